	.target	sm_100a

	.elftype	@"ET_EXEC"


//--------------------- .note.nv.tkinfo           --------------------------
	.section	.note.nv.tkinfo,"",@"SHT_NOTE"
	.sectionflags	@"SHF_NOTE_NV_TKINFO"
	.tkinfo
        /*0018*/ 	.word	0x00000002
        /*0030*/ 	.string	""
        /*0030*/ 	.string	"ptxas"
        /*0030*/ 	.string	"Cuda compilation tools, release 13.0, V13.0.88"
        /*0030*/ 	.string	"Build cuda_13.0.r13.0/compiler.36424714_0"
        /*0030*/ 	.string	"-arch sm_100a -m 64 "



//--------------------- .note.nv.cuinfo           --------------------------
	.section	.note.nv.cuinfo,"",@"SHT_NOTE"
	.sectionflags	@"SHF_NOTE_NV_CUINFO"
        /*0018*/ 	.short	0x0002
        /*001a*/ 	.short	0x0064
        /*001c*/ 	.short	0x0082
	.zero		2


//--------------------- .nv.info                  --------------------------
	.section	.nv.info,"",@"SHT_CUDA_INFO"
	.align	4


	//----- nvinfo : EIATTR_REGCOUNT
	.align		4
        /*0000*/ 	.byte	0x04, 0x2f
        /*0002*/ 	.short	(.L_12 - .L_11)
	.align		4
.L_11:
        /*0004*/ 	.word	index@(_ZN5flash16flash_fwd_kernelI23Flash_fwd_kernel_traitsILi192ELi64ELi64ELi4ELb0ELb0EN7cutlass10bfloat16_tE19Flash_kernel_traitsILi192ELi64ELi64ELi4ES3_EELb0ELb0ELb1ELb1ELb0ELb0ELb1ELb0EEEvNS_16Flash_fwd_paramsE)
        /*0008*/ 	.word	0x000000eb


	//----- nvinfo : EIATTR_FRAME_SIZE
	.align		4
.L_12:
        /*000c*/ 	.byte	0x04, 0x11
        /*000e*/ 	.short	(.L_14 - .L_13)
	.align		4
.L_13:
        /*0010*/ 	.word	index@(_ZN5flash16flash_fwd_kernelI23Flash_fwd_kernel_traitsILi192ELi64ELi64ELi4ELb0ELb0EN7cutlass10bfloat16_tE19Flash_kernel_traitsILi192ELi64ELi64ELi4ES3_EELb0ELb0ELb1ELb1ELb0ELb0ELb1ELb0EEEvNS_16Flash_fwd_paramsE)
        /*0014*/ 	.word	0x00000000


	//----- nvinfo : EIATTR_REGCOUNT
	.align		4
.L_14:
        /*0018*/ 	.byte	0x04, 0x2f
        /*001a*/ 	.short	(.L_16 - .L_15)
	.align		4
.L_15:
        /*001c*/ 	.word	index@(_ZN5flash16flash_fwd_kernelI23Flash_fwd_kernel_traitsILi192ELi64ELi64ELi4ELb0ELb0EN7cutlass10bfloat16_tE19Flash_kernel_traitsILi192ELi64ELi64ELi4ES3_EELb1ELb0ELb1ELb1ELb0ELb0ELb0ELb1EEEvNS_16Flash_fwd_paramsE)
        /*0020*/ 	.word	0x000000ff


	//----- nvinfo : EIATTR_FRAME_SIZE
	.align		4
.L_16:
        /*0024*/ 	.byte	0x04, 0x11
        /*0026*/ 	.short	(.L_18 - .L_17)
	.align		4
.L_17:
        /*0028*/ 	.word	index@(_ZN5flash16flash_fwd_kernelI23Flash_fwd_kernel_traitsILi192ELi64ELi64ELi4ELb0ELb0EN7cutlass10bfloat16_tE19Flash_kernel_traitsILi192ELi64ELi64ELi4ES3_EELb1ELb0ELb1ELb1ELb0ELb0ELb0ELb1EEEvNS_16Flash_fwd_paramsE)
        /*002c*/ 	.word	0x00000098


	//----- nvinfo : EIATTR_REGCOUNT
	.align		4
.L_18:
        /*0030*/ 	.byte	0x04, 0x2f
        /*0032*/ 	.short	(.L_20 - .L_19)
	.align		4
.L_19:
        /*0034*/ 	.word	index@(_ZN5flash16flash_fwd_kernelI23Flash_fwd_kernel_traitsILi192ELi64ELi64ELi4ELb0ELb0EN7cutlass10bfloat16_tE19Flash_kernel_traitsILi192ELi64ELi64ELi4ES3_EELb0ELb0ELb1ELb0ELb0ELb0ELb1ELb0EEEvNS_16Flash_fwd_paramsE)
        /*0038*/ 	.word	0x000000fe


	//----- nvinfo : EIATTR_FRAME_SIZE
	.align		4
.L_20:
        /*003c*/ 	.byte	0x04, 0x11
        /*003e*/ 	.short	(.L_22 - .L_21)
	.align		4
.L_21:
        /*0040*/ 	.word	index@(_ZN5flash16flash_fwd_kernelI23Flash_fwd_kernel_traitsILi192ELi64ELi64ELi4ELb0ELb0EN7cutlass10bfloat16_tE19Flash_kernel_traitsILi192ELi64ELi64ELi4ES3_EELb0ELb0ELb1ELb0ELb0ELb0ELb1ELb0EEEvNS_16Flash_fwd_paramsE)
        /*0044*/ 	.word	0x00000000


	//----- nvinfo : EIATTR_REGCOUNT
	.align		4
.L_22:
        /*0048*/ 	.byte	0x04, 0x2f
        /*004a*/ 	.short	(.L_24 - .L_23)
	.align		4
.L_23:
        /*004c*/ 	.word	index@(_ZN5flash16flash_fwd_kernelI23Flash_fwd_kernel_traitsILi192ELi64ELi64ELi4ELb0ELb0EN7cutlass10bfloat16_tE19Flash_kernel_traitsILi192ELi64ELi64ELi4ES3_EELb1ELb0ELb1ELb0ELb0ELb0ELb0ELb1EEEvNS_16Flash_fwd_paramsE)
        /*0050*/ 	.word	0x000000ff


	//----- nvinfo : EIATTR_FRAME_SIZE
	.align		4
.L_24:
        /*0054*/ 	.byte	0x04, 0x11
        /*0056*/ 	.short	(.L_26 - .L_25)
	.align		4
.L_25:
        /*0058*/ 	.word	index@(_ZN5flash16flash_fwd_kernelI23Flash_fwd_kernel_traitsILi192ELi64ELi64ELi4ELb0ELb0EN7cutlass10bfloat16_tE19Flash_kernel_traitsILi192ELi64ELi64ELi4ES3_EELb1ELb0ELb1ELb0ELb0ELb0ELb0ELb1EEEvNS_16Flash_fwd_paramsE)
        /*005c*/ 	.word	0x000000d0


	//----- nvinfo : EIATTR_REGCOUNT
	.align		4
.L_26:
        /*0060*/ 	.byte	0x04, 0x2f
        /*0062*/ 	.short	(.L_28 - .L_27)
	.align		4
.L_27:
        /*0064*/ 	.word	index@(_ZN5flash16flash_fwd_kernelI23Flash_fwd_kernel_traitsILi192ELi64ELi64ELi4ELb0ELb0EN7cutlass10bfloat16_tE19Flash_kernel_traitsILi192ELi64ELi64ELi4ES3_EELb1ELb0ELb1ELb1ELb0ELb0ELb0ELb0EEEvNS_16Flash_fwd_paramsE)
        /*0068*/ 	.word	0x000000f0


	//----- nvinfo : EIATTR_FRAME_SIZE
	.align		4
.L_28:
        /*006c*/ 	.byte	0x04, 0x11
        /*006e*/ 	.short	(.L_30 - .L_29)
	.align		4
.L_29:
        /*0070*/ 	.word	index@(_ZN5flash16flash_fwd_kernelI23Flash_fwd_kernel_traitsILi192ELi64ELi64ELi4ELb0ELb0EN7cutlass10bfloat16_tE19Flash_kernel_traitsILi192ELi64ELi64ELi4ES3_EELb1ELb0ELb1ELb1ELb0ELb0ELb0ELb0EEEvNS_16Flash_fwd_paramsE)
        /*0074*/ 	.word	0x00000000


	//----- nvinfo : EIATTR_REGCOUNT
	.align		4
.L_30:
        /*0078*/ 	.byte	0x04, 0x2f
        /*007a*/ 	.short	(.L_32 - .L_31)
	.align		4
.L_31:
        /*007c*/ 	.word	index@(_ZN5flash16flash_fwd_kernelI23Flash_fwd_kernel_traitsILi192ELi64ELi64ELi4ELb0ELb0EN7cutlass10bfloat16_tE19Flash_kernel_traitsILi192ELi64ELi64ELi4ES3_EELb0ELb0ELb1ELb0ELb0ELb1ELb1ELb0EEEvNS_16Flash_fwd_paramsE)
        /*0080*/ 	.word	0x000000fe


	//----- nvinfo : EIATTR_FRAME_SIZE
	.align		4
.L_32:
        /*0084*/ 	.byte	0x04, 0x11
        /*0086*/ 	.short	(.L_34 - .L_33)
	.align		4
.L_33:
        /*0088*/ 	.word	index@(_ZN5flash16flash_fwd_kernelI23Flash_fwd_kernel_traitsILi192ELi64ELi64ELi4ELb0ELb0EN7cutlass10bfloat16_tE19Flash_kernel_traitsILi192ELi64ELi64ELi4ES3_EELb0ELb0ELb1ELb0ELb0ELb1ELb1ELb0EEEvNS_16Flash_fwd_paramsE)
        /*008c*/ 	.word	0x00000000


	//----- nvinfo : EIATTR_REGCOUNT
	.align		4
.L_34:
        /*0090*/ 	.byte	0x04, 0x2f
        /*0092*/ 	.short	(.L_36 - .L_35)
	.align		4
.L_35:
        /*0094*/ 	.word	index@(_ZN5flash16flash_fwd_kernelI23Flash_fwd_kernel_traitsILi192ELi64ELi64ELi4ELb0ELb0EN7cutlass10bfloat16_tE19Flash_kernel_traitsILi192ELi64ELi64ELi4ES3_EELb1ELb0ELb1ELb0ELb0ELb1ELb0ELb0EEEvNS_16Flash_fwd_paramsE)
        /*0098*/ 	.word	0x000000f6


	//----- nvinfo : EIATTR_FRAME_SIZE
	.align		4
.L_36:
        /*009c*/ 	.byte	0x04, 0x11
        /*009e*/ 	.short	(.L_38 - .L_37)
	.align		4
.L_37:
        /*00a0*/ 	.word	index@(_ZN5flash16flash_fwd_kernelI23Flash_fwd_kernel_traitsILi192ELi64ELi64ELi4ELb0ELb0EN7cutlass10bfloat16_tE19Flash_kernel_traitsILi192ELi64ELi64ELi4ES3_EELb1ELb0ELb1ELb0ELb0ELb1ELb0ELb0EEEvNS_16Flash_fwd_paramsE)
        /*00a4*/ 	.word	0x00000000


	//----- nvinfo : EIATTR_REGCOUNT
	.align		4
.L_38:
        /*00a8*/ 	.byte	0x04, 0x2f
        /*00aa*/ 	.short	(.L_40 - .L_39)
	.align		4
.L_39:
        /*00ac*/ 	.word	index@(_ZN5flash16flash_fwd_kernelI23Flash_fwd_kernel_traitsILi192ELi64ELi64ELi4ELb0ELb0EN7cutlass10bfloat16_tE19Flash_kernel_traitsILi192ELi64ELi64ELi4ES3_EELb0ELb0ELb0ELb1ELb0ELb0ELb1ELb0EEEvNS_16Flash_fwd_paramsE)
        /*00b0*/ 	.word	0x000000ff


	//----- nvinfo : EIATTR_FRAME_SIZE
	.align		4
.L_40:
        /*00b4*/ 	.byte	0x04, 0x11
        /*00b6*/ 	.short	(.L_42 - .L_41)
	.align		4
.L_41:
        /*00b8*/ 	.word	index@(_ZN5flash16flash_fwd_kernelI23Flash_fwd_kernel_traitsILi192ELi64ELi64ELi4ELb0ELb0EN7cutlass10bfloat16_tE19Flash_kernel_traitsILi192ELi64ELi64ELi4ES3_EELb0ELb0ELb0ELb1ELb0ELb0ELb1ELb0EEEvNS_16Flash_fwd_paramsE)
        /*00bc*/ 	.word	0x00000000


	//----- nvinfo : EIATTR_REGCOUNT
	.align		4
.L_42:
        /*00c0*/ 	.byte	0x04, 0x2f
        /*00c2*/ 	.short	(.L_44 - .L_43)
	.align		4
.L_43:
        /*00c4*/ 	.word	index@(_ZN5flash16flash_fwd_kernelI23Flash_fwd_kernel_traitsILi192ELi64ELi64ELi4ELb0ELb0EN7cutlass10bfloat16_tE19Flash_kernel_traitsILi192ELi64ELi64ELi4ES3_EELb1ELb0ELb0ELb1ELb0ELb0ELb0ELb1EEEvNS_16Flash_fwd_paramsE)
        /*00c8*/ 	.word	0x000000ff


	//----- nvinfo : EIATTR_FRAME_SIZE
	.align		4
.L_44:
        /*00cc*/ 	.byte	0x04, 0x11
        /*00ce*/ 	.short	(.L_46 - .L_45)
	.align		4
.L_45:
        /*00d0*/ 	.word	index@(_ZN5flash16flash_fwd_kernelI23Flash_fwd_kernel_traitsILi192ELi64ELi64ELi4ELb0ELb0EN7cutlass10bfloat16_tE19Flash_kernel_traitsILi192ELi64ELi64ELi4ES3_EELb1ELb0ELb0ELb1ELb0ELb0ELb0ELb1EEEvNS_16Flash_fwd_paramsE)
        /*00d4*/ 	.word	0x00000078


	//----- nvinfo : EIATTR_REGCOUNT
	.align		4
.L_46:
        /*00d8*/ 	.byte	0x04, 0x2f
        /*00da*/ 	.short	(.L_48 - .L_47)
	.align		4
.L_47:
        /*00dc*/ 	.word	index@(_ZN5flash16flash_fwd_kernelI23Flash_fwd_kernel_traitsILi192ELi64ELi64ELi4ELb0ELb0EN7cutlass10bfloat16_tE19Flash_kernel_traitsILi192ELi64ELi64ELi4ES3_EELb0ELb0ELb0ELb0ELb0ELb0ELb1ELb0EEEvNS_16Flash_fwd_paramsE)
        /*00e0*/ 	.word	0x000000fe


	//----- nvinfo : EIATTR_FRAME_SIZE
	.align		4
.L_48:
        /*00e4*/ 	.byte	0x04, 0x11
        /*00e6*/ 	.short	(.L_50 - .L_49)
	.align		4
.L_49:
        /*00e8*/ 	.word	index@(_ZN5flash16flash_fwd_kernelI23Flash_fwd_kernel_traitsILi192ELi64ELi64ELi4ELb0ELb0EN7cutlass10bfloat16_tE19Flash_kernel_traitsILi192ELi64ELi64ELi4ES3_EELb0ELb0ELb0ELb0ELb0ELb0ELb1ELb0EEEvNS_16Flash_fwd_paramsE)
        /*00ec*/ 	.word	0x00000000


	//----- nvinfo : EIATTR_REGCOUNT
	.align		4
.L_50:
        /*00f0*/ 	.byte	0x04, 0x2f
        /*00f2*/ 	.short	(.L_52 - .L_51)
	.align		4
.L_51:
        /*00f4*/ 	.word	index@(_ZN5flash16flash_fwd_kernelI23Flash_fwd_kernel_traitsILi192ELi64ELi64ELi4ELb0ELb0EN7cutlass10bfloat16_tE19Flash_kernel_traitsILi192ELi64ELi64ELi4ES3_EELb1ELb0ELb0ELb0ELb0ELb0ELb0ELb1EEEvNS_16Flash_fwd_paramsE)
        /*00f8*/ 	.word	0x000000ff


	//----- nvinfo : EIATTR_FRAME_SIZE
	.align		4
.L_52:
        /*00fc*/ 	.byte	0x04, 0x11
        /*00fe*/ 	.short	(.L_54 - .L_53)
	.align		4
.L_53:
        /*0100*/ 	.word	index@(_ZN5flash16flash_fwd_kernelI23Flash_fwd_kernel_traitsILi192ELi64ELi64ELi4ELb0ELb0EN7cutlass10bfloat16_tE19Flash_kernel_traitsILi192ELi64ELi64ELi4ES3_EELb1ELb0ELb0ELb0ELb0ELb0ELb0ELb1EEEvNS_16Flash_fwd_paramsE)
        /*0104*/ 	.word	0x00000088


	//----- nvinfo : EIATTR_REGCOUNT
	.align		4
.L_54:
        /*0108*/ 	.byte	0x04, 0x2f
        /*010a*/ 	.short	(.L_56 - .L_55)
	.align		4
.L_55:
        /*010c*/ 	.word	index@(_ZN5flash16flash_fwd_kernelI23Flash_fwd_kernel_traitsILi192ELi64ELi64ELi4ELb0ELb0EN7cutlass10bfloat16_tE19Flash_kernel_traitsILi192ELi64ELi64ELi4ES3_EELb1ELb0ELb0ELb1ELb0ELb0ELb0ELb0EEEvNS_16Flash_fwd_paramsE)
        /*0110*/ 	.word	0x000000ee


	//----- nvinfo : EIATTR_FRAME_SIZE
	.align		4
.L_56:
        /*0114*/ 	.byte	0x04, 0x11
        /*0116*/ 	.short	(.L_58 - .L_57)
	.align		4
.L_57:
        /*0118*/ 	.word	index@(_ZN5flash16flash_fwd_kernelI23Flash_fwd_kernel_traitsILi192ELi64ELi64ELi4ELb0ELb0EN7cutlass10bfloat16_tE19Flash_kernel_traitsILi192ELi64ELi64ELi4ES3_EELb1ELb0ELb0ELb1ELb0ELb0ELb0ELb0EEEvNS_16Flash_fwd_paramsE)
        /*011c*/ 	.word	0x00000000


	//----- nvinfo : EIATTR_REGCOUNT
	.align		4
.L_58:
        /*0120*/ 	.byte	0x04, 0x2f
        /*0122*/ 	.short	(.L_60 - .L_59)
	.align		4
.L_59:
        /*0124*/ 	.word	index@(_ZN5flash16flash_fwd_kernelI23Flash_fwd_kernel_traitsILi192ELi64ELi64ELi4ELb0ELb0EN7cutlass10bfloat16_tE19Flash_kernel_traitsILi192ELi64ELi64ELi4ES3_EELb0ELb0ELb0ELb0ELb0ELb1ELb1ELb0EEEvNS_16Flash_fwd_paramsE)
        /*0128*/ 	.word	0x000000f4


	//----- nvinfo : EIATTR_FRAME_SIZE
	.align		4
.L_60:
        /*012c*/ 	.byte	0x04, 0x11
        /*012e*/ 	.short	(.L_62 - .L_61)
	.align		4
.L_61:
        /*0130*/ 	.word	index@(_ZN5flash16flash_fwd_kernelI23Flash_fwd_kernel_traitsILi192ELi64ELi64ELi4ELb0ELb0EN7cutlass10bfloat16_tE19Flash_kernel_traitsILi192ELi64ELi64ELi4ES3_EELb0ELb0ELb0ELb0ELb0ELb1ELb1ELb0EEEvNS_16Flash_fwd_paramsE)
        /*0134*/ 	.word	0x00000000


	//----- nvinfo : EIATTR_REGCOUNT
	.align		4
.L_62:
        /*0138*/ 	.byte	0x04, 0x2f
        /*013a*/ 	.short	(.L_64 - .L_63)
	.align		4
.L_63:
        /*013c*/ 	.word	index@(_ZN5flash16flash_fwd_kernelI23Flash_fwd_kernel_traitsILi192ELi64ELi64ELi4ELb0ELb0EN7cutlass10bfloat16_tE19Flash_kernel_traitsILi192ELi64ELi64ELi4ES3_EELb1ELb0ELb0ELb0ELb0ELb1ELb0ELb0EEEvNS_16Flash_fwd_paramsE)
        /*0140*/ 	.word	0x000000ec


	//----- nvinfo : EIATTR_FRAME_SIZE
	.align		4
.L_64:
        /*0144*/ 	.byte	0x04, 0x11
        /*0146*/ 	.short	(.L_66 - .L_65)
	.align		4
.L_65:
        /*0148*/ 	.word	index@(_ZN5flash16flash_fwd_kernelI23Flash_fwd_kernel_traitsILi192ELi64ELi64ELi4ELb0ELb0EN7cutlass10bfloat16_tE19Flash_kernel_traitsILi192ELi64ELi64ELi4ES3_EELb1ELb0ELb0ELb0ELb0ELb1ELb0ELb0EEEvNS_16Flash_fwd_paramsE)
        /*014c*/ 	.word	0x00000000


	//----- nvinfo : EIATTR_REGCOUNT
	.align		4
.L_66:
        /*0150*/ 	.byte	0x04, 0x2f
        /*0152*/ 	.short	(.L_68 - .L_67)
	.align		4
.L_67:
        /*0154*/ 	.word	index@(_ZN5flash16flash_fwd_kernelI23Flash_fwd_kernel_traitsILi192ELi64ELi64ELi4ELb0ELb0EN7cutlass10bfloat16_tE19Flash_kernel_traitsILi192ELi64ELi64ELi4ES3_EELb1ELb0ELb1ELb0ELb0ELb0ELb0ELb0EEEvNS_16Flash_fwd_paramsE)
        /*0158*/ 	.word	0x000000ff


	//----- nvinfo : EIATTR_FRAME_SIZE
	.align		4
.L_68:
        /*015c*/ 	.byte	0x04, 0x11
        /*015e*/ 	.short	(.L_70 - .L_69)
	.align		4
.L_69:
        /*0160*/ 	.word	index@(_ZN5flash16flash_fwd_kernelI23Flash_fwd_kernel_traitsILi192ELi64ELi64ELi4ELb0ELb0EN7cutlass10bfloat16_tE19Flash_kernel_traitsILi192ELi64ELi64ELi4ES3_EELb1ELb0ELb1ELb0ELb0ELb0ELb0ELb0EEEvNS_16Flash_fwd_paramsE)
        /*0164*/ 	.word	0x00000000


	//----- nvinfo : EIATTR_REGCOUNT
	.align		4
.L_70:
        /*0168*/ 	.byte	0x04, 0x2f
        /*016a*/ 	.short	(.L_72 - .L_71)
	.align		4
.L_71:
        /*016c*/ 	.word	index@(_ZN5flash16flash_fwd_kernelI23Flash_fwd_kernel_traitsILi192ELi64ELi64ELi4ELb0ELb0EN7cutlass10bfloat16_tE19Flash_kernel_traitsILi192ELi64ELi64ELi4ES3_EELb1ELb0ELb0ELb0ELb0ELb0ELb0ELb0EEEvNS_16Flash_fwd_paramsE)
        /*0170*/ 	.word	0x000000ea


	//----- nvinfo : EIATTR_FRAME_SIZE
	.align		4
.L_72:
        /*0174*/ 	.byte	0x04, 0x11
        /*0176*/ 	.short	(.L_74 - .L_73)
	.align		4
.L_73:
        /*0178*/ 	.word	index@(_ZN5flash16flash_fwd_kernelI23Flash_fwd_kernel_traitsILi192ELi64ELi64ELi4ELb0ELb0EN7cutlass10bfloat16_tE19Flash_kernel_traitsILi192ELi64ELi64ELi4ES3_EELb1ELb0ELb0ELb0ELb0ELb0ELb0ELb0EEEvNS_16Flash_fwd_paramsE)
        /*017c*/ 	.word	0x00000000


	//----- nvinfo : EIATTR_REGCOUNT
	.align		4
.L_74:
        /*0180*/ 	.byte	0x04, 0x2f
        /*0182*/ 	.short	(.L_76 - .L_75)
	.align		4
.L_75:
        /*0184*/ 	.word	index@(_ZN5flash16flash_fwd_kernelI23Flash_fwd_kernel_traitsILi192ELi128ELi64ELi8ELb0ELb0EN7cutlass10bfloat16_tE19Flash_kernel_traitsILi192ELi128ELi64ELi8ES3_EELb0ELb0ELb1ELb1ELb0ELb0ELb1ELb0EEEvNS_16Flash_fwd_paramsE)
        /*0188*/ 	.word	0x000000e6


	//----- nvinfo : EIATTR_FRAME_SIZE
	.align		4
.L_76:
        /*018c*/ 	.byte	0x04, 0x11
        /*018e*/ 	.short	(.L_78 - .L_77)
	.align		4
.L_77:
        /*0190*/ 	.word	index@(_ZN5flash16flash_fwd_kernelI23Flash_fwd_kernel_traitsILi192ELi128ELi64ELi8ELb0ELb0EN7cutlass10bfloat16_tE19Flash_kernel_traitsILi192ELi128ELi64ELi8ES3_EELb0ELb0ELb1ELb1ELb0ELb0ELb1ELb0EEEvNS_16Flash_fwd_paramsE)
        /*0194*/ 	.word	0x00000000


	//----- nvinfo : EIATTR_REGCOUNT
	.align		4
.L_78:
        /*0198*/ 	.byte	0x04, 0x2f
        /*019a*/ 	.short	(.L_80 - .L_79)
	.align		4
.L_79:
        /*019c*/ 	.word	index@(_ZN5flash16flash_fwd_kernelI23Flash_fwd_kernel_traitsILi192ELi128ELi64ELi8ELb0ELb0EN7cutlass10bfloat16_tE19Flash_kernel_traitsILi192ELi128ELi64ELi8ES3_EELb0ELb0ELb1ELb1ELb0ELb0ELb0ELb0EEEvNS_16Flash_fwd_paramsE)
        /*01a0*/ 	.word	0x000000e8


	//----- nvinfo : EIATTR_FRAME_SIZE
	.align		4
.L_80:
        /*01a4*/ 	.byte	0x04, 0x11
        /*01a6*/ 	.short	(.L_82 - .L_81)
	.align		4
.L_81:
        /*01a8*/ 	.word	index@(_ZN5flash16flash_fwd_kernelI23Flash_fwd_kernel_traitsILi192ELi128ELi64ELi8ELb0ELb0EN7cutlass10bfloat16_tE19Flash_kernel_traitsILi192ELi128ELi64ELi8ES3_EELb0ELb0ELb1ELb1ELb0ELb0ELb0ELb0EEEvNS_16Flash_fwd_paramsE)
        /*01ac*/ 	.word	0x00000000


	//----- nvinfo : EIATTR_REGCOUNT
	.align		4
.L_82:
        /*01b0*/ 	.byte	0x04, 0x2f
        /*01b2*/ 	.short	(.L_84 - .L_83)
	.align		4
.L_83:
        /*01b4*/ 	.word	index@(_ZN5flash16flash_fwd_kernelI23Flash_fwd_kernel_traitsILi192ELi128ELi64ELi8ELb0ELb0EN7cutlass10bfloat16_tE19Flash_kernel_traitsILi192ELi128ELi64ELi8ES3_EELb0ELb0ELb1ELb0ELb0ELb0ELb1ELb0EEEvNS_16Flash_fwd_paramsE)
        /*01b8*/ 	.word	0x000000fc


	//----- nvinfo : EIATTR_FRAME_SIZE
	.align		4
.L_84:
        /*01bc*/ 	.byte	0x04, 0x11
        /*01be*/ 	.short	(.L_86 - .L_85)
	.align		4
.L_85:
        /*01c0*/ 	.word	index@(_ZN5flash16flash_fwd_kernelI23Flash_fwd_kernel_traitsILi192ELi128ELi64ELi8ELb0ELb0EN7cutlass10bfloat16_tE19Flash_kernel_traitsILi192ELi128ELi64ELi8ES3_EELb0ELb0ELb1ELb0ELb0ELb0ELb1ELb0EEEvNS_16Flash_fwd_paramsE)
        /*01c4*/ 	.word	0x00000000


	//----- nvinfo : EIATTR_REGCOUNT
	.align		4
.L_86:
        /*01c8*/ 	.byte	0x04, 0x2f
        /*01ca*/ 	.short	(.L_88 - .L_87)
	.align		4
.L_87:
        /*01cc*/ 	.word	index@(_ZN5flash16flash_fwd_kernelI23Flash_fwd_kernel_traitsILi192ELi128ELi64ELi8ELb0ELb0EN7cutlass10bfloat16_tE19Flash_kernel_traitsILi192ELi128ELi64ELi8ES3_EELb0ELb0ELb1ELb0ELb0ELb0ELb0ELb0EEEvNS_16Flash_fwd_paramsE)
        /*01d0*/ 	.word	0x000000ff


	//----- nvinfo : EIATTR_FRAME_SIZE
	.align		4
.L_88:
        /*01d4*/ 	.byte	0x04, 0x11
        /*01d6*/ 	.short	(.L_90 - .L_89)
	.align		4
.L_89:
        /*01d8*/ 	.word	index@(_ZN5flash16flash_fwd_kernelI23Flash_fwd_kernel_traitsILi192ELi128ELi64ELi8ELb0ELb0EN7cutlass10bfloat16_tE19Flash_kernel_traitsILi192ELi128ELi64ELi8ES3_EELb0ELb0ELb1ELb0ELb0ELb0ELb0ELb0EEEvNS_16Flash_fwd_paramsE)
        /*01dc*/ 	.word	0x00000000


	//----- nvinfo : EIATTR_REGCOUNT
	.align		4
.L_90:
        /*01e0*/ 	.byte	0x04, 0x2f
        /*01e2*/ 	.short	(.L_92 - .L_91)
	.align		4
.L_91:
        /*01e4*/ 	.word	index@(_ZN5flash16flash_fwd_kernelI23Flash_fwd_kernel_traitsILi192ELi128ELi64ELi8ELb0ELb0EN7cutlass10bfloat16_tE19Flash_kernel_traitsILi192ELi128ELi64ELi8ES3_EELb0ELb0ELb1ELb0ELb0ELb1ELb1ELb0EEEvNS_16Flash_fwd_paramsE)
        /*01e8*/ 	.word	0x000000fe


	//----- nvinfo : EIATTR_FRAME_SIZE
	.align		4
.L_92:
        /*01ec*/ 	.byte	0x04, 0x11
        /*01ee*/ 	.short	(.L_94 - .L_93)
	.align		4
.L_93:
        /*01f0*/ 	.word	index@(_ZN5flash16flash_fwd_kernelI23Flash_fwd_kernel_traitsILi192ELi128ELi64ELi8ELb0ELb0EN7cutlass10bfloat16_tE19Flash_kernel_traitsILi192ELi128ELi64ELi8ES3_EELb0ELb0ELb1ELb0ELb0ELb1ELb1ELb0EEEvNS_16Flash_fwd_paramsE)
        /*01f4*/ 	.word	0x00000000


	//----- nvinfo : EIATTR_REGCOUNT
	.align		4
.L_94:
        /*01f8*/ 	.byte	0x04, 0x2f
        /*01fa*/ 	.short	(.L_96 - .L_95)
	.align		4
.L_95:
        /*01fc*/ 	.word	index@(_ZN5flash16flash_fwd_kernelI23Flash_fwd_kernel_traitsILi192ELi128ELi64ELi8ELb0ELb0EN7cutlass10bfloat16_tE19Flash_kernel_traitsILi192ELi128ELi64ELi8ES3_EELb0ELb0ELb1ELb0ELb0ELb1ELb0ELb0EEEvNS_16Flash_fwd_paramsE)
        /*0200*/ 	.word	0x000000fe


	//----- nvinfo : EIATTR_FRAME_SIZE
	.align		4
.L_96:
        /*0204*/ 	.byte	0x04, 0x11
        /*0206*/ 	.short	(.L_98 - .L_97)
	.align		4
.L_97:
        /*0208*/ 	.word	index@(_ZN5flash16flash_fwd_kernelI23Flash_fwd_kernel_traitsILi192ELi128ELi64ELi8ELb0ELb0EN7cutlass10bfloat16_tE19Flash_kernel_traitsILi192ELi128ELi64ELi8ES3_EELb0ELb0ELb1ELb0ELb0ELb1ELb0ELb0EEEvNS_16Flash_fwd_paramsE)
        /*020c*/ 	.word	0x00000000


	//----- nvinfo : EIATTR_REGCOUNT
	.align		4
.L_98:
        /*0210*/ 	.byte	0x04, 0x2f
        /*0212*/ 	.short	(.L_100 - .L_99)
	.align		4
.L_99:
        /*0214*/ 	.word	index@(_ZN5flash16flash_fwd_kernelI23Flash_fwd_kernel_traitsILi192ELi128ELi64ELi8ELb0ELb0EN7cutlass10bfloat16_tE19Flash_kernel_traitsILi192ELi128ELi64ELi8ES3_EELb0ELb0ELb0ELb1ELb0ELb0ELb1ELb0EEEvNS_16Flash_fwd_paramsE)
        /*0218*/ 	.word	0x000000ff


	//----- nvinfo : EIATTR_FRAME_SIZE
	.align		4
.L_100:
        /*021c*/ 	.byte	0x04, 0x11
        /*021e*/ 	.short	(.L_102 - .L_101)
	.align		4
.L_101:
        /*0220*/ 	.word	index@(_ZN5flash16flash_fwd_kernelI23Flash_fwd_kernel_traitsILi192ELi128ELi64ELi8ELb0ELb0EN7cutlass10bfloat16_tE19Flash_kernel_traitsILi192ELi128ELi64ELi8ES3_EELb0ELb0ELb0ELb1ELb0ELb0ELb1ELb0EEEvNS_16Flash_fwd_paramsE)
        /*0224*/ 	.word	0x00000000


	//----- nvinfo : EIATTR_REGCOUNT
	.align		4
.L_102:
        /*0228*/ 	.byte	0x04, 0x2f
        /*022a*/ 	.short	(.L_104 - .L_103)
	.align		4
.L_103:
        /*022c*/ 	.word	index@(_ZN5flash16flash_fwd_kernelI23Flash_fwd_kernel_traitsILi192ELi128ELi64ELi8ELb0ELb0EN7cutlass10bfloat16_tE19Flash_kernel_traitsILi192ELi128ELi64ELi8ES3_EELb0ELb0ELb0ELb1ELb0ELb0ELb0ELb0EEEvNS_16Flash_fwd_paramsE)
        /*0230*/ 	.word	0x000000dd


	//----- nvinfo : EIATTR_FRAME_SIZE
	.align		4
.L_104:
        /*0234*/ 	.byte	0x04, 0x11
        /*0236*/ 	.short	(.L_106 - .L_105)
	.align		4
.L_105:
        /*0238*/ 	.word	index@(_ZN5flash16flash_fwd_kernelI23Flash_fwd_kernel_traitsILi192ELi128ELi64ELi8ELb0ELb0EN7cutlass10bfloat16_tE19Flash_kernel_traitsILi192ELi128ELi64ELi8ES3_EELb0ELb0ELb0ELb1ELb0ELb0ELb0ELb0EEEvNS_16Flash_fwd_paramsE)
        /*023c*/ 	.word	0x00000000


	//----- nvinfo : EIATTR_REGCOUNT
	.align		4
.L_106:
        /*0240*/ 	.byte	0x04, 0x2f
        /*0242*/ 	.short	(.L_108 - .L_107)
	.align		4
.L_107:
        /*0244*/ 	.word	index@(_ZN5flash16flash_fwd_kernelI23Flash_fwd_kernel_traitsILi192ELi128ELi64ELi8ELb0ELb0EN7cutlass10bfloat16_tE19Flash_kernel_traitsILi192ELi128ELi64ELi8ES3_EELb0ELb0ELb0ELb0ELb0ELb0ELb1ELb0EEEvNS_16Flash_fwd_paramsE)
        /*0248*/ 	.word	0x000000fc


	//----- nvinfo : EIATTR_FRAME_SIZE
	.align		4
.L_108:
        /*024c*/ 	.byte	0x04, 0x11
        /*024e*/ 	.short	(.L_110 - .L_109)
	.align		4
.L_109:
        /*0250*/ 	.word	index@(_ZN5flash16flash_fwd_kernelI23Flash_fwd_kernel_traitsILi192ELi128ELi64ELi8ELb0ELb0EN7cutlass10bfloat16_tE19Flash_kernel_traitsILi192ELi128ELi64ELi8ES3_EELb0ELb0ELb0ELb0ELb0ELb0ELb1ELb0EEEvNS_16Flash_fwd_paramsE)
        /*0254*/ 	.word	0x00000000


	//----- nvinfo : EIATTR_REGCOUNT
	.align		4
.L_110:
        /*0258*/ 	.byte	0x04, 0x2f
        /*025a*/ 	.short	(.L_112 - .L_111)
	.align		4
.L_111:
        /*025c*/ 	.word	index@(_ZN5flash16flash_fwd_kernelI23Flash_fwd_kernel_traitsILi192ELi128ELi64ELi8ELb0ELb0EN7cutlass10bfloat16_tE19Flash_kernel_traitsILi192ELi128ELi64ELi8ES3_EELb0ELb0ELb0ELb0ELb0ELb0ELb0ELb0EEEvNS_16Flash_fwd_paramsE)
        /*0260*/ 	.word	0x000000da


	//----- nvinfo : EIATTR_FRAME_SIZE
	.align		4
.L_112:
        /*0264*/ 	.byte	0x04, 0x11
        /*0266*/ 	.short	(.L_114 - .L_113)
	.align		4
.L_113:
        /*0268*/ 	.word	index@(_ZN5flash16flash_fwd_kernelI23Flash_fwd_kernel_traitsILi192ELi128ELi64ELi8ELb0ELb0EN7cutlass10bfloat16_tE19Flash_kernel_traitsILi192ELi128ELi64ELi8ES3_EELb0ELb0ELb0ELb0ELb0ELb0ELb0ELb0EEEvNS_16Flash_fwd_paramsE)
        /*026c*/ 	.word	0x00000000


	//----- nvinfo : EIATTR_REGCOUNT
	.align		4
.L_114:
        /*0270*/ 	.byte	0x04, 0x2f
        /*0272*/ 	.short	(.L_116 - .L_115)
	.align		4
.L_115:
        /*0274*/ 	.word	index@(_ZN5flash16flash_fwd_kernelI23Flash_fwd_kernel_traitsILi192ELi128ELi64ELi8ELb0ELb0EN7cutlass10bfloat16_tE19Flash_kernel_traitsILi192ELi128ELi64ELi8ES3_EELb0ELb0ELb0ELb0ELb0ELb1ELb1ELb0EEEvNS_16Flash_fwd_paramsE)
        /*0278*/ 	.word	0x000000e8


	//----- nvinfo : EIATTR_FRAME_SIZE
	.align		4
.L_116:
        /*027c*/ 	.byte	0x04, 0x11
        /*027e*/ 	.short	(.L_118 - .L_117)
	.align		4
.L_117:
        /*0280*/ 	.word	index@(_ZN5flash16flash_fwd_kernelI23Flash_fwd_kernel_traitsILi192ELi128ELi64ELi8ELb0ELb0EN7cutlass10bfloat16_tE19Flash_kernel_traitsILi192ELi128ELi64ELi8ES3_EELb0ELb0ELb0ELb0ELb0ELb1ELb1ELb0EEEvNS_16Flash_fwd_paramsE)
        /*0284*/ 	.word	0x00000000


	//----- nvinfo : EIATTR_REGCOUNT
	.align		4
.L_118:
        /*0288*/ 	.byte	0x04, 0x2f
        /*028a*/ 	.short	(.L_120 - .L_119)
	.align		4
.L_119:
        /*028c*/ 	.word	index@(_ZN5flash16flash_fwd_kernelI23Flash_fwd_kernel_traitsILi192ELi128ELi64ELi8ELb0ELb0EN7cutlass10bfloat16_tE19Flash_kernel_traitsILi192ELi128ELi64ELi8ES3_EELb0ELb0ELb0ELb0ELb0ELb1ELb0ELb0EEEvNS_16Flash_fwd_paramsE)
        /*0290*/ 	.word	0x000000ba


	//----- nvinfo : EIATTR_FRAME_SIZE
	.align		4
.L_120:
        /*0294*/ 	.byte	0x04, 0x11
        /*0296*/ 	.short	(.L_122 - .L_121)
	.align		4
.L_121:
        /*0298*/ 	.word	index@(_ZN5flash16flash_fwd_kernelI23Flash_fwd_kernel_traitsILi192ELi128ELi64ELi8ELb0ELb0EN7cutlass10bfloat16_tE19Flash_kernel_traitsILi192ELi128ELi64ELi8ES3_EELb0ELb0ELb0ELb0ELb0ELb1ELb0ELb0EEEvNS_16Flash_fwd_paramsE)
        /*029c*/ 	.word	0x00000000


	//----- nvinfo : EIATTR_MIN_STACK_SIZE
	.align		4
.L_122:
        /*02a0*/ 	.byte	0x04, 0x12
        /*02a2*/ 	.short	(.L_124 - .L_123)
	.align		4
.L_123:
        /*02a4*/ 	.word	index@(_ZN5flash16flash_fwd_kernelI23Flash_fwd_kernel_traitsILi192ELi128ELi64ELi8ELb0ELb0EN7cutlass10bfloat16_tE19Flash_kernel_traitsILi192ELi128ELi64ELi8ES3_EELb0ELb0ELb0ELb0ELb0ELb1ELb0ELb0EEEvNS_16Flash_fwd_paramsE)
        /*02a8*/ 	.word	0x00000000


	//----- nvinfo : EIATTR_MIN_STACK_SIZE
	.align		4
.L_124:
        /*02ac*/ 	.byte	0x04, 0x12
        /*02ae*/ 	.short	(.L_126 - .L_125)
	.align		4
.L_125:
        /*02b0*/ 	.word	index@(_ZN5flash16flash_fwd_kernelI23Flash_fwd_kernel_traitsILi192ELi128ELi64ELi8ELb0ELb0EN7cutlass10bfloat16_tE19Flash_kernel_traitsILi192ELi128ELi64ELi8ES3_EELb0ELb0ELb0ELb0ELb0ELb1ELb1ELb0EEEvNS_16Flash_fwd_paramsE)
        /*02b4*/ 	.word	0x00000000


	//----- nvinfo : EIATTR_MIN_STACK_SIZE
	.align		4
.L_126:
        /*02b8*/ 	.byte	0x04, 0x12
        /*02ba*/ 	.short	(.L_128 - .L_127)
	.align		4
.L_127:
        /*02bc*/ 	.word	index@(_ZN5flash16flash_fwd_kernelI23Flash_fwd_kernel_traitsILi192ELi128ELi64ELi8ELb0ELb0EN7cutlass10bfloat16_tE19Flash_kernel_traitsILi192ELi128ELi64ELi8ES3_EELb0ELb0ELb0ELb0ELb0ELb0ELb0ELb0EEEvNS_16Flash_fwd_paramsE)
        /*02c0*/ 	.word	0x00000000


	//----- nvinfo : EIATTR_MIN_STACK_SIZE
	.align		4
.L_128:
        /*02c4*/ 	.byte	0x04, 0x12
        /*02c6*/ 	.short	(.L_130 - .L_129)
	.align		4
.L_129:
        /*02c8*/ 	.word	index@(_ZN5flash16flash_fwd_kernelI23Flash_fwd_kernel_traitsILi192ELi128ELi64ELi8ELb0ELb0EN7cutlass10bfloat16_tE19Flash_kernel_traitsILi192ELi128ELi64ELi8ES3_EELb0ELb0ELb0ELb0ELb0ELb0ELb1ELb0EEEvNS_16Flash_fwd_paramsE)
        /*02cc*/ 	.word	0x00000000


	//----- nvinfo : EIATTR_MIN_STACK_SIZE
	.align		4
.L_130:
        /*02d0*/ 	.byte	0x04, 0x12
        /*02d2*/ 	.short	(.L_132 - .L_131)
	.align		4
.L_131:
        /*02d4*/ 	.word	index@(_ZN5flash16flash_fwd_kernelI23Flash_fwd_kernel_traitsILi192ELi128ELi64ELi8ELb0ELb0EN7cutlass10bfloat16_tE19Flash_kernel_traitsILi192ELi128ELi64ELi8ES3_EELb0ELb0ELb0ELb1ELb0ELb0ELb0ELb0EEEvNS_16Flash_fwd_paramsE)
        /*02d8*/ 	.word	0x00000000


	//----- nvinfo : EIATTR_MIN_STACK_SIZE
	.align		4
.L_132:
        /*02dc*/ 	.byte	0x04, 0x12
        /*02de*/ 	.short	(.L_134 - .L_133)
	.align		4
.L_133:
        /*02e0*/ 	.word	index@(_ZN5flash16flash_fwd_kernelI23Flash_fwd_kernel_traitsILi192ELi128ELi64ELi8ELb0ELb0EN7cutlass10bfloat16_tE19Flash_kernel_traitsILi192ELi128ELi64ELi8ES3_EELb0ELb0ELb0ELb1ELb0ELb0ELb1ELb0EEEvNS_16Flash_fwd_paramsE)
        /*02e4*/ 	.word	0x00000000


	//----- nvinfo : EIATTR_MIN_STACK_SIZE
	.align		4
.L_134:
        /*02e8*/ 	.byte	0x04, 0x12
        /*02ea*/ 	.short	(.L_136 - .L_135)
	.align		4
.L_135:
        /*02ec*/ 	.word	index@(_ZN5flash16flash_fwd_kernelI23Flash_fwd_kernel_traitsILi192ELi128ELi64ELi8ELb0ELb0EN7cutlass10bfloat16_tE19Flash_kernel_traitsILi192ELi128ELi64ELi8ES3_EELb0ELb0ELb1ELb0ELb0ELb1ELb0ELb0EEEvNS_16Flash_fwd_paramsE)
        /*02f0*/ 	.word	0x00000000


	//----- nvinfo : EIATTR_MIN_STACK_SIZE
	.align		4
.L_136:
        /*02f4*/ 	.byte	0x04, 0x12
        /*02f6*/ 	.short	(.L_138 - .L_137)
	.align		4
.L_137:
        /*02f8*/ 	.word	index@(_ZN5flash16flash_fwd_kernelI23Flash_fwd_kernel_traitsILi192ELi128ELi64ELi8ELb0ELb0EN7cutlass10bfloat16_tE19Flash_kernel_traitsILi192ELi128ELi64ELi8ES3_EELb0ELb0ELb1ELb0ELb0ELb1ELb1ELb0EEEvNS_16Flash_fwd_paramsE)
        /*02fc*/ 	.word	0x00000000


	//----- nvinfo : EIATTR_MIN_STACK_SIZE
	.align		4
.L_138:
        /*0300*/ 	.byte	0x04, 0x12
        /*0302*/ 	.short	(.L_140 - .L_139)
	.align		4
.L_139:
        /*0304*/ 	.word	index@(_ZN5flash16flash_fwd_kernelI23Flash_fwd_kernel_traitsILi192ELi128ELi64ELi8ELb0ELb0EN7cutlass10bfloat16_tE19Flash_kernel_traitsILi192ELi128ELi64ELi8ES3_EELb0ELb0ELb1ELb0ELb0ELb0ELb0ELb0EEEvNS_16Flash_fwd_paramsE)
        /*0308*/ 	.word	0x00000000


	//----- nvinfo : EIATTR_MIN_STACK_SIZE
	.align		4
.L_140:
        /*030c*/ 	.byte	0x04, 0x12
        /*030e*/ 	.short	(.L_142 - .L_141)
	.align		4
.L_141:
        /*0310*/ 	.word	index@(_ZN5flash16flash_fwd_kernelI23Flash_fwd_kernel_traitsILi192ELi128ELi64ELi8ELb0ELb0EN7cutlass10bfloat16_tE19Flash_kernel_traitsILi192ELi128ELi64ELi8ES3_EELb0ELb0ELb1ELb0ELb0ELb0ELb1ELb0EEEvNS_16Flash_fwd_paramsE)
        /*0314*/ 	.word	0x00000000


	//----- nvinfo : EIATTR_MIN_STACK_SIZE
	.align		4
.L_142:
        /*0318*/ 	.byte	0x04, 0x12
        /*031a*/ 	.short	(.L_144 - .L_143)
	.align		4
.L_143:
        /*031c*/ 	.word	index@(_ZN5flash16flash_fwd_kernelI23Flash_fwd_kernel_traitsILi192ELi128ELi64ELi8ELb0ELb0EN7cutlass10bfloat16_tE19Flash_kernel_traitsILi192ELi128ELi64ELi8ES3_EELb0ELb0ELb1ELb1ELb0ELb0ELb0ELb0EEEvNS_16Flash_fwd_paramsE)
        /*0320*/ 	.word	0x00000000


	//----- nvinfo : EIATTR_MIN_STACK_SIZE
	.align		4
.L_144:
        /*0324*/ 	.byte	0x04, 0x12
        /*0326*/ 	.short	(.L_146 - .L_145)
	.align		4
.L_145:
        /*0328*/ 	.word	index@(_ZN5flash16flash_fwd_kernelI23Flash_fwd_kernel_traitsILi192ELi128ELi64ELi8ELb0ELb0EN7cutlass10bfloat16_tE19Flash_kernel_traitsILi192ELi128ELi64ELi8ES3_EELb0ELb0ELb1ELb1ELb0ELb0ELb1ELb0EEEvNS_16Flash_fwd_paramsE)
        /*032c*/ 	.word	0x00000000


	//----- nvinfo : EIATTR_MIN_STACK_SIZE
	.align		4
.L_146:
        /*0330*/ 	.byte	0x04, 0x12
        /*0332*/ 	.short	(.L_148 - .L_147)
	.align		4
.L_147:
        /*0334*/ 	.word	index@(_ZN5flash16flash_fwd_kernelI23Flash_fwd_kernel_traitsILi192ELi64ELi64ELi4ELb0ELb0EN7cutlass10bfloat16_tE19Flash_kernel_traitsILi192ELi64ELi64ELi4ES3_EELb1ELb0ELb0ELb0ELb0ELb0ELb0ELb0EEEvNS_16Flash_fwd_paramsE)
        /*0338*/ 	.word	0x00000000


	//----- nvinfo : EIATTR_MIN_STACK_SIZE
	.align		4
.L_148:
        /*033c*/ 	.byte	0x04, 0x12
        /*033e*/ 	.short	(.L_150 - .L_149)
	.align		4
.L_149:
        /*0340*/ 	.word	index@(_ZN5flash16flash_fwd_kernelI23Flash_fwd_kernel_traitsILi192ELi64ELi64ELi4ELb0ELb0EN7cutlass10bfloat16_tE19Flash_kernel_traitsILi192ELi64ELi64ELi4ES3_EELb1ELb0ELb1ELb0ELb0ELb0ELb0ELb0EEEvNS_16Flash_fwd_paramsE)
        /*0344*/ 	.word	0x00000000


	//----- nvinfo : EIATTR_MIN_STACK_SIZE
	.align		4
.L_150:
        /*0348*/ 	.byte	0x04, 0x12
        /*034a*/ 	.short	(.L_152 - .L_151)
	.align		4
.L_151:
        /*034c*/ 	.word	index@(_ZN5flash16flash_fwd_kernelI23Flash_fwd_kernel_traitsILi192ELi64ELi64ELi4ELb0ELb0EN7cutlass10bfloat16_tE19Flash_kernel_traitsILi192ELi64ELi64ELi4ES3_EELb1ELb0ELb0ELb0ELb0ELb1ELb0ELb0EEEvNS_16Flash_fwd_paramsE)
        /*0350*/ 	.word	0x00000000


	//----- nvinfo : EIATTR_MIN_STACK_SIZE
	.align		4
.L_152:
        /*0354*/ 	.byte	0x04, 0x12
        /*0356*/ 	.short	(.L_154 - .L_153)
	.align		4
.L_153:
        /*0358*/ 	.word	index@(_ZN5flash16flash_fwd_kernelI23Flash_fwd_kernel_traitsILi192ELi64ELi64ELi4ELb0ELb0EN7cutlass10bfloat16_tE19Flash_kernel_traitsILi192ELi64ELi64ELi4ES3_EELb0ELb0ELb0ELb0ELb0ELb1ELb1ELb0EEEvNS_16Flash_fwd_paramsE)
        /*035c*/ 	.word	0x00000000


	//----- nvinfo : EIATTR_MIN_STACK_SIZE
	.align		4
.L_154:
        /*0360*/ 	.byte	0x04, 0x12
        /*0362*/ 	.short	(.L_156 - .L_155)
	.align		4
.L_155:
        /*0364*/ 	.word	index@(_ZN5flash16flash_fwd_kernelI23Flash_fwd_kernel_traitsILi192ELi64ELi64ELi4ELb0ELb0EN7cutlass10bfloat16_tE19Flash_kernel_traitsILi192ELi64ELi64ELi4ES3_EELb1ELb0ELb0ELb1ELb0ELb0ELb0ELb0EEEvNS_16Flash_fwd_paramsE)
        /*0368*/ 	.word	0x00000000


	//----- nvinfo : EIATTR_MIN_STACK_SIZE
	.align		4
.L_156:
        /*036c*/ 	.byte	0x04, 0x12
        /*036e*/ 	.short	(.L_158 - .L_157)
	.align		4
.L_157:
        /*0370*/ 	.word	index@(_ZN5flash16flash_fwd_kernelI23Flash_fwd_kernel_traitsILi192ELi64ELi64ELi4ELb0ELb0EN7cutlass10bfloat16_tE19Flash_kernel_traitsILi192ELi64ELi64ELi4ES3_EELb1ELb0ELb0ELb0ELb0ELb0ELb0ELb1EEEvNS_16Flash_fwd_paramsE)
        /*0374*/ 	.word	0x00000088


	//----- nvinfo : EIATTR_MIN_STACK_SIZE
	.align		4
.L_158:
        /*0378*/ 	.byte	0x04, 0x12
        /*037a*/ 	.short	(.L_160 - .L_159)
	.align		4
.L_159:
        /*037c*/ 	.word	index@(_ZN5flash16flash_fwd_kernelI23Flash_fwd_kernel_traitsILi192ELi64ELi64ELi4ELb0ELb0EN7cutlass10bfloat16_tE19Flash_kernel_traitsILi192ELi64ELi64ELi4ES3_EELb0ELb0ELb0ELb0ELb0ELb0ELb1ELb0EEEvNS_16Flash_fwd_paramsE)
        /*0380*/ 	.word	0x00000000


	//----- nvinfo : EIATTR_MIN_STACK_SIZE
	.align		4
.L_160:
        /*0384*/ 	.byte	0x04, 0x12
        /*0386*/ 	.short	(.L_162 - .L_161)
	.align		4
.L_161:
        /*0388*/ 	.word	index@(_ZN5flash16flash_fwd_kernelI23Flash_fwd_kernel_traitsILi192ELi64ELi64ELi4ELb0ELb0EN7cutlass10bfloat16_tE19Flash_kernel_traitsILi192ELi64ELi64ELi4ES3_EELb1ELb0ELb0ELb1ELb0ELb0ELb0ELb1EEEvNS_16Flash_fwd_paramsE)
        /*038c*/ 	.word	0x00000078


	//----- nvinfo : EIATTR_MIN_STACK_SIZE
	.align		4
.L_162:
        /*0390*/ 	.byte	0x04, 0x12
        /*0392*/ 	.short	(.L_164 - .L_163)
	.align		4
.L_163:
        /*0394*/ 	.word	index@(_ZN5flash16flash_fwd_kernelI23Flash_fwd_kernel_traitsILi192ELi64ELi64ELi4ELb0ELb0EN7cutlass10bfloat16_tE19Flash_kernel_traitsILi192ELi64ELi64ELi4ES3_EELb0ELb0ELb0ELb1ELb0ELb0ELb1ELb0EEEvNS_16Flash_fwd_paramsE)
        /*0398*/ 	.word	0x00000000


	//----- nvinfo : EIATTR_MIN_STACK_SIZE
	.align		4
.L_164:
        /*039c*/ 	.byte	0x04, 0x12
        /*039e*/ 	.short	(.L_166 - .L_165)
	.align		4
.L_165:
        /*03a0*/ 	.word	index@(_ZN5flash16flash_fwd_kernelI23Flash_fwd_kernel_traitsILi192ELi64ELi64ELi4ELb0ELb0EN7cutlass10bfloat16_tE19Flash_kernel_traitsILi192ELi64ELi64ELi4ES3_EELb1ELb0ELb1ELb0ELb0ELb1ELb0ELb0EEEvNS_16Flash_fwd_paramsE)
        /*03a4*/ 	.word	0x00000000


	//----- nvinfo : EIATTR_MIN_STACK_SIZE
	.align		4
.L_166:
        /*03a8*/ 	.byte	0x04, 0x12
        /*03aa*/ 	.short	(.L_168 - .L_167)
	.align		4
.L_167:
        /*03ac*/ 	.word	index@(_ZN5flash16flash_fwd_kernelI23Flash_fwd_kernel_traitsILi192ELi64ELi64ELi4ELb0ELb0EN7cutlass10bfloat16_tE19Flash_kernel_traitsILi192ELi64ELi64ELi4ES3_EELb0ELb0ELb1ELb0ELb0ELb1ELb1ELb0EEEvNS_16Flash_fwd_paramsE)
        /*03b0*/ 	.word	0x00000000


	//----- nvinfo : EIATTR_MIN_STACK_SIZE
	.align		4
.L_168:
        /*03b4*/ 	.byte	0x04, 0x12
        /*03b6*/ 	.short	(.L_170 - .L_169)
	.align		4
.L_169:
        /*03b8*/ 	.word	index@(_ZN5flash16flash_fwd_kernelI23Flash_fwd_kernel_traitsILi192ELi64ELi64ELi4ELb0ELb0EN7cutlass10bfloat16_tE19Flash_kernel_traitsILi192ELi64ELi64ELi4ES3_EELb1ELb0ELb1ELb1ELb0ELb0ELb0ELb0EEEvNS_16Flash_fwd_paramsE)
        /*03bc*/ 	.word	0x00000000


	//----- nvinfo : EIATTR_MIN_STACK_SIZE
	.align		4
.L_170:
        /*03c0*/ 	.byte	0x04, 0x12
        /*03c2*/ 	.short	(.L_172 - .L_171)
	.align		4
.L_171:
        /*03c4*/ 	.word	index@(_ZN5flash16flash_fwd_kernelI23Flash_fwd_kernel_traitsILi192ELi64ELi64ELi4ELb0ELb0EN7cutlass10bfloat16_tE19Flash_kernel_traitsILi192ELi64ELi64ELi4ES3_EELb1ELb0ELb1ELb0ELb0ELb0ELb0ELb1EEEvNS_16Flash_fwd_paramsE)
        /*03c8*/ 	.word	0x000000d0


	//----- nvinfo : EIATTR_MIN_STACK_SIZE
	.align		4
.L_172:
        /*03cc*/ 	.byte	0x04, 0x12
        /*03ce*/ 	.short	(.L_174 - .L_173)
	.align		4
.L_173:
        /*03d0*/ 	.word	index@(_ZN5flash16flash_fwd_kernelI23Flash_fwd_kernel_traitsILi192ELi64ELi64ELi4ELb0ELb0EN7cutlass10bfloat16_tE19Flash_kernel_traitsILi192ELi64ELi64ELi4ES3_EELb0ELb0ELb1ELb0ELb0ELb0ELb1ELb0EEEvNS_16Flash_fwd_paramsE)
        /*03d4*/ 	.word	0x00000000


	//----- nvinfo : EIATTR_MIN_STACK_SIZE
	.align		4
.L_174:
        /*03d8*/ 	.byte	0x04, 0x12
        /*03da*/ 	.short	(.L_176 - .L_175)
	.align		4
.L_175:
        /*03dc*/ 	.word	index@(_ZN5flash16flash_fwd_kernelI23Flash_fwd_kernel_traitsILi192ELi64ELi64ELi4ELb0ELb0EN7cutlass10bfloat16_tE19Flash_kernel_traitsILi192ELi64ELi64ELi4ES3_EELb1ELb0ELb1ELb1ELb0ELb0ELb0ELb1EEEvNS_16Flash_fwd_paramsE)
        /*03e0*/ 	.word	0x00000098


	//----- nvinfo : EIATTR_MIN_STACK_SIZE
	.align		4
.L_176:
        /*03e4*/ 	.byte	0x04, 0x12
        /*03e6*/ 	.short	(.L_178 - .L_177)
	.align		4
.L_177:
        /*03e8*/ 	.word	index@(_ZN5flash16flash_fwd_kernelI23Flash_fwd_kernel_traitsILi192ELi64ELi64ELi4ELb0ELb0EN7cutlass10bfloat16_tE19Flash_kernel_traitsILi192ELi64ELi64ELi4ES3_EELb0ELb0ELb1ELb1ELb0ELb0ELb1ELb0EEEvNS_16Flash_fwd_paramsE)
        /*03ec*/ 	.word	0x00000000
.L_178:


//--------------------- .nv.compat                --------------------------
	.section	.nv.compat,"",@"SHT_CUDA_COMPAT_INFO"
	.align	4
        /*0000*/ 	.byte	0x02, 0x09, 0x01, 0x00, 0x02, 0x02, 0x01, 0x00, 0x02, 0x05, 0x05, 0x00, 0x03, 0x07, 0x01, 0x01
        /*0010*/ 	.byte	0x02, 0x03, 0x00, 0x00, 0x02, 0x06, 0x01, 0x00, 0x04, 0x0b, 0x08, 0x00, 0x01, 0x00, 0x00, 0x00
        /*0020*/ 	.byte	0x00, 0x00, 0x00, 0x00


//--------------------- .nv.info._ZN5flash16flash_fwd_kernelI23Flash_fwd_kernel_traitsILi192ELi128ELi64ELi8ELb0ELb0EN7cutlass10bfloat16_tE19Flash_kernel_traitsILi192ELi128ELi64ELi8ES3_EELb0ELb0ELb0ELb0ELb0ELb1ELb0ELb0EEEvNS_16Flash_fwd_paramsE --------------------------
	.section	.nv.info._ZN5flash16flash_fwd_kernelI23Flash_fwd_kernel_traitsILi192ELi128ELi64ELi8ELb0ELb0EN7cutlass10bfloat16_tE19Flash_kernel_traitsILi192ELi128ELi64ELi8ES3_EELb0ELb0ELb0ELb0ELb0ELb1ELb0ELb0EEEvNS_16Flash_fwd_paramsE,"",@"SHT_CUDA_INFO"
	.sectionflags	@""
	.align	4


	//----- nvinfo : EIATTR_CUDA_API_VERSION
	.align		4
        /*0000*/ 	.byte	0x04, 0x37
        /*0002*/ 	.short	(.L_180 - .L_179)
.L_179:
        /*0004*/ 	.word	0x00000082


	//----- nvinfo : EIATTR_KPARAM_INFO
	.align		4
.L_180:
        /*0008*/ 	.byte	0x04, 0x17
        /*000a*/ 	.short	(.L_182 - .L_181)
.L_181:
        /*000c*/ 	.word	0x00000000
        /*0010*/ 	.short	0x0000
        /*0012*/ 	.short	0x0000
        /*0014*/ 	.byte	0x00, 0xf0, 0x41, 0x07


	//----- nvinfo : EIATTR_SPARSE_MMA_MASK
	.align		4
.L_182:
        /*0018*/ 	.byte	0x03, 0x50
        /*001a*/ 	.short	0x0000


	//----- nvinfo : EIATTR_MAXREG_COUNT
	.align		4
        /*001c*/ 	.byte	0x03, 0x1b
        /*001e*/ 	.short	0x00ff


	//----- nvinfo : EIATTR_NUM_BARRIERS
	.align		4
        /*0020*/ 	.byte	0x02, 0x4c
        /*0022*/ 	.byte	0x01
	.zero		1


	//----- nvinfo : EIATTR_MERCURY_ISA_VERSION
	.align		4
        /*0024*/ 	.byte	0x03, 0x5f
        /*0026*/ 	.short	0x0101


	//----- nvinfo : EIATTR_COOP_GROUP_MASK_REGIDS
	.align		4
        /*0028*/ 	.byte	0x04, 0x29
        /*002a*/ 	.short	(.L_184 - .L_183)


	//   ....[0]....
.L_183:
        /*002c*/ 	.word	0xffffffff


	//   ....[1]....
        /*0030*/ 	.word	0xffffffff


	//   ....[2]....
        /*0034*/ 	.word	0xffffffff


	//   ....[3]....
        /*0038*/ 	.word	0xffffffff


	//   ....[4]....
        /*003c*/ 	.word	0xffffffff


	//   ....[5]....
        /*0040*/ 	.word	0xffffffff


	//   ....[6]....
        /*0044*/ 	.word	0xffffffff


	//   ....[7]....
        /*0048*/ 	.word	0xffffffff


	//   ....[8]....
        /*004c*/ 	.word	0xffffffff


	//   ....[9]....
        /*0050*/ 	.word	0xffffffff


	//   ....[10]....
        /*0054*/ 	.word	0xffffffff


	//   ....[11]....
        /*0058*/ 	.word	0xffffffff


	//----- nvinfo : EIATTR_COOP_GROUP_INSTR_OFFSETS
	.align		4
.L_184:
        /*005c*/ 	.byte	0x04, 0x28
        /*005e*/ 	.short	(.L_186 - .L_185)


	//   ....[0]....
.L_185:
        /*0060*/ 	.word	0x00002f20


	//   ....[1]....
        /*0064*/ 	.word	0x00003020


	//   ....[2]....
        /*0068*/ 	.word	0x00003040


	//   ....[3]....
        /*006c*/ 	.word	0x00003140


	//   ....[4]....
        /*0070*/ 	.word	0x000050c0


	//   ....[5]....
        /*0074*/ 	.word	0x000050d0


	//   ....[6]....
        /*0078*/ 	.word	0x00005100


	//   ....[7]....
        /*007c*/ 	.word	0x00005110


	//   ....[8]....
        /*0080*/ 	.word	0x000068a0


	//   ....[9]....
        /*0084*/ 	.word	0x000068d0


	//   ....[10]....
        /*0088*/ 	.word	0x00006950


	//   ....[11]....
        /*008c*/ 	.word	0x00006960


	//----- nvinfo : EIATTR_VRC_CTA_INIT_COUNT
	.align		4
.L_186:
        /*0090*/ 	.byte	0x02, 0x4a
	.zero		1
	.zero		1


	//----- nvinfo : EIATTR_EXIT_INSTR_OFFSETS
	.align		4
        /*0094*/ 	.byte	0x04, 0x1c
        /*0096*/ 	.short	(.L_188 - .L_187)


	//   ....[0]....
.L_187:
        /*0098*/ 	.word	0x000003a0


	//   ....[1]....
        /*009c*/ 	.word	0x00000e60


	//   ....[2]....
        /*00a0*/ 	.word	0x00000ef0


	//   ....[3]....
        /*00a4*/ 	.word	0x00008170


	//   ....[4]....
        /*00a8*/ 	.word	0x00008260


	//----- nvinfo : EIATTR_CRS_STACK_SIZE
	.align		4
.L_188:
        /*00ac*/ 	.byte	0x04, 0x1e
        /*00ae*/ 	.short	(.L_190 - .L_189)
.L_189:
        /*00b0*/ 	.word	0x00000000


	//----- nvinfo : EIATTR_CBANK_PARAM_SIZE
	.align		4
.L_190:
        /*00b4*/ 	.byte	0x03, 0x19
        /*00b6*/ 	.short	0x01d0


	//----- nvinfo : EIATTR_PARAM_CBANK
	.align		4
        /*00b8*/ 	.byte	0x04, 0x0a
        /*00ba*/ 	.short	(.L_192 - .L_191)
	.align		4
.L_191:
        /*00bc*/ 	.word	index@(.nv.constant0._ZN5flash16flash_fwd_kernelI23Flash_fwd_kernel_traitsILi192ELi128ELi64ELi8ELb0ELb0EN7cutlass10bfloat16_tE19Flash_kernel_traitsILi192ELi128ELi64ELi8ES3_EELb0ELb0ELb0ELb0ELb0ELb1ELb0ELb0EEEvNS_16Flash_fwd_paramsE)
        /*00c0*/ 	.short	0x0380
        /*00c2*/ 	.short	0x01d0


	//----- nvinfo : EIATTR_SW_WAR
	.align		4
.L_192:
        /*00c4*/ 	.byte	0x04, 0x36
        /*00c6*/ 	.short	(.L_194 - .L_193)
.L_193:
        /*00c8*/ 	.word	0x00000008
.L_194:


//--------------------- .nv.info._ZN5flash16flash_fwd_kernelI23Flash_fwd_kernel_traitsILi192ELi128ELi64ELi8ELb0ELb0EN7cutlass10bfloat16_tE19Flash_kernel_traitsILi192ELi128ELi64ELi8ES3_EELb0ELb0ELb0ELb0ELb0ELb1ELb1ELb0EEEvNS_16Flash_fwd_paramsE --------------------------
	.section	.nv.info._ZN5flash16flash_fwd_kernelI23Flash_fwd_kernel_traitsILi192ELi128ELi64ELi8ELb0ELb0EN7cutlass10bfloat16_tE19Flash_kernel_traitsILi192ELi128ELi64ELi8ES3_EELb0ELb0ELb0ELb0ELb0ELb1ELb1ELb0EEEvNS_16Flash_fwd_paramsE,"",@"SHT_CUDA_INFO"
	.sectionflags	@""
	.align	4


	//----- nvinfo : EIATTR_CUDA_API_VERSION
	.align		4
        /*0000*/ 	.byte	0x04, 0x37
        /*0002*/ 	.short	(.L_196 - .L_195)
.L_195:
        /*0004*/ 	.word	0x00000082


	//----- nvinfo : EIATTR_KPARAM_INFO
	.align		4
.L_196:
        /*0008*/ 	.byte	0x04, 0x17
        /*000a*/ 	.short	(.L_198 - .L_197)
.L_197:
        /*000c*/ 	.word	0x00000000
        /*0010*/ 	.short	0x0000
        /*0012*/ 	.short	0x0000
        /*0014*/ 	.byte	0x00, 0xf0, 0x41, 0x07


	//----- nvinfo : EIATTR_SPARSE_MMA_MASK
	.align		4
.L_198:
        /*0018*/ 	.byte	0x03, 0x50
        /*001a*/ 	.short	0x0000


	//----- nvinfo : EIATTR_MAXREG_COUNT
	.align		4
        /*001c*/ 	.byte	0x03, 0x1b
        /*001e*/ 	.short	0x00ff


	//----- nvinfo : EIATTR_NUM_BARRIERS
	.align		4
        /*0020*/ 	.byte	0x02, 0x4c
        /*0022*/ 	.byte	0x01
	.zero		1


	//----- nvinfo : EIATTR_MERCURY_ISA_VERSION
	.align		4
        /*0024*/ 	.byte	0x03, 0x5f
        /*0026*/ 	.short	0x0101


	//----- nvinfo : EIATTR_COOP_GROUP_MASK_REGIDS
	.align		4
        /*0028*/ 	.byte	0x04, 0x29
        /*002a*/ 	.short	(.L_200 - .L_199)


	//   ....[0]....
.L_199:
        /*002c*/ 	.word	0xffffffff


	//   ....[1]....
        /*0030*/ 	.word	0xffffffff


	//   ....[2]....
        /*0034*/ 	.word	0xffffffff


	//   ....[3]....
        /*0038*/ 	.word	0xffffffff


	//   ....[4]....
        /*003c*/ 	.word	0xffffffff


	//   ....[5]....
        /*0040*/ 	.word	0xffffffff


	//   ....[6]....
        /*0044*/ 	.word	0xffffffff


	//   ....[7]....
        /*0048*/ 	.word	0xffffffff


	//   ....[8]....
        /*004c*/ 	.word	0xffffffff


	//   ....[9]....
        /*0050*/ 	.word	0xffffffff


	//   ....[10]....
        /*0054*/ 	.word	0xffffffff


	//   ....[11]....
        /*0058*/ 	.word	0xffffffff


	//----- nvinfo : EIATTR_COOP_GROUP_INSTR_OFFSETS
	.align		4
.L_200:
        /*005c*/ 	.byte	0x04, 0x28
        /*005e*/ 	.short	(.L_202 - .L_201)


	//   ....[0]....
.L_201:
        /*0060*/ 	.word	0x00003310


	//   ....[1]....
        /*0064*/ 	.word	0x00003480


	//   ....[2]....
        /*0068*/ 	.word	0x00003490


	//   ....[3]....
        /*006c*/ 	.word	0x00003590


	//   ....[4]....
        /*0070*/ 	.word	0x000058d0


	//   ....[5]....
        /*0074*/ 	.word	0x000058f0


	//   ....[6]....
        /*0078*/ 	.word	0x00005910


	//   ....[7]....
        /*007c*/ 	.word	0x00005930


	//   ....[8]....
        /*0080*/ 	.word	0x000070b0


	//   ....[9]....
        /*0084*/ 	.word	0x000070e0


	//   ....[10]....
        /*0088*/ 	.word	0x00007160


	//   ....[11]....
        /*008c*/ 	.word	0x00007170


	//----- nvinfo : EIATTR_VRC_CTA_INIT_COUNT
	.align		4
.L_202:
        /*0090*/ 	.byte	0x02, 0x4a
	.zero		1
	.zero		1


	//----- nvinfo : EIATTR_EXIT_INSTR_OFFSETS
	.align		4
        /*0094*/ 	.byte	0x04, 0x1c
        /*0096*/ 	.short	(.L_204 - .L_203)


	//   ....[0]....
.L_203:
        /*0098*/ 	.word	0x000003a0


	//   ....[1]....
        /*009c*/ 	.word	0x00000e50


	//   ....[2]....
        /*00a0*/ 	.word	0x00000ee0


	//   ....[3]....
        /*00a4*/ 	.word	0x00008980


	//   ....[4]....
        /*00a8*/ 	.word	0x00008a70


	//----- nvinfo : EIATTR_CRS_STACK_SIZE
	.align		4
.L_204:
        /*00ac*/ 	.byte	0x04, 0x1e
        /*00ae*/ 	.short	(.L_206 - .L_205)
.L_205:
        /*00b0*/ 	.word	0x00000000


	//----- nvinfo : EIATTR_CBANK_PARAM_SIZE
	.align		4
.L_206:
        /*00b4*/ 	.byte	0x03, 0x19
        /*00b6*/ 	.short	0x01d0


	//----- nvinfo : EIATTR_PARAM_CBANK
	.align		4
        /*00b8*/ 	.byte	0x04, 0x0a
        /*00ba*/ 	.short	(.L_208 - .L_207)
	.align		4
.L_207:
        /*00bc*/ 	.word	index@(.nv.constant0._ZN5flash16flash_fwd_kernelI23Flash_fwd_kernel_traitsILi192ELi128ELi64ELi8ELb0ELb0EN7cutlass10bfloat16_tE19Flash_kernel_traitsILi192ELi128ELi64ELi8ES3_EELb0ELb0ELb0ELb0ELb0ELb1ELb1ELb0EEEvNS_16Flash_fwd_paramsE)
        /*00c0*/ 	.short	0x0380
        /*00c2*/ 	.short	0x01d0


	//----- nvinfo : EIATTR_SW_WAR
	.align		4
.L_208:
        /*00c4*/ 	.byte	0x04, 0x36
        /*00c6*/ 	.short	(.L_210 - .L_209)
.L_209:
        /*00c8*/ 	.word	0x00000008
.L_210:


//--------------------- .nv.info._ZN5flash16flash_fwd_kernelI23Flash_fwd_kernel_traitsILi192ELi128ELi64ELi8ELb0ELb0EN7cutlass10bfloat16_tE19Flash_kernel_traitsILi192ELi128ELi64ELi8ES3_EELb0ELb0ELb0ELb0ELb0ELb0ELb0ELb0EEEvNS_16Flash_fwd_paramsE --------------------------
	.section	.nv.info._ZN5flash16flash_fwd_kernelI23Flash_fwd_kernel_traitsILi192ELi128ELi64ELi8ELb0ELb0EN7cutlass10bfloat16_tE19Flash_kernel_traitsILi192ELi128ELi64ELi8ES3_EELb0ELb0ELb0ELb0ELb0ELb0ELb0ELb0EEEvNS_16Flash_fwd_paramsE,"",@"SHT_CUDA_INFO"
	.sectionflags	@""
	.align	4


	//----- nvinfo : EIATTR_CUDA_API_VERSION
	.align		4
        /*0000*/ 	.byte	0x04, 0x37
        /*0002*/ 	.short	(.L_212 - .L_211)
.L_211:
        /*0004*/ 	.word	0x00000082


	//----- nvinfo : EIATTR_KPARAM_INFO
	.align		4
.L_212:
        /*0008*/ 	.byte	0x04, 0x17
        /*000a*/ 	.short	(.L_214 - .L_213)
.L_213:
        /*000c*/ 	.word	0x00000000
        /*0010*/ 	.short	0x0000
        /*0012*/ 	.short	0x0000
        /*0014*/ 	.byte	0x00, 0xf0, 0x41, 0x07


	//----- nvinfo : EIATTR_SPARSE_MMA_MASK
	.align		4
.L_214:
        /*0018*/ 	.byte	0x03, 0x50
        /*001a*/ 	.short	0x0000


	//----- nvinfo : EIATTR_MAXREG_COUNT
	.align		4
        /*001c*/ 	.byte	0x03, 0x1b
        /*001e*/ 	.short	0x00ff


	//----- nvinfo : EIATTR_NUM_BARRIERS
	.align		4
        /*0020*/ 	.byte	0x02, 0x4c
        /*0022*/ 	.byte	0x01
	.zero		1


	//----- nvinfo : EIATTR_MERCURY_ISA_VERSION
	.align		4
        /*0024*/ 	.byte	0x03, 0x5f
        /*0026*/ 	.short	0x0101


	//----- nvinfo : EIATTR_COOP_GROUP_MASK_REGIDS
	.align		4
        /*0028*/ 	.byte	0x04, 0x29
        /*002a*/ 	.short	(.L_216 - .L_215)


	//   ....[0]....
.L_215:
        /*002c*/ 	.word	0xffffffff


	//   ....[1]....
        /*0030*/ 	.word	0xffffffff


	//   ....[2]....
        /*0034*/ 	.word	0xffffffff


	//   ....[3]....
        /*0038*/ 	.word	0xffffffff


	//   ....[4]....
        /*003c*/ 	.word	0xffffffff


	//   ....[5]....
        /*0040*/ 	.word	0xffffffff


	//   ....[6]....
        /*0044*/ 	.word	0xffffffff


	//   ....[7]....
        /*0048*/ 	.word	0xffffffff


	//   ....[8]....
        /*004c*/ 	.word	0xffffffff


	//   ....[9]....
        /*0050*/ 	.word	0xffffffff


	//   ....[10]....
        /*0054*/ 	.word	0xffffffff


	//   ....[11]....
        /*0058*/ 	.word	0xffffffff


	//----- nvinfo : EIATTR_COOP_GROUP_INSTR_OFFSETS
	.align		4
.L_216:
        /*005c*/ 	.byte	0x04, 0x28
        /*005e*/ 	.short	(.L_218 - .L_217)


	//   ....[0]....
.L_217:
        /*0060*/ 	.word	0x00003d40


	//   ....[1]....
        /*0064*/ 	.word	0x00003d60


	//   ....[2]....
        /*0068*/ 	.word	0x00003e10


	//   ....[3]....
        /*006c*/ 	.word	0x00003e20


	//   ....[4]....
        /*0070*/ 	.word	0x00006240


	//   ....[5]....
        /*0074*/ 	.word	0x00006250


	//   ....[6]....
        /*0078*/ 	.word	0x000062b0


	//   ....[7]....
        /*007c*/ 	.word	0x000062c0


	//   ....[8]....
        /*0080*/ 	.word	0x00007a20


	//   ....[9]....
        /*0084*/ 	.word	0x00007a60


	//   ....[10]....
        /*0088*/ 	.word	0x00007b10


	//   ....[11]....
        /*008c*/ 	.word	0x00007b20


	//----- nvinfo : EIATTR_VRC_CTA_INIT_COUNT
	.align		4
.L_218:
        /*0090*/ 	.byte	0x02, 0x4a
	.zero		1
	.zero		1


	//----- nvinfo : EIATTR_EXIT_INSTR_OFFSETS
	.align		4
        /*0094*/ 	.byte	0x04, 0x1c
        /*0096*/ 	.short	(.L_220 - .L_219)


	//   ....[0]....
.L_219:
        /*0098*/ 	.word	0x000003a0


	//   ....[1]....
        /*009c*/ 	.word	0x00000f80


	//   ....[2]....
        /*00a0*/ 	.word	0x00001010


	//   ....[3]....
        /*00a4*/ 	.word	0x000092f0


	//   ....[4]....
        /*00a8*/ 	.word	0x00009420


	//   ....[5]....
        /*00ac*/ 	.word	0x00009440


	//----- nvinfo : EIATTR_CRS_STACK_SIZE
	.align		4
.L_220:
        /*00b0*/ 	.byte	0x04, 0x1e
        /*00b2*/ 	.short	(.L_222 - .L_221)
.L_221:
        /*00b4*/ 	.word	0x00000000


	//----- nvinfo : EIATTR_CBANK_PARAM_SIZE
	.align		4
.L_222:
        /*00b8*/ 	.byte	0x03, 0x19
        /*00ba*/ 	.short	0x01d0


	//----- nvinfo : EIATTR_PARAM_CBANK
	.align		4
        /*00bc*/ 	.byte	0x04, 0x0a
        /*00be*/ 	.short	(.L_224 - .L_223)
	.align		4
.L_223:
        /*00c0*/ 	.word	index@(.nv.constant0._ZN5flash16flash_fwd_kernelI23Flash_fwd_kernel_traitsILi192ELi128ELi64ELi8ELb0ELb0EN7cutlass10bfloat16_tE19Flash_kernel_traitsILi192ELi128ELi64ELi8ES3_EELb0ELb0ELb0ELb0ELb0ELb0ELb0ELb0EEEvNS_16Flash_fwd_paramsE)
        /*00c4*/ 	.short	0x0380
        /*00c6*/ 	.short	0x01d0


	//----- nvinfo : EIATTR_SW_WAR
	.align		4
.L_224:
        /*00c8*/ 	.byte	0x04, 0x36
        /*00ca*/ 	.short	(.L_226 - .L_225)
.L_225:
        /*00cc*/ 	.word	0x00000008
.L_226:


//--------------------- .nv.info._ZN5flash16flash_fwd_kernelI23Flash_fwd_kernel_traitsILi192ELi128ELi64ELi8ELb0ELb0EN7cutlass10bfloat16_tE19Flash_kernel_traitsILi192ELi128ELi64ELi8ES3_EELb0ELb0ELb0ELb0ELb0ELb0ELb1ELb0EEEvNS_16Flash_fwd_paramsE --------------------------
	.section	.nv.info._ZN5flash16flash_fwd_kernelI23Flash_fwd_kernel_traitsILi192ELi128ELi64ELi8ELb0ELb0EN7cutlass10bfloat16_tE19Flash_kernel_traitsILi192ELi128ELi64ELi8ES3_EELb0ELb0ELb0ELb0ELb0ELb0ELb1ELb0EEEvNS_16Flash_fwd_paramsE,"",@"SHT_CUDA_INFO"
	.sectionflags	@""
	.align	4


	//----- nvinfo : EIATTR_CUDA_API_VERSION
	.align		4
        /*0000*/ 	.byte	0x04, 0x37
        /*0002*/ 	.short	(.L_228 - .L_227)
.L_227:
        /*0004*/ 	.word	0x00000082


	//----- nvinfo : EIATTR_KPARAM_INFO
	.align		4
.L_228:
        /*0008*/ 	.byte	0x04, 0x17
        /*000a*/ 	.short	(.L_230 - .L_229)
.L_229:
        /*000c*/ 	.word	0x00000000
        /*0010*/ 	.short	0x0000
        /*0012*/ 	.short	0x0000
        /*0014*/ 	.byte	0x00, 0xf0, 0x41, 0x07


	//----- nvinfo : EIATTR_SPARSE_MMA_MASK
	.align		4
.L_230:
        /*0018*/ 	.byte	0x03, 0x50
        /*001a*/ 	.short	0x0000


	//----- nvinfo : EIATTR_MAXREG_COUNT
	.align		4
        /*001c*/ 	.byte	0x03, 0x1b
        /*001e*/ 	.short	0x00ff


	//----- nvinfo : EIATTR_NUM_BARRIERS
	.align		4
        /*0020*/ 	.byte	0x02, 0x4c
        /*0022*/ 	.byte	0x01
	.zero		1


	//----- nvinfo : EIATTR_MERCURY_ISA_VERSION
	.align		4
        /*0024*/ 	.byte	0x03, 0x5f
        /*0026*/ 	.short	0x0101


	//----- nvinfo : EIATTR_COOP_GROUP_MASK_REGIDS
	.align		4
        /*0028*/ 	.byte	0x04, 0x29
        /*002a*/ 	.short	(.L_232 - .L_231)


	//   ....[0]....
.L_231:
        /*002c*/ 	.word	0xffffffff


	//   ....[1]....
        /*0030*/ 	.word	0xffffffff


	//   ....[2]....
        /*0034*/ 	.word	0xffffffff


	//   ....[3]....
        /*0038*/ 	.word	0xffffffff


	//   ....[4]....
        /*003c*/ 	.word	0xffffffff


	//   ....[5]....
        /*0040*/ 	.word	0xffffffff


	//   ....[6]....
        /*0044*/ 	.word	0xffffffff


	//   ....[7]....
        /*0048*/ 	.word	0xffffffff


	//   ....[8]....
        /*004c*/ 	.word	0xffffffff


	//   ....[9]....
        /*0050*/ 	.word	0xffffffff


	//   ....[10]....
        /*0054*/ 	.word	0xffffffff


	//   ....[11]....
        /*0058*/ 	.word	0xffffffff


	//----- nvinfo : EIATTR_COOP_GROUP_INSTR_OFFSETS
	.align		4
.L_232:
        /*005c*/ 	.byte	0x04, 0x28
        /*005e*/ 	.short	(.L_234 - .L_233)


	//   ....[0]....
.L_233:
        /*0060*/ 	.word	0x00004150


	//   ....[1]....
        /*0064*/ 	.word	0x00004170


	//   ....[2]....
        /*0068*/ 	.word	0x00004220


	//   ....[3]....
        /*006c*/ 	.word	0x00004230


	//   ....[4]....
        /*0070*/ 	.word	0x00006a50


	//   ....[5]....
        /*0074*/ 	.word	0x00006ab0


	//   ....[6]....
        /*0078*/ 	.word	0x00006b60


	//   ....[7]....
        /*007c*/ 	.word	0x00006b70


	//   ....[8]....
        /*0080*/ 	.word	0x00008240


	//   ....[9]....
        /*0084*/ 	.word	0x00008280


	//   ....[10]....
        /*0088*/ 	.word	0x00008310


	//   ....[11]....
        /*008c*/ 	.word	0x00008320


	//----- nvinfo : EIATTR_VRC_CTA_INIT_COUNT
	.align		4
.L_234:
        /*0090*/ 	.byte	0x02, 0x4a
	.zero		1
	.zero		1


	//----- nvinfo : EIATTR_EXIT_INSTR_OFFSETS
	.align		4
        /*0094*/ 	.byte	0x04, 0x1c
        /*0096*/ 	.short	(.L_236 - .L_235)


	//   ....[0]....
.L_235:
        /*0098*/ 	.word	0x000003a0


	//   ....[1]....
        /*009c*/ 	.word	0x00000f80


	//   ....[2]....
        /*00a0*/ 	.word	0x00001010


	//   ....[3]....
        /*00a4*/ 	.word	0x00009b10


	//   ....[4]....
        /*00a8*/ 	.word	0x00009c40


	//   ....[5]....
        /*00ac*/ 	.word	0x00009c60


	//----- nvinfo : EIATTR_CRS_STACK_SIZE
	.align		4
.L_236:
        /*00b0*/ 	.byte	0x04, 0x1e
        /*00b2*/ 	.short	(.L_238 - .L_237)
.L_237:
        /*00b4*/ 	.word	0x00000000


	//----- nvinfo : EIATTR_CBANK_PARAM_SIZE
	.align		4
.L_238:
        /*00b8*/ 	.byte	0x03, 0x19
        /*00ba*/ 	.short	0x01d0


	//----- nvinfo : EIATTR_PARAM_CBANK
	.align		4
        /*00bc*/ 	.byte	0x04, 0x0a
        /*00be*/ 	.short	(.L_240 - .L_239)
	.align		4
.L_239:
        /*00c0*/ 	.word	index@(.nv.constant0._ZN5flash16flash_fwd_kernelI23Flash_fwd_kernel_traitsILi192ELi128ELi64ELi8ELb0ELb0EN7cutlass10bfloat16_tE19Flash_kernel_traitsILi192ELi128ELi64ELi8ES3_EELb0ELb0ELb0ELb0ELb0ELb0ELb1ELb0EEEvNS_16Flash_fwd_paramsE)
        /*00c4*/ 	.short	0x0380
        /*00c6*/ 	.short	0x01d0


	//----- nvinfo : EIATTR_SW_WAR
	.align		4
.L_240:
        /*00c8*/ 	.byte	0x04, 0x36
        /*00ca*/ 	.short	(.L_242 - .L_241)
.L_241:
        /*00cc*/ 	.word	0x00000008
.L_242:


//--------------------- .nv.info._ZN5flash16flash_fwd_kernelI23Flash_fwd_kernel_traitsILi192ELi128ELi64ELi8ELb0ELb0EN7cutlass10bfloat16_tE19Flash_kernel_traitsILi192ELi128ELi64ELi8ES3_EELb0ELb0ELb0ELb1ELb0ELb0ELb0ELb0EEEvNS_16Flash_fwd_paramsE --------------------------
	.section	.nv.info._ZN5flash16flash_fwd_kernelI23Flash_fwd_kernel_traitsILi192ELi128ELi64ELi8ELb0ELb0EN7cutlass10bfloat16_tE19Flash_kernel_traitsILi192ELi128ELi64ELi8ES3_EELb0ELb0ELb0ELb1ELb0ELb0ELb0ELb0EEEvNS_16Flash_fwd_paramsE,"",@"SHT_CUDA_INFO"
	.sectionflags	@""
	.align	4


	//----- nvinfo : EIATTR_CUDA_API_VERSION
	.align		4
        /*0000*/ 	.byte	0x04, 0x37
        /*0002*/ 	.short	(.L_244 - .L_243)
.L_243:
        /*0004*/ 	.word	0x00000082


	//----- nvinfo : EIATTR_KPARAM_INFO
	.align		4
.L_244:
        /*0008*/ 	.byte	0x04, 0x17
        /*000a*/ 	.short	(.L_246 - .L_245)
.L_245:
        /*000c*/ 	.word	0x00000000
        /*0010*/ 	.short	0x0000
        /*0012*/ 	.short	0x0000
        /*0014*/ 	.byte	0x00, 0xf0, 0x41, 0x07


	//----- nvinfo : EIATTR_SPARSE_MMA_MASK
	.align		4
.L_246:
        /*0018*/ 	.byte	0x03, 0x50
        /*001a*/ 	.short	0x0000


	//----- nvinfo : EIATTR_MAXREG_COUNT
	.align		4
        /*001c*/ 	.byte	0x03, 0x1b
        /*001e*/ 	.short	0x00ff


	//----- nvinfo : EIATTR_NUM_BARRIERS
	.align		4
        /*0020*/ 	.byte	0x02, 0x4c
        /*0022*/ 	.byte	0x01
	.zero		1


	//----- nvinfo : EIATTR_MERCURY_ISA_VERSION
	.align		4
        /*0024*/ 	.byte	0x03, 0x5f
        /*0026*/ 	.short	0x0101


	//----- nvinfo : EIATTR_COOP_GROUP_MASK_REGIDS
	.align		4
        /*0028*/ 	.byte	0x04, 0x29
        /*002a*/ 	.short	(.L_248 - .L_247)


	//   ....[0]....
.L_247:
        /*002c*/ 	.word	0xffffffff


	//   ....[1]....
        /*0030*/ 	.word	0xffffffff


	//   ....[2]....
        /*0034*/ 	.word	0xffffffff


	//   ....[3]....
        /*0038*/ 	.word	0xffffffff


	//   ....[4]....
        /*003c*/ 	.word	0xffffffff


	//   ....[5]....
        /*0040*/ 	.word	0xffffffff


	//   ....[6]....
        /*0044*/ 	.word	0xffffffff


	//   ....[7]....
        /*0048*/ 	.word	0xffffffff


	//   ....[8]....
        /*004c*/ 	.word	0xffffffff


	//   ....[9]....
        /*0050*/ 	.word	0xffffffff


	//   ....[10]....
        /*0054*/ 	.word	0xffffffff


	//   ....[11]....
        /*0058*/ 	.word	0xffffffff


	//----- nvinfo : EIATTR_COOP_GROUP_INSTR_OFFSETS
	.align		4
.L_248:
        /*005c*/ 	.byte	0x04, 0x28
        /*005e*/ 	.short	(.L_250 - .L_249)


	//   ....[0]....
.L_249:
        /*0060*/ 	.word	0x00004650


	//   ....[1]....
        /*0064*/ 	.word	0x00004670


	//   ....[2]....
        /*0068*/ 	.word	0x00004710


	//   ....[3]....
        /*006c*/ 	.word	0x00004720


	//   ....[4]....
        /*0070*/ 	.word	0x00007410


	//   ....[5]....
        /*0074*/ 	.word	0x00007420


	//   ....[6]....
        /*0078*/ 	.word	0x00007480


	//   ....[7]....
        /*007c*/ 	.word	0x00007490


	//   ....[8]....
        /*0080*/ 	.word	0x00008bf0


	//   ....[9]....
        /*0084*/ 	.word	0x00008c30


	//   ....[10]....
        /*0088*/ 	.word	0x00008cc0


	//   ....[11]....
        /*008c*/ 	.word	0x00008cd0


	//----- nvinfo : EIATTR_VRC_CTA_INIT_COUNT
	.align		4
.L_250:
        /*0090*/ 	.byte	0x02, 0x4a
	.zero		1
	.zero		1


	//----- nvinfo : EIATTR_EXIT_INSTR_OFFSETS
	.align		4
        /*0094*/ 	.byte	0x04, 0x1c
        /*0096*/ 	.short	(.L_252 - .L_251)


	//   ....[0]....
.L_251:
        /*0098*/ 	.word	0x000003a0


	//   ....[1]....
        /*009c*/ 	.word	0x00000f50


	//   ....[2]....
        /*00a0*/ 	.word	0x00000fe0


	//   ....[3]....
        /*00a4*/ 	.word	0x0000a4c0


	//   ....[4]....
        /*00a8*/ 	.word	0x0000a5f0


	//   ....[5]....
        /*00ac*/ 	.word	0x0000a610


	//----- nvinfo : EIATTR_CRS_STACK_SIZE
	.align		4
.L_252:
        /*00b0*/ 	.byte	0x04, 0x1e
        /*00b2*/ 	.short	(.L_254 - .L_253)
.L_253:
        /*00b4*/ 	.word	0x00000000


	//----- nvinfo : EIATTR_CBANK_PARAM_SIZE
	.align		4
.L_254:
        /*00b8*/ 	.byte	0x03, 0x19
        /*00ba*/ 	.short	0x01d0


	//----- nvinfo : EIATTR_PARAM_CBANK
	.align		4
        /*00bc*/ 	.byte	0x04, 0x0a
        /*00be*/ 	.short	(.L_256 - .L_255)
	.align		4
.L_255:
        /*00c0*/ 	.word	index@(.nv.constant0._ZN5flash16flash_fwd_kernelI23Flash_fwd_kernel_traitsILi192ELi128ELi64ELi8ELb0ELb0EN7cutlass10bfloat16_tE19Flash_kernel_traitsILi192ELi128ELi64ELi8ES3_EELb0ELb0ELb0ELb1ELb0ELb0ELb0ELb0EEEvNS_16Flash_fwd_paramsE)
        /*00c4*/ 	.short	0x0380
        /*00c6*/ 	.short	0x01d0


	//----- nvinfo : EIATTR_SW_WAR
	.align		4
.L_256:
        /*00c8*/ 	.byte	0x04, 0x36
        /*00ca*/ 	.short	(.L_258 - .L_257)
.L_257:
        /*00cc*/ 	.word	0x00000008
.L_258:


//--------------------- .nv.info._ZN5flash16flash_fwd_kernelI23Flash_fwd_kernel_traitsILi192ELi128ELi64ELi8ELb0ELb0EN7cutlass10bfloat16_tE19Flash_kernel_traitsILi192ELi128ELi64ELi8ES3_EELb0ELb0ELb0ELb1ELb0ELb0ELb1ELb0EEEvNS_16Flash_fwd_paramsE --------------------------
	.section	.nv.info._ZN5flash16flash_fwd_kernelI23Flash_fwd_kernel_traitsILi192ELi128ELi64ELi8ELb0ELb0EN7cutlass10bfloat16_tE19Flash_kernel_traitsILi192ELi128ELi64ELi8ES3_EELb0ELb0ELb0ELb1ELb0ELb0ELb1ELb0EEEvNS_16Flash_fwd_paramsE,"",@"SHT_CUDA_INFO"
	.sectionflags	@""
	.align	4


	//----- nvinfo : EIATTR_CUDA_API_VERSION
	.align		4
        /*0000*/ 	.byte	0x04, 0x37
        /*0002*/ 	.short	(.L_260 - .L_259)
.L_259:
        /*0004*/ 	.word	0x00000082


	//----- nvinfo : EIATTR_KPARAM_INFO
	.align		4
.L_260:
        /*0008*/ 	.byte	0x04, 0x17
        /*000a*/ 	.short	(.L_262 - .L_261)
.L_261:
        /*000c*/ 	.word	0x00000000
        /*0010*/ 	.short	0x0000
        /*0012*/ 	.short	0x0000
        /*0014*/ 	.byte	0x00, 0xf0, 0x41, 0x07


	//----- nvinfo : EIATTR_SPARSE_MMA_MASK
	.align		4
.L_262:
        /*0018*/ 	.byte	0x03, 0x50
        /*001a*/ 	.short	0x0000


	//----- nvinfo : EIATTR_MAXREG_COUNT
	.align		4
        /*001c*/ 	.byte	0x03, 0x1b
        /*001e*/ 	.short	0x00ff


	//----- nvinfo : EIATTR_NUM_BARRIERS
	.align		4
        /*0020*/ 	.byte	0x02, 0x4c
        /*0022*/ 	.byte	0x01
	.zero		1


	//----- nvinfo : EIATTR_MERCURY_ISA_VERSION
	.align		4
        /*0024*/ 	.byte	0x03, 0x5f
        /*0026*/ 	.short	0x0101


	//----- nvinfo : EIATTR_COOP_GROUP_MASK_REGIDS
	.align		4
        /*0028*/ 	.byte	0x04, 0x29
        /*002a*/ 	.short	(.L_264 - .L_263)


	//   ....[0]....
.L_263:
        /*002c*/ 	.word	0xffffffff


	//   ....[1]....
        /*0030*/ 	.word	0xffffffff


	//   ....[2]....
        /*0034*/ 	.word	0xffffffff


	//   ....[3]....
        /*0038*/ 	.word	0xffffffff


	//   ....[4]....
        /*003c*/ 	.word	0xffffffff


	//   ....[5]....
        /*0040*/ 	.word	0xffffffff


	//   ....[6]....
        /*0044*/ 	.word	0xffffffff


	//   ....[7]....
        /*0048*/ 	.word	0xffffffff


	//   ....[8]....
        /*004c*/ 	.word	0xffffffff


	//   ....[9]....
        /*0050*/ 	.word	0xffffffff


	//   ....[10]....
        /*0054*/ 	.word	0xffffffff


	//   ....[11]....
        /*0058*/ 	.word	0xffffffff


	//----- nvinfo : EIATTR_COOP_GROUP_INSTR_OFFSETS
	.align		4
.L_264:
        /*005c*/ 	.byte	0x04, 0x28
        /*005e*/ 	.short	(.L_266 - .L_265)


	//   ....[0]....
.L_265:
        /*0060*/ 	.word	0x00004a60


	//   ....[1]....
        /*0064*/ 	.word	0x00004a80


	//   ....[2]....
        /*0068*/ 	.word	0x00004b20


	//   ....[3]....
        /*006c*/ 	.word	0x00004b30


	//   ....[4]....
        /*0070*/ 	.word	0x00007c20


	//   ....[5]....
        /*0074*/ 	.word	0x00007c80


	//   ....[6]....
        /*0078*/ 	.word	0x00007d30


	//   ....[7]....
        /*007c*/ 	.word	0x00007d40


	//   ....[8]....
        /*0080*/ 	.word	0x00009410


	//   ....[9]....
        /*0084*/ 	.word	0x00009450


	//   ....[10]....
        /*0088*/ 	.word	0x000094e0


	//   ....[11]....
        /*008c*/ 	.word	0x000094f0


	//----- nvinfo : EIATTR_VRC_CTA_INIT_COUNT
	.align		4
.L_266:
        /*0090*/ 	.byte	0x02, 0x4a
	.zero		1
	.zero		1


	//----- nvinfo : EIATTR_EXIT_INSTR_OFFSETS
	.align		4
        /*0094*/ 	.byte	0x04, 0x1c
        /*0096*/ 	.short	(.L_268 - .L_267)


	//   ....[0]....
.L_267:
        /*0098*/ 	.word	0x000003a0


	//   ....[1]....
        /*009c*/ 	.word	0x00000f50


	//   ....[2]....
        /*00a0*/ 	.word	0x00000fe0


	//   ....[3]....
        /*00a4*/ 	.word	0x0000ace0


	//   ....[4]....
        /*00a8*/ 	.word	0x0000ae10


	//   ....[5]....
        /*00ac*/ 	.word	0x0000ae30


	//----- nvinfo : EIATTR_CRS_STACK_SIZE
	.align		4
.L_268:
        /*00b0*/ 	.byte	0x04, 0x1e
        /*00b2*/ 	.short	(.L_270 - .L_269)
.L_269:
        /*00b4*/ 	.word	0x00000000


	//----- nvinfo : EIATTR_CBANK_PARAM_SIZE
	.align		4
.L_270:
        /*00b8*/ 	.byte	0x03, 0x19
        /*00ba*/ 	.short	0x01d0


	//----- nvinfo : EIATTR_PARAM_CBANK
	.align		4
        /*00bc*/ 	.byte	0x04, 0x0a
        /*00be*/ 	.short	(.L_272 - .L_271)
	.align		4
.L_271:
        /*00c0*/ 	.word	index@(.nv.constant0._ZN5flash16flash_fwd_kernelI23Flash_fwd_kernel_traitsILi192ELi128ELi64ELi8ELb0ELb0EN7cutlass10bfloat16_tE19Flash_kernel_traitsILi192ELi128ELi64ELi8ES3_EELb0ELb0ELb0ELb1ELb0ELb0ELb1ELb0EEEvNS_16Flash_fwd_paramsE)
        /*00c4*/ 	.short	0x0380
        /*00c6*/ 	.short	0x01d0


	//----- nvinfo : EIATTR_SW_WAR
	.align		4
.L_272:
        /*00c8*/ 	.byte	0x04, 0x36
        /*00ca*/ 	.short	(.L_274 - .L_273)
.L_273:
        /*00cc*/ 	.word	0x00000008
.L_274:


//--------------------- .nv.info._ZN5flash16flash_fwd_kernelI23Flash_fwd_kernel_traitsILi192ELi128ELi64ELi8ELb0ELb0EN7cutlass10bfloat16_tE19Flash_kernel_traitsILi192ELi128ELi64ELi8ES3_EELb0ELb0ELb1ELb0ELb0ELb1ELb0ELb0EEEvNS_16Flash_fwd_paramsE --------------------------
	.section	.nv.info._ZN5flash16flash_fwd_kernelI23Flash_fwd_kernel_traitsILi192ELi128ELi64ELi8ELb0ELb0EN7cutlass10bfloat16_tE19Flash_kernel_traitsILi192ELi128ELi64ELi8ES3_EELb0ELb0ELb1ELb0ELb0ELb1ELb0ELb0EEEvNS_16Flash_fwd_paramsE,"",@"SHT_CUDA_INFO"
	.sectionflags	@""
	.align	4


	//----- nvinfo : EIATTR_CUDA_API_VERSION
	.align		4
        /*0000*/ 	.byte	0x04, 0x37
        /*0002*/ 	.short	(.L_276 - .L_275)
.L_275:
        /*0004*/ 	.word	0x00000082


	//----- nvinfo : EIATTR_KPARAM_INFO
	.align		4
.L_276:
        /*0008*/ 	.byte	0x04, 0x17
        /*000a*/ 	.short	(.L_278 - .L_277)
.L_277:
        /*000c*/ 	.word	0x00000000
        /*0010*/ 	.short	0x0000
        /*0012*/ 	.short	0x0000
        /*0014*/ 	.byte	0x00, 0xf0, 0x41, 0x07


	//----- nvinfo : EIATTR_SPARSE_MMA_MASK
	.align		4
.L_278:
        /*0018*/ 	.byte	0x03, 0x50
        /*001a*/ 	.short	0x0000


	//----- nvinfo : EIATTR_MAXREG_COUNT
	.align		4
        /*001c*/ 	.byte	0x03, 0x1b
        /*001e*/ 	.short	0x00ff


	//----- nvinfo : EIATTR_NUM_BARRIERS
	.align		4
        /*0020*/ 	.byte	0x02, 0x4c
        /*0022*/ 	.byte	0x01
	.zero		1


	//----- nvinfo : EIATTR_MERCURY_ISA_VERSION
	.align		4
        /*0024*/ 	.byte	0x03, 0x5f
        /*0026*/ 	.short	0x0101


	//----- nvinfo : EIATTR_COOP_GROUP_MASK_REGIDS
	.align		4
        /*0028*/ 	.byte	0x04, 0x29
        /*002a*/ 	.short	(.L_280 - .L_279)


	//   ....[0]....
.L_279:
        /*002c*/ 	.word	0xffffffff


	//   ....[1]....
        /*0030*/ 	.word	0xffffffff


	//   ....[2]....
        /*0034*/ 	.word	0xffffffff


	//   ....[3]....
        /*0038*/ 	.word	0xffffffff


	//   ....[4]....
        /*003c*/ 	.word	0xffffffff


	//   ....[5]....
        /*0040*/ 	.word	0xffffffff


	//   ....[6]....
        /*0044*/ 	.word	0xffffffff


	//   ....[7]....
        /*0048*/ 	.word	0xffffffff


	//   ....[8]....
        /*004c*/ 	.word	0xffffffff


	//   ....[9]....
        /*0050*/ 	.word	0xffffffff


	//   ....[10]....
        /*0054*/ 	.word	0xffffffff


	//   ....[11]....
        /*0058*/ 	.word	0xffffffff


	//   ....[12]....
        /*005c*/ 	.word	0xffffffff


	//   ....[13]....
        /*0060*/ 	.word	0xffffffff


	//   ....[14]....
        /*0064*/ 	.word	0xffffffff


	//   ....[15]....
        /*0068*/ 	.word	0xffffffff


	//   ....[16]....
        /*006c*/ 	.word	0xffffffff


	//   ....[17]....
        /*0070*/ 	.word	0xffffffff


	//   ....[18]....
        /*0074*/ 	.word	0xffffffff


	//   ....[19]....
        /*0078*/ 	.word	0xffffffff


	//----- nvinfo : EIATTR_COOP_GROUP_INSTR_OFFSETS
	.align		4
.L_280:
        /*007c*/ 	.byte	0x04, 0x28
        /*007e*/ 	.short	(.L_282 - .L_281)


	//   ....[0]....
.L_281:
        /*0080*/ 	.word	0x00003500


	//   ....[1]....
        /*0084*/ 	.word	0x00003640


	//   ....[2]....
        /*0088*/ 	.word	0x00003660


	//   ....[3]....
        /*008c*/ 	.word	0x00003750


	//   ....[4]....
        /*0090*/ 	.word	0x00005ea0


	//   ....[5]....
        /*0094*/ 	.word	0x00005fd0


	//   ....[6]....
        /*0098*/ 	.word	0x00005fe0


	//   ....[7]....
        /*009c*/ 	.word	0x00006070


	//   ....[8]....
        /*00a0*/ 	.word	0x00008f80


	//   ....[9]....
        /*00a4*/ 	.word	0x00009060


	//   ....[10]....
        /*00a8*/ 	.word	0x00009070


	//   ....[11]....
        /*00ac*/ 	.word	0x000090a0


	//   ....[12]....
        /*00b0*/ 	.word	0x0000c160


	//   ....[13]....
        /*00b4*/ 	.word	0x0000c190


	//   ....[14]....
        /*00b8*/ 	.word	0x0000c1f0


	//   ....[15]....
        /*00bc*/ 	.word	0x0000c200


	//   ....[16]....
        /*00c0*/ 	.word	0x0000d960


	//   ....[17]....
        /*00c4*/ 	.word	0x0000d990


	//   ....[18]....
        /*00c8*/ 	.word	0x0000da10


	//   ....[19]....
        /*00cc*/ 	.word	0x0000da20


	//----- nvinfo : EIATTR_VRC_CTA_INIT_COUNT
	.align		4
.L_282:
        /*00d0*/ 	.byte	0x02, 0x4a
	.zero		1
	.zero		1


	//----- nvinfo : EIATTR_EXIT_INSTR_OFFSETS
	.align		4
        /*00d4*/ 	.byte	0x04, 0x1c
        /*00d6*/ 	.short	(.L_284 - .L_283)


	//   ....[0]....
.L_283:
        /*00d8*/ 	.word	0x00000330


	//   ....[1]....
        /*00dc*/ 	.word	0x00000f40


	//   ....[2]....
        /*00e0*/ 	.word	0x00000fd0


	//   ....[3]....
        /*00e4*/ 	.word	0x0000f230


	//   ....[4]....
        /*00e8*/ 	.word	0x0000f330


	//----- nvinfo : EIATTR_CRS_STACK_SIZE
	.align		4
.L_284:
        /*00ec*/ 	.byte	0x04, 0x1e
        /*00ee*/ 	.short	(.L_286 - .L_285)
.L_285:
        /*00f0*/ 	.word	0x00000000


	//----- nvinfo : EIATTR_CBANK_PARAM_SIZE
	.align		4
.L_286:
        /*00f4*/ 	.byte	0x03, 0x19
        /*00f6*/ 	.short	0x01d0


	//----- nvinfo : EIATTR_PARAM_CBANK
	.align		4
        /*00f8*/ 	.byte	0x04, 0x0a
        /*00fa*/ 	.short	(.L_288 - .L_287)
	.align		4
.L_287:
        /*00fc*/ 	.word	index@(.nv.constant0._ZN5flash16flash_fwd_kernelI23Flash_fwd_kernel_traitsILi192ELi128ELi64ELi8ELb0ELb0EN7cutlass10bfloat16_tE19Flash_kernel_traitsILi192ELi128ELi64ELi8ES3_EELb0ELb0ELb1ELb0ELb0ELb1ELb0ELb0EEEvNS_16Flash_fwd_paramsE)
        /*0100*/ 	.short	0x0380
        /*0102*/ 	.short	0x01d0


	//----- nvinfo : EIATTR_SW_WAR
	.align		4
.L_288:
        /*0104*/ 	.byte	0x04, 0x36
        /*0106*/ 	.short	(.L_290 - .L_289)
.L_289:
        /*0108*/ 	.word	0x00000008
.L_290:


//--------------------- .nv.info._ZN5flash16flash_fwd_kernelI23Flash_fwd_kernel_traitsILi192ELi128ELi64ELi8ELb0ELb0EN7cutlass10bfloat16_tE19Flash_kernel_traitsILi192ELi128ELi64ELi8ES3_EELb0ELb0ELb1ELb0ELb0ELb1ELb1ELb0EEEvNS_16Flash_fwd_paramsE --------------------------
	.section	.nv.info._ZN5flash16flash_fwd_kernelI23Flash_fwd_kernel_traitsILi192ELi128ELi64ELi8ELb0ELb0EN7cutlass10bfloat16_tE19Flash_kernel_traitsILi192ELi128ELi64ELi8ES3_EELb0ELb0ELb1ELb0ELb0ELb1ELb1ELb0EEEvNS_16Flash_fwd_paramsE,"",@"SHT_CUDA_INFO"
	.sectionflags	@""
	.align	4


	//----- nvinfo : EIATTR_CUDA_API_VERSION
	.align		4
        /*0000*/ 	.byte	0x04, 0x37
        /*0002*/ 	.short	(.L_292 - .L_291)
.L_291:
        /*0004*/ 	.word	0x00000082


	//----- nvinfo : EIATTR_KPARAM_INFO
	.align		4
.L_292:
        /*0008*/ 	.byte	0x04, 0x17
        /*000a*/ 	.short	(.L_294 - .L_293)
.L_293:
        /*000c*/ 	.word	0x00000000
        /*0010*/ 	.short	0x0000
        /*0012*/ 	.short	0x0000
        /*0014*/ 	.byte	0x00, 0xf0, 0x41, 0x07


	//----- nvinfo : EIATTR_SPARSE_MMA_MASK
	.align		4
.L_294:
        /*0018*/ 	.byte	0x03, 0x50
        /*001a*/ 	.short	0x0000


	//----- nvinfo : EIATTR_MAXREG_COUNT
	.align		4
        /*001c*/ 	.byte	0x03, 0x1b
        /*001e*/ 	.short	0x00ff


	//----- nvinfo : EIATTR_NUM_BARRIERS
	.align		4
        /*0020*/ 	.byte	0x02, 0x4c
        /*0022*/ 	.byte	0x01
	.zero		1


	//----- nvinfo : EIATTR_MERCURY_ISA_VERSION
	.align		4
        /*0024*/ 	.byte	0x03, 0x5f
        /*0026*/ 	.short	0x0101


	//----- nvinfo : EIATTR_COOP_GROUP_MASK_REGIDS
	.align		4
        /*0028*/ 	.byte	0x04, 0x29
        /*002a*/ 	.short	(.L_296 - .L_295)


	//   ....[0]....
.L_295:
        /*002c*/ 	.word	0xffffffff


	//   ....[1]....
        /*0030*/ 	.word	0xffffffff


	//   ....[2]....
        /*0034*/ 	.word	0xffffffff


	//   ....[3]....
        /*0038*/ 	.word	0xffffffff


	//   ....[4]....
        /*003c*/ 	.word	0xffffffff


	//   ....[5]....
        /*0040*/ 	.word	0xffffffff


	//   ....[6]....
        /*0044*/ 	.word	0xffffffff


	//   ....[7]....
        /*0048*/ 	.word	0xffffffff


	//   ....[8]....
        /*004c*/ 	.word	0xffffffff


	//   ....[9]....
        /*0050*/ 	.word	0xffffffff


	//   ....[10]....
        /*0054*/ 	.word	0xffffffff


	//   ....[11]....
        /*0058*/ 	.word	0xffffffff


	//   ....[12]....
        /*005c*/ 	.word	0xffffffff


	//   ....[13]....
        /*0060*/ 	.word	0xffffffff


	//   ....[14]....
        /*0064*/ 	.word	0xffffffff


	//   ....[15]....
        /*0068*/ 	.word	0xffffffff


	//   ....[16]....
        /*006c*/ 	.word	0xffffffff


	//   ....[17]....
        /*0070*/ 	.word	0xffffffff


	//   ....[18]....
        /*0074*/ 	.word	0xffffffff


	//   ....[19]....
        /*0078*/ 	.word	0xffffffff


	//----- nvinfo : EIATTR_COOP_GROUP_INSTR_OFFSETS
	.align		4
.L_296:
        /*007c*/ 	.byte	0x04, 0x28
        /*007e*/ 	.short	(.L_298 - .L_297)


	//   ....[0]....
.L_297:
        /*0080*/ 	.word	0x000038e0


	//   ....[1]....
        /*0084*/ 	.word	0x00003a50


	//   ....[2]....
        /*0088*/ 	.word	0x00003a70


	//   ....[3]....
        /*008c*/ 	.word	0x00003b60


	//   ....[4]....
        /*0090*/ 	.word	0x00006740


	//   ....[5]....
        /*0094*/ 	.word	0x00006810


	//   ....[6]....
        /*0098*/ 	.word	0x00006860


	//   ....[7]....
        /*009c*/ 	.word	0x000068a0


	//   ....[8]....
        /*00a0*/ 	.word	0x00009c80


	//   ....[9]....
        /*00a4*/ 	.word	0x00009cb0


	//   ....[10]....
        /*00a8*/ 	.word	0x00009d10


	//   ....[11]....
        /*00ac*/ 	.word	0x00009d20


	//   ....[12]....
        /*00b0*/ 	.word	0x0000d180


	//   ....[13]....
        /*00b4*/ 	.word	0x0000d220


	//   ....[14]....
        /*00b8*/ 	.word	0x0000d290


	//   ....[15]....
        /*00bc*/ 	.word	0x0000d2a0


	//   ....[16]....
        /*00c0*/ 	.word	0x0000e9b0


	//   ....[17]....
        /*00c4*/ 	.word	0x0000e9e0


	//   ....[18]....
        /*00c8*/ 	.word	0x0000ea60


	//   ....[19]....
        /*00cc*/ 	.word	0x0000ea70


	//----- nvinfo : EIATTR_VRC_CTA_INIT_COUNT
	.align		4
.L_298:
        /*00d0*/ 	.byte	0x02, 0x4a
	.zero		1
	.zero		1


	//----- nvinfo : EIATTR_EXIT_INSTR_OFFSETS
	.align		4
        /*00d4*/ 	.byte	0x04, 0x1c
        /*00d6*/ 	.short	(.L_300 - .L_299)


	//   ....[0]....
.L_299:
        /*00d8*/ 	.word	0x00000330


	//   ....[1]....
        /*00dc*/ 	.word	0x00000f40


	//   ....[2]....
        /*00e0*/ 	.word	0x00000fd0


	//   ....[3]....
        /*00e4*/ 	.word	0x00010280


	//   ....[4]....
        /*00e8*/ 	.word	0x00010380


	//----- nvinfo : EIATTR_CRS_STACK_SIZE
	.align		4
.L_300:
        /*00ec*/ 	.byte	0x04, 0x1e
        /*00ee*/ 	.short	(.L_302 - .L_301)
.L_301:
        /*00f0*/ 	.word	0x00000000


	//----- nvinfo : EIATTR_CBANK_PARAM_SIZE
	.align		4
.L_302:
        /*00f4*/ 	.byte	0x03, 0x19
        /*00f6*/ 	.short	0x01d0


	//----- nvinfo : EIATTR_PARAM_CBANK
	.align		4
        /*00f8*/ 	.byte	0x04, 0x0a
        /*00fa*/ 	.short	(.L_304 - .L_303)
	.align		4
.L_303:
        /*00fc*/ 	.word	index@(.nv.constant0._ZN5flash16flash_fwd_kernelI23Flash_fwd_kernel_traitsILi192ELi128ELi64ELi8ELb0ELb0EN7cutlass10bfloat16_tE19Flash_kernel_traitsILi192ELi128ELi64ELi8ES3_EELb0ELb0ELb1ELb0ELb0ELb1ELb1ELb0EEEvNS_16Flash_fwd_paramsE)
        /*0100*/ 	.short	0x0380
        /*0102*/ 	.short	0x01d0


	//----- nvinfo : EIATTR_SW_WAR
	.align		4
.L_304:
        /*0104*/ 	.byte	0x04, 0x36
        /*0106*/ 	.short	(.L_306 - .L_305)
.L_305:
        /*0108*/ 	.word	0x00000008
.L_306:


//--------------------- .nv.info._ZN5flash16flash_fwd_kernelI23Flash_fwd_kernel_traitsILi192ELi128ELi64ELi8ELb0ELb0EN7cutlass10bfloat16_tE19Flash_kernel_traitsILi192ELi128ELi64ELi8ES3_EELb0ELb0ELb1ELb0ELb0ELb0ELb0ELb0EEEvNS_16Flash_fwd_paramsE --------------------------
	.section	.nv.info._ZN5flash16flash_fwd_kernelI23Flash_fwd_kernel_traitsILi192ELi128ELi64ELi8ELb0ELb0EN7cutlass10bfloat16_tE19Flash_kernel_traitsILi192ELi128ELi64ELi8ES3_EELb0ELb0ELb1ELb0ELb0ELb0ELb0ELb0EEEvNS_16Flash_fwd_paramsE,"",@"SHT_CUDA_INFO"
	.sectionflags	@""
	.align	4


	//----- nvinfo : EIATTR_CUDA_API_VERSION
	.align		4
        /*0000*/ 	.byte	0x04, 0x37
        /*0002*/ 	.short	(.L_308 - .L_307)
.L_307:
        /*0004*/ 	.word	0x00000082


	//----- nvinfo : EIATTR_KPARAM_INFO
	.align		4
.L_308:
        /*0008*/ 	.byte	0x04, 0x17
        /*000a*/ 	.short	(.L_310 - .L_309)
.L_309:
        /*000c*/ 	.word	0x00000000
        /*0010*/ 	.short	0x0000
        /*0012*/ 	.short	0x0000
        /*0014*/ 	.byte	0x00, 0xf0, 0x41, 0x07


	//----- nvinfo : EIATTR_SPARSE_MMA_MASK
	.align		4
.L_310:
        /*0018*/ 	.byte	0x03, 0x50
        /*001a*/ 	.short	0x0000


	//----- nvinfo : EIATTR_MAXREG_COUNT
	.align		4
        /*001c*/ 	.byte	0x03, 0x1b
        /*001e*/ 	.short	0x00ff


	//----- nvinfo : EIATTR_NUM_BARRIERS
	.align		4
        /*0020*/ 	.byte	0x02, 0x4c
        /*0022*/ 	.byte	0x01
	.zero		1


	//----- nvinfo : EIATTR_MERCURY_ISA_VERSION
	.align		4
        /*0024*/ 	.byte	0x03, 0x5f
        /*0026*/ 	.short	0x0101


	//----- nvinfo : EIATTR_COOP_GROUP_MASK_REGIDS
	.align		4
        /*0028*/ 	.byte	0x04, 0x29
        /*002a*/ 	.short	(.L_312 - .L_311)


	//   ....[0]....
.L_311:
        /*002c*/ 	.word	0xffffffff


	//   ....[1]....
        /*0030*/ 	.word	0xffffffff


	//   ....[2]....
        /*0034*/ 	.word	0xffffffff


	//   ....[3]....
        /*0038*/ 	.word	0xffffffff


	//   ....[4]....
        /*003c*/ 	.word	0xffffffff


	//   ....[5]....
        /*0040*/ 	.word	0xffffffff


	//   ....[6]....
        /*0044*/ 	.word	0xffffffff


	//   ....[7]....
        /*0048*/ 	.word	0xffffffff


	//   ....[8]....
        /*004c*/ 	.word	0xffffffff


	//   ....[9]....
        /*0050*/ 	.word	0xffffffff


	//   ....[10]....
        /*0054*/ 	.word	0xffffffff


	//   ....[11]....
        /*0058*/ 	.word	0xffffffff


	//   ....[12]....
        /*005c*/ 	.word	0xffffffff


	//   ....[13]....
        /*0060*/ 	.word	0xffffffff


	//   ....[14]....
        /*0064*/ 	.word	0xffffffff


	//   ....[15]....
        /*0068*/ 	.word	0xffffffff


	//   ....[16]....
        /*006c*/ 	.word	0xffffffff


	//   ....[17]....
        /*0070*/ 	.word	0xffffffff


	//   ....[18]....
        /*0074*/ 	.word	0xffffffff


	//   ....[19]....
        /*0078*/ 	.word	0xffffffff


	//----- nvinfo : EIATTR_COOP_GROUP_INSTR_OFFSETS
	.align		4
.L_312:
        /*007c*/ 	.byte	0x04, 0x28
        /*007e*/ 	.short	(.L_314 - .L_313)


	//   ....[0]....
.L_313:
        /*0080*/ 	.word	0x00004640


	//   ....[1]....
        /*0084*/ 	.word	0x00004770


	//   ....[2]....
        /*0088*/ 	.word	0x00004780


	//   ....[3]....
        /*008c*/ 	.word	0x000047d0


	//   ....[4]....
        /*0090*/ 	.word	0x00007370


	//   ....[5]....
        /*0094*/ 	.word	0x000073d0


	//   ....[6]....
        /*0098*/ 	.word	0x00007430


	//   ....[7]....
        /*009c*/ 	.word	0x00007450


	//   ....[8]....
        /*00a0*/ 	.word	0x0000a790


	//   ....[9]....
        /*00a4*/ 	.word	0x0000a7a0


	//   ....[10]....
        /*00a8*/ 	.word	0x0000a7d0


	//   ....[11]....
        /*00ac*/ 	.word	0x0000a7e0


	//   ....[12]....
        /*00b0*/ 	.word	0x0000dca0


	//   ....[13]....
        /*00b4*/ 	.word	0x0000dd20


	//   ....[14]....
        /*00b8*/ 	.word	0x0000ddc0


	//   ....[15]....
        /*00bc*/ 	.word	0x0000ddd0


	//   ....[16]....
        /*00c0*/ 	.word	0x0000f4a0


	//   ....[17]....
        /*00c4*/ 	.word	0x0000f4e0


	//   ....[18]....
        /*00c8*/ 	.word	0x0000f590


	//   ....[19]....
        /*00cc*/ 	.word	0x0000f5c0


	//----- nvinfo : EIATTR_VRC_CTA_INIT_COUNT
	.align		4
.L_314:
        /*00d0*/ 	.byte	0x02, 0x4a
	.zero		1
	.zero		1


	//----- nvinfo : EIATTR_EXIT_INSTR_OFFSETS
	.align		4
        /*00d4*/ 	.byte	0x04, 0x1c
        /*00d6*/ 	.short	(.L_316 - .L_315)


	//   ....[0]....
.L_315:
        /*00d8*/ 	.word	0x00000490


	//   ....[1]....
        /*00dc*/ 	.word	0x000011f0


	//   ....[2]....
        /*00e0*/ 	.word	0x00001280


	//   ....[3]....
        /*00e4*/ 	.word	0x00010da0


	//   ....[4]....
        /*00e8*/ 	.word	0x00010ed0


	//   ....[5]....
        /*00ec*/ 	.word	0x00010ef0


	//----- nvinfo : EIATTR_CRS_STACK_SIZE
	.align		4
.L_316:
        /*00f0*/ 	.byte	0x04, 0x1e
        /*00f2*/ 	.short	(.L_318 - .L_317)
.L_317:
        /*00f4*/ 	.word	0x00000000


	//----- nvinfo : EIATTR_CBANK_PARAM_SIZE
	.align		4
.L_318:
        /*00f8*/ 	.byte	0x03, 0x19
        /*00fa*/ 	.short	0x01d0


	//----- nvinfo : EIATTR_PARAM_CBANK
	.align		4
        /*00fc*/ 	.byte	0x04, 0x0a
        /*00fe*/ 	.short	(.L_320 - .L_319)
	.align		4
.L_319:
        /*0100*/ 	.word	index@(.nv.constant0._ZN5flash16flash_fwd_kernelI23Flash_fwd_kernel_traitsILi192ELi128ELi64ELi8ELb0ELb0EN7cutlass10bfloat16_tE19Flash_kernel_traitsILi192ELi128ELi64ELi8ES3_EELb0ELb0ELb1ELb0ELb0ELb0ELb0ELb0EEEvNS_16Flash_fwd_paramsE)
        /*0104*/ 	.short	0x0380
        /*0106*/ 	.short	0x01d0


	//----- nvinfo : EIATTR_SW_WAR
	.align		4
.L_320:
        /*0108*/ 	.byte	0x04, 0x36
        /*010a*/ 	.short	(.L_322 - .L_321)
.L_321:
        /*010c*/ 	.word	0x00000008
.L_322:


//--------------------- .nv.info._ZN5flash16flash_fwd_kernelI23Flash_fwd_kernel_traitsILi192ELi128ELi64ELi8ELb0ELb0EN7cutlass10bfloat16_tE19Flash_kernel_traitsILi192ELi128ELi64ELi8ES3_EELb0ELb0ELb1ELb0ELb0ELb0ELb1ELb0EEEvNS_16Flash_fwd_paramsE --------------------------
	.section	.nv.info._ZN5flash16flash_fwd_kernelI23Flash_fwd_kernel_traitsILi192ELi128ELi64ELi8ELb0ELb0EN7cutlass10bfloat16_tE19Flash_kernel_traitsILi192ELi128ELi64ELi8ES3_EELb0ELb0ELb1ELb0ELb0ELb0ELb1ELb0EEEvNS_16Flash_fwd_paramsE,"",@"SHT_CUDA_INFO"
	.sectionflags	@""
	.align	4


	//----- nvinfo : EIATTR_CUDA_API_VERSION
	.align		4
        /*0000*/ 	.byte	0x04, 0x37
        /*0002*/ 	.short	(.L_324 - .L_323)
.L_323:
        /*0004*/ 	.word	0x00000082


	//----- nvinfo : EIATTR_KPARAM_INFO
	.align		4
.L_324:
        /*0008*/ 	.byte	0x04, 0x17
        /*000a*/ 	.short	(.L_326 - .L_325)
.L_325:
        /*000c*/ 	.word	0x00000000
        /*0010*/ 	.short	0x0000
        /*0012*/ 	.short	0x0000
        /*0014*/ 	.byte	0x00, 0xf0, 0x41, 0x07


	//----- nvinfo : EIATTR_SPARSE_MMA_MASK
	.align		4
.L_326:
        /*0018*/ 	.byte	0x03, 0x50
        /*001a*/ 	.short	0x0000


	//----- nvinfo : EIATTR_MAXREG_COUNT
	.align		4
        /*001c*/ 	.byte	0x03, 0x1b
        /*001e*/ 	.short	0x00ff


	//----- nvinfo : EIATTR_NUM_BARRIERS
	.align		4
        /*0020*/ 	.byte	0x02, 0x4c
        /*0022*/ 	.byte	0x01
	.zero		1


	//----- nvinfo : EIATTR_MERCURY_ISA_VERSION
	.align		4
        /*0024*/ 	.byte	0x03, 0x5f
        /*0026*/ 	.short	0x0101


	//----- nvinfo : EIATTR_COOP_GROUP_MASK_REGIDS
	.align		4
        /*0028*/ 	.byte	0x04, 0x29
        /*002a*/ 	.short	(.L_328 - .L_327)


	//   ....[0]....
.L_327:
        /*002c*/ 	.word	0xffffffff


	//   ....[1]....
        /*0030*/ 	.word	0xffffffff


	//   ....[2]....
        /*0034*/ 	.word	0xffffffff


	//   ....[3]....
        /*0038*/ 	.word	0xffffffff


	//   ....[4]....
        /*003c*/ 	.word	0xffffffff


	//   ....[5]....
        /*0040*/ 	.word	0xffffffff


	//   ....[6]....
        /*0044*/ 	.word	0xffffffff


	//   ....[7]....
        /*0048*/ 	.word	0xffffffff


	//   ....[8]....
        /*004c*/ 	.word	0xffffffff


	//   ....[9]....
        /*0050*/ 	.word	0xffffffff


	//   ....[10]....
        /*0054*/ 	.word	0xffffffff


	//   ....[11]....
        /*0058*/ 	.word	0xffffffff


	//   ....[12]....
        /*005c*/ 	.word	0xffffffff


	//   ....[13]....
        /*0060*/ 	.word	0xffffffff


	//   ....[14]....
        /*0064*/ 	.word	0xffffffff


	//   ....[15]....
        /*0068*/ 	.word	0xffffffff


	//   ....[16]....
        /*006c*/ 	.word	0xffffffff


	//   ....[17]....
        /*0070*/ 	.word	0xffffffff


	//   ....[18]....
        /*0074*/ 	.word	0xffffffff


	//   ....[19]....
        /*0078*/ 	.word	0xffffffff


	//----- nvinfo : EIATTR_COOP_GROUP_INSTR_OFFSETS
	.align		4
.L_328:
        /*007c*/ 	.byte	0x04, 0x28
        /*007e*/ 	.short	(.L_330 - .L_329)


	//   ....[0]....
.L_329:
        /*0080*/ 	.word	0x00004a20


	//   ....[1]....
        /*0084*/ 	.word	0x00004b90


	//   ....[2]....
        /*0088*/ 	.word	0x00004ba0


	//   ....[3]....
        /*008c*/ 	.word	0x00004bf0


	//   ....[4]....
        /*0090*/ 	.word	0x00007bb0


	//   ....[5]....
        /*0094*/ 	.word	0x00007bd0


	//   ....[6]....
        /*0098*/ 	.word	0x00007c50


	//   ....[7]....
        /*009c*/ 	.word	0x00007c60


	//   ....[8]....
        /*00a0*/ 	.word	0x0000b3c0


	//   ....[9]....
        /*00a4*/ 	.word	0x0000b3e0


	//   ....[10]....
        /*00a8*/ 	.word	0x0000b450


	//   ....[11]....
        /*00ac*/ 	.word	0x0000b460


	//   ....[12]....
        /*00b0*/ 	.word	0x0000ecc0


	//   ....[13]....
        /*00b4*/ 	.word	0x0000ed50


	//   ....[14]....
        /*00b8*/ 	.word	0x0000ee00


	//   ....[15]....
        /*00bc*/ 	.word	0x0000ee10


	//   ....[16]....
        /*00c0*/ 	.word	0x000104e0


	//   ....[17]....
        /*00c4*/ 	.word	0x00010520


	//   ....[18]....
        /*00c8*/ 	.word	0x000105d0


	//   ....[19]....
        /*00cc*/ 	.word	0x00010600


	//----- nvinfo : EIATTR_VRC_CTA_INIT_COUNT
	.align		4
.L_330:
        /*00d0*/ 	.byte	0x02, 0x4a
	.zero		1
	.zero		1


	//----- nvinfo : EIATTR_EXIT_INSTR_OFFSETS
	.align		4
        /*00d4*/ 	.byte	0x04, 0x1c
        /*00d6*/ 	.short	(.L_332 - .L_331)


	//   ....[0]....
.L_331:
        /*00d8*/ 	.word	0x00000490


	//   ....[1]....
        /*00dc*/ 	.word	0x000011f0


	//   ....[2]....
        /*00e0*/ 	.word	0x00001280


	//   ....[3]....
        /*00e4*/ 	.word	0x00011de0


	//   ....[4]....
        /*00e8*/ 	.word	0x00011f10


	//   ....[5]....
        /*00ec*/ 	.word	0x00011f30


	//----- nvinfo : EIATTR_CRS_STACK_SIZE
	.align		4
.L_332:
        /*00f0*/ 	.byte	0x04, 0x1e
        /*00f2*/ 	.short	(.L_334 - .L_333)
.L_333:
        /*00f4*/ 	.word	0x00000000


	//----- nvinfo : EIATTR_CBANK_PARAM_SIZE
	.align		4
.L_334:
        /*00f8*/ 	.byte	0x03, 0x19
        /*00fa*/ 	.short	0x01d0


	//----- nvinfo : EIATTR_PARAM_CBANK
	.align		4
        /*00fc*/ 	.byte	0x04, 0x0a
        /*00fe*/ 	.short	(.L_336 - .L_335)
	.align		4
.L_335:
        /*0100*/ 	.word	index@(.nv.constant0._ZN5flash16flash_fwd_kernelI23Flash_fwd_kernel_traitsILi192ELi128ELi64ELi8ELb0ELb0EN7cutlass10bfloat16_tE19Flash_kernel_traitsILi192ELi128ELi64ELi8ES3_EELb0ELb0ELb1ELb0ELb0ELb0ELb1ELb0EEEvNS_16Flash_fwd_paramsE)
        /*0104*/ 	.short	0x0380
        /*0106*/ 	.short	0x01d0


	//----- nvinfo : EIATTR_SW_WAR
	.align		4
.L_336:
        /*0108*/ 	.byte	0x04, 0x36
        /*010a*/ 	.short	(.L_338 - .L_337)
.L_337:
        /*010c*/ 	.word	0x00000008
.L_338:


//--------------------- .nv.info._ZN5flash16flash_fwd_kernelI23Flash_fwd_kernel_traitsILi192ELi128ELi64ELi8ELb0ELb0EN7cutlass10bfloat16_tE19Flash_kernel_traitsILi192ELi128ELi64ELi8ES3_EELb0ELb0ELb1ELb1ELb0ELb0ELb0ELb0EEEvNS_16Flash_fwd_paramsE --------------------------
	.section	.nv.info._ZN5flash16flash_fwd_kernelI23Flash_fwd_kernel_traitsILi192ELi128ELi64ELi8ELb0ELb0EN7cutlass10bfloat16_tE19Flash_kernel_traitsILi192ELi128ELi64ELi8ES3_EELb0ELb0ELb1ELb1ELb0ELb0ELb0ELb0EEEvNS_16Flash_fwd_paramsE,"",@"SHT_CUDA_INFO"
	.sectionflags	@""
	.align	4


	//----- nvinfo : EIATTR_CUDA_API_VERSION
	.align		4
        /*0000*/ 	.byte	0x04, 0x37
        /*0002*/ 	.short	(.L_340 - .L_339)
.L_339:
        /*0004*/ 	.word	0x00000082


	//----- nvinfo : EIATTR_KPARAM_INFO
	.align		4
.L_340:
        /*0008*/ 	.byte	0x04, 0x17
        /*000a*/ 	.short	(.L_342 - .L_341)
.L_341:
        /*000c*/ 	.word	0x00000000
        /*0010*/ 	.short	0x0000
        /*0012*/ 	.short	0x0000
        /*0014*/ 	.byte	0x00, 0xf0, 0x41, 0x07


	//----- nvinfo : EIATTR_SPARSE_MMA_MASK
	.align		4
.L_342:
        /*0018*/ 	.byte	0x03, 0x50
        /*001a*/ 	.short	0x0000


	//----- nvinfo : EIATTR_MAXREG_COUNT
	.align		4
        /*001c*/ 	.byte	0x03, 0x1b
        /*001e*/ 	.short	0x00ff


	//----- nvinfo : EIATTR_NUM_BARRIERS
	.align		4
        /*0020*/ 	.byte	0x02, 0x4c
        /*0022*/ 	.byte	0x01
	.zero		1


	//----- nvinfo : EIATTR_MERCURY_ISA_VERSION
	.align		4
        /*0024*/ 	.byte	0x03, 0x5f
        /*0026*/ 	.short	0x0101


	//----- nvinfo : EIATTR_COOP_GROUP_MASK_REGIDS
	.align		4
        /*0028*/ 	.byte	0x04, 0x29
        /*002a*/ 	.short	(.L_344 - .L_343)


	//   ....[0]....
.L_343:
        /*002c*/ 	.word	0xffffffff


	//   ....[1]....
        /*0030*/ 	.word	0xffffffff


	//   ....[2]....
        /*0034*/ 	.word	0xffffffff


	//   ....[3]....
        /*0038*/ 	.word	0xffffffff


	//   ....[4]....
        /*003c*/ 	.word	0xffffffff


	//   ....[5]....
        /*0040*/ 	.word	0xffffffff


	//   ....[6]....
        /*0044*/ 	.word	0xffffffff


	//   ....[7]....
        /*0048*/ 	.word	0xffffffff


	//   ....[8]....
        /*004c*/ 	.word	0xffffffff


	//   ....[9]....
        /*0050*/ 	.word	0xffffffff


	//   ....[10]....
        /*0054*/ 	.word	0xffffffff


	//   ....[11]....
        /*0058*/ 	.word	0xffffffff


	//   ....[12]....
        /*005c*/ 	.word	0xffffffff


	//   ....[13]....
        /*0060*/ 	.word	0xffffffff


	//   ....[14]....
        /*0064*/ 	.word	0xffffffff


	//   ....[15]....
        /*0068*/ 	.word	0xffffffff


	//   ....[16]....
        /*006c*/ 	.word	0xffffffff


	//   ....[17]....
        /*0070*/ 	.word	0xffffffff


	//   ....[18]....
        /*0074*/ 	.word	0xffffffff


	//   ....[19]....
        /*0078*/ 	.word	0xffffffff


	//----- nvinfo : EIATTR_COOP_GROUP_INSTR_OFFSETS
	.align		4
.L_344:
        /*007c*/ 	.byte	0x04, 0x28
        /*007e*/ 	.short	(.L_346 - .L_345)


	//   ....[0]....
.L_345:
        /*0080*/ 	.word	0x00004ff0


	//   ....[1]....
        /*0084*/ 	.word	0x00005010


	//   ....[2]....
        /*0088*/ 	.word	0x000050c0


	//   ....[3]....
        /*008c*/ 	.word	0x000050d0


	//   ....[4]....
        /*0090*/ 	.word	0x000085b0


	//   ....[5]....
        /*0094*/ 	.word	0x000085d0


	//   ....[6]....
        /*0098*/ 	.word	0x00008670


	//   ....[7]....
        /*009c*/ 	.word	0x00008680


	//   ....[8]....
        /*00a0*/ 	.word	0x0000c230


	//   ....[9]....
        /*00a4*/ 	.word	0x0000c260


	//   ....[10]....
        /*00a8*/ 	.word	0x0000c2c0


	//   ....[11]....
        /*00ac*/ 	.word	0x0000c2d0


	//   ....[12]....
        /*00b0*/ 	.word	0x0000ff00


	//   ....[13]....
        /*00b4*/ 	.word	0x00010000


	//   ....[14]....
        /*00b8*/ 	.word	0x00010010


	//   ....[15]....
        /*00bc*/ 	.word	0x00010090


	//   ....[16]....
        /*00c0*/ 	.word	0x000117d0


	//   ....[17]....
        /*00c4*/ 	.word	0x00011810


	//   ....[18]....
        /*00c8*/ 	.word	0x000118e0


	//   ....[19]....
        /*00cc*/ 	.word	0x00011910


	//----- nvinfo : EIATTR_VRC_CTA_INIT_COUNT
	.align		4
.L_346:
        /*00d0*/ 	.byte	0x02, 0x4a
	.zero		1
	.zero		1


	//----- nvinfo : EIATTR_EXIT_INSTR_OFFSETS
	.align		4
        /*00d4*/ 	.byte	0x04, 0x1c
        /*00d6*/ 	.short	(.L_348 - .L_347)


	//   ....[0]....
.L_347:
        /*00d8*/ 	.word	0x00000490


	//   ....[1]....
        /*00dc*/ 	.word	0x000011f0


	//   ....[2]....
        /*00e0*/ 	.word	0x00001280


	//   ....[3]....
        /*00e4*/ 	.word	0x000130b0


	//   ....[4]....
        /*00e8*/ 	.word	0x000131e0


	//   ....[5]....
        /*00ec*/ 	.word	0x00013200


	//----- nvinfo : EIATTR_CRS_STACK_SIZE
	.align		4
.L_348:
        /*00f0*/ 	.byte	0x04, 0x1e
        /*00f2*/ 	.short	(.L_350 - .L_349)
.L_349:
        /*00f4*/ 	.word	0x00000000


	//----- nvinfo : EIATTR_CBANK_PARAM_SIZE
	.align		4
.L_350:
        /*00f8*/ 	.byte	0x03, 0x19
        /*00fa*/ 	.short	0x01d0


	//----- nvinfo : EIATTR_PARAM_CBANK
	.align		4
        /*00fc*/ 	.byte	0x04, 0x0a
        /*00fe*/ 	.short	(.L_352 - .L_351)
	.align		4
.L_351:
        /*0100*/ 	.word	index@(.nv.constant0._ZN5flash16flash_fwd_kernelI23Flash_fwd_kernel_traitsILi192ELi128ELi64ELi8ELb0ELb0EN7cutlass10bfloat16_tE19Flash_kernel_traitsILi192ELi128ELi64ELi8ES3_EELb0ELb0ELb1ELb1ELb0ELb0ELb0ELb0EEEvNS_16Flash_fwd_paramsE)
        /*0104*/ 	.short	0x0380
        /*0106*/ 	.short	0x01d0


	//----- nvinfo : EIATTR_SW_WAR
	.align		4
.L_352:
        /*0108*/ 	.byte	0x04, 0x36
        /*010a*/ 	.short	(.L_354 - .L_353)
.L_353:
        /*010c*/ 	.word	0x00000008
.L_354:


//--------------------- .nv.info._ZN5flash16flash_fwd_kernelI23Flash_fwd_kernel_traitsILi192ELi128ELi64ELi8ELb0ELb0EN7cutlass10bfloat16_tE19Flash_kernel_traitsILi192ELi128ELi64ELi8ES3_EELb0ELb0ELb1ELb1ELb0ELb0ELb1ELb0EEEvNS_16Flash_fwd_paramsE --------------------------
	.section	.nv.info._ZN5flash16flash_fwd_kernelI23Flash_fwd_kernel_traitsILi192ELi128ELi64ELi8ELb0ELb0EN7cutlass10bfloat16_tE19Flash_kernel_traitsILi192ELi128ELi64ELi8ES3_EELb0ELb0ELb1ELb1ELb0ELb0ELb1ELb0EEEvNS_16Flash_fwd_paramsE,"",@"SHT_CUDA_INFO"
	.sectionflags	@""
	.align	4


	//----- nvinfo : EIATTR_CUDA_API_VERSION
	.align		4
        /*0000*/ 	.byte	0x04, 0x37
        /*0002*/ 	.short	(.L_356 - .L_355)
.L_355:
        /*0004*/ 	.word	0x00000082


	//----- nvinfo : EIATTR_KPARAM_INFO
	.align		4
.L_356:
        /*0008*/ 	.byte	0x04, 0x17
        /*000a*/ 	.short	(.L_358 - .L_357)
.L_357:
        /*000c*/ 	.word	0x00000000
        /*0010*/ 	.short	0x0000
        /*0012*/ 	.short	0x0000
        /*0014*/ 	.byte	0x00, 0xf0, 0x41, 0x07


	//----- nvinfo : EIATTR_SPARSE_MMA_MASK
	.align		4
.L_358:
        /*0018*/ 	.byte	0x03, 0x50
        /*001a*/ 	.short	0x0000


	//----- nvinfo : EIATTR_MAXREG_COUNT
	.align		4
        /*001c*/ 	.byte	0x03, 0x1b
        /*001e*/ 	.short	0x00ff


	//----- nvinfo : EIATTR_NUM_BARRIERS
	.align		4
        /*0020*/ 	.byte	0x02, 0x4c
        /*0022*/ 	.byte	0x01
	.zero		1


	//----- nvinfo : EIATTR_MERCURY_ISA_VERSION
	.align		4
        /*0024*/ 	.byte	0x03, 0x5f
        /*0026*/ 	.short	0x0101


	//----- nvinfo : EIATTR_COOP_GROUP_MASK_REGIDS
	.align		4
        /*0028*/ 	.byte	0x04, 0x29
        /*002a*/ 	.short	(.L_360 - .L_359)


	//   ....[0]....
.L_359:
        /*002c*/ 	.word	0xffffffff


	//   ....[1]....
        /*0030*/ 	.word	0xffffffff


	//   ....[2]....
        /*0034*/ 	.word	0xffffffff


	//   ....[3]....
        /*0038*/ 	.word	0xffffffff


	//   ....[4]....
        /*003c*/ 	.word	0xffffffff


	//   ....[5]....
        /*0040*/ 	.word	0xffffffff


	//   ....[6]....
        /*0044*/ 	.word	0xffffffff


	//   ....[7]....
        /*0048*/ 	.word	0xffffffff


	//   ....[8]....
        /*004c*/ 	.word	0xffffffff


	//   ....[9]....
        /*0050*/ 	.word	0xffffffff


	//   ....[10]....
        /*0054*/ 	.word	0xffffffff


	//   ....[11]....
        /*0058*/ 	.word	0xffffffff


	//   ....[12]....
        /*005c*/ 	.word	0xffffffff


	//   ....[13]....
        /*0060*/ 	.word	0xffffffff


	//   ....[14]....
        /*0064*/ 	.word	0xffffffff


	//   ....[15]....
        /*0068*/ 	.word	0xffffffff


	//   ....[16]....
        /*006c*/ 	.word	0xffffffff


	//   ....[17]....
        /*0070*/ 	.word	0xffffffff


	//   ....[18]....
        /*0074*/ 	.word	0xffffffff


	//   ....[19]....
        /*0078*/ 	.word	0xffffffff


	//----- nvinfo : EIATTR_COOP_GROUP_INSTR_OFFSETS
	.align		4
.L_360:
        /*007c*/ 	.byte	0x04, 0x28
        /*007e*/ 	.short	(.L_362 - .L_361)


	//   ....[0]....
.L_361:
        /*0080*/ 	.word	0x00005400


	//   ....[1]....
        /*0084*/ 	.word	0x00005420


	//   ....[2]....
        /*0088*/ 	.word	0x000054d0


	//   ....[3]....
        /*008c*/ 	.word	0x000054e0


	//   ....[4]....
        /*0090*/ 	.word	0x00008d80


	//   ....[5]....
        /*0094*/ 	.word	0x00008e00


	//   ....[6]....
        /*0098*/ 	.word	0x00008e20


	//   ....[7]....
        /*009c*/ 	.word	0x00008e50


	//   ....[8]....
        /*00a0*/ 	.word	0x0000ce40


	//   ....[9]....
        /*00a4*/ 	.word	0x0000ce70


	//   ....[10]....
        /*00a8*/ 	.word	0x0000cf00


	//   ....[11]....
        /*00ac*/ 	.word	0x0000cf10


	//   ....[12]....
        /*00b0*/ 	.word	0x00011010


	//   ....[13]....
        /*00b4*/ 	.word	0x00011020


	//   ....[14]....
        /*00b8*/ 	.word	0x00011050


	//   ....[15]....
        /*00bc*/ 	.word	0x00011060


	//   ....[16]....
        /*00c0*/ 	.word	0x000127d0


	//   ....[17]....
        /*00c4*/ 	.word	0x00012810


	//   ....[18]....
        /*00c8*/ 	.word	0x000128e0


	//   ....[19]....
        /*00cc*/ 	.word	0x00012910


	//----- nvinfo : EIATTR_VRC_CTA_INIT_COUNT
	.align		4
.L_362:
        /*00d0*/ 	.byte	0x02, 0x4a
	.zero		1
	.zero		1


	//----- nvinfo : EIATTR_EXIT_INSTR_OFFSETS
	.align		4
        /*00d4*/ 	.byte	0x04, 0x1c
        /*00d6*/ 	.short	(.L_364 - .L_363)


	//   ....[0]....
.L_363:
        /*00d8*/ 	.word	0x00000490


	//   ....[1]....
        /*00dc*/ 	.word	0x000011f0


	//   ....[2]....
        /*00e0*/ 	.word	0x00001280


	//   ....[3]....
        /*00e4*/ 	.word	0x000140b0


	//   ....[4]....
        /*00e8*/ 	.word	0x000141e0


	//   ....[5]....
        /*00ec*/ 	.word	0x00014200


	//----- nvinfo : EIATTR_CRS_STACK_SIZE
	.align		4
.L_364:
        /*00f0*/ 	.byte	0x04, 0x1e
        /*00f2*/ 	.short	(.L_366 - .L_365)
.L_365:
        /*00f4*/ 	.word	0x00000000


	//----- nvinfo : EIATTR_CBANK_PARAM_SIZE
	.align		4
.L_366:
        /*00f8*/ 	.byte	0x03, 0x19
        /*00fa*/ 	.short	0x01d0


	//----- nvinfo : EIATTR_PARAM_CBANK
	.align		4
        /*00fc*/ 	.byte	0x04, 0x0a
        /*00fe*/ 	.short	(.L_368 - .L_367)
	.align		4
.L_367:
        /*0100*/ 	.word	index@(.nv.constant0._ZN5flash16flash_fwd_kernelI23Flash_fwd_kernel_traitsILi192ELi128ELi64ELi8ELb0ELb0EN7cutlass10bfloat16_tE19Flash_kernel_traitsILi192ELi128ELi64ELi8ES3_EELb0ELb0ELb1ELb1ELb0ELb0ELb1ELb0EEEvNS_16Flash_fwd_paramsE)
        /*0104*/ 	.short	0x0380
        /*0106*/ 	.short	0x01d0


	//----- nvinfo : EIATTR_SW_WAR
	.align		4
.L_368:
        /*0108*/ 	.byte	0x04, 0x36
        /*010a*/ 	.short	(.L_370 - .L_369)
.L_369:
        /*010c*/ 	.word	0x00000008
.L_370:


//--------------------- .nv.info._ZN5flash16flash_fwd_kernelI23Flash_fwd_kernel_traitsILi192ELi64ELi64ELi4ELb0ELb0EN7cutlass10bfloat16_tE19Flash_kernel_traitsILi192ELi64ELi64ELi4ES3_EELb1ELb0ELb0ELb0ELb0ELb0ELb0ELb0EEEvNS_16Flash_fwd_paramsE --------------------------
	.section	.nv.info._ZN5flash16flash_fwd_kernelI23Flash_fwd_kernel_traitsILi192ELi64ELi64ELi4ELb0ELb0EN7cutlass10bfloat16_tE19Flash_kernel_traitsILi192ELi64ELi64ELi4ES3_EELb1ELb0ELb0ELb0ELb0ELb0ELb0ELb0EEEvNS_16Flash_fwd_paramsE,"",@"SHT_CUDA_INFO"
	.sectionflags	@""
	.align	4


	//----- nvinfo : EIATTR_CUDA_API_VERSION
	.align		4
        /*0000*/ 	.byte	0x04, 0x37
        /*0002*/ 	.short	(.L_372 - .L_371)
.L_371:
        /*0004*/ 	.word	0x00000082


	//----- nvinfo : EIATTR_KPARAM_INFO
	.align		4
.L_372:
        /*0008*/ 	.byte	0x04, 0x17
        /*000a*/ 	.short	(.L_374 - .L_373)
.L_373:
        /*000c*/ 	.word	0x00000000
        /*0010*/ 	.short	0x0000
        /*0012*/ 	.short	0x0000
        /*0014*/ 	.byte	0x00, 0xf0, 0x41, 0x07


	//----- nvinfo : EIATTR_SPARSE_MMA_MASK
	.align		4
.L_374:
        /*0018*/ 	.byte	0x03, 0x50
        /*001a*/ 	.short	0x0000


	//----- nvinfo : EIATTR_MAXREG_COUNT
	.align		4
        /*001c*/ 	.byte	0x03, 0x1b
        /*001e*/ 	.short	0x00ff


	//----- nvinfo : EIATTR_NUM_BARRIERS
	.align		4
        /*0020*/ 	.byte	0x02, 0x4c
        /*0022*/ 	.byte	0x01
	.zero		1


	//----- nvinfo : EIATTR_MERCURY_ISA_VERSION
	.align		4
        /*0024*/ 	.byte	0x03, 0x5f
        /*0026*/ 	.short	0x0101


	//----- nvinfo : EIATTR_COOP_GROUP_MASK_REGIDS
	.align		4
        /*0028*/ 	.byte	0x04, 0x29
        /*002a*/ 	.short	(.L_376 - .L_375)


	//   ....[0]....
.L_375:
        /*002c*/ 	.word	0xffffffff


	//   ....[1]....
        /*0030*/ 	.word	0xffffffff


	//   ....[2]....
        /*0034*/ 	.word	0xffffffff


	//   ....[3]....
        /*0038*/ 	.word	0xffffffff


	//   ....[4]....
        /*003c*/ 	.word	0xffffffff


	//   ....[5]....
        /*0040*/ 	.word	0xffffffff


	//   ....[6]....
        /*0044*/ 	.word	0xffffffff


	//   ....[7]....
        /*0048*/ 	.word	0xffffffff


	//   ....[8]....
        /*004c*/ 	.word	0xffffffff


	//   ....[9]....
        /*0050*/ 	.word	0xffffffff


	//   ....[10]....
        /*0054*/ 	.word	0xffffffff


	//   ....[11]....
        /*0058*/ 	.word	0xffffffff


	//----- nvinfo : EIATTR_COOP_GROUP_INSTR_OFFSETS
	.align		4
.L_376:
        /*005c*/ 	.byte	0x04, 0x28
        /*005e*/ 	.short	(.L_378 - .L_377)


	//   ....[0]....
.L_377:
        /*0060*/ 	.word	0x000049d0


	//   ....[1]....
        /*0064*/ 	.word	0x00004a20


	//   ....[2]....
        /*0068*/ 	.word	0x00004b80


	//   ....[3]....
        /*006c*/ 	.word	0x00004ca0


	//   ....[4]....
        /*0070*/ 	.word	0x00007d00


	//   ....[5]....
        /*0074*/ 	.word	0x00007d60


	//   ....[6]....
        /*0078*/ 	.word	0x00007e40


	//   ....[7]....
        /*007c*/ 	.word	0x00007e80


	//   ....[8]....
        /*0080*/ 	.word	0x00009e90


	//   ....[9]....
        /*0084*/ 	.word	0x00009ed0


	//   ....[10]....
        /*0088*/ 	.word	0x00009f60


	//   ....[11]....
        /*008c*/ 	.word	0x00009f70


	//----- nvinfo : EIATTR_VRC_CTA_INIT_COUNT
	.align		4
.L_378:
        /*0090*/ 	.byte	0x02, 0x4a
	.zero		1
	.zero		1


	//----- nvinfo : EIATTR_EXIT_INSTR_OFFSETS
	.align		4
        /*0094*/ 	.byte	0x04, 0x1c
        /*0096*/ 	.short	(.L_380 - .L_379)


	//   ....[0]....
.L_379:
        /*0098*/ 	.word	0x000004b0


	//   ....[1]....
        /*009c*/ 	.word	0x000010a0


	//   ....[2]....
        /*00a0*/ 	.word	0x00001130


	//   ....[3]....
        /*00a4*/ 	.word	0x0000b790


	//   ....[4]....
        /*00a8*/ 	.word	0x0000b8d0


	//   ....[5]....
        /*00ac*/ 	.word	0x0000b8f0


	//----- nvinfo : EIATTR_CRS_STACK_SIZE
	.align		4
.L_380:
        /*00b0*/ 	.byte	0x04, 0x1e
        /*00b2*/ 	.short	(.L_382 - .L_381)
.L_381:
        /*00b4*/ 	.word	0x00000000


	//----- nvinfo : EIATTR_CBANK_PARAM_SIZE
	.align		4
.L_382:
        /*00b8*/ 	.byte	0x03, 0x19
        /*00ba*/ 	.short	0x01d0


	//----- nvinfo : EIATTR_PARAM_CBANK
	.align		4
        /*00bc*/ 	.byte	0x04, 0x0a
        /*00be*/ 	.short	(.L_384 - .L_383)
	.align		4
.L_383:
        /*00c0*/ 	.word	index@(.nv.constant0._ZN5flash16flash_fwd_kernelI23Flash_fwd_kernel_traitsILi192ELi64ELi64ELi4ELb0ELb0EN7cutlass10bfloat16_tE19Flash_kernel_traitsILi192ELi64ELi64ELi4ES3_EELb1ELb0ELb0ELb0ELb0ELb0ELb0ELb0EEEvNS_16Flash_fwd_paramsE)
        /*00c4*/ 	.short	0x0380
        /*00c6*/ 	.short	0x01d0


	//----- nvinfo : EIATTR_SW_WAR
	.align		4
.L_384:
        /*00c8*/ 	.byte	0x04, 0x36
        /*00ca*/ 	.short	(.L_386 - .L_385)
.L_385:
        /*00cc*/ 	.word	0x00000008
.L_386:


//--------------------- .nv.info._ZN5flash16flash_fwd_kernelI23Flash_fwd_kernel_traitsILi192ELi64ELi64ELi4ELb0ELb0EN7cutlass10bfloat16_tE19Flash_kernel_traitsILi192ELi64ELi64ELi4ES3_EELb1ELb0ELb1ELb0ELb0ELb0ELb0ELb0EEEvNS_16Flash_fwd_paramsE --------------------------
	.section	.nv.info._ZN5flash16flash_fwd_kernelI23Flash_fwd_kernel_traitsILi192ELi64ELi64ELi4ELb0ELb0EN7cutlass10bfloat16_tE19Flash_kernel_traitsILi192ELi64ELi64ELi4ES3_EELb1ELb0ELb1ELb0ELb0ELb0ELb0ELb0EEEvNS_16Flash_fwd_paramsE,"",@"SHT_CUDA_INFO"
	.sectionflags	@""
	.align	4


	//----- nvinfo : EIATTR_CUDA_API_VERSION
	.align		4
        /*0000*/ 	.byte	0x04, 0x37
        /*0002*/ 	.short	(.L_388 - .L_387)
.L_387:
        /*0004*/ 	.word	0x00000082


	//----- nvinfo : EIATTR_KPARAM_INFO
	.align		4
.L_388:
        /*0008*/ 	.byte	0x04, 0x17
        /*000a*/ 	.short	(.L_390 - .L_389)
.L_389:
        /*000c*/ 	.word	0x00000000
        /*0010*/ 	.short	0x0000
        /*0012*/ 	.short	0x0000
        /*0014*/ 	.byte	0x00, 0xf0, 0x41, 0x07


	//----- nvinfo : EIATTR_SPARSE_MMA_MASK
	.align		4
.L_390:
        /*0018*/ 	.byte	0x03, 0x50
        /*001a*/ 	.short	0x0000


	//----- nvinfo : EIATTR_MAXREG_COUNT
	.align		4
        /*001c*/ 	.byte	0x03, 0x1b
        /*001e*/ 	.short	0x00ff


	//----- nvinfo : EIATTR_NUM_BARRIERS
	.align		4
        /*0020*/ 	.byte	0x02, 0x4c
        /*0022*/ 	.byte	0x01
	.zero		1


	//----- nvinfo : EIATTR_MERCURY_ISA_VERSION
	.align		4
        /*0024*/ 	.byte	0x03, 0x5f
        /*0026*/ 	.short	0x0101


	//----- nvinfo : EIATTR_COOP_GROUP_MASK_REGIDS
	.align		4
        /*0028*/ 	.byte	0x04, 0x29
        /*002a*/ 	.short	(.L_392 - .L_391)


	//   ....[0]....
.L_391:
        /*002c*/ 	.word	0xffffffff


	//   ....[1]....
        /*0030*/ 	.word	0xffffffff


	//   ....[2]....
        /*0034*/ 	.word	0xffffffff


	//   ....[3]....
        /*0038*/ 	.word	0xffffffff


	//   ....[4]....
        /*003c*/ 	.word	0xffffffff


	//   ....[5]....
        /*0040*/ 	.word	0xffffffff


	//   ....[6]....
        /*0044*/ 	.word	0xffffffff


	//   ....[7]....
        /*0048*/ 	.word	0xffffffff


	//   ....[8]....
        /*004c*/ 	.word	0xffffffff


	//   ....[9]....
        /*0050*/ 	.word	0xffffffff


	//   ....[10]....
        /*0054*/ 	.word	0xffffffff


	//   ....[11]....
        /*0058*/ 	.word	0xffffffff


	//   ....[12]....
        /*005c*/ 	.word	0xffffffff


	//   ....[13]....
        /*0060*/ 	.word	0xffffffff


	//   ....[14]....
        /*0064*/ 	.word	0xffffffff


	//   ....[15]....
        /*0068*/ 	.word	0xffffffff


	//----- nvinfo : EIATTR_COOP_GROUP_INSTR_OFFSETS
	.align		4
.L_392:
        /*006c*/ 	.byte	0x04, 0x28
        /*006e*/ 	.short	(.L_394 - .L_393)


	//   ....[0]....
.L_393:
        /*0070*/ 	.word	0x00005000


	//   ....[1]....
        /*0074*/ 	.word	0x00005230


	//   ....[2]....
        /*0078*/ 	.word	0x00005260


	//   ....[3]....
        /*007c*/ 	.word	0x00005310


	//   ....[4]....
        /*0080*/ 	.word	0x00008c10


	//   ....[5]....
        /*0084*/ 	.word	0x00008c40


	//   ....[6]....
        /*0088*/ 	.word	0x00008d30


	//   ....[7]....
        /*008c*/ 	.word	0x00008d70


	//   ....[8]....
        /*0090*/ 	.word	0x0000d080


	//   ....[9]....
        /*0094*/ 	.word	0x0000d0a0


	//   ....[10]....
        /*0098*/ 	.word	0x0000d110


	//   ....[11]....
        /*009c*/ 	.word	0x0000d140


	//   ....[12]....
        /*00a0*/ 	.word	0x0000f1a0


	//   ....[13]....
        /*00a4*/ 	.word	0x0000f1e0


	//   ....[14]....
        /*00a8*/ 	.word	0x0000f290


	//   ....[15]....
        /*00ac*/ 	.word	0x0000f2a0


	//----- nvinfo : EIATTR_VRC_CTA_INIT_COUNT
	.align		4
.L_394:
        /*00b0*/ 	.byte	0x02, 0x4a
	.zero		1
	.zero		1


	//----- nvinfo : EIATTR_EXIT_INSTR_OFFSETS
	.align		4
        /*00b4*/ 	.byte	0x04, 0x1c
        /*00b6*/ 	.short	(.L_396 - .L_395)


	//   ....[0]....
.L_395:
        /*00b8*/ 	.word	0x000004a0


	//   ....[1]....
        /*00bc*/ 	.word	0x000011c0


	//   ....[2]....
        /*00c0*/ 	.word	0x00001250


	//   ....[3]....
        /*00c4*/ 	.word	0x00010a80


	//   ....[4]....
        /*00c8*/ 	.word	0x00010bc0


	//   ....[5]....
        /*00cc*/ 	.word	0x00010be0


	//----- nvinfo : EIATTR_CRS_STACK_SIZE
	.align		4
.L_396:
        /*00d0*/ 	.byte	0x04, 0x1e
        /*00d2*/ 	.short	(.L_398 - .L_397)
.L_397:
        /*00d4*/ 	.word	0x00000000


	//----- nvinfo : EIATTR_CBANK_PARAM_SIZE
	.align		4
.L_398:
        /*00d8*/ 	.byte	0x03, 0x19
        /*00da*/ 	.short	0x01d0


	//----- nvinfo : EIATTR_PARAM_CBANK
	.align		4
        /*00dc*/ 	.byte	0x04, 0x0a
        /*00de*/ 	.short	(.L_400 - .L_399)
	.align		4
.L_399:
        /*00e0*/ 	.word	index@(.nv.constant0._ZN5flash16flash_fwd_kernelI23Flash_fwd_kernel_traitsILi192ELi64ELi64ELi4ELb0ELb0EN7cutlass10bfloat16_tE19Flash_kernel_traitsILi192ELi64ELi64ELi4ES3_EELb1ELb0ELb1ELb0ELb0ELb0ELb0ELb0EEEvNS_16Flash_fwd_paramsE)
        /*00e4*/ 	.short	0x0380
        /*00e6*/ 	.short	0x01d0


	//----- nvinfo : EIATTR_SW_WAR
	.align		4
.L_400:
        /*00e8*/ 	.byte	0x04, 0x36
        /*00ea*/ 	.short	(.L_402 - .L_401)
.L_401:
        /*00ec*/ 	.word	0x00000008
.L_402:


//--------------------- .nv.info._ZN5flash16flash_fwd_kernelI23Flash_fwd_kernel_traitsILi192ELi64ELi64ELi4ELb0ELb0EN7cutlass10bfloat16_tE19Flash_kernel_traitsILi192ELi64ELi64ELi4ES3_EELb1ELb0ELb0ELb0ELb0ELb1ELb0ELb0EEEvNS_16Flash_fwd_paramsE --------------------------
	.section	.nv.info._ZN5flash16flash_fwd_kernelI23Flash_fwd_kernel_traitsILi192ELi64ELi64ELi4ELb0ELb0EN7cutlass10bfloat16_tE19Flash_kernel_traitsILi192ELi64ELi64ELi4ES3_EELb1ELb0ELb0ELb0ELb0ELb1ELb0ELb0EEEvNS_16Flash_fwd_paramsE,"",@"SHT_CUDA_INFO"
	.sectionflags	@""
	.align	4


	//----- nvinfo : EIATTR_CUDA_API_VERSION
	.align		4
        /*0000*/ 	.byte	0x04, 0x37
        /*0002*/ 	.short	(.L_404 - .L_403)
.L_403:
        /*0004*/ 	.word	0x00000082


	//----- nvinfo : EIATTR_KPARAM_INFO
	.align		4
.L_404:
        /*0008*/ 	.byte	0x04, 0x17
        /*000a*/ 	.short	(.L_406 - .L_405)
.L_405:
        /*000c*/ 	.word	0x00000000
        /*0010*/ 	.short	0x0000
        /*0012*/ 	.short	0x0000
        /*0014*/ 	.byte	0x00, 0xf0, 0x41, 0x07


	//----- nvinfo : EIATTR_SPARSE_MMA_MASK
	.align		4
.L_406:
        /*0018*/ 	.byte	0x03, 0x50
        /*001a*/ 	.short	0x0000


	//----- nvinfo : EIATTR_MAXREG_COUNT
	.align		4
        /*001c*/ 	.byte	0x03, 0x1b
        /*001e*/ 	.short	0x00ff


	//----- nvinfo : EIATTR_NUM_BARRIERS
	.align		4
        /*0020*/ 	.byte	0x02, 0x4c
        /*0022*/ 	.byte	0x01
	.zero		1


	//----- nvinfo : EIATTR_MERCURY_ISA_VERSION
	.align		4
        /*0024*/ 	.byte	0x03, 0x5f
        /*0026*/ 	.short	0x0101


	//----- nvinfo : EIATTR_COOP_GROUP_MASK_REGIDS
	.align		4
        /*0028*/ 	.byte	0x04, 0x29
        /*002a*/ 	.short	(.L_408 - .L_407)


	//   ....[0]....
.L_407:
        /*002c*/ 	.word	0xffffffff


	//   ....[1]....
        /*0030*/ 	.word	0xffffffff


	//   ....[2]....
        /*0034*/ 	.word	0xffffffff


	//   ....[3]....
        /*0038*/ 	.word	0xffffffff


	//   ....[4]....
        /*003c*/ 	.word	0xffffffff


	//   ....[5]....
        /*0040*/ 	.word	0xffffffff


	//   ....[6]....
        /*0044*/ 	.word	0xffffffff


	//   ....[7]....
        /*0048*/ 	.word	0xffffffff


	//   ....[8]....
        /*004c*/ 	.word	0xffffffff


	//   ....[9]....
        /*0050*/ 	.word	0xffffffff


	//   ....[10]....
        /*0054*/ 	.word	0xffffffff


	//   ....[11]....
        /*0058*/ 	.word	0xffffffff


	//----- nvinfo : EIATTR_COOP_GROUP_INSTR_OFFSETS
	.align		4
.L_408:
        /*005c*/ 	.byte	0x04, 0x28
        /*005e*/ 	.short	(.L_410 - .L_409)


	//   ....[0]....
.L_409:
        /*0060*/ 	.word	0x00003630


	//   ....[1]....
        /*0064*/ 	.word	0x00003740


	//   ....[2]....
        /*0068*/ 	.word	0x000037c0


	//   ....[3]....
        /*006c*/ 	.word	0x000038d0


	//   ....[4]....
        /*0070*/ 	.word	0x00006440


	//   ....[5]....
        /*0074*/ 	.word	0x000064b0


	//   ....[6]....
        /*0078*/ 	.word	0x00006550


	//   ....[7]....
        /*007c*/ 	.word	0x00006570


	//   ....[8]....
        /*0080*/ 	.word	0x00008730


	//   ....[9]....
        /*0084*/ 	.word	0x00008770


	//   ....[10]....
        /*0088*/ 	.word	0x00008810


	//   ....[11]....
        /*008c*/ 	.word	0x00008820


	//----- nvinfo : EIATTR_VRC_CTA_INIT_COUNT
	.align		4
.L_410:
        /*0090*/ 	.byte	0x02, 0x4a
	.zero		1
	.zero		1


	//----- nvinfo : EIATTR_EXIT_INSTR_OFFSETS
	.align		4
        /*0094*/ 	.byte	0x04, 0x1c
        /*0096*/ 	.short	(.L_412 - .L_411)


	//   ....[0]....
.L_411:
        /*0098*/ 	.word	0x000004d0


	//   ....[1]....
        /*009c*/ 	.word	0x00000fa0


	//   ....[2]....
        /*00a0*/ 	.word	0x00001030


	//   ....[3]....
        /*00a4*/ 	.word	0x00009fa0


	//   ....[4]....
        /*00a8*/ 	.word	0x0000a0a0


	//----- nvinfo : EIATTR_CRS_STACK_SIZE
	.align		4
.L_412:
        /*00ac*/ 	.byte	0x04, 0x1e
        /*00ae*/ 	.short	(.L_414 - .L_413)
.L_413:
        /*00b0*/ 	.word	0x00000000


	//----- nvinfo : EIATTR_CBANK_PARAM_SIZE
	.align		4
.L_414:
        /*00b4*/ 	.byte	0x03, 0x19
        /*00b6*/ 	.short	0x01d0


	//----- nvinfo : EIATTR_PARAM_CBANK
	.align		4
        /*00b8*/ 	.byte	0x04, 0x0a
        /*00ba*/ 	.short	(.L_416 - .L_415)
	.align		4
.L_415:
        /*00bc*/ 	.word	index@(.nv.constant0._ZN5flash16flash_fwd_kernelI23Flash_fwd_kernel_traitsILi192ELi64ELi64ELi4ELb0ELb0EN7cutlass10bfloat16_tE19Flash_kernel_traitsILi192ELi64ELi64ELi4ES3_EELb1ELb0ELb0ELb0ELb0ELb1ELb0ELb0EEEvNS_16Flash_fwd_paramsE)
        /*00c0*/ 	.short	0x0380
        /*00c2*/ 	.short	0x01d0


	//----- nvinfo : EIATTR_SW_WAR
	.align		4
.L_416:
        /*00c4*/ 	.byte	0x04, 0x36
        /*00c6*/ 	.short	(.L_418 - .L_417)
.L_417:
        /*00c8*/ 	.word	0x00000008
.L_418:


//--------------------- .nv.info._ZN5flash16flash_fwd_kernelI23Flash_fwd_kernel_traitsILi192ELi64ELi64ELi4ELb0ELb0EN7cutlass10bfloat16_tE19Flash_kernel_traitsILi192ELi64ELi64ELi4ES3_EELb0ELb0ELb0ELb0ELb0ELb1ELb1ELb0EEEvNS_16Flash_fwd_paramsE --------------------------
	.section	.nv.info._ZN5flash16flash_fwd_kernelI23Flash_fwd_kernel_traitsILi192ELi64ELi64ELi4ELb0ELb0EN7cutlass10bfloat16_tE19Flash_kernel_traitsILi192ELi64ELi64ELi4ES3_EELb0ELb0ELb0ELb0ELb0ELb1ELb1ELb0EEEvNS_16Flash_fwd_paramsE,"",@"SHT_CUDA_INFO"
	.sectionflags	@""
	.align	4


	//----- nvinfo : EIATTR_CUDA_API_VERSION
	.align		4
        /*0000*/ 	.byte	0x04, 0x37
        /*0002*/ 	.short	(.L_420 - .L_419)
.L_419:
        /*0004*/ 	.word	0x00000082


	//----- nvinfo : EIATTR_KPARAM_INFO
	.align		4
.L_420:
        /*0008*/ 	.byte	0x04, 0x17
        /*000a*/ 	.short	(.L_422 - .L_421)
.L_421:
        /*000c*/ 	.word	0x00000000
        /*0010*/ 	.short	0x0000
        /*0012*/ 	.short	0x0000
        /*0014*/ 	.byte	0x00, 0xf0, 0x41, 0x07


	//----- nvinfo : EIATTR_SPARSE_MMA_MASK
	.align		4
.L_422:
        /*0018*/ 	.byte	0x03, 0x50
        /*001a*/ 	.short	0x0000


	//----- nvinfo : EIATTR_MAXREG_COUNT
	.align		4
        /*001c*/ 	.byte	0x03, 0x1b
        /*001e*/ 	.short	0x00ff


	//----- nvinfo : EIATTR_NUM_BARRIERS
	.align		4
        /*0020*/ 	.byte	0x02, 0x4c
        /*0022*/ 	.byte	0x01
	.zero		1


	//----- nvinfo : EIATTR_MERCURY_ISA_VERSION
	.align		4
        /*0024*/ 	.byte	0x03, 0x5f
        /*0026*/ 	.short	0x0101


	//----- nvinfo : EIATTR_COOP_GROUP_MASK_REGIDS
	.align		4
        /*0028*/ 	.byte	0x04, 0x29
        /*002a*/ 	.short	(.L_424 - .L_423)


	//   ....[0]....
.L_423:
        /*002c*/ 	.word	0xffffffff


	//   ....[1]....
        /*0030*/ 	.word	0xffffffff


	//   ....[2]....
        /*0034*/ 	.word	0xffffffff


	//   ....[3]....
        /*0038*/ 	.word	0xffffffff


	//   ....[4]....
        /*003c*/ 	.word	0xffffffff


	//   ....[5]....
        /*0040*/ 	.word	0xffffffff


	//   ....[6]....
        /*0044*/ 	.word	0xffffffff


	//   ....[7]....
        /*0048*/ 	.word	0xffffffff


	//   ....[8]....
        /*004c*/ 	.word	0xffffffff


	//   ....[9]....
        /*0050*/ 	.word	0xffffffff


	//   ....[10]....
        /*0054*/ 	.word	0xffffffff


	//   ....[11]....
        /*0058*/ 	.word	0xffffffff


	//----- nvinfo : EIATTR_COOP_GROUP_INSTR_OFFSETS
	.align		4
.L_424:
        /*005c*/ 	.byte	0x04, 0x28
        /*005e*/ 	.short	(.L_426 - .L_425)


	//   ....[0]....
.L_425:
        /*0060*/ 	.word	0x00003860


	//   ....[1]....
        /*0064*/ 	.word	0x000038a0


	//   ....[2]....
        /*0068*/ 	.word	0x00003930


	//   ....[3]....
        /*006c*/ 	.word	0x00003960


	//   ....[4]....
        /*0070*/ 	.word	0x00005ff0


	//   ....[5]....
        /*0074*/ 	.word	0x00006040


	//   ....[6]....
        /*0078*/ 	.word	0x00006100


	//   ....[7]....
        /*007c*/ 	.word	0x00006110


	//   ....[8]....
        /*0080*/ 	.word	0x00007810


	//   ....[9]....
        /*0084*/ 	.word	0x00007840


	//   ....[10]....
        /*0088*/ 	.word	0x000078c0


	//   ....[11]....
        /*008c*/ 	.word	0x000078d0


	//----- nvinfo : EIATTR_VRC_CTA_INIT_COUNT
	.align		4
.L_426:
        /*0090*/ 	.byte	0x02, 0x4a
	.zero		1
	.zero		1


	//----- nvinfo : EIATTR_EXIT_INSTR_OFFSETS
	.align		4
        /*0094*/ 	.byte	0x04, 0x1c
        /*0096*/ 	.short	(.L_428 - .L_427)


	//   ....[0]....
.L_427:
        /*0098*/ 	.word	0x000003a0


	//   ....[1]....
        /*009c*/ 	.word	0x00000e60


	//   ....[2]....
        /*00a0*/ 	.word	0x00000ef0


	//   ....[3]....
        /*00a4*/ 	.word	0x000090e0


	//   ....[4]....
        /*00a8*/ 	.word	0x000091e0


	//----- nvinfo : EIATTR_CRS_STACK_SIZE
	.align		4
.L_428:
        /*00ac*/ 	.byte	0x04, 0x1e
        /*00ae*/ 	.short	(.L_430 - .L_429)
.L_429:
        /*00b0*/ 	.word	0x00000000


	//----- nvinfo : EIATTR_CBANK_PARAM_SIZE
	.align		4
.L_430:
        /*00b4*/ 	.byte	0x03, 0x19
        /*00b6*/ 	.short	0x01d0


	//----- nvinfo : EIATTR_PARAM_CBANK
	.align		4
        /*00b8*/ 	.byte	0x04, 0x0a
        /*00ba*/ 	.short	(.L_432 - .L_431)
	.align		4
.L_431:
        /*00bc*/ 	.word	index@(.nv.constant0._ZN5flash16flash_fwd_kernelI23Flash_fwd_kernel_traitsILi192ELi64ELi64ELi4ELb0ELb0EN7cutlass10bfloat16_tE19Flash_kernel_traitsILi192ELi64ELi64ELi4ES3_EELb0ELb0ELb0ELb0ELb0ELb1ELb1ELb0EEEvNS_16Flash_fwd_paramsE)
        /*00c0*/ 	.short	0x0380
        /*00c2*/ 	.short	0x01d0


	//----- nvinfo : EIATTR_SW_WAR
	.align		4
.L_432:
        /*00c4*/ 	.byte	0x04, 0x36
        /*00c6*/ 	.short	(.L_434 - .L_433)
.L_433:
        /*00c8*/ 	.word	0x00000008
.L_434:


//--------------------- .nv.info._ZN5flash16flash_fwd_kernelI23Flash_fwd_kernel_traitsILi192ELi64ELi64ELi4ELb0ELb0EN7cutlass10bfloat16_tE19Flash_kernel_traitsILi192ELi64ELi64ELi4ES3_EELb1ELb0ELb0ELb1ELb0ELb0ELb0ELb0EEEvNS_16Flash_fwd_paramsE --------------------------
	.section	.nv.info._ZN5flash16flash_fwd_kernelI23Flash_fwd_kernel_traitsILi192ELi64ELi64ELi4ELb0ELb0EN7cutlass10bfloat16_tE19Flash_kernel_traitsILi192ELi64ELi64ELi4ES3_EELb1ELb0ELb0ELb1ELb0ELb0ELb0ELb0EEEvNS_16Flash_fwd_paramsE,"",@"SHT_CUDA_INFO"
	.sectionflags	@""
	.align	4


	//----- nvinfo : EIATTR_CUDA_API_VERSION
	.align		4
        /*0000*/ 	.byte	0x04, 0x37
        /*0002*/ 	.short	(.L_436 - .L_435)
.L_435:
        /*0004*/ 	.word	0x00000082


	//----- nvinfo : EIATTR_KPARAM_INFO
	.align		4
.L_436:
        /*0008*/ 	.byte	0x04, 0x17
        /*000a*/ 	.short	(.L_438 - .L_437)
.L_437:
        /*000c*/ 	.word	0x00000000
        /*0010*/ 	.short	0x0000
        /*0012*/ 	.short	0x0000
        /*0014*/ 	.byte	0x00, 0xf0, 0x41, 0x07


	//----- nvinfo : EIATTR_SPARSE_MMA_MASK
	.align		4
.L_438:
        /*0018*/ 	.byte	0x03, 0x50
        /*001a*/ 	.short	0x0000


	//----- nvinfo : EIATTR_MAXREG_COUNT
	.align		4
        /*001c*/ 	.byte	0x03, 0x1b
        /*001e*/ 	.short	0x00ff


	//----- nvinfo : EIATTR_NUM_BARRIERS
	.align		4
        /*0020*/ 	.byte	0x02, 0x4c
        /*0022*/ 	.byte	0x01
	.zero		1


	//----- nvinfo : EIATTR_MERCURY_ISA_VERSION
	.align		4
        /*0024*/ 	.byte	0x03, 0x5f
        /*0026*/ 	.short	0x0101


	//----- nvinfo : EIATTR_COOP_GROUP_MASK_REGIDS
	.align		4
        /*0028*/ 	.byte	0x04, 0x29
        /*002a*/ 	.short	(.L_440 - .L_439)


	//   ....[0]....
.L_439:
        /*002c*/ 	.word	0xffffffff


	//   ....[1]....
        /*0030*/ 	.word	0xffffffff


	//   ....[2]....
        /*0034*/ 	.word	0xffffffff


	//   ....[3]....
        /*0038*/ 	.word	0xffffffff


	//   ....[4]....
        /*003c*/ 	.word	0xffffffff


	//   ....[5]....
        /*0040*/ 	.word	0xffffffff


	//   ....[6]....
        /*0044*/ 	.word	0xffffffff


	//   ....[7]....
        /*0048*/ 	.word	0xffffffff


	//   ....[8]....
        /*004c*/ 	.word	0xffffffff


	//   ....[9]....
        /*0050*/ 	.word	0xffffffff


	//   ....[10]....
        /*0054*/ 	.word	0xffffffff


	//   ....[11]....
        /*0058*/ 	.word	0xffffffff


	//----- nvinfo : EIATTR_COOP_GROUP_INSTR_OFFSETS
	.align		4
.L_440:
        /*005c*/ 	.byte	0x04, 0x28
        /*005e*/ 	.short	(.L_442 - .L_441)


	//   ....[0]....
.L_441:
        /*0060*/ 	.word	0x000052e0


	//   ....[1]....
        /*0064*/ 	.word	0x00005320


	//   ....[2]....
        /*0068*/ 	.word	0x00005470


	//   ....[3]....
        /*006c*/ 	.word	0x000054a0


	//   ....[4]....
        /*0070*/ 	.word	0x00008ec0


	//   ....[5]....
        /*0074*/ 	.word	0x00008f30


	//   ....[6]....
        /*0078*/ 	.word	0x00009040


	//   ....[7]....
        /*007c*/ 	.word	0x00009050


	//   ....[8]....
        /*0080*/ 	.word	0x0000b080


	//   ....[9]....
        /*0084*/ 	.word	0x0000b0c0


	//   ....[10]....
        /*0088*/ 	.word	0x0000b1b0


	//   ....[11]....
        /*008c*/ 	.word	0x0000b1c0


	//----- nvinfo : EIATTR_VRC_CTA_INIT_COUNT
	.align		4
.L_442:
        /*0090*/ 	.byte	0x02, 0x4a
	.zero		1
	.zero		1


	//----- nvinfo : EIATTR_EXIT_INSTR_OFFSETS
	.align		4
        /*0094*/ 	.byte	0x04, 0x1c
        /*0096*/ 	.short	(.L_444 - .L_443)


	//   ....[0]....
.L_443:
        /*0098*/ 	.word	0x000004d0


	//   ....[1]....
        /*009c*/ 	.word	0x00001080


	//   ....[2]....
        /*00a0*/ 	.word	0x00001110


	//   ....[3]....
        /*00a4*/ 	.word	0x0000c9a0


	//   ....[4]....
        /*00a8*/ 	.word	0x0000cad0


	//   ....[5]....
        /*00ac*/ 	.word	0x0000caf0


	//----- nvinfo : EIATTR_CRS_STACK_SIZE
	.align		4
.L_444:
        /*00b0*/ 	.byte	0x04, 0x1e
        /*00b2*/ 	.short	(.L_446 - .L_445)
.L_445:
        /*00b4*/ 	.word	0x00000000


	//----- nvinfo : EIATTR_CBANK_PARAM_SIZE
	.align		4
.L_446:
        /*00b8*/ 	.byte	0x03, 0x19
        /*00ba*/ 	.short	0x01d0


	//----- nvinfo : EIATTR_PARAM_CBANK
	.align		4
        /*00bc*/ 	.byte	0x04, 0x0a
        /*00be*/ 	.short	(.L_448 - .L_447)
	.align		4
.L_447:
        /*00c0*/ 	.word	index@(.nv.constant0._ZN5flash16flash_fwd_kernelI23Flash_fwd_kernel_traitsILi192ELi64ELi64ELi4ELb0ELb0EN7cutlass10bfloat16_tE19Flash_kernel_traitsILi192ELi64ELi64ELi4ES3_EELb1ELb0ELb0ELb1ELb0ELb0ELb0ELb0EEEvNS_16Flash_fwd_paramsE)
        /*00c4*/ 	.short	0x0380
        /*00c6*/ 	.short	0x01d0


	//----- nvinfo : EIATTR_SW_WAR
	.align		4
.L_448:
        /*00c8*/ 	.byte	0x04, 0x36
        /*00ca*/ 	.short	(.L_450 - .L_449)
.L_449:
        /*00cc*/ 	.word	0x00000008
.L_450:


//--------------------- .nv.info._ZN5flash16flash_fwd_kernelI23Flash_fwd_kernel_traitsILi192ELi64ELi64ELi4ELb0ELb0EN7cutlass10bfloat16_tE19Flash_kernel_traitsILi192ELi64ELi64ELi4ES3_EELb1ELb0ELb0ELb0ELb0ELb0ELb0ELb1EEEvNS_16Flash_fwd_paramsE --------------------------
	.section	.nv.info._ZN5flash16flash_fwd_kernelI23Flash_fwd_kernel_traitsILi192ELi64ELi64ELi4ELb0ELb0EN7cutlass10bfloat16_tE19Flash_kernel_traitsILi192ELi64ELi64ELi4ES3_EELb1ELb0ELb0ELb0ELb0ELb0ELb0ELb1EEEvNS_16Flash_fwd_paramsE,"",@"SHT_CUDA_INFO"
	.sectionflags	@""
	.align	4


	//----- nvinfo : EIATTR_CUDA_API_VERSION
	.align		4
        /*0000*/ 	.byte	0x04, 0x37
        /*0002*/ 	.short	(.L_452 - .L_451)
.L_451:
        /*0004*/ 	.word	0x00000082


	//----- nvinfo : EIATTR_KPARAM_INFO
	.align		4
.L_452:
        /*0008*/ 	.byte	0x04, 0x17
        /*000a*/ 	.short	(.L_454 - .L_453)
.L_453:
        /*000c*/ 	.word	0x00000000
        /*0010*/ 	.short	0x0000
        /*0012*/ 	.short	0x0000
        /*0014*/ 	.byte	0x00, 0xf0, 0x41, 0x07


	//----- nvinfo : EIATTR_SPARSE_MMA_MASK
	.align		4
.L_454:
        /*0018*/ 	.byte	0x03, 0x50
        /*001a*/ 	.short	0x0000


	//----- nvinfo : EIATTR_MAXREG_COUNT
	.align		4
        /*001c*/ 	.byte	0x03, 0x1b
        /*001e*/ 	.short	0x00ff


	//----- nvinfo : EIATTR_NUM_BARRIERS
	.align		4
        /*0020*/ 	.byte	0x02, 0x4c
        /*0022*/ 	.byte	0x01
	.zero		1


	//----- nvinfo : EIATTR_ANNOTATIONS
	.align		4
        /*0024*/ 	.byte	0x04, 0x55
        /*0026*/ 	.short	(.L_456 - .L_455)


	//   ....[0]....
.L_455:
        /*0028*/ 	.word	0x00000001
        /*002c*/ 	.byte	0x80, 0x04, 0x00, 0x00, 0x01, 0x00, 0x00, 0x00, 0xd0, 0x18, 0x00, 0x00, 0x01, 0x00, 0x00, 0x00
        /* <DEDUP_REMOVED lines=30> */
        /*021c*/ 	.byte	0xb0, 0xda, 0x00, 0x00


	//----- nvinfo : EIATTR_MERCURY_ISA_VERSION
	.align		4
.L_456:
        /*0220*/ 	.byte	0x03, 0x5f
        /*0222*/ 	.short	0x0101


	//----- nvinfo : EIATTR_COOP_GROUP_MASK_REGIDS
	.align		4
        /*0224*/ 	.byte	0x04, 0x29
        /*0226*/ 	.short	(.L_458 - .L_457)


	//   ....[0]....
.L_457:
        /*0228*/ 	.word	0xffffffff


	//   ....[1]....
        /*022c*/ 	.word	0xffffffff


	//   ....[2]....
        /*0230*/ 	.word	0xffffffff


	//   ....[3]....
        /*0234*/ 	.word	0xffffffff


	//   ....[4]....
        /*0238*/ 	.word	0xffffffff


	//   ....[5]....
        /*023c*/ 	.word	0xffffffff


	//   ....[6]....
        /*0240*/ 	.word	0xffffffff


	//   ....[7]....
        /*0244*/ 	.word	0xffffffff


	//   ....[8]....
        /*0248*/ 	.word	0xffffffff


	//   ....[9]....
        /*024c*/ 	.word	0xffffffff


	//   ....[10]....
        /*0250*/ 	.word	0xffffffff


	//   ....[11]....
        /*0254*/ 	.word	0xffffffff


	//----- nvinfo : EIATTR_COOP_GROUP_INSTR_OFFSETS
	.align		4
.L_458:
        /*0258*/ 	.byte	0x04, 0x28
        /*025a*/ 	.short	(.L_460 - .L_459)


	//   ....[0]....
.L_459:
        /*025c*/ 	.word	0x00004b30


	//   ....[1]....
        /*0260*/ 	.word	0x00004b50


	//   ....[2]....
        /*0264*/ 	.word	0x00004b80


	//   ....[3]....
        /*0268*/ 	.word	0x00004b90


	//   ....[4]....
        /*026c*/ 	.word	0x00009780


	//   ....[5]....
        /*0270*/ 	.word	0x00009790


	//   ....[6]....
        /*0274*/ 	.word	0x00009820


	//   ....[7]....
        /*0278*/ 	.word	0x00009830


	//   ....[8]....
        /*027c*/ 	.word	0x0000c750


	//   ....[9]....
        /*0280*/ 	.word	0x0000c780


	//   ....[10]....
        /*0284*/ 	.word	0x0000c7b0


	//   ....[11]....
        /*0288*/ 	.word	0x0000c7c0


	//----- nvinfo : EIATTR_VRC_CTA_INIT_COUNT
	.align		4
.L_460:
        /*028c*/ 	.byte	0x02, 0x4a
	.zero		1
	.zero		1


	//----- nvinfo : EIATTR_EXIT_INSTR_OFFSETS
	.align		4
        /*0290*/ 	.byte	0x04, 0x1c
        /*0292*/ 	.short	(.L_462 - .L_461)


	//   ....[0]....
.L_461:
        /*0294*/ 	.word	0x00000520


	//   ....[1]....
        /*0298*/ 	.word	0x000010f0


	//   ....[2]....
        /*029c*/ 	.word	0x00001180


	//   ....[3]....
        /*02a0*/ 	.word	0x0000e040


	//   ....[4]....
        /*02a4*/ 	.word	0x0000e180


	//   ....[5]....
        /*02a8*/ 	.word	0x0000e1a0


	//----- nvinfo : EIATTR_CRS_STACK_SIZE
	.align		4
.L_462:
        /*02ac*/ 	.byte	0x04, 0x1e
        /*02ae*/ 	.short	(.L_464 - .L_463)
.L_463:
        /*02b0*/ 	.word	0x00000000


	//----- nvinfo : EIATTR_CBANK_PARAM_SIZE
	.align		4
.L_464:
        /*02b4*/ 	.byte	0x03, 0x19
        /*02b6*/ 	.short	0x01d0


	//----- nvinfo : EIATTR_PARAM_CBANK
	.align		4
        /*02b8*/ 	.byte	0x04, 0x0a
        /*02ba*/ 	.short	(.L_466 - .L_465)
	.align		4
.L_465:
        /*02bc*/ 	.word	index@(.nv.constant0._ZN5flash16flash_fwd_kernelI23Flash_fwd_kernel_traitsILi192ELi64ELi64ELi4ELb0ELb0EN7cutlass10bfloat16_tE19Flash_kernel_traitsILi192ELi64ELi64ELi4ES3_EELb1ELb0ELb0ELb0ELb0ELb0ELb0ELb1EEEvNS_16Flash_fwd_paramsE)
        /*02c0*/ 	.short	0x0380
        /*02c2*/ 	.short	0x01d0


	//----- nvinfo : EIATTR_SW_WAR
	.align		4
.L_466:
        /*02c4*/ 	.byte	0x04, 0x36
        /*02c6*/ 	.short	(.L_468 - .L_467)
.L_467:
        /*02c8*/ 	.word	0x00000008
.L_468:


//--------------------- .nv.info._ZN5flash16flash_fwd_kernelI23Flash_fwd_kernel_traitsILi192ELi64ELi64ELi4ELb0ELb0EN7cutlass10bfloat16_tE19Flash_kernel_traitsILi192ELi64ELi64ELi4ES3_EELb0ELb0ELb0ELb0ELb0ELb0ELb1ELb0EEEvNS_16Flash_fwd_paramsE --------------------------
	.section	.nv.info._ZN5flash16flash_fwd_kernelI23Flash_fwd_kernel_traitsILi192ELi64ELi64ELi4ELb0ELb0EN7cutlass10bfloat16_tE19Flash_kernel_traitsILi192ELi64ELi64ELi4ES3_EELb0ELb0ELb0ELb0ELb0ELb0ELb1ELb0EEEvNS_16Flash_fwd_paramsE,"",@"SHT_CUDA_INFO"
	.sectionflags	@""
	.align	4


	//----- nvinfo : EIATTR_CUDA_API_VERSION
	.align		4
        /*0000*/ 	.byte	0x04, 0x37
        /*0002*/ 	.short	(.L_470 - .L_469)
.L_469:
        /*0004*/ 	.word	0x00000082


	//----- nvinfo : EIATTR_KPARAM_INFO
	.align		4
.L_470:
        /*0008*/ 	.byte	0x04, 0x17
        /*000a*/ 	.short	(.L_472 - .L_471)
.L_471:
        /*000c*/ 	.word	0x00000000
        /*0010*/ 	.short	0x0000
        /*0012*/ 	.short	0x0000
        /*0014*/ 	.byte	0x00, 0xf0, 0x41, 0x07


	//----- nvinfo : EIATTR_SPARSE_MMA_MASK
	.align		4
.L_472:
        /*0018*/ 	.byte	0x03, 0x50
        /*001a*/ 	.short	0x0000


	//----- nvinfo : EIATTR_MAXREG_COUNT
	.align		4
        /*001c*/ 	.byte	0x03, 0x1b
        /*001e*/ 	.short	0x00ff


	//----- nvinfo : EIATTR_NUM_BARRIERS
	.align		4
        /*0020*/ 	.byte	0x02, 0x4c
        /*0022*/ 	.byte	0x01
	.zero		1


	//----- nvinfo : EIATTR_MERCURY_ISA_VERSION
	.align		4
        /*0024*/ 	.byte	0x03, 0x5f
        /*0026*/ 	.short	0x0101


	//----- nvinfo : EIATTR_COOP_GROUP_MASK_REGIDS
	.align		4
        /*0028*/ 	.byte	0x04, 0x29
        /*002a*/ 	.short	(.L_474 - .L_473)


	//   ....[0]....
.L_473:
        /*002c*/ 	.word	0xffffffff


	//   ....[1]....
        /*0030*/ 	.word	0xffffffff


	//   ....[2]....
        /*0034*/ 	.word	0xffffffff


	//   ....[3]....
        /*0038*/ 	.word	0xffffffff


	//   ....[4]....
        /*003c*/ 	.word	0xffffffff


	//   ....[5]....
        /*0040*/ 	.word	0xffffffff


	//   ....[6]....
        /*0044*/ 	.word	0xffffffff


	//   ....[7]....
        /*0048*/ 	.word	0xffffffff


	//   ....[8]....
        /*004c*/ 	.word	0xffffffff


	//   ....[9]....
        /*0050*/ 	.word	0xffffffff


	//   ....[10]....
        /*0054*/ 	.word	0xffffffff


	//   ....[11]....
        /*0058*/ 	.word	0xffffffff


	//----- nvinfo : EIATTR_COOP_GROUP_INSTR_OFFSETS
	.align		4
.L_474:
        /*005c*/ 	.byte	0x04, 0x28
        /*005e*/ 	.short	(.L_476 - .L_475)


	//   ....[0]....
.L_475:
        /*0060*/ 	.word	0x00004be0


	//   ....[1]....
        /*0064*/ 	.word	0x00004c00


	//   ....[2]....
        /*0068*/ 	.word	0x00004cb0


	//   ....[3]....
        /*006c*/ 	.word	0x00004cc0


	//   ....[4]....
        /*0070*/ 	.word	0x000079a0


	//   ....[5]....
        /*0074*/ 	.word	0x00007a00


	//   ....[6]....
        /*0078*/ 	.word	0x00007ab0


	//   ....[7]....
        /*007c*/ 	.word	0x00007ac0


	//   ....[8]....
        /*0080*/ 	.word	0x00009190


	//   ....[9]....
        /*0084*/ 	.word	0x000091d0


	//   ....[10]....
        /*0088*/ 	.word	0x00009260


	//   ....[11]....
        /*008c*/ 	.word	0x00009270


	//----- nvinfo : EIATTR_VRC_CTA_INIT_COUNT
	.align		4
.L_476:
        /*0090*/ 	.byte	0x02, 0x4a
	.zero		1
	.zero		1


	//----- nvinfo : EIATTR_EXIT_INSTR_OFFSETS
	.align		4
        /*0094*/ 	.byte	0x04, 0x1c
        /*0096*/ 	.short	(.L_478 - .L_477)


	//   ....[0]....
.L_477:
        /*0098*/ 	.word	0x000003a0


	//   ....[1]....
        /*009c*/ 	.word	0x00000f90


	//   ....[2]....
        /*00a0*/ 	.word	0x00001020


	//   ....[3]....
        /*00a4*/ 	.word	0x0000aa60


	//   ....[4]....
        /*00a8*/ 	.word	0x0000aba0


	//   ....[5]....
        /*00ac*/ 	.word	0x0000abc0


	//----- nvinfo : EIATTR_CRS_STACK_SIZE
	.align		4
.L_478:
        /*00b0*/ 	.byte	0x04, 0x1e
        /*00b2*/ 	.short	(.L_480 - .L_479)
.L_479:
        /*00b4*/ 	.word	0x00000000


	//----- nvinfo : EIATTR_CBANK_PARAM_SIZE
	.align		4
.L_480:
        /*00b8*/ 	.byte	0x03, 0x19
        /*00ba*/ 	.short	0x01d0


	//----- nvinfo : EIATTR_PARAM_CBANK
	.align		4
        /*00bc*/ 	.byte	0x04, 0x0a
        /*00be*/ 	.short	(.L_482 - .L_481)
	.align		4
.L_481:
        /*00c0*/ 	.word	index@(.nv.constant0._ZN5flash16flash_fwd_kernelI23Flash_fwd_kernel_traitsILi192ELi64ELi64ELi4ELb0ELb0EN7cutlass10bfloat16_tE19Flash_kernel_traitsILi192ELi64ELi64ELi4ES3_EELb0ELb0ELb0ELb0ELb0ELb0ELb1ELb0EEEvNS_16Flash_fwd_paramsE)
        /*00c4*/ 	.short	0x0380
        /*00c6*/ 	.short	0x01d0


	//----- nvinfo : EIATTR_SW_WAR
	.align		4
.L_482:
        /*00c8*/ 	.byte	0x04, 0x36
        /*00ca*/ 	.short	(.L_484 - .L_483)
.L_483:
        /*00cc*/ 	.word	0x00000008
.L_484:


//--------------------- .nv.info._ZN5flash16flash_fwd_kernelI23Flash_fwd_kernel_traitsILi192ELi64ELi64ELi4ELb0ELb0EN7cutlass10bfloat16_tE19Flash_kernel_traitsILi192ELi64ELi64ELi4ES3_EELb1ELb0ELb0ELb1ELb0ELb0ELb0ELb1EEEvNS_16Flash_fwd_paramsE --------------------------
	.section	.nv.info._ZN5flash16flash_fwd_kernelI23Flash_fwd_kernel_traitsILi192ELi64ELi64ELi4ELb0ELb0EN7cutlass10bfloat16_tE19Flash_kernel_traitsILi192ELi64ELi64ELi4ES3_EELb1ELb0ELb0ELb1ELb0ELb0ELb0ELb1EEEvNS_16Flash_fwd_paramsE,"",@"SHT_CUDA_INFO"
	.sectionflags	@""
	.align	4


	//----- nvinfo : EIATTR_CUDA_API_VERSION
	.align		4
        /*0000*/ 	.byte	0x04, 0x37
        /*0002*/ 	.short	(.L_486 - .L_485)
.L_485:
        /*0004*/ 	.word	0x00000082


	//----- nvinfo : EIATTR_KPARAM_INFO
	.align		4
.L_486:
        /*0008*/ 	.byte	0x04, 0x17
        /*000a*/ 	.short	(.L_488 - .L_487)
.L_487:
        /*000c*/ 	.word	0x00000000
        /*0010*/ 	.short	0x0000
        /*0012*/ 	.short	0x0000
        /*0014*/ 	.byte	0x00, 0xf0, 0x41, 0x07


	//----- nvinfo : EIATTR_SPARSE_MMA_MASK
	.align		4
.L_488:
        /*0018*/ 	.byte	0x03, 0x50
        /*001a*/ 	.short	0x0000


	//----- nvinfo : EIATTR_MAXREG_COUNT
	.align		4
        /*001c*/ 	.byte	0x03, 0x1b
        /*001e*/ 	.short	0x00ff


	//----- nvinfo : EIATTR_NUM_BARRIERS
	.align		4
        /*0020*/ 	.byte	0x02, 0x4c
        /*0022*/ 	.byte	0x01
	.zero		1


	//----- nvinfo : EIATTR_ANNOTATIONS
	.align		4
        /*0024*/ 	.byte	0x04, 0x55
        /*0026*/ 	.short	(.L_490 - .L_489)


	//   ....[0]....
.L_489:
        /* <DEDUP_REMOVED lines=35> */
        /*024c*/ 	.byte	0x30, 0xec, 0x00, 0x00, 0x01, 0x00, 0x00, 0x00, 0x50, 0xec, 0x00, 0x00


	//----- nvinfo : EIATTR_MERCURY_ISA_VERSION
	.align		4
.L_490:
        /*0258*/ 	.byte	0x03, 0x5f
        /*025a*/ 	.short	0x0101


	//----- nvinfo : EIATTR_COOP_GROUP_MASK_REGIDS
	.align		4
        /*025c*/ 	.byte	0x04, 0x29
        /*025e*/ 	.short	(.L_492 - .L_491)


	//   ....[0]....
.L_491:
        /*0260*/ 	.word	0xffffffff


	//   ....[1]....
        /*0264*/ 	.word	0xffffffff


	//   ....[2]....
        /*0268*/ 	.word	0xffffffff


	//   ....[3]....
        /*026c*/ 	.word	0xffffffff


	//   ....[4]....
        /*0270*/ 	.word	0xffffffff


	//   ....[5]....
        /*0274*/ 	.word	0xffffffff


	//   ....[6]....
        /*0278*/ 	.word	0xffffffff


	//   ....[7]....
        /*027c*/ 	.word	0xffffffff


	//   ....[8]....
        /*0280*/ 	.word	0xffffffff


	//   ....[9]....
        /*0284*/ 	.word	0xffffffff


	//   ....[10]....
        /*0288*/ 	.word	0xffffffff


	//   ....[11]....
        /*028c*/ 	.word	0xffffffff


	//----- nvinfo : EIATTR_COOP_GROUP_INSTR_OFFSETS
	.align		4
.L_492:
        /*0290*/ 	.byte	0x04, 0x28
        /*0292*/ 	.short	(.L_494 - .L_493)


	//   ....[0]....
.L_493:
        /*0294*/ 	.word	0x00005670


	//   ....[1]....
        /*0298*/ 	.word	0x00005730


	//   ....[2]....
        /*029c*/ 	.word	0x00005740


	//   ....[3]....
        /*02a0*/ 	.word	0x000057a0


	//   ....[4]....
        /*02a4*/ 	.word	0x0000a970


	//   ....[5]....
        /*02a8*/ 	.word	0x0000a990


	//   ....[6]....
        /*02ac*/ 	.word	0x0000aa00


	//   ....[7]....
        /*02b0*/ 	.word	0x0000aa10


	//   ....[8]....
        /*02b4*/ 	.word	0x0000d8c0


	//   ....[9]....
        /*02b8*/ 	.word	0x0000d8d0


	//   ....[10]....
        /*02bc*/ 	.word	0x0000d900


	//   ....[11]....
        /*02c0*/ 	.word	0x0000d910


	//----- nvinfo : EIATTR_VRC_CTA_INIT_COUNT
	.align		4
.L_494:
        /*02c4*/ 	.byte	0x02, 0x4a
	.zero		1
	.zero		1


	//----- nvinfo : EIATTR_EXIT_INSTR_OFFSETS
	.align		4
        /*02c8*/ 	.byte	0x04, 0x1c
        /*02ca*/ 	.short	(.L_496 - .L_495)


	//   ....[0]....
.L_495:
        /*02cc*/ 	.word	0x00000540


	//   ....[1]....
        /*02d0*/ 	.word	0x00001130


	//   ....[2]....
        /*02d4*/ 	.word	0x000011c0


	//   ....[3]....
        /*02d8*/ 	.word	0x0000f1e0


	//   ....[4]....
        /*02dc*/ 	.word	0x0000f320


	//   ....[5]....
        /*02e0*/ 	.word	0x0000f340


	//----- nvinfo : EIATTR_CRS_STACK_SIZE
	.align		4
.L_496:
        /*02e4*/ 	.byte	0x04, 0x1e
        /*02e6*/ 	.short	(.L_498 - .L_497)
.L_497:
        /*02e8*/ 	.word	0x00000000


	//----- nvinfo : EIATTR_CBANK_PARAM_SIZE
	.align		4
.L_498:
        /*02ec*/ 	.byte	0x03, 0x19
        /*02ee*/ 	.short	0x01d0


	//----- nvinfo : EIATTR_PARAM_CBANK
	.align		4
        /*02f0*/ 	.byte	0x04, 0x0a
        /*02f2*/ 	.short	(.L_500 - .L_499)
	.align		4
.L_499:
        /*02f4*/ 	.word	index@(.nv.constant0._ZN5flash16flash_fwd_kernelI23Flash_fwd_kernel_traitsILi192ELi64ELi64ELi4ELb0ELb0EN7cutlass10bfloat16_tE19Flash_kernel_traitsILi192ELi64ELi64ELi4ES3_EELb1ELb0ELb0ELb1ELb0ELb0ELb0ELb1EEEvNS_16Flash_fwd_paramsE)
        /*02f8*/ 	.short	0x0380
        /*02fa*/ 	.short	0x01d0


	//----- nvinfo : EIATTR_SW_WAR
	.align		4
.L_500:
        /*02fc*/ 	.byte	0x04, 0x36
        /*02fe*/ 	.short	(.L_502 - .L_501)
.L_501:
        /*0300*/ 	.word	0x00000008
.L_502:


//--------------------- .nv.info._ZN5flash16flash_fwd_kernelI23Flash_fwd_kernel_traitsILi192ELi64ELi64ELi4ELb0ELb0EN7cutlass10bfloat16_tE19Flash_kernel_traitsILi192ELi64ELi64ELi4ES3_EELb0ELb0ELb0ELb1ELb0ELb0ELb1ELb0EEEvNS_16Flash_fwd_paramsE --------------------------
	.section	.nv.info._ZN5flash16flash_fwd_kernelI23Flash_fwd_kernel_traitsILi192ELi64ELi64ELi4ELb0ELb0EN7cutlass10bfloat16_tE19Flash_kernel_traitsILi192ELi64ELi64ELi4ES3_EELb0ELb0ELb0ELb1ELb0ELb0ELb1ELb0EEEvNS_16Flash_fwd_paramsE,"",@"SHT_CUDA_INFO"
	.sectionflags	@""
	.align	4


	//----- nvinfo : EIATTR_CUDA_API_VERSION
	.align		4
        /*0000*/ 	.byte	0x04, 0x37
        /*0002*/ 	.short	(.L_504 - .L_503)
.L_503:
        /*0004*/ 	.word	0x00000082


	//----- nvinfo : EIATTR_KPARAM_INFO
	.align		4
.L_504:
        /*0008*/ 	.byte	0x04, 0x17
        /*000a*/ 	.short	(.L_506 - .L_505)
.L_505:
        /*000c*/ 	.word	0x00000000
        /*0010*/ 	.short	0x0000
        /*0012*/ 	.short	0x0000
        /*0014*/ 	.byte	0x00, 0xf0, 0x41, 0x07


	//----- nvinfo : EIATTR_SPARSE_MMA_MASK
	.align		4
.L_506:
        /*0018*/ 	.byte	0x03, 0x50
        /*001a*/ 	.short	0x0000


	//----- nvinfo : EIATTR_MAXREG_COUNT
	.align		4
        /*001c*/ 	.byte	0x03, 0x1b
        /*001e*/ 	.short	0x00ff


	//----- nvinfo : EIATTR_NUM_BARRIERS
	.align		4
        /*0020*/ 	.byte	0x02, 0x4c
        /*0022*/ 	.byte	0x01
	.zero		1


	//----- nvinfo : EIATTR_MERCURY_ISA_VERSION
	.align		4
        /*0024*/ 	.byte	0x03, 0x5f
        /*0026*/ 	.short	0x0101


	//----- nvinfo : EIATTR_COOP_GROUP_MASK_REGIDS
	.align		4
        /*0028*/ 	.byte	0x04, 0x29
        /*002a*/ 	.short	(.L_508 - .L_507)


	//   ....[0]....
.L_507:
        /*002c*/ 	.word	0xffffffff


	//   ....[1]....
        /*0030*/ 	.word	0xffffffff


	//   ....[2]....
        /*0034*/ 	.word	0xffffffff


	//   ....[3]....
        /*0038*/ 	.word	0xffffffff


	//   ....[4]....
        /*003c*/ 	.word	0xffffffff


	//   ....[5]....
        /*0040*/ 	.word	0xffffffff


	//   ....[6]....
        /*0044*/ 	.word	0xffffffff


	//   ....[7]....
        /*0048*/ 	.word	0xffffffff


	//   ....[8]....
        /*004c*/ 	.word	0xffffffff


	//   ....[9]....
        /*0050*/ 	.word	0xffffffff


	//   ....[10]....
        /*0054*/ 	.word	0xffffffff


	//   ....[11]....
        /*0058*/ 	.word	0xffffffff


	//----- nvinfo : EIATTR_COOP_GROUP_INSTR_OFFSETS
	.align		4
.L_508:
        /*005c*/ 	.byte	0x04, 0x28
        /*005e*/ 	.short	(.L_510 - .L_509)


	//   ....[0]....
.L_509:
        /*0060*/ 	.word	0x000054e0


	//   ....[1]....
        /*0064*/ 	.word	0x00005500


	//   ....[2]....
        /*0068*/ 	.word	0x000055a0


	//   ....[3]....
        /*006c*/ 	.word	0x000055b0


	//   ....[4]....
        /*0070*/ 	.word	0x00008b60


	//   ....[5]....
        /*0074*/ 	.word	0x00008bc0


	//   ....[6]....
        /*0078*/ 	.word	0x00008c70


	//   ....[7]....
        /*007c*/ 	.word	0x00008c80


	//   ....[8]....
        /*0080*/ 	.word	0x0000a350


	//   ....[9]....
        /*0084*/ 	.word	0x0000a390


	//   ....[10]....
        /*0088*/ 	.word	0x0000a420


	//   ....[11]....
        /*008c*/ 	.word	0x0000a430


	//----- nvinfo : EIATTR_VRC_CTA_INIT_COUNT
	.align		4
.L_510:
        /*0090*/ 	.byte	0x02, 0x4a
	.zero		1
	.zero		1


	//----- nvinfo : EIATTR_EXIT_INSTR_OFFSETS
	.align		4
        /*0094*/ 	.byte	0x04, 0x1c
        /*0096*/ 	.short	(.L_512 - .L_511)


	//   ....[0]....
.L_511:
        /*0098*/ 	.word	0x000003a0


	//   ....[1]....
        /*009c*/ 	.word	0x00000f60


	//   ....[2]....
        /*00a0*/ 	.word	0x00000ff0


	//   ....[3]....
        /*00a4*/ 	.word	0x0000bc20


	//   ....[4]....
        /*00a8*/ 	.word	0x0000bd50


	//   ....[5]....
        /*00ac*/ 	.word	0x0000bd70


	//----- nvinfo : EIATTR_CRS_STACK_SIZE
	.align		4
.L_512:
        /*00b0*/ 	.byte	0x04, 0x1e
        /*00b2*/ 	.short	(.L_514 - .L_513)
.L_513:
        /*00b4*/ 	.word	0x00000000


	//----- nvinfo : EIATTR_CBANK_PARAM_SIZE
	.align		4
.L_514:
        /*00b8*/ 	.byte	0x03, 0x19
        /*00ba*/ 	.short	0x01d0


	//----- nvinfo : EIATTR_PARAM_CBANK
	.align		4
        /*00bc*/ 	.byte	0x04, 0x0a
        /*00be*/ 	.short	(.L_516 - .L_515)
	.align		4
.L_515:
        /*00c0*/ 	.word	index@(.nv.constant0._ZN5flash16flash_fwd_kernelI23Flash_fwd_kernel_traitsILi192ELi64ELi64ELi4ELb0ELb0EN7cutlass10bfloat16_tE19Flash_kernel_traitsILi192ELi64ELi64ELi4ES3_EELb0ELb0ELb0ELb1ELb0ELb0ELb1ELb0EEEvNS_16Flash_fwd_paramsE)
        /*00c4*/ 	.short	0x0380
        /*00c6*/ 	.short	0x01d0


	//----- nvinfo : EIATTR_SW_WAR
	.align		4
.L_516:
        /*00c8*/ 	.byte	0x04, 0x36
        /*00ca*/ 	.short	(.L_518 - .L_517)
.L_517:
        /*00cc*/ 	.word	0x00000008
.L_518:


//--------------------- .nv.info._ZN5flash16flash_fwd_kernelI23Flash_fwd_kernel_traitsILi192ELi64ELi64ELi4ELb0ELb0EN7cutlass10bfloat16_tE19Flash_kernel_traitsILi192ELi64ELi64ELi4ES3_EELb1ELb0ELb1ELb0ELb0ELb1ELb0ELb0EEEvNS_16Flash_fwd_paramsE --------------------------
	.section	.nv.info._ZN5flash16flash_fwd_kernelI23Flash_fwd_kernel_traitsILi192ELi64ELi64ELi4ELb0ELb0EN7cutlass10bfloat16_tE19Flash_kernel_traitsILi192ELi64ELi64ELi4ES3_EELb1ELb0ELb1ELb0ELb0ELb1ELb0ELb0EEEvNS_16Flash_fwd_paramsE,"",@"SHT_CUDA_INFO"
	.sectionflags	@""
	.align	4


	//----- nvinfo : EIATTR_CUDA_API_VERSION
	.align		4
        /*0000*/ 	.byte	0x04, 0x37
        /*0002*/ 	.short	(.L_520 - .L_519)
.L_519:
        /*0004*/ 	.word	0x00000082


	//----- nvinfo : EIATTR_KPARAM_INFO
	.align		4
.L_520:
        /*0008*/ 	.byte	0x04, 0x17
        /*000a*/ 	.short	(.L_522 - .L_521)
.L_521:
        /*000c*/ 	.word	0x00000000
        /*0010*/ 	.short	0x0000
        /*0012*/ 	.short	0x0000
        /*0014*/ 	.byte	0x00, 0xf0, 0x41, 0x07


	//----- nvinfo : EIATTR_SPARSE_MMA_MASK
	.align		4
.L_522:
        /*0018*/ 	.byte	0x03, 0x50
        /*001a*/ 	.short	0x0000


	//----- nvinfo : EIATTR_MAXREG_COUNT
	.align		4
        /*001c*/ 	.byte	0x03, 0x1b
        /*001e*/ 	.short	0x00ff


	//----- nvinfo : EIATTR_NUM_BARRIERS
	.align		4
        /*0020*/ 	.byte	0x02, 0x4c
        /*0022*/ 	.byte	0x01
	.zero		1


	//----- nvinfo : EIATTR_MERCURY_ISA_VERSION
	.align		4
        /*0024*/ 	.byte	0x03, 0x5f
        /*0026*/ 	.short	0x0101


	//----- nvinfo : EIATTR_COOP_GROUP_MASK_REGIDS
	.align		4
        /*0028*/ 	.byte	0x04, 0x29
        /*002a*/ 	.short	(.L_524 - .L_523)


	//   ....[0]....
.L_523:
        /*002c*/ 	.word	0xffffffff


	//   ....[1]....
        /*0030*/ 	.word	0xffffffff


	//   ....[2]....
        /*0034*/ 	.word	0xffffffff


	//   ....[3]....
        /*0038*/ 	.word	0xffffffff


	//   ....[4]....
        /*003c*/ 	.word	0xffffffff


	//   ....[5]....
        /*0040*/ 	.word	0xffffffff


	//   ....[6]....
        /*0044*/ 	.word	0xffffffff


	//   ....[7]....
        /*0048*/ 	.word	0xffffffff


	//   ....[8]....
        /*004c*/ 	.word	0xffffffff


	//   ....[9]....
        /*0050*/ 	.word	0xffffffff


	//   ....[10]....
        /*0054*/ 	.word	0xffffffff


	//   ....[11]....
        /*0058*/ 	.word	0xffffffff


	//   ....[12]....
        /*005c*/ 	.word	0xffffffff


	//   ....[13]....
        /*0060*/ 	.word	0xffffffff


	//   ....[14]....
        /*0064*/ 	.word	0xffffffff


	//   ....[15]....
        /*0068*/ 	.word	0xffffffff


	//----- nvinfo : EIATTR_COOP_GROUP_INSTR_OFFSETS
	.align		4
.L_524:
        /*006c*/ 	.byte	0x04, 0x28
        /*006e*/ 	.short	(.L_526 - .L_525)


	//   ....[0]....
.L_525:
        /*0070*/ 	.word	0x00003ba0


	//   ....[1]....
        /*0074*/ 	.word	0x00003d80


	//   ....[2]....
        /*0078*/ 	.word	0x00003dc0


	//   ....[3]....
        /*007c*/ 	.word	0x00003f00


	//   ....[4]....
        /*0080*/ 	.word	0x000072b0


	//   ....[5]....
        /*0084*/ 	.word	0x00007450


	//   ....[6]....
        /*0088*/ 	.word	0x00007480


	//   ....[7]....
        /*008c*/ 	.word	0x00007550


	//   ....[8]....
        /*0090*/ 	.word	0x0000b110


	//   ....[9]....
        /*0094*/ 	.word	0x0000b200


	//   ....[10]....
        /*0098*/ 	.word	0x0000b2d0


	//   ....[11]....
        /*009c*/ 	.word	0x0000b2f0


	//   ....[12]....
        /*00a0*/ 	.word	0x0000d470


	//   ....[13]....
        /*00a4*/ 	.word	0x0000d4b0


	//   ....[14]....
        /*00a8*/ 	.word	0x0000d590


	//   ....[15]....
        /*00ac*/ 	.word	0x0000d5b0


	//----- nvinfo : EIATTR_VRC_CTA_INIT_COUNT
	.align		4
.L_526:
        /*00b0*/ 	.byte	0x02, 0x4a
	.zero		1
	.zero		1


	//----- nvinfo : EIATTR_EXIT_INSTR_OFFSETS
	.align		4
        /*00b4*/ 	.byte	0x04, 0x1c
        /*00b6*/ 	.short	(.L_528 - .L_527)


	//   ....[0]....
.L_527:
        /*00b8*/ 	.word	0x00000490


	//   ....[1]....
        /*00bc*/ 	.word	0x00001080


	//   ....[2]....
        /*00c0*/ 	.word	0x00001110


	//   ....[3]....
        /*00c4*/ 	.word	0x0000ece0


	//   ....[4]....
        /*00c8*/ 	.word	0x0000edd0


	//----- nvinfo : EIATTR_CRS_STACK_SIZE
	.align		4
.L_528:
        /*00cc*/ 	.byte	0x04, 0x1e
        /*00ce*/ 	.short	(.L_530 - .L_529)
.L_529:
        /*00d0*/ 	.word	0x00000000


	//----- nvinfo : EIATTR_CBANK_PARAM_SIZE
	.align		4
.L_530:
        /*00d4*/ 	.byte	0x03, 0x19
        /*00d6*/ 	.short	0x01d0


	//----- nvinfo : EIATTR_PARAM_CBANK
	.align		4
        /*00d8*/ 	.byte	0x04, 0x0a
        /*00da*/ 	.short	(.L_532 - .L_531)
	.align		4
.L_531:
        /*00dc*/ 	.word	index@(.nv.constant0._ZN5flash16flash_fwd_kernelI23Flash_fwd_kernel_traitsILi192ELi64ELi64ELi4ELb0ELb0EN7cutlass10bfloat16_tE19Flash_kernel_traitsILi192ELi64ELi64ELi4ES3_EELb1ELb0ELb1ELb0ELb0ELb1ELb0ELb0EEEvNS_16Flash_fwd_paramsE)
        /*00e0*/ 	.short	0x0380
        /*00e2*/ 	.short	0x01d0


	//----- nvinfo : EIATTR_SW_WAR
	.align		4
.L_532:
        /*00e4*/ 	.byte	0x04, 0x36
        /*00e6*/ 	.short	(.L_534 - .L_533)
.L_533:
        /*00e8*/ 	.word	0x00000008
.L_534:


//--------------------- .nv.info._ZN5flash16flash_fwd_kernelI23Flash_fwd_kernel_traitsILi192ELi64ELi64ELi4ELb0ELb0EN7cutlass10bfloat16_tE19Flash_kernel_traitsILi192ELi64ELi64ELi4ES3_EELb0ELb0ELb1ELb0ELb0ELb1ELb1ELb0EEEvNS_16Flash_fwd_paramsE --------------------------
	.section	.nv.info._ZN5flash16flash_fwd_kernelI23Flash_fwd_kernel_traitsILi192ELi64ELi64ELi4ELb0ELb0EN7cutlass10bfloat16_tE19Flash_kernel_traitsILi192ELi64ELi64ELi4ES3_EELb0ELb0ELb1ELb0ELb0ELb1ELb1ELb0EEEvNS_16Flash_fwd_paramsE,"",@"SHT_CUDA_INFO"
	.sectionflags	@""
	.align	4


	//----- nvinfo : EIATTR_CUDA_API_VERSION
	.align		4
        /*0000*/ 	.byte	0x04, 0x37
        /*0002*/ 	.short	(.L_536 - .L_535)
.L_535:
        /*0004*/ 	.word	0x00000082


	//----- nvinfo : EIATTR_KPARAM_INFO
	.align		4
.L_536:
        /*0008*/ 	.byte	0x04, 0x17
        /*000a*/ 	.short	(.L_538 - .L_537)
.L_537:
        /*000c*/ 	.word	0x00000000
        /*0010*/ 	.short	0x0000
        /*0012*/ 	.short	0x0000
        /*0014*/ 	.byte	0x00, 0xf0, 0x41, 0x07


	//----- nvinfo : EIATTR_SPARSE_MMA_MASK
	.align		4
.L_538:
        /*0018*/ 	.byte	0x03, 0x50
        /*001a*/ 	.short	0x0000


	//----- nvinfo : EIATTR_MAXREG_COUNT
	.align		4
        /*001c*/ 	.byte	0x03, 0x1b
        /*001e*/ 	.short	0x00ff


	//----- nvinfo : EIATTR_NUM_BARRIERS
	.align		4
        /*0020*/ 	.byte	0x02, 0x4c
        /*0022*/ 	.byte	0x01
	.zero		1


	//----- nvinfo : EIATTR_MERCURY_ISA_VERSION
	.align		4
        /*0024*/ 	.byte	0x03, 0x5f
        /*0026*/ 	.short	0x0101


	//----- nvinfo : EIATTR_COOP_GROUP_MASK_REGIDS
	.align		4
        /*0028*/ 	.byte	0x04, 0x29
        /*002a*/ 	.short	(.L_540 - .L_539)


	//   ....[0]....
.L_539:
        /*002c*/ 	.word	0xffffffff


	//   ....[1]....
        /*0030*/ 	.word	0xffffffff


	//   ....[2]....
        /*0034*/ 	.word	0xffffffff


	//   ....[3]....
        /*0038*/ 	.word	0xffffffff


	//   ....[4]....
        /*003c*/ 	.word	0xffffffff


	//   ....[5]....
        /*0040*/ 	.word	0xffffffff


	//   ....[6]....
        /*0044*/ 	.word	0xffffffff


	//   ....[7]....
        /*0048*/ 	.word	0xffffffff


	//   ....[8]....
        /*004c*/ 	.word	0xffffffff


	//   ....[9]....
        /*0050*/ 	.word	0xffffffff


	//   ....[10]....
        /*0054*/ 	.word	0xffffffff


	//   ....[11]....
        /*0058*/ 	.word	0xffffffff


	//   ....[12]....
        /*005c*/ 	.word	0xffffffff


	//   ....[13]....
        /*0060*/ 	.word	0xffffffff


	//   ....[14]....
        /*0064*/ 	.word	0xffffffff


	//   ....[15]....
        /*0068*/ 	.word	0xffffffff


	//----- nvinfo : EIATTR_COOP_GROUP_INSTR_OFFSETS
	.align		4
.L_540:
        /*006c*/ 	.byte	0x04, 0x28
        /*006e*/ 	.short	(.L_542 - .L_541)


	//   ....[0]....
.L_541:
        /*0070*/ 	.word	0x00003de0


	//   ....[1]....
        /*0074*/ 	.word	0x00003f00


	//   ....[2]....
        /*0078*/ 	.word	0x00003f20


	//   ....[3]....
        /*007c*/ 	.word	0x00004010


	//   ....[4]....
        /*0080*/ 	.word	0x00006fc0


	//   ....[5]....
        /*0084*/ 	.word	0x00006ff0


	//   ....[6]....
        /*0088*/ 	.word	0x00007080


	//   ....[7]....
        /*008c*/ 	.word	0x00007090


	//   ....[8]....
        /*0090*/ 	.word	0x0000a7e0


	//   ....[9]....
        /*0094*/ 	.word	0x0000a860


	//   ....[10]....
        /*0098*/ 	.word	0x0000a8f0


	//   ....[11]....
        /*009c*/ 	.word	0x0000a900


	//   ....[12]....
        /*00a0*/ 	.word	0x0000c030


	//   ....[13]....
        /*00a4*/ 	.word	0x0000c060


	//   ....[14]....
        /*00a8*/ 	.word	0x0000c0e0


	//   ....[15]....
        /*00ac*/ 	.word	0x0000c0f0


	//----- nvinfo : EIATTR_VRC_CTA_INIT_COUNT
	.align		4
.L_542:
        /*00b0*/ 	.byte	0x02, 0x4a
	.zero		1
	.zero		1


	//----- nvinfo : EIATTR_EXIT_INSTR_OFFSETS
	.align		4
        /*00b4*/ 	.byte	0x04, 0x1c
        /*00b6*/ 	.short	(.L_544 - .L_543)


	//   ....[0]....
.L_543:
        /*00b8*/ 	.word	0x00000340


	//   ....[1]....
        /*00bc*/ 	.word	0x00000f50


	//   ....[2]....
        /*00c0*/ 	.word	0x00000fe0


	//   ....[3]....
        /*00c4*/ 	.word	0x0000d900


	//   ....[4]....
        /*00c8*/ 	.word	0x0000da00


	//----- nvinfo : EIATTR_CRS_STACK_SIZE
	.align		4
.L_544:
        /*00cc*/ 	.byte	0x04, 0x1e
        /*00ce*/ 	.short	(.L_546 - .L_545)
.L_545:
        /*00d0*/ 	.word	0x00000000


	//----- nvinfo : EIATTR_CBANK_PARAM_SIZE
	.align		4
.L_546:
        /*00d4*/ 	.byte	0x03, 0x19
        /*00d6*/ 	.short	0x01d0


	//----- nvinfo : EIATTR_PARAM_CBANK
	.align		4
        /*00d8*/ 	.byte	0x04, 0x0a
        /*00da*/ 	.short	(.L_548 - .L_547)
	.align		4
.L_547:
        /*00dc*/ 	.word	index@(.nv.constant0._ZN5flash16flash_fwd_kernelI23Flash_fwd_kernel_traitsILi192ELi64ELi64ELi4ELb0ELb0EN7cutlass10bfloat16_tE19Flash_kernel_traitsILi192ELi64ELi64ELi4ES3_EELb0ELb0ELb1ELb0ELb0ELb1ELb1ELb0EEEvNS_16Flash_fwd_paramsE)
        /*00e0*/ 	.short	0x0380
        /*00e2*/ 	.short	0x01d0


	//----- nvinfo : EIATTR_SW_WAR
	.align		4
.L_548:
        /*00e4*/ 	.byte	0x04, 0x36
        /*00e6*/ 	.short	(.L_550 - .L_549)
.L_549:
        /*00e8*/ 	.word	0x00000008
.L_550:


//--------------------- .nv.info._ZN5flash16flash_fwd_kernelI23Flash_fwd_kernel_traitsILi192ELi64ELi64ELi4ELb0ELb0EN7cutlass10bfloat16_tE19Flash_kernel_traitsILi192ELi64ELi64ELi4ES3_EELb1ELb0ELb1ELb1ELb0ELb0ELb0ELb0EEEvNS_16Flash_fwd_paramsE --------------------------
	.section	.nv.info._ZN5flash16flash_fwd_kernelI23Flash_fwd_kernel_traitsILi192ELi64ELi64ELi4ELb0ELb0EN7cutlass10bfloat16_tE19Flash_kernel_traitsILi192ELi64ELi64ELi4ES3_EELb1ELb0ELb1ELb1ELb0ELb0ELb0ELb0EEEvNS_16Flash_fwd_paramsE,"",@"SHT_CUDA_INFO"
	.sectionflags	@""
	.align	4


	//----- nvinfo : EIATTR_CUDA_API_VERSION
	.align		4
        /*0000*/ 	.byte	0x04, 0x37
        /*0002*/ 	.short	(.L_552 - .L_551)
.L_551:
        /*0004*/ 	.word	0x00000082


	//----- nvinfo : EIATTR_KPARAM_INFO
	.align		4
.L_552:
        /*0008*/ 	.byte	0x04, 0x17
        /*000a*/ 	.short	(.L_554 - .L_553)
.L_553:
        /*000c*/ 	.word	0x00000000
        /*0010*/ 	.short	0x0000
        /*0012*/ 	.short	0x0000
        /*0014*/ 	.byte	0x00, 0xf0, 0x41, 0x07


	//----- nvinfo : EIATTR_SPARSE_MMA_MASK
	.align		4
.L_554:
        /*0018*/ 	.byte	0x03, 0x50
        /*001a*/ 	.short	0x0000


	//----- nvinfo : EIATTR_MAXREG_COUNT
	.align		4
        /*001c*/ 	.byte	0x03, 0x1b
        /*001e*/ 	.short	0x00ff


	//----- nvinfo : EIATTR_NUM_BARRIERS
	.align		4
        /*0020*/ 	.byte	0x02, 0x4c
        /*0022*/ 	.byte	0x01
	.zero		1


	//----- nvinfo : EIATTR_MERCURY_ISA_VERSION
	.align		4
        /*0024*/ 	.byte	0x03, 0x5f
        /*0026*/ 	.short	0x0101


	//----- nvinfo : EIATTR_COOP_GROUP_MASK_REGIDS
	.align		4
        /*0028*/ 	.byte	0x04, 0x29
        /*002a*/ 	.short	(.L_556 - .L_555)


	//   ....[0]....
.L_555:
        /*002c*/ 	.word	0xffffffff


	//   ....[1]....
        /*0030*/ 	.word	0xffffffff


	//   ....[2]....
        /*0034*/ 	.word	0xffffffff


	//   ....[3]....
        /*0038*/ 	.word	0xffffffff


	//   ....[4]....
        /*003c*/ 	.word	0xffffffff


	//   ....[5]....
        /*0040*/ 	.word	0xffffffff


	//   ....[6]....
        /*0044*/ 	.word	0xffffffff


	//   ....[7]....
        /*0048*/ 	.word	0xffffffff


	//   ....[8]....
        /*004c*/ 	.word	0xffffffff


	//   ....[9]....
        /*0050*/ 	.word	0xffffffff


	//   ....[10]....
        /*0054*/ 	.word	0xffffffff


	//   ....[11]....
        /*0058*/ 	.word	0xffffffff


	//   ....[12]....
        /*005c*/ 	.word	0xffffffff


	//   ....[13]....
        /*0060*/ 	.word	0xffffffff


	//   ....[14]....
        /*0064*/ 	.word	0xffffffff


	//   ....[15]....
        /*0068*/ 	.word	0xffffffff


	//----- nvinfo : EIATTR_COOP_GROUP_INSTR_OFFSETS
	.align		4
.L_556:
        /*006c*/ 	.byte	0x04, 0x28
        /*006e*/ 	.short	(.L_558 - .L_557)


	//   ....[0]....
.L_557:
        /*0070*/ 	.word	0x00005b10


	//   ....[1]....
        /*0074*/ 	.word	0x00005b40


	//   ....[2]....
        /*0078*/ 	.word	0x00005c90


	//   ....[3]....
        /*007c*/ 	.word	0x00005cc0


	//   ....[4]....
        /*0080*/ 	.word	0x00009f40


	//   ....[5]....
        /*0084*/ 	.word	0x00009f70


	//   ....[6]....
        /*0088*/ 	.word	0x0000a060


	//   ....[7]....
        /*008c*/ 	.word	0x0000a090


	//   ....[8]....
        /*0090*/ 	.word	0x0000eb60


	//   ....[9]....
        /*0094*/ 	.word	0x0000eb80


	//   ....[10]....
        /*0098*/ 	.word	0x0000ec00


	//   ....[11]....
        /*009c*/ 	.word	0x0000ec30


	//   ....[12]....
        /*00a0*/ 	.word	0x00010c80


	//   ....[13]....
        /*00a4*/ 	.word	0x00010cc0


	//   ....[14]....
        /*00a8*/ 	.word	0x00010d30


	//   ....[15]....
        /*00ac*/ 	.word	0x00010d40


	//----- nvinfo : EIATTR_VRC_CTA_INIT_COUNT
	.align		4
.L_558:
        /*00b0*/ 	.byte	0x02, 0x4a
	.zero		1
	.zero		1


	//----- nvinfo : EIATTR_EXIT_INSTR_OFFSETS
	.align		4
        /*00b4*/ 	.byte	0x04, 0x1c
        /*00b6*/ 	.short	(.L_560 - .L_559)


	//   ....[0]....
.L_559:
        /*00b8*/ 	.word	0x00000540


	//   ....[1]....
        /*00bc*/ 	.word	0x00001260


	//   ....[2]....
        /*00c0*/ 	.word	0x000012f0


	//   ....[3]....
        /*00c4*/ 	.word	0x00012560


	//   ....[4]....
        /*00c8*/ 	.word	0x000126a0


	//   ....[5]....
        /*00cc*/ 	.word	0x000126c0


	//----- nvinfo : EIATTR_CRS_STACK_SIZE
	.align		4
.L_560:
        /*00d0*/ 	.byte	0x04, 0x1e
        /*00d2*/ 	.short	(.L_562 - .L_561)
.L_561:
        /*00d4*/ 	.word	0x00000000


	//----- nvinfo : EIATTR_CBANK_PARAM_SIZE
	.align		4
.L_562:
        /*00d8*/ 	.byte	0x03, 0x19
        /*00da*/ 	.short	0x01d0


	//----- nvinfo : EIATTR_PARAM_CBANK
	.align		4
        /*00dc*/ 	.byte	0x04, 0x0a
        /*00de*/ 	.short	(.L_564 - .L_563)
	.align		4
.L_563:
        /*00e0*/ 	.word	index@(.nv.constant0._ZN5flash16flash_fwd_kernelI23Flash_fwd_kernel_traitsILi192ELi64ELi64ELi4ELb0ELb0EN7cutlass10bfloat16_tE19Flash_kernel_traitsILi192ELi64ELi64ELi4ES3_EELb1ELb0ELb1ELb1ELb0ELb0ELb0ELb0EEEvNS_16Flash_fwd_paramsE)
        /*00e4*/ 	.short	0x0380
        /*00e6*/ 	.short	0x01d0


	//----- nvinfo : EIATTR_SW_WAR
	.align		4
.L_564:
        /*00e8*/ 	.byte	0x04, 0x36
        /*00ea*/ 	.short	(.L_566 - .L_565)
.L_565:
        /*00ec*/ 	.word	0x00000008
.L_566:


//--------------------- .nv.info._ZN5flash16flash_fwd_kernelI23Flash_fwd_kernel_traitsILi192ELi64ELi64ELi4ELb0ELb0EN7cutlass10bfloat16_tE19Flash_kernel_traitsILi192ELi64ELi64ELi4ES3_EELb1ELb0ELb1ELb0ELb0ELb0ELb0ELb1EEEvNS_16Flash_fwd_paramsE --------------------------
	.section	.nv.info._ZN5flash16flash_fwd_kernelI23Flash_fwd_kernel_traitsILi192ELi64ELi64ELi4ELb0ELb0EN7cutlass10bfloat16_tE19Flash_kernel_traitsILi192ELi64ELi64ELi4ES3_EELb1ELb0ELb1ELb0ELb0ELb0ELb0ELb1EEEvNS_16Flash_fwd_paramsE,"",@"SHT_CUDA_INFO"
	.sectionflags	@""
	.align	4


	//----- nvinfo : EIATTR_CUDA_API_VERSION
	.align		4
        /*0000*/ 	.byte	0x04, 0x37
        /*0002*/ 	.short	(.L_568 - .L_567)
.L_567:
        /*0004*/ 	.word	0x00000082


	//----- nvinfo : EIATTR_KPARAM_INFO
	.align		4
.L_568:
        /*0008*/ 	.byte	0x04, 0x17
        /*000a*/ 	.short	(.L_570 - .L_569)
.L_569:
        /*000c*/ 	.word	0x00000000
        /*0010*/ 	.short	0x0000
        /*0012*/ 	.short	0x0000
        /*0014*/ 	.byte	0x00, 0xf0, 0x41, 0x07


	//----- nvinfo : EIATTR_SPARSE_MMA_MASK
	.align		4
.L_570:
        /*0018*/ 	.byte	0x03, 0x50
        /*001a*/ 	.short	0x0000


	//----- nvinfo : EIATTR_MAXREG_COUNT
	.align		4
        /*001c*/ 	.byte	0x03, 0x1b
        /*001e*/ 	.short	0x00ff


	//----- nvinfo : EIATTR_NUM_BARRIERS
	.align		4
        /*0020*/ 	.byte	0x02, 0x4c
        /*0022*/ 	.byte	0x01
	.zero		1


	//----- nvinfo : EIATTR_ANNOTATIONS
	.align		4
        /*0024*/ 	.byte	0x04, 0x55
        /*0026*/ 	.short	(.L_572 - .L_571)


	//   ....[0]....
.L_571:
        /* <DEDUP_REMOVED lines=66> */


	//----- nvinfo : EIATTR_MERCURY_ISA_VERSION
	.align		4
.L_572:
        /*0430*/ 	.byte	0x03, 0x5f
        /*0432*/ 	.short	0x0101


	//----- nvinfo : EIATTR_COOP_GROUP_MASK_REGIDS
	.align		4
        /*0434*/ 	.byte	0x04, 0x29
        /*0436*/ 	.short	(.L_574 - .L_573)


	//   ....[0]....
.L_573:
        /*0438*/ 	.word	0xffffffff


	//   ....[1]....
        /*043c*/ 	.word	0xffffffff


	//   ....[2]....
        /*0440*/ 	.word	0xffffffff


	//   ....[3]....
        /*0444*/ 	.word	0xffffffff


	//   ....[4]....
        /*0448*/ 	.word	0xffffffff


	//   ....[5]....
        /*044c*/ 	.word	0xffffffff


	//   ....[6]....
        /*0450*/ 	.word	0xffffffff


	//   ....[7]....
        /*0454*/ 	.word	0xffffffff


	//   ....[8]....
        /*0458*/ 	.word	0xffffffff


	//   ....[9]....
        /*045c*/ 	.word	0xffffffff


	//   ....[10]....
        /*0460*/ 	.word	0xffffffff


	//   ....[11]....
        /*0464*/ 	.word	0xffffffff


	//   ....[12]....
        /*0468*/ 	.word	0xffffffff


	//   ....[13]....
        /*046c*/ 	.word	0xffffffff


	//   ....[14]....
        /*0470*/ 	.word	0xffffffff


	//   ....[15]....
        /*0474*/ 	.word	0xffffffff


	//----- nvinfo : EIATTR_COOP_GROUP_INSTR_OFFSETS
	.align		4
.L_574:
        /*0478*/ 	.byte	0x04, 0x28
        /*047a*/ 	.short	(.L_576 - .L_575)


	//   ....[0]....
.L_575:
        /*047c*/ 	.word	0x00005060


	//   ....[1]....
        /*0480*/ 	.word	0x00005270


	//   ....[2]....
        /*0484*/ 	.word	0x000053c0


	//   ....[3]....
        /*0488*/ 	.word	0x000054a0


	//   ....[4]....
        /*048c*/ 	.word	0x0000a0b0


	//   ....[5]....
        /*0490*/ 	.word	0x0000a130


	//   ....[6]....
        /*0494*/ 	.word	0x0000a160


	//   ....[7]....
        /*0498*/ 	.word	0x0000a180


	//   ....[8]....
        /*049c*/ 	.word	0x0000fb80


	//   ....[9]....
        /*04a0*/ 	.word	0x0000fc70


	//   ....[10]....
        /*04a4*/ 	.word	0x0000fce0


	//   ....[11]....
        /*04a8*/ 	.word	0x0000fd00


	//   ....[12]....
        /*04ac*/ 	.word	0x00012ca0


	//   ....[13]....
        /*04b0*/ 	.word	0x00012cb0


	//   ....[14]....
        /*04b4*/ 	.word	0x00012ce0


	//   ....[15]....
        /*04b8*/ 	.word	0x00012cf0


	//----- nvinfo : EIATTR_VRC_CTA_INIT_COUNT
	.align		4
.L_576:
        /*04bc*/ 	.byte	0x02, 0x4a
	.zero		1
	.zero		1


	//----- nvinfo : EIATTR_EXIT_INSTR_OFFSETS
	.align		4
        /*04c0*/ 	.byte	0x04, 0x1c
        /*04c2*/ 	.short	(.L_578 - .L_577)


	//   ....[0]....
.L_577:
        /*04c4*/ 	.word	0x000004c0


	//   ....[1]....
        /*04c8*/ 	.word	0x00001220


	//   ....[2]....
        /*04cc*/ 	.word	0x000012b0


	//   ....[3]....
        /*04d0*/ 	.word	0x000145e0


	//   ....[4]....
        /*04d4*/ 	.word	0x00014720


	//   ....[5]....
        /*04d8*/ 	.word	0x00014740


	//----- nvinfo : EIATTR_CRS_STACK_SIZE
	.align		4
.L_578:
        /*04dc*/ 	.byte	0x04, 0x1e
        /*04de*/ 	.short	(.L_580 - .L_579)
.L_579:
        /*04e0*/ 	.word	0x00000000


	//----- nvinfo : EIATTR_CBANK_PARAM_SIZE
	.align		4
.L_580:
        /*04e4*/ 	.byte	0x03, 0x19
        /*04e6*/ 	.short	0x01d0


	//----- nvinfo : EIATTR_PARAM_CBANK
	.align		4
        /*04e8*/ 	.byte	0x04, 0x0a
        /*04ea*/ 	.short	(.L_582 - .L_581)
	.align		4
.L_581:
        /*04ec*/ 	.word	index@(.nv.constant0._ZN5flash16flash_fwd_kernelI23Flash_fwd_kernel_traitsILi192ELi64ELi64ELi4ELb0ELb0EN7cutlass10bfloat16_tE19Flash_kernel_traitsILi192ELi64ELi64ELi4ES3_EELb1ELb0ELb1ELb0ELb0ELb0ELb0ELb1EEEvNS_16Flash_fwd_paramsE)
        /*04f0*/ 	.short	0x0380
        /*04f2*/ 	.short	0x01d0


	//----- nvinfo : EIATTR_SW_WAR
	.align		4
.L_582:
        /*04f4*/ 	.byte	0x04, 0x36
        /*04f6*/ 	.short	(.L_584 - .L_583)
.L_583:
        /*04f8*/ 	.word	0x00000008
.L_584:


//--------------------- .nv.info._ZN5flash16flash_fwd_kernelI23Flash_fwd_kernel_traitsILi192ELi64ELi64ELi4ELb0ELb0EN7cutlass10bfloat16_tE19Flash_kernel_traitsILi192ELi64ELi64ELi4ES3_EELb0ELb0ELb1ELb0ELb0ELb0ELb1ELb0EEEvNS_16Flash_fwd_paramsE --------------------------
	.section	.nv.info._ZN5flash16flash_fwd_kernelI23Flash_fwd_kernel_traitsILi192ELi64ELi64ELi4ELb0ELb0EN7cutlass10bfloat16_tE19Flash_kernel_traitsILi192ELi64ELi64ELi4ES3_EELb0ELb0ELb1ELb0ELb0ELb0ELb1ELb0EEEvNS_16Flash_fwd_paramsE,"",@"SHT_CUDA_INFO"
	.sectionflags	@""
	.align	4


	//----- nvinfo : EIATTR_CUDA_API_VERSION
	.align		4
        /*0000*/ 	.byte	0x04, 0x37
        /*0002*/ 	.short	(.L_586 - .L_585)
.L_585:
        /*0004*/ 	.word	0x00000082


	//----- nvinfo : EIATTR_KPARAM_INFO
	.align		4
.L_586:
        /*0008*/ 	.byte	0x04, 0x17
        /*000a*/ 	.short	(.L_588 - .L_587)
.L_587:
        /*000c*/ 	.word	0x00000000
        /*0010*/ 	.short	0x0000
        /*0012*/ 	.short	0x0000
        /*0014*/ 	.byte	0x00, 0xf0, 0x41, 0x07


	//----- nvinfo : EIATTR_SPARSE_MMA_MASK
	.align		4
.L_588:
        /*0018*/ 	.byte	0x03, 0x50
        /*001a*/ 	.short	0x0000


	//----- nvinfo : EIATTR_MAXREG_COUNT
	.align		4
        /*001c*/ 	.byte	0x03, 0x1b
        /*001e*/ 	.short	0x00ff


	//----- nvinfo : EIATTR_NUM_BARRIERS
	.align		4
        /*0020*/ 	.byte	0x02, 0x4c
        /*0022*/ 	.byte	0x01
	.zero		1


	//----- nvinfo : EIATTR_MERCURY_ISA_VERSION
	.align		4
        /*0024*/ 	.byte	0x03, 0x5f
        /*0026*/ 	.short	0x0101


	//----- nvinfo : EIATTR_COOP_GROUP_MASK_REGIDS
	.align		4
        /*0028*/ 	.byte	0x04, 0x29
        /*002a*/ 	.short	(.L_590 - .L_589)


	//   ....[0]....
.L_589:
        /*002c*/ 	.word	0xffffffff


	//   ....[1]....
        /*0030*/ 	.word	0xffffffff


	//   ....[2]....
        /*0034*/ 	.word	0xffffffff


	//   ....[3]....
        /*0038*/ 	.word	0xffffffff


	//   ....[4]....
        /*003c*/ 	.word	0xffffffff


	//   ....[5]....
        /*0040*/ 	.word	0xffffffff


	//   ....[6]....
        /*0044*/ 	.word	0xffffffff


	//   ....[7]....
        /*0048*/ 	.word	0xffffffff


	//   ....[8]....
        /*004c*/ 	.word	0xffffffff


	//   ....[9]....
        /*0050*/ 	.word	0xffffffff


	//   ....[10]....
        /*0054*/ 	.word	0xffffffff


	//   ....[11]....
        /*0058*/ 	.word	0xffffffff


	//   ....[12]....
        /*005c*/ 	.word	0xffffffff


	//   ....[13]....
        /*0060*/ 	.word	0xffffffff


	//   ....[14]....
        /*0064*/ 	.word	0xffffffff


	//   ....[15]....
        /*0068*/ 	.word	0xffffffff


	//----- nvinfo : EIATTR_COOP_GROUP_INSTR_OFFSETS
	.align		4
.L_590:
        /*006c*/ 	.byte	0x04, 0x28
        /*006e*/ 	.short	(.L_592 - .L_591)


	//   ....[0]....
.L_591:
        /*0070*/ 	.word	0x00005230


	//   ....[1]....
        /*0074*/ 	.word	0x00005360


	//   ....[2]....
        /*0078*/ 	.word	0x00005370


	//   ....[3]....
        /*007c*/ 	.word	0x000053d0


	//   ....[4]....
        /*0080*/ 	.word	0x000087c0


	//   ....[5]....
        /*0084*/ 	.word	0x000087f0


	//   ....[6]....
        /*0088*/ 	.word	0x00008870


	//   ....[7]....
        /*008c*/ 	.word	0x00008880


	//   ....[8]....
        /*0090*/ 	.word	0x0000c5b0


	//   ....[9]....
        /*0094*/ 	.word	0x0000c650


	//   ....[10]....
        /*0098*/ 	.word	0x0000c690


	//   ....[11]....
        /*009c*/ 	.word	0x0000c6b0


	//   ....[12]....
        /*00a0*/ 	.word	0x0000dde0


	//   ....[13]....
        /*00a4*/ 	.word	0x0000de20


	//   ....[14]....
        /*00a8*/ 	.word	0x0000de80


	//   ....[15]....
        /*00ac*/ 	.word	0x0000dea0


	//----- nvinfo : EIATTR_VRC_CTA_INIT_COUNT
	.align		4
.L_592:
        /*00b0*/ 	.byte	0x02, 0x4a
	.zero		1
	.zero		1


	//----- nvinfo : EIATTR_EXIT_INSTR_OFFSETS
	.align		4
        /*00b4*/ 	.byte	0x04, 0x1c
        /*00b6*/ 	.short	(.L_594 - .L_593)


	//   ....[0]....
.L_593:
        /*00b8*/ 	.word	0x00000340


	//   ....[1]....
        /*00bc*/ 	.word	0x00001070


	//   ....[2]....
        /*00c0*/ 	.word	0x00001100


	//   ....[3]....
        /*00c4*/ 	.word	0x0000f6b0


	//   ....[4]....
        /*00c8*/ 	.word	0x0000f7f0


	//   ....[5]....
        /*00cc*/ 	.word	0x0000f810


	//----- nvinfo : EIATTR_CRS_STACK_SIZE
	.align		4
.L_594:
        /*00d0*/ 	.byte	0x04, 0x1e
        /*00d2*/ 	.short	(.L_596 - .L_595)
.L_595:
        /*00d4*/ 	.word	0x00000000


	//----- nvinfo : EIATTR_CBANK_PARAM_SIZE
	.align		4
.L_596:
        /*00d8*/ 	.byte	0x03, 0x19
        /*00da*/ 	.short	0x01d0


	//----- nvinfo : EIATTR_PARAM_CBANK
	.align		4
        /*00dc*/ 	.byte	0x04, 0x0a
        /*00de*/ 	.short	(.L_598 - .L_597)
	.align		4
.L_597:
        /*00e0*/ 	.word	index@(.nv.constant0._ZN5flash16flash_fwd_kernelI23Flash_fwd_kernel_traitsILi192ELi64ELi64ELi4ELb0ELb0EN7cutlass10bfloat16_tE19Flash_kernel_traitsILi192ELi64ELi64ELi4ES3_EELb0ELb0ELb1ELb0ELb0ELb0ELb1ELb0EEEvNS_16Flash_fwd_paramsE)
        /*00e4*/ 	.short	0x0380
        /*00e6*/ 	.short	0x01d0


	//----- nvinfo : EIATTR_SW_WAR
	.align		4
.L_598:
        /*00e8*/ 	.byte	0x04, 0x36
        /*00ea*/ 	.short	(.L_600 - .L_599)
.L_599:
        /*00ec*/ 	.word	0x00000008
.L_600:


//--------------------- .nv.info._ZN5flash16flash_fwd_kernelI23Flash_fwd_kernel_traitsILi192ELi64ELi64ELi4ELb0ELb0EN7cutlass10bfloat16_tE19Flash_kernel_traitsILi192ELi64ELi64ELi4ES3_EELb1ELb0ELb1ELb1ELb0ELb0ELb0ELb1EEEvNS_16Flash_fwd_paramsE --------------------------
	.section	.nv.info._ZN5flash16flash_fwd_kernelI23Flash_fwd_kernel_traitsILi192ELi64ELi64ELi4ELb0ELb0EN7cutlass10bfloat16_tE19Flash_kernel_traitsILi192ELi64ELi64ELi4ES3_EELb1ELb0ELb1ELb1ELb0ELb0ELb0ELb1EEEvNS_16Flash_fwd_paramsE,"",@"SHT_CUDA_INFO"
	.sectionflags	@""
	.align	4


	//----- nvinfo : EIATTR_CUDA_API_VERSION
	.align		4
        /*0000*/ 	.byte	0x04, 0x37
        /*0002*/ 	.short	(.L_602 - .L_601)
.L_601:
        /*0004*/ 	.word	0x00000082


	//----- nvinfo : EIATTR_KPARAM_INFO
	.align		4
.L_602:
        /*0008*/ 	.byte	0x04, 0x17
        /*000a*/ 	.short	(.L_604 - .L_603)
.L_603:
        /*000c*/ 	.word	0x00000000
        /*0010*/ 	.short	0x0000
        /*0012*/ 	.short	0x0000
        /*0014*/ 	.byte	0x00, 0xf0, 0x41, 0x07


	//----- nvinfo : EIATTR_SPARSE_MMA_MASK
	.align		4
.L_604:
        /*0018*/ 	.byte	0x03, 0x50
        /*001a*/ 	.short	0x0000


	//----- nvinfo : EIATTR_MAXREG_COUNT
	.align		4
        /*001c*/ 	.byte	0x03, 0x1b
        /*001e*/ 	.short	0x00ff


	//----- nvinfo : EIATTR_NUM_BARRIERS
	.align		4
        /*0020*/ 	.byte	0x02, 0x4c
        /*0022*/ 	.byte	0x01
	.zero		1


	//----- nvinfo : EIATTR_ANNOTATIONS
	.align		4
        /*0024*/ 	.byte	0x04, 0x55
        /*0026*/ 	.short	(.L_606 - .L_605)


	//   ....[0]....
.L_605:
        /* <DEDUP_REMOVED lines=54> */


	//----- nvinfo : EIATTR_MERCURY_ISA_VERSION
	.align		4
.L_606:
        /*0370*/ 	.byte	0x03, 0x5f
        /*0372*/ 	.short	0x0101


	//----- nvinfo : EIATTR_COOP_GROUP_MASK_REGIDS
	.align		4
        /*0374*/ 	.byte	0x04, 0x29
        /*0376*/ 	.short	(.L_608 - .L_607)


	//   ....[0]....
.L_607:
        /*0378*/ 	.word	0xffffffff


	//   ....[1]....
        /*037c*/ 	.word	0xffffffff


	//   ....[2]....
        /*0380*/ 	.word	0xffffffff


	//   ....[3]....
        /*0384*/ 	.word	0xffffffff


	//   ....[4]....
        /*0388*/ 	.word	0xffffffff


	//   ....[5]....
        /*038c*/ 	.word	0xffffffff


	//   ....[6]....
        /*0390*/ 	.word	0xffffffff


	//   ....[7]....
        /*0394*/ 	.word	0xffffffff


	//   ....[8]....
        /*0398*/ 	.word	0xffffffff


	//   ....[9]....
        /*039c*/ 	.word	0xffffffff


	//   ....[10]....
        /*03a0*/ 	.word	0xffffffff


	//   ....[11]....
        /*03a4*/ 	.word	0xffffffff


	//   ....[12]....
        /*03a8*/ 	.word	0xffffffff


	//   ....[13]....
        /*03ac*/ 	.word	0xffffffff


	//   ....[14]....
        /*03b0*/ 	.word	0xffffffff


	//   ....[15]....
        /*03b4*/ 	.word	0xffffffff


	//----- nvinfo : EIATTR_COOP_GROUP_INSTR_OFFSETS
	.align		4
.L_608:
        /*03b8*/ 	.byte	0x04, 0x28
        /*03ba*/ 	.short	(.L_610 - .L_609)


	//   ....[0]....
.L_609:
        /*03bc*/ 	.word	0x00006100


	//   ....[1]....
        /*03c0*/ 	.word	0x000061c0


	//   ....[2]....
        /*03c4*/ 	.word	0x000061d0


	//   ....[3]....
        /*03c8*/ 	.word	0x00006230


	//   ....[4]....
        /*03cc*/ 	.word	0x0000b9e0


	//   ....[5]....
        /*03d0*/ 	.word	0x0000ba60


	//   ....[6]....
        /*03d4*/ 	.word	0x0000ba80


	//   ....[7]....
        /*03d8*/ 	.word	0x0000bb90


	//   ....[8]....
        /*03dc*/ 	.word	0x00012080


	//   ....[9]....
        /*03e0*/ 	.word	0x000120a0


	//   ....[10]....
        /*03e4*/ 	.word	0x00012100


	//   ....[11]....
        /*03e8*/ 	.word	0x00012110


	//   ....[12]....
        /*03ec*/ 	.word	0x00015210


	//   ....[13]....
        /*03f0*/ 	.word	0x00015220


	//   ....[14]....
        /*03f4*/ 	.word	0x00015260


	//   ....[15]....
        /*03f8*/ 	.word	0x00015270


	//----- nvinfo : EIATTR_VRC_CTA_INIT_COUNT
	.align		4
.L_610:
        /*03fc*/ 	.byte	0x02, 0x4a
	.zero		1
	.zero		1


	//----- nvinfo : EIATTR_EXIT_INSTR_OFFSETS
	.align		4
        /*0400*/ 	.byte	0x04, 0x1c
        /*0402*/ 	.short	(.L_612 - .L_611)


	//   ....[0]....
.L_611:
        /*0404*/ 	.word	0x00000620


	//   ....[1]....
        /*0408*/ 	.word	0x00001380


	//   ....[2]....
        /*040c*/ 	.word	0x00001410


	//   ....[3]....
        /*0410*/ 	.word	0x00016a50


	//   ....[4]....
        /*0414*/ 	.word	0x00016b90


	//   ....[5]....
        /*0418*/ 	.word	0x00016bb0


	//----- nvinfo : EIATTR_CRS_STACK_SIZE
	.align		4
.L_612:
        /*041c*/ 	.byte	0x04, 0x1e
        /*041e*/ 	.short	(.L_614 - .L_613)
.L_613:
        /*0420*/ 	.word	0x00000000


	//----- nvinfo : EIATTR_CBANK_PARAM_SIZE
	.align		4
.L_614:
        /*0424*/ 	.byte	0x03, 0x19
        /*0426*/ 	.short	0x01d0


	//----- nvinfo : EIATTR_PARAM_CBANK
	.align		4
        /*0428*/ 	.byte	0x04, 0x0a
        /*042a*/ 	.short	(.L_616 - .L_615)
	.align		4
.L_615:
        /*042c*/ 	.word	index@(.nv.constant0._ZN5flash16flash_fwd_kernelI23Flash_fwd_kernel_traitsILi192ELi64ELi64ELi4ELb0ELb0EN7cutlass10bfloat16_tE19Flash_kernel_traitsILi192ELi64ELi64ELi4ES3_EELb1ELb0ELb1ELb1ELb0ELb0ELb0ELb1EEEvNS_16Flash_fwd_paramsE)
        /*0430*/ 	.short	0x0380
        /*0432*/ 	.short	0x01d0


	//----- nvinfo : EIATTR_SW_WAR
	.align		4
.L_616:
        /*0434*/ 	.byte	0x04, 0x36
        /*0436*/ 	.short	(.L_618 - .L_617)
.L_617:
        /*0438*/ 	.word	0x00000008
.L_618:


//--------------------- .nv.info._ZN5flash16flash_fwd_kernelI23Flash_fwd_kernel_traitsILi192ELi64ELi64ELi4ELb0ELb0EN7cutlass10bfloat16_tE19Flash_kernel_traitsILi192ELi64ELi64ELi4ES3_EELb0ELb0ELb1ELb1ELb0ELb0ELb1ELb0EEEvNS_16Flash_fwd_paramsE --------------------------
	.section	.nv.info._ZN5flash16flash_fwd_kernelI23Flash_fwd_kernel_traitsILi192ELi64ELi64ELi4ELb0ELb0EN7cutlass10bfloat16_tE19Flash_kernel_traitsILi192ELi64ELi64ELi4ES3_EELb0ELb0ELb1ELb1ELb0ELb0ELb1ELb0EEEvNS_16Flash_fwd_paramsE,"",@"SHT_CUDA_INFO"
	.sectionflags	@""
	.align	4


	//----- nvinfo : EIATTR_CUDA_API_VERSION
	.align		4
        /*0000*/ 	.byte	0x04, 0x37
        /*0002*/ 	.short	(.L_620 - .L_619)
.L_619:
        /*0004*/ 	.word	0x00000082


	//----- nvinfo : EIATTR_KPARAM_INFO
	.align		4
.L_620:
        /*0008*/ 	.byte	0x04, 0x17
        /*000a*/ 	.short	(.L_622 - .L_621)
.L_621:
        /*000c*/ 	.word	0x00000000
        /*0010*/ 	.short	0x0000
        /*0012*/ 	.short	0x0000
        /*0014*/ 	.byte	0x00, 0xf0, 0x41, 0x07


	//----- nvinfo : EIATTR_SPARSE_MMA_MASK
	.align		4
.L_622:
        /*0018*/ 	.byte	0x03, 0x50
        /*001a*/ 	.short	0x0000


	//----- nvinfo : EIATTR_MAXREG_COUNT
	.align		4
        /*001c*/ 	.byte	0x03, 0x1b
        /*001e*/ 	.short	0x00ff


	//----- nvinfo : EIATTR_NUM_BARRIERS
	.align		4
        /*0020*/ 	.byte	0x02, 0x4c
        /*0022*/ 	.byte	0x01
	.zero		1


	//----- nvinfo : EIATTR_MERCURY_ISA_VERSION
	.align		4
        /*0024*/ 	.byte	0x03, 0x5f
        /*0026*/ 	.short	0x0101


	//----- nvinfo : EIATTR_COOP_GROUP_MASK_REGIDS
	.align		4
        /*0028*/ 	.byte	0x04, 0x29
        /*002a*/ 	.short	(.L_624 - .L_623)


	//   ....[0]....
.L_623:
        /*002c*/ 	.word	0xffffffff


	//   ....[1]....
        /*0030*/ 	.word	0xffffffff


	//   ....[2]....
        /*0034*/ 	.word	0xffffffff


	//   ....[3]....
        /*0038*/ 	.word	0xffffffff


	//   ....[4]....
        /*003c*/ 	.word	0xffffffff


	//   ....[5]....
        /*0040*/ 	.word	0xffffffff


	//   ....[6]....
        /*0044*/ 	.word	0xffffffff


	//   ....[7]....
        /*0048*/ 	.word	0xffffffff


	//   ....[8]....
        /*004c*/ 	.word	0xffffffff


	//   ....[9]....
        /*0050*/ 	.word	0xffffffff


	//   ....[10]....
        /*0054*/ 	.word	0xffffffff


	//   ....[11]....
        /*0058*/ 	.word	0xffffffff


	//   ....[12]....
        /*005c*/ 	.word	0xffffffff


	//   ....[13]....
        /*0060*/ 	.word	0xffffffff


	//   ....[14]....
        /*0064*/ 	.word	0xffffffff


	//   ....[15]....
        /*0068*/ 	.word	0xffffffff


	//----- nvinfo : EIATTR_COOP_GROUP_INSTR_OFFSETS
	.align		4
.L_624:
        /*006c*/ 	.byte	0x04, 0x28
        /*006e*/ 	.short	(.L_626 - .L_625)


	//   ....[0]....
.L_625:
        /*0070*/ 	.word	0x00005ba0


	//   ....[1]....
        /*0074*/ 	.word	0x00005bc0


	//   ....[2]....
        /*0078*/ 	.word	0x00005c70


	//   ....[3]....
        /*007c*/ 	.word	0x00005c80


	//   ....[4]....
        /*0080*/ 	.word	0x00009990


	//   ....[5]....
        /*0084*/ 	.word	0x000099c0


	//   ....[6]....
        /*0088*/ 	.word	0x00009a30


	//   ....[7]....
        /*008c*/ 	.word	0x00009a40


	//   ....[8]....
        /*0090*/ 	.word	0x0000e000


	//   ....[9]....
        /*0094*/ 	.word	0x0000e010


	//   ....[10]....
        /*0098*/ 	.word	0x0000e070


	//   ....[11]....
        /*009c*/ 	.word	0x0000e080


	//   ....[12]....
        /*00a0*/ 	.word	0x0000f810


	//   ....[13]....
        /*00a4*/ 	.word	0x0000f850


	//   ....[14]....
        /*00a8*/ 	.word	0x0000f910


	//   ....[15]....
        /*00ac*/ 	.word	0x0000f920


	//----- nvinfo : EIATTR_VRC_CTA_INIT_COUNT
	.align		4
.L_626:
        /*00b0*/ 	.byte	0x02, 0x4a
	.zero		1
	.zero		1


	//----- nvinfo : EIATTR_EXIT_INSTR_OFFSETS
	.align		4
        /*00b4*/ 	.byte	0x04, 0x1c
        /*00b6*/ 	.short	(.L_628 - .L_627)


	//   ....[0]....
.L_627:
        /*00b8*/ 	.word	0x00000330


	//   ....[1]....
        /*00bc*/ 	.word	0x00001080


	//   ....[2]....
        /*00c0*/ 	.word	0x00001110


	//   ....[3]....
        /*00c4*/ 	.word	0x000110c0


	//   ....[4]....
        /*00c8*/ 	.word	0x00011200


	//   ....[5]....
        /*00cc*/ 	.word	0x00011220


	//----- nvinfo : EIATTR_CRS_STACK_SIZE
	.align		4
.L_628:
        /*00d0*/ 	.byte	0x04, 0x1e
        /*00d2*/ 	.short	(.L_630 - .L_629)
.L_629:
        /*00d4*/ 	.word	0x00000000


	//----- nvinfo : EIATTR_CBANK_PARAM_SIZE
	.align		4
.L_630:
        /*00d8*/ 	.byte	0x03, 0x19
        /*00da*/ 	.short	0x01d0


	//----- nvinfo : EIATTR_PARAM_CBANK
	.align		4
        /*00dc*/ 	.byte	0x04, 0x0a
        /*00de*/ 	.short	(.L_632 - .L_631)
	.align		4
.L_631:
        /*00e0*/ 	.word	index@(.nv.constant0._ZN5flash16flash_fwd_kernelI23Flash_fwd_kernel_traitsILi192ELi64ELi64ELi4ELb0ELb0EN7cutlass10bfloat16_tE19Flash_kernel_traitsILi192ELi64ELi64ELi4ES3_EELb0ELb0ELb1ELb1ELb0ELb0ELb1ELb0EEEvNS_16Flash_fwd_paramsE)
        /*00e4*/ 	.short	0x0380
        /*00e6*/ 	.short	0x01d0


	//----- nvinfo : EIATTR_SW_WAR
	.align		4
.L_632:
        /*00e8*/ 	.byte	0x04, 0x36
        /*00ea*/ 	.short	(.L_634 - .L_633)
.L_633:
        /*00ec*/ 	.word	0x00000008
.L_634:


//--------------------- .nv.callgraph             --------------------------
	.section	.nv.callgraph,"",@"SHT_CUDA_CALLGRAPH"
	.align	4
	.sectionentsize	8
	.align		4
        /*0000*/ 	.word	0x00000000
	.align		4
        /*0004*/ 	.word	0xffffffff
	.align		4
        /*0008*/ 	.word	0x00000000
	.align		4
        /*000c*/ 	.word	0xfffffffe
	.align		4
        /*0010*/ 	.word	0x00000000
	.align		4
        /*0014*/ 	.word	0xfffffffd
	.align		4
        /*0018*/ 	.word	0x00000000
	.align		4
        /*001c*/ 	.word	0xfffffffc


//--------------------- .nv.constant4             --------------------------
	.section	.nv.constant4,"a",@progbits
	.align	8
	.align		8
.nv.constant4:
        /*0000*/ 	.dword	_ZN66_INTERNAL_9144f5bb_30_flash_fwd_hdim192_bf16_sm80_cu_a6473388_29224cuda3std3__45__cpo5beginE
	.align		8
        /*0008*/ 	.dword	_ZN66_INTERNAL_9144f5bb_30_flash_fwd_hdim192_bf16_sm80_cu_a6473388_29224cuda3std3__45__cpo3endE
	.align		8
        /*0010*/ 	.dword	_ZN66_INTERNAL_9144f5bb_30_flash_fwd_hdim192_bf16_sm80_cu_a6473388_29224cuda3std3__45__cpo6cbeginE
	.align		8
        /*0018*/ 	.dword	_ZN66_INTERNAL_9144f5bb_30_flash_fwd_hdim192_bf16_sm80_cu_a6473388_29224cuda3std3__45__cpo4cendE
	.align		8
        /*0020*/ 	.dword	_ZN66_INTERNAL_9144f5bb_30_flash_fwd_hdim192_bf16_sm80_cu_a6473388_29224cuda3std3__468_GLOBAL__N__9144f5bb_30_flash_fwd_hdim192_bf16_sm80_cu_a6473388_29226ignoreE
	.align		8
        /*0028*/ 	.dword	_ZN66_INTERNAL_9144f5bb_30_flash_fwd_hdim192_bf16_sm80_cu_a6473388_29224cuda3std3__419piecewise_constructE
	.align		8
        /*0030*/ 	.dword	_ZN66_INTERNAL_9144f5bb_30_flash_fwd_hdim192_bf16_sm80_cu_a6473388_29224cuda3std3__48in_placeE
	.align		8
        /*0038*/ 	.dword	_ZN66_INTERNAL_9144f5bb_30_flash_fwd_hdim192_bf16_sm80_cu_a6473388_29224cuda3std6ranges3__45__cpo4swapE
	.align		8
        /*0040*/ 	.dword	_ZN66_INTERNAL_9144f5bb_30_flash_fwd_hdim192_bf16_sm80_cu_a6473388_29224cuda3std6ranges3__45__cpo9iter_moveE
	.align		8
        /*0048*/ 	.dword	_ZN66_INTERNAL_9144f5bb_30_flash_fwd_hdim192_bf16_sm80_cu_a6473388_29224cute7productE
	.align		8
        /*0050*/ 	.dword	_ZN66_INTERNAL_9144f5bb_30_flash_fwd_hdim192_bf16_sm80_cu_a6473388_29224cute1_E


//--------------------- .text._ZN5flash16flash_fwd_kernelI23Flash_fwd_kernel_traitsILi192ELi128ELi64ELi8ELb0ELb0EN7cutlass10bfloat16_tE19Flash_kernel_traitsILi192ELi128ELi64ELi8ES3_EELb0ELb0ELb0ELb0ELb0ELb1ELb0ELb0EEEvNS_16Flash_fwd_paramsE --------------------------
	.section	.text._ZN5flash16flash_fwd_kernelI23Flash_fwd_kernel_traitsILi192ELi128ELi64ELi8ELb0ELb0EN7cutlass10bfloat16_tE19Flash_kernel_traitsILi192ELi128ELi64ELi8ES3_EELb0ELb0ELb0ELb0ELb0ELb1ELb0ELb0EEEvNS_16Flash_fwd_paramsE,"ax",@progbits
	.align	128
        .global         _ZN5flash16flash_fwd_kernelI23Flash_fwd_kernel_traitsILi192ELi128ELi64ELi8ELb0ELb0EN7cutlass10bfloat16_tE19Flash_kernel_traitsILi192ELi128ELi64ELi8ES3_EELb0ELb0ELb0ELb0ELb0ELb1ELb0ELb0EEEvNS_16Flash_fwd_paramsE
        .type           _ZN5flash16flash_fwd_kernelI23Flash_fwd_kernel_traitsILi192ELi128ELi64ELi8ELb0ELb0EN7cutlass10bfloat16_tE19Flash_kernel_traitsILi192ELi128ELi64ELi8ES3_EELb0ELb0ELb0ELb0ELb0ELb1ELb0ELb0EEEvNS_16Flash_fwd_paramsE,@function
        .size           _ZN5flash16flash_fwd_kernelI23Flash_fwd_kernel_traitsILi192ELi128ELi64ELi8ELb0ELb0EN7cutlass10bfloat16_tE19Flash_kernel_traitsILi192ELi128ELi64ELi8ES3_EELb0ELb0ELb0ELb0ELb0ELb1ELb0ELb0EEEvNS_16Flash_fwd_paramsE,(.L_x_1802 - _ZN5flash16flash_fwd_kernelI23Flash_fwd_kernel_traitsILi192ELi128ELi64ELi8ELb0ELb0EN7cutlass10bfloat16_tE19Flash_kernel_traitsILi192ELi128ELi64ELi8ES3_EELb0ELb0ELb0ELb0ELb0ELb1ELb0ELb0EEEvNS_16Flash_fwd_paramsE)
        .other          _ZN5flash16flash_fwd_kernelI23Flash_fwd_kernel_traitsILi192ELi128ELi64ELi8ELb0ELb0EN7cutlass10bfloat16_tE19Flash_kernel_traitsILi192ELi128ELi64ELi8ES3_EELb0ELb0ELb0ELb0ELb0ELb1ELb0ELb0EEEvNS_16Flash_fwd_paramsE,@"STO_CUDA_ENTRY STV_DEFAULT"
_ZN5flash16flash_fwd_kernelI23Flash_fwd_kernel_traitsILi192ELi128ELi64ELi8ELb0ELb0EN7cutlass10bfloat16_tE19Flash_kernel_traitsILi192ELi128ELi64ELi8ES3_EELb0ELb0ELb0ELb0ELb0ELb1ELb0ELb0EEEvNS_16Flash_fwd_paramsE:
.text._ZN5flash16flash_fwd_kernelI23Flash_fwd_kernel_traitsILi192ELi128ELi64ELi8ELb0ELb0EN7cutlass10bfloat16_tE19Flash_kernel_traitsILi192ELi128ELi64ELi8ES3_EELb0ELb0ELb0ELb0ELb0ELb1ELb0ELb0EEEvNS_16Flash_fwd_paramsE:
[----:B------:R-:W-:Y:S01]  /*0000*/  LDC R1, c[0x0][0x37c] ;  /* 0x0000df00ff017b82 */ /* 0x000fe20000000800 */
[----:B------:R-:W1:Y:S01]  /*0010*/  S2R R17, SR_CTAID.Y ;  /* 0x0000000000117919 */ /* 0x000e620000002600 */
[----:B------:R-:W2:Y:S06]  /*0020*/  LDCU.64 UR6, c[0x0][0x470] ;  /* 0x00008e00ff0677ac */ /* 0x000eac0008000a00 */
[----:B------:R-:W3:Y:S01]  /*0030*/  LDC.64 R10, c[0x0][0x460] ;  /* 0x00011800ff0a7b82 */ /* 0x000ee20000000a00 */
[----:B------:R-:W-:Y:S01]  /*0040*/  IMAD.MOV.U32 R172, RZ, RZ, -0x1 ;  /* 0xffffffffffac7424 */ /* 0x000fe200078e00ff */
[----:B------:R-:W4:Y:S01]  /*0050*/  LDCU.64 UR4, c[0x0][0x478] ;  /* 0x00008f00ff0477ac */ /* 0x000f220008000a00 */
[----:B------:R-:W1:Y:S05]  /*0060*/  LDCU.64 UR8, c[0x0][0x460] ;  /* 0x00008c00ff0877ac */ /* 0x000e6a0008000a00 */
[----:B------:R-:W3:Y:S01]  /*0070*/  LDC.64 R6, c[0x0][0x468] ;  /* 0x00011a00ff067b82 */ /* 0x000ee20000000a00 */
[----:B------:R-:W3:Y:S01]  /*0080*/  LDCU.64 UR16, c[0x0][0x358] ;  /* 0x00006b00ff1077ac */ /* 0x000ee20008000a00 */
[----:B--2---:R-:W-:-:S02]  /*0090*/  ISETP.NE.U32.AND P3, PT, RZ, UR6, PT ;  /* 0x00000006ff007c0c */ /* 0x004fc4000bf65070 */
[----:B----4-:R-:W-:Y:S02]  /*00a0*/  ISETP.NE.U32.AND P2, PT, RZ, UR4, PT ;  /* 0x00000004ff007c0c */ /* 0x010fe4000bf45070 */
[----:B------:R-:W-:Y:S02]  /*00b0*/  ISETP.NE.AND.EX P3, PT, RZ, UR7, PT, P3 ;  /* 0x00000007ff007c0c */ /* 0x000fe4000bf65330 */
[----:B-1----:R-:W-:Y:S02]  /*00c0*/  ISETP.NE.U32.AND P5, PT, RZ, UR8, PT ;  /* 0x00000008ff007c0c */ /* 0x002fe4000bfa5070 */
[----:B------:R-:W-:Y:S02]  /*00d0*/  ISETP.NE.U32.AND P4, PT, RZ, UR8, PT ;  /* 0x00000008ff007c0c */ /* 0x000fe4000bf85070 */
[----:B------:R-:W-:Y:S01]  /*00e0*/  ISETP.NE.AND.EX P2, PT, RZ, UR5, PT, P2 ;  /* 0x00000005ff007c0c */ /* 0x000fe2000bf45320 */
[C---:B------:R-:W-:Y:S01]  /*00f0*/  IMAD.SHL.U32 R13, R17.reuse, 0x4, RZ ;  /* 0x00000004110d7824 */ /* 0x040fe200078e00ff */
[----:B------:R-:W-:Y:S01]  /*0100*/  ISETP.NE.AND.EX P5, PT, RZ, UR9, PT, P5 ;  /* 0x00000009ff007c0c */ /* 0x000fe2000bfa5350 */
[----:B---3--:R-:W-:Y:S01]  /*0110*/  IMAD.WIDE.U32 R10, R17, 0x4, R10 ;  /* 0x00000004110a7825 */ /* 0x008fe200078e000a */
[----:B------:R-:W-:-:S02]  /*0120*/  ISETP.NE.AND.EX P4, PT, RZ, UR9, PT, P4 ;  /* 0x00000009ff007c0c */ /* 0x000fc4000bf85340 */
[----:B------:R-:W-:Y:S02]  /*0130*/  SHF.R.U32.HI R2, RZ, 0x1e, R17 ;  /* 0x0000001eff027819 */ /* 0x000fe40000011611 */
[----:B------:R-:W-:Y:S01]  /*0140*/  @P3 IADD3 R4, P1, PT, R13, UR6, RZ ;  /* 0x000000060d043c10 */ /* 0x000fe2000ff3e0ff */
[----:B------:R-:W-:-:S04]  /*0150*/  IMAD.MOV.U32 R0, RZ, RZ, RZ ;  /* 0x000000ffff007224 */ /* 0x000fc800078e00ff */
[----:B------:R-:W-:Y:S02]  /*0160*/  @P2 IADD3 R14, P0, PT, R13, UR4, RZ ;  /* 0x000000040d0e2c10 */ /* 0x000fe4000ff1e0ff */
[----:B------:R-:W2:Y:S01]  /*0170*/  @P5 LDG.E R172, desc[UR16][R10.64] ;  /* 0x000000100aac5981 */ /* 0x000ea2000c1e1900 */
[----:B------:R-:W-:-:S03]  /*0180*/  @P3 IADD3.X R5, PT, PT, R2, UR7, RZ, P1, !PT ;  /* 0x0000000702053c10 */ /* 0x000fc60008ffe4ff */
[----:B------:R1:W2:Y:S01]  /*0190*/  @P4 LDG.E R9, desc[UR16][R10.64+0x4] ;  /* 0x000004100a094981 */ /* 0x0002a2000c1e1900 */
[----:B------:R-:W-:Y:S01]  /*01a0*/  @P2 IADD3.X R15, PT, PT, R2, UR5, RZ, P0, !PT ;  /* 0x00000005020f2c10 */ /* 0x000fe200087fe4ff */
[----:B------:R-:W3:Y:S02]  /*01b0*/  LDCU.U8 UR4, c[0x0][0x532] ;  /* 0x0000a640ff0477ac */ /* 0x000ee40008000000 */
[----:B------:R4:W2:Y:S04]  /*01c0*/  @P3 LDG.E R0, desc[UR16][R4.64] ;  /* 0x0000001004003981 */ /* 0x0008a8000c1e1900 */
[----:B------:R-:W2:Y:S01]  /*01d0*/  @P2 LDG.E R97, desc[UR16][R14.64] ;  /* 0x000000100e612981 */ /* 0x000ea2000c1e1900 */
[----:B------:R-:W-:Y:S02]  /*01e0*/  IADD3 R12, P0, PT, R13, R6, RZ ;  /* 0x000000060d0c7210 */ /* 0x000fe40007f1e0ff */
[----:B------:R-:W-:-:S03]  /*01f0*/  ISETP.EQ.U32.AND P3, PT, R6, RZ, PT ;  /* 0x000000ff0600720c */ /* 0x000fc60003f62070 */
[----:B------:R-:W-:Y:S02]  /*0200*/  IMAD.X R13, R2, 0x1, R7, P0 ;  /* 0x00000001020d7824 */ /* 0x000fe400000e0607 */
[----:B------:R-:W4:Y:S01]  /*0210*/  @!P2 LDC R2, c[0x0][0x43c] ;  /* 0x00010f00ff02ab82 */ /* 0x000f220000000800 */
[----:B---3--:R-:W-:-:S04]  /*0220*/  ISETP.NE.AND P1, PT, RZ, UR4, PT ;  /* 0x00000004ff007c0c */ /* 0x008fc8000bf25270 */
[----:B------:R-:W-:Y:S01]  /*0230*/  ISETP.EQ.OR.EX P3, PT, R7, RZ, !P1, P3 ;  /* 0x000000ff0700720c */ /* 0x000fe20004f62730 */
[----:B-1----:R-:W-:Y:S02]  /*0240*/  IMAD.MOV.U32 R11, RZ, RZ, -0x1 ;  /* 0xffffffffff0b7424 */ /* 0x002fe400078e00ff */
[----:B----4-:R-:W1:Y:S01]  /*0250*/  @!P2 LDC.64 R4, c[0x0][0x488] ;  /* 0x00012200ff04ab82 */ /* 0x010e620000000a00 */
[----:B------:R-:W-:-:S04]  /*0260*/  ISETP.NE.U32.AND P0, PT, R6, RZ, PT ;  /* 0x000000ff0600720c */ /* 0x000fc80003f05070 */
[----:B------:R-:W-:-:S03]  /*0270*/  ISETP.NE.AND.EX P0, PT, R7, RZ, PT, P0 ;  /* 0x000000ff0700720c */ /* 0x000fc60003f05300 */
[----:B------:R-:W3:Y:S02]  /*0280*/  S2UR UR14, SR_CTAID.X ;  /* 0x00000000000e79c3 */ /* 0x000ee40000002500 */
[----:B------:R4:W5:Y:S01]  /*0290*/  @!P3 LDG.E R11, desc[UR16][R12.64] ;  /* 0x000000100c0bb981 */ /* 0x000962000c1e1900 */
[----:B------:R-:W1:Y:S05]  /*02a0*/  S2R R23, SR_CTAID.Z ;  /* 0x0000000000177919 */ /* 0x000e6a0000002700 */
[----:B------:R-:W4:Y:S01]  /*02b0*/  @!P4 LDC R167, c[0x0][0x434] ;  /* 0x00010d00ffa7cb82 */ /* 0x000f220000000800 */
[----:B------:R-:W1:Y:S02]  /*02c0*/  S2R R3, SR_TID.X ;  /* 0x0000000000037919 */ /* 0x000e640000002100 */
[----:B-1----:R-:W-:-:S04]  /*02d0*/  @!P2 ISETP.NE.U32.AND P3, PT, R4, RZ, PT ;  /* 0x000000ff0400a20c */ /* 0x002fc80003f65070 */
[----:B------:R-:W-:-:S04]  /*02e0*/  @!P2 ISETP.NE.AND.EX P3, PT, R5, RZ, PT, P3 ;  /* 0x000000ff0500a20c */ /* 0x000fc80003f65330 */
[----:B------:R-:W-:Y:S01]  /*02f0*/  @!P2 SEL R5, R2, RZ, P3 ;  /* 0x000000ff0205a207 */ /* 0x000fe20001800000 */
[----:B---3--:R-:W-:Y:S01]  /*0300*/  USHF.L.U32 UR10, UR14, 0x7, URZ ;  /* 0x000000070e0a7899 */ /* 0x008fe200080006ff */
[----:B------:R-:W1:Y:S01]  /*0310*/  @!P0 LDC R2, c[0x0][0x438] ;  /* 0x00010e00ff028b82 */ /* 0x000e620000000800 */
[----:B--2---:R-:W-:-:S05]  /*0320*/  @P4 IMAD.IADD R167, R9, 0x1, -R172 ;  /* 0x0000000109a74824 */ /* 0x004fca00078e0aac */
[----:B----4-:R-:W-:Y:S01]  /*0330*/  ISETP.GT.AND P4, PT, R167, UR10, PT ;  /* 0x0000000aa7007c0c */ /* 0x010fe2000bf84270 */
[----:B------:R-:W-:Y:S01]  /*0340*/  @P2 IMAD.IADD R97, R97, 0x1, -R0 ;  /* 0x0000000161612824 */ /* 0x000fe200078e0a00 */
[----:B-1----:R-:W-:Y:S11]  /*0350*/  @!P0 BRA `(.L_x_0) ;  /* 0x00000000000c8947 */ /* 0x002ff60003800000 */
[----:B------:R-:W2:Y:S02]  /*0360*/  @P1 LDG.E R2, desc[UR16][R12.64+0x4] ;  /* 0x000004100c021981 */ /* 0x000ea4000c1e1900 */
[----:B--2--5:R-:W-:-:S06]  /*0370*/  @P1 IADD3 R2, PT, PT, R2, -R11, RZ ;  /* 0x8000000b02021210 */ /* 0x024fcc0007ffe0ff */
[----:B------:R1:W5:Y:S02]  /*0380*/  @!P1 LDG.E R2, desc[UR16][R12.64] ;  /* 0x000000100c029981 */ /* 0x000364000c1e1900 */
.L_x_0:
[----:B-----5:R-:W-:Y:S01]  /*0390*/  @!P2 IADD3 R97, PT, PT, R5, R2, -R0 ;  /* 0x000000020561a210 */ /* 0x020fe20007ffe800 */
[----:B------:R-:W-:Y:S06]  /*03a0*/  @!P4 EXIT ;  /* 0x000000000000c94d */ /* 0x000fec0003800000 */
[C---:B------:R-:W-:Y:S01]  /*03b0*/  ISETP.GT.AND P0, PT, R97.reuse, RZ, PT ;  /* 0x000000ff6100720c */ /* 0x040fe20003f04270 */
[----:B------:R-:W-:-:S05]  /*03c0*/  VIADD R2, R97, 0x3f ;  /* 0x0000003f61027836 */ /* 0x000fca0000000000 */
[----:B------:R-:W-:-:S04]  /*03d0*/  SHF.R.S32.HI R5, RZ, 0x1f, R2 ;  /* 0x0000001fff057819 */ /* 0x000fc80000011402 */
[----:B------:R-:W-:-:S03]  /*03e0*/  LEA.HI R5, R5, R2, RZ, 0x6 ;  /* 0x0000000205057211 */ /* 0x000fc600078f30ff */
[----:B------:R-:W-:Y:S05]  /*03f0*/  @P0 BRA `(.L_x_1) ;  /* 0x0000000800c00947 */ /* 0x000fea0003800000 */
[----:B------:R-:W2:Y:S01]  /*0400*/  LDC.U8 R0, c[0x0][0x549] ;  /* 0x00015240ff007b82 */ /* 0x000ea20000000000 */
[----:B------:R-:W-:-:S07]  /*0410*/  ISETP.NE.AND P1, PT, R172, -0x1, PT ;  /* 0xffffffffac00780c */ /* 0x000fce0003f25270 */
[----:B------:R-:W3:Y:S08]  /*0420*/  LDC R10, c[0x0][0x434] ;  /* 0x00010d00ff0a7b82 */ /* 0x000ef00000000800 */
[----:B------:R-:W1:Y:S01]  /*0430*/  @!P1 LDC.64 R8, c[0x0][0x400] ;  /* 0x00010000ff089b82 */ /* 0x000e620000000a00 */
[----:B--2---:R-:W-:-:S07]  /*0440*/  ISETP.NE.AND P0, PT, R0, RZ, PT ;  /* 0x000000ff0000720c */ /* 0x004fce0003f05270 */
[----:B------:R-:W2:Y:S08]  /*0450*/  @P1 LDC.64 R6, c[0x0][0x408] ;  /* 0x00010200ff061b82 */ /* 0x000eb00000000a00 */
[----:B------:R-:W4:Y:S01]  /*0460*/  LDC.U8 R0, c[0x0][0x548] ;  /* 0x00015200ff007b82 */ /* 0x000f220000000000 */
[----:B-1----:R-:W-:-:S07]  /*0470*/  @!P1 IMAD.WIDE.U32 R12, R17, R8, RZ ;  /* 0x00000008110c9225 */ /* 0x002fce00078e00ff */
[----:B------:R-:W1:Y:S01]  /*0480*/  @P0 LDC.64 R4, c[0x0][0x430] ;  /* 0x00010c00ff040b82 */ /* 0x000e620000000a00 */
[----:B------:R-:W-:Y:S01]  /*0490*/  @!P1 IMAD R8, R17, R9, R13 ;  /* 0x0000000911089224 */ /* 0x000fe200078e020d */
[----:B------:R-:W-:-:S06]  /*04a0*/  @!P1 MOV R16, R12 ;  /* 0x0000000c00109202 */ /* 0x000fcc0000000f00 */
[----:B------:R-:W3:Y:S01]  /*04b0*/  @P0 LDC R2, c[0x0][0x430] ;  /* 0x00010c00ff020b82 */ /* 0x000ee20000000800 */
[----:B--2---:R-:W-:-:S04]  /*04c0*/  @P1 IMAD.WIDE.U32 R14, R172, R6, RZ ;  /* 0x00000006ac0e1225 */ /* 0x004fc800078e00ff */
[----:B------:R-:W-:Y:S01]  /*04d0*/  @P1 IMAD R8, R172, R7, R15 ;  /* 0x00000007ac081224 */ /* 0x000fe200078e020f */
[----:B------:R-:W-:Y:S02]  /*04e0*/  @P1 MOV R16, R14 ;  /* 0x0000000e00101202 */ /* 0x000fe40000000f00 */
[----:B----4-:R-:W-:Y:S01]  /*04f0*/  ISETP.NE.AND P4, PT, R0, RZ, !P0 ;  /* 0x000000ff0000720c */ /* 0x010fe20004785270 */
[----:B-1----:R-:W-:Y:S01]  /*0500*/  @P0 IMAD R6, R4, R5, RZ ;  /* 0x0000000504060224 */ /* 0x002fe200078e02ff */
[----:B------:R-:W-:Y:S02]  /*0510*/  SHF.L.U32 R5, R3, 0x3, RZ ;  /* 0x0000000303057819 */ /* 0x000fe400000006ff */
[----:B------:R-:W-:Y:S01]  /*0520*/  @P0 MOV R4, 0x1 ;  /* 0x0000000100040802 */ /* 0x000fe20000000f00 */
[----:B------:R-:W-:Y:S08]  /*0530*/  @P0 BRA `(.L_x_2) ;  /* 0x0000000000280947 */ /* 0x000ff00003800000 */
[----:B------:R-:W-:Y:S01]  /*0540*/  ISETP.NE.AND P0, PT, R0, RZ, PT ;  /* 0x000000ff0000720c */ /* 0x000fe20003f05270 */
[----:B------:R-:W1:-:S12]  /*0550*/  LDC R7, c[0x0][0x3e0] ;  /* 0x0000f800ff077b82 */ /* 0x000e580000000800 */
[----:B------:R-:W2:Y:S01]  /*0560*/  @P0 LDC R6, c[0x0][0x454] ;  /* 0x00011500ff060b82 */ /* 0x000ea20000000800 */
[----:B---3--:R-:W-:Y:S02]  /*0570*/  @P0 MOV R2, 0x1 ;  /* 0x0000000100020802 */ /* 0x008fe40000000f00 */
[----:B------:R-:W-:-:S05]  /*0580*/  @!P0 MOV R2, 0x1 ;  /* 0x0000000100028802 */ /* 0x000fca0000000f00 */
[----:B------:R-:W1:Y:S08]  /*0590*/  @P0 LDC R4, c[0x0][0x454] ;  /* 0x00011500ff040b82 */ /* 0x000e700000000800 */
[----:B------:R-:W3:Y:S08]  /*05a0*/  @!P0 LDC R0, c[0x0][0x434] ;  /* 0x00010d00ff008b82 */ /* 0x000ef00000000800 */
[----:B------:R-:W4:Y:S01]  /*05b0*/  @!P0 LDC R6, c[0x0][0x434] ;  /* 0x00010d00ff068b82 */ /* 0x000f220000000800 */
[----:B-1----:R-:W-:-:S02]  /*05c0*/  @P0 IMAD R4, R4, R7, RZ ;  /* 0x0000000704040224 */ /* 0x002fc400078e02ff */
[----:B--23--:R-:W-:-:S07]  /*05d0*/  @!P0 IMAD R4, R0, R7, RZ ;  /* 0x0000000700048224 */ /* 0x00cfce00078e02ff */
.L_x_2:
[----:B----4-:R-:W-:Y:S01]  /*05e0*/  IMAD R0, R23, R6, RZ ;  /* 0x0000000617007224 */ /* 0x010fe200078e02ff */
[----:B------:R-:W1:Y:S01]  /*05f0*/  LDCU.64 UR4, c[0x0][0x410] ;  /* 0x00008200ff0477ac */ /* 0x000e620008000a00 */
[----:B------:R-:W-:Y:S01]  /*0600*/  LOP3.LUT R5, R5, 0x38, RZ, 0xc0, !PT ;  /* 0x0000003805057812 */ /* 0x000fe200078ec0ff */
[C---:B---3--:R-:W-:Y:S01]  /*0610*/  IMAD R13, R17.reuse, R10, RZ ;  /* 0x0000000a110d7224 */ /* 0x048fe200078e02ff */
[----:B------:R-:W-:Y:S01]  /*0620*/  SHF.R.U32.HI R7, RZ, 0x3, R3 ;  /* 0x00000003ff077819 */ /* 0x000fe20000011603 */
[----:B------:R-:W-:Y:S01]  /*0630*/  @!P4 IMAD R0, R17, R4, R0 ;  /* 0x000000041100c224 */ /* 0x000fe200078e0200 */
[----:B------:R-:W-:Y:S01]  /*0640*/  IADD3 R16, P0, PT, R5, R16, RZ ;  /* 0x0000001005107210 */ /* 0x000fe20007f1e0ff */
[----:B------:R-:W-:Y:S01]  /*0650*/  VIADD R4, R167, -UR10 ;  /* 0x8000000aa7047c36 */ /* 0x000fe20008000000 */
[----:B------:R-:W-:Y:S01]  /*0660*/  ISETP.NE.AND P1, PT, R172, -0x1, PT ;  /* 0xffffffffac00780c */ /* 0x000fe20003f25270 */
[C---:B------:R-:W-:Y:S01]  /*0670*/  VIADD R11, R7.reuse, 0x20 ;  /* 0x00000020070b7836 */ /* 0x040fe20000000000 */
[----:B------:R-:W-:Y:S01]  /*0680*/  UIMAD.WIDE.U32 UR8, UR14, 0x80, URZ ;  /* 0x000000800e0878a5 */ /* 0x000fe2000f8e00ff */
[----:B------:R-:W-:Y:S01]  /*0690*/  IMAD.X R17, RZ, RZ, R8, P0 ;  /* 0x000000ffff117224 */ /* 0x000fe200000e0608 */
[C---:B------:R-:W-:Y:S01]  /*06a0*/  ISETP.GE.AND P3, PT, R7.reuse, R4, PT ;  /* 0x000000040700720c */ /* 0x040fe20003f66270 */
[----:B------:R-:W-:Y:S01]  /*06b0*/  VIADD R9, R7, 0x40 ;  /* 0x0000004007097836 */ /* 0x000fe20000000000 */
[----:B------:R-:W-:Y:S01]  /*06c0*/  SEL R13, R13, R172, !P1 ;  /* 0x000000ac0d0d7207 */ /* 0x000fe20004800000 */
[----:B------:R-:W-:Y:S01]  /*06d0*/  VIADD R15, R7, 0x60 ;  /* 0x00000060070f7836 */ /* 0x000fe20000000000 */
[----:B------:R-:W-:Y:S01]  /*06e0*/  LOP3.LUT P6, R3, R3, 0x7, RZ, 0xc0, !PT ;  /* 0x0000000703037812 */ /* 0x000fe200078cc0ff */
[----:B------:R-:W-:Y:S01]  /*06f0*/  IMAD R10, R2, UR10, RZ ;  /* 0x0000000a020a7c24 */ /* 0x000fe2000f8e02ff */
[----:B------:R-:W-:Y:S01]  /*0700*/  SHF.R.S32.HI R6, RZ, 0x1f, R13 ;  /* 0x0000001fff067819 */ /* 0x000fe2000001140d */
[----:B-1----:R-:W-:Y:S01]  /*0710*/  IMAD.WIDE.U32 R16, R23, UR4, R16 ;  /* 0x0000000417107c25 */ /* 0x002fe2000f8e0010 */
[-C--:B------:R-:W-:Y:S01]  /*0720*/  ISETP.GE.AND P1, PT, R11, R4.reuse, PT ;  /* 0x000000040b00720c */ /* 0x080fe20003f26270 */
[----:B------:R-:W-:Y:S01]  /*0730*/  BSSY.RECONVERGENT B0, `(.L_x_3) ;  /* 0x0000017000007945 */ /* 0x000fe20003800200 */
[----:B------:R-:W-:Y:S01]  /*0740*/  ISETP.GE.AND P2, PT, R9, R4, PT ;  /* 0x000000040900720c */ /* 0x000fe20003f46270 */
[----:B------:R-:W-:Y:S01]  /*0750*/  IMAD R21, R23, UR5, R17 ;  /* 0x0000000517157c24 */ /* 0x000fe2000f8e0211 */
[----:B------:R-:W-:-:S02]  /*0760*/  SEL R13, R13, RZ, P4 ;  /* 0x000000ff0d0d7207 */ /* 0x000fc40002000000 */
[----:B------:R-:W-:Y:S02]  /*0770*/  SEL R6, R6, RZ, P4 ;  /* 0x000000ff06067207 */ /* 0x000fe40002000000 */
[-C--:B------:R-:W-:Y:S02]  /*0780*/  ISETP.GE.AND P0, PT, R15, R4.reuse, PT ;  /* 0x000000040f00720c */ /* 0x080fe40003f06270 */
[----:B------:R-:W-:Y:S02]  /*0790*/  ISETP.GE.OR P6, PT, R7, R4, P6 ;  /* 0x000000040700720c */ /* 0x000fe400037c6670 */
[C---:B------:R-:W-:Y:S02]  /*07a0*/  ISETP.NE.OR P5, PT, R3.reuse, RZ, P1 ;  /* 0x000000ff0300720c */ /* 0x040fe40000fa5670 */
[----:B------:R-:W-:Y:S02]  /*07b0*/  ISETP.NE.OR P4, PT, R3, RZ, P2 ;  /* 0x000000ff0300720c */ /* 0x000fe40001785670 */
[----:B------:R-:W-:Y:S01]  /*07c0*/  LOP3.LUT R19, R7, UR8, RZ, 0xfc, !PT ;  /* 0x0000000807137c12 */ /* 0x000fe2000f8efcff */
[----:B------:R-:W-:Y:S10]  /*07d0*/  @P3 BRA `(.L_x_4) ;  /* 0x0000000000303947 */ /* 0x000ff40003800000 */
[----:B------:R-:W1:Y:S01]  /*07e0*/  LDC.64 R4, c[0x0][0x408] ;  /* 0x00010200ff047b82 */ /* 0x000e620000000a00 */
[----:B------:R-:W2:Y:S01]  /*07f0*/  LDCU.64 UR4, c[0x0][0x3f0] ;  /* 0x00007e00ff0477ac */ /* 0x000ea20008000a00 */
[----:B------:R-:W-:Y:S01]  /*0800*/  MOV R20, R16 ;  /* 0x0000001000147202 */ /* 0x000fe20000000f00 */
[----:B-1----:R-:W-:-:S04]  /*0810*/  IMAD R8, R4, UR9, RZ ;  /* 0x0000000904087c24 */ /* 0x002fc8000f8e02ff */
[----:B------:R-:W-:-:S04]  /*0820*/  IMAD.WIDE.U32 R22, R19, R4, R20 ;  /* 0x0000000413167225 */ /* 0x000fc800078e0014 */
[----:B------:R-:W-:Y:S01]  /*0830*/  IMAD R5, R19, R5, R8 ;  /* 0x0000000513057224 */ /* 0x000fe200078e0208 */
[----:B--2---:R-:W-:-:S04]  /*0840*/  LEA R4, P3, R22, UR4, 0x1 ;  /* 0x0000000416047c11 */ /* 0x004fc8000f8608ff */
[----:B------:R-:W-:-:S04]  /*0850*/  IADD3 R5, PT, PT, R23, R5, RZ ;  /* 0x0000000517057210 */ /* 0x000fc80007ffe0ff */
[----:B------:R-:W-:-:S05]  /*0860*/  LEA.HI.X R5, R22, UR5, R5, 0x1, P3 ;  /* 0x0000000516057c11 */ /* 0x000fca00098f0c05 */
[----:B------:R1:W-:Y:S04]  /*0870*/  STG.E.128 desc[UR16][R4.64], RZ ;  /* 0x000000ff04007986 */ /* 0x0003e8000c101d10 */
[----:B------:R1:W-:Y:S04]  /*0880*/  STG.E.128 desc[UR16][R4.64+0x80], RZ ;  /* 0x000080ff04007986 */ /* 0x0003e8000c101d10 */
[----:B------:R1:W-:Y:S02]  /*0890*/  STG.E.128 desc[UR16][R4.64+0x100], RZ ;  /* 0x000100ff04007986 */ /* 0x0003e4000c101d10 */
.L_x_4:
[----:B------:R-:W-:Y:S05]  /*08a0*/  BSYNC.RECONVERGENT B0 ;  /* 0x0000000000007941 */ /* 0x000fea0003800200 */
.L_x_3:
[----:B------:R-:W-:Y:S01]  /*08b0*/  BSSY.RECONVERGENT B0, `(.L_x_5) ;  /* 0x0000012000007945 */ /* 0x000fe20003800200 */
[----:B------:R-:W-:-:S03]  /*08c0*/  ISETP.NE.OR P3, PT, R3, RZ, P0 ;  /* 0x000000ff0300720c */ /* 0x000fc60000765670 */
[----:B------:R-:W-:Y:S10]  /*08d0*/  @P1 BRA `(.L_x_6) ;  /* 0x00000000003c1947 */ /* 0x000ff40003800000 */
[----:B------:R-:W2:Y:S01]  /*08e0*/  LDCU.64 UR6, c[0x0][0x408] ;  /* 0x00008100ff0677ac */ /* 0x000ea20008000a00 */
[----:B-1----:R-:W-:Y:S01]  /*08f0*/  IADD3 R4, P1, PT, R19, 0x20, RZ ;  /* 0x0000002013047810 */ /* 0x002fe20007f3e0ff */
[----:B------:R-:W-:Y:S01]  /*0900*/  IMAD.MOV.U32 R22, RZ, RZ, R16 ;  /* 0x000000ffff167224 */ /* 0x000fe200078e0010 */
[----:B------:R-:W-:Y:S01]  /*0910*/  MOV R23, R21 ;  /* 0x0000001500177202 */ /* 0x000fe20000000f00 */
[----:B------:R-:W1:Y:S02]  /*0920*/  LDCU.64 UR4, c[0x0][0x3f0] ;  /* 0x00007e00ff0477ac */ /* 0x000e640008000a00 */
[----:B------:R-:W-:-:S04]  /*0930*/  IMAD.X R3, RZ, RZ, UR9, P1 ;  /* 0x00000009ff037e24 */ /* 0x000fc800088e06ff */
[----:B--2---:R-:W-:Y:S02]  /*0940*/  IMAD R3, R3, UR6, RZ ;  /* 0x0000000603037c24 */ /* 0x004fe4000f8e02ff */
[----:B------:R-:W-:-:S04]  /*0950*/  IMAD.WIDE.U32 R22, R4, UR6, R22 ;  /* 0x0000000604167c25 */ /* 0x000fc8000f8e0016 */
[----:B------:R-:W-:Y:S01]  /*0960*/  IMAD R3, R4, UR7, R3 ;  /* 0x0000000704037c24 */ /* 0x000fe2000f8e0203 */
[----:B-1----:R-:W-:-:S04]  /*0970*/  LEA R4, P1, R22, UR4, 0x1 ;  /* 0x0000000416047c11 */ /* 0x002fc8000f8208ff */
[----:B------:R-:W-:-:S04]  /*0980*/  IADD3 R3, PT, PT, R23, R3, RZ ;  /* 0x0000000317037210 */ /* 0x000fc80007ffe0ff */
[----:B------:R-:W-:-:S05]  /*0990*/  LEA.HI.X R5, R22, UR5, R3, 0x1, P1 ;  /* 0x0000000516057c11 */ /* 0x000fca00088f0c03 */
[----:B------:R2:W-:Y:S04]  /*09a0*/  STG.E.128 desc[UR16][R4.64], RZ ;  /* 0x000000ff04007986 */ /* 0x0005e8000c101d10 */
[----:B------:R2:W-:Y:S04]  /*09b0*/  STG.E.128 desc[UR16][R4.64+0x80], RZ ;  /* 0x000080ff04007986 */ /* 0x0005e8000c101d10 */
[----:B------:R2:W-:Y:S02]  /*09c0*/  STG.E.128 desc[UR16][R4.64+0x100], RZ ;  /* 0x000100ff04007986 */ /* 0x0005e4000c101d10 */
.L_x_6:
[----:B------:R-:W-:Y:S05]  /*09d0*/  BSYNC.RECONVERGENT B0 ;  /* 0x0000000000007941 */ /* 0x000fea0003800200 */
.L_x_5:
[----:B------:R-:W-:Y:S04]  /*09e0*/  BSSY.RECONVERGENT B0, `(.L_x_7) ;  /* 0x0000011000007945 */ /* 0x000fe80003800200 */
[----:B------:R-:W-:Y:S05]  /*09f0*/  @P2 BRA `(.L_x_8) ;  /* 0x00000000003c2947 */ /* 0x000fea0003800000 */
[----:B------:R-:W3:Y:S01]  /*0a00*/  LDCU.64 UR6, c[0x0][0x408] ;  /* 0x00008100ff0677ac */ /* 0x000ee20008000a00 */
[----:B-12---:R-:W-:Y:S01]  /*0a10*/  IADD3 R4, P1, PT, R19, 0x40, RZ ;  /* 0x0000004013047810 */ /* 0x006fe20007f3e0ff */
[----:B------:R-:W-:Y:S01]  /*0a20*/  IMAD.MOV.U32 R22, RZ, RZ, R16 ;  /* 0x000000ffff167224 */ /* 0x000fe200078e0010 */
[----:B------:R-:W-:Y:S01]  /*0a30*/  MOV R23, R21 ;  /* 0x0000001500177202 */ /* 0x000fe20000000f00 */
[----:B------:R-:W1:Y:S02]  /*0a40*/  LDCU.64 UR4, c[0x0][0x3f0] ;  /* 0x00007e00ff0477ac */ /* 0x000e640008000a00 */
[----:B------:R-:W-:-:S04]  /*0a50*/  IMAD.X R3, RZ, RZ, UR9, P1 ;  /* 0x00000009ff037e24 */ /* 0x000fc800088e06ff */
[----:B---3--:R-:W-:Y:S02]  /*0a60*/  IMAD R3, R3, UR6, RZ ;  /* 0x0000000603037c24 */ /* 0x008fe4000f8e02ff */
        /* <DEDUP_REMOVED lines=8> */
.L_x_8:
[----:B------:R-:W-:Y:S05]  /*0af0*/  BSYNC.RECONVERGENT B0 ;  /* 0x0000000000007941 */ /* 0x000fea0003800200 */
.L_x_7:
[----:B------:R-:W-:Y:S01]  /*0b00*/  BSSY.RECONVERGENT B0, `(.L_x_9) ;  /* 0x0000013000007945 */ /* 0x000fe20003800200 */
[----:B------:R-:W-:Y:S02]  /*0b10*/  IADD3 R13, P2, P1, R10, R13, R0 ;  /* 0x0000000d0a0d7210 */ /* 0x000fe4000795e000 */
[----:B------:R-:W-:Y:S02]  /*0b20*/  SHF.R.S32.HI R3, RZ, 0x1f, R10 ;  /* 0x0000001fff037819 */ /* 0x000fe4000001140a */
[----:B------:R-:W-:Y:S01]  /*0b30*/  SHF.R.S32.HI R0, RZ, 0x1f, R0 ;  /* 0x0000001fff007819 */ /* 0x000fe20000011400 */
[----:B------:R-:W-:Y:S05]  /*0b40*/  @P0 BRA `(.L_x_10) ;  /* 0x0000000000380947 */ /* 0x000fea0003800000 */
[----:B------:R-:W4:Y:S01]  /*0b50*/  LDCU.64 UR6, c[0x0][0x408] ;  /* 0x00008100ff0677ac */ /* 0x000f220008000a00 */
[----:B------:R-:W-:Y:S02]  /*0b60*/  IADD3 R19, P0, PT, R19, 0x60, RZ ;  /* 0x0000006013137810 */ /* 0x000fe40007f1e0ff */
[----:B------:R-:W-:Y:S01]  /*0b70*/  MOV R17, R21 ;  /* 0x0000001500117202 */ /* 0x000fe20000000f00 */
[----:B------:R-:W5:Y:S01]  /*0b80*/  LDCU.64 UR4, c[0x0][0x3f0] ;  /* 0x00007e00ff0477ac */ /* 0x000f620008000a00 */
[----:B-123--:R-:W-:-:S05]  /*0b90*/  IADD3.X R4, PT, PT, RZ, UR9, RZ, P0, !PT ;  /* 0x00000009ff047c10 */ /* 0x00efca00087fe4ff */
[----:B----4-:R-:W-:Y:S02]  /*0ba0*/  IMAD R4, R4, UR6, RZ ;  /* 0x0000000604047c24 */ /* 0x010fe4000f8e02ff */
[----:B------:R-:W-:-:S04]  /*0bb0*/  IMAD.WIDE.U32 R16, R19, UR6, R16 ;  /* 0x0000000613107c25 */ /* 0x000fc8000f8e0010 */
[----:B------:R-:W-:Y:S01]  /*0bc0*/  IMAD R19, R19, UR7, R4 ;  /* 0x0000000713137c24 */ /* 0x000fe2000f8e0204 */
[----:B-----5:R-:W-:-:S04]  /*0bd0*/  LEA R4, P0, R16, UR4, 0x1 ;  /* 0x0000000410047c11 */ /* 0x020fc8000f8008ff */
[----:B------:R-:W-:-:S04]  /*0be0*/  IADD3 R19, PT, PT, R17, R19, RZ ;  /* 0x0000001311137210 */ /* 0x000fc80007ffe0ff */
[----:B------:R-:W-:-:S05]  /*0bf0*/  LEA.HI.X R5, R16, UR5, R19, 0x1, P0 ;  /* 0x0000000510057c11 */ /* 0x000fca00080f0c13 */
[----:B------:R4:W-:Y:S04]  /*0c00*/  STG.E.128 desc[UR16][R4.64], RZ ;  /* 0x000000ff04007986 */ /* 0x0009e8000c101d10 */
[----:B------:R4:W-:Y:S04]  /*0c10*/  STG.E.128 desc[UR16][R4.64+0x80], RZ ;  /* 0x000080ff04007986 */ /* 0x0009e8000c101d10 */
[----:B------:R4:W-:Y:S02]  /*0c20*/  STG.E.128 desc[UR16][R4.64+0x100], RZ ;  /* 0x000100ff04007986 */ /* 0x0009e4000c101d10 */
.L_x_10:
[----:B------:R-:W-:Y:S05]  /*0c30*/  BSYNC.RECONVERGENT B0 ;  /* 0x0000000000007941 */ /* 0x000fea0003800200 */
.L_x_9:
[----:B------:R-:W-:Y:S01]  /*0c40*/  BSSY.RECONVERGENT B0, `(.L_x_11) ;  /* 0x000000b000007945 */ /* 0x000fe20003800200 */
[----:B------:R-:W-:-:S03]  /*0c50*/  IADD3.X R0, PT, PT, R3, R6, R0, P2, P1 ;  /* 0x0000000603007210 */ /* 0x000fc600017e2400 */
[----:B------:R-:W-:Y:S05]  /*0c60*/  @P6 BRA `(.L_x_12) ;  /* 0x0000000000206947 */ /* 0x000fea0003800000 */
[----:B------:R-:W5:Y:S01]  /*0c70*/  LDCU.64 UR4, c[0x0][0x420] ;  /* 0x00008400ff0477ac */ /* 0x000f620008000a00 */
[----:B------:R-:W-:-:S05]  /*0c80*/  IMAD R3, R7, R2, RZ ;  /* 0x0000000207037224 */ /* 0x000fca00078e02ff */
[----:B-1234-:R-:W-:-:S04]  /*0c90*/  IADD3 R4, P0, PT, R3, R13, RZ ;  /* 0x0000000d03047210 */ /* 0x01efc80007f1e0ff */
[----:B------:R-:W-:Y:S02]  /*0ca0*/  LEA.HI.X.SX32 R3, R3, R0, 0x1, P0 ;  /* 0x0000000003037211 */ /* 0x000fe400000f0eff */
[----:B-----5:R-:W-:-:S04]  /*0cb0*/  LEA R6, P0, R4, UR4, 0x2 ;  /* 0x0000000404067c11 */ /* 0x020fc8000f8010ff */
[----:B------:R-:W-:Y:S01]  /*0cc0*/  LEA.HI.X R7, R4, UR5, R3, 0x2, P0 ;  /* 0x0000000504077c11 */ /* 0x000fe200080f1403 */
[----:B------:R-:W-:-:S05]  /*0cd0*/  IMAD.MOV.U32 R3, RZ, RZ, 0x7f800000 ;  /* 0x7f800000ff037424 */ /* 0x000fca00078e00ff */
[----:B------:R1:W-:Y:S03]  /*0ce0*/  STG.E desc[UR16][R6.64], R3 ;  /* 0x0000000306007986 */ /* 0x0003e6000c101910 */
.L_x_12:
[----:B------:R-:W-:Y:S05]  /*0cf0*/  BSYNC.RECONVERGENT B0 ;  /* 0x0000000000007941 */ /* 0x000fea0003800200 */
.L_x_11:
[----:B------:R-:W-:Y:S04]  /*0d00*/  BSSY.RECONVERGENT B0, `(.L_x_13) ;  /* 0x000000a000007945 */ /* 0x000fe80003800200 */
[----:B------:R-:W-:Y:S05]  /*0d10*/  @P5 BRA `(.L_x_14) ;  /* 0x0000000000205947 */ /* 0x000fea0003800000 */
[----:B------:R-:W5:Y:S01]  /*0d20*/  LDCU.64 UR4, c[0x0][0x420] ;  /* 0x00008400ff0477ac */ /* 0x000f620008000a00 */
[----:B-1----:R-:W-:-:S05]  /*0d30*/  IMAD R3, R11, R2, RZ ;  /* 0x000000020b037224 */ /* 0x002fca00078e02ff */
[----:B--234-:R-:W-:-:S04]  /*0d40*/  IADD3 R4, P0, PT, R3, R13, RZ ;  /* 0x0000000d03047210 */ /* 0x01cfc80007f1e0ff */
[----:B------:R-:W-:Y:S02]  /*0d50*/  LEA.HI.X.SX32 R3, R3, R0, 0x1, P0 ;  /* 0x0000000003037211 */ /* 0x000fe400000f0eff */
[----:B-----5:R-:W-:-:S04]  /*0d60*/  LEA R6, P0, R4, UR4, 0x2 ;  /* 0x0000000404067c11 */ /* 0x020fc8000f8010ff */
[----:B------:R-:W-:Y:S01]  /*0d70*/  LEA.HI.X R7, R4, UR5, R3, 0x2, P0 ;  /* 0x0000000504077c11 */ /* 0x000fe200080f1403 */
[----:B------:R-:W-:-:S05]  /*0d80*/  IMAD.MOV.U32 R3, RZ, RZ, 0x7f800000 ;  /* 0x7f800000ff037424 */ /* 0x000fca00078e00ff */
[----:B------:R1:W-:Y:S03]  /*0d90*/  STG.E desc[UR16][R6.64], R3 ;  /* 0x0000000306007986 */ /* 0x0003e6000c101910 */
.L_x_14:
[----:B------:R-:W-:Y:S05]  /*0da0*/  BSYNC.RECONVERGENT B0 ;  /* 0x0000000000007941 */ /* 0x000fea0003800200 */
.L_x_13:
        /* <DEDUP_REMOVED lines=10> */
.L_x_16:
[----:B------:R-:W-:Y:S05]  /*0e50*/  BSYNC.RECONVERGENT B0 ;  /* 0x0000000000007941 */ /* 0x000fea0003800200 */
.L_x_15:
[----:B------:R-:W-:Y:S05]  /*0e60*/  @P3 EXIT ;  /* 0x000000000000394d */ /* 0x000fea0003800000 */
[----:B------:R-:W5:Y:S01]  /*0e70*/  LDCU.64 UR4, c[0x0][0x420] ;  /* 0x00008400ff0477ac */ /* 0x000f620008000a00 */
[----:B------:R-:W-:Y:S02]  /*0e80*/  IMAD R2, R15, R2, RZ ;  /* 0x000000020f027224 */ /* 0x000fe400078e02ff */
[----:B-1234-:R-:W-:-:S03]  /*0e90*/  IMAD.MOV.U32 R5, RZ, RZ, 0x7f800000 ;  /* 0x7f800000ff057424 */ /* 0x01efc600078e00ff */
[----:B------:R-:W-:-:S04]  /*0ea0*/  IADD3 R13, P0, PT, R2, R13, RZ ;  /* 0x0000000d020d7210 */ /* 0x000fc80007f1e0ff */
[----:B------:R-:W-:Y:S02]  /*0eb0*/  LEA.HI.X.SX32 R0, R2, R0, 0x1, P0 ;  /* 0x0000000002007211 */ /* 0x000fe400000f0eff */
[----:B-----5:R-:W-:-:S04]  /*0ec0*/  LEA R2, P0, R13, UR4, 0x2 ;  /* 0x000000040d027c11 */ /* 0x020fc8000f8010ff */
[----:B------:R-:W-:-:S05]  /*0ed0*/  LEA.HI.X R3, R13, UR5, R0, 0x2, P0 ;  /* 0x000000050d037c11 */ /* 0x000fca00080f1400 */
[----:B------:R-:W-:Y:S01]  /*0ee0*/  STG.E desc[UR16][R2.64], R5 ;  /* 0x0000000502007986 */ /* 0x000fe2000c101910 */
[----:B------:R-:W-:Y:S05]  /*0ef0*/  EXIT ;  /* 0x000000000000794d */ /* 0x000fea0003800000 */
.L_x_1:
[----:B------:R-:W-:Y:S02]  /*0f00*/  ISETP.NE.AND P0, PT, R172, -0x1, PT ;  /* 0xffffffffac00780c */ /* 0x000fe40003f05270 */
[----:B------:R-:W-:-:S11]  /*0f10*/  ISETP.NE.AND P2, PT, R11, -0x1, PT ;  /* 0xffffffff0b00780c */ /* 0x000fd60003f45270 */
[----:B------:R-:W2:Y:S08]  /*0f20*/  @!P0 LDC.64 R8, c[0x0][0x398] ;  /* 0x0000e600ff088b82 */ /* 0x000eb00000000a00 */
[----:B------:R-:W1:Y:S01]  /*0f30*/  @P0 LDC.64 R6, c[0x0][0x3b0] ;  /* 0x0000ec00ff060b82 */ /* 0x000e620000000a00 */
[----:B--2---:R-:W-:-:S04]  /*0f40*/  @!P0 IMAD.WIDE.U32 R18, R17, R8, RZ ;  /* 0x0000000811128225 */ /* 0x004fc800078e00ff */
[----:B------:R-:W-:Y:S02]  /*0f50*/  @!P0 IMAD R10, R17, R9, R19 ;  /* 0x00000009110a8224 */ /* 0x000fe400078e0213 */
[----:B-1----:R-:W-:-:S04]  /*0f60*/  @P0 IMAD.WIDE.U32 R12, R172, R6, RZ ;  /* 0x00000006ac0c0225 */ /* 0x002fc800078e00ff */
[----:B------:R-:W-:Y:S01]  /*0f70*/  @P0 IMAD R10, R172, R7, R13 ;  /* 0x00000007ac0a0224 */ /* 0x000fe200078e020d */
[----:B------:R-:W-:Y:S01]  /*0f80*/  @P0 MOV R18, R12 ;  /* 0x0000000c00120202 */ /* 0x000fe20000000f00 */
[----:B------:R-:W-:Y:S06]  /*0f90*/  @P2 BRA `(.L_x_17) ;  /* 0x0000000000282947 */ /* 0x000fec0003800000 */
[----:B------:R-:W1:Y:S01]  /*0fa0*/  LDCU.64 UR6, c[0x0][0x3b8] ;  /* 0x00007700ff0677ac */ /* 0x000e620008000a00 */
[----:B------:R-:W-:Y:S01]  /*0fb0*/  SHF.R.S32.HI R7, RZ, 0x1f, R0 ;  /* 0x0000001fff077819 */ /* 0x000fe20000011400 */
[----:B------:R-:W2:Y:S04]  /*0fc0*/  LDCU.64 UR4, c[0x0][0x3a0] ;  /* 0x00007400ff0477ac */ /* 0x000ea80008000a00 */
[----:B-1----:R-:W-:Y:S02]  /*0fd0*/  IMAD R7, R7, UR6, RZ ;  /* 0x0000000607077c24 */ /* 0x002fe4000f8e02ff */
[----:B------:R-:W-:-:S04]  /*0fe0*/  IMAD.WIDE.U32 R8, R0, UR6, RZ ;  /* 0x0000000600087c25 */ /* 0x000fc8000f8e00ff */
[----:B------:R-:W-:-:S05]  /*0ff0*/  IMAD R2, R0, UR7, R7 ;  /* 0x0000000700027c24 */ /* 0x000fca000f8e0207 */
[----:B------:R-:W-:-:S03]  /*1000*/  IADD3 R9, PT, PT, R9, R2, RZ ;  /* 0x0000000209097210 */ /* 0x000fc60007ffe0ff */
[----:B--2---:R-:W-:-:S04]  /*1010*/  IMAD.WIDE.U32 R24, R17, UR4, R8 ;  /* 0x0000000411187c25 */ /* 0x004fc8000f8e0008 */
[----:B------:R-:W-:Y:S01]  /*1020*/  IMAD R21, R17, UR5, R25 ;  /* 0x0000000511157c24 */ /* 0x000fe2000f8e0219 */
[----:B------:R-:W-:Y:S06]  /*1030*/  BRA `(.L_x_18) ;  /* 0x0000000000147947 */ /* 0x000fec0003800000 */
.L_x_17:
[----:B------:R-:W1:Y:S01]  /*1040*/  LDCU.64 UR6, c[0x0][0x3b8] ;  /* 0x00007700ff0677ac */ /* 0x000e620008000a00 */
[----:B------:R-:W-:-:S05]  /*1050*/  IADD3 R24, PT, PT, R0, R11, RZ ;  /* 0x0000000b00187210 */ /* 0x000fca0007ffe0ff */
[C---:B-1----:R-:W-:Y:S02]  /*1060*/  IMAD R21, R24.reuse, UR7, RZ ;  /* 0x0000000718157c24 */ /* 0x042fe4000f8e02ff */
[----:B------:R-:W-:-:S05]  /*1070*/  IMAD.WIDE.U32 R24, R24, UR6, RZ ;  /* 0x0000000618187c25 */ /* 0x000fca000f8e00ff */
[----:B------:R-:W-:Y:S02]  /*1080*/  IADD3 R21, PT, PT, R25, R21, RZ ;  /* 0x0000001519157210 */ /* 0x000fe40007ffe0ff */
.L_x_18:
[----:B------:R-:W1:Y:S01]  /*1090*/  LDC R2, c[0x0][0x3e8] ;  /* 0x0000fa00ff027b82 */ /* 0x000e620000000800 */
[----:B------:R-:W-:Y:S02]  /*10a0*/  MOV R8, RZ ;  /* 0x000000ff00087202 */ /* 0x000fe40000000f00 */
[----:B-1----:R-:W-:-:S04]  /*10b0*/  IABS R7, R2 ;  /* 0x0000000200077213 */ /* 0x002fc80000000000 */
[----:B------:R-:W1:Y:S08]  /*10c0*/  I2F.RP R13, R7 ;  /* 0x00000007000d7306 */ /* 0x000e700000209400 */
[----:B-1----:R-:W1:Y:S02]  /*10d0*/  MUFU.RCP R12, R13 ;  /* 0x0000000d000c7308 */ /* 0x002e640000001000 */
[----:B-1----:R-:W-:-:S06]  /*10e0*/  VIADD R12, R12, 0xffffffe ;  /* 0x0ffffffe0c0c7836 */ /* 0x002fcc0000000000 */
[----:B------:R-:W1:Y:S02]  /*10f0*/  F2I.FTZ.U32.TRUNC.NTZ R9, R12 ;  /* 0x0000000c00097305 */ /* 0x000e64000021f000 */
[----:B-1----:R-:W-:-:S04]  /*1100*/  IMAD.MOV R4, RZ, RZ, -R9 ;  /* 0x000000ffff047224 */ /* 0x002fc800078e0a09 */
[----:B------:R-:W-:Y:S01]  /*1110*/  IMAD R6, R4, R7, RZ ;  /* 0x0000000704067224 */ /* 0x000fe200078e02ff */
[----:B------:R-:W-:-:S03]  /*1120*/  IABS R4, R23 ;  /* 0x0000001700047213 */ /* 0x000fc60000000000 */
[----:B------:R-:W-:-:S04]  /*1130*/  IMAD.HI.U32 R9, R9, R6, R8 ;  /* 0x0000000609097227 */ /* 0x000fc800078e0008 */
[----:B------:R-:W-:-:S04]  /*1140*/  IMAD.MOV.U32 R6, RZ, RZ, R4 ;  /* 0x000000ffff067224 */ /* 0x000fc800078e0004 */
[----:B------:R-:W-:-:S04]  /*1150*/  IMAD.HI.U32 R8, R9, R6, RZ ;  /* 0x0000000609087227 */ /* 0x000fc800078e00ff */
[----:B------:R-:W-:-:S04]  /*1160*/  IMAD.MOV R4, RZ, RZ, -R8 ;  /* 0x000000ffff047224 */ /* 0x000fc800078e0a08 */
[----:B------:R-:W-:-:S05]  /*1170*/  IMAD R4, R7, R4, R6 ;  /* 0x0000000407047224 */ /* 0x000fca00078e0206 */
[----:B------:R-:W-:-:S13]  /*1180*/  ISETP.GT.U32.AND P1, PT, R7, R4, PT ;  /* 0x000000040700720c */ /* 0x000fda0003f24070 */
[-C--:B------:R-:W-:Y:S01]  /*1190*/  @!P1 IADD3 R4, PT, PT, R4, -R7.reuse, RZ ;  /* 0x8000000704049210 */ /* 0x080fe20007ffe0ff */
[----:B------:R-:W-:Y:S01]  /*11a0*/  @!P1 VIADD R8, R8, 0x1 ;  /* 0x0000000108089836 */ /* 0x000fe20000000000 */
[----:B------:R-:W-:Y:S02]  /*11b0*/  ISETP.NE.AND P1, PT, R2, RZ, PT ;  /* 0x000000ff0200720c */ /* 0x000fe40003f25270 */
[----:B------:R-:W-:Y:S02]  /*11c0*/  ISETP.GE.U32.AND P3, PT, R4, R7, PT ;  /* 0x000000070400720c */ /* 0x000fe40003f66070 */
[----:B------:R-:W-:-:S04]  /*11d0*/  LOP3.LUT R4, R23, R2, RZ, 0x3c, !PT ;  /* 0x0000000217047212 */ /* 0x000fc800078e3cff */
[----:B------:R-:W-:-:S07]  /*11e0*/  ISETP.GE.AND P0, PT, R4, RZ, PT ;  /* 0x000000ff0400720c */ /* 0x000fce0003f06270 */
[----:B------:R-:W-:-:S05]  /*11f0*/  @P3 IADD3 R8, PT, PT, R8, 0x1, RZ ;  /* 0x0000000108083810 */ /* 0x000fca0007ffe0ff */
[----:B------:R-:W-:-:S05]  /*1200*/  IMAD.MOV.U32 R4, RZ, RZ, R8 ;  /* 0x000000ffff047224 */ /* 0x000fca00078e0008 */
[----:B------:R-:W-:Y:S02]  /*1210*/  @!P0 IADD3 R4, PT, PT, -R4, RZ, RZ ;  /* 0x000000ff04048210 */ /* 0x000fe40007ffe1ff */
[----:B------:R-:W-:Y:S01]  /*1220*/  @!P1 LOP3.LUT R4, RZ, R2, RZ, 0x33, !PT ;  /* 0x00000002ff049212 */ /* 0x000fe200078e33ff */
[----:B------:R-:W-:Y:S06]  /*1230*/  @P2 BRA `(.L_x_19) ;  /* 0x0000000000342947 */ /* 0x000fec0003800000 */
[----:B------:R-:W1:Y:S01]  /*1240*/  LDCU.64 UR4, c[0x0][0x3c0] ;  /* 0x00007800ff0477ac */ /* 0x000e620008000a00 */
[----:B------:R-:W-:Y:S01]  /*1250*/  SHF.R.S32.HI R7, RZ, 0x1f, R0 ;  /* 0x0000001fff077819 */ /* 0x000fe20000011400 */
[----:B------:R-:W2:Y:S01]  /*1260*/  LDCU.64 UR8, c[0x0][0x3a8] ;  /* 0x00007500ff0877ac */ /* 0x000ea20008000a00 */
[----:B-1----:R-:W-:Y:S02]  /*1270*/  MOV R8, UR4 ;  /* 0x0000000400087c02 */ /* 0x002fe40008000f00 */
[----:B------:R-:W-:-:S03]  /*1280*/  MOV R9, UR5 ;  /* 0x0000000500097c02 */ /* 0x000fc60008000f00 */
[-C--:B------:R-:W-:Y:S02]  /*1290*/  IMAD R2, R7, R8.reuse, RZ ;  /* 0x0000000807027224 */ /* 0x080fe400078e02ff */
[----:B------:R-:W-:-:S04]  /*12a0*/  IMAD.WIDE.U32 R6, R0, R8, RZ ;  /* 0x0000000800067225 */ /* 0x000fc800078e00ff */
[----:B------:R-:W-:-:S05]  /*12b0*/  IMAD R11, R0, R9, R2 ;  /* 0x00000009000b7224 */ /* 0x000fca00078e0202 */
[----:B------:R-:W-:-:S03]  /*12c0*/  IADD3 R7, PT, PT, R7, R11, RZ ;  /* 0x0000000b07077210 */ /* 0x000fc60007ffe0ff */
[----:B--2---:R-:W-:-:S04]  /*12d0*/  IMAD.WIDE.U32 R6, R17, UR8, R6 ;  /* 0x0000000811067c25 */ /* 0x004fc8000f8e0006 */
[----:B------:R-:W-:Y:S01]  /*12e0*/  IMAD R17, R17, UR9, R7 ;  /* 0x0000000911117c24 */ /* 0x000fe2000f8e0207 */
[----:B------:R-:W-:Y:S01]  /*12f0*/  MOV R0, R6 ;  /* 0x0000000600007202 */ /* 0x000fe20000000f00 */
[----:B------:R-:W-:Y:S06]  /*1300*/  BRA `(.L_x_20) ;  /* 0x0000000000187947 */ /* 0x000fec0003800000 */
.L_x_19:
[----:B------:R-:W1:Y:S01]  /*1310*/  LDC.64 R8, c[0x0][0x3c0] ;  /* 0x0000f000ff087b82 */ /* 0x000e620000000a00 */
[----:B------:R-:W-:-:S05]  /*1320*/  IADD3 R0, PT, PT, R0, R11, RZ ;  /* 0x0000000b00007210 */ /* 0x000fca0007ffe0ff */
[C---:B-1----:R-:W-:Y:S02]  /*1330*/  IMAD R17, R0.reuse, R9, RZ ;  /* 0x0000000900117224 */ /* 0x042fe400078e02ff */
[----:B------:R-:W-:-:S05]  /*1340*/  IMAD.WIDE.U32 R6, R0, R8, RZ ;  /* 0x0000000800067225 */ /* 0x000fca00078e00ff */
[----:B------:R-:W-:Y:S02]  /*1350*/  IADD3 R17, PT, PT, R7, R17, RZ ;  /* 0x0000001107117210 */ /* 0x000fe40007ffe0ff */
[----:B------:R-:W-:-:S07]  /*1360*/  MOV R0, R6 ;  /* 0x0000000600007202 */ /* 0x000fce0000000f00 */
.L_x_20:
[----:B------:R-:W-:Y:S01]  /*1370*/  VIADD R167, R167, -UR10 ;  /* 0x8000000aa7a77c36 */ /* 0x000fe20008000000 */
[--C-:B------:R-:W-:Y:S01]  /*1380*/  SHF.R.U32.HI R2, RZ, 0x3, R3.reuse ;  /* 0x00000003ff027819 */ /* 0x100fe20000011603 */
[----:B------:R-:W-:Y:S01]  /*1390*/  IMAD.SHL.U32 R7, R3, 0x8, RZ ;  /* 0x0000000803077824 */ /* 0x000fe200078e00ff */
[----:B------:R-:W1:Y:S01]  /*13a0*/  LDCU.64 UR8, c[0x0][0x3c8] ;  /* 0x00007900ff0877ac */ /* 0x000e620008000a00 */
[----:B------:R-:W2:Y:S01]  /*13b0*/  S2UR UR5, SR_CgaCtaId ;  /* 0x00000000000579c3 */ /* 0x000ea20000008800 */
[CC--:B------:R-:W-:Y:S01]  /*13c0*/  ISETP.GE.AND P3, PT, R2.reuse, R167.reuse, PT ;  /* 0x000000a70200720c */ /* 0x0c0fe20003f66270 */
[----:B------:R-:W-:Y:S01]  /*13d0*/  VIADD R6, R2, 0x20 ;  /* 0x0000002002067836 */ /* 0x000fe20000000000 */
[C---:B------:R-:W-:Y:S01]  /*13e0*/  LOP3.LUT R16, R7.reuse, 0x38, RZ, 0xc0, !PT ;  /* 0x0000003807107812 */ /* 0x040fe200078ec0ff */
[----:B------:R-:W-:Y:S01]  /*13f0*/  USHF.L.U32 UR4, UR14, 0x7, URZ ;  /* 0x000000070e047899 */ /* 0x000fe200080006ff */
[----:B------:R-:W-:Y:S01]  /*1400*/  LOP3.LUT R28, R7, 0x1f8, RZ, 0xc0, !PT ;  /* 0x000001f8071c7812 */ /* 0x000fe200078ec0ff */
[----:B------:R-:W-:Y:S01]  /*1410*/  USHF.R.U32.HI UR14, URZ, 0x19, UR14 ;  /* 0x00000019ff0e7899 */ /* 0x000fe2000801160e */
[-C--:B------:R-:W-:Y:S01]  /*1420*/  ISETP.GE.AND P1, PT, R6, R167.reuse, PT ;  /* 0x000000a70600720c */ /* 0x080fe20003f26270 */
[----:B------:R-:W3:Y:S01]  /*1430*/  LDCU.64 UR12, c[0x0][0x388] ;  /* 0x00007100ff0c77ac */ /* 0x000ee20008000a00 */
[----:B------:R-:W-:Y:S01]  /*1440*/  IADD3 R18, P0, PT, R16, R18, RZ ;  /* 0x0000001210127210 */ /* 0x000fe20007f1e0ff */
[----:B------:R-:W-:Y:S01]  /*1450*/  IMAD.MOV.U32 R88, RZ, RZ, 0x20 ;  /* 0x00000020ff587424 */ /* 0x000fe200078e00ff */
[----:B------:R-:W-:Y:S01]  /*1460*/  LOP3.LUT R20, R2, UR4, RZ, 0xfc, !PT ;  /* 0x0000000402147c12 */ /* 0x000fe2000f8efcff */
[----:B------:R-:W-:Y:S01]  /*1470*/  UMOV UR4, 0x400 ;  /* 0x0000040000047882 */ /* 0x000fe20000000000 */
[C---:B------:R-:W-:Y:S01]  /*1480*/  IADD3 R24, P2, PT, R16.reuse, R24, RZ ;  /* 0x0000001810187210 */ /* 0x040fe20007f5e0ff */
[----:B------:R-:W4:Y:S01]  /*1490*/  @!P3 LDC.64 R12, c[0x0][0x3b0] ;  /* 0x0000ec00ff0cbb82 */ /* 0x000f220000000a00 */
[----:B------:R-:W-:Y:S01]  /*14a0*/  IMAD.X R19, RZ, RZ, R10, P0 ;  /* 0x000000ffff137224 */ /* 0x000fe200000e060a */
[----:B------:R-:W-:Y:S01]  /*14b0*/  IADD3 R16, P0, PT, R16, R0, RZ ;  /* 0x0000000010107210 */ /* 0x000fe20007f1e0ff */
[----:B------:R-:W-:Y:S01]  /*14c0*/  VIADD R0, R2, 0x40 ;  /* 0x0000004002007836 */ /* 0x000fe20000000000 */
[----:B------:R-:W-:Y:S01]  /*14d0*/  LOP3.LUT R28, R28, 0x38, R3, 0x78, !PT ;  /* 0x000000381c1c7812 */ /* 0x000fe200078e7803 */
[C---:B-1----:R-:W-:Y:S01]  /*14e0*/  IMAD.WIDE.U32 R18, R23.reuse, UR8, R18 ;  /* 0x0000000817127c25 */ /* 0x042fe2000f8e0012 */
[----:B------:R-:W-:Y:S01]  /*14f0*/  @!P1 IADD3 R22, P4, PT, R20, 0x20, RZ ;  /* 0x0000002014169810 */ /* 0x000fe20007f9e0ff */
[----:B------:R-:W-:Y:S01]  /*1500*/  USHF.L.U32 UR15, UR6, 0x6, URZ ;  /* 0x00000006060f7899 */ /* 0x000fe200080006ff */
[----:B------:R-:W1:Y:S01]  /*1510*/  @!P3 LDC.64 R14, c[0x0][0x380] ;  /* 0x0000e000ff0ebb82 */ /* 0x000e620000000a00 */
[----:B------:R-:W-:Y:S01]  /*1520*/  IMAD R19, R23, UR9, R19 ;  /* 0x0000000917137c24 */ /* 0x000fe2000f8e0213 */
[----:B------:R-:W-:Y:S01]  /*1530*/  ISETP.GE.AND P6, PT, R0, R167, PT ;  /* 0x000000a70000720c */ /* 0x000fe20003fc6270 */
[----:B------:R-:W-:Y:S01]  /*1540*/  @!P1 IMAD.X R23, RZ, RZ, UR14, P4 ;  /* 0x0000000eff179e24 */ /* 0x000fe2000a0e06ff */
[----:B--2---:R-:W-:Y:S01]  /*1550*/  ULEA UR5, UR5, UR4, 0x18 ;  /* 0x0000000405057291 */ /* 0x004fe2000f8ec0ff */
[----:B------:R-:W-:Y:S01]  /*1560*/  LOP3.LUT R173, R28, 0x1e00, R7, 0xf8, !PT ;  /* 0x00001e001cad7812 */ /* 0x000fe200078ef807 */
[----:B------:R-:W2:Y:S01]  /*1570*/  LDCU.128 UR8, c[0x0][0x3d0] ;  /* 0x00007a00ff0877ac */ /* 0x000ea20008000c00 */
[----:B------:R-:W-:Y:S01]  /*1580*/  LEA.HI.SX32 R0, R5, 0xffffffff, 0x1a ;  /* 0xffffffff05007811 */ /* 0x000fe200078fd2ff */
[----:B------:R-:W5:Y:S01]  /*1590*/  @!P1 LDC.64 R10, c[0x0][0x3b0] ;  /* 0x0000ec00ff0a9b82 */ /* 0x000f620000000a00 */
[----:B------:R-:W-:Y:S01]  /*15a0*/  IMAD.X R25, RZ, RZ, R21, P2 ;  /* 0x000000ffff197224 */ /* 0x000fe200010e0615 */
[----:B------:R-:W-:Y:S01]  /*15b0*/  LEA R173, R173, UR5, 0x1 ;  /* 0x00000005adad7c11 */ /* 0x000fe2000f8e08ff */
[----:B------:R-:W-:Y:S01]  /*15c0*/  USHF.L.U64.HI UR4, UR6, 0x6, UR7 ;  /* 0x0000000606047899 */ /* 0x000fe20008010207 */
[----:B------:R-:W-:Y:S01]  /*15d0*/  SHF.L.U64.HI R29, R8, 0x6, R9 ;  /* 0x00000006081d7819 */ /* 0x000fe20000010209 */
[----:B------:R-:W-:Y:S01]  /*15e0*/  IMAD.X R17, RZ, RZ, R17, P0 ;  /* 0x000000ffff117224 */ /* 0x000fe200000e0611 */
[----:B------:R-:W-:Y:S01]  /*15f0*/  SHF.R.S32.HI R21, RZ, 0x1f, R0 ;  /* 0x0000001fff157819 */ /* 0x000fe20000011400 */
[----:B----4-:R-:W-:Y:S01]  /*1600*/  @!P3 IMAD R26, R12, UR14, RZ ;  /* 0x0000000e0c1abc24 */ /* 0x010fe2000f8e02ff */
[----:B------:R-:W-:Y:S01]  /*1610*/  SHF.R.U32.HI R89, RZ, 0x1, R3 ;  /* 0x00000001ff597819 */ /* 0x000fe20000011603 */
[----:B------:R-:W-:-:S04]  /*1620*/  @!P3 IMAD.WIDE.U32 R30, R20, R12, R18 ;  /* 0x0000000c141eb225 */ /* 0x000fc800078e0012 */
[----:B------:R-:W-:Y:S02]  /*1630*/  @!P3 IMAD R26, R20, R13, R26 ;  /* 0x0000000d141ab224 */ /* 0x000fe400078e021a */
[----:B------:R-:W4:Y:S01]  /*1640*/  @!P1 LDC.64 R12, c[0x0][0x380] ;  /* 0x0000e000ff0c9b82 */ /* 0x000f220000000a00 */
[----:B-1----:R-:W-:Y:S01]  /*1650*/  @!P3 LEA R32, P5, R30, R14, 0x1 ;  /* 0x0000000e1e20b211 */ /* 0x002fe200078a08ff */
[----:B------:R-:W-:Y:S02]  /*1660*/  @!P3 IMAD.IADD R26, R31, 0x1, R26 ;  /* 0x000000011f1ab824 */ /* 0x000fe400078e021a */
[C---:B------:R-:W-:Y:S02]  /*1670*/  VIADD R14, R2.reuse, 0x60 ;  /* 0x00000060020e7836 */ /* 0x040fe40000000000 */
[----:B------:R-:W-:Y:S01]  /*1680*/  IMAD.WIDE.U32 R16, R2, R8, R16 ;  /* 0x0000000802107225 */ /* 0x000fe200078e0010 */
[----:B------:R-:W-:Y:S02]  /*1690*/  @!P3 LEA.HI.X R33, R30, R15, R26, 0x1, P5 ;  /* 0x0000000f1e21b211 */ /* 0x000fe400028f0c1a */
[----:B------:R-:W-:Y:S01]  /*16a0*/  ISETP.GE.AND P5, PT, R14, R167, PT ;  /* 0x000000a70e00720c */ /* 0x000fe20003fa6270 */
[----:B-----5:R-:W-:-:S02]  /*16b0*/  @!P1 IMAD R14, R23, R10, RZ ;  /* 0x0000000a170e9224 */ /* 0x020fc400078e02ff */
[----:B------:R-:W-:Y:S01]  /*16c0*/  @!PT LDS RZ, [RZ] ;  /* 0x00000000fffff984 */ /* 0x000fe20000000800 */
[----:B------:R-:W-:Y:S01]  /*16d0*/  @!PT LDS RZ, [RZ] ;  /* 0x00000000fffff984 */ /* 0x000fe20000000800 */
[----:B------:R-:W-:Y:S01]  /*16e0*/  @!PT LDS RZ, [RZ] ;  /* 0x00000000fffff984 */ /* 0x000fe20000000800 */
[----:B------:R-:W-:Y:S01]  /*16f0*/  @!P3 LDGSTS.E.BYPASS.LTC128B.128 [R173], desc[UR16][R32.64] ;  /* 0x0000000020adbfae */ /* 0x000fe2000b981a10 */
[----:B------:R-:W-:Y:S02]  /*1700*/  IMAD R15, R0, -0x40, R97 ;  /* 0xffffffc0000f7824 */ /* 0x000fe400078e0261 */
[C---:B------:R-:W-:Y:S01]  /*1710*/  @!P1 IMAD R14, R22.reuse, R11, R14 ;  /* 0x0000000b160e9224 */ /* 0x040fe200078e020e */
[----:B------:R-:W-:Y:S01]  /*1720*/  @!P3 LDGSTS.E.BYPASS.LTC128B.128 [R173+0x4000], desc[UR16][R32.64+0x80] ;  /* 0x0400008020adbfae */ /* 0x000fe2000b981a10 */
[----:B------:R-:W-:Y:S01]  /*1730*/  @!P1 IMAD.WIDE.U32 R22, R22, R10, R18 ;  /* 0x0000000a16169225 */ /* 0x000fe200078e0012 */
[CC--:B------:R-:W-:Y:S01]  /*1740*/  ISETP.GE.AND P2, PT, R6.reuse, R15.reuse, PT ;  /* 0x0000000f0600720c */ /* 0x0c0fe20003f46270 */
[----:B------:R-:W1:Y:S01]  /*1750*/  @!P6 LDC.64 R10, c[0x0][0x3b0] ;  /* 0x0000ec00ff0aeb82 */ /* 0x000e620000000a00 */
[----:B------:R5:W-:Y:S01]  /*1760*/  @!P3 LDGSTS.E.BYPASS.LTC128B.128 [R173+0x8000], desc[UR16][R32.64+0x100] ;  /* 0x0800010020adbfae */ /* 0x000be2000b981a10 */
[----:B------:R-:W-:Y:S01]  /*1770*/  @!P1 IMAD.IADD R14, R23, 0x1, R14 ;  /* 0x00000001170e9824 */ /* 0x000fe200078e020e */
[----:B------:R-:W-:Y:S01]  /*1780*/  ISETP.GE.AND P3, PT, R6, R15, PT ;  /* 0x0000000f0600720c */ /* 0x000fe20003f66270 */
[----:B------:R-:W-:Y:S01]  /*1790*/  IMAD R6, R29, R0, RZ ;  /* 0x000000001d067224 */ /* 0x000fe200078e02ff */
[----:B----4-:R-:W-:Y:S01]  /*17a0*/  @!P1 LEA R26, P4, R22, R12, 0x1 ;  /* 0x0000000c161a9211 */ /* 0x010fe200078808ff */
[----:B------:R-:W-:-:S02]  /*17b0*/  IMAD.SHL.U32 R23, R8, 0x40, RZ ;  /* 0x0000004008177824 */ /* 0x000fc400078e00ff */
[----:B------:R-:W-:Y:S01]  /*17c0*/  IMAD.SHL.U32 R30, R3, 0x20, RZ ;  /* 0x00000020031e7824 */ /* 0x000fe200078e00ff */
[----:B------:R-:W-:Y:S01]  /*17d0*/  @!P1 LEA.HI.X R27, R22, R13, R14, 0x1, P4 ;  /* 0x0000000d161b9211 */ /* 0x000fe200020f0c0e */
[----:B------:R-:W-:Y:S01]  /*17e0*/  IMAD R22, R0, UR4, RZ ;  /* 0x0000000400167c24 */ /* 0x000fe2000f8e02ff */
[C---:B------:R-:W-:Y:S01]  /*17f0*/  @!P6 IADD3 R28, P4, PT, R20.reuse, 0x40, RZ ;  /* 0x00000040141ce810 */ /* 0x040fe20007f9e0ff */
[----:B------:R-:W4:Y:S01]  /*1800*/  @!P5 LDC.64 R12, c[0x0][0x3b0] ;  /* 0x0000ec00ff0cdb82 */ /* 0x000f220000000a00 */
[----:B------:R-:W-:Y:S01]  /*1810*/  @!P5 IADD3 R20, P0, PT, R20, 0x60, RZ ;  /* 0x000000601414d810 */ /* 0x000fe20007f1e0ff */
[----:B------:R-:W-:Y:S01]  /*1820*/  @!P1 LDGSTS.E.BYPASS.LTC128B.128 [R173+0x1000], desc[UR16][R26.64] ;  /* 0x010000001aad9fae */ /* 0x000fe2000b981a10 */
[C---:B------:R-:W-:Y:S02]  /*1830*/  IMAD R22, R21.reuse, UR15, R22 ;  /* 0x0000000f15167c24 */ /* 0x040fe4000f8e0216 */
[----:B------:R-:W-:Y:S01]  /*1840*/  IMAD R21, R21, R23, R6 ;  /* 0x0000001715157224 */ /* 0x000fe200078e0206 */
[----:B------:R-:W-:Y:S01]  /*1850*/  @!P1 LDGSTS.E.BYPASS.LTC128B.128 [R173+0x5000], desc[UR16][R26.64+0x80] ;  /* 0x050000801aad9fae */ /* 0x000fe2000b981a10 */
[----:B------:R-:W-:-:S02]  /*1860*/  IMAD.SHL.U32 R6, R3, 0x40, RZ ;  /* 0x0000004003067824 */ /* 0x000fc400078e00ff */
[----:B------:R-:W-:Y:S01]  /*1870*/  IMAD R17, R2, R9, R17 ;  /* 0x0000000902117224 */ /* 0x000fe200078e0211 */
[----:B------:R3:W-:Y:S02]  /*1880*/  @!P1 LDGSTS.E.BYPASS.LTC128B.128 [R173+0x9000], desc[UR16][R26.64+0x100] ;  /* 0x090001001aad9fae */ /* 0x0007e4000b981a10 */
[----:B------:R-:W-:Y:S01]  /*1890*/  LOP3.LUT R31, R6, 0x200, RZ, 0xc0, !PT ;  /* 0x00000200061f7812 */ /* 0x000fe200078ec0ff */
[----:B--2---:R-:W-:Y:S01]  /*18a0*/  IMAD.WIDE.U32 R16, R4, UR10, R16 ;  /* 0x0000000a04107c25 */ /* 0x004fe2000f8e0010 */
[C---:B------:R-:W-:Y:S02]  /*18b0*/  LOP3.LUT R132, R6.reuse, 0x1c0, RZ, 0xc0, !PT ;  /* 0x000001c006847812 */ /* 0x040fe400078ec0ff */
[----:B------:R-:W-:Y:S01]  /*18c0*/  LOP3.LUT R95, R6, 0x400, RZ, 0xc0, !PT ;  /* 0x00000400065f7812 */ /* 0x000fe200078ec0ff */
[----:B-----5:R-:W-:Y:S01]  /*18d0*/  IMAD.WIDE.U32 R32, R2, UR6, R24 ;  /* 0x0000000602207c25 */ /* 0x020fe2000f8e0018 */
[----:B------:R-:W-:-:S03]  /*18e0*/  SHF.R.S32.HI R24, RZ, 0x1f, R4 ;  /* 0x0000001fff187819 */ /* 0x000fc60000011404 */
[----:B------:R-:W-:Y:S01]  /*18f0*/  @!P6 IMAD.X R25, RZ, RZ, UR14, P4 ;  /* 0x0000000eff19ee24 */ /* 0x000fe2000a0e06ff */
[C---:B------:R-:W-:Y:S01]  /*1900*/  ISETP.GE.AND P4, PT, R2.reuse, R15, PT ;  /* 0x0000000f0200720c */ /* 0x040fe20003f86270 */
[----:B------:R-:W-:Y:S01]  /*1910*/  IMAD R33, R2, UR7, R33 ;  /* 0x0000000702217c24 */ /* 0x000fe2000f8e0221 */
[----:B------:R-:W2:Y:S01]  /*1920*/  @!P6 LDC.64 R14, c[0x0][0x380] ;  /* 0x0000e000ff0eeb82 */ /* 0x000ea20000000a00 */
[----:B-1----:R-:W-:Y:S02]  /*1930*/  @!P6 IMAD R25, R25, R10, RZ ;  /* 0x0000000a1919e224 */ /* 0x002fe400078e02ff */
[----:B------:R-:W-:-:S04]  /*1940*/  IMAD.WIDE.U32 R32, R4, UR8, R32 ;  /* 0x0000000804207c25 */ /* 0x000fc8000f8e0020 */
[----:B------:R-:W-:Y:S01]  /*1950*/  @!P6 IMAD R25, R28, R11, R25 ;  /* 0x0000000b1c19e224 */ /* 0x000fe200078e0219 */
[----:B---3--:R-:W-:Y:S01]  /*1960*/  LEA R171, P1, R32, UR12, 0x1 ;  /* 0x0000000c20ab7c11 */ /* 0x008fe2000f8208ff */
[----:B------:R-:W-:Y:S01]  /*1970*/  IMAD R11, R24, UR8, RZ ;  /* 0x00000008180b7c24 */ /* 0x000fe2000f8e02ff */
[----:B------:R-:W-:Y:S01]  /*1980*/  USHF.L.U32 UR8, UR6, 0x5, URZ ;  /* 0x0000000506087899 */ /* 0x000fe200080006ff */
[----:B------:R-:W-:-:S04]  /*1990*/  @!P6 IMAD.WIDE.U32 R28, R28, R10, R18 ;  /* 0x0000000a1c1ce225 */ /* 0x000fc800078e0012 */
[----:B------:R-:W-:Y:S01]  /*19a0*/  IMAD R170, R4, UR9, R11 ;  /* 0x0000000904aa7c24 */ /* 0x000fe2000f8e020b */
[----:B------:R-:W-:Y:S01]  /*19b0*/  USHF.L.U64.HI UR9, UR6, 0x5, UR7 ;  /* 0x0000000506097899 */ /* 0x000fe20008010207 */
[----:B------:R-:W1:Y:S01]  /*19c0*/  @!P5 LDC.64 R10, c[0x0][0x380] ;  /* 0x0000e000ff0adb82 */ /* 0x000e620000000a00 */
[----:B------:R-:W-:Y:S01]  /*19d0*/  @!P5 IMAD.X R27, RZ, RZ, UR14, P0 ;  /* 0x0000000eff1bde24 */ /* 0x000fe200080e06ff */
[----:B------:R-:W3:Y:S01]  /*19e0*/  LDCU.64 UR6, c[0x0][0x390] ;  /* 0x00007200ff0677ac */ /* 0x000ee20008000a00 */
[----:B------:R-:W-:Y:S02]  /*19f0*/  @!P6 IMAD.IADD R26, R29, 0x1, R25 ;  /* 0x000000011d1ae824 */ /* 0x000fe400078e0219 */
[----:B------:R-:W-:Y:S01]  /*1a00*/  IMAD.IADD R170, R33, 0x1, R170 ;  /* 0x0000000121aa7824 */ /* 0x000fe200078e02aa */
[----:B--2---:R-:W-:Y:S01]  /*1a10*/  @!P6 LEA R34, P0, R28, R14, 0x1 ;  /* 0x0000000e1c22e211 */ /* 0x004fe200078008ff */
[-C--:B----4-:R-:W-:Y:S01]  /*1a20*/  @!P5 IMAD R27, R27, R12.reuse, RZ ;  /* 0x0000000c1b1bd224 */ /* 0x090fe200078e02ff */
[----:B------:R-:W-:Y:S01]  /*1a30*/  LOP3.LUT R14, R31, 0x7c00, R30, 0xf8, !PT ;  /* 0x00007c001f0e7812 */ /* 0x000fe200078ef81e */
[----:B------:R-:W-:Y:S01]  /*1a40*/  @!P5 IMAD.WIDE.U32 R30, R20, R12, R18 ;  /* 0x0000000c141ed225 */ /* 0x000fe200078e0012 */
[----:B------:R-:W-:-:S02]  /*1a50*/  @!P6 LEA.HI.X R35, R28, R15, R26, 0x1, P0 ;  /* 0x0000000f1c23e211 */ /* 0x000fc400000f0c1a */
[----:B------:R-:W-:Y:S01]  /*1a60*/  LEA.HI.X R170, R32, UR13, R170, 0x1, P1 ;  /* 0x0000000d20aa7c11 */ /* 0x000fe200088f0caa */
[----:B------:R-:W-:Y:S02]  /*1a70*/  IMAD.WIDE.U32 R28, R0, UR15, RZ ;  /* 0x0000000f001c7c25 */ /* 0x000fe4000f8e00ff */
[----:B------:R-:W-:Y:S02]  /*1a80*/  @!P6 LDGSTS.E.BYPASS.LTC128B.128 [R173+0x2000], desc[UR16][R34.64] ;  /* 0x0200000022adefae */ /* 0x000fe4000b981a10 */
[----:B------:R-:W-:Y:S01]  /*1a90*/  IMAD.IADD R15, R29, 0x1, R22 ;  /* 0x000000011d0f7824 */ /* 0x000fe200078e0216 */
[----:B------:R-:W-:Y:S01]  /*1aa0*/  @!P4 LEA R26, P1, R28, R171, 0x1 ;  /* 0x000000ab1c1ac211 */ /* 0x000fe200078208ff */
[----:B------:R-:W-:Y:S01]  /*1ab0*/  @!P5 IMAD R13, R20, R13, R27 ;  /* 0x0000000d140dd224 */ /* 0x000fe200078e021b */
[----:B------:R-:W-:Y:S01]  /*1ac0*/  @!P3 IADD3 R2, P0, PT, R28, UR8, RZ ;  /* 0x000000081c02bc10 */ /* 0x000fe2000ff1e0ff */
[----:B------:R-:W-:Y:S01]  /*1ad0*/  IMAD R19, R24, UR10, RZ ;  /* 0x0000000a18137c24 */ /* 0x000fe2000f8e02ff */
[----:B------:R-:W-:Y:S01]  /*1ae0*/  @!P4 LEA.HI.X R27, R28, R170, R15, 0x1, P1 ;  /* 0x000000aa1c1bc211 */ /* 0x000fe200008f0c0f */
[----:B------:R-:W-:Y:S01]  /*1af0*/  @!P5 IMAD.IADD R13, R31, 0x1, R13 ;  /* 0x000000011f0dd824 */ /* 0x000fe200078e020d */
[----:B-1----:R-:W-:Y:S01]  /*1b00*/  @!P5 LEA R10, P1, R30, R10, 0x1 ;  /* 0x0000000a1e0ad211 */ /* 0x002fe200078208ff */
[----:B------:R-:W-:Y:S01]  /*1b10*/  @!P6 LDGSTS.E.BYPASS.LTC128B.128 [R173+0x6000], desc[UR16][R34.64+0x80] ;  /* 0x0600008022adefae */ /* 0x000fe2000b981a10 */
[----:B------:R-:W-:Y:S01]  /*1b20*/  @!P3 IADD3.X R15, PT, PT, R15, UR9, RZ, P0, !PT ;  /* 0x000000090f0fbc10 */ /* 0x000fe200087fe4ff */
[----:B------:R-:W-:Y:S01]  /*1b30*/  IMAD R19, R4, UR11, R19 ;  /* 0x0000000b04137c24 */ /* 0x000fe2000f8e0213 */
[----:B------:R-:W-:Y:S01]  /*1b40*/  @!P5 LEA.HI.X R11, R30, R11, R13, 0x1, P1 ;  /* 0x0000000b1e0bd211 */ /* 0x000fe200008f0c0d */
[----:B------:R-:W-:Y:S01]  /*1b50*/  @!P6 LDGSTS.E.BYPASS.LTC128B.128 [R173+0xa000], desc[UR16][R34.64+0x100] ;  /* 0x0a00010022adefae */ /* 0x000fe2000b981a10 */
[----:B------:R-:W-:Y:S01]  /*1b60*/  @!P3 LEA R24, P0, R2, R171, 0x1 ;  /* 0x000000ab0218b211 */ /* 0x000fe200078008ff */
[----:B------:R-:W-:Y:S01]  /*1b70*/  IMAD.WIDE.U32 R12, R23, R0, RZ ;  /* 0x00000000170c7225 */ /* 0x000fe200078e00ff */
[----:B---3--:R-:W-:Y:S01]  /*1b80*/  LEA R169, P1, R16, UR6, 0x1 ;  /* 0x0000000610a97c11 */ /* 0x008fe2000f8208ff */
[----:B------:R-:W-:Y:S01]  /*1b90*/  @!P5 LDGSTS.E.BYPASS.LTC128B.128 [R173+0x3000], desc[UR16][R10.64] ;  /* 0x030000000aaddfae */ /* 0x000fe2000b981a10 */
[----:B------:R-:W-:Y:S01]  /*1ba0*/  @!P3 LEA.HI.X R25, R2, R170, R15, 0x1, P0 ;  /* 0x000000aa0219b211 */ /* 0x000fe200000f0c0f */
[----:B------:R-:W-:Y:S01]  /*1bb0*/  IMAD.IADD R19, R17, 0x1, R19 ;  /* 0x0000000111137824 */ /* 0x000fe200078e0213 */
[----:B------:R-:W-:Y:S01]  /*1bc0*/  LOP3.LUT R4, R132, 0x38, R7, 0xf8, !PT ;  /* 0x0000003884047812 */ /* 0x000fe200078ef807 */
[----:B------:R-:W-:Y:S01]  /*1bd0*/  @!P5 LDGSTS.E.BYPASS.LTC128B.128 [R173+0x7000], desc[UR16][R10.64+0x80] ;  /* 0x070000800aaddfae */ /* 0x000fe2000b981a10 */
[----:B------:R-:W-:Y:S01]  /*1be0*/  IMAD.IADD R21, R13, 0x1, R21 ;  /* 0x000000010d157824 */ /* 0x000fe200078e0215 */
[----:B------:R-:W-:-:S02]  /*1bf0*/  @!P2 LEA R2, P0, R8, R12, 0x5 ;  /* 0x0000000c0802a211 */ /* 0x000fc400078028ff */
[----:B------:R1:W-:Y:S01]  /*1c00*/  @!P5 LDGSTS.E.BYPASS.LTC128B.128 [R173+0xb000], desc[UR16][R10.64+0x100] ;  /* 0x0b0001000aaddfae */ /* 0x0003e2000b981a10 */
[----:B------:R-:W-:Y:S02]  /*1c10*/  LEA.HI.X R168, R16, UR7, R19, 0x1, P1 ;  /* 0x0000000710a87c11 */ /* 0x000fe400088f0c13 */
[----:B------:R-:W-:Y:S01]  /*1c20*/  LOP3.LUT R89, R4, 0x8, R89, 0x78, !PT ;  /* 0x0000000804597812 */ /* 0x000fe200078e7859 */
[----:B------:R-:W-:Y:S01]  /*1c30*/  @!P4 LDGSTS.E.BYPASS.LTC128B.128 [R173+0xc000], desc[UR16][R26.64] ;  /* 0x0c0000001aadcfae */ /* 0x000fe2000b981a10 */
[----:B------:R-:W-:Y:S02]  /*1c40*/  @!P2 LEA.HI.X R9, R8, R21, R9, 0x5, P0 ;  /* 0x000000150809a211 */ /* 0x000fe400000f2c09 */
[----:B------:R-:W-:Y:S01]  /*1c50*/  @!P2 LEA R16, P0, R2, R169, 0x1 ;  /* 0x000000a90210a211 */ /* 0x000fe200078008ff */
[----:B------:R-:W-:Y:S01]  /*1c60*/  @!P4 LDGSTS.E.BYPASS.LTC128B.128 [R173+0xe000], desc[UR16][R26.64+0x80] ;  /* 0x0e0000801aadcfae */ /* 0x000fe2000b981a10 */
[----:B------:R-:W-:Y:S01]  /*1c70*/  LOP3.LUT R4, R4, 0x8, R3, 0x78, !PT ;  /* 0x0000000804047812 */ /* 0x000fe200078e7803 */
[----:B------:R-:W-:Y:S01]  /*1c80*/  IMAD.IADD R14, R89, 0x1, R14 ;  /* 0x00000001590e7824 */ /* 0x000fe200078e020e */
[----:B------:R-:W-:Y:S01]  /*1c90*/  @!P2 LEA.HI.X R17, R2, R168, R9, 0x1, P0 ;  /* 0x000000a80211a211 */ /* 0x000fe200000f0c09 */
[----:B------:R-:W-:Y:S01]  /*1ca0*/  @!P4 LDGSTS.E.BYPASS.LTC128B.128 [R173+0x10000], desc[UR16][R26.64+0x100] ;  /* 0x100001001aadcfae */ /* 0x000fe2000b981a10 */
[----:B------:R-:W-:Y:S01]  /*1cb0*/  LOP3.LUT P0, RZ, R3, 0x2, RZ, 0xc0, !PT ;  /* 0x0000000203ff7812 */ /* 0x000fe2000780c0ff */
[----:B------:R-:W-:Y:S01]  /*1cc0*/  IMAD R95, R4, 0x2, R95 ;  /* 0x00000002045f7824 */ /* 0x000fe200078e025f */
[----:B------:R-:W-:Y:S01]  /*1cd0*/  LEA R99, R14, UR5, 0x1 ;  /* 0x000000050e637c11 */ /* 0x000fe2000f8e08ff */
[----:B------:R-:W-:Y:S01]  /*1ce0*/  @!P3 LDGSTS.E.BYPASS.LTC128B.128 [R173+0xd000], desc[UR16][R24.64] ;  /* 0x0d00000018adbfae */ /* 0x000fe2000b981a10 */
[----:B------:R-:W-:Y:S01]  /*1cf0*/  SEL R88, R88, 0xffffffe0, !P0 ;  /* 0xffffffe058587807 */ /* 0x000fe20004000000 */
[----:B------:R-:W-:Y:S01]  /*1d00*/  VIADD R91, R95, UR5 ;  /* 0x000000055f5b7c36 */ /* 0x000fe20008000000 */
[----:B------:R-:W-:Y:S01]  /*1d10*/  LOP3.LUT P6, RZ, R3, 0x4, RZ, 0xc0, !PT ;  /* 0x0000000403ff7812 */ /* 0x000fe200078cc0ff */
[----:B------:R-:W-:Y:S01]  /*1d20*/  @!P3 LDGSTS.E.BYPASS.LTC128B.128 [R173+0xf000], desc[UR16][R24.64+0x80] ;  /* 0x0f00008018adbfae */ /* 0x000fe2000b981a10 */
[----:B------:R-:W-:-:S02]  /*1d30*/  IMAD.MOV.U32 R4, RZ, RZ, 0x40 ;  /* 0x00000040ff047424 */ /* 0x000fc400078e00ff */
[--C-:B------:R-:W-:Y:S01]  /*1d40*/  IMAD.IADD R94, R99, 0x1, R88.reuse ;  /* 0x00000001635e7824 */ /* 0x100fe200078e0258 */
[----:B------:R-:W-:Y:S01]  /*1d50*/  @!P3 LDGSTS.E.BYPASS.LTC128B.128 [R173+0x11000], desc[UR16][R24.64+0x100] ;  /* 0x1100010018adbfae */ /* 0x000fe2000b981a10 */
[----:B------:R-:W-:Y:S01]  /*1d60*/  IMAD.IADD R90, R91, 0x1, R88 ;  /* 0x000000015b5a7824 */ /* 0x000fe200078e0258 */
[----:B------:R-:W-:Y:S02]  /*1d70*/  SEL R4, R4, 0xffffffc0, !P6 ;  /* 0xffffffc004047807 */ /* 0x000fe40007000000 */
[----:B------:R-:W0:Y:S01]  /*1d80*/  LDGDEPBAR ;  /* 0x00000000000079af */ /* 0x000e220000000000 */
[C---:B-1----:R-:W-:Y:S02]  /*1d90*/  @!P4 LEA R10, P1, R12.reuse, R169, 0x1 ;  /* 0x000000a90c0ac211 */ /* 0x042fe400078208ff */
[--C-:B------:R-:W-:Y:S02]  /*1da0*/  IMAD.IADD R93, R99, 0x1, R4.reuse ;  /* 0x00000001635d7824 */ /* 0x100fe400078e0204 */
[----:B------:R-:W-:Y:S01]  /*1db0*/  @!P4 LEA.HI.X R11, R12, R168, R21, 0x1, P1 ;  /* 0x000000a80c0bc211 */ /* 0x000fe200008f0c15 */
[----:B------:R-:W-:-:S02]  /*1dc0*/  IMAD.IADD R91, R91, 0x1, R4 ;  /* 0x000000015b5b7824 */ /* 0x000fc400078e0204 */
[C---:B------:R-:W-:Y:S02]  /*1dd0*/  IMAD.IADD R92, R88.reuse, 0x1, R93 ;  /* 0x00000001585c7824 */ /* 0x040fe400078e025d */
[----:B------:R-:W-:Y:S01]  /*1de0*/  IMAD.IADD R2, R88, 0x1, R91 ;  /* 0x0000000158027824 */ /* 0x000fe200078e025b */
[----:B------:R-:W-:-:S04]  /*1df0*/  DEPBAR.LE SB0, 0x0 ;  /* 0x000080000000791a */ /* 0x000fc80000000000 */
[----:B------:R-:W-:Y:S06]  /*1e00*/  BAR.SYNC.DEFER_BLOCKING 0x0 ;  /* 0x0000000000007b1d */ /* 0x000fec0000010000 */
[----:B------:R-:W-:Y:S01]  /*1e10*/  @!PT LDS RZ, [RZ] ;  /* 0x00000000fffff984 */ /* 0x000fe20000000800 */
[----:B------:R-:W-:Y:S01]  /*1e20*/  @!PT LDS RZ, [RZ] ;  /* 0x00000000fffff984 */ /* 0x000fe20000000800 */
[----:B------:R-:W-:Y:S01]  /*1e30*/  @!PT LDS RZ, [RZ] ;  /* 0x00000000fffff984 */ /* 0x000fe20000000800 */
[----:B------:R-:W-:Y:S04]  /*1e40*/  @!P4 LDGSTS.E.BYPASS.LTC128B.128 [R173+0x12000], desc[UR16][R10.64] ;  /* 0x120000000aadcfae */ /* 0x000fe8000b981a10 */
[----:B------:R-:W-:Y:S04]  /*1e50*/  @!P4 LDGSTS.E.BYPASS.LTC128B.128 [R173+0x14000], desc[UR16][R10.64+0x80] ;  /* 0x140000800aadcfae */ /* 0x000fe8000b981a10 */
[----:B------:R1:W-:Y:S04]  /*1e60*/  @!P4 LDGSTS.E.BYPASS.LTC128B.128 [R173+0x16000], desc[UR16][R10.64+0x100] ;  /* 0x160001000aadcfae */ /* 0x0003e8000b981a10 */
[----:B------:R-:W-:Y:S04]  /*1e70*/  @P4 STS.128 [R173+0x12000], RZ ;  /* 0x012000ffad004388 */ /* 0x000fe80000000c00 */
[----:B------:R-:W-:Y:S04]  /*1e80*/  @P4 STS.128 [R173+0x14000], RZ ;  /* 0x014000ffad004388 */ /* 0x000fe80000000c00 */
[----:B------:R-:W-:Y:S04]  /*1e90*/  @P4 STS.128 [R173+0x16000], RZ ;  /* 0x016000ffad004388 */ /* 0x000fe80000000c00 */
[----:B------:R-:W-:Y:S04]  /*1ea0*/  @P2 STS.128 [R173+0x13000], RZ ;  /* 0x013000ffad002388 */ /* 0x000fe80000000c00 */
[----:B------:R-:W-:Y:S04]  /*1eb0*/  @P2 STS.128 [R173+0x15000], RZ ;  /* 0x015000ffad002388 */ /* 0x000fe80000000c00 */
[----:B------:R-:W-:Y:S04]  /*1ec0*/  @P2 STS.128 [R173+0x17000], RZ ;  /* 0x017000ffad002388 */ /* 0x000fe80000000c00 */
[----:B------:R-:W-:Y:S01]  /*1ed0*/  @!PT LDS RZ, [RZ] ;  /* 0x00000000fffff984 */ /* 0x000fe20000000800 */
[----:B------:R-:W-:Y:S01]  /*1ee0*/  @!PT LDS RZ, [RZ] ;  /* 0x00000000fffff984 */ /* 0x000fe20000000800 */
[----:B------:R-:W-:Y:S01]  /*1ef0*/  @!PT LDS RZ, [RZ] ;  /* 0x00000000fffff984 */ /* 0x000fe20000000800 */
[----:B------:R-:W-:Y:S04]  /*1f00*/  @!P2 LDGSTS.E.BYPASS.LTC128B.128 [R173+0x13000], desc[UR16][R16.64] ;  /* 0x1300000010adafae */ /* 0x000fe8000b981a10 */
[----:B------:R-:W-:Y:S04]  /*1f10*/  @!P2 LDGSTS.E.BYPASS.LTC128B.128 [R173+0x15000], desc[UR16][R16.64+0x80] ;  /* 0x1500008010adafae */ /* 0x000fe8000b981a10 */
[----:B------:R2:W-:Y:S04]  /*1f20*/  @!P2 LDGSTS.E.BYPASS.LTC128B.128 [R173+0x17000], desc[UR16][R16.64+0x100] ;  /* 0x1700010010adafae */ /* 0x0005e8000b981a10 */
[----:B------:R-:W-:Y:S04]  /*1f30*/  LDSM.16.M88.4 R76, [R99] ;  /* 0x00000000634c783b */ /* 0x000fe80000000200 */
[----:B------:R-:W3:Y:S04]  /*1f40*/  LDSM.16.M88.4 R48, [R95+UR5+0xc000] ;  /* 0x00c000055f30783b */ /* 0x000ee80008000200 */
[----:B------:R-:W4:Y:S04]  /*1f50*/  LDSM.16.M88.4 R40, [R95+UR5+0xc800] ;  /* 0x00c800055f28783b */ /* 0x000f280008000200 */
[----:B------:R-:W5:Y:S04]  /*1f60*/  LDSM.16.M88.4 R32, [R95+UR5+0xd000] ;  /* 0x00d000055f20783b */ /* 0x000f680008000200 */
[----:B-1----:R-:W1:Y:S04]  /*1f70*/  LDSM.16.M88.4 R8, [R95+UR5+0xd800] ;  /* 0x00d800055f08783b */ /* 0x002e680008000200 */
[----:B------:R-:W-:Y:S04]  /*1f80*/  LDSM.16.M88.4 R64, [R94] ;  /* 0x000000005e40783b */ /* 0x000fe80000000200 */
[----:B--2---:R-:W2:Y:S04]  /*1f90*/  LDSM.16.M88.4 R16, [R90+0xc800] ;  /* 0x00c800005a10783b */ /* 0x004ea80000000200 */
[----:B------:R-:W2:Y:S04]  /*1fa0*/  LDSM.16.M88.4 R24, [R90+0xc000] ;  /* 0x00c000005a18783b */ /* 0x000ea80000000200 */
[----:B------:R-:W2:Y:S04]  /*1fb0*/  LDSM.16.M88.4 R12, [R90+0xd000] ;  /* 0x00d000005a0c783b */ /* 0x000ea80000000200 */
[----:B------:R-:W-:Y:S04]  /*1fc0*/  LDSM.16.M88.4 R20, [R93] ;  /* 0x000000005d14783b */ /* 0x000fe80000000200 */
[----:B------:R-:W-:Y:S01]  /*1fd0*/  LDSM.16.M88.4 R68, [R90+0xd800] ;  /* 0x00d800005a44783b */ /* 0x000fe20000000200 */
[C---:B---3--:R-:W-:Y:S03]  /*1fe0*/  HMMA.16816.F32.BF16 R52, R76.reuse, R48, RZ ;  /* 0x000000304c34723c */ /* 0x048fe600000418ff */
[----:B------:R-:W-:Y:S04]  /*1ff0*/  LDSM.16.M88.4 R60, [R91+0xc000] ;  /* 0x00c000005b3c783b */ /* 0x000fe80000000200 */
[----:B------:R-:W-:Y:S01]  /*2000*/  LDSM.16.M88.4 R56, [R91+0xd000] ;  /* 0x00d000005b38783b */ /* 0x000fe20000000200 */
[C---:B----4-:R-:W-:Y:S03]  /*2010*/  HMMA.16816.F32.BF16 R44, R76.reuse, R40, RZ ;  /* 0x000000284c2c723c */ /* 0x050fe600000418ff */
[----:B------:R-:W-:Y:S04]  /*2020*/  LDSM.16.M88.4 R80, [R92] ;  /* 0x000000005c50783b */ /* 0x000fe80000000200 */
[----:B------:R-:W-:Y:S01]  /*2030*/  LDSM.16.M88.4 R84, [R2+0xd800] ;  /* 0x00d800000254783b */ /* 0x000fe20000000200 */
[C---:B-----5:R-:W-:Y:S03]  /*2040*/  HMMA.16816.F32.BF16 R36, R76.reuse, R32, RZ ;  /* 0x000000204c24723c */ /* 0x060fe600000418ff */
[----:B------:R-:W-:Y:S04]  /*2050*/  LDSM.16.M88.4 R72, [R99+0x4000] ;  /* 0x004000006348783b */ /* 0x000fe80000000200 */
[----:B------:R-:W0:Y:S01]  /*2060*/  LDGDEPBAR ;  /* 0x00000000000079af */ /* 0x000e220000000000 */
[C---:B------:R-:W-:Y:S08]  /*2070*/  HMMA.16816.F32.BF16 R48, R76.reuse, R50, RZ ;  /* 0x000000324c30723c */ /* 0x040ff000000418ff */
[C---:B------:R-:W-:Y:S08]  /*2080*/  HMMA.16816.F32.BF16 R40, R76.reuse, R42, RZ ;  /* 0x0000002a4c28723c */ /* 0x040ff000000418ff */
[C---:B------:R-:W-:Y:S08]  /*2090*/  HMMA.16816.F32.BF16 R32, R76.reuse, R34, RZ ;  /* 0x000000224c20723c */ /* 0x040ff000000418ff */
[C---:B-1----:R-:W-:Y:S08]  /*20a0*/  HMMA.16816.F32.BF16 R28, R76.reuse, R8, RZ ;  /* 0x000000084c1c723c */ /* 0x042ff000000418ff */
[----:B------:R-:W-:Y:S01]  /*20b0*/  HMMA.16816.F32.BF16 R76, R76, R10, RZ ;  /* 0x0000000a4c4c723c */ /* 0x000fe200000418ff */
[----:B------:R-:W1:Y:S07]  /*20c0*/  LDSM.16.M88.4 R8, [R91+0xc800] ;  /* 0x00c800005b08783b */ /* 0x000e6e0000000200 */
[C---:B--2---:R-:W-:Y:S08]  /*20d0*/  HMMA.16816.F32.BF16 R44, R64.reuse, R16, R44 ;  /* 0x00000010402c723c */ /* 0x044ff0000004182c */
[C---:B------:R-:W-:Y:S01]  /*20e0*/  HMMA.16816.F32.BF16 R40, R64.reuse, R18, R40 ;  /* 0x000000124028723c */ /* 0x040fe20000041828 */
[----:B------:R-:W-:Y:S07]  /*20f0*/  LDSM.16.M88.4 R16, [R2+0xc000] ;  /* 0x00c000000210783b */ /* 0x000fee0000000200 */
[C---:B------:R-:W-:Y:S08]  /*2100*/  HMMA.16816.F32.BF16 R52, R64.reuse, R24, R52 ;  /* 0x000000184034723c */ /* 0x040ff00000041834 */
[C---:B------:R-:W-:Y:S01]  /*2110*/  HMMA.16816.F32.BF16 R48, R64.reuse, R26, R48 ;  /* 0x0000001a4030723c */ /* 0x040fe20000041830 */
[----:B------:R-:W2:Y:S07]  /*2120*/  LDSM.16.M88.4 R24, [R91+0xd800] ;  /* 0x00d800005b18783b */ /* 0x000eae0000000200 */
[C---:B------:R-:W-:Y:S08]  /*2130*/  HMMA.16816.F32.BF16 R36, R64.reuse, R12, R36 ;  /* 0x0000000c4024723c */ /* 0x040ff00000041824 */
[----:B------:R-:W-:Y:S01]  /*2140*/  HMMA.16816.F32.BF16 R32, R64, R14, R32 ;  /* 0x0000000e4020723c */ /* 0x000fe20000041820 */
[----:B------:R-:W3:Y:S07]  /*2150*/  LDSM.16.M88.4 R12, [R2+0xc800] ;  /* 0x00c80000020c783b */ /* 0x000eee0000000200 */
[C---:B-1----:R-:W-:Y:S08]  /*2160*/  HMMA.16816.F32.BF16 R44, R20.reuse, R8, R44 ;  /* 0x00000008142c723c */ /* 0x042ff0000004182c */
[----:B------:R-:W-:Y:S01]  /*2170*/  HMMA.16816.F32.BF16 R40, R20, R10, R40 ;  /* 0x0000000a1428723c */ /* 0x000fe20000041828 */
[----:B------:R-:W1:Y:S07]  /*2180*/  LDSM.16.M88.4 R8, [R2+0xd000] ;  /* 0x00d000000208783b */ /* 0x000e6e0000000200 */
[C---:B------:R-:W-:Y:S08]  /*2190*/  HMMA.16816.F32.BF16 R28, R64.reuse, R68, R28 ;  /* 0x00000044401c723c */ /* 0x040ff0000004181c */
[----:B------:R-:W-:Y:S01]  /*21a0*/  HMMA.16816.F32.BF16 R76, R64, R70, R76 ;  /* 0x00000046404c723c */ /* 0x000fe2000004184c */
[----:B------:R-:W4:Y:S04]  /*21b0*/  LDSM.16.M88.4 R64, [R95+UR5+0xe800] ;  /* 0x00e800055f40783b */ /* 0x000f280008000200 */
[----:B------:R-:W-:Y:S03]  /*21c0*/  LDSM.16.M88.4 R68, [R95+UR5+0xe000] ;  /* 0x00e000055f44783b */ /* 0x000fe60008000200 */
[C---:B------:R-:W-:Y:S08]  /*21d0*/  HMMA.16816.F32.BF16 R52, R20.reuse, R60, R52 ;  /* 0x0000003c1434723c */ /* 0x040ff00000041834 */
[C---:B------:R-:W-:Y:S01]  /*21e0*/  HMMA.16816.F32.BF16 R48, R20.reuse, R62, R48 ;  /* 0x0000003e1430723c */ /* 0x040fe20000041830 */
[----:B------:R-:W5:Y:S07]  /*21f0*/  LDSM.16.M88.4 R60, [R95+UR5+0xf000] ;  /* 0x00f000055f3c783b */ /* 0x000f6e0008000200 */
[C---:B------:R-:W-:Y:S08]  /*2200*/  HMMA.16816.F32.BF16 R36, R20.reuse, R56, R36 ;  /* 0x000000381424723c */ /* 0x040ff00000041824 */
[C---:B------:R-:W-:Y:S01]  /*2210*/  HMMA.16816.F32.BF16 R32, R20.reuse, R58, R32 ;  /* 0x0000003a1420723c */ /* 0x040fe20000041820 */
[----:B------:R-:W5:Y:S07]  /*2220*/  LDSM.16.M88.4 R56, [R95+UR5+0xf800] ;  /* 0x00f800055f38783b */ /* 0x000f6e0008000200 */
[C---:B--2---:R-:W-:Y:S08]  /*2230*/  HMMA.16816.F32.BF16 R28, R20.reuse, R24, R28 ;  /* 0x00000018141c723c */ /* 0x044ff0000004181c */
[----:B------:R-:W-:Y:S01]  /*2240*/  HMMA.16816.F32.BF16 R76, R20, R26, R76 ;  /* 0x0000001a144c723c */ /* 0x000fe2000004184c */
[----:B------:R-:W-:Y:S04]  /*2250*/  LDSM.16.M88.4 R24, [R94+0x4000] ;  /* 0x004000005e18783b */ /* 0x000fe80000000200 */
[----:B------:R-:W-:Y:S03]  /*2260*/  LDSM.16.M88.4 R20, [R90+0xe000] ;  /* 0x00e000005a14783b */ /* 0x000fe60000000200 */
[C---:B---3--:R-:W-:Y:S08]  /*2270*/  HMMA.16816.F32.BF16 R44, R80.reuse, R12, R44 ;  /* 0x0000000c502c723c */ /* 0x048ff0000004182c */
[C---:B------:R-:W-:Y:S01]  /*2280*/  HMMA.16816.F32.BF16 R40, R80.reuse, R14, R40 ;  /* 0x0000000e5028723c */ /* 0x040fe20000041828 */
[----:B------:R-:W2:Y:S07]  /*2290*/  LDSM.16.M88.4 R12, [R90+0xf000] ;  /* 0x00f000005a0c783b */ /* 0x000eae0000000200 */
[C---:B-1----:R-:W-:Y:S08]  /*22a0*/  HMMA.16816.F32.BF16 R36, R80.reuse, R8, R36 ;  /* 0x000000085024723c */ /* 0x042ff00000041824 */
[C---:B------:R-:W-:Y:S01]  /*22b0*/  HMMA.16816.F32.BF16 R32, R80.reuse, R10, R32 ;  /* 0x0000000a5020723c */ /* 0x040fe20000041820 */
[----:B------:R-:W1:Y:S07]  /*22c0*/  LDSM.16.M88.4 R8, [R90+0xf800] ;  /* 0x00f800005a08783b */ /* 0x000e6e0000000200 */
[C---:B------:R-:W-:Y:S08]  /*22d0*/  HMMA.16816.F32.BF16 R52, R80.reuse, R16, R52 ;  /* 0x000000105034723c */ /* 0x040ff00000041834 */
[C---:B------:R-:W-:Y:S01]  /*22e0*/  HMMA.16816.F32.BF16 R48, R80.reuse, R18, R48 ;  /* 0x000000125030723c */ /* 0x040fe20000041830 */
[----:B------:R-:W3:Y:S07]  /*22f0*/  LDSM.16.M88.4 R16, [R90+0xe800] ;  /* 0x00e800005a10783b */ /* 0x000eee0000000200 */
[C---:B------:R-:W-:Y:S08]  /*2300*/  HMMA.16816.F32.BF16 R28, R80.reuse, R84, R28 ;  /* 0x00000054501c723c */ /* 0x040ff0000004181c */
[----:B------:R-:W-:Y:S01]  /*2310*/  HMMA.16816.F32.BF16 R76, R80, R86, R76 ;  /* 0x00000056504c723c */ /* 0x000fe2000004184c */
[----:B------:R-:W-:Y:S07]  /*2320*/  LDSM.16.M88.4 R80, [R92+0x8000] ;  /* 0x008000005c50783b */ /* 0x000fee0000000200 */
[C---:B----4-:R-:W-:Y:S08]  /*2330*/  HMMA.16816.F32.BF16 R44, R72.reuse, R64, R44 ;  /* 0x00000040482c723c */ /* 0x050ff0000004182c */
[C---:B------:R-:W-:Y:S08]  /*2340*/  HMMA.16816.F32.BF16 R40, R72.reuse, R66, R40 ;  /* 0x000000424828723c */ /* 0x040ff00000041828 */
[C---:B-----5:R-:W-:Y:S08]  /*2350*/  HMMA.16816.F32.BF16 R36, R72.reuse, R60, R36 ;  /* 0x0000003c4824723c */ /* 0x060ff00000041824 */
[C---:B------:R-:W-:Y:S01]  /*2360*/  HMMA.16816.F32.BF16 R64, R72.reuse, R62, R32 ;  /* 0x0000003e4840723c */ /* 0x040fe20000041820 */
[----:B------:R-:W-:Y:S04]  /*2370*/  LDSM.16.M88.4 R60, [R93+0x4000] ;  /* 0x004000005d3c783b */ /* 0x000fe80000000200 */
[----:B------:R-:W4:Y:S03]  /*2380*/  LDSM.16.M88.4 R32, [R91+0xe000] ;  /* 0x00e000005b20783b */ /* 0x000f260000000200 */
[C---:B------:R-:W-:Y:S08]  /*2390*/  HMMA.16816.F32.BF16 R52, R72.reuse, R68, R52 ;  /* 0x000000444834723c */ /* 0x040ff00000041834 */
[C---:B------:R-:W-:Y:S08]  /*23a0*/  HMMA.16816.F32.BF16 R48, R72.reuse, R70, R48 ;  /* 0x000000464830723c */ /* 0x040ff00000041830 */
[C---:B------:R-:W-:Y:S01]  /*23b0*/  HMMA.16816.F32.BF16 R68, R72.reuse, R56, R28 ;  /* 0x000000384844723c */ /* 0x040fe2000004181c */
[----:B------:R-:W5:Y:S07]  /*23c0*/  LDSM.16.M88.4 R28, [R91+0xe800] ;  /* 0x00e800005b1c783b */ /* 0x000f6e0000000200 */
[----:B------:R-:W-:Y:S01]  /*23d0*/  HMMA.16816.F32.BF16 R76, R72, R58, R76 ;  /* 0x0000003a484c723c */ /* 0x000fe2000004184c */
[----:B------:R-:W-:Y:S07]  /*23e0*/  LDSM.16.M88.4 R56, [R99+0x8000] ;  /* 0x008000006338783b */ /* 0x000fee0000000200 */
[C---:B--2---:R-:W-:Y:S08]  /*23f0*/  HMMA.16816.F32.BF16 R36, R24.reuse, R12, R36 ;  /* 0x0000000c1824723c */ /* 0x044ff00000041824 */
[C---:B------:R-:W-:Y:S01]  /*2400*/  HMMA.16816.F32.BF16 R64, R24.reuse, R14, R64 ;  /* 0x0000000e1840723c */ /* 0x040fe20000041840 */
[----:B------:R-:W2:Y:S07]  /*2410*/  LDSM.16.M88.4 R12, [R91+0xf000] ;  /* 0x00f000005b0c783b */ /* 0x000eae0000000200 */
[C---:B------:R-:W-:Y:S08]  /*2420*/  HMMA.16816.F32.BF16 R52, R24.reuse, R20, R52 ;  /* 0x000000141834723c */ /* 0x040ff00000041834 */
[C---:B------:R-:W-:Y:S01]  /*2430*/  HMMA.16816.F32.BF16 R48, R24.reuse, R22, R48 ;  /* 0x000000161830723c */ /* 0x040fe20000041830 */
[----:B------:R-:W-:Y:S07]  /*2440*/  LDSM.16.M88.4 R20, [R92+0x4000] ;  /* 0x004000005c14783b */ /* 0x000fee0000000200 */
[C---:B-1----:R-:W-:Y:S08]  /*2450*/  HMMA.16816.F32.BF16 R68, R24.reuse, R8, R68 ;  /* 0x000000081844723c */ /* 0x042ff00000041844 */
[C---:B------:R-:W-:Y:S01]  /*2460*/  HMMA.16816.F32.BF16 R76, R24.reuse, R10, R76 ;  /* 0x0000000a184c723c */ /* 0x040fe2000004184c */
[----:B------:R-:W1:Y:S07]  /*2470*/  LDSM.16.M88.4 R8, [R2+0xe000] ;  /* 0x00e000000208783b */ /* 0x000e6e0000000200 */
[C---:B---3--:R-:W-:Y:S08]  /*2480*/  HMMA.16816.F32.BF16 R44, R24.reuse, R16, R44 ;  /* 0x00000010182c723c */ /* 0x048ff0000004182c */
[----:B------:R-:W-:Y:S01]  /*2490*/  HMMA.16816.F32.BF16 R40, R24, R18, R40 ;  /* 0x000000121828723c */ /* 0x000fe20000041828 */
[----:B------:R-:W3:Y:S04]  /*24a0*/  LDSM.16.M88.4 R16, [R91+0xf800] ;  /* 0x00f800005b10783b */ /* 0x000ee80000000200 */
[----:B------:R-:W-:Y:S03]  /*24b0*/  LDSM.16.M88.4 R24, [R2+0xf000] ;  /* 0x00f000000218783b */ /* 0x000fe60000000200 */
[C---:B----4-:R-:W-:Y:S08]  /*24c0*/  HMMA.16816.F32.BF16 R52, R60.reuse, R32, R52 ;  /* 0x000000203c34723c */ /* 0x050ff00000041834 */
[C---:B------:R-:W-:Y:S01]  /*24d0*/  HMMA.16816.F32.BF16 R48, R60.reuse, R34, R48 ;  /* 0x000000223c30723c */ /* 0x040fe20000041830 */
[----:B------:R-:W4:Y:S07]  /*24e0*/  LDSM.16.M88.4 R32, [R2+0xe800] ;  /* 0x00e800000220783b */ /* 0x000f2e0000000200 */
[C---:B-----5:R-:W-:Y:S08]  /*24f0*/  HMMA.16816.F32.BF16 R44, R60.reuse, R28, R44 ;  /* 0x0000001c3c2c723c */ /* 0x060ff0000004182c */
[C---:B------:R-:W-:Y:S01]  /*2500*/  HMMA.16816.F32.BF16 R40, R60.reuse, R30, R40 ;  /* 0x0000001e3c28723c */ /* 0x040fe20000041828 */
[----:B------:R-:W5:Y:S07]  /*2510*/  LDSM.16.M88.4 R28, [R2+0xf800] ;  /* 0x00f80000021c783b */ /* 0x000f6e0000000200 */
[C---:B--2---:R-:W-:Y:S08]  /*2520*/  HMMA.16816.F32.BF16 R36, R60.reuse, R12, R36 ;  /* 0x0000000c3c24723c */ /* 0x044ff00000041824 */
[----:B------:R-:W-:Y:S01]  /*2530*/  HMMA.16816.F32.BF16 R64, R60, R14, R64 ;  /* 0x0000000e3c40723c */ /* 0x000fe20000041840 */
[----:B------:R-:W2:Y:S07]  /*2540*/  LDSM.16.M88.4 R12, [R95+UR5+0x10000] ;  /* 0x010000055f0c783b */ /* 0x000eae0008000200 */
[C---:B-1----:R-:W-:Y:S08]  /*2550*/  HMMA.16816.F32.BF16 R52, R20.reuse, R8, R52 ;  /* 0x000000081434723c */ /* 0x042ff00000041834 */
[----:B------:R-:W-:Y:S01]  /*2560*/  HMMA.16816.F32.BF16 R48, R20, R10, R48 ;  /* 0x0000000a1430723c */ /* 0x000fe20000041830 */
[----:B------:R-:W1:Y:S07]  /*2570*/  LDSM.16.M88.4 R8, [R95+UR5+0x11800] ;  /* 0x011800055f08783b */ /* 0x000e6e0008000200 */
[C---:B---3--:R-:W-:Y:S01]  /*2580*/  HMMA.16816.F32.BF16 R72, R60.reuse, R16, R68 ;  /* 0x000000103c48723c */ /* 0x048fe20000041844 */
[----:B------:R-:W-:Y:S07]  /*2590*/  LDSM.16.M88.4 R68, [R95+UR5+0x10800] ;  /* 0x010800055f44783b */ /* 0x000fee0008000200 */
[----:B------:R-:W-:Y:S01]  /*25a0*/  HMMA.16816.F32.BF16 R76, R60, R18, R76 ;  /* 0x000000123c4c723c */ /* 0x000fe2000004184c */
[----:B------:R-:W3:Y:S04]  /*25b0*/  LDSM.16.M88.4 R16, [R95+UR5+0x11000] ;  /* 0x011000055f10783b */ /* 0x000ee80008000200 */
[----:B------:R-:W-:Y:S03]  /*25c0*/  LDSM.16.M88.4 R60, [R91+0x10800] ;  /* 0x010800005b3c783b */ /* 0x000fe60000000200 */
[C---:B----4-:R-:W-:Y:S08]  /*25d0*/  HMMA.16816.F32.BF16 R44, R20.reuse, R32, R44 ;  /* 0x00000020142c723c */ /* 0x050ff0000004182c */
[C---:B------:R-:W-:Y:S01]  /*25e0*/  HMMA.16816.F32.BF16 R40, R20.reuse, R34, R40 ;  /* 0x000000221428723c */ /* 0x040fe20000041828 */
[----:B------:R-:W-:Y:S07]  /*25f0*/  LDSM.16.M88.4 R32, [R94+0x8000] ;  /* 0x008000005e20783b */ /* 0x000fee0000000200 */
[C---:B------:R-:W-:Y:S08]  /*2600*/  HMMA.16816.F32.BF16 R36, R20.reuse, R24, R36 ;  /* 0x000000181424723c */ /* 0x040ff00000041824 */
[C---:B------:R-:W-:Y:S01]  /*2610*/  HMMA.16816.F32.BF16 R64, R20.reuse, R26, R64 ;  /* 0x0000001a1440723c */ /* 0x040fe20000041840 */
[----:B------:R-:W4:Y:S07]  /*2620*/  LDSM.16.M88.4 R24, [R90+0x10000] ;  /* 0x010000005a18783b */ /* 0x000f2e0000000200 */
[C---:B-----5:R-:W-:Y:S08]  /*2630*/  HMMA.16816.F32.BF16 R72, R20.reuse, R28, R72 ;  /* 0x0000001c1448723c */ /* 0x060ff00000041848 */
[----:B------:R-:W-:Y:S01]  /*2640*/  HMMA.16816.F32.BF16 R76, R20, R30, R76 ;  /* 0x0000001e144c723c */ /* 0x000fe2000004184c */
[----:B------:R-:W-:Y:S04]  /*2650*/  LDSM.16.M88.4 R28, [R93+0x8000] ;  /* 0x008000005d1c783b */ /* 0x000fe80000000200 */
[----:B------:R-:W-:Y:S03]  /*2660*/  LDSM.16.M88.4 R20, [R90+0x11800] ;  /* 0x011800005a14783b */ /* 0x000fe60000000200 */
[C---:B--2---:R-:W-:Y:S08]  /*2670*/  HMMA.16816.F32.BF16 R52, R56.reuse, R12, R52 ;  /* 0x0000000c3834723c */ /* 0x044ff00000041834 */
[C---:B------:R-:W-:Y:S01]  /*2680*/  HMMA.16816.F32.BF16 R48, R56.reuse, R14, R48 ;  /* 0x0000000e3830723c */ /* 0x040fe20000041830 */
[----:B------:R-:W2:Y:S07]  /*2690*/  LDSM.16.M88.4 R12, [R90+0x10800] ;  /* 0x010800005a0c783b */ /* 0x000eae0000000200 */
[C---:B-1----:R-:W-:Y:S08]  /*26a0*/  HMMA.16816.F32.BF16 R72, R56.reuse, R8, R72 ;  /* 0x000000083848723c */ /* 0x042ff00000041848 */
[C---:B------:R-:W-:Y:S01]  /*26b0*/  HMMA.16816.F32.BF16 R76, R56.reuse, R10, R76 ;  /* 0x0000000a384c723c */ /* 0x040fe2000004184c */
[----:B------:R-:W1:Y:S07]  /*26c0*/  LDSM.16.M88.4 R8, [R91+0x10000] ;  /* 0x010000005b08783b */ /* 0x000e6e0000000200 */
[C---:B---3--:R-:W-:Y:S08]  /*26d0*/  HMMA.16816.F32.BF16 R36, R56.reuse, R16, R36 ;  /* 0x000000103824723c */ /* 0x048ff00000041824 */
[C---:B------:R-:W-:Y:S01]  /*26e0*/  HMMA.16816.F32.BF16 R64, R56.reuse, R18, R64 ;  /* 0x000000123840723c */ /* 0x040fe20000041840 */
[----:B------:R-:W3:Y:S07]  /*26f0*/  LDSM.16.M88.4 R16, [R90+0x11000] ;  /* 0x011000005a10783b */ /* 0x000eee0000000200 */
[C---:B------:R-:W-:Y:S08]  /*2700*/  HMMA.16816.F32.BF16 R44, R56.reuse, R68, R44 ;  /* 0x00000044382c723c */ /* 0x040ff0000004182c */
[----:B------:R-:W-:Y:S01]  /*2710*/  HMMA.16816.F32.BF16 R40, R56, R70, R40 ;  /* 0x000000463828723c */ /* 0x000fe20000041828 */
[----:B------:R-:W5:Y:S04]  /*2720*/  LDSM.16.M88.4 R68, [R2+0x10000] ;  /* 0x010000000244783b */ /* 0x000f680000000200 */
[----:B------:R-:W5:Y:S03]  /*2730*/  LDSM.16.M88.4 R56, [R91+0x11000] ;  /* 0x011000005b38783b */ /* 0x000f660000000200 */
[C---:B----4-:R-:W-:Y:S08]  /*2740*/  HMMA.16816.F32.BF16 R52, R32.reuse, R24, R52 ;  /* 0x000000182034723c */ /* 0x050ff00000041834 */
[C---:B------:R-:W-:Y:S01]  /*2750*/  HMMA.16816.F32.BF16 R48, R32.reuse, R26, R48 ;  /* 0x0000001a2030723c */ /* 0x040fe20000041830 */
[----:B------:R-:W-:Y:S07]  /*2760*/  LDSM.16.M88.4 R24, [R91+0x11800] ;  /* 0x011800005b18783b */ /* 0x000fee0000000200 */
[C---:B--2---:R-:W-:Y:S08]  /*2770*/  HMMA.16816.F32.BF16 R44, R32.reuse, R12, R44 ;  /* 0x0000000c202c723c */ /* 0x044ff0000004182c */
[----:B------:R-:W-:Y:S01]  /*2780*/  HMMA.16816.F32.BF16 R40, R32, R14, R40 ;  /* 0x0000000e2028723c */ /* 0x000fe20000041828 */
[----:B------:R-:W2:Y:S07]  /*2790*/  LDSM.16.M88.4 R12, [R2+0x10800] ;  /* 0x01080000020c783b */ /* 0x000eae0000000200 */
[----:B-1----:R-:W-:Y:S08]  /*27a0*/  HMMA.16816.F32.BF16 R52, R28, R8, R52 ;  /* 0x000000081c34723c */ /* 0x002ff00000041834 */
[----:B---3--:R-:W-:Y:S01]  /*27b0*/  HMMA.16816.F32.BF16 R36, R32, R16, R36 ;  /* 0x000000102024723c */ /* 0x008fe20000041824 */
[----:B------:R-:W-:-:S05]  /*27c0*/  IMAD.SHL.U32 R17, R3, 0x2, RZ ;  /* 0x0000000203117824 */ /* 0x000fca00078e00ff */
[----:B------:R-:W-:Y:S02]  /*27d0*/  LOP3.LUT R17, R17, 0x6, RZ, 0xc0, !PT ;  /* 0x0000000611117812 */ /* 0x000fe400078ec0ff */
[----:B------:R-:W-:Y:S01]  /*27e0*/  HMMA.16816.F32.BF16 R48, R28, R10, R48 ;  /* 0x0000000a1c30723c */ /* 0x000fe20000041830 */
[----:B------:R-:W1:Y:S02]  /*27f0*/  LDSM.16.M88.4 R8, [R2+0x11000] ;  /* 0x011000000208783b */ /* 0x000e640000000200 */
[----:B------:R-:W-:-:S04]  /*2800*/  IMAD R0, R0, 0x40, R17 ;  /* 0x0000004000007824 */ /* 0x000fc800078e0211 */
[C---:B------:R-:W-:Y:S01]  /*2810*/  VIADD R16, R0.reuse, 0x1 ;  /* 0x0000000100107836 */ /* 0x040fe20000000000 */
[----:B------:R-:W-:Y:S01]  /*2820*/  HMMA.16816.F32.BF16 R64, R32, R18, R64 ;  /* 0x000000122040723c */ /* 0x000fe20000041840 */
[C---:B------:R-:W-:Y:S01]  /*2830*/  VIADD R18, R0.reuse, 0x9 ;  /* 0x0000000900127836 */ /* 0x040fe20000000000 */
[-C--:B------:R-:W-:Y:S02]  /*2840*/  ISETP.GE.AND P2, PT, R0, R97.reuse, PT ;  /* 0x000000610000720c */ /* 0x080fe40003f46270 */
[-C--:B------:R-:W-:Y:S02]  /*2850*/  ISETP.GE.AND P1, PT, R16, R97.reuse, PT ;  /* 0x000000611000720c */ /* 0x080fe40003f26270 */
[----:B------:R-:W-:Y:S02]  /*2860*/  ISETP.GE.AND P4, PT, R18, R97, PT ;  /* 0x000000611200720c */ /* 0x000fe40003f86270 */
[----:B------:R-:W-:Y:S01]  /*2870*/  HMMA.16816.F32.BF16 R44, R28, R60, R44 ;  /* 0x0000003c1c2c723c */ /* 0x000fe2000004182c */
[----:B------:R3:W4:Y:S01]  /*2880*/  LDSM.16.M88.4 R16, [R2+0x11800] ;  /* 0x011800000210783b */ /* 0x0007220000000200 */
[----:B------:R-:W-:-:S06]  /*2890*/  DEPBAR.LE SB0, 0x0 ;  /* 0x000080000000791a */ /* 0x000fcc0000000000 */
[----:B-----5:R-:W-:Y:S08]  /*28a0*/  HMMA.16816.F32.BF16 R52, R80, R68, R52 ;  /* 0x000000445034723c */ /* 0x020ff00000041834 */
[----:B------:R-:W-:Y:S08]  /*28b0*/  HMMA.16816.F32.BF16 R40, R28, R62, R40 ;  /* 0x0000003e1c28723c */ /* 0x000ff00000041828 */
[----:B------:R-:W-:Y:S01]  /*28c0*/  HMMA.16816.F32.BF16 R72, R32, R20, R72 ;  /* 0x000000142048723c */ /* 0x000fe20000041848 */
[----:B------:R-:W-:-:S02]  /*28d0*/  VIADD R20, R0, 0x10 ;  /* 0x0000001000147836 */ /* 0x000fc40000000000 */
[----:B------:R-:W-:Y:S01]  /*28e0*/  FSEL R54, R54, -INF , !P2 ;  /* 0xff80000036367808 */ /* 0x000fe20005000000 */
[----:B---3--:R-:W-:Y:S01]  /*28f0*/  VIADD R2, R0, 0x20 ;  /* 0x0000002000027836 */ /* 0x008fe20000000000 */
[----:B------:R-:W-:Y:S02]  /*2900*/  FSEL R53, R53, -INF , !P1 ;  /* 0xff80000035357808 */ /* 0x000fe40004800000 */
[----:B------:R-:W-:Y:S01]  /*2910*/  ISETP.GE.AND P3, PT, R20, R97, PT ;  /* 0x000000611400720c */ /* 0x000fe20003f66270 */
[----:B------:R-:W-:Y:S01]  /*2920*/  HMMA.16816.F32.BF16 R36, R28, R56, R36 ;  /* 0x000000381c24723c */ /* 0x000fe20000041824 */
[----:B------:R-:W-:-:S07]  /*2930*/  VIADD R20, R0, 0x18 ;  /* 0x0000001800147836 */ /* 0x000fce0000000000 */
[----:B------:R-:W-:Y:S08]  /*2940*/  HMMA.16816.F32.BF16 R48, R80, R70, R48 ;  /* 0x000000465030723c */ /* 0x000ff00000041830 */
[----:B------:R-:W-:Y:S08]  /*2950*/  HMMA.16816.F32.BF16 R64, R28, R58, R64 ;  /* 0x0000003a1c40723c */ /* 0x000ff00000041840 */
[----:B--2---:R-:W-:Y:S01]  /*2960*/  HMMA.16816.F32.BF16 R44, R80, R12, R44 ;  /* 0x0000000c502c723c */ /* 0x004fe2000004182c */
[----:B------:R-:W-:Y:S01]  /*2970*/  VIADD R12, R0, 0x11 ;  /* 0x00000011000c7836 */ /* 0x000fe20000000000 */
[----:B------:R-:W-:-:S02]  /*2980*/  FSEL R13, R52, -INF , !P2 ;  /* 0xff800000340d7808 */ /* 0x000fc40005000000 */
[----:B------:R-:W-:Y:S01]  /*2990*/  FSEL R49, R49, -INF , !P4 ;  /* 0xff80000031317808 */ /* 0x000fe20006000000 */
[----:B------:R-:W-:Y:S01]  /*29a0*/  BAR.SYNC.DEFER_BLOCKING 0x0 ;  /* 0x0000000000007b1d */ /* 0x000fe20000010000 */
[-C--:B------:R-:W-:Y:S02]  /*29b0*/  ISETP.GE.AND P2, PT, R12, R97.reuse, PT ;  /* 0x000000610c00720c */ /* 0x080fe40003f46270 */
[----:B------:R-:W-:Y:S01]  /*29c0*/  HMMA.16816.F32.BF16 R76, R32, R22, R76 ;  /* 0x00000016204c723c */ /* 0x000fe2000004184c */
[----:B------:R-:W-:Y:S01]  /*29d0*/  VIADD R22, R0, 0x8 ;  /* 0x0000000800167836 */ /* 0x000fe20000000000 */
[----:B------:R-:W-:Y:S02]  /*29e0*/  FSEL R12, R55, -INF , !P1 ;  /* 0xff800000370c7808 */ /* 0x000fe40004800000 */
[-C--:B------:R-:W-:Y:S01]  /*29f0*/  ISETP.GE.AND P1, PT, R20, R97.reuse, PT ;  /* 0x000000611400720c */ /* 0x080fe20003f26270 */
[----:B------:R-:W-:Y:S01]  /*2a00*/  VIADD R20, R0, 0x19 ;  /* 0x0000001900147836 */ /* 0x000fe20000000000 */
[----:B------:R-:W-:-:S02]  /*2a10*/  ISETP.GE.AND P5, PT, R22, R97, PT ;  /* 0x000000611600720c */ /* 0x000fc40003fa6270 */
[----:B------:R-:W-:Y:S02]  /*2a20*/  HMMA.16816.F32.BF16 R40, R80, R14, R40 ;  /* 0x0000000e5028723c */ /* 0x000fe40000041828 */
[----:B------:R-:W-:Y:S02]  /*2a30*/  FSEL R14, R50, -INF , !P5 ;  /* 0xff800000320e7808 */ /* 0x000fe40006800000 */
[----:B------:R-:W-:Y:S02]  /*2a40*/  FSEL R15, R48, -INF , !P5 ;  /* 0xff800000300f7808 */ /* 0x000fe40006800000 */
[-C--:B------:R-:W-:Y:S02]  /*2a50*/  ISETP.GE.AND P5, PT, R20, R97.reuse, PT ;  /* 0x000000611400720c */ /* 0x080fe40003fa6270 */
[----:B------:R-:W-:Y:S01]  /*2a60*/  HMMA.16816.F32.BF16 R72, R28, R24, R72 ;  /* 0x000000181c48723c */ /* 0x000fe20000041848 */
[----:B------:R-:W-:Y:S02]  /*2a70*/  FSEL R20, R51, -INF , !P4 ;  /* 0xff80000033147808 */ /* 0x000fe40006000000 */
[----:B------:R-:W-:Y:S01]  /*2a80*/  ISETP.GE.AND P4, PT, R2, R97, PT ;  /* 0x000000610200720c */ /* 0x000fe20003f86270 */
[----:B------:R-:W-:Y:S01]  /*2a90*/  VIADD R2, R0, 0x28 ;  /* 0x0000002800027836 */ /* 0x000fe20000000000 */
[----:B------:R-:W-:-:S02]  /*2aa0*/  FSEL R46, R46, -INF , !P3 ;  /* 0xff8000002e2e7808 */ /* 0x000fc40005800000 */
[----:B------:R-:W-:Y:S01]  /*2ab0*/  FSEL R45, R45, -INF , !P2 ;  /* 0xff8000002d2d7808 */ /* 0x000fe20005000000 */
[C---:B-1----:R-:W-:Y:S01]  /*2ac0*/  HMMA.16816.F32.BF16 R36, R80.reuse, R8, R36 ;  /* 0x000000085024723c */ /* 0x042fe20000041824 */
[----:B------:R-:W-:Y:S01]  /*2ad0*/  VIADD R8, R0, 0x21 ;  /* 0x0000002100087836 */ /* 0x000fe20000000000 */
[----:B------:R-:W-:Y:S02]  /*2ae0*/  FSEL R9, R44, -INF , !P3 ;  /* 0xff8000002c097808 */ /* 0x000fe40005800000 */
[----:B------:R-:W-:Y:S02]  /*2af0*/  FSEL R42, R42, -INF , !P1 ;  /* 0xff8000002a2a7808 */ /* 0x000fe40004800000 */
[-C--:B------:R-:W-:Y:S02]  /*2b00*/  ISETP.GE.AND P3, PT, R8, R97.reuse, PT ;  /* 0x000000610800720c */ /* 0x080fe40003f66270 */
[----:B------:R-:W-:Y:S01]  /*2b10*/  HMMA.16816.F32.BF16 R64, R80, R10, R64 ;  /* 0x0000000a5040723c */ /* 0x000fe20000041840 */
[----:B------:R-:W-:Y:S01]  /*2b20*/  FSEL R8, R47, -INF , !P2 ;  /* 0xff8000002f087808 */ /* 0x000fe20005000000 */
[----:B------:R-:W-:Y:S01]  /*2b30*/  VIADD R10, R0, 0x31 ;  /* 0x00000031000a7836 */ /* 0x000fe20000000000 */
[----:B------:R-:W-:Y:S01]  /*2b40*/  ISETP.GE.AND P2, PT, R2, R97, PT ;  /* 0x000000610200720c */ /* 0x000fe20003f46270 */
[----:B------:R-:W-:Y:S01]  /*2b50*/  VIADD R2, R0, 0x29 ;  /* 0x0000002900027836 */ /* 0x000fe20000000000 */
[----:B------:R-:W-:-:S02]  /*2b60*/  FSEL R11, R40, -INF , !P1 ;  /* 0xff800000280b7808 */ /* 0x000fc40004800000 */
[----:B------:R-:W-:Y:S01]  /*2b70*/  FSEL R22, R43, -INF , !P5 ;  /* 0xff8000002b167808 */ /* 0x000fe20006800000 */
[----:B------:R-:W-:Y:S01]  /*2b80*/  HMMA.16816.F32.BF16 R76, R28, R26, R76 ;  /* 0x0000001a1c4c723c */ /* 0x000fe2000004184c */
[-C--:B------:R-:W-:Y:S01]  /*2b90*/  ISETP.GE.AND P1, PT, R2, R97.reuse, PT ;  /* 0x000000610200720c */ /* 0x080fe20003f26270 */
[----:B------:R-:W-:Y:S01]  /*2ba0*/  VIADD R2, R0, 0x30 ;  /* 0x0000003000027836 */ /* 0x000fe20000000000 */
[----:B------:R-:W-:Y:S02]  /*2bb0*/  FSEL R41, R41, -INF , !P5 ;  /* 0xff80000029297808 */ /* 0x000fe40006800000 */
[----:B------:R-:W-:Y:S02]  /*2bc0*/  FSEL R90, R39, -INF , !P3 ;  /* 0xff800000275a7808 */ /* 0x000fe40005800000 */
[----:B------:R-:W-:Y:S01]  /*2bd0*/  ISETP.GE.AND P5, PT, R2, R97, PT ;  /* 0x000000610200720c */ /* 0x000fe20003fa6270 */
[----:B----4-:R-:W-:Y:S01]  /*2be0*/  HMMA.16816.F32.BF16 R72, R80, R16, R72 ;  /* 0x000000105048723c */ /* 0x010fe20000041848 */
[C---:B------:R-:W-:Y:S01]  /*2bf0*/  VIADD R2, R0.reuse, 0x38 ;  /* 0x0000003800027836 */ /* 0x040fe20000000000 */
[----:B------:R-:W-:Y:S01]  /*2c00*/  FSEL R85, R37, -INF , !P3 ;  /* 0xff80000025557808 */ /* 0x000fe20005800000 */
[----:B------:R-:W-:Y:S01]  /*2c10*/  VIADD R0, R0, 0x39 ;  /* 0x0000003900007836 */ /* 0x000fe20000000000 */
[----:B------:R-:W-:-:S02]  /*2c20*/  FSEL R92, R66, -INF , !P2 ;  /* 0xff800000425c7808 */ /* 0x000fc40005000000 */
[----:B------:R-:W-:Y:S02]  /*2c30*/  FSEL R87, R64, -INF , !P2 ;  /* 0xff80000040577808 */ /* 0x000fe40005000000 */
[----:B------:R-:W-:Y:S02]  /*2c40*/  ISETP.GE.U32.AND P2, PT, R97, 0x41, PT ;  /* 0x000000416100780c */ /* 0x000fe40003f46070 */
[----:B------:R-:W-:Y:S02]  /*2c50*/  ISETP.GE.AND P3, PT, R2, R97, PT ;  /* 0x000000610200720c */ /* 0x000fe40003f66270 */
[----:B------:R-:W-:Y:S01]  /*2c60*/  FMNMX3.FTZ R2, R13, R53, R15, !PT ;  /* 0x000000350d027276 */ /* 0x000fe2000781000f */
[----:B------:R-:W-:Y:S01]  /*2c70*/  HMMA.16816.F32.BF16 R76, R80, R18, R76 ;  /* 0x00000012504c723c */ /* 0x000fe2000004184c */
[----:B------:R-:W-:Y:S02]  /*2c80*/  FSEL R61, R36, -INF , !P4 ;  /* 0xff800000243d7808 */ /* 0x000fe40006000000 */
[----:B------:R-:W-:-:S02]  /*2c90*/  FMNMX3.FTZ R2, R2, R49, R9, !PT ;  /* 0x0000003102027276 */ /* 0x000fc40007810009 */
[----:B------:R-:W-:Y:S02]  /*2ca0*/  FSEL R68, R38, -INF , !P4 ;  /* 0xff80000026447808 */ /* 0x000fe40006000000 */
[----:B------:R-:W-:Y:S02]  /*2cb0*/  FMNMX3.FTZ R2, R2, R45, R11, !PT ;  /* 0x0000002d02027276 */ /* 0x000fe4000781000b */
[----:B------:R-:W-:Y:S02]  /*2cc0*/  ISETP.GE.AND P4, PT, R10, R97, PT ;  /* 0x000000610a00720c */ /* 0x000fe40003f86270 */
[----:B------:R-:W-:Y:S02]  /*2cd0*/  FSEL R86, R67, -INF , !P1 ;  /* 0xff80000043567808 */ /* 0x000fe40004800000 */
[----:B------:R-:W-:Y:S02]  /*2ce0*/  FSEL R71, R65, -INF , !P1 ;  /* 0xff80000041477808 */ /* 0x000fe40004800000 */
[----:B------:R-:W-:-:S02]  /*2cf0*/  FSEL R69, R72, -INF , !P5 ;  /* 0xff80000048457808 */ /* 0x000fc40006800000 */
[----:B------:R-:W-:Y:S01]  /*2d00*/  FMNMX3.FTZ R10, R2, R41, R61, !PT ;  /* 0x00000029020a7276 */ /* 0x000fe2000781003d */
[----:B------:R-:W-:Y:S06]  /*2d10*/  @!P2 BRA `(.L_x_21) ;  /* 0x000000000050a947 */ /* 0x000fec0003800000 */
[----:B------:R-:W-:-:S05]  /*2d20*/  LEA.HI.SX32 R16, R5, 0xfffffffe, 0x1a ;  /* 0xfffffffe05107811 */ /* 0x000fca00078fd2ff */
[C---:B------:R-:W-:Y:S02]  /*2d30*/  IMAD R19, R16.reuse, UR4, RZ ;  /* 0x0000000410137c24 */ /* 0x040fe4000f8e02ff */
[----:B------:R-:W-:-:S04]  /*2d40*/  IMAD.WIDE.U32 R16, R16, UR15, RZ ;  /* 0x0000000f10107c25 */ /* 0x000fc8000f8e00ff */
[----:B------:R-:W-:Y:S01]  /*2d50*/  IMAD.IADD R17, R17, 0x1, R19 ;  /* 0x0000000111117824 */ /* 0x000fe200078e0213 */
[----:B------:R-:W-:-:S04]  /*2d60*/  LEA R18, P1, R16, R171, 0x1 ;  /* 0x000000ab10127211 */ /* 0x000fc800078208ff */
[C---:B------:R-:W-:Y:S02]  /*2d70*/  LEA.HI.X R19, R16.reuse, R170, R17, 0x1, P1 ;  /* 0x000000aa10137211 */ /* 0x040fe400008f0c11 */
[----:B------:R-:W-:-:S03]  /*2d80*/  IADD3 R2, P1, PT, R16, UR8, RZ ;  /* 0x0000000810027c10 */ /* 0x000fc6000ff3e0ff */
[----:B------:R-:W-:Y:S01]  /*2d90*/  @!PT LDS RZ, [RZ] ;  /* 0x00000000fffff984 */ /* 0x000fe20000000800 */
[----:B------:R-:W-:Y:S01]  /*2da0*/  @!PT LDS RZ, [RZ] ;  /* 0x00000000fffff984 */ /* 0x000fe20000000800 */
[----:B------:R-:W-:Y:S01]  /*2db0*/  @!PT LDS RZ, [RZ] ;  /* 0x00000000fffff984 */ /* 0x000fe20000000800 */
[----:B------:R1:W-:Y:S01]  /*2dc0*/  LDGSTS.E.BYPASS.LTC128B.128 [R173+0xc000], desc[UR16][R18.64] ;  /* 0x0c00000012ad7fae */ /* 0x0003e2000b981a10 */
[----:B------:R-:W-:Y:S02]  /*2dd0*/  IADD3.X R17, PT, PT, R17, UR9, RZ, P1, !PT ;  /* 0x0000000911117c10 */ /* 0x000fe40008ffe4ff */
[C---:B------:R-:W-:Y:S01]  /*2de0*/  LEA R16, P1, R2.reuse, R171, 0x1 ;  /* 0x000000ab02107211 */ /* 0x040fe200078208ff */
[----:B------:R1:W-:Y:S03]  /*2df0*/  LDGSTS.E.BYPASS.LTC128B.128 [R173+0xe000], desc[UR16][R18.64+0x80] ;  /* 0x0e00008012ad7fae */ /* 0x0003e6000b981a10 */
[----:B------:R-:W-:Y:S01]  /*2e00*/  LEA.HI.X R17, R2, R170, R17, 0x1, P1 ;  /* 0x000000aa02117211 */ /* 0x000fe200008f0c11 */
[----:B------:R1:W-:Y:S04]  /*2e10*/  LDGSTS.E.BYPASS.LTC128B.128 [R173+0x10000], desc[UR16][R18.64+0x100] ;  /* 0x1000010012ad7fae */ /* 0x0003e8000b981a10 */
[----:B------:R1:W-:Y:S04]  /*2e20*/  LDGSTS.E.BYPASS.LTC128B.128 [R173+0xd000], desc[UR16][R16.64] ;  /* 0x0d00000010ad7fae */ /* 0x0003e8000b981a10 */
[----:B------:R1:W-:Y:S04]  /*2e30*/  LDGSTS.E.BYPASS.LTC128B.128 [R173+0xf000], desc[UR16][R16.64+0x80] ;  /* 0x0f00008010ad7fae */ /* 0x0003e8000b981a10 */
[----:B------:R1:W-:Y:S04]  /*2e40*/  LDGSTS.E.BYPASS.LTC128B.128 [R173+0x11000], desc[UR16][R16.64+0x100] ;  /* 0x1100010010ad7fae */ /* 0x0003e8000b981a10 */
[----:B------:R-:W0:Y:S02]  /*2e50*/  LDGDEPBAR ;  /* 0x00000000000079af */ /* 0x000e240000000000 */
.L_x_21:
[----:B------:R-:W-:Y:S01]  /*2e60*/  FMNMX3.FTZ R10, R10, R85, R87, !PT ;  /* 0x000000550a0a7276 */ /* 0x000fe20007810057 */
[----:B------:R-:W2:Y:S01]  /*2e70*/  LDCU UR4, c[0x0][0x45c] ;  /* 0x00008b80ff0477ac */ /* 0x000ea20008000800 */
[----:B------:R-:W-:Y:S02]  /*2e80*/  ISETP.GE.AND P1, PT, R0, R97, PT ;  /* 0x000000610000720c */ /* 0x000fe40003f26270 */
[----:B------:R-:W-:Y:S02]  /*2e90*/  FSEL R35, R73, -INF , !P4 ;  /* 0xff80000049237808 */ /* 0x000fe40006000000 */
[----:B------:R-:W-:Y:S02]  /*2ea0*/  FSEL R33, R76, -INF , !P3 ;  /* 0xff8000004c217808 */ /* 0x000fe40005800000 */
[----:B------:R-:W-:Y:S02]  /*2eb0*/  FMNMX3.FTZ R10, R10, R71, R69, !PT ;  /* 0x000000470a0a7276 */ /* 0x000fe40007810045 */
[----:B------:R-:W-:-:S02]  /*2ec0*/  FSEL R31, R77, -INF , !P1 ;  /* 0xff8000004d1f7808 */ /* 0x000fc40004800000 */
[----:B------:R-:W-:Y:S02]  /*2ed0*/  FMNMX3.FTZ R10, R10, R35, R33, !PT ;  /* 0x000000230a0a7276 */ /* 0x000fe40007810021 */
[----:B-1----:R-:W-:Y:S02]  /*2ee0*/  FMNMX3.FTZ R19, R54, R12, R14, !PT ;  /* 0x0000000c36137276 */ /* 0x002fe4000781000e */
[----:B------:R-:W-:Y:S02]  /*2ef0*/  FMNMX.FTZ R21, R31, R10, !PT ;  /* 0x0000000a1f157209 */ /* 0x000fe40007810000 */
[----:B------:R-:W-:Y:S02]  /*2f00*/  FMNMX3.FTZ R19, R19, R20, R46, !PT ;  /* 0x0000001413137276 */ /* 0x000fe4000781002e */
[----:B------:R-:W-:Y:S01]  /*2f10*/  FSEL R34, R74, -INF , !P5 ;  /* 0xff8000004a227808 */ /* 0x000fe20006800000 */
[----:B------:R-:W1:Y:S01]  /*2f20*/  SHFL.BFLY PT, R0, R21, 0x2, 0x1f ;  /* 0x0c401f0015007f89 */ /* 0x000e6200000e0000 */
[----:B------:R-:W-:-:S02]  /*2f30*/  FMNMX3.FTZ R19, R19, R8, R42, !PT ;  /* 0x0000000813137276 */ /* 0x000fc4000781002a */
[----:B------:R-:W-:Y:S02]  /*2f40*/  FSEL R32, R75, -INF , !P4 ;  /* 0xff8000004b207808 */ /* 0x000fe40006000000 */
[----:B------:R-:W-:Y:S02]  /*2f50*/  FMNMX3.FTZ R19, R19, R22, R68, !PT ;  /* 0x0000001613137276 */ /* 0x000fe40007810044 */
[----:B------:R-:W-:Y:S02]  /*2f60*/  FSEL R30, R78, -INF , !P3 ;  /* 0xff8000004e1e7808 */ /* 0x000fe40005800000 */
[----:B------:R-:W-:Y:S02]  /*2f70*/  FMNMX3.FTZ R19, R19, R90, R92, !PT ;  /* 0x0000005a13137276 */ /* 0x000fe4000781005c */
[----:B------:R-:W-:Y:S02]  /*2f80*/  FSEL R28, R79, -INF , !P1 ;  /* 0xff8000004f1c7808 */ /* 0x000fe40004800000 */
[----:B------:R-:W-:-:S02]  /*2f90*/  FMNMX3.FTZ R19, R19, R86, R34, !PT ;  /* 0x0000005613137276 */ /* 0x000fc40007810022 */
[----:B------:R-:W-:Y:S02]  /*2fa0*/  LOP3.LUT R163, R89, 0x200, R6, 0xf8, !PT ;  /* 0x0000020059a37812 */ /* 0x000fe400078ef806 */
[----:B------:R-:W-:Y:S02]  /*2fb0*/  FMNMX3.FTZ R19, R19, R32, R30, !PT ;  /* 0x0000002013137276 */ /* 0x000fe4000781001e */
[----:B------:R-:W-:Y:S02]  /*2fc0*/  LEA R163, R163, UR5, 0x1 ;  /* 0x00000005a3a37c11 */ /* 0x000fe4000f8e08ff */
[----:B------:R-:W-:Y:S02]  /*2fd0*/  FMNMX.FTZ R19, R28, R19, !PT ;  /* 0x000000131c137209 */ /* 0x000fe40007810000 */
[----:B------:R-:W-:Y:S01]  /*2fe0*/  IADD3 R100, PT, PT, R88, R163, RZ ;  /* 0x000000a358647210 */ /* 0x000fe20007ffe0ff */
[----:B------:R-:W-:Y:S01]  /*2ff0*/  LDSM.16.MT88.4 R72, [R163+0x14000] ;  /* 0x01400000a348783b */ /* 0x000fe20000004200 */
[----:B-1----:R-:W-:-:S02]  /*3000*/  FMNMX.FTZ R0, R21, R0, !PT ;  /* 0x0000000015007209 */ /* 0x002fc40007810000 */
[----:B------:R-:W-:Y:S01]  /*3010*/  IADD3 R162, PT, PT, R4, R163, RZ ;  /* 0x000000a304a27210 */ /* 0x000fe20007ffe0ff */
[----:B------:R-:W1:Y:S03]  /*3020*/  SHFL.BFLY PT, R10, R19, 0x2, 0x1f ;  /* 0x0c401f00130a7f89 */ /* 0x000e6600000e0000 */
[----:B------:R-:W-:Y:S01]  /*3030*/  IADD3 R161, PT, PT, R88, R162, RZ ;  /* 0x000000a258a17210 */ /* 0x000fe20007ffe0ff */
[----:B------:R-:W3:Y:S04]  /*3040*/  SHFL.BFLY PT, R17, R0, 0x1, 0x1f ;  /* 0x0c201f0000117f89 */ /* 0x000ee800000e0000 */
[----:B------:R-:W-:Y:S04]  /*3050*/  LDSM.16.MT88.4 R56, [R162+0x12000] ;  /* 0x01200000a238783b */ /* 0x000fe80000004200 */
[----:B------:R-:W-:Y:S04]  /*3060*/  LDSM.16.MT88.4 R112, [R100+0x16000] ;  /* 0x016000006470783b */ /* 0x000fe80000004200 */
[----:B------:R-:W-:Y:S04]  /*3070*/  LDSM.16.MT88.4 R64, [R161+0x12000] ;  /* 0x01200000a140783b */ /* 0x000fe80000004200 */
[----:B------:R-:W-:Y:S01]  /*3080*/  LDSM.16.MT88.4 R80, [R100+0x14000] ;  /* 0x014000006450783b */ /* 0x000fe20000004200 */
[----:B-1----:R-:W-:-:S03]  /*3090*/  FMNMX.FTZ R10, R19, R10, !PT ;  /* 0x0000000a130a7209 */ /* 0x002fc60007810000 */
[----:B------:R-:W-:Y:S01]  /*30a0*/  LDSM.16.MT88.4 R24, [R100+0x14800] ;  /* 0x014800006418783b */ /* 0x000fe20000004200 */
[----:B---3--:R-:W-:-:S03]  /*30b0*/  FMNMX.FTZ R2, R0, R17, !PT ;  /* 0x0000001100027209 */ /* 0x008fc60007810000 */
[----:B------:R-:W-:Y:S01]  /*30c0*/  LDSM.16.MT88.4 R104, [R163+0x16000] ;  /* 0x01600000a368783b */ /* 0x000fe20000004200 */
[C---:B------:R-:W-:Y:S01]  /*30d0*/  FSETP.NEU.FTZ.AND P1, PT, R2.reuse, -INF , PT ;  /* 0xff8000000200780b */ /* 0x040fe20003f3d000 */
[----:B--2---:R-:W-:Y:S02]  /*30e0*/  FMUL.FTZ R84, R2, UR4 ;  /* 0x0000000402547c20 */ /* 0x004fe40008410000 */
[----:B------:R-:W-:Y:S03]  /*30f0*/  LDSM.16.MT88.4 R16, [R163+0x12800] ;  /* 0x01280000a310783b */ /* 0x000fe60000004200 */
[----:B------:R-:W-:Y:S01]  /*3100*/  FSEL R84, R84, RZ, P1 ;  /* 0x000000ff54547208 */ /* 0x000fe20000800000 */
[----:B------:R-:W-:Y:S04]  /*3110*/  LDSM.16.MT88.4 R96, [R161+0x14000] ;  /* 0x01400000a160783b */ /* 0x000fe80000004200 */
[--C-:B------:R-:W-:Y:S01]  /*3120*/  FFMA.FTZ R175, R13, UR4, -R84.reuse ;  /* 0x000000040daf7c23 */ /* 0x100fe20008010854 */
[--C-:B------:R-:W-:Y:S01]  /*3130*/  FFMA.FTZ R159, R49, UR4, -R84.reuse ;  /* 0x00000004319f7c23 */ /* 0x100fe20008010854 */
[----:B------:R-:W1:Y:S01]  /*3140*/  SHFL.BFLY PT, R13, R10, 0x1, 0x1f ;  /* 0x0c201f000a0d7f89 */ /* 0x000e6200000e0000 */
[--C-:B------:R-:W-:Y:S01]  /*3150*/  FFMA.FTZ R166, R53, UR4, -R84.reuse ;  /* 0x0000000435a67c23 */ /* 0x100fe20008010854 */
[--C-:B------:R-:W-:Y:S01]  /*3160*/  FFMA.FTZ R160, R15, UR4, -R84.reuse ;  /* 0x000000040fa07c23 */ /* 0x100fe20008010854 */
[--C-:B------:R-:W-:Y:S01]  /*3170*/  FFMA.FTZ R156, R9, UR4, -R84.reuse ;  /* 0x00000004099c7c23 */ /* 0x100fe20008010854 */
[----:B------:R-:W2:Y:S01]  /*3180*/  LDSM.16.MT88.4 R48, [R100+0x12000] ;  /* 0x012000006430783b */ /* 0x000ea20000004200 */
[----:B------:R-:W-:Y:S01]  /*3190*/  MUFU.EX2 R175, R175 ;  /* 0x000000af00af7308 */ /* 0x000fe20000000800 */
[--C-:B------:R-:W-:Y:S01]  /*31a0*/  FFMA.FTZ R152, R11, UR4, -R84.reuse ;  /* 0x000000040b987c23 */ /* 0x100fe20008010854 */
[--C-:B------:R-:W-:Y:S01]  /*31b0*/  FFMA.FTZ R155, R45, UR4, -R84.reuse ;  /* 0x000000042d9b7c23 */ /* 0x100fe20008010854 */
[--C-:B------:R-:W-:Y:S01]  /*31c0*/  FFMA.FTZ R151, R41, UR4, -R84.reuse ;  /* 0x0000000429977c23 */ /* 0x100fe20008010854 */
[--C-:B------:R-:W-:Y:S01]  /*31d0*/  FFMA.FTZ R148, R61, UR4, -R84.reuse ;  /* 0x000000043d947c23 */ /* 0x100fe20008010854 */
[--C-:B------:R-:W-:Y:S01]  /*31e0*/  FFMA.FTZ R147, R85, UR4, -R84.reuse ;  /* 0x0000000455937c23 */ /* 0x100fe20008010854 */
[--C-:B------:R-:W-:Y:S01]  /*31f0*/  FFMA.FTZ R144, R87, UR4, -R84.reuse ;  /* 0x0000000457907c23 */ /* 0x100fe20008010854 */
[--C-:B------:R-:W-:Y:S01]  /*3200*/  FFMA.FTZ R143, R71, UR4, -R84.reuse ;  /* 0x00000004478f7c23 */ /* 0x100fe20008010854 */
[----:B------:R-:W3:Y:S01]  /*3210*/  MUFU.EX2 R166, R166 ;  /* 0x000000a600a67308 */ /* 0x000ee20000000800 */
[--C-:B------:R-:W-:Y:S01]  /*3220*/  FFMA.FTZ R140, R69, UR4, -R84.reuse ;  /* 0x00000004458c7c23 */ /* 0x100fe20008010854 */
[--C-:B------:R-:W-:Y:S01]  /*3230*/  FFMA.FTZ R139, R35, UR4, -R84.reuse ;  /* 0x00000004238b7c23 */ /* 0x100fe20008010854 */
[--C-:B------:R-:W-:Y:S01]  /*3240*/  FFMA.FTZ R138, R33, UR4, -R84.reuse ;  /* 0x00000004218a7c23 */ /* 0x100fe20008010854 */
[----:B------:R-:W-:Y:S01]  /*3250*/  FFMA.FTZ R137, R31, UR4, -R84 ;  /* 0x000000041f897c23 */ /* 0x000fe20008010854 */
[----:B------:R-:W-:Y:S03]  /*3260*/  LDSM.16.MT88.4 R120, [R162+0x16800] ;  /* 0x01680000a278783b */ /* 0x000fe60000004200 */
[----:B------:R-:W-:Y:S01]  /*3270*/  MUFU.EX2 R160, R160 ;  /* 0x000000a000a07308 */ /* 0x000fe20000000800 */
[----:B-1----:R-:W-:-:S04]  /*3280*/  FMNMX.FTZ R0, R10, R13, !PT ;  /* 0x0000000d0a007209 */ /* 0x002fc80007810000 */
[C---:B------:R-:W-:Y:S01]  /*3290*/  FSETP.NEU.FTZ.AND P1, PT, R0.reuse, -INF , PT ;  /* 0xff8000000000780b */ /* 0x040fe20003f3d000 */
[----:B------:R-:W-:Y:S02]  /*32a0*/  FMUL.FTZ R29, R0, UR4 ;  /* 0x00000004001d7c20 */ /* 0x000fe40008410000 */
[----:B------:R-:W1:Y:S01]  /*32b0*/  MUFU.EX2 R159, R159 ;  /* 0x0000009f009f7308 */ /* 0x000e620000000800 */
[----:B---3--:R-:W-:Y:S01]  /*32c0*/  F2FP.BF16.F32.PACK_AB R128, R166, R175 ;  /* 0x000000afa680723e */ /* 0x008fe200000010ff */
[----:B------:R-:W-:Y:S01]  /*32d0*/  FADD.FTZ R175, R175, R166 ;  /* 0x000000a6afaf7221 */ /* 0x000fe20000010000 */
[----:B------:R-:W-:-:S05]  /*32e0*/  FSEL R29, R29, RZ, P1 ;  /* 0x000000ff1d1d7208 */ /* 0x000fca0000800000 */
[----:B------:R-:W-:Y:S01]  /*32f0*/  MUFU.EX2 R156, R156 ;  /* 0x0000009c009c7308 */ /* 0x000fe20000000800 */
[--C-:B------:R-:W-:Y:S01]  /*3300*/  FFMA.FTZ R165, R54, UR4, -R29.reuse ;  /* 0x0000000436a57c23 */ /* 0x100fe2000801081d */
[--C-:B------:R-:W-:Y:S01]  /*3310*/  FFMA.FTZ R164, R12, UR4, -R29.reuse ;  /* 0x000000040ca47c23 */ /* 0x100fe2000801081d */
[--C-:B------:R-:W-:Y:S01]  /*3320*/  FFMA.FTZ R158, R14, UR4, -R29.reuse ;  /* 0x000000040e9e7c23 */ /* 0x100fe2000801081d */
[--C-:B------:R-:W-:Y:S01]  /*3330*/  FFMA.FTZ R157, R20, UR4, -R29.reuse ;  /* 0x00000004149d7c23 */ /* 0x100fe2000801081d */
[--C-:B------:R-:W-:Y:S01]  /*3340*/  FFMA.FTZ R153, R8, UR4, -R29.reuse ;  /* 0x0000000408997c23 */ /* 0x100fe2000801081d */
[--C-:B------:R-:W-:Y:S01]  /*3350*/  FFMA.FTZ R154, R46, UR4, -R29.reuse ;  /* 0x000000042e9a7c23 */ /* 0x100fe2000801081d */
[----:B------:R-:W-:Y:S01]  /*3360*/  LDSM.16.MT88.4 R8, [R100+0x12800] ;  /* 0x012800006408783b */ /* 0x000fe20000004200 */
[----:B------:R-:W-:Y:S01]  /*3370*/  MUFU.EX2 R165, R165 ;  /* 0x000000a500a57308 */ /* 0x000fe20000000800 */
[--C-:B------:R-:W-:Y:S01]  /*3380*/  FFMA.FTZ R150, R42, UR4, -R29.reuse ;  /* 0x000000042a967c23 */ /* 0x100fe2000801081d */
[--C-:B------:R-:W-:Y:S01]  /*3390*/  FFMA.FTZ R149, R22, UR4, -R29.reuse ;  /* 0x0000000416957c23 */ /* 0x100fe2000801081d */
[----:B-1----:R-:W-:Y:S01]  /*33a0*/  F2FP.BF16.F32.PACK_AB R130, R159, R160 ;  /* 0x000000a09f82723e */ /* 0x002fe200000010ff */
[----:B------:R-:W1:Y:S01]  /*33b0*/  LDSM.16.MT88.4 R40, [R163+0x12000] ;  /* 0x01200000a328783b */ /* 0x000e620000004200 */
[--C-:B------:R-:W-:Y:S01]  /*33c0*/  FFMA.FTZ R146, R68, UR4, -R29.reuse ;  /* 0x0000000444927c23 */ /* 0x100fe2000801081d */
[--C-:B------:R-:W-:Y:S01]  /*33d0*/  FFMA.FTZ R145, R90, UR4, -R29.reuse ;  /* 0x000000045a917c23 */ /* 0x100fe2000801081d */
[--C-:B------:R-:W-:Y:S01]  /*33e0*/  FFMA.FTZ R142, R92, UR4, -R29.reuse ;  /* 0x000000045c8e7c23 */ /* 0x100fe2000801081d */
[----:B------:R-:W3:Y:S01]  /*33f0*/  MUFU.EX2 R164, R164 ;  /* 0x000000a400a47308 */ /* 0x000ee20000000800 */
[----:B------:R-:W4:Y:S01]  /*3400*/  LDSM.16.MT88.4 R20, [R100+0x16800] ;  /* 0x016800006414783b */ /* 0x000f220000004200 */
[--C-:B------:R-:W-:Y:S01]  /*3410*/  FFMA.FTZ R141, R86, UR4, -R29.reuse ;  /* 0x00000004568d7c23 */ /* 0x100fe2000801081d */
[--C-:B------:R-:W-:Y:S01]  /*3420*/  FFMA.FTZ R136, R34, UR4, -R29.reuse ;  /* 0x0000000422887c23 */ /* 0x100fe2000801081d */
[--C-:B------:R-:W-:Y:S01]  /*3430*/  FFMA.FTZ R135, R32, UR4, -R29.reuse ;  /* 0x0000000420877c23 */ /* 0x100fe2000801081d */
[--C-:B------:R-:W-:Y:S01]  /*3440*/  FFMA.FTZ R134, R30, UR4, -R29.reuse ;  /* 0x000000041e867c23 */ /* 0x100fe2000801081d */
[----:B------:R-:W-:Y:S01]  /*3450*/  FFMA.FTZ R133, R28, UR4, -R29 ;  /* 0x000000041c857c23 */ /* 0x000fe2000801081d */
[----:B------:R-:W-:Y:S01]  /*3460*/  LDSM.16.MT88.4 R88, [R162+0x14000] ;  /* 0x01400000a258783b */ /* 0x000fe20000004200 */
[----:B------:R-:W-:Y:S01]  /*3470*/  MUFU.EX2 R158, R158 ;  /* 0x0000009e009e7308 */ /* 0x000fe20000000800 */
[----:B------:R-:W-:-:S02]  /*3480*/  FADD.FTZ R160, R160, R175 ;  /* 0x000000afa0a07221 */ /* 0x000fc40000010000 */
[----:B------:R-:W-:Y:S02]  /*3490*/  LDSM.16.MT88.4 R32, [R162+0x14800] ;  /* 0x01480000a220783b */ /* 0x000fe40000004200 */
[----:B------:R-:W-:Y:S02]  /*34a0*/  FADD.FTZ R159, R159, R160 ;  /* 0x000000a09f9f7221 */ /* 0x000fe40000010000 */
[----:B------:R-:W-:Y:S01]  /*34b0*/  LDSM.16.MT88.4 R28, [R161+0x14800] ;  /* 0x01480000a11c783b */ /* 0x000fe20000004200 */
[----:B------:R-:W5:Y:S01]  /*34c0*/  MUFU.EX2 R157, R157 ;  /* 0x0000009d009d7308 */ /* 0x000f620000000800 */
[----:B---3--:R-:W-:Y:S01]  /*34d0*/  F2FP.BF16.F32.PACK_AB R129, R164, R165 ;  /* 0x000000a5a481723e */ /* 0x008fe200000010ff */
[----:B------:R-:W-:-:S06]  /*34e0*/  FADD.FTZ R165, R165, R164 ;  /* 0x000000a4a5a57221 */ /* 0x000fcc0000010000 */
[----:B------:R-:W3:Y:S08]  /*34f0*/  MUFU.EX2 R155, R155 ;  /* 0x0000009b009b7308 */ /* 0x000ef00000000800 */
[----:B------:R-:W-:Y:S01]  /*3500*/  MUFU.EX2 R152, R152 ;  /* 0x0000009800987308 */ /* 0x000fe20000000800 */
[----:B-----5:R-:W-:Y:S01]  /*3510*/  F2FP.BF16.F32.PACK_AB R131, R157, R158 ;  /* 0x0000009e9d83723e */ /* 0x020fe200000010ff */
[----:B------:R-:W-:-:S04]  /*3520*/  FADD.FTZ R158, R158, R165 ;  /* 0x000000a59e9e7221 */ /* 0x000fc80000010000 */
[----:B------:R-:W-:Y:S02]  /*3530*/  FADD.FTZ R157, R157, R158 ;  /* 0x0000009e9d9d7221 */ /* 0x000fe40000010000 */
[----:B------:R-:W5:Y:S01]  /*3540*/  MUFU.EX2 R151, R151 ;  /* 0x0000009700977308 */ /* 0x000f620000000800 */
[----:B--2---:R-:W-:Y:S01]  /*3550*/  HMMA.16816.F32.BF16 R44, R128, R48, RZ ;  /* 0x00000030802c723c */ /* 0x004fe200000418ff */
[----:B---3--:R-:W-:Y:S01]  /*3560*/  F2FP.BF16.F32.PACK_AB R12, R155, R156 ;  /* 0x0000009c9b0c723e */ /* 0x008fe200000010ff */
[----:B------:R-:W-:-:S04]  /*3570*/  FADD.FTZ R156, R156, R159 ;  /* 0x0000009f9c9c7221 */ /* 0x000fc80000010000 */
[----:B------:R-:W-:Y:S01]  /*3580*/  FADD.FTZ R155, R155, R156 ;  /* 0x0000009c9b9b7221 */ /* 0x000fe20000010000 */
[----:B------:R-:W-:Y:S01]  /*3590*/  MUFU.EX2 R154, R154 ;  /* 0x0000009a009a7308 */ /* 0x000fe20000000800 */
[C---:B------:R-:W-:Y:S07]  /*35a0*/  HMMA.16816.F32.BF16 R48, R128.reuse, R50, RZ ;  /* 0x000000328030723c */ /* 0x040fee00000418ff */
[----:B------:R-:W2:Y:S01]  /*35b0*/  MUFU.EX2 R153, R153 ;  /* 0x0000009900997308 */ /* 0x000ea20000000800 */
[----:B-----5:R-:W-:Y:S01]  /*35c0*/  F2FP.BF16.F32.PACK_AB R14, R151, R152 ;  /* 0x00000098970e723e */ /* 0x020fe200000010ff */
[----:B-1----:R-:W-:Y:S01]  /*35d0*/  HMMA.16816.F32.BF16 R36, R128, R40, RZ ;  /* 0x000000288024723c */ /* 0x002fe200000418ff */
[----:B------:R-:W-:-:S04]  /*35e0*/  FADD.FTZ R152, R152, R155 ;  /* 0x0000009b98987221 */ /* 0x000fc80000010000 */
[----:B------:R-:W-:Y:S01]  /*35f0*/  FADD.FTZ R151, R151, R152 ;  /* 0x0000009897977221 */ /* 0x000fe20000010000 */
[----:B------:R-:W-:Y:S02]  /*3600*/  MUFU.EX2 R150, R150 ;  /* 0x0000009600967308 */ /* 0x000fe40000000800 */
[C---:B------:R-:W-:Y:S06]  /*3610*/  HMMA.16816.F32.BF16 R52, R128.reuse, R56, RZ ;  /* 0x000000388034723c */ /* 0x040fec00000418ff */
[----:B------:R-:W1:Y:S01]  /*3620*/  MUFU.EX2 R149, R149 ;  /* 0x0000009500957308 */ /* 0x000e620000000800 */
[----:B--2---:R-:W-:Y:S01]  /*3630*/  F2FP.BF16.F32.PACK_AB R13, R153, R154 ;  /* 0x0000009a990d723e */ /* 0x004fe200000010ff */
[----:B------:R-:W-:Y:S01]  /*3640*/  HMMA.16816.F32.BF16 R40, R128, R42, RZ ;  /* 0x0000002a8028723c */ /* 0x000fe200000418ff */
[----:B------:R-:W-:-:S04]  /*3650*/  FADD.FTZ R154, R154, R157 ;  /* 0x0000009d9a9a7221 */ /* 0x000fc80000010000 */
[----:B------:R-:W-:Y:S01]  /*3660*/  FADD.FTZ R153, R153, R154 ;  /* 0x0000009a99997221 */ /* 0x000fe20000010000 */
[----:B------:R-:W-:Y:S02]  /*3670*/  MUFU.EX2 R148, R148 ;  /* 0x0000009400947308 */ /* 0x000fe40000000800 */
[C---:B------:R-:W-:Y:S06]  /*3680*/  HMMA.16816.F32.BF16 R56, R128.reuse, R58, RZ ;  /* 0x0000003a8038723c */ /* 0x040fec00000418ff */
[----:B------:R-:W2:Y:S01]  /*3690*/  MUFU.EX2 R147, R147 ;  /* 0x0000009300937308 */ /* 0x000ea20000000800 */
[----:B-1----:R-:W-:Y:S01]  /*36a0*/  F2FP.BF16.F32.PACK_AB R15, R149, R150 ;  /* 0x00000096950f723e */ /* 0x002fe200000010ff */
[----:B------:R-:W-:Y:S01]  /*36b0*/  HMMA.16816.F32.BF16 R108, R128, R112, RZ ;  /* 0x00000070806c723c */ /* 0x000fe200000418ff */
[----:B------:R-:W-:-:S04]  /*36c0*/  FADD.FTZ R150, R150, R153 ;  /* 0x0000009996967221 */ /* 0x000fc80000010000 */
[----:B------:R-:W-:Y:S01]  /*36d0*/  FADD.FTZ R149, R149, R150 ;  /* 0x0000009695957221 */ /* 0x000fe20000010000 */
[----:B------:R-:W-:Y:S02]  /*36e0*/  MUFU.EX2 R144, R144 ;  /* 0x0000009000907308 */ /* 0x000fe40000000800 */
[C---:B------:R-:W-:Y:S06]  /*36f0*/  HMMA.16816.F32.BF16 R44, R12.reuse, R8, R44 ;  /* 0x000000080c2c723c */ /* 0x040fec000004182c */
[----:B------:R-:W-:Y:S02]  /*3700*/  MUFU.EX2 R143, R143 ;  /* 0x0000008f008f7308 */ /* 0x000fe40000000800 */
[----:B------:R-:W-:Y:S01]  /*3710*/  HMMA.16816.F32.BF16 R48, R12, R10, R48 ;  /* 0x0000000a0c30723c */ /* 0x000fe20000041830 */
[----:B------:R-:W1:Y:S05]  /*3720*/  LDSM.16.MT88.4 R8, [R162+0x12800] ;  /* 0x01280000a208783b */ /* 0x000e6a0000004200 */
[----:B------:R-:W-:Y:S02]  /*3730*/  MUFU.EX2 R146, R146 ;  /* 0x0000009200927308 */ /* 0x000fe40000000800 */
[----:B------:R-:W-:Y:S06]  /*3740*/  HMMA.16816.F32.BF16 R112, R128, R114, RZ ;  /* 0x000000728070723c */ /* 0x000fec00000418ff */
[----:B------:R-:W3:Y:S02]  /*3750*/  MUFU.EX2 R145, R145 ;  /* 0x0000009100917308 */ /* 0x000ee40000000800 */
[C---:B------:R-:W-:Y:S06]  /*3760*/  HMMA.16816.F32.BF16 R36, R12.reuse, R16, R36 ;  /* 0x000000100c24723c */ /* 0x040fec0000041824 */
[----:B------:R-:W-:Y:S02]  /*3770*/  MUFU.EX2 R142, R142 ;  /* 0x0000008e008e7308 */ /* 0x000fe40000000800 */
[C---:B------:R-:W-:Y:S01]  /*3780*/  HMMA.16816.F32.BF16 R40, R12.reuse, R18, R40 ;  /* 0x000000120c28723c */ /* 0x040fe20000041828 */
[----:B------:R-:W5:Y:S05]  /*3790*/  LDSM.16.MT88.4 R16, [R161+0x12800] ;  /* 0x01280000a110783b */ /* 0x000f6a0000004200 */
[----:B------:R-:W3:Y:S02]  /*37a0*/  MUFU.EX2 R141, R141 ;  /* 0x0000008d008d7308 */ /* 0x000ee40000000800 */
[C---:B----4-:R-:W-:Y:S06]  /*37b0*/  HMMA.16816.F32.BF16 R108, R12.reuse, R20, R108 ;  /* 0x000000140c6c723c */ /* 0x050fec000004186c */
[----:B------:R-:W-:Y:S02]  /*37c0*/  MUFU.EX2 R140, R140 ;  /* 0x0000008c008c7308 */ /* 0x000fe40000000800 */
[C---:B------:R-:W-:Y:S01]  /*37d0*/  HMMA.16816.F32.BF16 R112, R12.reuse, R22, R112 ;  /* 0x000000160c70723c */ /* 0x040fe20000041870 */
[----:B------:R-:W-:Y:S05]  /*37e0*/  LDSM.16.MT88.4 R20, [R100+0x13000] ;  /* 0x013000006414783b */ /* 0x000fea0000004200 */
[----:B------:R-:W4:Y:S02]  /*37f0*/  MUFU.EX2 R139, R139 ;  /* 0x0000008b008b7308 */ /* 0x000f240000000800 */
[C---:B-1----:R-:W-:Y:S06]  /*3800*/  HMMA.16816.F32.BF16 R52, R12.reuse, R8, R52 ;  /* 0x000000080c34723c */ /* 0x042fec0000041834 */
[----:B------:R-:W-:Y:S02]  /*3810*/  MUFU.EX2 R138, R138 ;  /* 0x0000008a008a7308 */ /* 0x000fe40000000800 */
[----:B------:R-:W-:Y:S01]  /*3820*/  HMMA.16816.F32.BF16 R56, R12, R10, R56 ;  /* 0x0000000a0c38723c */ /* 0x000fe20000041838 */
[----:B------:R-:W1:Y:S05]  /*3830*/  LDSM.16.MT88.4 R8, [R163+0x14800] ;  /* 0x01480000a308783b */ /* 0x000e6a0000004200 */
[----:B------:R-:W-:Y:S02]  /*3840*/  MUFU.EX2 R137, R137 ;  /* 0x0000008900897308 */ /* 0x000fe40000000800 */
[C---:B------:R-:W-:Y:S06]  /*3850*/  HMMA.16816.F32.BF16 R60, R128.reuse, R64, RZ ;  /* 0x00000040803c723c */ /* 0x040fec00000418ff */
[----:B------:R-:W-:Y:S02]  /*3860*/  MUFU.EX2 R136, R136 ;  /* 0x0000008800887308 */ /* 0x000fe40000000800 */
[C---:B------:R-:W-:Y:S06]  /*3870*/  HMMA.16816.F32.BF16 R68, R128.reuse, R72, RZ ;  /* 0x000000488044723c */ /* 0x040fec00000418ff */
[----:B------:R-:W4:Y:S02]  /*3880*/  MUFU.EX2 R135, R135 ;  /* 0x0000008700877308 */ /* 0x000f240000000800 */
[C---:B------:R-:W-:Y:S06]  /*3890*/  HMMA.16816.F32.BF16 R64, R128.reuse, R66, RZ ;  /* 0x000000428040723c */ /* 0x040fec00000418ff */
[----:B------:R-:W-:Y:S02]  /*38a0*/  MUFU.EX2 R134, R134 ;  /* 0x0000008600867308 */ /* 0x000fe40000000800 */
[----:B------:R-:W-:Y:S06]  /*38b0*/  HMMA.16816.F32.BF16 R72, R128, R74, RZ ;  /* 0x0000004a8048723c */ /* 0x000fec00000418ff */
[----:B------:R-:W4:Y:S02]  /*38c0*/  MUFU.EX2 R133, R133 ;  /* 0x0000008500857308 */ /* 0x000f240000000800 */
[----:B-----5:R-:W-:Y:S01]  /*38d0*/  HMMA.16816.F32.BF16 R60, R12, R16, R60 ;  /* 0x000000100c3c723c */ /* 0x020fe2000004183c */
[----:B--2---:R-:W-:Y:S01]  /*38e0*/  F2FP.BF16.F32.PACK_AB R16, R147, R148 ;  /* 0x000000949310723e */ /* 0x004fe200000010ff */
[----:B------:R-:W-:Y:S01]  /*38f0*/  FADD.FTZ R148, R148, R151 ;  /* 0x0000009794947221 */ /* 0x000fe20000010000 */
[----:B---3--:R-:W-:Y:S01]  /*3900*/  F2FP.BF16.F32.PACK_AB R17, R145, R146 ;  /* 0x000000929111723e */ /* 0x008fe200000010ff */
[----:B------:R-:W-:-:S02]  /*3910*/  FADD.FTZ R146, R146, R149 ;  /* 0x0000009592927221 */ /* 0x000fc40000010000 */
[----:B------:R-:W-:Y:S02]  /*3920*/  FADD.FTZ R147, R147, R148 ;  /* 0x0000009493937221 */ /* 0x000fe40000010000 */
[C---:B------:R-:W-:Y:S01]  /*3930*/  HMMA.16816.F32.BF16 R64, R12.reuse, R18, R64 ;  /* 0x000000120c40723c */ /* 0x040fe20000041840 */
[----:B------:R-:W-:Y:S01]  /*3940*/  F2FP.BF16.F32.PACK_AB R18, R143, R144 ;  /* 0x000000908f12723e */ /* 0x000fe200000010ff */
[----:B------:R-:W-:Y:S01]  /*3950*/  FADD.FTZ R145, R145, R146 ;  /* 0x0000009291917221 */ /* 0x000fe20000010000 */
[----:B------:R-:W-:Y:S01]  /*3960*/  F2FP.BF16.F32.PACK_AB R19, R141, R142 ;  /* 0x0000008e8d13723e */ /* 0x000fe200000010ff */
[----:B------:R-:W-:Y:S02]  /*3970*/  FADD.FTZ R144, R144, R147 ;  /* 0x0000009390907221 */ /* 0x000fe40000010000 */
[----:B------:R-:W-:Y:S02]  /*3980*/  FADD.FTZ R142, R142, R145 ;  /* 0x000000918e8e7221 */ /* 0x000fe40000010000 */
[----:B-1----:R-:W-:Y:S01]  /*3990*/  HMMA.16816.F32.BF16 R68, R12, R8, R68 ;  /* 0x000000080c44723c */ /* 0x002fe20000041844 */
[----:B------:R-:W-:Y:S01]  /*39a0*/  FADD.FTZ R143, R143, R144 ;  /* 0x000000908f8f7221 */ /* 0x000fe20000010000 */
[----:B------:R-:W-:-:S06]  /*39b0*/  FADD.FTZ R141, R141, R142 ;  /* 0x0000008e8d8d7221 */ /* 0x000fcc0000010000 */
[----:B------:R-:W-:Y:S01]  /*39c0*/  HMMA.16816.F32.BF16 R72, R12, R10, R72 ;  /* 0x0000000a0c48723c */ /* 0x000fe20000041848 */
[----:B------:R-:W1:Y:S07]  /*39d0*/  LDSM.16.MT88.4 R8, [R100+0x17000] ;  /* 0x017000006408783b */ /* 0x000e6e0000004200 */
[C---:B------:R-:W-:Y:S08]  /*39e0*/  HMMA.16816.F32.BF16 R44, R16.reuse, R20, R44 ;  /* 0x00000014102c723c */ /* 0x040ff0000004182c */
[----:B------:R-:W-:Y:S01]  /*39f0*/  HMMA.16816.F32.BF16 R48, R16, R22, R48 ;  /* 0x000000161030723c */ /* 0x000fe20000041830 */
[----:B------:R-:W2:Y:S07]  /*3a00*/  LDSM.16.MT88.4 R20, [R100+0x13800] ;  /* 0x013800006414783b */ /* 0x000eae0000004200 */
[C---:B------:R-:W-:Y:S08]  /*3a10*/  HMMA.16816.F32.BF16 R76, R128.reuse, R80, RZ ;  /* 0x00000050804c723c */ /* 0x040ff000000418ff */
[C---:B------:R-:W-:Y:S08]  /*3a20*/  HMMA.16816.F32.BF16 R80, R128.reuse, R82, RZ ;  /* 0x000000528050723c */ /* 0x040ff000000418ff */
[----:B------:R-:W-:Y:S08]  /*3a30*/  HMMA.16816.F32.BF16 R84, R128, R88, RZ ;  /* 0x000000588054723c */ /* 0x000ff000000418ff */
[----:B-1----:R-:W-:Y:S01]  /*3a40*/  HMMA.16816.F32.BF16 R108, R16, R8, R108 ;  /* 0x00000008106c723c */ /* 0x002fe2000004186c */
[----:B----4-:R-:W-:Y:S01]  /*3a50*/  F2FP.BF16.F32.PACK_AB R8, R139, R140 ;  /* 0x0000008c8b08723e */ /* 0x010fe200000010ff */
[----:B------:R-:W-:Y:S01]  /*3a60*/  FADD.FTZ R140, R140, R143 ;  /* 0x0000008f8c8c7221 */ /* 0x000fe20000010000 */
[----:B------:R-:W-:Y:S01]  /*3a70*/  F2FP.BF16.F32.PACK_AB R9, R135, R136 ;  /* 0x000000888709723e */ /* 0x000fe200000010ff */
[----:B------:R-:W-:-:S02]  /*3a80*/  FADD.FTZ R136, R136, R141 ;  /* 0x0000008d88887221 */ /* 0x000fc40000010000 */
[----:B------:R-:W-:Y:S02]  /*3a90*/  FADD.FTZ R139, R139, R140 ;  /* 0x0000008c8b8b7221 */ /* 0x000fe40000010000 */
[----:B------:R-:W-:Y:S01]  /*3aa0*/  HMMA.16816.F32.BF16 R112, R16, R10, R112 ;  /* 0x0000000a1070723c */ /* 0x000fe20000041870 */
[----:B------:R-:W-:Y:S01]  /*3ab0*/  F2FP.BF16.F32.PACK_AB R10, R137, R138 ;  /* 0x0000008a890a723e */ /* 0x000fe200000010ff */
[----:B------:R-:W-:Y:S01]  /*3ac0*/  FADD.FTZ R135, R135, R136 ;  /* 0x0000008887877221 */ /* 0x000fe20000010000 */
[----:B------:R-:W-:Y:S01]  /*3ad0*/  F2FP.BF16.F32.PACK_AB R11, R133, R134 ;  /* 0x00000086850b723e */ /* 0x000fe200000010ff */
[----:B------:R-:W-:Y:S02]  /*3ae0*/  FADD.FTZ R138, R138, R139 ;  /* 0x0000008b8a8a7221 */ /* 0x000fe40000010000 */
[----:B------:R-:W-:Y:S02]  /*3af0*/  FADD.FTZ R134, R134, R135 ;  /* 0x0000008786867221 */ /* 0x000fe40000010000 */
[----:B------:R-:W-:Y:S01]  /*3b00*/  HMMA.16816.F32.BF16 R76, R12, R24, R76 ;  /* 0x000000180c4c723c */ /* 0x000fe2000004184c */
[----:B------:R-:W-:Y:S01]  /*3b10*/  FADD.FTZ R177, R137, R138 ;  /* 0x0000008a89b17221 */ /* 0x000fe20000010000 */
[----:B------:R-:W-:-:S06]  /*3b20*/  FADD.FTZ R178, R133, R134 ;  /* 0x0000008685b27221 */ /* 0x000fcc0000010000 */
[----:B------:R-:W-:Y:S01]  /*3b30*/  HMMA.16816.F32.BF16 R80, R12, R26, R80 ;  /* 0x0000001a0c50723c */ /* 0x000fe20000041850 */
[----:B------:R-:W1:Y:S07]  /*3b40*/  LDSM.16.MT88.4 R24, [R100+0x15000] ;  /* 0x015000006418783b */ /* 0x000e6e0000004200 */
[C---:B--2---:R-:W-:Y:S08]  /*3b50*/  HMMA.16816.F32.BF16 R44, R8.reuse, R20, R44 ;  /* 0x00000014082c723c */ /* 0x044ff0000004182c */
[----:B------:R-:W-:Y:S01]  /*3b60*/  HMMA.16816.F32.BF16 R48, R8, R22, R48 ;  /* 0x000000160830723c */ /* 0x000fe20000041830 */
[----:B------:R-:W2:Y:S07]  /*3b70*/  LDSM.16.MT88.4 R20, [R100+0x17800] ;  /* 0x017800006414783b */ /* 0x000eae0000004200 */
[C---:B------:R-:W-:Y:S08]  /*3b80*/  HMMA.16816.F32.BF16 R92, R128.reuse, R96, RZ ;  /* 0x00000060805c723c */ /* 0x040ff000000418ff */
[C---:B------:R-:W-:Y:S08]  /*3b90*/  HMMA.16816.F32.BF16 R88, R128.reuse, R90, RZ ;  /* 0x0000005a8058723c */ /* 0x040ff000000418ff */
[----:B------:R-:W-:Y:S08]  /*3ba0*/  HMMA.16816.F32.BF16 R96, R128, R98, RZ ;  /* 0x000000628060723c */ /* 0x000ff000000418ff */
[C---:B-1----:R-:W-:Y:S08]  /*3bb0*/  HMMA.16816.F32.BF16 R76, R16.reuse, R24, R76 ;  /* 0x00000018104c723c */ /* 0x042ff0000004184c */
[----:B------:R-:W-:Y:S01]  /*3bc0*/  HMMA.16816.F32.BF16 R80, R16, R26, R80 ;  /* 0x0000001a1050723c */ /* 0x000fe20000041850 */
[----:B------:R1:W3:Y:S07]  /*3bd0*/  LDSM.16.MT88.4 R24, [R100+0x15800] ;  /* 0x015800006418783b */ /* 0x0002ee0000004200 */
[C---:B--2---:R-:W-:Y:S08]  /*3be0*/  HMMA.16816.F32.BF16 R108, R8.reuse, R20, R108 ;  /* 0x00000014086c723c */ /* 0x044ff0000004186c */
[----:B------:R-:W-:Y:S01]  /*3bf0*/  HMMA.16816.F32.BF16 R112, R8, R22, R112 ;  /* 0x000000160870723c */ /* 0x000fe20000041870 */
[----:B------:R-:W2:Y:S07]  /*3c00*/  LDSM.16.MT88.4 R20, [R163+0x16800] ;  /* 0x01680000a314783b */ /* 0x000eae0000004200 */
[C---:B-1----:R-:W-:Y:S08]  /*3c10*/  HMMA.16816.F32.BF16 R100, R128.reuse, R104, RZ ;  /* 0x000000688064723c */ /* 0x042ff000000418ff */
[----:B------:R-:W-:Y:S08]  /*3c20*/  HMMA.16816.F32.BF16 R104, R128, R106, RZ ;  /* 0x0000006a8068723c */ /* 0x000ff000000418ff */
[----:B------:R-:W-:Y:S08]  /*3c30*/  HMMA.16816.F32.BF16 R84, R12, R32, R84 ;  /* 0x000000200c54723c */ /* 0x000ff00000041854 */
[C---:B---3--:R-:W-:Y:S08]  /*3c40*/  HMMA.16816.F32.BF16 R76, R8.reuse, R24, R76 ;  /* 0x00000018084c723c */ /* 0x048ff0000004184c */
[----:B------:R-:W-:Y:S01]  /*3c50*/  HMMA.16816.F32.BF16 R80, R8, R26, R80 ;  /* 0x0000001a0850723c */ /* 0x000fe20000041850 */
[----:B------:R-:W1:Y:S07]  /*3c60*/  LDSM.16.MT88.4 R24, [R162+0x16000] ;  /* 0x01600000a218783b */ /* 0x000e6e0000004200 */
[C---:B--2---:R-:W-:Y:S08]  /*3c70*/  HMMA.16816.F32.BF16 R100, R12.reuse, R20, R100 ;  /* 0x000000140c64723c */ /* 0x044ff00000041864 */
[C---:B------:R-:W-:Y:S01]  /*3c80*/  HMMA.16816.F32.BF16 R104, R12.reuse, R22, R104 ;  /* 0x000000160c68723c */ /* 0x040fe20000041868 */
[----:B------:R-:W2:Y:S07]  /*3c90*/  LDSM.16.MT88.4 R20, [R161+0x16000] ;  /* 0x01600000a114783b */ /* 0x000eae0000004200 */
[C---:B------:R-:W-:Y:S08]  /*3ca0*/  HMMA.16816.F32.BF16 R88, R12.reuse, R34, R88 ;  /* 0x000000220c58723c */ /* 0x040ff00000041858 */
[C---:B------:R-:W-:Y:S08]  /*3cb0*/  HMMA.16816.F32.BF16 R92, R12.reuse, R28, R92 ;  /* 0x0000001c0c5c723c */ /* 0x040ff0000004185c */
[----:B------:R-:W-:Y:S08]  /*3cc0*/  HMMA.16816.F32.BF16 R96, R12, R30, R96 ;  /* 0x0000001e0c60723c */ /* 0x000ff00000041860 */
[C---:B-1----:R-:W-:Y:S08]  /*3cd0*/  HMMA.16816.F32.BF16 R116, R128.reuse, R24, RZ ;  /* 0x000000188074723c */ /* 0x042ff000000418ff */
[C---:B------:R-:W-:Y:S08]  /*3ce0*/  HMMA.16816.F32.BF16 R24, R128.reuse, R26, RZ ;  /* 0x0000001a8018723c */ /* 0x040ff000000418ff */
[C---:B--2---:R-:W-:Y:S08]  /*3cf0*/  HMMA.16816.F32.BF16 R124, R128.reuse, R20, RZ ;  /* 0x00000014807c723c */ /* 0x044ff000000418ff */
[----:B------:R-:W-:Y:S01]  /*3d00*/  HMMA.16816.F32.BF16 R128, R128, R22, RZ ;  /* 0x000000168080723c */ /* 0x000fe200000418ff */
[----:B------:R-:W1:Y:S07]  /*3d10*/  LDSM.16.MT88.4 R20, [R161+0x16800] ;  /* 0x01680000a114783b */ /* 0x000e6e0000004200 */
[C---:B------:R-:W-:Y:S08]  /*3d20*/  HMMA.16816.F32.BF16 R116, R12.reuse, R120, R116 ;  /* 0x000000780c74723c */ /* 0x040ff00000041874 */
[C---:B------:R-:W-:Y:S01]  /*3d30*/  HMMA.16816.F32.BF16 R120, R12.reuse, R122, R24 ;  /* 0x0000007a0c78723c */ /* 0x040fe20000041818 */
[----:B------:R-:W-:Y:S07]  /*3d40*/  LDSM.16.MT88.4 R24, [R162+0x13800] ;  /* 0x01380000a218783b */ /* 0x000fee0000004200 */
[C---:B-1----:R-:W-:Y:S08]  /*3d50*/  HMMA.16816.F32.BF16 R124, R12.reuse, R20, R124 ;  /* 0x000000140c7c723c */ /* 0x042ff0000004187c */
[----:B------:R-:W-:Y:S01]  /*3d60*/  HMMA.16816.F32.BF16 R128, R12, R22, R128 ;  /* 0x000000160c80723c */ /* 0x000fe20000041880 */
[----:B------:R-:W1:Y:S04]  /*3d70*/  LDSM.16.MT88.4 R12, [R163+0x13000] ;  /* 0x01300000a30c783b */ /* 0x000e680000004200 */
[----:B------:R-:W2:Y:S03]  /*3d80*/  LDSM.16.MT88.4 R20, [R162+0x13000] ;  /* 0x01300000a214783b */ /* 0x000ea60000004200 */
[C---:B-1----:R-:W-:Y:S08]  /*3d90*/  HMMA.16816.F32.BF16 R36, R16.reuse, R12, R36 ;  /* 0x0000000c1024723c */ /* 0x042ff00000041824 */
[C---:B------:R-:W-:Y:S01]  /*3da0*/  HMMA.16816.F32.BF16 R40, R16.reuse, R14, R40 ;  /* 0x0000000e1028723c */ /* 0x040fe20000041828 */
[----:B------:R-:W1:Y:S07]  /*3db0*/  LDSM.16.MT88.4 R12, [R161+0x13000] ;  /* 0x01300000a10c783b */ /* 0x000e6e0000004200 */
[C---:B--2---:R-:W-:Y:S08]  /*3dc0*/  HMMA.16816.F32.BF16 R52, R16.reuse, R20, R52 ;  /* 0x000000141034723c */ /* 0x044ff00000041834 */
[----:B------:R-:W-:Y:S01]  /*3dd0*/  HMMA.16816.F32.BF16 R56, R16, R22, R56 ;  /* 0x000000161038723c */ /* 0x000fe20000041838 */
[----:B------:R-:W2:Y:S11]  /*3de0*/  LDSM.16.MT88.4 R20, [R163+0x15000] ;  /* 0x01500000a314783b */ /* 0x000eb60000004200 */
[C---:B------:R-:W-:Y:S08]  /*3df0*/  HMMA.16816.F32.BF16 R52, R8.reuse, R24, R52 ;  /* 0x000000180834723c */ /* 0x040ff00000041834 */
[----:B------:R-:W-:Y:S08]  /*3e00*/  HMMA.16816.F32.BF16 R56, R8, R26, R56 ;  /* 0x0000001a0838723c */ /* 0x000ff00000041838 */
[C---:B-1----:R-:W-:Y:S08]  /*3e10*/  HMMA.16816.F32.BF16 R60, R16.reuse, R12, R60 ;  /* 0x0000000c103c723c */ /* 0x042ff0000004183c */
[C---:B------:R-:W-:Y:S01]  /*3e20*/  HMMA.16816.F32.BF16 R64, R16.reuse, R14, R64 ;  /* 0x0000000e1040723c */ /* 0x040fe20000041840 */
[----:B------:R-:W1:Y:S07]  /*3e30*/  LDSM.16.MT88.4 R12, [R162+0x15000] ;  /* 0x01500000a20c783b */ /* 0x000e6e0000004200 */
[C---:B--2---:R-:W-:Y:S08]  /*3e40*/  HMMA.16816.F32.BF16 R68, R16.reuse, R20, R68 ;  /* 0x000000141044723c */ /* 0x044ff00000041844 */
[C---:B------:R-:W-:Y:S01]  /*3e50*/  HMMA.16816.F32.BF16 R72, R16.reuse, R22, R72 ;  /* 0x000000161048723c */ /* 0x040fe20000041848 */
[----:B------:R-:W2:Y:S07]  /*3e60*/  LDSM.16.MT88.4 R20, [R161+0x15000] ;  /* 0x01500000a114783b */ /* 0x000eae0000004200 */
        /* <DEDUP_REMOVED lines=13> */
[----:B------:R-:W-:Y:S01]  /*3f40*/  HMMA.16816.F32.BF16 R120, R16, R14, R120 ;  /* 0x0000000e1078723c */ /* 0x000fe20000041878 */
[----:B------:R-:W1:Y:S04]  /*3f50*/  LDSM.16.MT88.4 R12, [R163+0x13800] ;  /* 0x01380000a30c783b */ /* 0x000e680000004200 */
[----:B------:R-:W3:Y:S03]  /*3f60*/  LDSM.16.MT88.4 R16, [R163+0x15800] ;  /* 0x01580000a310783b */ /* 0x000ee60000004200 */
[C---:B--2---:R-:W-:Y:S08]  /*3f70*/  HMMA.16816.F32.BF16 R60, R8.reuse, R20, R60 ;  /* 0x00000014083c723c */ /* 0x044ff0000004183c */
[C---:B------:R-:W-:Y:S08]  /*3f80*/  HMMA.16816.F32.BF16 R64, R8.reuse, R22, R64 ;  /* 0x000000160840723c */ /* 0x040ff00000041840 */
[C---:B-1----:R-:W-:Y:S08]  /*3f90*/  HMMA.16816.F32.BF16 R36, R8.reuse, R12, R36 ;  /* 0x0000000c0824723c */ /* 0x042ff00000041824 */
[C---:B------:R-:W-:Y:S01]  /*3fa0*/  HMMA.16816.F32.BF16 R40, R8.reuse, R14, R40 ;  /* 0x0000000e0828723c */ /* 0x040fe20000041828 */
[----:B------:R-:W1:Y:S07]  /*3fb0*/  LDSM.16.MT88.4 R12, [R163+0x17800] ;  /* 0x01780000a30c783b */ /* 0x000e6e0000004200 */
[C---:B---3--:R-:W-:Y:S08]  /*3fc0*/  HMMA.16816.F32.BF16 R68, R8.reuse, R16, R68 ;  /* 0x000000100844723c */ /* 0x048ff00000041844 */
        /* <DEDUP_REMOVED lines=12> */
[C---:B------:R-:W-:Y:S08]  /*4090*/  HMMA.16816.F32.BF16 R96, R8.reuse, R18, R96 ;  /* 0x000000120860723c */ /* 0x040ff00000041860 */
[C---:B-1----:R-:W-:Y:S08]  /*40a0*/  HMMA.16816.F32.BF16 R124, R8.reuse, R12, R124 ;  /* 0x0000000c087c723c */ /* 0x042ff0000004187c */
[----:B------:R-:W-:Y:S01]  /*40b0*/  HMMA.16816.F32.BF16 R128, R8, R14, R128 ;  /* 0x0000000e0880723c */ /* 0x000fe20000041880 */
[----:B------:R-:W-:-:S04]  /*40c0*/  NOP ;  /* 0x0000000000007918 */ /* 0x000fc80000000000 */
[----:B------:R-:W-:-:S15]  /*40d0*/  @!P2 BRA `(.L_x_22) ;  /* 0x0000002400f0a947 */ /* 0x000fde0003800000 */
[----:B------:R-:W-:Y:S01]  /*40e0*/  LOP3.LUT R132, R132, 0x38, R7, 0xf8, !PT ;  /* 0x0000003884847812 */ /* 0x000fe200078ef807 */
[----:B------:R-:W-:Y:S01]  /*40f0*/  IMAD.SHL.U32 R8, R3, 0x20, RZ ;  /* 0x0000002003087824 */ /* 0x000fe200078e00ff */
[C---:B------:R-:W-:Y:S01]  /*4100*/  LOP3.LUT R9, R6.reuse, 0x200, RZ, 0xc0, !PT ;  /* 0x0000020006097812 */ /* 0x040fe200078ec0ff */
[----:B------:R-:W1:Y:S01]  /*4110*/  LDCU.64 UR6, c[0x0][0x3c0] ;  /* 0x00007800ff0677ac */ /* 0x000e620008000a00 */
[--C-:B------:R-:W-:Y:S01]  /*4120*/  SHF.R.U32.HI R7, RZ, 0x1, R3.reuse ;  /* 0x00000001ff077819 */ /* 0x100fe20000011603 */
[----:B------:R-:W-:Y:S01]  /*4130*/  IMAD.MOV.U32 R160, RZ, RZ, 0x20 ;  /* 0x00000020ffa07424 */ /* 0x000fe200078e00ff */
[----:B------:R-:W-:Y:S01]  /*4140*/  LOP3.LUT R162, R6, 0x400, RZ, 0xc0, !PT ;  /* 0x0000040006a27812 */ /* 0x000fe200078ec0ff */
[----:B------:R-:W-:Y:S01]  /*4150*/  IMAD.MOV.U32 R133, RZ, RZ, R2 ;  /* 0x000000ffff857224 */ /* 0x000fe200078e0002 */
[----:B------:R-:W-:Y:S01]  /*4160*/  LOP3.LUT R3, R132, 0x8, R3, 0x78, !PT ;  /* 0x0000000884037812 */ /* 0x000fe200078e7803 */
[----:B------:R-:W2:Y:S01]  /*4170*/  LDCU UR4, c[0x0][0x45c] ;  /* 0x00008b80ff0477ac */ /* 0x000ea20008000800 */
[----:B------:R-:W-:-:S02]  /*4180*/  LOP3.LUT R8, R9, 0x7c00, R8, 0xf8, !PT ;  /* 0x00007c0009087812 */ /* 0x000fc400078ef808 */
[----:B------:R-:W-:Y:S01]  /*4190*/  LOP3.LUT R7, R132, 0x8, R7, 0x78, !PT ;  /* 0x0000000884077812 */ /* 0x000fe200078e7807 */
[----:B------:R-:W-:Y:S01]  /*41a0*/  IMAD R162, R3, 0x2, R162 ;  /* 0x0000000203a27824 */ /* 0x000fe200078e02a2 */
[----:B------:R-:W-:Y:S01]  /*41b0*/  LEA.HI.SX32 R174, R5, 0xfffffffe, 0x1a ;  /* 0xfffffffe05ae7811 */ /* 0x000fe200078fd2ff */
[----:B------:R-:W-:Y:S01]  /*41c0*/  IMAD.MOV.U32 R3, RZ, RZ, R0 ;  /* 0x000000ffff037224 */ /* 0x000fe200078e0000 */
[----:B------:R-:W-:Y:S01]  /*41d0*/  LOP3.LUT R166, R8, R7, RZ, 0xfc, !PT ;  /* 0x0000000708a67212 */ /* 0x000fe200078efcff */
[----:B------:R-:W-:Y:S01]  /*41e0*/  VIADD R5, R162, UR5 ;  /* 0x00000005a2057c36 */ /* 0x000fe20008000000 */
[----:B------:R-:W-:Y:S02]  /*41f0*/  LOP3.LUT R157, R7, 0x200, R6, 0xf8, !PT ;  /* 0x00000200079d7812 */ /* 0x000fe400078ef806 */
[----:B------:R-:W-:Y:S01]  /*4200*/  LEA R166, R166, UR5, 0x1 ;  /* 0x00000005a6a67c11 */ /* 0x000fe2000f8e08ff */
[----:B-1----:R-:W-:Y:S01]  /*4210*/  USHF.L.U64.HI UR8, UR6, 0x5, UR7 ;  /* 0x0000000506087899 */ /* 0x002fe20008010207 */
[----:B------:R-:W-:Y:S01]  /*4220*/  SEL R160, R160, 0xffffffe0, !P0 ;  /* 0xffffffe0a0a07807 */ /* 0x000fe20004000000 */
[----:B------:R-:W-:Y:S01]  /*4230*/  USHF.L.U32 UR9, UR6, 0x5, URZ ;  /* 0x0000000506097899 */ /* 0x000fe200080006ff */
[----:B------:R-:W-:Y:S01]  /*4240*/  LEA R157, R157, UR5, 0x1 ;  /* 0x000000059d9d7c11 */ /* 0x000fe2000f8e08ff */
[----:B------:R-:W-:Y:S01]  /*4250*/  IMAD.IADD R165, R4, 0x1, R166 ;  /* 0x0000000104a57824 */ /* 0x000fe200078e02a6 */
[C---:B------:R-:W-:Y:S01]  /*4260*/  IADD3 R161, PT, PT, R5.reuse, R4, RZ ;  /* 0x0000000405a17210 */ /* 0x040fe20007ffe0ff */
[----:B------:R-:W-:Y:S01]  /*4270*/  IMAD.IADD R158, R5, 0x1, R160 ;  /* 0x00000001059e7824 */ /* 0x000fe200078e02a0 */
[C---:B------:R-:W-:Y:S01]  /*4280*/  IADD3 R175, PT, PT, R157.reuse, 0x12040, RZ ;  /* 0x000120409daf7810 */ /* 0x040fe20007ffe0ff */
[----:B------:R-:W-:Y:S01]  /*4290*/  IMAD.IADD R163, R160, 0x1, R166 ;  /* 0x00000001a0a37824 */ /* 0x000fe200078e02a6 */
[----:B------:R-:W1:Y:S01]  /*42a0*/  LDCU.64 UR6, c[0x0][0x3c0] ;  /* 0x00007800ff0677ac */ /* 0x000e620008000a00 */
[----:B------:R-:W-:-:S02]  /*42b0*/  VIADD R176, R157, 0x12000 ;  /* 0x000120009db07836 */ /* 0x000fc40000000000 */
[C---:B------:R-:W-:Y:S02]  /*42c0*/  IMAD.IADD R156, R160.reuse, 0x1, R157 ;  /* 0x00000001a09c7824 */ /* 0x040fe400078e029d */
[C---:B------:R-:W-:Y:S02]  /*42d0*/  IMAD.IADD R159, R160.reuse, 0x1, R161 ;  /* 0x00000001a09f7824 */ /* 0x040fe400078e02a1 */
[----:B------:R-:W-:Y:S01]  /*42e0*/  IMAD.IADD R164, R160, 0x1, R165 ;  /* 0x00000001a0a47824 */ /* 0x000fe200078e02a5 */
[----:B--2---:R-:W-:Y:S06]  /*42f0*/  BRA `(.L_x_23) ;  /* 0x00000000005c7947 */ /* 0x004fec0003800000 */
.L_x_25:
[----:B------:R-:W1:Y:S01]  /*4300*/  LDC.64 R134, c[0x0][0x3b8] ;  /* 0x0000ee00ff867b82 */ /* 0x000e620000000a00 */
[----:B------:R-:W-:Y:S04]  /*4310*/  VIADD R139, R174, 0xffffffff ;  /* 0xffffffffae8b7836 */ /* 0x000fe80000000000 */
[C---:B-1----:R-:W-:Y:S04]  /*4320*/  IMAD.WIDE.U32 R136, R139.reuse, R134, RZ ;  /* 0x000000868b887225 */ /* 0x042fe800078e00ff */
[----:B------:R-:W-:Y:S01]  /*4330*/  IMAD R137, R139, R135, R137 ;  /* 0x000000878b897224 */ /* 0x000fe200078e0289 */
[C---:B------:R-:W-:Y:S01]  /*4340*/  LEA R140, P1, R136.reuse, R171, 0x7 ;  /* 0x000000ab888c7211 */ /* 0x040fe200078238ff */
[C---:B------:R-:W-:Y:S03]  /*4350*/  IMAD.SHL.U32 R139, R136.reuse, 0x40, RZ ;  /* 0x00000040888b7824 */ /* 0x040fe600078e00ff */
[--C-:B------:R-:W-:Y:S02]  /*4360*/  LEA.HI.X R141, R136, R170, R137.reuse, 0x7, P1 ;  /* 0x000000aa888d7211 */ /* 0x100fe400008f3c89 */
[----:B------:R-:W-:Y:S02]  /*4370*/  LEA R2, P0, R134, R139, 0x5 ;  /* 0x0000008b86027211 */ /* 0x000fe400078028ff */
[----:B------:R-:W-:Y:S01]  /*4380*/  SHF.L.U64.HI R0, R136, 0x6, R137 ;  /* 0x0000000688007819 */ /* 0x000fe20000010289 */
[----:B------:R-:W-:Y:S01]  /*4390*/  @!PT LDS RZ, [RZ] ;  /* 0x00000000fffff984 */ /* 0x000fe20000000800 */
[----:B------:R-:W-:Y:S01]  /*43a0*/  @!PT LDS RZ, [RZ] ;  /* 0x00000000fffff984 */ /* 0x000fe20000000800 */
[----:B------:R-:W-:Y:S01]  /*43b0*/  @!PT LDS RZ, [RZ] ;  /* 0x00000000fffff984 */ /* 0x000fe20000000800 */
[----:B------:R1:W-:Y:S03]  /*43c0*/  LDGSTS.E.BYPASS.LTC128B.128 [R173+0xc000], desc[UR16][R140.64] ;  /* 0x0c0000008cad7fae */ /* 0x0003e6000b981a10 */
[----:B------:R-:W-:Y:S01]  /*43d0*/  LEA.HI.X R135, R134, R0, R135, 0x5, P0 ;  /* 0x0000000086877211 */ /* 0x000fe200000f2c87 */
[----:B------:R1:W-:Y:S01]  /*43e0*/  LDGSTS.E.BYPASS.LTC128B.128 [R173+0xe000], desc[UR16][R140.64+0x80] ;  /* 0x0e0000808cad7fae */ /* 0x0003e2000b981a10 */
[C---:B------:R-:W-:Y:S03]  /*43f0*/  LEA R138, P0, R2.reuse, R171, 0x1 ;  /* 0x000000ab028a7211 */ /* 0x040fe600078008ff */
[----:B------:R1:W-:Y:S01]  /*4400*/  LDGSTS.E.BYPASS.LTC128B.128 [R173+0x10000], desc[UR16][R140.64+0x100] ;  /* 0x100001008cad7fae */ /* 0x0003e2000b981a10 */
[----:B------:R-:W-:Y:S05]  /*4410*/  LEA.HI.X R139, R2, R170, R135, 0x1, P0 ;  /* 0x000000aa028b7211 */ /* 0x000fea00000f0c87 */
[----:B------:R1:W-:Y:S04]  /*4420*/  LDGSTS.E.BYPASS.LTC128B.128 [R173+0xd000], desc[UR16][R138.64] ;  /* 0x0d0000008aad7fae */ /* 0x0003e8000b981a10 */
[----:B------:R1:W-:Y:S04]  /*4430*/  LDGSTS.E.BYPASS.LTC128B.128 [R173+0xf000], desc[UR16][R138.64+0x80] ;  /* 0x0f0000808aad7fae */ /* 0x0003e8000b981a10 */
[----:B------:R1:W-:Y:S04]  /*4440*/  LDGSTS.E.BYPASS.LTC128B.128 [R173+0x11000], desc[UR16][R138.64+0x100] ;  /* 0x110001008aad7fae */ /* 0x0003e8000b981a10 */
[----:B------:R-:W0:Y:S01]  /*4450*/  LDGDEPBAR ;  /* 0x00000000000079af */ /* 0x000e220000000000 */
[----:B------:R-:W-:Y:S05]  /*4460*/  BRA `(.L_x_24) ;  /* 0x0000000800d47947 */ /* 0x000fea0003800000 */
.L_x_23:
[----:B------:R-:W-:Y:S04]  /*4470*/  DEPBAR.LE SB0, 0x0 ;  /* 0x000080000000791a */ /* 0x000fe80000000000 */
[----:B------:R-:W-:Y:S01]  /*4480*/  BAR.SYNC.DEFER_BLOCKING 0x0 ;  /* 0x0000000000007b1d */ /* 0x000fe20000010000 */
[C---:B-1----:R-:W-:Y:S04]  /*4490*/  IMAD.WIDE.U32 R134, R174.reuse, UR6, RZ ;  /* 0x00000006ae867c25 */ /* 0x042fe8000f8e00ff */
[----:B------:R-:W-:Y:S01]  /*44a0*/  IMAD R135, R174, UR7, R135 ;  /* 0x00000007ae877c24 */ /* 0x000fe2000f8e0287 */
[CC--:B------:R-:W-:Y:S02]  /*44b0*/  LEA R182, P1, R134.reuse, R169.reuse, 0x7 ;  /* 0x000000a986b67211 */ /* 0x0c0fe400078238ff */
[C---:B------:R-:W-:Y:S02]  /*44c0*/  LEA R0, P0, R134.reuse, UR9, 0x6 ;  /* 0x0000000986007c11 */ /* 0x040fe4000f8030ff */
[CCC-:B------:R-:W-:Y:S02]  /*44d0*/  LEA.HI.X R183, R134.reuse, R168.reuse, R135.reuse, 0x7, P1 ;  /* 0x000000a886b77211 */ /* 0x1c0fe400008f3c87 */
[----:B------:R-:W-:Y:S02]  /*44e0*/  LEA.HI.X R179, R134, UR8, R135, 0x6, P0 ;  /* 0x0000000886b37c11 */ /* 0x000fe400080f3487 */
[C---:B------:R-:W-:Y:S04]  /*44f0*/  LEA R180, P0, R0.reuse, R169, 0x1 ;  /* 0x000000a900b47211 */ /* 0x040fe800078008ff */
[----:B------:R-:W-:Y:S02]  /*4500*/  LEA.HI.X R181, R0, R168, R179, 0x1, P0 ;  /* 0x000000a800b57211 */ /* 0x000fe400000f0cb3 */
[----:B------:R-:W-:Y:S01]  /*4510*/  ISETP.NE.AND P0, PT, R174, RZ, PT ;  /* 0x000000ffae00720c */ /* 0x000fe20003f05270 */
[----:B------:R-:W-:Y:S01]  /*4520*/  @!PT LDS RZ, [RZ] ;  /* 0x00000000fffff984 */ /* 0x000fe20000000800 */
[----:B------:R-:W-:Y:S01]  /*4530*/  @!PT LDS RZ, [RZ] ;  /* 0x00000000fffff984 */ /* 0x000fe20000000800 */
[----:B------:R-:W-:Y:S01]  /*4540*/  @!PT LDS RZ, [RZ] ;  /* 0x00000000fffff984 */ /* 0x000fe20000000800 */
[----:B------:R1:W-:Y:S04]  /*4550*/  LDGSTS.E.BYPASS.LTC128B.128 [R173+0x12000], desc[UR16][R182.64] ;  /* 0x12000000b6ad7fae */ /* 0x0003e8000b981a10 */
[----:B------:R1:W-:Y:S04]  /*4560*/  LDGSTS.E.BYPASS.LTC128B.128 [R173+0x14000], desc[UR16][R182.64+0x80] ;  /* 0x14000080b6ad7fae */ /* 0x0003e8000b981a10 */
[----:B------:R1:W-:Y:S04]  /*4570*/  LDGSTS.E.BYPASS.LTC128B.128 [R173+0x16000], desc[UR16][R182.64+0x100] ;  /* 0x16000100b6ad7fae */ /* 0x0003e8000b981a10 */
[----:B------:R1:W-:Y:S04]  /*4580*/  LDGSTS.E.BYPASS.LTC128B.128 [R173+0x13000], desc[UR16][R180.64] ;  /* 0x13000000b4ad7fae */ /* 0x0003e8000b981a10 */
[----:B------:R1:W-:Y:S04]  /*4590*/  LDGSTS.E.BYPASS.LTC128B.128 [R173+0x15000], desc[UR16][R180.64+0x80] ;  /* 0x15000080b4ad7fae */ /* 0x0003e8000b981a10 */
[----:B------:R1:W-:Y:S04]  /*45a0*/  LDGSTS.E.BYPASS.LTC128B.128 [R173+0x17000], desc[UR16][R180.64+0x100] ;  /* 0x17000100b4ad7fae */ /* 0x0003e8000b981a10 */
[----:B------:R-:W-:Y:S04]  /*45b0*/  LDSM.16.M88.4 R136, [R166] ;  /* 0x00000000a688783b */ /* 0x000fe80000000200 */
[----:B------:R-:W2:Y:S04]  /*45c0*/  LDSM.16.M88.4 R140, [R162+UR5+0xc000] ;  /* 0x00c00005a28c783b */ /* 0x000ea80008000200 */
[----:B------:R-:W3:Y:S04]  /*45d0*/  LDSM.16.M88.4 R144, [R162+UR5+0xc800] ;  /* 0x00c80005a290783b */ /* 0x000ee80008000200 */
[----:B------:R-:W4:Y:S04]  /*45e0*/  LDSM.16.M88.4 R148, [R162+UR5+0xd000] ;  /* 0x00d00005a294783b */ /* 0x000f280008000200 */
[----:B------:R-:W0:Y:S04]  /*45f0*/  LDGDEPBAR ;  /* 0x00000000000079af */ /* 0x000e280000000000 */
[----:B------:R-:W5:Y:S01]  /*4600*/  LDSM.16.M88.4 R152, [R162+UR5+0xd800] ;  /* 0x00d80005a298783b */ /* 0x000f620008000200 */
[C---:B--2---:R-:W-:Y:S08]  /*4610*/  HMMA.16816.F32.BF16 R4, R136.reuse, R140, RZ ;  /* 0x0000008c8804723c */ /* 0x044ff000000418ff */
[C---:B------:R-:W-:Y:S01]  /*4620*/  HMMA.16816.F32.BF16 R8, R136.reuse, R142, RZ ;  /* 0x0000008e8808723c */ /* 0x040fe200000418ff */
[----:B------:R-:W-:Y:S07]  /*4630*/  LDSM.16.M88.4 R140, [R163] ;  /* 0x00000000a38c783b */ /* 0x000fee0000000200 */
[C---:B---3--:R-:W-:Y:S08]  /*4640*/  HMMA.16816.F32.BF16 R12, R136.reuse, R144, RZ ;  /* 0x00000090880c723c */ /* 0x048ff000000418ff */
[C---:B------:R-:W-:Y:S08]  /*4650*/  HMMA.16816.F32.BF16 R16, R136.reuse, R146, RZ ;  /* 0x000000928810723c */ /* 0x040ff000000418ff */
[C---:B----4-:R-:W-:Y:S08]  /*4660*/  HMMA.16816.F32.BF16 R20, R136.reuse, R148, RZ ;  /* 0x000000948814723c */ /* 0x050ff000000418ff */
[C---:B------:R-:W-:Y:S08]  /*4670*/  HMMA.16816.F32.BF16 R24, R136.reuse, R150, RZ ;  /* 0x000000968818723c */ /* 0x040ff000000418ff */
[C---:B-----5:R-:W-:Y:S08]  /*4680*/  HMMA.16816.F32.BF16 R28, R136.reuse, R152, RZ ;  /* 0x00000098881c723c */ /* 0x060ff000000418ff */
[----:B------:R-:W-:Y:S01]  /*4690*/  HMMA.16816.F32.BF16 R32, R136, R154, RZ ;  /* 0x0000009a8820723c */ /* 0x000fe200000418ff */
[----:B------:R-:W2:Y:S07]  /*46a0*/  LDSM.16.M88.4 R136, [R158+0xc000] ;  /* 0x00c000009e88783b */ /* 0x000eae0000000200 */
[C---:B--2---:R-:W-:Y:S08]  /*46b0*/  HMMA.16816.F32.BF16 R4, R140.reuse, R136, R4 ;  /* 0x000000888c04723c */ /* 0x044ff00000041804 */
[C---:B------:R-:W-:Y:S01]  /*46c0*/  HMMA.16816.F32.BF16 R8, R140.reuse, R138, R8 ;  /* 0x0000008a8c08723c */ /* 0x040fe20000041808 */
        /* <DEDUP_REMOVED lines=8> */
[----:B------:R-:W-:Y:S01]  /*4750*/  HMMA.16816.F32.BF16 R32, R140, R138, R32 ;  /* 0x0000008a8c20723c */ /* 0x000fe20000041820 */
[----:B------:R-:W-:Y:S04]  /*4760*/  LDSM.16.M88.4 R136, [R165] ;  /* 0x00000000a588783b */ /* 0x000fe80000000200 */
[----:B------:R-:W2:Y:S03]  /*4770*/  LDSM.16.M88.4 R140, [R161+0xc000] ;  /* 0x00c00000a18c783b */ /* 0x000ea60000000200 */
        /* <DEDUP_REMOVED lines=24> */
[----:B------:R-:W-:Y:S04]  /*4900*/  LDSM.16.M88.4 R136, [R166+0x4000] ;  /* 0x00400000a688783b */ /* 0x000fe80000000200 */
[----:B------:R-:W2:Y:S03]  /*4910*/  LDSM.16.M88.4 R140, [R162+UR5+0xe000] ;  /* 0x00e00005a28c783b */ /* 0x000ea60008000200 */
[C---:B--2---:R-:W-:Y:S08]  /*4920*/  HMMA.16816.F32.BF16 R4, R136.reuse, R140, R4 ;  /* 0x0000008c8804723c */ /* 0x044ff00000041804 */
[C---:B------:R-:W-:Y:S01]  /*4930*/  HMMA.16816.F32.BF16 R8, R136.reuse, R142, R8 ;  /* 0x0000008e8808723c */ /* 0x040fe20000041808 */
[----:B------:R-:W2:Y:S07]  /*4940*/  LDSM.16.M88.4 R140, [R162+UR5+0xe800] ;  /* 0x00e80005a28c783b */ /* 0x000eae0008000200 */
[C---:B--2---:R-:W-:Y:S08]  /*4950*/  HMMA.16816.F32.BF16 R12, R136.reuse, R140, R12 ;  /* 0x0000008c880c723c */ /* 0x044ff0000004180c */
[C---:B------:R-:W-:Y:S01]  /*4960*/  HMMA.16816.F32.BF16 R16, R136.reuse, R142, R16 ;  /* 0x0000008e8810723c */ /* 0x040fe20000041810 */
[----:B------:R-:W2:Y:S07]  /*4970*/  LDSM.16.M88.4 R140, [R162+UR5+0xf000] ;  /* 0x00f00005a28c783b */ /* 0x000eae0008000200 */
[C---:B--2---:R-:W-:Y:S08]  /*4980*/  HMMA.16816.F32.BF16 R20, R136.reuse, R140, R20 ;  /* 0x0000008c8814723c */ /* 0x044ff00000041814 */
[C---:B------:R-:W-:Y:S01]  /*4990*/  HMMA.16816.F32.BF16 R24, R136.reuse, R142, R24 ;  /* 0x0000008e8818723c */ /* 0x040fe20000041818 */
[----:B------:R-:W2:Y:S07]  /*49a0*/  LDSM.16.M88.4 R140, [R162+UR5+0xf800] ;  /* 0x00f80005a28c783b */ /* 0x000eae0008000200 */
[C---:B--2---:R-:W-:Y:S08]  /*49b0*/  HMMA.16816.F32.BF16 R28, R136.reuse, R140, R28 ;  /* 0x0000008c881c723c */ /* 0x044ff0000004181c */
[----:B------:R-:W-:Y:S01]  /*49c0*/  HMMA.16816.F32.BF16 R32, R136, R142, R32 ;  /* 0x0000008e8820723c */ /* 0x000fe20000041820 */
[----:B------:R-:W-:Y:S04]  /*49d0*/  LDSM.16.M88.4 R136, [R163+0x4000] ;  /* 0x00400000a388783b */ /* 0x000fe80000000200 */
        /* <DEDUP_REMOVED lines=87> */
[----:B------:R-:W2:Y:S01]  /*4f50*/  LDSM.16.M88.4 R140, [R159+0x11800] ;  /* 0x011800009f8c783b */ /* 0x000ea20000000200 */
[----:B------:R-:W-:Y:S04]  /*4f60*/  DEPBAR.LE SB0, 0x0 ;  /* 0x000080000000791a */ /* 0x000fe80000000000 */
[----:B------:R-:W-:Y:S02]  /*4f70*/  BAR.SYNC.DEFER_BLOCKING 0x0 ;  /* 0x0000000000007b1d */ /* 0x000fe40000010000 */
[C---:B--2---:R-:W-:Y:S08]  /*4f80*/  HMMA.16816.F32.BF16 R28, R136.reuse, R140, R28 ;  /* 0x0000008c881c723c */ /* 0x044ff0000004181c */
[----:B------:R-:W-:Y:S01]  /*4f90*/  HMMA.16816.F32.BF16 R32, R136, R142, R32 ;  /* 0x0000008e8820723c */ /* 0x000fe20000041820 */
[----:B------:R-:W-:Y:S08]  /*4fa0*/  @!UPT UIADD3 URZ, UPT, UPT, URZ, URZ, URZ ;  /* 0x000000fffffff290 */ /* 0x000ff0000fffe0ff */
[----:B-1----:R-:W-:Y:S11]  /*4fb0*/  @P0 BRA `(.L_x_25) ;  /* 0xfffffff000d00947 */ /* 0x002ff6000383ffff */
.L_x_24:
[----:B------:R-:W-:Y:S02]  /*4fc0*/  FMNMX3.FTZ R2, R133, R4, R5, !PT ;  /* 0x0000000485027276 */ /* 0x000fe40007810005 */
        /* <DEDUP_REMOVED lines=14> */
[----:B------:R-:W-:Y:S03]  /*50b0*/  FMNMX3.FTZ R137, R0, R34, R35, !PT ;  /* 0x0000002200897276 */ /* 0x000fe60007810023 */
[----:B-1----:R-:W-:Y:S08]  /*50c0*/  SHFL.BFLY PT, R141, R134, 0x2, 0x1f ;  /* 0x0c401f00868d7f89 */ /* 0x002ff000000e0000 */
[----:B------:R-:W1:Y:S02]  /*50d0*/  SHFL.BFLY PT, R0, R137, 0x2, 0x1f ;  /* 0x0c401f0089007f89 */ /* 0x000e6400000e0000 */
[----:B-1----:R-:W-:Y:S02]  /*50e0*/  FMNMX.FTZ R135, R137, R0, !PT ;  /* 0x0000000089877209 */ /* 0x002fe40007810000 */
[----:B------:R-:W-:Y:S04]  /*50f0*/  FMNMX.FTZ R139, R134, R141, !PT ;  /* 0x0000008d868b7209 */ /* 0x000fe80007810000 */
[----:B------:R-:W1:Y:S08]  /*5100*/  SHFL.BFLY PT, R0, R135, 0x1, 0x1f ;  /* 0x0c201f0087007f89 */ /* 0x000e7000000e0000 */
[----:B------:R-:W2:Y:S01]  /*5110*/  SHFL.BFLY PT, R2, R139, 0x1, 0x1f ;  /* 0x0c201f008b027f89 */ /* 0x000ea200000e0000 */
[----:B-1----:R-:W-:Y:S02]  /*5120*/  FMNMX.FTZ R0, R135, R0, !PT ;  /* 0x0000000087007209 */ /* 0x002fe40007810000 */
[----:B--2---:R-:W-:Y:S03]  /*5130*/  FMNMX.FTZ R2, R139, R2, !PT ;  /* 0x000000028b027209 */ /* 0x004fe60007810000 */
[C---:B------:R-:W-:Y:S02]  /*5140*/  FMUL.FTZ R135, R0.reuse, UR4 ;  /* 0x0000000400877c20 */ /* 0x040fe40008410000 */
[----:B------:R-:W1:Y:S01]  /*5150*/  LDSM.16.MT88.4 R136, [R157+0x12000] ;  /* 0x012000009d88783b */ /* 0x000e620000004200 */
[----:B------:R-:W-:Y:S01]  /*5160*/  FADD.FTZ R3, -R0, R3 ;  /* 0x0000000300037221 */ /* 0x000fe20000010100 */
[C---:B------:R-:W-:Y:S01]  /*5170*/  FSETP.NEU.FTZ.AND P0, PT, R2.reuse, -INF , PT ;  /* 0xff8000000200780b */ /* 0x040fe20003f1d000 */
[C---:B------:R-:W-:Y:S01]  /*5180*/  FMUL.FTZ R140, R2.reuse, UR4 ;  /* 0x00000004028c7c20 */ /* 0x040fe20008410000 */
[----:B------:R-:W-:Y:S01]  /*5190*/  FADD.FTZ R132, -R2, R133 ;  /* 0x0000008502847221 */ /* 0x000fe20000010100 */
[----:B------:R-:W-:Y:S03]  /*51a0*/  FMUL.FTZ R134, R3, UR4 ;  /* 0x0000000403867c20 */ /* 0x000fe60008410000 */
[----:B------:R-:W-:Y:S01]  /*51b0*/  FSEL R140, R140, RZ, P0 ;  /* 0x000000ff8c8c7208 */ /* 0x000fe20000000000 */
[----:B------:R-:W-:Y:S01]  /*51c0*/  FMUL.FTZ R133, R132, UR4 ;  /* 0x0000000484857c20 */ /* 0x000fe20008410000 */
[----:B------:R-:W-:Y:S01]  /*51d0*/  FSETP.NEU.FTZ.AND P0, PT, R0, -INF , PT ;  /* 0xff8000000000780b */ /* 0x000fe20003f1d000 */
[----:B------:R-:W2:Y:S02]  /*51e0*/  MUFU.EX2 R3, R134 ;  /* 0x0000008600037308 */ /* 0x000ea40000000800 */
[--C-:B------:R-:W-:Y:S01]  /*51f0*/  FFMA.FTZ R147, R4, UR4, -R140.reuse ;  /* 0x0000000404937c23 */ /* 0x100fe2000801088c */
[----:B------:R-:W-:Y:S01]  /*5200*/  FSEL R135, R135, RZ, P0 ;  /* 0x000000ff87877208 */ /* 0x000fe20000000000 */
[--C-:B------:R-:W-:Y:S01]  /*5210*/  FFMA.FTZ R148, R5, UR4, -R140.reuse ;  /* 0x0000000405947c23 */ /* 0x100fe2000801088c */
[--C-:B------:R-:W-:Y:S01]  /*5220*/  FFMA.FTZ R141, R8, UR4, -R140.reuse ;  /* 0x00000004088d7c23 */ /* 0x100fe2000801088c */
[--C-:B------:R-:W-:Y:S01]  /*5230*/  FFMA.FTZ R144, R13, UR4, -R140.reuse ;  /* 0x000000040d907c23 */ /* 0x100fe2000801088c */
[--C-:B------:R-:W-:Y:S03]  /*5240*/  FFMA.FTZ R151, R21, UR4, -R140.reuse ;  /* 0x0000000415977c23 */ /* 0x100fe6000801088c */
[----:B------:R-:W-:Y:S01]  /*5250*/  MUFU.EX2 R147, R147 ;  /* 0x0000009300937308 */ /* 0x000fe20000000800 */
[--C-:B------:R-:W-:Y:S01]  /*5260*/  FFMA.FTZ R145, R6, UR4, -R135.reuse ;  /* 0x0000000406917c23 */ /* 0x100fe20008010887 */
[--C-:B------:R-:W-:Y:S01]  /*5270*/  FFMA.FTZ R142, R10, UR4, -R135.reuse ;  /* 0x000000040a8e7c23 */ /* 0x100fe20008010887 */
[--C-:B------:R-:W-:Y:S01]  /*5280*/  FFMA.FTZ R143, R11, UR4, -R135.reuse ;  /* 0x000000040b8f7c23 */ /* 0x100fe20008010887 */
[--C-:B------:R-:W-:Y:S01]  /*5290*/  FFMA.FTZ R7, R7, UR4, -R135.reuse ;  /* 0x0000000407077c23 */ /* 0x100fe20008010887 */
[--C-:B------:R-:W-:Y:S01]  /*52a0*/  FFMA.FTZ R149, R14, UR4, -R135.reuse ;  /* 0x000000040e957c23 */ /* 0x100fe20008010887 */
[--C-:B------:R-:W-:Y:S01]  /*52b0*/  FFMA.FTZ R146, R15, UR4, -R135.reuse ;  /* 0x000000040f927c23 */ /* 0x100fe20008010887 */
[----:B------:R-:W-:Y:S03]  /*52c0*/  FFMA.FTZ R150, R22, UR4, -R135 ;  /* 0x0000000416967c23 */ /* 0x000fe60008010887 */
[----:B------:R-:W3:Y:S01]  /*52d0*/  MUFU.EX2 R132, R133 ;  /* 0x0000008500847308 */ /* 0x000ee20000000800 */
[C---:B--2---:R-:W-:Y:S01]  /*52e0*/  FMUL.FTZ R38, R3.reuse, R38 ;  /* 0x0000002603267220 */ /* 0x044fe20000410000 */
[C---:B------:R-:W-:Y:S01]  /*52f0*/  FMUL.FTZ R39, R3.reuse, R39 ;  /* 0x0000002703277220 */ /* 0x040fe20000410000 */
[C---:B------:R-:W-:Y:S01]  /*5300*/  FMUL.FTZ R42, R3.reuse, R42 ;  /* 0x0000002a032a7220 */ /* 0x040fe20000410000 */
[C---:B------:R-:W-:Y:S01]  /*5310*/  FMUL.FTZ R43, R3.reuse, R43 ;  /* 0x0000002b032b7220 */ /* 0x040fe20000410000 */
[C---:B------:R-:W-:Y:S01]  /*5320*/  FMUL.FTZ R46, R3.reuse, R46 ;  /* 0x0000002e032e7220 */ /* 0x040fe20000410000 */
[C---:B------:R-:W-:Y:S01]  /*5330*/  FMUL.FTZ R47, R3.reuse, R47 ;  /* 0x0000002f032f7220 */ /* 0x040fe20000410000 */
[C---:B------:R-:W-:Y:S03]  /*5340*/  FMUL.FTZ R50, R3.reuse, R50 ;  /* 0x0000003203327220 */ /* 0x040fe60000410000 */
[----:B------:R-:W2:Y:S01]  /*5350*/  MUFU.EX2 R148, R148 ;  /* 0x0000009400947308 */ /* 0x000ea20000000800 */
[C---:B------:R-:W-:Y:S01]  /*5360*/  FMUL.FTZ R51, R3.reuse, R51 ;  /* 0x0000003303337220 */ /* 0x040fe20000410000 */
[C---:B------:R-:W-:Y:S01]  /*5370*/  FMUL.FTZ R54, R3.reuse, R54 ;  /* 0x0000003603367220 */ /* 0x040fe20000410000 */
[C---:B------:R-:W-:Y:S01]  /*5380*/  FMUL.FTZ R55, R3.reuse, R55 ;  /* 0x0000003703377220 */ /* 0x040fe20000410000 */
[C---:B------:R-:W-:Y:S01]  /*5390*/  FMUL.FTZ R58, R3.reuse, R58 ;  /* 0x0000003a033a7220 */ /* 0x040fe20000410000 */
[C---:B------:R-:W-:Y:S01]  /*53a0*/  FMUL.FTZ R59, R3.reuse, R59 ;  /* 0x0000003b033b7220 */ /* 0x040fe20000410000 */
[C---:B------:R-:W-:Y:S01]  /*53b0*/  FMUL.FTZ R62, R3.reuse, R62 ;  /* 0x0000003e033e7220 */ /* 0x040fe20000410000 */
[----:B------:R-:W-:Y:S03]  /*53c0*/  FMUL.FTZ R63, R3, R63 ;  /* 0x0000003f033f7220 */ /* 0x000fe60000410000 */
[----:B------:R4:W-:Y:S01]  /*53d0*/  MUFU.EX2 R134, R7 ;  /* 0x0000000700867308 */ /* 0x0009e20000000800 */
[C---:B---3--:R-:W-:Y:S01]  /*53e0*/  FMUL.FTZ R36, R132.reuse, R36 ;  /* 0x0000002484247220 */ /* 0x048fe20000410000 */
[C---:B------:R-:W-:Y:S01]  /*53f0*/  FMUL.FTZ R37, R132.reuse, R37 ;  /* 0x0000002584257220 */ /* 0x040fe20000410000 */
        /* <DEDUP_REMOVED lines=42> */
[C---:B------:R-:W-:Y:S01]  /*56a0*/  FFMA.FTZ R177, R132.reuse, R177, R147 ;  /* 0x000000b184b17223 */ /* 0x040fe20000010093 */
[C---:B------:R-:W-:Y:S01]  /*56b0*/  FMUL.FTZ R124, R132.reuse, R124 ;  /* 0x0000007c847c7220 */ /* 0x040fe20000410000 */
[C---:B------:R-:W-:Y:S01]  /*56c0*/  FMUL.FTZ R125, R132.reuse, R125 ;  /* 0x0000007d847d7220 */ /* 0x040fe20000410000 */
[C---:B------:R-:W-:Y:S01]  /*56d0*/  FMUL.FTZ R128, R132.reuse, R128 ;  /* 0x0000008084807220 */ /* 0x040fe20000410000 */
[----:B------:R-:W-:Y:S01]  /*56e0*/  FMUL.FTZ R129, R132, R129 ;  /* 0x0000008184817220 */ /* 0x000fe20000410000 */
[--C-:B------:R-:W-:Y:S01]  /*56f0*/  FFMA.FTZ R132, R9, UR4, -R140.reuse ;  /* 0x0000000409847c23 */ /* 0x100fe2000801088c */
[----:B------:R-:W-:Y:S01]  /*5700*/  MUFU.EX2 R141, R141 ;  /* 0x0000008d008d7308 */ /* 0x000fe20000000800 */
[----:B--2---:R-:W-:Y:S01]  /*5710*/  F2FP.BF16.F32.PACK_AB R8, R148, R147 ;  /* 0x000000939408723e */ /* 0x004fe200000010ff */
[C---:B------:R-:W-:Y:S01]  /*5720*/  FMUL.FTZ R66, R3.reuse, R66 ;  /* 0x0000004203427220 */ /* 0x040fe20000410000 */
[----:B----4-:R-:W-:Y:S01]  /*5730*/  MOV R7, R175 ;  /* 0x000000af00077202 */ /* 0x010fe20000000f00 */
[C---:B------:R-:W-:Y:S01]  /*5740*/  FMUL.FTZ R67, R3.reuse, R67 ;  /* 0x0000004303437220 */ /* 0x040fe20000410000 */
[----:B------:R-:W-:Y:S01]  /*5750*/  @P6 IADD3 R7, PT, PT, R176, -0x40, RZ ;  /* 0xffffffc0b0076810 */ /* 0x000fe20007ffe0ff */
[C---:B------:R-:W-:Y:S01]  /*5760*/  FMUL.FTZ R70, R3.reuse, R70 ;  /* 0x0000004603467220 */ /* 0x040fe20000410000 */
[C---:B------:R-:W-:Y:S03]  /*5770*/  FMUL.FTZ R71, R3.reuse, R71 ;  /* 0x0000004703477220 */ /* 0x040fe60000410000 */
[----:B------:R-:W-:Y:S01]  /*5780*/  MUFU.EX2 R142, R142 ;  /* 0x0000008e008e7308 */ /* 0x000fe20000000800 */
[----:B------:R-:W-:Y:S01]  /*5790*/  IADD3 R6, PT, PT, R160, R7, RZ ;  /* 0x00000007a0067210 */ /* 0x000fe20007ffe0ff */
        /* <DEDUP_REMOVED lines=13> */
[C---:B------:R-:W-:Y:S03]  /*5870*/  FMUL.FTZ R98, R3.reuse, R98 ;  /* 0x0000006203627220 */ /* 0x040fe60000410000 */
[----:B------:R-:W3:Y:S01]  /*5880*/  MUFU.EX2 R145, R145 ;  /* 0x0000009100917308 */ /* 0x000ee20000000800 */
[C---:B------:R-:W-:Y:S01]  /*5890*/  FMUL.FTZ R99, R3.reuse, R99 ;  /* 0x0000006303637220 */ /* 0x040fe20000410000 */
[C---:B------:R-:W-:Y:S01]  /*58a0*/  FMUL.FTZ R102, R3.reuse, R102 ;  /* 0x0000006603667220 */ /* 0x040fe20000410000 */
[C---:B------:R-:W-:Y:S01]  /*58b0*/  FMUL.FTZ R103, R3.reuse, R103 ;  /* 0x0000006703677220 */ /* 0x040fe20000410000 */
[C---:B------:R-:W-:Y:S01]  /*58c0*/  FMUL.FTZ R106, R3.reuse, R106 ;  /* 0x0000006a036a7220 */ /* 0x040fe20000410000 */
[C---:B------:R-:W-:Y:S01]  /*58d0*/  FMUL.FTZ R107, R3.reuse, R107 ;  /* 0x0000006b036b7220 */ /* 0x040fe20000410000 */
[C---:B------:R-:W-:Y:S01]  /*58e0*/  FMUL.FTZ R110, R3.reuse, R110 ;  /* 0x0000006e036e7220 */ /* 0x040fe20000410000 */
[----:B------:R-:W-:Y:S03]  /*58f0*/  FMUL.FTZ R111, R3, R111 ;  /* 0x0000006f036f7220 */ /* 0x000fe60000410000 */
[----:B------:R-:W4:Y:S01]  /*5900*/  MUFU.EX2 R132, R132 ;  /* 0x0000008400847308 */ /* 0x000f220000000800 */
[----:B--2---:R-:W-:Y:S01]  /*5910*/  F2FP.BF16.F32.PACK_AB R11, R143, R142 ;  /* 0x0000008e8f0b723e */ /* 0x004fe200000010ff */
[C---:B------:R-:W-:Y:S01]  /*5920*/  FMUL.FTZ R114, R3.reuse, R114 ;  /* 0x0000007203727220 */ /* 0x040fe20000410000 */
[C---:B------:R-:W-:Y:S01]  /*5930*/  FMUL.FTZ R115, R3.reuse, R115 ;  /* 0x0000007303737220 */ /* 0x040fe20000410000 */
[C---:B------:R-:W-:Y:S01]  /*5940*/  FMUL.FTZ R118, R3.reuse, R118 ;  /* 0x0000007603767220 */ /* 0x040fe20000410000 */
[C---:B------:R-:W-:Y:S01]  /*5950*/  FMUL.FTZ R119, R3.reuse, R119 ;  /* 0x0000007703777220 */ /* 0x040fe20000410000 */
[C---:B------:R-:W-:Y:S01]  /*5960*/  FMUL.FTZ R122, R3.reuse, R122 ;  /* 0x0000007a037a7220 */ /* 0x040fe20000410000 */
[C---:B------:R-:W-:Y:S01]  /*5970*/  FMUL.FTZ R123, R3.reuse, R123 ;  /* 0x0000007b037b7220 */ /* 0x040fe20000410000 */
[C---:B------:R-:W-:Y:S01]  /*5980*/  FMUL.FTZ R126, R3.reuse, R126 ;  /* 0x0000007e037e7220 */ /* 0x040fe20000410000 */
[----:B---3--:R-:W-:Y:S01]  /*5990*/  F2FP.BF16.F32.PACK_AB R9, R134, R145 ;  /* 0x000000918609723e */ /* 0x008fe200000010ff */
[C---:B------:R-:W-:Y:S01]  /*59a0*/  FMUL.FTZ R127, R3.reuse, R127 ;  /* 0x0000007f037f7220 */ /* 0x040fe20000410000 */
[--C-:B------:R-:W-:Y:S01]  /*59b0*/  FFMA.FTZ R147, R12, UR4, -R140.reuse ;  /* 0x000000040c937c23 */ /* 0x100fe2000801088c */
[C---:B------:R-:W-:Y:S01]  /*59c0*/  FMUL.FTZ R130, R3.reuse, R130 ;  /* 0x0000008203827220 */ /* 0x040fe20000410000 */
[----:B------:R-:W-:Y:S01]  /*59d0*/  LDSM.16.MT88.4 R12, [R157+0x12800] ;  /* 0x012800009d0c783b */ /* 0x000fe20000004200 */
[C---:B------:R-:W-:Y:S01]  /*59e0*/  FMUL.FTZ R131, R3.reuse, R131 ;  /* 0x0000008303837220 */ /* 0x040fe20000410000 */
[----:B------:R-:W-:Y:S01]  /*59f0*/  FFMA.FTZ R145, R3, R178, R145 ;  /* 0x000000b203917223 */ /* 0x000fe20000010091 */
[--C-:B------:R-:W-:Y:S01]  /*5a00*/  FFMA.FTZ R3, R19, UR4, -R135.reuse ;  /* 0x0000000413037c23 */ /* 0x100fe20008010887 */
[----:B----4-:R-:W-:Y:S01]  /*5a10*/  F2FP.BF16.F32.PACK_AB R10, R132, R141 ;  /* 0x0000008d840a723e */ /* 0x010fe200000010ff */
[--C-:B------:R-:W-:Y:S01]  /*5a20*/  FFMA.FTZ R152, R24, UR4, -R140.reuse ;  /* 0x0000000418987c23 */ /* 0x100fe2000801088c */
[--C-:B------:R-:W-:Y:S01]  /*5a30*/  FFMA.FTZ R153, R25, UR4, -R140.reuse ;  /* 0x0000000419997c23 */ /* 0x100fe2000801088c */
[--C-:B------:R-:W-:Y:S01]  /*5a40*/  FFMA.FTZ R155, R26, UR4, -R135.reuse ;  /* 0x000000041a9b7c23 */ /* 0x100fe20008010887 */
[--C-:B------:R-:W-:Y:S01]  /*5a50*/  FFMA.FTZ R27, R27, UR4, -R135.reuse ;  /* 0x000000041b1b7c23 */ /* 0x100fe20008010887 */
[--C-:B------:R-:W-:Y:S01]  /*5a60*/  FFMA.FTZ R30, R30, UR4, -R135.reuse ;  /* 0x000000041e1e7c23 */ /* 0x100fe20008010887 */
[----:B------:R-:W-:Y:S01]  /*5a70*/  FFMA.FTZ R31, R31, UR4, -R135 ;  /* 0x000000041f1f7c23 */ /* 0x000fe20008010887 */
[C---:B-1----:R-:W-:Y:S01]  /*5a80*/  HMMA.16816.F32.BF16 R36, R8.reuse, R136, R36 ;  /* 0x000000880824723c */ /* 0x042fe20000041824 */
[----:B------:R-:W-:Y:S04]  /*5a90*/  MUFU.EX2 R149, R149 ;  /* 0x0000009500957308 */ /* 0x000fe80000000800 */
[--C-:B------:R-:W-:Y:S01]  /*5aa0*/  FFMA.FTZ R28, R28, UR4, -R140.reuse ;  /* 0x000000041c1c7c23 */ /* 0x100fe2000801088c */
[--C-:B------:R-:W-:Y:S01]  /*5ab0*/  FFMA.FTZ R29, R29, UR4, -R140.reuse ;  /* 0x000000041d1d7c23 */ /* 0x100fe2000801088c */
[----:B------:R-:W-:Y:S01]  /*5ac0*/  FADD.FTZ R145, R134, R145 ;  /* 0x0000009186917221 */ /* 0x000fe20000010000 */
[C---:B------:R-:W-:Y:S01]  /*5ad0*/  HMMA.16816.F32.BF16 R40, R8.reuse, R138, R40 ;  /* 0x0000008a0828723c */ /* 0x040fe20000041828 */
[----:B------:R-:W1:Y:S02]  /*5ae0*/  LDSM.16.MT88.4 R136, [R156+0x12000] ;  /* 0x012000009c88783b */ /* 0x000e640000004200 */
[----:B------:R2:W-:Y:S01]  /*5af0*/  MUFU.EX2 R134, R27 ;  /* 0x0000001b00867308 */ /* 0x0005e20000000800 */
[--C-:B------:R-:W-:Y:S01]  /*5b00*/  FFMA.FTZ R32, R32, UR4, -R140.reuse ;  /* 0x0000000420207c23 */ /* 0x100fe2000801088c */
[----:B------:R-:W-:Y:S02]  /*5b10*/  ISETP.GT.AND P0, PT, R174, RZ, PT ;  /* 0x000000ffae00720c */ /* 0x000fe40003f04270 */
[----:B------:R-:W-:Y:S06]  /*5b20*/  MOV R133, R2 ;  /* 0x0000000200857202 */ /* 0x000fec0000000f00 */
[----:B------:R-:W-:Y:S10]  /*5b30*/  MUFU.EX2 R147, R147 ;  /* 0x0000009300937308 */ /* 0x000ff40000000800 */
[----:B------:R-:W3:Y:S01]  /*5b40*/  MUFU.EX2 R144, R144 ;  /* 0x0000009000907308 */ /* 0x000ee20000000800 */
[----:B--2---:R-:W-:Y:S09]  /*5b50*/  LDSM.16.MT88.4 R24, [R7+0x1800] ;  /* 0x001800000718783b */ /* 0x004ff20000004200 */
[----:B------:R-:W2:Y:S10]  /*5b60*/  MUFU.EX2 R146, R146 ;  /* 0x0000009200927308 */ /* 0x000eb40000000800 */
[----:B------:R-:W-:Y:S01]  /*5b70*/  MUFU.EX2 R3, R3 ;  /* 0x0000000300037308 */ /* 0x000fe20000000800 */
[C---:B-1----:R-:W-:Y:S09]  /*5b80*/  HMMA.16816.F32.BF16 R44, R8.reuse, R136, R44 ;  /* 0x00000088082c723c */ /* 0x042ff2000004182c */
[----:B------:R-:W-:Y:S01]  /*5b90*/  MUFU.EX2 R151, R151 ;  /* 0x0000009700977308 */ /* 0x000fe20000000800 */
[C---:B------:R-:W-:Y:S01]  /*5ba0*/  HMMA.16816.F32.BF16 R48, R8.reuse, R138, R48 ;  /* 0x0000008a0830723c */ /* 0x040fe20000041830 */
[----:B------:R-:W1:Y:S08]  /*5bb0*/  LDSM.16.MT88.4 R136, [R7] ;  /* 0x000000000788783b */ /* 0x000e700000004200 */
[----:B------:R-:W-:Y:S10]  /*5bc0*/  MUFU.EX2 R150, R150 ;  /* 0x0000009600967308 */ /* 0x000ff40000000800 */
[----:B------:R-:W-:Y:S10]  /*5bd0*/  MUFU.EX2 R152, R152 ;  /* 0x0000009800987308 */ /* 0x000ff40000000800 */
[----:B------:R-:W-:Y:S10]  /*5be0*/  MUFU.EX2 R153, R153 ;  /* 0x0000009900997308 */ /* 0x000ff40000000800 */
[----:B------:R-:W-:Y:S10]  /*5bf0*/  MUFU.EX2 R155, R155 ;  /* 0x0000009b009b7308 */ /* 0x000ff40000000800 */
[----:B------:R-:W-:Y:S01]  /*5c00*/  MUFU.EX2 R32, R32 ;  /* 0x0000002000207308 */ /* 0x000fe20000000800 */
[C---:B-1----:R-:W-:Y:S08]  /*5c10*/  HMMA.16816.F32.BF16 R52, R8.reuse, R136, R52 ;  /* 0x000000880834723c */ /* 0x042ff00000041834 */
[C---:B------:R-:W-:Y:S01]  /*5c20*/  HMMA.16816.F32.BF16 R56, R8.reuse, R138, R56 ;  /* 0x0000008a0838723c */ /* 0x040fe20000041838 */
[----:B------:R-:W1:Y:S07]  /*5c30*/  LDSM.16.MT88.4 R136, [R6] ;  /* 0x000000000688783b */ /* 0x000e6e0000004200 */
[C---:B-1----:R-:W-:Y:S08]  /*5c40*/  HMMA.16816.F32.BF16 R60, R8.reuse, R136, R60 ;  /* 0x00000088083c723c */ /* 0x042ff0000004183c */
[C---:B------:R-:W-:Y:S01]  /*5c50*/  HMMA.16816.F32.BF16 R64, R8.reuse, R138, R64 ;  /* 0x0000008a0840723c */ /* 0x040fe20000041840 */
[----:B------:R-:W1:Y:S07]  /*5c60*/  LDSM.16.MT88.4 R136, [R157+0x14000] ;  /* 0x014000009d88783b */ /* 0x000e6e0000004200 */
        /* <DEDUP_REMOVED lines=21> */
[C---:B-1----:R-:W-:Y:S03]  /*5dc0*/  HMMA.16816.F32.BF16 R124, R8.reuse, R136, R124 ;  /* 0x00000088087c723c */ /* 0x042fe6000004187c */
[--C-:B------:R-:W-:Y:S01]  /*5dd0*/  FFMA.FTZ R136, R17, UR4, -R140.reuse ;  /* 0x0000000411887c23 */ /* 0x100fe2000801088c */
[--C-:B------:R-:W-:Y:S01]  /*5de0*/  FFMA.FTZ R137, R16, UR4, -R140.reuse ;  /* 0x0000000410897c23 */ /* 0x100fe2000801088c */
[----:B------:R-:W-:Y:S01]  /*5df0*/  FADD.FTZ R16, R148, R177 ;  /* 0x000000b194107221 */ /* 0x000fe20000010000 */
[----:B------:R-:W-:Y:S01]  /*5e00*/  FFMA.FTZ R148, R20, UR4, -R140 ;  /* 0x0000000414947c23 */ /* 0x000fe2000801088c */
[----:B------:R-:W-:Y:S01]  /*5e10*/  FADD.FTZ R20, R142, R145 ;  /* 0x000000918e147221 */ /* 0x000fe20000010000 */
[----:B------:R-:W-:Y:S01]  /*5e20*/  HMMA.16816.F32.BF16 R128, R8, R138, R128 ;  /* 0x0000008a0880723c */ /* 0x000fe20000041880 */
[----:B------:R-:W-:Y:S02]  /*5e30*/  MUFU.EX2 R136, R136 ;  /* 0x0000008800887308 */ /* 0x000fe40000000800 */
[--C-:B------:R-:W-:Y:S01]  /*5e40*/  FFMA.FTZ R138, R18, UR4, -R135.reuse ;  /* 0x00000004128a7c23 */ /* 0x100fe20008010887 */
[----:B---3--:R-:W-:Y:S01]  /*5e50*/  F2FP.BF16.F32.PACK_AB R8, R144, R147 ;  /* 0x000000939008723e */ /* 0x008fe200000010ff */
[----:B------:R-:W-:Y:S01]  /*5e60*/  FFMA.FTZ R139, R23, UR4, -R135 ;  /* 0x00000004178b7c23 */ /* 0x000fe20008010887 */
[----:B--2---:R-:W-:Y:S01]  /*5e70*/  F2FP.BF16.F32.PACK_AB R9, R146, R149 ;  /* 0x000000959209723e */ /* 0x004fe200000010ff */
[----:B------:R-:W-:Y:S01]  /*5e80*/  FADD.FTZ R141, R141, R16 ;  /* 0x000000108d8d7221 */ /* 0x000fe20000010000 */
[----:B------:R-:W-:Y:S03]  /*5e90*/  FADD.FTZ R20, R143, R20 ;  /* 0x000000148f147221 */ /* 0x000fe60000010000 */
[----:B------:R-:W1:Y:S01]  /*5ea0*/  MUFU.EX2 R137, R137 ;  /* 0x0000008900897308 */ /* 0x000e620000000800 */
[----:B------:R-:W-:Y:S01]  /*5eb0*/  LDSM.16.MT88.4 R16, [R156+0x13000] ;  /* 0x013000009c10783b */ /* 0x000fe20000004200 */
[----:B------:R-:W-:Y:S01]  /*5ec0*/  FADD.FTZ R132, R132, R141 ;  /* 0x0000008d84847221 */ /* 0x000fe20000010000 */
[----:B------:R-:W-:Y:S01]  /*5ed0*/  FADD.FTZ R141, R149, R20 ;  /* 0x00000014958d7221 */ /* 0x000fe20000010000 */
[----:B------:R-:W-:Y:S02]  /*5ee0*/  FFMA.FTZ R140, R33, UR4, -R140 ;  /* 0x00000004218c7c23 */ /* 0x000fe4000801088c */
[----:B------:R-:W-:Y:S01]  /*5ef0*/  FADD.FTZ R147, R147, R132 ;  /* 0x0000008493937221 */ /* 0x000fe20000010000 */
[--C-:B------:R-:W-:Y:S03]  /*5f00*/  FFMA.FTZ R132, R34, UR4, -R135.reuse ;  /* 0x0000000422847c23 */ /* 0x100fe60008010887 */
[----:B------:R-:W2:Y:S01]  /*5f10*/  MUFU.EX2 R138, R138 ;  /* 0x0000008a008a7308 */ /* 0x000ea20000000800 */
[----:B------:R-:W-:Y:S01]  /*5f20*/  LDSM.16.MT88.4 R20, [R156+0x13800] ;  /* 0x013800009c14783b */ /* 0x000fe20000004200 */
[----:B------:R-:W-:Y:S01]  /*5f30*/  FFMA.FTZ R135, R35, UR4, -R135 ;  /* 0x0000000423877c23 */ /* 0x000fe20008010887 */
[----:B------:R-:W-:Y:S01]  /*5f40*/  FADD.FTZ R144, R144, R147 ;  /* 0x0000009390907221 */ /* 0x000fe20000010000 */
[----:B------:R-:W-:Y:S06]  /*5f50*/  FADD.FTZ R141, R146, R141 ;  /* 0x0000008d928d7221 */ /* 0x000fec0000010000 */
[----:B------:R-:W-:Y:S01]  /*5f60*/  MUFU.EX2 R33, R28 ;  /* 0x0000001c00217308 */ /* 0x000fe20000000800 */
[C---:B-1----:R-:W-:Y:S01]  /*5f70*/  F2FP.BF16.F32.PACK_AB R10, R136.reuse, R137 ;  /* 0x00000089880a723e */ /* 0x042fe200000010ff */
[----:B------:R-:W-:Y:S04]  /*5f80*/  FADD.FTZ R137, R137, R144 ;  /* 0x0000009089897221 */ /* 0x000fe80000010000 */
[----:B------:R-:W-:Y:S04]  /*5f90*/  FADD.FTZ R137, R136, R137 ;  /* 0x0000008988897221 */ /* 0x000fe80000010000 */
[----:B------:R-:W-:Y:S01]  /*5fa0*/  MUFU.EX2 R142, R29 ;  /* 0x0000001d008e7308 */ /* 0x000fe20000000800 */
[C---:B--2---:R-:W-:Y:S01]  /*5fb0*/  F2FP.BF16.F32.PACK_AB R11, R3.reuse, R138 ;  /* 0x0000008a030b723e */ /* 0x044fe200000010ff */
[----:B------:R-:W-:Y:S04]  /*5fc0*/  FADD.FTZ R138, R138, R141 ;  /* 0x0000008d8a8a7221 */ /* 0x000fe80000010000 */
[----:B------:R-:W-:Y:S02]  /*5fd0*/  FADD.FTZ R3, R3, R138 ;  /* 0x0000008a03037221 */ /* 0x000fe40000010000 */
[C---:B------:R-:W-:Y:S02]  /*5fe0*/  HMMA.16816.F32.BF16 R36, R8.reuse, R12, R36 ;  /* 0x0000000c0824723c */ /* 0x040fe40000041824 */
[----:B------:R-:W-:Y:S06]  /*5ff0*/  MUFU.EX2 R35, R30 ;  /* 0x0000001e00237308 */ /* 0x000fec0000000800 */
[C---:B------:R-:W-:Y:S01]  /*6000*/  HMMA.16816.F32.BF16 R40, R8.reuse, R14, R40 ;  /* 0x0000000e0828723c */ /* 0x040fe20000041828 */
[----:B------:R-:W1:Y:S03]  /*6010*/  LDSM.16.MT88.4 R12, [R156+0x12800] ;  /* 0x012800009c0c783b */ /* 0x000e660000004200 */
[----:B------:R2:W-:Y:S10]  /*6020*/  MUFU.EX2 R34, R31 ;  /* 0x0000001f00227308 */ /* 0x0005f40000000800 */
[----:B------:R-:W3:Y:S10]  /*6030*/  MUFU.EX2 R148, R148 ;  /* 0x0000009400947308 */ /* 0x000ef40000000800 */
[----:B------:R-:W4:Y:S01]  /*6040*/  MUFU.EX2 R139, R139 ;  /* 0x0000008b008b7308 */ /* 0x000f220000000800 */
[----:B--2---:R-:W-:Y:S09]  /*6050*/  LDSM.16.MT88.4 R28, [R6+0x5800] ;  /* 0x00580000061c783b */ /* 0x004ff20000004200 */
[----:B------:R-:W2:Y:S10]  /*6060*/  MUFU.EX2 R177, R140 ;  /* 0x0000008c00b17308 */ /* 0x000eb40000000800 */
[----:B------:R-:W-:Y:S01]  /*6070*/  MUFU.EX2 R132, R132 ;  /* 0x0000008400847308 */ /* 0x000fe20000000800 */
[C---:B-1----:R-:W-:Y:S09]  /*6080*/  HMMA.16816.F32.BF16 R44, R8.reuse, R12, R44 ;  /* 0x0000000c082c723c */ /* 0x042ff2000004182c */
[----:B------:R-:W1:Y:S01]  /*6090*/  MUFU.EX2 R135, R135 ;  /* 0x0000008700877308 */ /* 0x000e620000000800 */
[C---:B------:R-:W-:Y:S01]  /*60a0*/  HMMA.16816.F32.BF16 R48, R8.reuse, R14, R48 ;  /* 0x0000000e0830723c */ /* 0x040fe20000041830 */
[----:B------:R-:W5:Y:S07]  /*60b0*/  LDSM.16.MT88.4 R12, [R7+0x800] ;  /* 0x00080000070c783b */ /* 0x000f6e0000004200 */
[C---:B-----5:R-:W-:Y:S08]  /*60c0*/  HMMA.16816.F32.BF16 R52, R8.reuse, R12, R52 ;  /* 0x0000000c0834723c */ /* 0x060ff00000041834 */
        /* <DEDUP_REMOVED lines=27> */
[----:B------:R-:W-:Y:S01]  /*6280*/  HMMA.16816.F32.BF16 R128, R8, R14, R128 ;  /* 0x0000000e0880723c */ /* 0x000fe20000041880 */
[----:B------:R-:W5:Y:S02]  /*6290*/  LDSM.16.MT88.4 R12, [R157+0x13000] ;  /* 0x013000009d0c783b */ /* 0x000f640000004200 */
[----:B---3--:R-:W-:Y:S01]  /*62a0*/  F2FP.BF16.F32.PACK_AB R8, R151, R148 ;  /* 0x000000949708723e */ /* 0x008fe200000010ff */
[----:B------:R-:W-:Y:S01]  /*62b0*/  FADD.FTZ R148, R148, R137 ;  /* 0x0000008994947221 */ /* 0x000fe20000010000 */
[----:B----4-:R-:W-:Y:S01]  /*62c0*/  F2FP.BF16.F32.PACK_AB R9, R139, R150 ;  /* 0x000000968b09723e */ /* 0x010fe200000010ff */
[----:B------:R-:W-:Y:S01]  /*62d0*/  FADD.FTZ R150, R150, R3 ;  /* 0x0000000396967221 */ /* 0x000fe20000010000 */
[----:B------:R-:W-:Y:S01]  /*62e0*/  F2FP.BF16.F32.PACK_AB R10, R153, R152 ;  /* 0x00000098990a723e */ /* 0x000fe200000010ff */
[----:B------:R-:W-:Y:S01]  /*62f0*/  FADD.FTZ R151, R151, R148 ;  /* 0x0000009497977221 */ /* 0x000fe20000010000 */
[C---:B------:R-:W-:Y:S01]  /*6300*/  F2FP.BF16.F32.PACK_AB R11, R134.reuse, R155 ;  /* 0x0000009b860b723e */ /* 0x040fe200000010ff */
[----:B------:R-:W-:Y:S04]  /*6310*/  FADD.FTZ R150, R139, R150 ;  /* 0x000000968b967221 */ /* 0x000fe80000010000 */
[----:B------:R-:W-:Y:S04]  /*6320*/  FADD.FTZ R155, R155, R150 ;  /* 0x000000969b9b7221 */ /* 0x000fe80000010000 */
[----:B------:R-:W-:Y:S01]  /*6330*/  FADD.FTZ R134, R134, R155 ;  /* 0x0000009b86867221 */ /* 0x000fe20000010000 */
[C---:B-----5:R-:W-:Y:S08]  /*6340*/  HMMA.16816.F32.BF16 R36, R8.reuse, R12, R36 ;  /* 0x0000000c0824723c */ /* 0x060ff00000041824 */
[C---:B------:R-:W-:Y:S01]  /*6350*/  HMMA.16816.F32.BF16 R40, R8.reuse, R14, R40 ;  /* 0x0000000e0828723c */ /* 0x040fe20000041828 */
[----:B------:R-:W3:Y:S07]  /*6360*/  LDSM.16.MT88.4 R12, [R7+0x1000] ;  /* 0x00100000070c783b */ /* 0x000eee0000004200 */
[C---:B------:R-:W-:Y:S08]  /*6370*/  HMMA.16816.F32.BF16 R44, R8.reuse, R16, R44 ;  /* 0x00000010082c723c */ /* 0x040ff0000004182c */
[C---:B------:R-:W-:Y:S01]  /*6380*/  HMMA.16816.F32.BF16 R48, R8.reuse, R18, R48 ;  /* 0x000000120830723c */ /* 0x040fe20000041830 */
[----:B------:R-:W4:Y:S07]  /*6390*/  LDSM.16.MT88.4 R16, [R6+0x1000] ;  /* 0x001000000610783b */ /* 0x000f2e0000004200 */
[C---:B---3--:R-:W-:Y:S08]  /*63a0*/  HMMA.16816.F32.BF16 R52, R8.reuse, R12, R52 ;  /* 0x0000000c0834723c */ /* 0x048ff00000041834 */
[C---:B------:R-:W-:Y:S01]  /*63b0*/  HMMA.16816.F32.BF16 R56, R8.reuse, R14, R56 ;  /* 0x0000000e0838723c */ /* 0x040fe20000041838 */
[----:B------:R-:W3:Y:S07]  /*63c0*/  LDSM.16.MT88.4 R12, [R157+0x15000] ;  /* 0x015000009d0c783b */ /* 0x000eee0000004200 */
[C---:B----4-:R-:W-:Y:S08]  /*63d0*/  HMMA.16816.F32.BF16 R60, R8.reuse, R16, R60 ;  /* 0x00000010083c723c */ /* 0x050ff0000004183c */
        /* <DEDUP_REMOVED lines=24> */
[----:B------:R-:W-:Y:S01]  /*6560*/  HMMA.16816.F32.BF16 R128, R8, R18, R128 ;  /* 0x000000120880723c */ /* 0x000fe20000041880 */
[----:B------:R-:W4:Y:S02]  /*6570*/  LDSM.16.MT88.4 R16, [R6+0x1800] ;  /* 0x001800000610783b */ /* 0x000f240000004200 */
[----:B------:R-:W-:Y:S02]  /*6580*/  F2FP.BF16.F32.PACK_AB R8, R142, R33 ;  /* 0x000000218e08723e */ /* 0x000fe400000010ff */
[C---:B------:R-:W-:Y:S01]  /*6590*/  F2FP.BF16.F32.PACK_AB R9, R34.reuse, R35 ;  /* 0x000000232209723e */ /* 0x040fe200000010ff */
[----:B------:R-:W-:Y:S01]  /*65a0*/  FADD.FTZ R35, R35, R134 ;  /* 0x0000008623237221 */ /* 0x000fe20000010000 */
[----:B--2---:R-:W-:Y:S02]  /*65b0*/  F2FP.BF16.F32.PACK_AB R10, R177, R32 ;  /* 0x00000020b10a723e */ /* 0x004fe400000010ff */
[C---:B-1----:R-:W-:Y:S01]  /*65c0*/  F2FP.BF16.F32.PACK_AB R11, R135.reuse, R132 ;  /* 0x00000084870b723e */ /* 0x042fe200000010ff */
[----:B------:R-:W-:Y:S04]  /*65d0*/  FADD.FTZ R35, R34, R35 ;  /* 0x0000002322237221 */ /* 0x000fe80000010000 */
[----:B------:R-:W-:Y:S04]  /*65e0*/  FADD.FTZ R132, R132, R35 ;  /* 0x0000002384847221 */ /* 0x000fe80000010000 */
[----:B------:R-:W-:Y:S01]  /*65f0*/  FADD.FTZ R178, R135, R132 ;  /* 0x0000008487b27221 */ /* 0x000fe20000010000 */
[C---:B---3--:R-:W-:Y:S08]  /*6600*/  HMMA.16816.F32.BF16 R36, R8.reuse, R12, R36 ;  /* 0x0000000c0824723c */ /* 0x048ff00000041824 */
[C---:B------:R-:W-:Y:S01]  /*6610*/  HMMA.16816.F32.BF16 R40, R8.reuse, R14, R40 ;  /* 0x0000000e0828723c */ /* 0x040fe20000041828 */
[----:B------:R-:W1:Y:S07]  /*6620*/  LDSM.16.MT88.4 R12, [R157+0x15800] ;  /* 0x015800009d0c783b */ /* 0x000e6e0000004200 */
[C---:B------:R-:W-:Y:S08]  /*6630*/  HMMA.16816.F32.BF16 R44, R8.reuse, R20, R44 ;  /* 0x00000014082c723c */ /* 0x040ff0000004182c */
[C---:B------:R-:W-:Y:S01]  /*6640*/  HMMA.16816.F32.BF16 R48, R8.reuse, R22, R48 ;  /* 0x000000160830723c */ /* 0x040fe20000041830 */
[----:B------:R-:W2:Y:S07]  /*6650*/  LDSM.16.MT88.4 R20, [R156+0x15800] ;  /* 0x015800009c14783b */ /* 0x000eae0000004200 */
[C---:B------:R-:W-:Y:S08]  /*6660*/  HMMA.16816.F32.BF16 R52, R8.reuse, R24, R52 ;  /* 0x000000180834723c */ /* 0x040ff00000041834 */
[C---:B------:R-:W-:Y:S01]  /*6670*/  HMMA.16816.F32.BF16 R56, R8.reuse, R26, R56 ;  /* 0x0000001a0838723c */ /* 0x040fe20000041838 */
[----:B------:R-:W3:Y:S07]  /*6680*/  LDSM.16.MT88.4 R24, [R7+0x3800] ;  /* 0x003800000718783b */ /* 0x000eee0000004200 */
[C---:B----4-:R-:W-:Y:S08]  /*6690*/  HMMA.16816.F32.BF16 R60, R8.reuse, R16, R60 ;  /* 0x00000010083c723c */ /* 0x050ff0000004183c */
[C---:B------:R-:W-:Y:S01]  /*66a0*/  HMMA.16816.F32.BF16 R64, R8.reuse, R18, R64 ;  /* 0x000000120840723c */ /* 0x040fe20000041840 */
[----:B------:R4:W5:Y:S07]  /*66b0*/  LDSM.16.MT88.4 R16, [R6+0x3800] ;  /* 0x003800000610783b */ /* 0x00096e0000004200 */
[C---:B-1----:R-:W-:Y:S08]  /*66c0*/  HMMA.16816.F32.BF16 R68, R8.reuse, R12, R68 ;  /* 0x0000000c0844723c */ /* 0x042ff00000041844 */
[C---:B------:R-:W-:Y:S01]  /*66d0*/  HMMA.16816.F32.BF16 R72, R8.reuse, R14, R72 ;  /* 0x0000000e0848723c */ /* 0x040fe20000041848 */
[----:B------:R-:W1:Y:S07]  /*66e0*/  LDSM.16.MT88.4 R12, [R157+0x17800] ;  /* 0x017800009d0c783b */ /* 0x000e6e0000004200 */
[C---:B--2---:R-:W-:Y:S03]  /*66f0*/  HMMA.16816.F32.BF16 R76, R8.reuse, R20, R76 ;  /* 0x00000014084c723c */ /* 0x044fe6000004184c */
[----:B----4-:R-:W-:Y:S04]  /*6700*/  FADD.FTZ R6, R152, R151 ;  /* 0x0000009798067221 */ /* 0x010fe80000010000 */
[----:B------:R-:W-:Y:S01]  /*6710*/  FADD.FTZ R6, R153, R6 ;  /* 0x0000000699067221 */ /* 0x000fe20000010000 */
[C---:B------:R-:W-:Y:S01]  /*6720*/  HMMA.16816.F32.BF16 R80, R8.reuse, R22, R80 ;  /* 0x000000160850723c */ /* 0x040fe20000041850 */
[----:B------:R-:W2:Y:S02]  /*6730*/  LDSM.16.MT88.4 R20, [R156+0x17800] ;  /* 0x017800009c14783b */ /* 0x000ea40000004200 */
[----:B------:R-:W-:Y:S04]  /*6740*/  FADD.FTZ R3, R33, R6 ;  /* 0x0000000621037221 */ /* 0x000fe80000010000 */
[----:B------:R-:W-:Y:S01]  /*6750*/  FADD.FTZ R3, R142, R3 ;  /* 0x000000038e037221 */ /* 0x000fe20000010000 */
[C---:B---3--:R-:W-:Y:S03]  /*6760*/  HMMA.16816.F32.BF16 R84, R8.reuse, R24, R84 ;  /* 0x000000180854723c */ /* 0x048fe60000041854 */
[----:B------:R-:W-:Y:S01]  /*6770*/  FADD.FTZ R32, R32, R3 ;  /* 0x0000000320207221 */ /* 0x000fe20000010000 */
[----:B------:R-:W-:Y:S03]  /*6780*/  IADD3 R3, PT, PT, R174, -0x1, RZ ;  /* 0xffffffffae037810 */ /* 0x000fe60007ffe0ff */
[----:B------:R-:W-:Y:S01]  /*6790*/  FADD.FTZ R177, R177, R32 ;  /* 0x00000020b1b17221 */ /* 0x000fe20000010000 */
[C---:B------:R-:W-:Y:S01]  /*67a0*/  HMMA.16816.F32.BF16 R88, R8.reuse, R26, R88 ;  /* 0x0000001a0858723c */ /* 0x040fe20000041858 */
[----:B------:R-:W3:Y:S02]  /*67b0*/  LDSM.16.MT88.4 R24, [R7+0x5800] ;  /* 0x005800000718783b */ /* 0x000ee40000004200 */
[----:B------:R-:W-:Y:S02]  /*67c0*/  MOV R174, R3 ;  /* 0x0000000300ae7202 */ /* 0x000fe40000000f00 */
[----:B------:R-:W-:Y:S03]  /*67d0*/  MOV R3, R0 ;  /* 0x0000000000037202 */ /* 0x000fe60000000f00 */
[C---:B-----5:R-:W-:Y:S08]  /*67e0*/  HMMA.16816.F32.BF16 R92, R8.reuse, R16, R92 ;  /* 0x00000010085c723c */ /* 0x060ff0000004185c */
[C---:B------:R-:W-:Y:S08]  /*67f0*/  HMMA.16816.F32.BF16 R96, R8.reuse, R18, R96 ;  /* 0x000000120860723c */ /* 0x040ff00000041860 */
[C---:B-1----:R-:W-:Y:S08]  /*6800*/  HMMA.16816.F32.BF16 R100, R8.reuse, R12, R100 ;  /* 0x0000000c0864723c */ /* 0x042ff00000041864 */
[C---:B------:R-:W-:Y:S08]  /*6810*/  HMMA.16816.F32.BF16 R104, R8.reuse, R14, R104 ;  /* 0x0000000e0868723c */ /* 0x040ff00000041868 */
[C---:B--2---:R-:W-:Y:S08]  /*6820*/  HMMA.16816.F32.BF16 R108, R8.reuse, R20, R108 ;  /* 0x00000014086c723c */ /* 0x044ff0000004186c */
[C---:B------:R-:W-:Y:S08]  /*6830*/  HMMA.16816.F32.BF16 R112, R8.reuse, R22, R112 ;  /* 0x000000160870723c */ /* 0x040ff00000041870 */
[C---:B---3--:R-:W-:Y:S08]  /*6840*/  HMMA.16816.F32.BF16 R116, R8.reuse, R24, R116 ;  /* 0x000000180874723c */ /* 0x048ff00000041874 */
[C---:B------:R-:W-:Y:S08]  /*6850*/  HMMA.16816.F32.BF16 R120, R8.reuse, R26, R120 ;  /* 0x0000001a0878723c */ /* 0x040ff00000041878 */
[C---:B------:R-:W-:Y:S08]  /*6860*/  HMMA.16816.F32.BF16 R124, R8.reuse, R28, R124 ;  /* 0x0000001c087c723c */ /* 0x040ff0000004187c */
[----:B------:R-:W-:Y:S01]  /*6870*/  HMMA.16816.F32.BF16 R128, R8, R30, R128 ;  /* 0x0000001e0880723c */ /* 0x000fe20000041880 */
[----:B------:R-:W-:Y:S08]  /*6880*/  @!UPT UIADD3 URZ, UPT, UPT, URZ, URZ, URZ ;  /* 0x000000fffffff290 */ /* 0x000ff0000fffe0ff */
[----:B------:R-:W-:Y:S11]  /*6890*/  @P0 BRA `(.L_x_23) ;  /* 0xffffffd800f40947 */ /* 0x000ff6000383ffff */
.L_x_22:
[----:B------:R-:W1:Y:S01]  /*68a0*/  SHFL.BFLY PT, R4, R177, 0x2, 0x1f ;  /* 0x0c401f00b1047f89 */ /* 0x000e6200000e0000 */
[----:B------:R-:W2:Y:S01]  /*68b0*/  S2UR UR4, SR_CgaCtaId ;  /* 0x00000000000479c3 */ /* 0x000ea20000008800 */
[----:B------:R-:W-:Y:S02]  /*68c0*/  UMOV UR5, 0x400 ;  /* 0x0000040000057882 */ /* 0x000fe40000000000 */
[----:B------:R-:W3:Y:S01]  /*68d0*/  SHFL.BFLY PT, R3, R178, 0x2, 0x1f ;  /* 0x0c401f00b2037f89 */ /* 0x000ee200000e0000 */
[----:B------:R-:W4:Y:S04]  /*68e0*/  S2R R6, SR_TID.X ;  /* 0x0000000000067919 */ /* 0x000f280000002100 */
[----:B------:R-:W5:Y:S01]  /*68f0*/  LDC R25, c[0x0][0x434] ;  /* 0x00010d00ff197b82 */ /* 0x000f620000000800 */
[----:B------:R-:W5:Y:S07]  /*6900*/  S2R R20, SR_CTAID.Y ;  /* 0x0000000000147919 */ /* 0x000f6e0000002600 */
[----:B------:R-:W5:Y:S01]  /*6910*/  LDC R14, c[0x0][0x434] ;  /* 0x00010d00ff0e7b82 */ /* 0x000f620000000800 */
[----:B-1----:R-:W-:Y:S01]  /*6920*/  FADD.FTZ R13, R4, R177 ;  /* 0x000000b1040d7221 */ /* 0x002fe20000010000 */
[----:B--2---:R-:W-:Y:S01]  /*6930*/  ULEA UR4, UR4, UR5, 0x18 ;  /* 0x0000000504047291 */ /* 0x004fe2000f8ec0ff */
[----:B---3--:R-:W-:-:S03]  /*6940*/  FADD.FTZ R12, R3, R178 ;  /* 0x000000b2030c7221 */ /* 0x008fc60000010000 */
[----:B------:R-:W1:Y:S04]  /*6950*/  SHFL.BFLY PT, R8, R13, 0x1, 0x1f ;  /* 0x0c201f000d087f89 */ /* 0x000e6800000e0000 */
[----:B------:R-:W2:Y:S01]  /*6960*/  SHFL.BFLY PT, R7, R12, 0x1, 0x1f ;  /* 0x0c201f000c077f89 */ /* 0x000ea200000e0000 */
[C---:B----4-:R-:W-:Y:S02]  /*6970*/  SHF.L.U32 R5, R6.reuse, 0x1, RZ ;  /* 0x0000000106057819 */ /* 0x050fe400000006ff */
[C---:B------:R-:W-:Y:S02]  /*6980*/  SHF.L.U32 R3, R6.reuse, 0x5, RZ ;  /* 0x0000000506037819 */ /* 0x040fe400000006ff */
[----:B------:R-:W-:Y:S02]  /*6990*/  LOP3.LUT R4, R5, 0x6, RZ, 0xc0, !PT ;  /* 0x0000000605047812 */ /* 0x000fe400078ec0ff */
[----:B------:R-:W-:-:S02]  /*69a0*/  SHF.L.U32 R10, R6, 0x4, RZ ;  /* 0x00000004060a7819 */ /* 0x000fc400000006ff */
[----:B------:R-:W-:Y:S02]  /*69b0*/  LOP3.LUT R3, R4, 0x7c00, R3, 0xf8, !PT ;  /* 0x00007c0004037812 */ /* 0x000fe400078ef803 */
[----:B------:R-:W-:Y:S02]  /*69c0*/  MOV R4, 0x10 ;  /* 0x0000001000047802 */ /* 0x000fe40000000f00 */
[----:B------:R-:W-:Y:S01]  /*69d0*/  LOP3.LUT P0, RZ, R6, 0x4, RZ, 0xc0, !PT ;  /* 0x0000000406ff7812 */ /* 0x000fe2000780c0ff */
[----:B-1----:R-:W-:Y:S01]  /*69e0*/  FADD.FTZ R8, R13, R8 ;  /* 0x000000080d087221 */ /* 0x002fe20000010000 */
[----:B------:R-:W-:Y:S02]  /*69f0*/  LOP3.LUT R10, R10, 0x1c0, RZ, 0xc0, !PT ;  /* 0x000001c00a0a7812 */ /* 0x000fe400078ec0ff */
[----:B------:R-:W-:Y:S01]  /*6a00*/  SEL R4, R4, 0xfffffff0, !P0 ;  /* 0xfffffff004047807 */ /* 0x000fe20004000000 */
[----:B--2---:R-:W-:Y:S01]  /*6a10*/  FADD.FTZ R7, R12, R7 ;  /* 0x000000070c077221 */ /* 0x004fe20000010000 */
[----:B------:R-:W-:Y:S01]  /*6a20*/  LOP3.LUT R10, R10, 0x38, R5, 0xf8, !PT ;  /* 0x000000380a0a7812 */ /* 0x000fe200078ef805 */
[----:B------:R-:W1:Y:S01]  /*6a30*/  MUFU.RCP R11, R8 ;  /* 0x00000008000b7308 */ /* 0x000e620000001000 */
[----:B------:R-:W-:-:S02]  /*6a40*/  LOP3.LUT P0, RZ, R6, 0x10, RZ, 0xc0, !PT ;  /* 0x0000001006ff7812 */ /* 0x000fc4000780c0ff */
[----:B------:R-:W-:Y:S02]  /*6a50*/  LOP3.LUT R3, R3, R10, RZ, 0xfc, !PT ;  /* 0x0000000a03037212 */ /* 0x000fe400078efcff */
[----:B------:R-:W-:Y:S02]  /*6a60*/  MOV R5, 0x20 ;  /* 0x0000002000057802 */ /* 0x000fe40000000f00 */
[----:B------:R-:W-:Y:S01]  /*6a70*/  LOP3.LUT P1, RZ, R6, 0x8, RZ, 0xc0, !PT ;  /* 0x0000000806ff7812 */ /* 0x000fe2000782c0ff */
[----:B------:R-:W2:Y:S01]  /*6a80*/  MUFU.RCP R9, R7 ;  /* 0x0000000700097308 */ /* 0x000ea20000001000 */
[----:B------:R-:W-:Y:S02]  /*6a90*/  LEA R3, R3, UR4, 0x1 ;  /* 0x0000000403037c11 */ /* 0x000fe4000f8e08ff */
[----:B------:R-:W-:Y:S02]  /*6aa0*/  SEL R10, R5, 0xffffffe0, !P1 ;  /* 0xffffffe0050a7807 */ /* 0x000fe40004800000 */
[----:B------:R-:W-:-:S02]  /*6ab0*/  IADD3 R15, PT, PT, R3, 0x40, RZ ;  /* 0x00000040030f7810 */ /* 0x000fc40007ffe0ff */
[C---:B------:R-:W-:Y:S02]  /*6ac0*/  @P0 IADD3 R15, PT, PT, R3.reuse, -0x40, RZ ;  /* 0xffffffc0030f0810 */ /* 0x040fe40007ffe0ff */
[----:B------:R-:W-:Y:S02]  /*6ad0*/  IADD3 R13, PT, PT, R3, R10, RZ ;  /* 0x0000000a030d7210 */ /* 0x000fe40007ffe0ff */
[----:B------:R-:W-:Y:S02]  /*6ae0*/  IADD3 R19, PT, PT, R10, R15, RZ ;  /* 0x0000000f0a137210 */ /* 0x000fe40007ffe0ff */
[----:B------:R-:W3:Y:S01]  /*6af0*/  LDC.U8 R10, c[0x0][0x549] ;  /* 0x00015240ff0a7b82 */ /* 0x000ee20000000000 */
[----:B------:R-:W-:Y:S02]  /*6b00*/  FSETP.NE.FTZ.AND P4, PT, R8, RZ, PT ;  /* 0x000000ff0800720b */ /* 0x000fe40003f95000 */
[----:B------:R-:W-:Y:S02]  /*6b10*/  FSETP.NE.FTZ.AND P3, PT, R7, RZ, PT ;  /* 0x000000ff0700720b */ /* 0x000fe40003f75000 */
[----:B-1----:R-:W-:-:S02]  /*6b20*/  FSEL R11, R11, 1, P4 ;  /* 0x3f8000000b0b7808 */ /* 0x002fc40002000000 */
[----:B--2---:R-:W-:Y:S02]  /*6b30*/  FSEL R9, R9, 1, P3 ;  /* 0x3f80000009097808 */ /* 0x004fe40001800000 */
[----:B------:R-:W-:Y:S01]  /*6b40*/  IADD3 R5, PT, PT, R3, R4, RZ ;  /* 0x0000000403057210 */ /* 0x000fe20007ffe0ff */
[C---:B------:R-:W-:Y:S01]  /*6b50*/  FMUL.FTZ R36, R11.reuse, R36 ;  /* 0x000000240b247220 */ /* 0x040fe20000410000 */
[----:B------:R-:W-:Y:S01]  /*6b60*/  FMUL.FTZ R37, R11, R37 ;  /* 0x000000250b257220 */ /* 0x000fe20000410000 */
        /* <DEDUP_REMOVED lines=22> */
[----:B------:R-:W-:Y:S01]  /*6cd0*/  F2FP.BF16.F32.PACK_AB R36, R37, R36 ;  /* 0x000000242524723e */ /* 0x000fe200000010ff */
[----:B------:R-:W-:Y:S01]  /*6ce0*/  FMUL.FTZ R60, R11, R60 ;  /* 0x0000003c0b3c7220 */ /* 0x000fe20000410000 */
[----:B------:R-:W-:Y:S01]  /*6cf0*/  F2FP.BF16.F32.PACK_AB R38, R39, R38 ;  /* 0x000000262726723e */ /* 0x000fe200000010ff */
        /* <DEDUP_REMOVED lines=19> */
[C---:B------:R-:W-:Y:S01]  /*6e30*/  IADD3 R17, PT, PT, R4.reuse, R13, RZ ;  /* 0x0000000d04117210 */ /* 0x040fe20007ffe0ff */
        /* <DEDUP_REMOVED lines=9> */
[----:B------:R-:W-:Y:S01]  /*6ed0*/  STS [R3], R36 ;  /* 0x0000002403007388 */ /* 0x000fe20000000800 */
[----:B------:R-:W-:Y:S01]  /*6ee0*/  F2FP.BF16.F32.PACK_AB R58, R59, R58 ;  /* 0x0000003a3b3a723e */ /* 0x000fe200000010ff */
[C---:B------:R-:W-:Y:S01]  /*6ef0*/  FMUL.FTZ R80, R11.reuse, R80 ;  /* 0x000000500b507220 */ /* 0x040fe20000410000 */
[C---:B------:R-:W-:Y:S01]  /*6f00*/  IADD3 R21, PT, PT, R4.reuse, R15, RZ ;  /* 0x0000000f04157210 */ /* 0x040fe20007ffe0ff */
[----:B------:R-:W-:Y:S01]  /*6f10*/  STS [R3+0x400], R38 ;  /* 0x0004002603007388 */ /* 0x000fe20000000800 */
[----:B------:R-:W-:Y:S01]  /*6f20*/  FMUL.FTZ R81, R11, R81 ;  /* 0x000000510b517220 */ /* 0x000fe20000410000 */
[C---:B------:R-:W-:Y:S01]  /*6f30*/  FMUL.FTZ R82, R9.reuse, R82 ;  /* 0x0000005209527220 */ /* 0x040fe20000410000 */
[----:B------:R-:W-:Y:S01]  /*6f40*/  FMUL.FTZ R83, R9, R83 ;  /* 0x0000005309537220 */ /* 0x000fe20000410000 */
[----:B------:R-:W-:Y:S01]  /*6f50*/  F2FP.BF16.F32.PACK_AB R60, R61, R60 ;  /* 0x0000003c3d3c723e */ /* 0x000fe200000010ff */
[----:B------:R-:W-:Y:S01]  /*6f60*/  STS [R5], R40 ;  /* 0x0000002805007388 */ /* 0x000fe20000000800 */
[----:B------:R-:W-:Y:S01]  /*6f70*/  F2FP.BF16.F32.PACK_AB R62, R63, R62 ;  /* 0x0000003e3f3e723e */ /* 0x000fe200000010ff */
[C---:B------:R-:W-:Y:S01]  /*6f80*/  FMUL.FTZ R84, R11.reuse, R84 ;  /* 0x000000540b547220 */ /* 0x040fe20000410000 */
[----:B------:R-:W-:Y:S01]  /*6f90*/  FMUL.FTZ R85, R11, R85 ;  /* 0x000000550b557220 */ /* 0x000fe20000410000 */
[----:B------:R-:W-:Y:S01]  /*6fa0*/  STS [R5+0x400], R42 ;  /* 0x0004002a05007388 */ /* 0x000fe20000000800 */
[C---:B------:R-:W-:Y:S01]  /*6fb0*/  FMUL.FTZ R86, R9.reuse, R86 ;  /* 0x0000005609567220 */ /* 0x040fe20000410000 */
[----:B------:R-:W-:Y:S01]  /*6fc0*/  FMUL.FTZ R87, R9, R87 ;  /* 0x0000005709577220 */ /* 0x000fe20000410000 */
[----:B------:R-:W-:Y:S01]  /*6fd0*/  F2FP.BF16.F32.PACK_AB R64, R65, R64 ;  /* 0x000000404140723e */ /* 0x000fe200000010ff */
[----:B------:R-:W-:Y:S01]  /*6fe0*/  STS [R13], R44 ;  /* 0x0000002c0d007388 */ /* 0x000fe20000000800 */
[----:B------:R-:W-:Y:S01]  /*6ff0*/  F2FP.BF16.F32.PACK_AB R66, R67, R66 ;  /* 0x000000424342723e */ /* 0x000fe200000010ff */
[C---:B------:R-:W-:Y:S01]  /*7000*/  FMUL.FTZ R88, R11.reuse, R88 ;  /* 0x000000580b587220 */ /* 0x040fe20000410000 */
[----:B------:R-:W-:Y:S01]  /*7010*/  IADD3 R23, PT, PT, R4, R19, RZ ;  /* 0x0000001304177210 */ /* 0x000fe20007ffe0ff */
        /* <DEDUP_REMOVED lines=16> */
[----:B---3--:R-:W-:Y:S01]  /*7120*/  ISETP.NE.AND P2, PT, R10, RZ, PT ;  /* 0x000000ff0a00720c */ /* 0x008fe20003f45270 */
        /* <DEDUP_REMOVED lines=29> */
[----:B------:R-:W-:Y:S01]  /*7300*/  STS [R3+0x4000], R68 ;  /* 0x0040004403007388 */ /* 0x000fe20000000800 */
        /* <DEDUP_REMOVED lines=10> */
[----:B------:R-:W-:Y:S01]  /*73b0*/  ISETP.NE.AND P0, PT, R172, -0x1, PT ;  /* 0xffffffffac00780c */ /* 0x000fe20003f05270 */
[----:B------:R-:W-:Y:S01]  /*73c0*/  STS [R5+0x4400], R74 ;  /* 0x0044004a05007388 */ /* 0x000fe20000000800 */
[----:B------:R-:W-:Y:S01]  /*73d0*/  FMUL.FTZ R117, R11, R117 ;  /* 0x000000750b757220 */ /* 0x000fe20000410000 */
        /* <DEDUP_REMOVED lines=21> */
[----:B------:R-:W5:Y:S01]  /*7530*/  @P2 LDC R10, c[0x0][0x430] ;  /* 0x00010c00ff0a2b82 */ /* 0x000f620000000800 */
[----:B------:R-:W-:Y:S01]  /*7540*/  F2FP.BF16.F32.PACK_AB R108, R109, R108 ;  /* 0x0000006c6d6c723e */ /* 0x000fe200000010ff */
[----:B------:R-:W-:Y:S01]  /*7550*/  STS [R15+0x4400], R86 ;  /* 0x004400560f007388 */ /* 0x000fe20000000800 */
[----:B------:R-:W-:Y:S01]  /*7560*/  F2FP.BF16.F32.PACK_AB R110, R111, R110 ;  /* 0x0000006e6f6e723e */ /* 0x000fe200000010ff */
[----:B------:R-:W-:Y:S01]  /*7570*/  FMUL.FTZ R130, R9, R130 ;  /* 0x0000008209827220 */ /* 0x000fe20000410000 */
[----:B------:R-:W-:Y:S01]  /*7580*/  F2FP.BF16.F32.PACK_AB R112, R113, R112 ;  /* 0x000000707170723e */ /* 0x000fe200000010ff */
[----:B------:R-:W-:Y:S01]  /*7590*/  STS [R21+0x4000], R88 ;  /* 0x0040005815007388 */ /* 0x000fe20000000800 */
[----:B------:R-:W-:Y:S01]  /*75a0*/  F2FP.BF16.F32.PACK_AB R114, R115, R114 ;  /* 0x000000727372723e */ /* 0x000fe200000010ff */
[----:B------:R-:W-:Y:S01]  /*75b0*/  FMUL.FTZ R131, R9, R131 ;  /* 0x0000008309837220 */ /* 0x000fe20000410000 */
[----:B------:R-:W-:Y:S01]  /*75c0*/  F2FP.BF16.F32.PACK_AB R116, R117, R116 ;  /* 0x000000747574723e */ /* 0x000fe200000010ff */
[----:B------:R-:W-:Y:S01]  /*75d0*/  STS [R21+0x4400], R90 ;  /* 0x0044005a15007388 */ /* 0x000fe20000000800 */
[----:B------:R-:W-:Y:S01]  /*75e0*/  F2FP.BF16.F32.PACK_AB R118, R119, R118 ;  /* 0x000000767776723e */ /* 0x000fe200000010ff */
[----:B------:R-:W1:Y:S01]  /*75f0*/  @P2 LDC R22, c[0x0][0x430] ;  /* 0x00010c00ff162b82 */ /* 0x000e620000000800 */
        /* <DEDUP_REMOVED lines=8> */
[----:B------:R-:W-:Y:S01]  /*7680*/  SHF.L.U32 R11, R6, 0x3, RZ ;  /* 0x00000003060b7819 */ /* 0x000fe200000006ff */
[----:B------:R-:W-:Y:S01]  /*7690*/  STS [R23+0x4000], R96 ;  /* 0x0040006017007388 */ /* 0x000fe20000000800 */
[----:B------:R-:W-:Y:S01]  /*76a0*/  F2FP.BF16.F32.PACK_AB R130, R131, R130 ;  /* 0x000000828382723e */ /* 0x000fe200000010ff */
[----:B-----5:R-:W-:Y:S01]  /*76b0*/  @P2 IMAD R14, R10, R25, RZ ;  /* 0x000000190a0e2224 */ /* 0x020fe200078e02ff */
[----:B------:R-:W-:Y:S01]  /*76c0*/  F2FP.BF16.F32.PACK_AB R128, R129, R128 ;  /* 0x000000808180723e */ /* 0x000fe200000010ff */
[----:B------:R-:W-:Y:S04]  /*76d0*/  STS [R23+0x4400], R98 ;  /* 0x0044006217007388 */ /* 0x000fe80000000800 */
[----:B------:R-:W-:Y:S04]  /*76e0*/  STS [R3+0x8000], R100 ;  /* 0x0080006403007388 */ /* 0x000fe80000000800 */
[----:B------:R-:W-:Y:S04]  /*76f0*/  STS [R3+0x8400], R102 ;  /* 0x0084006603007388 */ /* 0x000fe80000000800 */
[----:B------:R-:W-:Y:S04]  /*7700*/  STS [R5+0x8000], R104 ;  /* 0x0080006805007388 */ /* 0x000fe80000000800 */
[----:B------:R2:W-:Y:S04]  /*7710*/  STS [R5+0x8400], R106 ;  /* 0x0084006a05007388 */ /* 0x0005e80000000800 */
[----:B------:R-:W-:Y:S04]  /*7720*/  STS [R13+0x8000], R108 ;  /* 0x0080006c0d007388 */ /* 0x000fe80000000800 */
[----:B------:R3:W-:Y:S04]  /*7730*/  STS [R13+0x8400], R110 ;  /* 0x0084006e0d007388 */ /* 0x0007e80000000800 */
[----:B------:R-:W-:Y:S04]  /*7740*/  STS [R17+0x8000], R112 ;  /* 0x0080007011007388 */ /* 0x000fe80000000800 */
[----:B------:R4:W-:Y:S04]  /*7750*/  STS [R17+0x8400], R114 ;  /* 0x0084007211007388 */ /* 0x0009e80000000800 */
[----:B------:R-:W-:Y:S04]  /*7760*/  STS [R15+0x8000], R116 ;  /* 0x008000740f007388 */ /* 0x000fe80000000800 */
[----:B------:R5:W-:Y:S01]  /*7770*/  STS [R15+0x8400], R118 ;  /* 0x008400760f007388 */ /* 0x000be20000000800 */
[----:B--2---:R-:W2:Y:S03]  /*7780*/  @P0 LDC.64 R4, c[0x0][0x408] ;  /* 0x00010200ff040b82 */ /* 0x004ea60000000a00 */
[----:B------:R-:W-:Y:S04]  /*7790*/  STS [R21+0x8000], R120 ;  /* 0x0080007815007388 */ /* 0x000fe80000000800 */
[----:B------:R1:W-:Y:S01]  /*77a0*/  STS [R21+0x8400], R122 ;  /* 0x0084007a15007388 */ /* 0x0003e20000000800 */
[----:B---3--:R-:W3:Y:S01]  /*77b0*/  @!P0 LDC.64 R12, c[0x0][0x400] ;  /* 0x00010000ff0c8b82 */ /* 0x008ee20000000a00 */
[----:B------:R-:W2:Y:S02]  /*77c0*/  S2R R3, SR_CTAID.X ;  /* 0x0000000000037919 */ /* 0x000ea40000002500 */
[----:B------:R2:W-:Y:S01]  /*77d0*/  STS [R19+0x8000], R124 ;  /* 0x0080007c13007388 */ /* 0x0005e20000000800 */
[----:B----4-:R-:W-:-:S03]  /*77e0*/  LOP3.LUT R17, R11, 0x1f8, RZ, 0xc0, !PT ;  /* 0x000001f80b117812 */ /* 0x010fc600078ec0ff */
[----:B------:R4:W-:Y:S01]  /*77f0*/  STS [R19+0x8400], R126 ;  /* 0x0084007e13007388 */ /* 0x0009e20000000800 */
[----:B------:R-:W-:Y:S01]  /*7800*/  LOP3.LUT R16, R17, 0x38, R6, 0x78, !PT ;  /* 0x0000003811107812 */ /* 0x000fe200078e7806 */
[----:B------:R-:W2:Y:S01]  /*7810*/  S2R R9, SR_CTAID.Z ;  /* 0x0000000000097919 */ /* 0x000ea20000002700 */
[----:B-----5:R-:W2:Y:S02]  /*7820*/  LDC.U8 R15, c[0x0][0x548] ;  /* 0x00015200ff0f7b82 */ /* 0x020ea40000000000 */
[----:B------:R-:W-:Y:S02]  /*7830*/  LOP3.LUT R10, R16, 0x1e00, R11, 0xf8, !PT ;  /* 0x00001e00100a7812 */ /* 0x000fe400078ef80b */
[----:B-1----:R-:W-:Y:S01]  /*7840*/  @P2 MOV R21, 0x1 ;  /* 0x0000000100152802 */ /* 0x002fe20000000f00 */
[----:B------:R-:W-:Y:S06]  /*7850*/  @P2 BRA `(.L_x_26) ;  /* 0x0000000000202947 */ /* 0x000fec0003800000 */
[----:B--2---:R-:W-:Y:S01]  /*7860*/  ISETP.NE.AND P1, PT, R15, RZ, PT ;  /* 0x000000ff0f00720c */ /* 0x004fe20003f25270 */
[----:B------:R-:W1:-:S12]  /*7870*/  LDC R16, c[0x0][0x3e0] ;  /* 0x0000f800ff107b82 */ /* 0x000e580000000800 */
[----:B------:R-:W1:Y:S01]  /*7880*/  @P1 LDC R21, c[0x0][0x454] ;  /* 0x00011500ff151b82 */ /* 0x000e620000000800 */
[----:B------:R-:W-:Y:S02]  /*7890*/  @P1 MOV R22, 0x1 ;  /* 0x0000000100161802 */ /* 0x000fe40000000f00 */
[----:B------:R-:W-:-:S05]  /*78a0*/  @!P1 MOV R22, 0x1 ;  /* 0x0000000100169802 */ /* 0x000fca0000000f00 */
[----:B------:R-:W2:Y:S01]  /*78b0*/  @P1 LDC R14, c[0x0][0x454] ;  /* 0x00011500ff0e1b82 */ /* 0x000ea20000000800 */
[-C--:B-1----:R-:W-:Y:S02]  /*78c0*/  @P1 IMAD R21, R21, R16.reuse, RZ ;  /* 0x0000001015151224 */ /* 0x082fe400078e02ff */
[----:B------:R-:W-:-:S07]  /*78d0*/  @!P1 IMAD R21, R25, R16, RZ ;  /* 0x0000001019159224 */ /* 0x000fce00078e02ff */
.L_x_26:
[----:B------:R-:W-:Y:S01]  /*78e0*/  STS [R23+0x8000], R128 ;  /* 0x0080008017007388 */ /* 0x000fe20000000800 */
[----:B------:R-:W-:Y:S01]  /*78f0*/  LEA R10, R10, UR4, 0x1 ;  /* 0x000000040a0a7c11 */ /* 0x000fe2000f8e08ff */
[----:B---3--:R-:W-:Y:S01]  /*7900*/  @!P0 IMAD.WIDE.U32 R26, R20, R12, RZ ;  /* 0x0000000c141a8225 */ /* 0x008fe200078e00ff */
[----:B--2---:R-:W-:Y:S01]  /*7910*/  ISETP.NE.AND P1, PT, R15, RZ, !P2 ;  /* 0x000000ff0f00720c */ /* 0x004fe20005725270 */
[----:B------:R1:W-:Y:S01]  /*7920*/  STS [R23+0x8400], R130 ;  /* 0x0084008217007388 */ /* 0x0003e20000000800 */
[----:B------:R-:W-:Y:S01]  /*7930*/  ISETP.NE.AND P2, PT, R172, -0x1, PT ;  /* 0xffffffffac00780c */ /* 0x000fe20003f45270 */
[----:B------:R-:W-:Y:S01]  /*7940*/  @!P0 IMAD R15, R20, R13, R27 ;  /* 0x0000000d140f8224 */ /* 0x000fe200078e021b */
[--C-:B------:R-:W-:Y:S01]  /*7950*/  SHF.R.U32.HI R28, RZ, 0x1, R6.reuse ;  /* 0x00000001ff1c7819 */ /* 0x100fe20000011606 */
[----:B------:R-:W-:Y:S01]  /*7960*/  BAR.SYNC.DEFER_BLOCKING 0x0 ;  /* 0x0000000000007b1d */ /* 0x000fe20000010000 */
[----:B------:R-:W-:Y:S01]  /*7970*/  LOP3.LUT P5, RZ, R6, 0x3, RZ, 0xc0, !PT ;  /* 0x0000000306ff7812 */ /* 0x000fe200078ac0ff */
[----:B------:R-:W-:Y:S01]  /*7980*/  IMAD R14, R9, R14, RZ ;  /* 0x0000000e090e7224 */ /* 0x000fe200078e02ff */
[----:B------:R-:W-:-:S05]  /*7990*/  SHF.R.U32.HI R24, RZ, 0x2, R6 ;  /* 0x00000002ff187819 */ /* 0x000fca0000011606 */
[----:B------:R-:W2:Y:S01]  /*79a0*/  @P4 LDC R27, c[0x0][0x458] ;  /* 0x00011600ff1b4b82 */ /* 0x000ea20000000800 */
[----:B------:R-:W3:Y:S01]  /*79b0*/  @P3 MUFU.LG2 R7, R7 ;  /* 0x0000000700073308 */ /* 0x000ee20000000c00 */
[----:B------:R-:W-:Y:S01]  /*79c0*/  @!P1 IMAD R14, R20, R21, R14 ;  /* 0x00000015140e9224 */ /* 0x000fe200078e020e */
[----:B------:R-:W-:Y:S01]  /*79d0*/  BSSY.RECONVERGENT B0, `(.L_x_27) ;  /* 0x000002a000007945 */ /* 0x000fe20003800200 */
[----:B------:R-:W-:-:S03]  /*79e0*/  IMAD.MOV.U32 R21, RZ, RZ, 0x7f800000 ;  /* 0x7f800000ff157424 */ /* 0x000fc600078e00ff */
[----:B------:R-:W-:Y:S01]  /*79f0*/  SHF.R.S32.HI R31, RZ, 0x1f, R14 ;  /* 0x0000001fff1f7819 */ /* 0x000fe2000001140e */
[----:B------:R-:W5:Y:S01]  /*7a00*/  @P3 LDC R13, c[0x0][0x458] ;  /* 0x00011600ff0d3b82 */ /* 0x000f620000000800 */
[----:B------:R3:W3:Y:S01]  /*7a10*/  @P4 MUFU.LG2 R12, R8 ;  /* 0x00000008000c4308 */ /* 0x0006e20000000c00 */
[----:B-1----:R-:W-:Y:S01]  /*7a20*/  LOP3.LUT R23, R28, 0x70, RZ, 0xc0, !PT ;  /* 0x000000701c177812 */ /* 0x002fe200078ec0ff */
[C---:B------:R-:W-:Y:S01]  /*7a30*/  @P0 IMAD.WIDE.U32 R28, R172.reuse, R4, RZ ;  /* 0x00000004ac1c0225 */ /* 0x040fe200078e00ff */
[----:B----4-:R1:W4:Y:S03]  /*7a40*/  LDS.128 R16, [R10+0x3000] ;  /* 0x003000000a107984 */ /* 0x0103260000000c00 */
[----:B------:R-:W-:Y:S02]  /*7a50*/  @P0 IMAD R15, R172, R5, R29 ;  /* 0x00000005ac0f0224 */ /* 0x000fe400078e021d */
[----:B------:R-:W-:-:S02]  /*7a60*/  @!P2 IMAD R172, R20, R25, RZ ;  /* 0x0000001914aca224 */ /* 0x000fc400078e02ff */
[----:B---3--:R-:W-:Y:S01]  /*7a70*/  @P3 FMUL.FTZ R25, R7, 0.69314718246459960938 ;  /* 0x3f31721807193820 */ /* 0x008fe20000410000 */
[----:B------:R-:W-:Y:S01]  /*7a80*/  IMAD R5, R3, R22, RZ ;  /* 0x0000001603057224 */ /* 0x000fe200078e02ff */
[----:B------:R-:W-:Y:S01]  /*7a90*/  LOP3.LUT R8, R23, 0x7, R24, 0xf8, !PT ;  /* 0x0000000717087812 */ /* 0x000fe200078ef818 */
[----:B------:R-:W-:Y:S01]  /*7aa0*/  @P4 FMUL.FTZ R23, R12, 0.69314718246459960938 ;  /* 0x3f3172180c174820 */ /* 0x000fe20000410000 */
[----:B------:R-:W-:Y:S01]  /*7ab0*/  SHF.R.S32.HI R4, RZ, 0x1f, R172 ;  /* 0x0000001fff047819 */ /* 0x000fe200000114ac */
[----:B------:R-:W-:Y:S01]  /*7ac0*/  IMAD.SHL.U32 R5, R5, 0x80, RZ ;  /* 0x0000008005057824 */ /* 0x000fe200078e00ff */
[----:B------:R-:W-:Y:S01]  /*7ad0*/  SEL R172, R172, RZ, P1 ;  /* 0x000000ffacac7207 */ /* 0x000fe20000800000 */
[----:B------:R-:W-:Y:S01]  /*7ae0*/  IMAD.MOV.U32 R20, RZ, RZ, 0x7f800000 ;  /* 0x7f800000ff147424 */ /* 0x000fe200078e00ff */
[----:B------:R-:W-:Y:S01]  /*7af0*/  SEL R4, R4, RZ, P1 ;  /* 0x000000ff04047207 */ /* 0x000fe20000800000 */
[----:B--2---:R-:W-:Y:S01]  /*7b00*/  @P4 FFMA.FTZ R21, R2, R27, R23 ;  /* 0x0000001b02154223 */ /* 0x004fe20000010017 */
[----:B------:R-:W-:Y:S01]  /*7b10*/  IADD3 R7, P2, P1, R5, R172, R14 ;  /* 0x000000ac05077210 */ /* 0x000fe2000795e00e */
[----:B-----5:R-:W-:Y:S01]  /*7b20*/  @P3 FFMA.FTZ R20, R0, R13, R25 ;  /* 0x0000000d00143223 */ /* 0x020fe20000010019 */
[----:B------:R-:W-:-:S04]  /*7b30*/  SHF.R.S32.HI R5, RZ, 0x1f, R5 ;  /* 0x0000001fff057819 */ /* 0x000fc80000011405 */
[----:B------:R-:W-:Y:S01]  /*7b40*/  IADD3.X R31, PT, PT, R5, R4, R31, P2, P1 ;  /* 0x00000004051f7210 */ /* 0x000fe200017e241f */
[----:B-1--4-:R-:W-:Y:S06]  /*7b50*/  @P5 BRA `(.L_x_28) ;  /* 0x0000000000445947 */ /* 0x012fec0003800000 */
[C---:B------:R-:W-:Y:S01]  /*7b60*/  VIADD R0, R8.reuse, 0x8 ;  /* 0x0000000808007836 */ /* 0x040fe20000000000 */
[----:B------:R-:W-:-:S04]  /*7b70*/  ISETP.GE.AND P4, PT, R8, R167, PT ;  /* 0x000000a70800720c */ /* 0x000fc80003f86270 */
[----:B------:R-:W-:-:S09]  /*7b80*/  ISETP.GE.AND P3, PT, R0, R167, PT ;  /* 0x000000a70000720c */ /* 0x000fd20003f66270 */
[----:B------:R-:W1:Y:S01]  /*7b90*/  @!P4 LDC.64 R12, c[0x0][0x420] ;  /* 0x00010800ff0ccb82 */ /* 0x000e620000000a00 */
[----:B------:R-:W-:-:S03]  /*7ba0*/  @!P4 IMAD R8, R8, R22, RZ ;  /* 0x000000160808c224 */ /* 0x000fc600078e02ff */
[----:B------:R-:W-:Y:S02]  /*7bb0*/  @!P3 IMAD R22, R0, R22, RZ ;  /* 0x000000160016b224 */ /* 0x000fe400078e02ff */
[-C--:B------:R-:W-:Y:S02]  /*7bc0*/  @!P4 IADD3 R0, P2, PT, R8, R7.reuse, RZ ;  /* 0x000000070800c210 */ /* 0x080fe40007f5e0ff */
[----:B------:R-:W2:Y:S01]  /*7bd0*/  @!P3 LDC.64 R4, c[0x0][0x420] ;  /* 0x00010800ff04bb82 */ /* 0x000ea20000000a00 */
[----:B------:R-:W-:Y:S02]  /*7be0*/  @!P3 IADD3 R7, P1, PT, R22, R7, RZ ;  /* 0x000000071607b210 */ /* 0x000fe40007f3e0ff */
[-C--:B------:R-:W-:Y:S02]  /*7bf0*/  @!P4 LEA.HI.X.SX32 R8, R8, R31.reuse, 0x1, P2 ;  /* 0x0000001f0808c211 */ /* 0x080fe400010f0eff */
[----:B------:R-:W-:Y:S02]  /*7c00*/  @!P3 LEA.HI.X.SX32 R22, R22, R31, 0x1, P1 ;  /* 0x0000001f1616b211 */ /* 0x000fe400008f0eff */
[----:B-1----:R-:W-:-:S04]  /*7c10*/  @!P4 LEA R12, P2, R0, R12, 0x2 ;  /* 0x0000000c000cc211 */ /* 0x002fc800078410ff */
[----:B------:R-:W-:Y:S02]  /*7c20*/  @!P4 LEA.HI.X R13, R0, R13, R8, 0x2, P2 ;  /* 0x0000000d000dc211 */ /* 0x000fe400010f1408 */
[----:B--2---:R-:W-:-:S03]  /*7c30*/  @!P3 LEA R4, P1, R7, R4, 0x2 ;  /* 0x000000040704b211 */ /* 0x004fc600078210ff */
[----:B------:R1:W-:Y:S01]  /*7c40*/  @!P4 STG.E desc[UR16][R12.64], R21 ;  /* 0x000000150c00c986 */ /* 0x0003e2000c101910 */
[----:B------:R-:W-:-:S05]  /*7c50*/  @!P3 LEA.HI.X R5, R7, R5, R22, 0x2, P1 ;  /* 0x000000050705b211 */ /* 0x000fca00008f1416 */
[----:B------:R1:W-:Y:S04]  /*7c60*/  @!P3 STG.E desc[UR16][R4.64], R20 ;  /* 0x000000140400b986 */ /* 0x0003e8000c101910 */
.L_x_28:
[----:B------:R-:W-:Y:S05]  /*7c70*/  BSYNC.RECONVERGENT B0 ;  /* 0x0000000000007941 */ /* 0x000fea0003800200 */
.L_x_27:
[----:B------:R-:W-:Y:S01]  /*7c80*/  @P0 IMAD.MOV.U32 R26, RZ, RZ, R28 ;  /* 0x000000ffff1a0224 */ /* 0x000fe200078e001c */
[----:B------:R-:W-:Y:S01]  /*7c90*/  SHF.R.U32.HI R2, RZ, 0x3, R6 ;  /* 0x00000003ff027819 */ /* 0x000fe20000011606 */
[----:B-1----:R1:W2:Y:S01]  /*7ca0*/  LDS.128 R20, [R10] ;  /* 0x000000000a147984 */ /* 0x0022a20000000c00 */
[----:B------:R-:W-:Y:S01]  /*7cb0*/  LOP3.LUT R11, R11, 0x38, RZ, 0xc0, !PT ;  /* 0x000000380b0b7812 */ /* 0x000fe200078ec0ff */
[----:B------:R-:W3:Y:S01]  /*7cc0*/  LDCU.64 UR4, c[0x0][0x410] ;  /* 0x00008200ff0477ac */ /* 0x000ee20008000a00 */
[CC--:B------:R-:W-:Y:S01]  /*7cd0*/  ISETP.GE.AND P3, PT, R2.reuse, R167.reuse, PT ;  /* 0x000000a70200720c */ /* 0x0c0fe20003f66270 */
[C---:B------:R-:W-:Y:S01]  /*7ce0*/  VIADD R4, R2.reuse, 0x40 ;  /* 0x0000004002047836 */ /* 0x040fe20000000000 */
[----:B------:R-:W-:Y:S01]  /*7cf0*/  IADD3 R26, P0, PT, R11, R26, RZ ;  /* 0x0000001a0b1a7210 */ /* 0x000fe20007f1e0ff */
[----:B------:R-:W-:Y:S01]  /*7d00*/  VIADD R0, R2, 0x20 ;  /* 0x0000002002007836 */ /* 0x000fe20000000000 */
[----:B------:R-:W-:Y:S01]  /*7d10*/  BSSY.RECONVERGENT B0, `(.L_x_29) ;  /* 0x0000019000007945 */ /* 0x000fe20003800200 */
[----:B------:R-:W-:Y:S01]  /*7d20*/  IMAD.WIDE.U32 R24, R3, 0x80, RZ ;  /* 0x0000008003187825 */ /* 0x000fe200078e00ff */
[----:B------:R-:W-:-:S02]  /*7d30*/  ISETP.GE.AND P1, PT, R4, R167, PT ;  /* 0x000000a70400720c */ /* 0x000fc40003f26270 */
[----:B------:R1:W4:Y:S01]  /*7d40*/  LDS.128 R4, [R10+0x8000] ;  /* 0x008000000a047984 */ /* 0x0003220000000c00 */
[----:B------:R-:W-:Y:S01]  /*7d50*/  IMAD.X R27, RZ, RZ, R15, P0 ;  /* 0x000000ffff1b7224 */ /* 0x000fe200000e060f */
[----:B------:R-:W-:Y:S01]  /*7d60*/  ISETP.GE.AND P2, PT, R0, R167, PT ;  /* 0x000000a70000720c */ /* 0x000fe20003f46270 */
[----:B------:R-:W-:Y:S01]  /*7d70*/  VIADD R0, R2, 0x60 ;  /* 0x0000006002007836 */ /* 0x000fe20000000000 */
[----:B------:R1:W1:Y:S01]  /*7d80*/  LDS.128 R12, [R10+0x4000] ;  /* 0x004000000a0c7984 */ /* 0x0002620000000c00 */
[----:B------:R-:W-:-:S03]  /*7d90*/  LOP3.LUT R2, R24, R2, RZ, 0xfc, !PT ;  /* 0x0000000218027212 */ /* 0x000fc600078efcff */
[----:B------:R-:W-:Y:S01]  /*7da0*/  ISETP.GE.AND P0, PT, R0, R167, PT ;  /* 0x000000a70000720c */ /* 0x000fe20003f06270 */
[----:B---3--:R-:W-:-:S04]  /*7db0*/  IMAD.WIDE.U32 R26, R9, UR4, R26 ;  /* 0x00000004091a7c25 */ /* 0x008fc8000f8e001a */
[----:B------:R-:W-:Y:S01]  /*7dc0*/  IMAD R9, R9, UR5, R27 ;  /* 0x0000000509097c24 */ /* 0x000fe2000f8e021b */
[----:B------:R-:W-:Y:S07]  /*7dd0*/  @P3 BRA `(.L_x_30) ;  /* 0x0000000000303947 */ /* 0x000fee0003800000 */
[----:B------:R-:W3:Y:S01]  /*7de0*/  LDCU.64 UR6, c[0x0][0x408] ;  /* 0x00008100ff0677ac */ /* 0x000ee20008000a00 */
[----:B------:R-:W-:Y:S01]  /*7df0*/  MOV R8, R26 ;  /* 0x0000001a00087202 */ /* 0x000fe20000000f00 */
[----:B------:R-:W5:Y:S01]  /*7e00*/  LDCU.64 UR4, c[0x0][0x3f0] ;  /* 0x00007e00ff0477ac */ /* 0x000f620008000a00 */
[----:B---3--:R-:W-:-:S03]  /*7e10*/  IMAD R3, R25, UR6, RZ ;  /* 0x0000000619037c24 */ /* 0x008fc6000f8e02ff */
[----:B------:R-:W-:-:S04]  /*7e20*/  IMAD.WIDE.U32 R28, R2, UR6, R8 ;  /* 0x00000006021c7c25 */ /* 0x000fc8000f8e0008 */
[----:B------:R-:W-:Y:S01]  /*7e30*/  IMAD R0, R2, UR7, R3 ;  /* 0x0000000702007c24 */ /* 0x000fe2000f8e0203 */
[----:B-----5:R-:W-:-:S04]  /*7e40*/  LEA R30, P3, R28, UR4, 0x1 ;  /* 0x000000041c1e7c11 */ /* 0x020fc8000f8608ff */
[----:B------:R-:W-:-:S04]  /*7e50*/  IADD3 R0, PT, PT, R0, R29, RZ ;  /* 0x0000001d00007210 */ /* 0x000fc80007ffe0ff */
[----:B------:R-:W-:-:S05]  /*7e60*/  LEA.HI.X R31, R28, UR5, R0, 0x1, P3 ;  /* 0x000000051c1f7c11 */ /* 0x000fca00098f0c00 */
[----:B--2---:R3:W-:Y:S04]  /*7e70*/  STG.E.128 desc[UR16][R30.64], R20 ;  /* 0x000000141e007986 */ /* 0x0047e8000c101d10 */
[----:B-1----:R3:W-:Y:S04]  /*7e80*/  STG.E.128 desc[UR16][R30.64+0x80], R12 ;  /* 0x0000800c1e007986 */ /* 0x0027e8000c101d10 */
[----:B----4-:R3:W-:Y:S02]  /*7e90*/  STG.E.128 desc[UR16][R30.64+0x100], R4 ;  /* 0x000100041e007986 */ /* 0x0107e4000c101d10 */
.L_x_30:
[----:B------:R-:W-:Y:S05]  /*7ea0*/  BSYNC.RECONVERGENT B0 ;  /* 0x0000000000007941 */ /* 0x000fea0003800200 */
.L_x_29:
[----:B--23--:R2:W3:Y:S01]  /*7eb0*/  LDS.128 R20, [R10+0x1000] ;  /* 0x001000000a147984 */ /* 0x00c4e20000000c00 */
[----:B------:R-:W-:Y:S03]  /*7ec0*/  BSSY.RECONVERGENT B0, `(.L_x_31) ;  /* 0x0000013000007945 */ /* 0x000fe60003800200 */
[----:B-1----:R2:W1:Y:S04]  /*7ed0*/  LDS.128 R12, [R10+0x5000] ;  /* 0x005000000a0c7984 */ /* 0x0024680000000c00 */
[----:B----4-:R2:W4:Y:S01]  /*7ee0*/  LDS.128 R4, [R10+0x9000] ;  /* 0x009000000a047984 */ /* 0x0105220000000c00 */
[----:B------:R-:W-:Y:S05]  /*7ef0*/  @P2 BRA `(.L_x_32) ;  /* 0x00000000003c2947 */ /* 0x000fea0003800000 */
[----:B------:R-:W5:Y:S01]  /*7f00*/  LDCU.64 UR6, c[0x0][0x408] ;  /* 0x00008100ff0677ac */ /* 0x000f620008000a00 */
[----:B------:R-:W-:Y:S01]  /*7f10*/  IADD3 R3, P2, PT, R2, 0x20, RZ ;  /* 0x0000002002037810 */ /* 0x000fe20007f5e0ff */
[----:B------:R-:W-:Y:S01]  /*7f20*/  IMAD.MOV.U32 R28, RZ, RZ, R26 ;  /* 0x000000ffff1c7224 */ /* 0x000fe200078e001a */
[----:B------:R-:W-:Y:S01]  /*7f30*/  MOV R29, R9 ;  /* 0x00000009001d7202 */ /* 0x000fe20000000f00 */
[----:B------:R-:W2:Y:S02]  /*7f40*/  LDCU.64 UR4, c[0x0][0x3f0] ;  /* 0x00007e00ff0477ac */ /* 0x000ea40008000a00 */
[----:B------:R-:W-:-:S04]  /*7f50*/  IMAD.X R0, RZ, RZ, R25, P2 ;  /* 0x000000ffff007224 */ /* 0x000fc800010e0619 */
[----:B-----5:R-:W-:Y:S02]  /*7f60*/  IMAD R0, R0, UR6, RZ ;  /* 0x0000000600007c24 */ /* 0x020fe4000f8e02ff */
[----:B------:R-:W-:-:S04]  /*7f70*/  IMAD.WIDE.U32 R28, R3, UR6, R28 ;  /* 0x00000006031c7c25 */ /* 0x000fc8000f8e001c */
[----:B------:R-:W-:Y:S01]  /*7f80*/  IMAD R0, R3, UR7, R0 ;  /* 0x0000000703007c24 */ /* 0x000fe2000f8e0200 */
[----:B--2---:R-:W-:-:S04]  /*7f90*/  LEA R30, P2, R28, UR4, 0x1 ;  /* 0x000000041c1e7c11 */ /* 0x004fc8000f8408ff */
[----:B------:R-:W-:-:S04]  /*7fa0*/  IADD3 R0, PT, PT, R0, R29, RZ ;  /* 0x0000001d00007210 */ /* 0x000fc80007ffe0ff */
[----:B------:R-:W-:-:S05]  /*7fb0*/  LEA.HI.X R31, R28, UR5, R0, 0x1, P2 ;  /* 0x000000051c1f7c11 */ /* 0x000fca00090f0c00 */
[----:B---3--:R2:W-:Y:S04]  /*7fc0*/  STG.E.128 desc[UR16][R30.64], R20 ;  /* 0x000000141e007986 */ /* 0x0085e8000c101d10 */
[----:B-1----:R2:W-:Y:S04]  /*7fd0*/  STG.E.128 desc[UR16][R30.64+0x80], R12 ;  /* 0x0000800c1e007986 */ /* 0x0025e8000c101d10 */
[----:B----4-:R2:W-:Y:S02]  /*7fe0*/  STG.E.128 desc[UR16][R30.64+0x100], R4 ;  /* 0x000100041e007986 */ /* 0x0105e4000c101d10 */
.L_x_32:
[----:B------:R-:W-:Y:S05]  /*7ff0*/  BSYNC.RECONVERGENT B0 ;  /* 0x0000000000007941 */ /* 0x000fea0003800200 */
.L_x_31:
        /* <DEDUP_REMOVED lines=20> */
.L_x_34:
[----:B------:R-:W-:Y:S05]  /*8140*/  BSYNC.RECONVERGENT B0 ;  /* 0x0000000000007941 */ /* 0x000fea0003800200 */
.L_x_33:
[----:B--2-4-:R2:W4:Y:S04]  /*8150*/  LDS.128 R4, [R10+0x7000] ;  /* 0x007000000a047984 */ /* 0x0145280000000c00 */
[----:B-1----:R2:W1:Y:S01]  /*8160*/  LDS.128 R12, [R10+0xb000] ;  /* 0x00b000000a0c7984 */ /* 0x0024620000000c00 */
[----:B------:R-:W-:Y:S05]  /*8170*/  @P0 EXIT ;  /* 0x000000000000094d */ /* 0x000fea0003800000 */
[----:B------:R-:W5:Y:S01]  /*8180*/  LDCU.64 UR6, c[0x0][0x408] ;  /* 0x00008100ff0677ac */ /* 0x000f620008000a00 */
[----:B------:R-:W-:Y:S02]  /*8190*/  IADD3 R2, P0, PT, R2, 0x60, RZ ;  /* 0x0000006002027810 */ /* 0x000fe40007f1e0ff */
[----:B------:R-:W-:Y:S01]  /*81a0*/  MOV R8, R26 ;  /* 0x0000001a00087202 */ /* 0x000fe20000000f00 */
[----:B------:R-:W2:Y:S01]  /*81b0*/  LDCU.64 UR4, c[0x0][0x3f0] ;  /* 0x00007e00ff0477ac */ /* 0x000ea20008000a00 */
[----:B------:R-:W-:-:S05]  /*81c0*/  IADD3.X R3, PT, PT, RZ, R25, RZ, P0, !PT ;  /* 0x00000019ff037210 */ /* 0x000fca00007fe4ff */
[----:B-----5:R-:W-:Y:S02]  /*81d0*/  IMAD R3, R3, UR6, RZ ;  /* 0x0000000603037c24 */ /* 0x020fe4000f8e02ff */
[----:B------:R-:W-:-:S04]  /*81e0*/  IMAD.WIDE.U32 R8, R2, UR6, R8 ;  /* 0x0000000602087c25 */ /* 0x000fc8000f8e0008 */
[----:B------:R-:W-:Y:S01]  /*81f0*/  IMAD R3, R2, UR7, R3 ;  /* 0x0000000702037c24 */ /* 0x000fe2000f8e0203 */
[----:B--2---:R-:W-:-:S04]  /*8200*/  LEA R2, P0, R8, UR4, 0x1 ;  /* 0x0000000408027c11 */ /* 0x004fc8000f8008ff */
[----:B------:R-:W-:-:S04]  /*8210*/  IADD3 R3, PT, PT, R3, R9, RZ ;  /* 0x0000000903037210 */ /* 0x000fc80007ffe0ff */
[----:B------:R-:W-:-:S05]  /*8220*/  LEA.HI.X R3, R8, UR5, R3, 0x1, P0 ;  /* 0x0000000508037c11 */ /* 0x000fca00080f0c03 */
[----:B------:R-:W-:Y:S04]  /*8230*/  STG.E.128 desc[UR16][R2.64], R16 ;  /* 0x0000001002007986 */ /* 0x000fe8000c101d10 */
[----:B----4-:R-:W-:Y:S04]  /*8240*/  STG.E.128 desc[UR16][R2.64+0x80], R4 ;  /* 0x0000800402007986 */ /* 0x010fe8000c101d10 */
[----:B-1----:R-:W-:Y:S01]  /*8250*/  STG.E.128 desc[UR16][R2.64+0x100], R12 ;  /* 0x0001000c02007986 */ /* 0x002fe2000c101d10 */
[----:B------:R-:W-:Y:S05]  /*8260*/  EXIT ;  /* 0x000000000000794d */ /* 0x000fea0003800000 */
.L_x_35:
[----:B------:R-:W-:-:S00]  /*8270*/  BRA `(.L_x_35) ;  /* 0xfffffffc00fc7947 */ /* 0x000fc0000383ffff */
[----:B------:R-:W-:-:S00]  /*8280*/  NOP ;  /* 0x0000000000007918 */ /* 0x000fc00000000000 */
[----:B------:R-:W-:-:S00]  /*8290*/  NOP ;  /* 0x0000000000007918 */ /* 0x000fc00000000000 */
[----:B------:R-:W-:-:S00]  /*82a0*/  NOP ;  /* 0x0000000000007918 */ /* 0x000fc00000000000 */
[----:B------:R-:W-:-:S00]  /*82b0*/  NOP ;  /* 0x0000000000007918 */ /* 0x000fc00000000000 */
[----:B------:R-:W-:-:S00]  /*82c0*/  NOP ;  /* 0x0000000000007918 */ /* 0x000fc00000000000 */
[----:B------:R-:W-:-:S00]  /*82d0*/  NOP ;  /* 0x0000000000007918 */ /* 0x000fc00000000000 */
[----:B------:R-:W-:-:S00]  /*82e0*/  NOP ;  /* 0x0000000000007918 */ /* 0x000fc00000000000 */
[----:B------:R-:W-:-:S00]  /*82f0*/  NOP ;  /* 0x0000000000007918 */ /* 0x000fc00000000000 */
.L_x_1802:


//--------------------- .text._ZN5flash16flash_fwd_kernelI23Flash_fwd_kernel_traitsILi192ELi128ELi64ELi8ELb0ELb0EN7cutlass10bfloat16_tE19Flash_kernel_traitsILi192ELi128ELi64ELi8ES3_EELb0ELb0ELb0ELb0ELb0ELb1ELb1ELb0EEEvNS_16Flash_fwd_paramsE --------------------------
	.section	.text._ZN5flash16flash_fwd_kernelI23Flash_fwd_kernel_traitsILi192ELi128ELi64ELi8ELb0ELb0EN7cutlass10bfloat16_tE19Flash_kernel_traitsILi192ELi128ELi64ELi8ES3_EELb0ELb0ELb0ELb0ELb0ELb1ELb1ELb0EEEvNS_16Flash_fwd_paramsE,"ax",@progbits
	.align	128
        .global         _ZN5flash16flash_fwd_kernelI23Flash_fwd_kernel_traitsILi192ELi128ELi64ELi8ELb0ELb0EN7cutlass10bfloat16_tE19Flash_kernel_traitsILi192ELi128ELi64ELi8ES3_EELb0ELb0ELb0ELb0ELb0ELb1ELb1ELb0EEEvNS_16Flash_fwd_paramsE
        .type           _ZN5flash16flash_fwd_kernelI23Flash_fwd_kernel_traitsILi192ELi128ELi64ELi8ELb0ELb0EN7cutlass10bfloat16_tE19Flash_kernel_traitsILi192ELi128ELi64ELi8ES3_EELb0ELb0ELb0ELb0ELb0ELb1ELb1ELb0EEEvNS_16Flash_fwd_paramsE,@function
        .size           _ZN5flash16flash_fwd_kernelI23Flash_fwd_kernel_traitsILi192ELi128ELi64ELi8ELb0ELb0EN7cutlass10bfloat16_tE19Flash_kernel_traitsILi192ELi128ELi64ELi8ES3_EELb0ELb0ELb0ELb0ELb0ELb1ELb1ELb0EEEvNS_16Flash_fwd_paramsE,(.L_x_1803 - _ZN5flash16flash_fwd_kernelI23Flash_fwd_kernel_traitsILi192ELi128ELi64ELi8ELb0ELb0EN7cutlass10bfloat16_tE19Flash_kernel_traitsILi192ELi128ELi64ELi8ES3_EELb0ELb0ELb0ELb0ELb0ELb1ELb1ELb0EEEvNS_16Flash_fwd_paramsE)
        .other          _ZN5flash16flash_fwd_kernelI23Flash_fwd_kernel_traitsILi192ELi128ELi64ELi8ELb0ELb0EN7cutlass10bfloat16_tE19Flash_kernel_traitsILi192ELi128ELi64ELi8ES3_EELb0ELb0ELb0ELb0ELb0ELb1ELb1ELb0EEEvNS_16Flash_fwd_paramsE,@"STO_CUDA_ENTRY STV_DEFAULT"
_ZN5flash16flash_fwd_kernelI23Flash_fwd_kernel_traitsILi192ELi128ELi64ELi8ELb0ELb0EN7cutlass10bfloat16_tE19Flash_kernel_traitsILi192ELi128ELi64ELi8ES3_EELb0ELb0ELb0ELb0ELb0ELb1ELb1ELb0EEEvNS_16Flash_fwd_paramsE:
.text._ZN5flash16flash_fwd_kernelI23Flash_fwd_kernel_traitsILi192ELi128ELi64ELi8ELb0ELb0EN7cutlass10bfloat16_tE19Flash_kernel_traitsILi192ELi128ELi64ELi8ES3_EELb0ELb0ELb0ELb0ELb0ELb1ELb1ELb0EEEvNS_16Flash_fwd_paramsE:
        /* <DEDUP_REMOVED lines=28> */
[----:B------:R-:W4:Y:S04]  /*01c0*/  @P3 LDG.E R0, desc[UR16][R16.64] ;  /* 0x0000001010003981 */ /* 0x000f28000c1e1900 */
[----:B------:R-:W4:Y:S01]  /*01d0*/  @P2 LDG.E R89, desc[UR16][R14.64] ;  /* 0x000000100e592981 */ /* 0x000f22000c1e1900 */
[----:B------:R-:W-:Y:S02]  /*01e0*/  IADD3 R10, P0, PT, R11, R4, RZ ;  /* 0x000000040b0a7210 */ /* 0x000fe40007f1e0ff */
[----:B------:R-:W-:-:S03]  /*01f0*/  ISETP.EQ.U32.AND P3, PT, R4, RZ, PT ;  /* 0x000000ff0400720c */ /* 0x000fc60003f62070 */
[----:B------:R-:W-:Y:S02]  /*0200*/  IMAD.X R11, R2, 0x1, R5, P0 ;  /* 0x00000001020b7824 */ /* 0x000fe400000e0605 */
[----:B------:R-:W1:Y:S01]  /*0210*/  @!P2 LDC.64 R2, c[0x0][0x488] ;  /* 0x00012200ff02ab82 */ /* 0x000e620000000a00 */
[----:B------:R-:W-:Y:S02]  /*0220*/  ISETP.NE.U32.AND P0, PT, R4, RZ, PT ;  /* 0x000000ff0400720c */ /* 0x000fe40003f05070 */
[----:B---3--:R-:W-:Y:S02]  /*0230*/  ISETP.NE.AND P1, PT, RZ, UR4, PT ;  /* 0x00000004ff007c0c */ /* 0x008fe4000bf25270 */
[C---:B------:R-:W-:Y:S02]  /*0240*/  ISETP.NE.AND.EX P0, PT, R5.reuse, RZ, PT, P0 ;  /* 0x000000ff0500720c */ /* 0x040fe40003f05300 */
[----:B------:R-:W-:Y:S01]  /*0250*/  ISETP.EQ.OR.EX P3, PT, R5, RZ, !P1, P3 ;  /* 0x000000ff0500720c */ /* 0x000fe20004f62730 */
[----:B------:R-:W3:Y:S01]  /*0260*/  S2UR UR14, SR_CTAID.X ;  /* 0x00000000000e79c3 */ /* 0x000ee20000002500 */
[----:B-1----:R-:W-:-:S07]  /*0270*/  IMAD.MOV.U32 R7, RZ, RZ, -0x1 ;  /* 0xffffffffff077424 */ /* 0x002fce00078e00ff */
[----:B------:R-:W1:Y:S01]  /*0280*/  @!P4 LDC R167, c[0x0][0x434] ;  /* 0x00010d00ffa7cb82 */ /* 0x000e620000000800 */
[----:B------:R-:W1:Y:S03]  /*0290*/  S2R R19, SR_CTAID.Z ;  /* 0x0000000000137919 */ /* 0x000e660000002700 */
[----:B------:R1:W5:Y:S01]  /*02a0*/  @!P3 LDG.E R7, desc[UR16][R10.64] ;  /* 0x000000100a07b981 */ /* 0x000362000c1e1900 */
[----:B------:R-:W-:-:S03]  /*02b0*/  @!P2 ISETP.NE.U32.AND P3, PT, R2, RZ, PT ;  /* 0x000000ff0200a20c */ /* 0x000fc60003f65070 */
[----:B------:R-:W1:Y:S01]  /*02c0*/  @!P2 LDC R6, c[0x0][0x43c] ;  /* 0x00010f00ff06ab82 */ /* 0x000e620000000800 */
[----:B------:R-:W1:Y:S01]  /*02d0*/  S2R R34, SR_TID.X ;  /* 0x0000000000227919 */ /* 0x000e620000002100 */
[----:B------:R-:W-:-:S06]  /*02e0*/  @!P2 ISETP.NE.AND.EX P3, PT, R3, RZ, PT, P3 ;  /* 0x000000ff0300a20c */ /* 0x000fcc0003f65330 */
[----:B------:R-:W2:Y:S01]  /*02f0*/  @!P0 LDC R2, c[0x0][0x438] ;  /* 0x00010e00ff028b82 */ /* 0x000ea20000000800 */
[----:B---3--:R-:W-:Y:S01]  /*0300*/  USHF.L.U32 UR10, UR14, 0x7, URZ ;  /* 0x000000070e0a7899 */ /* 0x008fe200080006ff */
[----:B-1----:R-:W-:Y:S01]  /*0310*/  @!P2 SEL R3, R6, RZ, P3 ;  /* 0x000000ff0603a207 */ /* 0x002fe20001800000 */
[----:B--2---:R-:W-:-:S05]  /*0320*/  @P4 IMAD.IADD R167, R8, 0x1, -R173 ;  /* 0x0000000108a74824 */ /* 0x004fca00078e0aad */
[----:B------:R-:W-:Y:S01]  /*0330*/  ISETP.GT.AND P4, PT, R167, UR10, PT ;  /* 0x0000000aa7007c0c */ /* 0x000fe2000bf84270 */
[----:B----4-:R-:W-:Y:S01]  /*0340*/  @P2 IMAD.IADD R89, R89, 0x1, -R0 ;  /* 0x0000000159592824 */ /* 0x010fe200078e0a00 */
[----:B------:R-:W-:Y:S11]  /*0350*/  @!P0 BRA `(.L_x_36) ;  /* 0x00000000000c8947 */ /* 0x000ff60003800000 */
[----:B------:R-:W2:Y:S02]  /*0360*/  @P1 LDG.E R2, desc[UR16][R10.64+0x4] ;  /* 0x000004100a021981 */ /* 0x000ea4000c1e1900 */
[----:B--2--5:R-:W-:-:S06]  /*0370*/  @P1 IADD3 R2, PT, PT, R2, -R7, RZ ;  /* 0x8000000702021210 */ /* 0x024fcc0007ffe0ff */
[----:B------:R1:W5:Y:S02]  /*0380*/  @!P1 LDG.E R2, desc[UR16][R10.64] ;  /* 0x000000100a029981 */ /* 0x000364000c1e1900 */
.L_x_36:
        /* <DEDUP_REMOVED lines=10> */
[----:B------:R-:W1:Y:S01]  /*0430*/  @P1 LDC.64 R4, c[0x0][0x408] ;  /* 0x00010200ff041b82 */ /* 0x000e620000000a00 */
[----:B--2---:R-:W-:-:S07]  /*0440*/  ISETP.NE.AND P0, PT, R0, RZ, PT ;  /* 0x000000ff0000720c */ /* 0x004fce0003f05270 */
[----:B------:R-:W2:Y:S08]  /*0450*/  @!P1 LDC.64 R6, c[0x0][0x400] ;  /* 0x00010000ff069b82 */ /* 0x000eb00000000a00 */
[----:B------:R-:W4:Y:S01]  /*0460*/  LDC.U8 R0, c[0x0][0x548] ;  /* 0x00015200ff007b82 */ /* 0x000f220000000000 */
[----:B-1----:R-:W-:-:S07]  /*0470*/  @P1 IMAD.WIDE.U32 R10, R173, R4, RZ ;  /* 0x00000004ad0a1225 */ /* 0x002fce00078e00ff */
[----:B------:R-:W1:Y:S01]  /*0480*/  @P0 LDC.64 R2, c[0x0][0x430] ;  /* 0x00010c00ff020b82 */ /* 0x000e620000000a00 */
[----:B------:R-:W-:Y:S01]  /*0490*/  SHF.L.U32 R4, R34, 0x3, RZ ;  /* 0x0000000322047819 */ /* 0x000fe200000006ff */
[----:B--2---:R-:W-:Y:S01]  /*04a0*/  @!P1 IMAD.WIDE.U32 R14, R13, R6, RZ ;  /* 0x000000060d0e9225 */ /* 0x004fe200078e00ff */
[----:B------:R-:W-:-:S03]  /*04b0*/  @P1 MOV R14, R10 ;  /* 0x0000000a000e1202 */ /* 0x000fc60000000f00 */
[----:B------:R-:W-:Y:S02]  /*04c0*/  @!P1 IMAD R6, R13, R7, R15 ;  /* 0x000000070d069224 */ /* 0x000fe400078e020f */
[----:B------:R-:W-:Y:S01]  /*04d0*/  @P1 IMAD R6, R173, R5, R11 ;  /* 0x00000005ad061224 */ /* 0x000fe200078e020b */
[----:B----4-:R-:W-:Y:S01]  /*04e0*/  ISETP.NE.AND P4, PT, R0, RZ, !P0 ;  /* 0x000000ff0000720c */ /* 0x010fe20004785270 */
[----:B-1----:R-:W-:Y:S01]  /*04f0*/  @P0 IMAD R10, R2, R3, RZ ;  /* 0x00000003020a0224 */ /* 0x002fe200078e02ff */
[----:B------:R-:W-:Y:S01]  /*0500*/  @P0 MOV R3, 0x1 ;  /* 0x0000000100030802 */ /* 0x000fe20000000f00 */
[----:B------:R-:W1:Y:S01]  /*0510*/  @P0 LDC R2, c[0x0][0x430] ;  /* 0x00010c00ff020b82 */ /* 0x000e620000000800 */
[----:B---3--:R-:W-:Y:S09]  /*0520*/  @P0 BRA `(.L_x_38) ;  /* 0x0000000000280947 */ /* 0x008ff20003800000 */
[----:B------:R-:W-:Y:S01]  /*0530*/  ISETP.NE.AND P0, PT, R0, RZ, PT ;  /* 0x000000ff0000720c */ /* 0x000fe20003f05270 */
[----:B------:R-:W2:-:S12]  /*0540*/  LDC R5, c[0x0][0x3e0] ;  /* 0x0000f800ff057b82 */ /* 0x000e980000000800 */
[----:B------:R-:W3:Y:S01]  /*0550*/  @P0 LDC R10, c[0x0][0x454] ;  /* 0x00011500ff0a0b82 */ /* 0x000ee20000000800 */
[----:B-1----:R-:W-:Y:S02]  /*0560*/  @P0 MOV R2, 0x1 ;  /* 0x0000000100020802 */ /* 0x002fe40000000f00 */
[----:B------:R-:W-:-:S05]  /*0570*/  @!P0 MOV R2, 0x1 ;  /* 0x0000000100028802 */ /* 0x000fca0000000f00 */
[----:B------:R-:W2:Y:S08]  /*0580*/  @P0 LDC R12, c[0x0][0x454] ;  /* 0x00011500ff0c0b82 */ /* 0x000eb00000000800 */
[----:B------:R-:W1:Y:S08]  /*0590*/  @!P0 LDC R0, c[0x0][0x434] ;  /* 0x00010d00ff008b82 */ /* 0x000e700000000800 */
[----:B------:R-:W4:Y:S01]  /*05a0*/  @!P0 LDC R10, c[0x0][0x434] ;  /* 0x00010d00ff0a8b82 */ /* 0x000f220000000800 */
[----:B--2---:R-:W-:-:S02]  /*05b0*/  @P0 IMAD R3, R12, R5, RZ ;  /* 0x000000050c030224 */ /* 0x004fc400078e02ff */
[----:B-1-3--:R-:W-:-:S07]  /*05c0*/  @!P0 IMAD R3, R0, R5, RZ ;  /* 0x0000000500038224 */ /* 0x00afce00078e02ff */
.L_x_38:
[----:B------:R-:W-:Y:S01]  /*05d0*/  IMAD R8, R13, R8, RZ ;  /* 0x000000080d087224 */ /* 0x000fe200078e02ff */
[----:B------:R-:W-:Y:S01]  /*05e0*/  ISETP.NE.AND P1, PT, R173, -0x1, PT ;  /* 0xffffffffad00780c */ /* 0x000fe20003f25270 */
[----:B------:R-:W2:Y:S01]  /*05f0*/  LDCU.64 UR4, c[0x0][0x410] ;  /* 0x00008200ff0477ac */ /* 0x000ea20008000a00 */
[----:B----4-:R-:W-:Y:S01]  /*0600*/  IMAD R0, R19, R10, RZ ;  /* 0x0000000a13007224 */ /* 0x010fe200078e02ff */
[----:B------:R-:W-:Y:S01]  /*0610*/  LOP3.LUT R15, R4, 0x38, RZ, 0xc0, !PT ;  /* 0x00000038040f7812 */ /* 0x000fe200078ec0ff */
[----:B-1----:R-:W-:Y:S01]  /*0620*/  IMAD R10, R2, UR10, RZ ;  /* 0x0000000a020a7c24 */ /* 0x002fe2000f8e02ff */
[----:B------:R-:W-:Y:S01]  /*0630*/  SEL R11, R8, R173, !P1 ;  /* 0x000000ad080b7207 */ /* 0x000fe20004800000 */
[----:B------:R-:W-:Y:S01]  /*0640*/  @!P4 IMAD R0, R13, R3, R0 ;  /* 0x000000030d00c224 */ /* 0x000fe200078e0200 */
[----:B------:R-:W-:Y:S01]  /*0650*/  SHF.R.U32.HI R3, RZ, 0x3, R34 ;  /* 0x00000003ff037819 */ /* 0x000fe20000011622 */
[----:B------:R-:W-:Y:S01]  /*0660*/  VIADD R8, R167, -UR10 ;  /* 0x8000000aa7087c36 */ /* 0x000fe20008000000 */
[----:B------:R-:W-:Y:S01]  /*0670*/  IADD3 R14, P0, PT, R15, R14, RZ ;  /* 0x0000000e0f0e7210 */ /* 0x000fe20007f1e0ff */
[----:B------:R-:W-:Y:S01]  /*0680*/  UIMAD.WIDE.U32 UR8, UR14, 0x80, URZ ;  /* 0x000000800e0878a5 */ /* 0x000fe2000f8e00ff */
[----:B------:R-:W-:Y:S01]  /*0690*/  SHF.R.S32.HI R4, RZ, 0x1f, R11 ;  /* 0x0000001fff047819 */ /* 0x000fe2000001140b */
[C---:B------:R-:W-:Y:S01]  /*06a0*/  VIADD R9, R3.reuse, 0x20 ;  /* 0x0000002003097836 */ /* 0x040fe20000000000 */
[CC--:B------:R-:W-:Y:S01]  /*06b0*/  ISETP.GE.AND P3, PT, R3.reuse, R8.reuse, PT ;  /* 0x000000080300720c */ /* 0x0c0fe20003f66270 */
[----:B------:R-:W-:Y:S01]  /*06c0*/  IMAD.X R15, RZ, RZ, R6, P0 ;  /* 0x000000ffff0f7224 */ /* 0x000fe200000e0606 */
[----:B------:R-:W-:Y:S01]  /*06d0*/  LOP3.LUT P6, R34, R34, 0x7, RZ, 0xc0, !PT ;  /* 0x0000000722227812 */ /* 0x000fe200078cc0ff */
[----:B------:R-:W-:Y:S01]  /*06e0*/  VIADD R7, R3, 0x40 ;  /* 0x0000004003077836 */ /* 0x000fe20000000000 */
[-C--:B------:R-:W-:Y:S01]  /*06f0*/  ISETP.GE.AND P1, PT, R9, R8.reuse, PT ;  /* 0x000000080900720c */ /* 0x080fe20003f26270 */
[----:B------:R-:W-:Y:S01]  /*0700*/  VIADD R13, R3, 0x60 ;  /* 0x00000060030d7836 */ /* 0x000fe20000000000 */
[----:B------:R-:W-:Y:S01]  /*0710*/  BSSY.RECONVERGENT B0, `(.L_x_39) ;  /* 0x0000018000007945 */ /* 0x000fe20003800200 */
[----:B--2---:R-:W-:Y:S01]  /*0720*/  IMAD.WIDE.U32 R14, R19, UR4, R14 ;  /* 0x00000004130e7c25 */ /* 0x004fe2000f8e000e */
[----:B------:R-:W-:-:S02]  /*0730*/  ISETP.GE.AND P2, PT, R7, R8, PT ;  /* 0x000000080700720c */ /* 0x000fc40003f46270 */
[----:B------:R-:W-:Y:S01]  /*0740*/  SEL R11, R11, RZ, P4 ;  /* 0x000000ff0b0b7207 */ /* 0x000fe20002000000 */
[----:B------:R-:W-:Y:S01]  /*0750*/  IMAD R19, R19, UR5, R15 ;  /* 0x0000000513137c24 */ /* 0x000fe2000f8e020f */
[----:B------:R-:W-:Y:S02]  /*0760*/  SEL R6, R4, RZ, P4 ;  /* 0x000000ff04067207 */ /* 0x000fe40002000000 */
[-C--:B------:R-:W-:Y:S02]  /*0770*/  ISETP.GE.AND P0, PT, R13, R8.reuse, PT ;  /* 0x000000080d00720c */ /* 0x080fe40003f06270 */
[----:B------:R-:W-:Y:S02]  /*0780*/  ISETP.GE.OR P6, PT, R3, R8, P6 ;  /* 0x000000080300720c */ /* 0x000fe400037c6670 */
[C---:B------:R-:W-:Y:S02]  /*0790*/  ISETP.NE.OR P5, PT, R34.reuse, RZ, P1 ;  /* 0x000000ff2200720c */ /* 0x040fe40000fa5670 */
[----:B------:R-:W-:-:S02]  /*07a0*/  ISETP.NE.OR P4, PT, R34, RZ, P2 ;  /* 0x000000ff2200720c */ /* 0x000fc40001785670 */
        /* <DEDUP_REMOVED lines=14> */
.L_x_40:
[----:B------:R-:W-:Y:S05]  /*0890*/  BSYNC.RECONVERGENT B0 ;  /* 0x0000000000007941 */ /* 0x000fea0003800200 */
.L_x_39:
        /* <DEDUP_REMOVED lines=18> */
.L_x_42:
[----:B------:R-:W-:Y:S05]  /*09c0*/  BSYNC.RECONVERGENT B0 ;  /* 0x0000000000007941 */ /* 0x000fea0003800200 */
.L_x_41:
[----:B------:R-:W-:Y:S04]  /*09d0*/  BSSY.RECONVERGENT B0, `(.L_x_43) ;  /* 0x0000011000007945 */ /* 0x000fe80003800200 */
[----:B------:R-:W-:Y:S05]  /*09e0*/  @P2 BRA `(.L_x_44) ;  /* 0x00000000003c2947 */ /* 0x000fea0003800000 */
[----:B------:R-:W3:Y:S01]  /*09f0*/  LDCU.64 UR6, c[0x0][0x408] ;  /* 0x00008100ff0677ac */ /* 0x000ee20008000a00 */
[----:B-1----:R-:W-:Y:S01]  /*0a00*/  IADD3 R5, P1, PT, R17, 0x40, RZ ;  /* 0x0000004011057810 */ /* 0x002fe20007f3e0ff */
[----:B------:R-:W-:Y:S01]  /*0a10*/  IMAD.MOV.U32 R20, RZ, RZ, R14 ;  /* 0x000000ffff147224 */ /* 0x000fe200078e000e */
[----:B------:R-:W-:Y:S01]  /*0a20*/  MOV R21, R19 ;  /* 0x0000001300157202 */ /* 0x000fe20000000f00 */
[----:B------:R-:W2:Y:S02]  /*0a30*/  LDCU.64 UR4, c[0x0][0x3f0] ;  /* 0x00007e00ff0477ac */ /* 0x000ea40008000a00 */
[----:B------:R-:W-:-:S04]  /*0a40*/  IMAD.X R4, RZ, RZ, UR9, P1 ;  /* 0x00000009ff047e24 */ /* 0x000fc800088e06ff */
[----:B---3--:R-:W-:Y:S02]  /*0a50*/  IMAD R4, R4, UR6, RZ ;  /* 0x0000000604047c24 */ /* 0x008fe4000f8e02ff */
[----:B------:R-:W-:-:S04]  /*0a60*/  IMAD.WIDE.U32 R20, R5, UR6, R20 ;  /* 0x0000000605147c25 */ /* 0x000fc8000f8e0014 */
[----:B------:R-:W-:Y:S01]  /*0a70*/  IMAD R4, R5, UR7, R4 ;  /* 0x0000000705047c24 */ /* 0x000fe2000f8e0204 */
[----:B--2---:R-:W-:-:S04]  /*0a80*/  LEA R22, P1, R20, UR4, 0x1 ;  /* 0x0000000414167c11 */ /* 0x004fc8000f8208ff */
[----:B------:R-:W-:-:S04]  /*0a90*/  IADD3 R5, PT, PT, R21, R4, RZ ;  /* 0x0000000415057210 */ /* 0x000fc80007ffe0ff */
[----:B------:R-:W-:-:S05]  /*0aa0*/  LEA.HI.X R23, R20, UR5, R5, 0x1, P1 ;  /* 0x0000000514177c11 */ /* 0x000fca00088f0c05 */
[----:B------:R3:W-:Y:S04]  /*0ab0*/  STG.E.128 desc[UR16][R22.64], RZ ;  /* 0x000000ff16007986 */ /* 0x0007e8000c101d10 */
[----:B------:R3:W-:Y:S04]  /*0ac0*/  STG.E.128 desc[UR16][R22.64+0x80], RZ ;  /* 0x000080ff16007986 */ /* 0x0007e8000c101d10 */
[----:B------:R3:W-:Y:S02]  /*0ad0*/  STG.E.128 desc[UR16][R22.64+0x100], RZ ;  /* 0x000100ff16007986 */ /* 0x0007e4000c101d10 */
.L_x_44:
[----:B------:R-:W-:Y:S05]  /*0ae0*/  BSYNC.RECONVERGENT B0 ;  /* 0x0000000000007941 */ /* 0x000fea0003800200 */
.L_x_43:
[----:B------:R-:W-:Y:S01]  /*0af0*/  BSSY.RECONVERGENT B0, `(.L_x_45) ;  /* 0x0000013000007945 */ /* 0x000fe20003800200 */
[----:B------:R-:W-:Y:S02]  /*0b00*/  IADD3 R11, P2, P1, R10, R11, R0 ;  /* 0x0000000b0a0b7210 */ /* 0x000fe4000795e000 */
[----:B-1----:R-:W-:Y:S02]  /*0b10*/  SHF.R.S32.HI R5, RZ, 0x1f, R10 ;  /* 0x0000001fff057819 */ /* 0x002fe4000001140a */
[----:B------:R-:W-:Y:S01]  /*0b20*/  SHF.R.S32.HI R0, RZ, 0x1f, R0 ;  /* 0x0000001fff007819 */ /* 0x000fe20000011400 */
[----:B------:R-:W-:Y:S05]  /*0b30*/  @P0 BRA `(.L_x_46) ;  /* 0x0000000000380947 */ /* 0x000fea0003800000 */
[----:B------:R-:W1:Y:S01]  /*0b40*/  LDCU.64 UR6, c[0x0][0x408] ;  /* 0x00008100ff0677ac */ /* 0x000e620008000a00 */
[----:B------:R-:W-:Y:S02]  /*0b50*/  IADD3 R17, P0, PT, R17, 0x60, RZ ;  /* 0x0000006011117810 */ /* 0x000fe40007f1e0ff */
[----:B------:R-:W-:Y:S01]  /*0b60*/  MOV R15, R19 ;  /* 0x00000013000f7202 */ /* 0x000fe20000000f00 */
[----:B------:R-:W4:Y:S01]  /*0b70*/  LDCU.64 UR4, c[0x0][0x3f0] ;  /* 0x00007e00ff0477ac */ /* 0x000f220008000a00 */
[----:B------:R-:W-:-:S05]  /*0b80*/  IADD3.X R4, PT, PT, RZ, UR9, RZ, P0, !PT ;  /* 0x00000009ff047c10 */ /* 0x000fca00087fe4ff */
[----:B-1----:R-:W-:Y:S02]  /*0b90*/  IMAD R4, R4, UR6, RZ ;  /* 0x0000000604047c24 */ /* 0x002fe4000f8e02ff */
[----:B------:R-:W-:-:S04]  /*0ba0*/  IMAD.WIDE.U32 R14, R17, UR6, R14 ;  /* 0x00000006110e7c25 */ /* 0x000fc8000f8e000e */
[----:B------:R-:W-:Y:S01]  /*0bb0*/  IMAD R17, R17, UR7, R4 ;  /* 0x0000000711117c24 */ /* 0x000fe2000f8e0204 */
[----:B----4-:R-:W-:-:S04]  /*0bc0*/  LEA R16, P0, R14, UR4, 0x1 ;  /* 0x000000040e107c11 */ /* 0x010fc8000f8008ff */
[----:B------:R-:W-:-:S04]  /*0bd0*/  IADD3 R17, PT, PT, R15, R17, RZ ;  /* 0x000000110f117210 */ /* 0x000fc80007ffe0ff */
[----:B------:R-:W-:-:S05]  /*0be0*/  LEA.HI.X R17, R14, UR5, R17, 0x1, P0 ;  /* 0x000000050e117c11 */ /* 0x000fca00080f0c11 */
[----:B------:R1:W-:Y:S04]  /*0bf0*/  STG.E.128 desc[UR16][R16.64], RZ ;  /* 0x000000ff10007986 */ /* 0x0003e8000c101d10 */
[----:B------:R1:W-:Y:S04]  /*0c00*/  STG.E.128 desc[UR16][R16.64+0x80], RZ ;  /* 0x000080ff10007986 */ /* 0x0003e8000c101d10 */
[----:B------:R1:W-:Y:S02]  /*0c10*/  STG.E.128 desc[UR16][R16.64+0x100], RZ ;  /* 0x000100ff10007986 */ /* 0x0003e4000c101d10 */
.L_x_46:
[----:B------:R-:W-:Y:S05]  /*0c20*/  BSYNC.RECONVERGENT B0 ;  /* 0x0000000000007941 */ /* 0x000fea0003800200 */
.L_x_45:
[----:B------:R-:W-:Y:S01]  /*0c30*/  BSSY.RECONVERGENT B0, `(.L_x_47) ;  /* 0x000000b000007945 */ /* 0x000fe20003800200 */
[----:B------:R-:W-:-:S03]  /*0c40*/  IADD3.X R0, PT, PT, R5, R6, R0, P2, P1 ;  /* 0x0000000605007210 */ /* 0x000fc600017e2400 */
[----:B------:R-:W-:Y:S05]  /*0c50*/  @P6 BRA `(.L_x_48) ;  /* 0x0000000000206947 */ /* 0x000fea0003800000 */
[----:B------:R-:W4:Y:S01]  /*0c60*/  LDCU.64 UR4, c[0x0][0x420] ;  /* 0x00008400ff0477ac */ /* 0x000f220008000a00 */
[----:B------:R-:W-:-:S05]  /*0c70*/  IMAD R3, R3, R2, RZ ;  /* 0x0000000203037224 */ /* 0x000fca00078e02ff */
[----:B------:R-:W-:-:S04]  /*0c80*/  IADD3 R4, P0, PT, R3, R11, RZ ;  /* 0x0000000b03047210 */ /* 0x000fc80007f1e0ff */
[----:B------:R-:W-:Y:S02]  /*0c90*/  LEA.HI.X.SX32 R3, R3, R0, 0x1, P0 ;  /* 0x0000000003037211 */ /* 0x000fe400000f0eff */
[----:B----4-:R-:W-:-:S04]  /*0ca0*/  LEA R14, P0, R4, UR4, 0x2 ;  /* 0x00000004040e7c11 */ /* 0x010fc8000f8010ff */
[----:B------:R-:W-:Y:S01]  /*0cb0*/  LEA.HI.X R15, R4, UR5, R3, 0x2, P0 ;  /* 0x00000005040f7c11 */ /* 0x000fe200080f1403 */
[----:B------:R-:W-:-:S05]  /*0cc0*/  IMAD.MOV.U32 R3, RZ, RZ, 0x7f800000 ;  /* 0x7f800000ff037424 */ /* 0x000fca00078e00ff */
[----:B------:R4:W-:Y:S03]  /*0cd0*/  STG.E desc[UR16][R14.64], R3 ;  /* 0x000000030e007986 */ /* 0x0009e6000c101910 */
.L_x_48:
[----:B------:R-:W-:Y:S05]  /*0ce0*/  BSYNC.RECONVERGENT B0 ;  /* 0x0000000000007941 */ /* 0x000fea0003800200 */
.L_x_47:
[----:B------:R-:W-:Y:S04]  /*0cf0*/  BSSY.RECONVERGENT B0, `(.L_x_49) ;  /* 0x000000a000007945 */ /* 0x000fe80003800200 */
[----:B------:R-:W-:Y:S05]  /*0d00*/  @P5 BRA `(.L_x_50) ;  /* 0x0000000000205947 */ /* 0x000fea0003800000 */
[----:B------:R-:W5:Y:S01]  /*0d10*/  LDCU.64 UR4, c[0x0][0x420] ;  /* 0x00008400ff0477ac */ /* 0x000f620008000a00 */
[----:B----4-:R-:W-:-:S05]  /*0d20*/  IMAD R3, R9, R2, RZ ;  /* 0x0000000209037224 */ /* 0x010fca00078e02ff */
[----:B------:R-:W-:-:S04]  /*0d30*/  IADD3 R4, P0, PT, R3, R11, RZ ;  /* 0x0000000b03047210 */ /* 0x000fc80007f1e0ff */
[----:B------:R-:W-:Y:S02]  /*0d40*/  LEA.HI.X.SX32 R3, R3, R0, 0x1, P0 ;  /* 0x0000000003037211 */ /* 0x000fe400000f0eff */
[----:B-----5:R-:W-:-:S04]  /*0d50*/  LEA R8, P0, R4, UR4, 0x2 ;  /* 0x0000000404087c11 */ /* 0x020fc8000f8010ff */
[----:B------:R-:W-:Y:S01]  /*0d60*/  LEA.HI.X R9, R4, UR5, R3, 0x2, P0 ;  /* 0x0000000504097c11 */ /* 0x000fe200080f1403 */
[----:B------:R-:W-:-:S05]  /*0d70*/  IMAD.MOV.U32 R3, RZ, RZ, 0x7f800000 ;  /* 0x7f800000ff037424 */ /* 0x000fca00078e00ff */
[----:B------:R4:W-:Y:S03]  /*0d80*/  STG.E desc[UR16][R8.64], R3 ;  /* 0x0000000308007986 */ /* 0x0009e6000c101910 */
.L_x_50:
[----:B------:R-:W-:Y:S05]  /*0d90*/  BSYNC.RECONVERGENT B0 ;  /* 0x0000000000007941 */ /* 0x000fea0003800200 */
.L_x_49:
        /* <DEDUP_REMOVED lines=10> */
.L_x_52:
[----:B------:R-:W-:Y:S05]  /*0e40*/  BSYNC.RECONVERGENT B0 ;  /* 0x0000000000007941 */ /* 0x000fea0003800200 */
.L_x_51:
[----:B------:R-:W-:Y:S05]  /*0e50*/  @P3 EXIT ;  /* 0x000000000000394d */ /* 0x000fea0003800000 */
[----:B------:R-:W5:Y:S01]  /*0e60*/  LDCU.64 UR4, c[0x0][0x420] ;  /* 0x00008400ff0477ac */ /* 0x000f620008000a00 */
[----:B------:R-:W-:Y:S02]  /*0e70*/  IMAD R2, R13, R2, RZ ;  /* 0x000000020d027224 */ /* 0x000fe400078e02ff */
[----:B------:R-:W-:-:S03]  /*0e80*/  IMAD.MOV.U32 R5, RZ, RZ, 0x7f800000 ;  /* 0x7f800000ff057424 */ /* 0x000fc600078e00ff */
[----:B------:R-:W-:-:S04]  /*0e90*/  IADD3 R11, P0, PT, R2, R11, RZ ;  /* 0x0000000b020b7210 */ /* 0x000fc80007f1e0ff */
[----:B------:R-:W-:Y:S02]  /*0ea0*/  LEA.HI.X.SX32 R0, R2, R0, 0x1, P0 ;  /* 0x0000000002007211 */ /* 0x000fe400000f0eff */
[----:B-----5:R-:W-:-:S04]  /*0eb0*/  LEA R2, P0, R11, UR4, 0x2 ;  /* 0x000000040b027c11 */ /* 0x020fc8000f8010ff */
[----:B----4-:R-:W-:-:S05]  /*0ec0*/  LEA.HI.X R3, R11, UR5, R0, 0x2, P0 ;  /* 0x000000050b037c11 */ /* 0x010fca00080f1400 */
[----:B------:R-:W-:Y:S01]  /*0ed0*/  STG.E desc[UR16][R2.64], R5 ;  /* 0x0000000502007986 */ /* 0x000fe2000c101910 */
[----:B------:R-:W-:Y:S05]  /*0ee0*/  EXIT ;  /* 0x000000000000794d */ /* 0x000fea0003800000 */
.L_x_37:
[----:B------:R-:W-:Y:S02]  /*0ef0*/  ISETP.NE.AND P0, PT, R173, -0x1, PT ;  /* 0xffffffffad00780c */ /* 0x000fe40003f05270 */
[----:B------:R-:W-:-:S11]  /*0f00*/  ISETP.NE.AND P2, PT, R7, -0x1, PT ;  /* 0xffffffff0700780c */ /* 0x000fd60003f45270 */
[----:B------:R-:W2:Y:S08]  /*0f10*/  @!P0 LDC.64 R4, c[0x0][0x398] ;  /* 0x0000e600ff048b82 */ /* 0x000eb00000000a00 */
[----:B------:R-:W3:Y:S01]  /*0f20*/  @P0 LDC.64 R2, c[0x0][0x3b0] ;  /* 0x0000ec00ff020b82 */ /* 0x000ee20000000a00 */
[----:B--2---:R-:W-:-:S04]  /*0f30*/  @!P0 IMAD.WIDE.U32 R14, R13, R4, RZ ;  /* 0x000000040d0e8225 */ /* 0x004fc800078e00ff */
[----:B------:R-:W-:Y:S02]  /*0f40*/  @!P0 IMAD R4, R13, R5, R15 ;  /* 0x000000050d048224 */ /* 0x000fe400078e020f */
[----:B---3--:R-:W-:-:S04]  /*0f50*/  @P0 IMAD.WIDE.U32 R8, R173, R2, RZ ;  /* 0x00000002ad080225 */ /* 0x008fc800078e00ff */
[----:B------:R-:W-:Y:S01]  /*0f60*/  @P0 IMAD R4, R173, R3, R9 ;  /* 0x00000003ad040224 */ /* 0x000fe200078e0209 */
[----:B------:R-:W-:Y:S01]  /*0f70*/  @P0 MOV R14, R8 ;  /* 0x00000008000e0202 */ /* 0x000fe20000000f00 */
[----:B------:R-:W-:Y:S06]  /*0f80*/  @P2 BRA `(.L_x_53) ;  /* 0x0000000000282947 */ /* 0x000fec0003800000 */
[----:B------:R-:W2:Y:S01]  /*0f90*/  LDCU.64 UR6, c[0x0][0x3b8] ;  /* 0x00007700ff0677ac */ /* 0x000ea20008000a00 */
[----:B------:R-:W-:Y:S01]  /*0fa0*/  SHF.R.S32.HI R3, RZ, 0x1f, R0 ;  /* 0x0000001fff037819 */ /* 0x000fe20000011400 */
[----:B------:R-:W3:Y:S04]  /*0fb0*/  LDCU.64 UR4, c[0x0][0x3a0] ;  /* 0x00007400ff0477ac */ /* 0x000ee80008000a00 */
[----:B--2---:R-:W-:Y:S02]  /*0fc0*/  IMAD R3, R3, UR6, RZ ;  /* 0x0000000603037c24 */ /* 0x004fe4000f8e02ff */
[----:B------:R-:W-:-:S04]  /*0fd0*/  IMAD.WIDE.U32 R8, R0, UR6, RZ ;  /* 0x0000000600087c25 */ /* 0x000fc8000f8e00ff */
[----:B------:R-:W-:-:S05]  /*0fe0*/  IMAD R2, R0, UR7, R3 ;  /* 0x0000000700027c24 */ /* 0x000fca000f8e0203 */
[----:B------:R-:W-:-:S03]  /*0ff0*/  IADD3 R9, PT, PT, R9, R2, RZ ;  /* 0x0000000209097210 */ /* 0x000fc60007ffe0ff */
[----:B---3--:R-:W-:-:S04]  /*1000*/  IMAD.WIDE.U32 R20, R13, UR4, R8 ;  /* 0x000000040d147c25 */ /* 0x008fc8000f8e0008 */
[----:B------:R-:W-:Y:S01]  /*1010*/  IMAD R17, R13, UR5, R21 ;  /* 0x000000050d117c24 */ /* 0x000fe2000f8e0215 */
[----:B------:R-:W-:Y:S06]  /*1020*/  BRA `(.L_x_54) ;  /* 0x0000000000147947 */ /* 0x000fec0003800000 */
.L_x_53:
[----:B------:R-:W2:Y:S01]  /*1030*/  LDCU.64 UR6, c[0x0][0x3b8] ;  /* 0x00007700ff0677ac */ /* 0x000ea20008000a00 */
[----:B------:R-:W-:-:S05]  /*1040*/  IADD3 R20, PT, PT, R0, R7, RZ ;  /* 0x0000000700147210 */ /* 0x000fca0007ffe0ff */
[C---:B--2---:R-:W-:Y:S02]  /*1050*/  IMAD R17, R20.reuse, UR7, RZ ;  /* 0x0000000714117c24 */ /* 0x044fe4000f8e02ff */
[----:B------:R-:W-:-:S05]  /*1060*/  IMAD.WIDE.U32 R20, R20, UR6, RZ ;  /* 0x0000000614147c25 */ /* 0x000fca000f8e00ff */
[----:B------:R-:W-:Y:S02]  /*1070*/  IADD3 R17, PT, PT, R21, R17, RZ ;  /* 0x0000001115117210 */ /* 0x000fe40007ffe0ff */
.L_x_54:
[----:B------:R-:W2:Y:S01]  /*1080*/  LDC R2, c[0x0][0x3e8] ;  /* 0x0000fa00ff027b82 */ /* 0x000ea20000000800 */
[----:B------:R-:W-:Y:S02]  /*1090*/  MOV R8, RZ ;  /* 0x000000ff00087202 */ /* 0x000fe40000000f00 */
[----:B--2---:R-:W-:-:S04]  /*10a0*/  IABS R6, R2 ;  /* 0x0000000200067213 */ /* 0x004fc80000000000 */
[----:B-1----:R-:W1:Y:S08]  /*10b0*/  I2F.RP R10, R6 ;  /* 0x00000006000a7306 */ /* 0x002e700000209400 */
        /* <DEDUP_REMOVED lines=8> */
[----:B------:R-:W-:-:S05]  /*1140*/  IMAD.HI.U32 R11, R8, R5, RZ ;  /* 0x00000005080b7227 */ /* 0x000fca00078e00ff */
[----:B------:R-:W-:-:S05]  /*1150*/  IADD3 R3, PT, PT, -R11, RZ, RZ ;  /* 0x000000ff0b037210 */ /* 0x000fca0007ffe1ff */
[----:B------:R-:W-:-:S05]  /*1160*/  IMAD R3, R6, R3, R5 ;  /* 0x0000000306037224 */ /* 0x000fca00078e0205 */
[----:B------:R-:W-:-:S13]  /*1170*/  ISETP.GT.U32.AND P1, PT, R6, R3, PT ;  /* 0x000000030600720c */ /* 0x000fda0003f24070 */
[----:B------:R-:W-:Y:S01]  /*1180*/  @!P1 IMAD.IADD R3, R3, 0x1, -R6 ;  /* 0x0000000103039824 */ /* 0x000fe200078e0a06 */
[----:B------:R-:W-:Y:S02]  /*1190*/  @!P1 IADD3 R11, PT, PT, R11, 0x1, RZ ;  /* 0x000000010b0b9810 */ /* 0x000fe40007ffe0ff */
[----:B------:R-:W-:Y:S02]  /*11a0*/  ISETP.NE.AND P1, PT, R2, RZ, PT ;  /* 0x000000ff0200720c */ /* 0x000fe40003f25270 */
[----:B------:R-:W-:Y:S02]  /*11b0*/  ISETP.GE.U32.AND P3, PT, R3, R6, PT ;  /* 0x000000060300720c */ /* 0x000fe40003f66070 */
[----:B------:R-:W-:-:S04]  /*11c0*/  LOP3.LUT R3, R19, R2, RZ, 0x3c, !PT ;  /* 0x0000000213037212 */ /* 0x000fc800078e3cff */
[----:B------:R-:W-:-:S07]  /*11d0*/  ISETP.GE.AND P0, PT, R3, RZ, PT ;  /* 0x000000ff0300720c */ /* 0x000fce0003f06270 */
[----:B------:R-:W-:-:S06]  /*11e0*/  @P3 VIADD R11, R11, 0x1 ;  /* 0x000000010b0b3836 */ /* 0x000fcc0000000000 */
        /* <DEDUP_REMOVED lines=16> */
.L_x_55:
[----:B------:R-:W1:Y:S01]  /*12f0*/  LDC.64 R2, c[0x0][0x3c0] ;  /* 0x0000f000ff027b82 */ /* 0x000e620000000a00 */
[----:B------:R-:W-:-:S05]  /*1300*/  IADD3 R7, PT, PT, R0, R7, RZ ;  /* 0x0000000700077210 */ /* 0x000fca0007ffe0ff */
[C---:B-1----:R-:W-:Y:S02]  /*1310*/  IMAD R13, R7.reuse, R3, RZ ;  /* 0x00000003070d7224 */ /* 0x042fe400078e02ff */
[----:B------:R-:W-:-:S05]  /*1320*/  IMAD.WIDE.U32 R6, R7, R2, RZ ;  /* 0x0000000207067225 */ /* 0x000fca00078e00ff */
[----:B------:R-:W-:Y:S02]  /*1330*/  IADD3 R13, PT, PT, R7, R13, RZ ;  /* 0x0000000d070d7210 */ /* 0x000fe40007ffe0ff */
[----:B------:R-:W-:-:S07]  /*1340*/  MOV R0, R6 ;  /* 0x0000000600007202 */ /* 0x000fce0000000f00 */
.L_x_56:
[----:B------:R-:W-:Y:S01]  /*1350*/  VIADD R167, R167, -UR10 ;  /* 0x8000000aa7a77c36 */ /* 0x000fe20008000000 */
[----:B------:R-:W-:Y:S01]  /*1360*/  SHF.R.U32.HI R10, RZ, 0x3, R34 ;  /* 0x00000003ff0a7819 */ /* 0x000fe20000011622 */
[----:B------:R-:W-:Y:S01]  /*1370*/  IMAD.SHL.U32 R35, R34, 0x8, RZ ;  /* 0x0000000822237824 */ /* 0x000fe200078e00ff */
[----:B------:R-:W1:Y:S01]  /*1380*/  LDCU.64 UR8, c[0x0][0x3c8] ;  /* 0x00007900ff0877ac */ /* 0x000e620008000a00 */
[----:B------:R-:W2:Y:S01]  /*1390*/  S2UR UR5, SR_CgaCtaId ;  /* 0x00000000000579c3 */ /* 0x000ea20000008800 */
[CC--:B------:R-:W-:Y:S01]  /*13a0*/  ISETP.GE.AND P3, PT, R10.reuse, R167.reuse, PT ;  /* 0x000000a70a00720c */ /* 0x0c0fe20003f66270 */
[----:B------:R-:W-:Y:S01]  /*13b0*/  VIADD R18, R10, 0x20 ;  /* 0x000000200a127836 */ /* 0x000fe20000000000 */
[----:B------:R-:W-:Y:S01]  /*13c0*/  LOP3.LUT R12, R35, 0x38, RZ, 0xc0, !PT ;  /* 0x00000038230c7812 */ /* 0x000fe200078ec0ff */
[----:B------:R-:W-:Y:S01]  /*13d0*/  USHF.L.U32 UR4, UR14, 0x7, URZ ;  /* 0x000000070e047899 */ /* 0x000fe200080006ff */
[----:B------:R-:W-:Y:S01]  /*13e0*/  SHF.L.U64.HI R23, R2, 0x6, R3 ;  /* 0x0000000602177819 */ /* 0x000fe20000010203 */
[----:B------:R-:W-:Y:S01]  /*13f0*/  USHF.R.U32.HI UR14, URZ, 0x19, UR14 ;  /* 0x00000019ff0e7899 */ /* 0x000fe2000801160e */
[----:B------:R-:W-:Y:S01]  /*1400*/  ISETP.GE.AND P1, PT, R18, R167, PT ;  /* 0x000000a71200720c */ /* 0x000fe20003f26270 */
[----:B------:R-:W-:Y:S01]  /*1410*/  USHF.L.U32 UR15, UR6, 0x6, URZ ;  /* 0x00000006060f7899 */ /* 0x000fe200080006ff */
[----:B------:R-:W-:Y:S01]  /*1420*/  IADD3 R14, P0, PT, R12, R14, RZ ;  /* 0x0000000e0c0e7210 */ /* 0x000fe20007f1e0ff */
[----:B------:R-:W3:Y:S01]  /*1430*/  LDCU.64 UR12, c[0x0][0x388] ;  /* 0x00007100ff0c77ac */ /* 0x000ee20008000a00 */
[----:B------:R-:W-:Y:S01]  /*1440*/  LOP3.LUT R16, R10, UR4, RZ, 0xfc, !PT ;  /* 0x000000040a107c12 */ /* 0x000fe2000f8efcff */
[----:B------:R-:W-:Y:S01]  /*1450*/  IMAD.SHL.U32 R33, R34, 0x40, RZ ;  /* 0x0000004022217824 */ /* 0x000fe200078e00ff */
[C---:B------:R-:W-:Y:S01]  /*1460*/  IADD3 R20, P2, PT, R12.reuse, R20, RZ ;  /* 0x000000140c147210 */ /* 0x040fe20007f5e0ff */
[----:B------:R-:W4:Y:S01]  /*1470*/  @!P3 LDC.64 R6, c[0x0][0x3b0] ;  /* 0x0000ec00ff06bb82 */ /* 0x000f220000000a00 */
[----:B------:R-:W-:Y:S01]  /*1480*/  IMAD.X R15, RZ, RZ, R4, P0 ;  /* 0x000000ffff0f7224 */ /* 0x000fe200000e0604 */
[----:B------:R-:W-:Y:S01]  /*1490*/  IADD3 R12, P0, PT, R12, R0, RZ ;  /* 0x000000000c0c7210 */ /* 0x000fe20007f1e0ff */
[----:B------:R-:W-:Y:S01]  /*14a0*/  VIADD R0, R10, 0x40 ;  /* 0x000000400a007836 */ /* 0x000fe20000000000 */
[----:B------:R-:W-:Y:S01]  /*14b0*/  UMOV UR4, 0x400 ;  /* 0x0000040000047882 */ /* 0x000fe20000000000 */
[----:B-1----:R-:W-:Y:S01]  /*14c0*/  IMAD.WIDE.U32 R14, R19, UR8, R14 ;  /* 0x00000008130e7c25 */ /* 0x002fe2000f8e000e */
[----:B------:R-:W-:-:S02]  /*14d0*/  LOP3.LUT R132, R33, 0x1c0, RZ, 0xc0, !PT ;  /* 0x000001c021847812 */ /* 0x000fc400078ec0ff */
[----:B------:R-:W1:Y:S01]  /*14e0*/  @!P3 LDC.64 R8, c[0x0][0x380] ;  /* 0x0000e000ff08bb82 */ /* 0x000e620000000a00 */
[----:B------:R-:W-:Y:S01]  /*14f0*/  IMAD R15, R19, UR9, R15 ;  /* 0x00000009130f7c24 */ /* 0x000fe2000f8e020f */
[----:B------:R-:W-:Y:S01]  /*1500*/  @!P1 IADD3 R19, P4, PT, R16, 0x20, RZ ;  /* 0x0000002010139810 */ /* 0x000fe20007f9e0ff */
[----:B--2---:R-:W-:Y:S01]  /*1510*/  ULEA UR5, UR5, UR4, 0x18 ;  /* 0x0000000405057291 */ /* 0x004fe2000f8ec0ff */
[----:B------:R-:W-:Y:S01]  /*1520*/  ISETP.GE.AND P6, PT, R0, R167, PT ;  /* 0x000000a70000720c */ /* 0x000fe20003fc6270 */
[----:B------:R-:W-:Y:S01]  /*1530*/  USHF.L.U64.HI UR4, UR6, 0x6, UR7 ;  /* 0x0000000606047899 */ /* 0x000fe20008010207 */
[----:B------:R-:W-:Y:S01]  /*1540*/  LEA.HI.SX32 R0, R32, 0xffffffff, 0x1a ;  /* 0xffffffff20007811 */ /* 0x000fe200078fd2ff */
[----:B------:R-:W-:Y:S01]  /*1550*/  @!P1 IMAD.X R21, RZ, RZ, UR14, P4 ;  /* 0x0000000eff159e24 */ /* 0x000fe2000a0e06ff */
[----:B------:R-:W2:Y:S01]  /*1560*/  @!P1 LDC.64 R4, c[0x0][0x3b0] ;  /* 0x0000ec00ff049b82 */ /* 0x000ea20000000a00 */
[----:B------:R-:W5:Y:S01]  /*1570*/  LDCU.128 UR8, c[0x0][0x3d0] ;  /* 0x00007a00ff0877ac */ /* 0x000f620008000c00 */
[----:B------:R-:W-:Y:S01]  /*1580*/  IMAD.X R13, RZ, RZ, R13, P0 ;  /* 0x000000ffff0d7224 */ /* 0x000fe200000e060d */
[----:B------:R-:W-:Y:S01]  /*1590*/  SHF.R.U32.HI R84, RZ, 0x1, R34 ;  /* 0x00000001ff547819 */ /* 0x000fe20000011622 */
[----:B------:R-:W-:Y:S01]  /*15a0*/  IMAD.MOV.U32 R85, RZ, RZ, 0x20 ;  /* 0x00000020ff557424 */ /* 0x000fe200078e00ff */
[----:B------:R-:W-:Y:S01]  /*15b0*/  LOP3.LUT R88, R33, 0x400, RZ, 0xc0, !PT ;  /* 0x0000040021587812 */ /* 0x000fe200078ec0ff */
[----:B------:R-:W-:-:S04]  /*15c0*/  IMAD.WIDE.U32 R12, R10, R2, R12 ;  /* 0x000000020a0c7225 */ /* 0x000fc800078e000c */
[----:B----4-:R-:W-:Y:S02]  /*15d0*/  @!P3 IMAD R22, R6, UR14, RZ ;  /* 0x0000000e0616bc24 */ /* 0x010fe4000f8e02ff */
[----:B------:R-:W-:-:S04]  /*15e0*/  @!P3 IMAD.WIDE.U32 R24, R16, R6, R14 ;  /* 0x000000061018b225 */ /* 0x000fc800078e000e */
[----:B------:R-:W-:Y:S01]  /*15f0*/  @!P3 IMAD R22, R16, R7, R22 ;  /* 0x000000071016b224 */ /* 0x000fe200078e0216 */
[----:B------:R-:W-:Y:S01]  /*1600*/  LOP3.LUT R7, R35, 0x1f8, RZ, 0xc0, !PT ;  /* 0x000001f823077812 */ /* 0x000fe200078ec0ff */
[----:B------:R-:W-:Y:S01]  /*1610*/  IMAD R13, R10, R3, R13 ;  /* 0x000000030a0d7224 */ /* 0x000fe200078e020d */
[----:B-1----:R-:W-:Y:S01]  /*1620*/  @!P3 LEA R26, P5, R24, R8, 0x1 ;  /* 0x00000008181ab211 */ /* 0x002fe200078a08ff */
[----:B------:R-:W-:Y:S01]  /*1630*/  @!P3 IMAD.IADD R22, R25, 0x1, R22 ;  /* 0x000000011916b824 */ /* 0x000fe200078e0216 */
[----:B------:R-:W-:Y:S01]  /*1640*/  LOP3.LUT R174, R7, 0x38, R34, 0x78, !PT ;  /* 0x0000003807ae7812 */ /* 0x000fe200078e7822 */
[----:B------:R-:W-:Y:S01]  /*1650*/  VIADD R8, R10, 0x60 ;  /* 0x000000600a087836 */ /* 0x000fe20000000000 */
[----:B------:R-:W1:Y:S01]  /*1660*/  @!P1 LDC.64 R6, c[0x0][0x380] ;  /* 0x0000e000ff069b82 */ /* 0x000e620000000a00 */
[----:B------:R-:W-:Y:S01]  /*1670*/  @!P1 IMAD.MOV.U32 R25, RZ, RZ, R15 ;  /* 0x000000ffff199224 */ /* 0x000fe200078e000f */
[----:B------:R-:W-:Y:S01]  /*1680*/  @!P3 LEA.HI.X R27, R24, R9, R22, 0x1, P5 ;  /* 0x00000009181bb211 */ /* 0x000fe200028f0c16 */
[----:B------:R-:W-:Y:S01]  /*1690*/  @!P1 IMAD.MOV.U32 R24, RZ, RZ, R14 ;  /* 0x000000ffff189224 */ /* 0x000fe200078e000e */
[----:B------:R-:W-:Y:S01]  /*16a0*/  ISETP.GE.AND P5, PT, R8, R167, PT ;  /* 0x000000a70800720c */ /* 0x000fe20003fa6270 */
[-C--:B--2---:R-:W-:Y:S01]  /*16b0*/  @!P1 IMAD R8, R21, R4.reuse, RZ ;  /* 0x0000000415089224 */ /* 0x084fe200078e02ff */
[----:B------:R-:W-:Y:S01]  /*16c0*/  LOP3.LUT R174, R174, 0x1e00, R35, 0xf8, !PT ;  /* 0x00001e00aeae7812 */ /* 0x000fe200078ef823 */
[----:B------:R-:W-:-:S03]  /*16d0*/  @!P1 IMAD.WIDE.U32 R24, R19, R4, R24 ;  /* 0x0000000413189225 */ /* 0x000fc600078e0018 */
[----:B------:R-:W-:Y:S01]  /*16e0*/  LEA R174, R174, UR5, 0x1 ;  /* 0x00000005aeae7c11 */ /* 0x000fe2000f8e08ff */
[----:B------:R-:W-:Y:S02]  /*16f0*/  @!P1 IMAD R8, R19, R5, R8 ;  /* 0x0000000513089224 */ /* 0x000fe400078e0208 */
[----:B------:R-:W2:Y:S01]  /*1700*/  @!P6 LDC.64 R4, c[0x0][0x3b0] ;  /* 0x0000ec00ff04eb82 */ /* 0x000ea20000000a00 */
[----:B------:R-:W-:Y:S01]  /*1710*/  IMAD.X R21, RZ, RZ, R17, P2 ;  /* 0x000000ffff157224 */ /* 0x000fe200010e0611 */
[----:B------:R-:W-:Y:S01]  /*1720*/  @!PT LDS RZ, [RZ] ;  /* 0x00000000fffff984 */ /* 0x000fe20000000800 */
[----:B------:R-:W-:Y:S01]  /*1730*/  @!PT LDS RZ, [RZ] ;  /* 0x00000000fffff984 */ /* 0x000fe20000000800 */
[----:B------:R-:W-:Y:S01]  /*1740*/  @!PT LDS RZ, [RZ] ;  /* 0x00000000fffff984 */ /* 0x000fe20000000800 */
[----:B------:R-:W-:Y:S01]  /*1750*/  @!P3 LDGSTS.E.BYPASS.LTC128B.128 [R174], desc[UR16][R26.64] ;  /* 0x000000001aaebfae */ /* 0x000fe2000b981a10 */
[----:B------:R-:W-:Y:S01]  /*1760*/  @!P1 IMAD.IADD R8, R25, 0x1, R8 ;  /* 0x0000000119089824 */ /* 0x000fe200078e0208 */
[----:B------:R-:W-:Y:S01]  /*1770*/  SHF.R.S32.HI R17, RZ, 0x1f, R0 ;  /* 0x0000001fff117819 */ /* 0x000fe20000011400 */
[----:B------:R-:W-:Y:S01]  /*1780*/  IMAD R9, R0, -0x40, R89 ;  /* 0xffffffc000097824 */ /* 0x000fe200078e0259 */
[----:B------:R-:W-:Y:S01]  /*1790*/  @!P3 LDGSTS.E.BYPASS.LTC128B.128 [R174+0x4000], desc[UR16][R26.64+0x80] ;  /* 0x040000801aaebfae */ /* 0x000fe2000b981a10 */
[----:B------:R-:W-:Y:S01]  /*17a0*/  IMAD.WIDE.U32 R28, R10, UR6, R20 ;  /* 0x000000060a1c7c25 */ /* 0x000fe2000f8e0014 */
[----:B------:R-:W-:-:S02]  /*17b0*/  SHF.R.S32.HI R20, RZ, 0x1f, R11 ;  /* 0x0000001fff147819 */ /* 0x000fc4000001140b */
[----:B------:R4:W-:Y:S01]  /*17c0*/  @!P3 LDGSTS.E.BYPASS.LTC128B.128 [R174+0x8000], desc[UR16][R26.64+0x100] ;  /* 0x080001001aaebfae */ /* 0x0009e2000b981a10 */
[----:B-1----:R-:W-:Y:S01]  /*17d0*/  @!P1 LEA R30, P4, R24, R6, 0x1 ;  /* 0x00000006181e9211 */ /* 0x002fe200078808ff */
[----:B------:R-:W-:Y:S01]  /*17e0*/  IMAD R6, R23, R0, RZ ;  /* 0x0000000017067224 */ /* 0x000fe200078e02ff */
[----:B------:R-:W-:Y:S01]  /*17f0*/  ISETP.GE.AND P3, PT, R18, R9, PT ;  /* 0x000000091200720c */ /* 0x000fe20003f66270 */
[----:B------:R-:W-:Y:S01]  /*1800*/  IMAD.SHL.U32 R19, R2, 0x40, RZ ;  /* 0x0000004002137824 */ /* 0x000fe200078e00ff */
[----:B------:R-:W-:Y:S01]  /*1810*/  @!P1 LEA.HI.X R31, R24, R7, R8, 0x1, P4 ;  /* 0x00000007181f9211 */ /* 0x000fe200020f0c08 */
[----:B-----5:R-:W-:Y:S01]  /*1820*/  IMAD R22, R20, UR8, RZ ;  /* 0x0000000814167c24 */ /* 0x020fe2000f8e02ff */
[----:B------:R-:W-:Y:S01]  /*1830*/  @!P6 IADD3 R24, P4, PT, R16, 0x40, RZ ;  /* 0x000000401018e810 */ /* 0x000fe20007f9e0ff */
[----:B------:R-:W-:Y:S01]  /*1840*/  IMAD R29, R10, UR7, R29 ;  /* 0x000000070a1d7c24 */ /* 0x000fe2000f8e021d */
[-C--:B------:R-:W-:Y:S01]  /*1850*/  ISETP.GE.AND P2, PT, R18, R9.reuse, PT ;  /* 0x000000091200720c */ /* 0x080fe20003f46270 */
[----:B------:R-:W-:Y:S01]  /*1860*/  IMAD R18, R0, UR4, RZ ;  /* 0x0000000400127c24 */ /* 0x000fe2000f8e02ff */
[----:B------:R-:W-:Y:S01]  /*1870*/  @!P5 IADD3 R16, P0, PT, R16, 0x60, RZ ;  /* 0x000000601010d810 */ /* 0x000fe20007f1e0ff */
[----:B------:R-:W-:Y:S01]  /*1880*/  @!P6 IMAD.X R21, RZ, RZ, UR14, P4 ;  /* 0x0000000eff15ee24 */ /* 0x000fe2000a0e06ff */
[----:B------:R-:W-:Y:S01]  /*1890*/  ISETP.GE.AND P4, PT, R10, R9, PT ;  /* 0x000000090a00720c */ /* 0x000fe20003f86270 */
[C---:B------:R-:W-:Y:S01]  /*18a0*/  IMAD R18, R17.reuse, UR15, R18 ;  /* 0x0000000f11127c24 */ /* 0x040fe2000f8e0212 */
[----:B------:R-:W1:Y:S01]  /*18b0*/  @!P6 LDC.64 R8, c[0x0][0x380] ;  /* 0x0000e000ff08eb82 */ /* 0x000e620000000a00 */
[----:B------:R-:W-:Y:S01]  /*18c0*/  IMAD R17, R17, R19, R6 ;  /* 0x0000001311117224 */ /* 0x000fe200078e0206 */
[----:B------:R-:W-:Y:S01]  /*18d0*/  @!P5 IADD3.X R23, PT, PT, RZ, UR14, RZ, P0, !PT ;  /* 0x0000000eff17dc10 */ /* 0x000fe200087fe4ff */
[-C--:B--2---:R-:W-:Y:S01]  /*18e0*/  @!P6 IMAD R21, R21, R4.reuse, RZ ;  /* 0x000000041515e224 */ /* 0x084fe200078e02ff */
[----:B------:R-:W-:Y:S01]  /*18f0*/  @!P1 LDGSTS.E.BYPASS.LTC128B.128 [R174+0x1000], desc[UR16][R30.64] ;  /* 0x010000001eae9fae */ /* 0x000fe2000b981a10 */
[----:B------:R-:W-:Y:S01]  /*1900*/  IMAD R171, R11, UR9, R22 ;  /* 0x000000090bab7c24 */ /* 0x000fe2000f8e0216 */
[----:B------:R-:W-:Y:S01]  /*1910*/  USHF.L.U64.HI UR9, UR6, 0x5, UR7 ;  /* 0x0000000506097899 */ /* 0x000fe20008010207 */
[C---:B------:R-:W-:Y:S01]  /*1920*/  @!P6 IMAD R21, R24.reuse, R5, R21 ;  /* 0x000000051815e224 */ /* 0x040fe200078e0215 */
[----:B------:R-:W2:Y:S01]  /*1930*/  @!P5 LDC.64 R6, c[0x0][0x3b0] ;  /* 0x0000ec00ff06db82 */ /* 0x000ea20000000a00 */
[----:B------:R-:W-:Y:S01]  /*1940*/  @!P6 IMAD.WIDE.U32 R24, R24, R4, R14 ;  /* 0x000000041818e225 */ /* 0x000fe200078e000e */
[----:B------:R-:W-:Y:S01]  /*1950*/  @!P1 LDGSTS.E.BYPASS.LTC128B.128 [R174+0x5000], desc[UR16][R30.64+0x80] ;  /* 0x050000801eae9fae */ /* 0x000fe2000b981a10 */
[----:B----4-:R-:W-:-:S02]  /*1960*/  LOP3.LUT R27, R33, 0x200, RZ, 0xc0, !PT ;  /* 0x00000200211b7812 */ /* 0x010fc400078ec0ff */
[----:B------:R-:W-:Y:S01]  /*1970*/  @!P6 IMAD.IADD R22, R25, 0x1, R21 ;  /* 0x000000011916e824 */ /* 0x000fe200078e0215 */
[----:B------:R-:W-:Y:S01]  /*1980*/  @!P1 LDGSTS.E.BYPASS.LTC128B.128 [R174+0x9000], desc[UR16][R30.64+0x100] ;  /* 0x090001001eae9fae */ /* 0x000fe2000b981a10 */
[----:B------:R-:W-:Y:S01]  /*1990*/  IMAD.WIDE.U32 R28, R11, UR8, R28 ;  /* 0x000000080b1c7c25 */ /* 0x000fe2000f8e001c */
[----:B------:R-:W4:Y:S01]  /*19a0*/  @!P5 LDC.64 R4, c[0x0][0x380] ;  /* 0x0000e000ff04db82 */ /* 0x000f220000000a00 */
[----:B------:R-:W-:Y:S02]  /*19b0*/  USHF.L.U32 UR8, UR6, 0x5, URZ ;  /* 0x0000000506087899 */ /* 0x000fe400080006ff */
[----:B------:R-:W-:Y:S01]  /*19c0*/  IMAD.IADD R171, R29, 0x1, R171 ;  /* 0x000000011dab7824 */ /* 0x000fe200078e02ab */
[----:B---3--:R-:W-:Y:S01]  /*19d0*/  LEA R172, P1, R28, UR12, 0x1 ;  /* 0x0000000c1cac7c11 */ /* 0x008fe2000f8208ff */
[----:B------:R-:W-:Y:S01]  /*19e0*/  IMAD R20, R20, UR10, RZ ;  /* 0x0000000a14147c24 */ /* 0x000fe2000f8e02ff */
[----:B------:R-:W3:Y:S01]  /*19f0*/  LDCU.64 UR6, c[0x0][0x390] ;  /* 0x00007200ff0677ac */ /* 0x000ee20008000a00 */
[----:B------:R-:W-:Y:S01]  /*1a00*/  IMAD.WIDE.U32 R12, R11, UR10, R12 ;  /* 0x0000000a0b0c7c25 */ /* 0x000fe2000f8e000c */
[----:B-1----:R-:W-:-:S02]  /*1a10*/  @!P6 LEA R8, P0, R24, R8, 0x1 ;  /* 0x000000081808e211 */ /* 0x002fc400078008ff */
[----:B------:R-:W-:Y:S01]  /*1a20*/  LEA.HI.X R171, R28, UR13, R171, 0x1, P1 ;  /* 0x0000000d1cab7c11 */ /* 0x000fe200088f0cab */
[----:B------:R-:W-:Y:S01]  /*1a30*/  IMAD R20, R11, UR11, R20 ;  /* 0x0000000b0b147c24 */ /* 0x000fe2000f8e0214 */
[----:B------:R-:W-:Y:S01]  /*1a40*/  @!P6 LEA.HI.X R9, R24, R9, R22, 0x1, P0 ;  /* 0x000000091809e211 */ /* 0x000fe200000f0c16 */
[----:B------:R-:W-:-:S04]  /*1a50*/  IMAD.WIDE.U32 R24, R0, UR15, RZ ;  /* 0x0000000f00187c25 */ /* 0x000fc8000f8e00ff */
[----:B--2---:R-:W-:Y:S01]  /*1a60*/  @!P5 IMAD R23, R23, R6, RZ ;  /* 0x000000061717d224 */ /* 0x004fe200078e02ff */
[----:B------:R-:W-:Y:S01]  /*1a70*/  @!P4 LEA R22, P1, R24, R172, 0x1 ;  /* 0x000000ac1816c211 */ /* 0x000fe200078208ff */
[----:B------:R-:W-:Y:S01]  /*1a80*/  IMAD.IADD R18, R25, 0x1, R18 ;  /* 0x0000000119127824 */ /* 0x000fe200078e0212 */
[----:B------:R-:W-:Y:S01]  /*1a90*/  @!P6 LDGSTS.E.BYPASS.LTC128B.128 [R174+0x2000], desc[UR16][R8.64] ;  /* 0x0200000008aeefae */ /* 0x000fe2000b981a10 */
[C---:B------:R-:W-:Y:S02]  /*1aa0*/  @!P5 IMAD R7, R16.reuse, R7, R23 ;  /* 0x000000071007d224 */ /* 0x040fe400078e0217 */
[----:B------:R-:W-:Y:S01]  /*1ab0*/  @!P5 IMAD.WIDE.U32 R14, R16, R6, R14 ;  /* 0x00000006100ed225 */ /* 0x000fe200078e000e */
[C---:B------:R-:W-:Y:S01]  /*1ac0*/  @!P4 LEA.HI.X R23, R24.reuse, R171, R18, 0x1, P1 ;  /* 0x000000ab1817c211 */ /* 0x040fe200008f0c12 */
[----:B------:R-:W-:Y:S01]  /*1ad0*/  @!P6 LDGSTS.E.BYPASS.LTC128B.128 [R174+0x6000], desc[UR16][R8.64+0x80] ;  /* 0x0600008008aeefae */ /* 0x000fe2000b981a10 */
[----:B------:R-:W-:Y:S01]  /*1ae0*/  @!P3 IADD3 R6, P0, PT, R24, UR8, RZ ;  /* 0x000000081806bc10 */ /* 0x000fe2000ff1e0ff */
[----:B------:R-:W-:Y:S01]  /*1af0*/  @!P5 IMAD.IADD R7, R15, 0x1, R7 ;  /* 0x000000010f07d824 */ /* 0x000fe200078e0207 */
[----:B----4-:R-:W-:Y:S01]  /*1b00*/  @!P5 LEA R4, P1, R14, R4, 0x1 ;  /* 0x000000040e04d211 */ /* 0x010fe200078208ff */
[----:B------:R1:W-:Y:S01]  /*1b10*/  @!P6 LDGSTS.E.BYPASS.LTC128B.128 [R174+0xa000], desc[UR16][R8.64+0x100] ;  /* 0x0a00010008aeefae */ /* 0x0003e2000b981a10 */
[----:B------:R-:W-:Y:S01]  /*1b20*/  @!P3 IADD3.X R18, PT, PT, R18, UR9, RZ, P0, !PT ;  /* 0x000000091212bc10 */ /* 0x000fe200087fe4ff */
[----:B------:R-:W-:Y:S01]  /*1b30*/  IMAD.IADD R169, R13, 0x1, R20 ;  /* 0x000000010da97824 */ /* 0x000fe200078e0214 */
[----:B------:R-:W-:Y:S01]  /*1b40*/  @!P5 LEA.HI.X R5, R14, R5, R7, 0x1, P1 ;  /* 0x000000050e05d211 */ /* 0x000fe200008f0c07 */
[----:B------:R-:W-:Y:S01]  /*1b50*/  IMAD.WIDE.U32 R14, R19, R0, RZ ;  /* 0x00000000130e7225 */ /* 0x000fe200078e00ff */
[----:B------:R-:W-:-:S02]  /*1b60*/  @!P3 LEA R10, P0, R6, R172, 0x1 ;  /* 0x000000ac060ab211 */ /* 0x000fc400078008ff */
[----:B---3--:R-:W-:Y:S01]  /*1b70*/  LEA R170, P1, R12, UR6, 0x1 ;  /* 0x000000060caa7c11 */ /* 0x008fe2000f8208ff */
[----:B------:R-:W-:Y:S01]  /*1b80*/  @!P5 LDGSTS.E.BYPASS.LTC128B.128 [R174+0x3000], desc[UR16][R4.64] ;  /* 0x0300000004aedfae */ /* 0x000fe2000b981a10 */
[----:B------:R-:W-:Y:S01]  /*1b90*/  @!P3 LEA.HI.X R11, R6, R171, R18, 0x1, P0 ;  /* 0x000000ab060bb211 */ /* 0x000fe200000f0c12 */
[----:B------:R-:W-:Y:S01]  /*1ba0*/  IMAD.SHL.U32 R26, R34, 0x20, RZ ;  /* 0x00000020221a7824 */ /* 0x000fe200078e00ff */
[----:B------:R-:W-:Y:S01]  /*1bb0*/  @!P2 LEA R6, P0, R2, R14, 0x5 ;  /* 0x0000000e0206a211 */ /* 0x000fe200078028ff */
[----:B------:R-:W-:Y:S01]  /*1bc0*/  @!P5 LDGSTS.E.BYPASS.LTC128B.128 [R174+0x7000], desc[UR16][R4.64+0x80] ;  /* 0x0700008004aedfae */ /* 0x000fe2000b981a10 */
[----:B------:R-:W-:Y:S01]  /*1bd0*/  LEA.HI.X R169, R12, UR7, R169, 0x1, P1 ;  /* 0x000000070ca97c11 */ /* 0x000fe200088f0ca9 */
[----:B------:R-:W2:Y:S01]  /*1be0*/  LDCU UR6, c[0x0][0x50c] ;  /* 0x0000a180ff0677ac */ /* 0x000ea20008000800 */
[----:B------:R-:W-:Y:S01]  /*1bf0*/  LOP3.LUT R21, R27, 0x7c00, R26, 0xf8, !PT ;  /* 0x00007c001b157812 */ /* 0x000fe200078ef81a */
[----:B------:R3:W-:Y:S01]  /*1c00*/  @!P5 LDGSTS.E.BYPASS.LTC128B.128 [R174+0xb000], desc[UR16][R4.64+0x100] ;  /* 0x0b00010004aedfae */ /* 0x0007e2000b981a10 */
[----:B------:R-:W-:-:S03]  /*1c10*/  LOP3.LUT P6, RZ, R34, 0x4, RZ, 0xc0, !PT ;  /* 0x0000000422ff7812 */ /* 0x000fc600078cc0ff */
[----:B------:R-:W-:Y:S04]  /*1c20*/  @!P4 LDGSTS.E.BYPASS.LTC128B.128 [R174+0xc000], desc[UR16][R22.64] ;  /* 0x0c00000016aecfae */ /* 0x000fe8000b981a10 */
[----:B------:R-:W-:Y:S01]  /*1c30*/  @!P4 LDGSTS.E.BYPASS.LTC128B.128 [R174+0xe000], desc[UR16][R22.64+0x80] ;  /* 0x0e00008016aecfae */ /* 0x000fe2000b981a10 */
[----:B-1----:R-:W-:-:S03]  /*1c40*/  IMAD.IADD R8, R15, 0x1, R17 ;  /* 0x000000010f087824 */ /* 0x002fc600078e0211 */
[----:B------:R-:W-:Y:S04]  /*1c50*/  @!P4 LDGSTS.E.BYPASS.LTC128B.128 [R174+0x10000], desc[UR16][R22.64+0x100] ;  /* 0x1000010016aecfae */ /* 0x000fe8000b981a10 */
[----:B------:R-:W-:Y:S01]  /*1c60*/  @!P3 LDGSTS.E.BYPASS.LTC128B.128 [R174+0xd000], desc[UR16][R10.64] ;  /* 0x0d0000000aaebfae */ /* 0x000fe2000b981a10 */
[----:B------:R-:W-:Y:S02]  /*1c70*/  @!P2 LEA.HI.X R2, R2, R8, R3, 0x5, P0 ;  /* 0x000000080202a211 */ /* 0x000fe400000f2c03 */
[----:B------:R-:W-:Y:S01]  /*1c80*/  LOP3.LUT R3, R132, 0x38, R35, 0xf8, !PT ;  /* 0x0000003884037812 */ /* 0x000fe200078ef823 */
[----:B------:R-:W-:Y:S03]  /*1c90*/  @!P3 LDGSTS.E.BYPASS.LTC128B.128 [R174+0xf000], desc[UR16][R10.64+0x80] ;  /* 0x0f0000800aaebfae */ /* 0x000fe6000b981a10 */
[C---:B------:R-:W-:Y:S01]  /*1ca0*/  LOP3.LUT R84, R3.reuse, 0x8, R84, 0x78, !PT ;  /* 0x0000000803547812 */ /* 0x040fe200078e7854 */
[----:B------:R1:W-:Y:S01]  /*1cb0*/  @!P3 LDGSTS.E.BYPASS.LTC128B.128 [R174+0x11000], desc[UR16][R10.64+0x100] ;  /* 0x110001000aaebfae */ /* 0x0003e2000b981a10 */
[----:B------:R-:W-:-:S02]  /*1cc0*/  LOP3.LUT R3, R3, 0x8, R34, 0x78, !PT ;  /* 0x0000000803037812 */ /* 0x000fc400078e7822 */
[----:B---3--:R-:W-:Y:S01]  /*1cd0*/  @!P4 LEA R4, P1, R14, R170, 0x1 ;  /* 0x000000aa0e04c211 */ /* 0x008fe200078208ff */
[----:B------:R-:W0:Y:S01]  /*1ce0*/  LDGDEPBAR ;  /* 0x00000000000079af */ /* 0x000e220000000000 */
[----:B------:R-:W-:Y:S02]  /*1cf0*/  IMAD.IADD R21, R84, 0x1, R21 ;  /* 0x0000000154157824 */ /* 0x000fe400078e0215 */
[----:B------:R-:W-:Y:S01]  /*1d00*/  @!P4 LEA.HI.X R5, R14, R169, R8, 0x1, P1 ;  /* 0x000000a90e05c211 */ /* 0x000fe200008f0c08 */
[----:B------:R-:W-:Y:S02]  /*1d10*/  IMAD R88, R3, 0x2, R88 ;  /* 0x0000000203587824 */ /* 0x000fe400078e0258 */
[----:B------:R-:W-:Y:S01]  /*1d20*/  LEA R94, R21, UR5, 0x1 ;  /* 0x00000005155e7c11 */ /* 0x000fe2000f8e08ff */
[----:B------:R-:W-:Y:S02]  /*1d30*/  IMAD.MOV.U32 R3, RZ, RZ, 0x40 ;  /* 0x00000040ff037424 */ /* 0x000fe400078e00ff */
[----:B------:R-:W-:-:S03]  /*1d40*/  VIADD R86, R88, UR5 ;  /* 0x0000000558567c36 */ /* 0x000fc60008000000 */
[----:B------:R-:W-:-:S05]  /*1d50*/  SEL R3, R3, 0xffffffc0, !P6 ;  /* 0xffffffc003037807 */ /* 0x000fca0007000000 */
[----:B------:R-:W-:Y:S01]  /*1d60*/  IMAD.IADD R92, R94, 0x1, R3 ;  /* 0x000000015e5c7824 */ /* 0x000fe200078e0203 */
[----:B-1----:R-:W-:Y:S01]  /*1d70*/  @!P2 LEA R10, P0, R6, R170, 0x1 ;  /* 0x000000aa060aa211 */ /* 0x002fe200078008ff */
[----:B------:R-:W-:-:S04]  /*1d80*/  DEPBAR.LE SB0, 0x0 ;  /* 0x000080000000791a */ /* 0x000fc80000000000 */
[----:B------:R-:W-:Y:S01]  /*1d90*/  BAR.SYNC.DEFER_BLOCKING 0x0 ;  /* 0x0000000000007b1d */ /* 0x000fe20000010000 */
[----:B------:R-:W-:Y:S02]  /*1da0*/  @!P2 LEA.HI.X R11, R6, R169, R2, 0x1, P0 ;  /* 0x000000a9060ba211 */ /* 0x000fe400000f0c02 */
[----:B------:R-:W-:-:S04]  /*1db0*/  LOP3.LUT P0, RZ, R34, 0x2, RZ, 0xc0, !PT ;  /* 0x0000000222ff7812 */ /* 0x000fc8000780c0ff */
[----:B------:R-:W-:-:S04]  /*1dc0*/  SEL R85, R85, 0xffffffe0, !P0 ;  /* 0xffffffe055557807 */ /* 0x000fc80004000000 */
[----:B------:R-:W-:Y:S01]  /*1dd0*/  IADD3 R87, PT, PT, R86, R85, RZ ;  /* 0x0000005556577210 */ /* 0x000fe20007ffe0ff */
[----:B------:R-:W-:Y:S02]  /*1de0*/  IMAD.IADD R91, R94, 0x1, R85 ;  /* 0x000000015e5b7824 */ /* 0x000fe400078e0255 */
[----:B------:R-:W-:Y:S02]  /*1df0*/  IMAD.IADD R86, R86, 0x1, R3 ;  /* 0x0000000156567824 */ /* 0x000fe400078e0203 */
[C---:B------:R-:W-:Y:S02]  /*1e00*/  IMAD.IADD R90, R85.reuse, 0x1, R92 ;  /* 0x00000001555a7824 */ /* 0x040fe400078e025c */
[----:B------:R-:W-:Y:S01]  /*1e10*/  IMAD.IADD R2, R85, 0x1, R86 ;  /* 0x0000000155027824 */ /* 0x000fe200078e0256 */
        /* <DEDUP_REMOVED lines=19> */
[----:B------:R-:W4:Y:S04]  /*1f50*/  LDSM.16.M88.4 R24, [R88+UR5+0xc000] ;  /* 0x00c000055818783b */ /* 0x000f280008000200 */
[----:B------:R-:W5:Y:S04]  /*1f60*/  LDSM.16.M88.4 R52, [R88+UR5+0xc800] ;  /* 0x00c800055834783b */ /* 0x000f680008000200 */
[----:B------:R-:W2:Y:S04]  /*1f70*/  LDSM.16.M88.4 R44, [R88+UR5+0xd000] ;  /* 0x00d00005582c783b */ /* 0x000ea80008000200 */
[----:B------:R-:W-:Y:S04]  /*1f80*/  LDSM.16.M88.4 R16, [R91] ;  /* 0x000000005b10783b */ /* 0x000fe80000000200 */
[----:B-1----:R-:W-:Y:S04]  /*1f90*/  LDSM.16.M88.4 R4, [R87+0xc000] ;  /* 0x00c000005704783b */ /* 0x002fe80000000200 */
[----:B---3--:R-:W1:Y:S04]  /*1fa0*/  LDSM.16.M88.4 R8, [R88+UR5+0xd800] ;  /* 0x00d800055808783b */ /* 0x008e680008000200 */
[----:B------:R-:W3:Y:S04]  /*1fb0*/  LDSM.16.M88.4 R64, [R87+0xc800] ;  /* 0x00c800005740783b */ /* 0x000ee80000000200 */
[----:B------:R-:W3:Y:S04]  /*1fc0*/  LDSM.16.M88.4 R60, [R87+0xd000] ;  /* 0x00d00000573c783b */ /* 0x000ee80000000200 */
[----:B------:R-:W3:Y:S04]  /*1fd0*/  LDSM.16.M88.4 R36, [R87+0xd800] ;  /* 0x00d800005724783b */ /* 0x000ee80000000200 */
[----:B------:R-:W-:Y:S01]  /*1fe0*/  LDSM.16.M88.4 R28, [R92] ;  /* 0x000000005c1c783b */ /* 0x000fe20000000200 */
[C---:B----4-:R-:W-:Y:S03]  /*1ff0*/  HMMA.16816.F32.BF16 R12, R68.reuse, R24, RZ ;  /* 0x00000018440c723c */ /* 0x050fe600000418ff */
[----:B------:R-:W4:Y:S04]  /*2000*/  LDSM.16.M88.4 R20, [R86+0xc000] ;  /* 0x00c000005614783b */ /* 0x000f280000000200 */
[----:B------:R-:W-:Y:S01]  /*2010*/  LDSM.16.M88.4 R76, [R86+0xd800] ;  /* 0x00d80000564c783b */ /* 0x000fe20000000200 */
[C---:B------:R-:W-:Y:S03]  /*2020*/  HMMA.16816.F32.BF16 R24, R68.reuse, R26, RZ ;  /* 0x0000001a4418723c */ /* 0x040fe600000418ff */
[----:B------:R-:W-:Y:S04]  /*2030*/  LDSM.16.M88.4 R72, [R2+0xc000] ;  /* 0x00c000000248783b */ /* 0x000fe80000000200 */
[----:B------:R-:W-:Y:S01]  /*2040*/  LDSM.16.M88.4 R80, [R87+0x10000] ;  /* 0x010000005750783b */ /* 0x000fe20000000200 */
[C---:B-----5:R-:W-:Y:S03]  /*2050*/  HMMA.16816.F32.BF16 R56, R68.reuse, R52, RZ ;  /* 0x000000344438723c */ /* 0x060fe600000418ff */
[----:B------:R-:W0:Y:S05]  /*2060*/  LDGDEPBAR ;  /* 0x00000000000079af */ /* 0x000e2a0000000000 */
[C---:B--2---:R-:W-:Y:S08]  /*2070*/  HMMA.16816.F32.BF16 R48, R68.reuse, R44, RZ ;  /* 0x0000002c4430723c */ /* 0x044ff000000418ff */
[C---:B------:R-:W-:Y:S08]  /*2080*/  HMMA.16816.F32.BF16 R52, R68.reuse, R54, RZ ;  /* 0x000000364434723c */ /* 0x040ff000000418ff */
[C---:B------:R-:W-:Y:S08]  /*2090*/  HMMA.16816.F32.BF16 R44, R68.reuse, R46, RZ ;  /* 0x0000002e442c723c */ /* 0x040ff000000418ff */
[C---:B-1----:R-:W-:Y:S08]  /*20a0*/  HMMA.16816.F32.BF16 R40, R68.reuse, R8, RZ ;  /* 0x000000084428723c */ /* 0x042ff000000418ff */
[----:B------:R-:W-:Y:S01]  /*20b0*/  HMMA.16816.F32.BF16 R68, R68, R10, RZ ;  /* 0x0000000a4444723c */ /* 0x000fe200000418ff */
[----:B------:R-:W1:Y:S07]  /*20c0*/  LDSM.16.M88.4 R8, [R86+0xc800] ;  /* 0x00c800005608783b */ /* 0x000e6e0000000200 */
[C---:B------:R-:W-:Y:S08]  /*20d0*/  HMMA.16816.F32.BF16 R12, R16.reuse, R4, R12 ;  /* 0x00000004100c723c */ /* 0x040ff0000004180c */
[C---:B------:R-:W-:Y:S01]  /*20e0*/  HMMA.16816.F32.BF16 R24, R16.reuse, R6, R24 ;  /* 0x000000061018723c */ /* 0x040fe20000041818 */
[----:B------:R-:W2:Y:S07]  /*20f0*/  LDSM.16.M88.4 R4, [R86+0xd000] ;  /* 0x00d000005604783b */ /* 0x000eae0000000200 */
[C---:B---3--:R-:W-:Y:S08]  /*2100*/  HMMA.16816.F32.BF16 R56, R16.reuse, R64, R56 ;  /* 0x000000401038723c */ /* 0x048ff00000041838 */
[C---:B------:R-:W-:Y:S01]  /*2110*/  HMMA.16816.F32.BF16 R52, R16.reuse, R66, R52 ;  /* 0x000000421034723c */ /* 0x040fe20000041834 */
[----:B------:R-:W-:Y:S07]  /*2120*/  LDSM.16.M88.4 R64, [R2+0xc800] ;  /* 0x00c800000240783b */ /* 0x000fee0000000200 */
[C---:B------:R-:W-:Y:S08]  /*2130*/  HMMA.16816.F32.BF16 R48, R16.reuse, R60, R48 ;  /* 0x0000003c1030723c */ /* 0x040ff00000041830 */
[C---:B------:R-:W-:Y:S01]  /*2140*/  HMMA.16816.F32.BF16 R44, R16.reuse, R62, R44 ;  /* 0x0000003e102c723c */ /* 0x040fe2000004182c */
[----:B------:R-:W-:Y:S07]  /*2150*/  LDSM.16.M88.4 R60, [R2+0xd000] ;  /* 0x00d00000023c783b */ /* 0x000fee0000000200 */
[C---:B------:R-:W-:Y:S08]  /*2160*/  HMMA.16816.F32.BF16 R40, R16.reuse, R36, R40 ;  /* 0x000000241028723c */ /* 0x040ff00000041828 */
[----:B------:R-:W-:Y:S01]  /*2170*/  HMMA.16816.F32.BF16 R68, R16, R38, R68 ;  /* 0x000000261044723c */ /* 0x000fe20000041844 */
[----:B------:R-:W3:Y:S04]  /*2180*/  LDSM.16.M88.4 R16, [R90] ;  /* 0x000000005a10783b */ /* 0x000ee80000000200 */
[----:B------:R-:W5:Y:S03]  /*2190*/  LDSM.16.M88.4 R36, [R2+0xd800] ;  /* 0x00d800000224783b */ /* 0x000f660000000200 */
[C---:B----4-:R-:W-:Y:S08]  /*21a0*/  HMMA.16816.F32.BF16 R12, R28.reuse, R20, R12 ;  /* 0x000000141c0c723c */ /* 0x050ff0000004180c */
[C---:B------:R-:W-:Y:S01]  /*21b0*/  HMMA.16816.F32.BF16 R24, R28.reuse, R22, R24 ;  /* 0x000000161c18723c */ /* 0x040fe20000041818 */
[----:B------:R-:W-:Y:S07]  /*21c0*/  LDSM.16.M88.4 R20, [R88+UR5+0xe000] ;  /* 0x00e000055814783b */ /* 0x000fee0008000200 */
[C---:B-1----:R-:W-:Y:S08]  /*21d0*/  HMMA.16816.F32.BF16 R56, R28.reuse, R8, R56 ;  /* 0x000000081c38723c */ /* 0x042ff00000041838 */
[C---:B------:R-:W-:Y:S01]  /*21e0*/  HMMA.16816.F32.BF16 R52, R28.reuse, R10, R52 ;  /* 0x0000000a1c34723c */ /* 0x040fe20000041834 */
[----:B------:R-:W1:Y:S07]  /*21f0*/  LDSM.16.M88.4 R8, [R94+0x4000] ;  /* 0x004000005e08783b */ /* 0x000e6e0000000200 */
[C---:B--2---:R-:W-:Y:S08]  /*2200*/  HMMA.16816.F32.BF16 R48, R28.reuse, R4, R48 ;  /* 0x000000041c30723c */ /* 0x044ff00000041830 */
[C---:B------:R-:W-:Y:S01]  /*2210*/  HMMA.16816.F32.BF16 R44, R28.reuse, R6, R44 ;  /* 0x000000061c2c723c */ /* 0x040fe2000004182c */
[----:B------:R-:W2:Y:S07]  /*2220*/  LDSM.16.M88.4 R4, [R88+UR5+0xe800] ;  /* 0x00e800055804783b */ /* 0x000eae0008000200 */
[C---:B------:R-:W-:Y:S08]  /*2230*/  HMMA.16816.F32.BF16 R40, R28.reuse, R76, R40 ;  /* 0x0000004c1c28723c */ /* 0x040ff00000041828 */
[----:B------:R-:W-:Y:S01]  /*2240*/  HMMA.16816.F32.BF16 R68, R28, R78, R68 ;  /* 0x0000004e1c44723c */ /* 0x000fe20000041844 */
[----:B------:R-:W4:Y:S04]  /*2250*/  LDSM.16.M88.4 R28, [R88+UR5+0xf000] ;  /* 0x00f00005581c783b */ /* 0x000f280008000200 */
[----:B------:R-:W-:Y:S03]  /*2260*/  LDSM.16.M88.4 R76, [R2+0xf800] ;  /* 0x00f80000024c783b */ /* 0x000fe60000000200 */
[C---:B---3--:R-:W-:Y:S08]  /*2270*/  HMMA.16816.F32.BF16 R12, R16.reuse, R72, R12 ;  /* 0x00000048100c723c */ /* 0x048ff0000004180c */
[C---:B------:R-:W-:Y:S01]  /*2280*/  HMMA.16816.F32.BF16 R24, R16.reuse, R74, R24 ;  /* 0x0000004a1018723c */ /* 0x040fe20000041818 */
[----:B------:R-:W-:Y:S07]  /*2290*/  LDSM.16.M88.4 R72, [R90+0x4000] ;  /* 0x004000005a48783b */ /* 0x000fee0000000200 */
[C---:B------:R-:W-:Y:S08]  /*22a0*/  HMMA.16816.F32.BF16 R56, R16.reuse, R64, R56 ;  /* 0x000000401038723c */ /* 0x040ff00000041838 */
[C---:B------:R-:W-:Y:S01]  /*22b0*/  HMMA.16816.F32.BF16 R52, R16.reuse, R66, R52 ;  /* 0x000000421034723c */ /* 0x040fe20000041834 */
[----:B------:R-:W-:Y:S07]  /*22c0*/  LDSM.16.M88.4 R64, [R94+0x8000] ;  /* 0x008000005e40783b */ /* 0x000fee0000000200 */
[C---:B------:R-:W-:Y:S08]  /*22d0*/  HMMA.16816.F32.BF16 R48, R16.reuse, R60, R48 ;  /* 0x0000003c1030723c */ /* 0x040ff00000041830 */
[C---:B------:R-:W-:Y:S01]  /*22e0*/  HMMA.16816.F32.BF16 R44, R16.reuse, R62, R44 ;  /* 0x0000003e102c723c */ /* 0x040fe2000004182c */
[----:B------:R-:W-:Y:S07]  /*22f0*/  LDSM.16.M88.4 R60, [R87+0xe800] ;  /* 0x00e80000573c783b */ /* 0x000fee0000000200 */
[C---:B-----5:R-:W-:Y:S08]  /*2300*/  HMMA.16816.F32.BF16 R40, R16.reuse, R36, R40 ;  /* 0x000000241028723c */ /* 0x060ff00000041828 */
[----:B------:R-:W-:Y:S01]  /*2310*/  HMMA.16816.F32.BF16 R68, R16, R38, R68 ;  /* 0x000000261044723c */ /* 0x000fe20000041844 */
[----:B------:R-:W3:Y:S04]  /*2320*/  LDSM.16.M88.4 R16, [R88+UR5+0xf800] ;  /* 0x00f800055810783b */ /* 0x000ee80008000200 */
[----:B------:R-:W-:Y:S03]  /*2330*/  LDSM.16.M88.4 R36, [R87+0xe000] ;  /* 0x00e000005724783b */ /* 0x000fe60000000200 */
[C---:B-1----:R-:W-:Y:S08]  /*2340*/  HMMA.16816.F32.BF16 R12, R8.reuse, R20, R12 ;  /* 0x00000014080c723c */ /* 0x042ff0000004180c */
[C---:B------:R-:W-:Y:S01]  /*2350*/  HMMA.16816.F32.BF16 R24, R8.reuse, R22, R24 ;  /* 0x000000160818723c */ /* 0x040fe20000041818 */
[----:B------:R-:W1:Y:S07]  /*2360*/  LDSM.16.M88.4 R20, [R91+0x4000] ;  /* 0x004000005b14783b */ /* 0x000e6e0000000200 */
[C---:B--2---:R-:W-:Y:S08]  /*2370*/  HMMA.16816.F32.BF16 R56, R8.reuse, R4, R56 ;  /* 0x000000040838723c */ /* 0x044ff00000041838 */
[C---:B------:R-:W-:Y:S01]  /*2380*/  HMMA.16816.F32.BF16 R52, R8.reuse, R6, R52 ;  /* 0x000000060834723c */ /* 0x040fe20000041834 */
[----:B------:R-:W2:Y:S07]  /*2390*/  LDSM.16.M88.4 R4, [R87+0xf000] ;  /* 0x00f000005704783b */ /* 0x000eae0000000200 */
[C---:B----4-:R-:W-:Y:S08]  /*23a0*/  HMMA.16816.F32.BF16 R48, R8.reuse, R28, R48 ;  /* 0x0000001c0830723c */ /* 0x050ff00000041830 */
[C---:B------:R-:W-:Y:S01]  /*23b0*/  HMMA.16816.F32.BF16 R44, R8.reuse, R30, R44 ;  /* 0x0000001e082c723c */ /* 0x040fe2000004182c */
[----:B------:R-:W4:Y:S07]  /*23c0*/  LDSM.16.M88.4 R28, [R87+0xf800] ;  /* 0x00f80000571c783b */ /* 0x000f2e0000000200 */
[C---:B---3--:R-:W-:Y:S08]  /*23d0*/  HMMA.16816.F32.BF16 R40, R8.reuse, R16, R40 ;  /* 0x000000100828723c */ /* 0x048ff00000041828 */
[----:B------:R-:W-:Y:S01]  /*23e0*/  HMMA.16816.F32.BF16 R68, R8, R18, R68 ;  /* 0x000000120844723c */ /* 0x000fe20000041844 */
[----:B------:R-:W-:Y:S04]  /*23f0*/  LDSM.16.M88.4 R16, [R92+0x4000] ;  /* 0x004000005c10783b */ /* 0x000fe80000000200 */
[----:B------:R-:W3:Y:S03]  /*2400*/  LDSM.16.M88.4 R8, [R86+0xe000] ;  /* 0x00e000005608783b */ /* 0x000ee60000000200 */
[C---:B-1----:R-:W-:Y:S08]  /*2410*/  HMMA.16816.F32.BF16 R12, R20.reuse, R36, R12 ;  /* 0x00000024140c723c */ /* 0x042ff0000004180c */
[C---:B--2---:R-:W-:Y:S08]  /*2420*/  HMMA.16816.F32.BF16 R48, R20.reuse, R4, R48 ;  /* 0x000000041430723c */ /* 0x044ff00000041830 */
[C---:B------:R-:W-:Y:S01]  /*2430*/  HMMA.16816.F32.BF16 R44, R20.reuse, R6, R44 ;  /* 0x00000006142c723c */ /* 0x040fe2000004182c */
[----:B------:R-:W1:Y:S07]  /*2440*/  LDSM.16.M88.4 R4, [R86+0xf000] ;  /* 0x00f000005604783b */ /* 0x000e6e0000000200 */
[C---:B------:R-:W-:Y:S01]  /*2450*/  HMMA.16816.F32.BF16 R24, R20.reuse, R38, R24 ;  /* 0x000000261418723c */ /* 0x040fe20000041818 */
[----:B------:R-:W2:Y:S07]  /*2460*/  LDSM.16.M88.4 R36, [R86+0xe800] ;  /* 0x00e800005624783b */ /* 0x000eae0000000200 */
[C---:B------:R-:W-:Y:S08]  /*2470*/  HMMA.16816.F32.BF16 R56, R20.reuse, R60, R56 ;  /* 0x0000003c1438723c */ /* 0x040ff00000041838 */
[C---:B------:R-:W-:Y:S01]  /*2480*/  HMMA.16816.F32.BF16 R52, R20.reuse, R62, R52 ;  /* 0x0000003e1434723c */ /* 0x040fe20000041834 */
[----:B------:R-:W5:Y:S07]  /*2490*/  LDSM.16.M88.4 R60, [R2+0xe000] ;  /* 0x00e00000023c783b */ /* 0x000f6e0000000200 */
[C---:B----4-:R-:W-:Y:S08]  /*24a0*/  HMMA.16816.F32.BF16 R40, R20.reuse, R28, R40 ;  /* 0x0000001c1428723c */ /* 0x050ff00000041828 */
[----:B------:R-:W-:Y:S01]  /*24b0*/  HMMA.16816.F32.BF16 R68, R20, R30, R68 ;  /* 0x0000001e1444723c */ /* 0x000fe20000041844 */
[----:B------:R-:W4:Y:S04]  /*24c0*/  LDSM.16.M88.4 R20, [R86+0xf800] ;  /* 0x00f800005614783b */ /* 0x000f280000000200 */
[----:B------:R-:W4:Y:S03]  /*24d0*/  LDSM.16.M88.4 R28, [R88+UR5+0x10000] ;  /* 0x01000005581c783b */ /* 0x000f260008000200 */
[C---:B---3--:R-:W-:Y:S08]  /*24e0*/  HMMA.16816.F32.BF16 R12, R16.reuse, R8, R12 ;  /* 0x00000008100c723c */ /* 0x048ff0000004180c */
[C---:B------:R-:W-:Y:S01]  /*24f0*/  HMMA.16816.F32.BF16 R24, R16.reuse, R10, R24 ;  /* 0x0000000a1018723c */ /* 0x040fe20000041818 */
[----:B------:R-:W3:Y:S07]  /*2500*/  LDSM.16.M88.4 R8, [R2+0xe800] ;  /* 0x00e800000208783b */ /* 0x000eee0000000200 */
[C---:B-1----:R-:W-:Y:S08]  /*2510*/  HMMA.16816.F32.BF16 R48, R16.reuse, R4, R48 ;  /* 0x000000041030723c */ /* 0x042ff00000041830 */
[C---:B------:R-:W-:Y:S01]  /*2520*/  HMMA.16816.F32.BF16 R44, R16.reuse, R6, R44 ;  /* 0x00000006102c723c */ /* 0x040fe2000004182c */
[----:B------:R-:W1:Y:S07]  /*2530*/  LDSM.16.M88.4 R4, [R2+0xf000] ;  /* 0x00f000000204783b */ /* 0x000e6e0000000200 */
[C---:B--2---:R-:W-:Y:S08]  /*2540*/  HMMA.16816.F32.BF16 R56, R16.reuse, R36, R56 ;  /* 0x000000241038723c */ /* 0x044ff00000041838 */
[----:B------:R-:W-:Y:S01]  /*2550*/  HMMA.16816.F32.BF16 R52, R16, R38, R52 ;  /* 0x000000261034723c */ /* 0x000fe20000041834 */
[----:B------:R-:W2:Y:S07]  /*2560*/  LDSM.16.M88.4 R36, [R91+0x8000] ;  /* 0x008000005b24783b */ /* 0x000eae0000000200 */
[C---:B-----5:R-:W-:Y:S08]  /*2570*/  HMMA.16816.F32.BF16 R12, R72.reuse, R60, R12 ;  /* 0x0000003c480c723c */ /* 0x060ff0000004180c */
[----:B------:R-:W-:Y:S01]  /*2580*/  HMMA.16816.F32.BF16 R24, R72, R62, R24 ;  /* 0x0000003e4818723c */ /* 0x000fe20000041818 */
[----:B------:R-:W-:Y:S07]  /*2590*/  LDSM.16.M88.4 R60, [R88+UR5+0x10800] ;  /* 0x01080005583c783b */ /* 0x000fee0008000200 */
[C---:B----4-:R-:W-:Y:S08]  /*25a0*/  HMMA.16816.F32.BF16 R40, R16.reuse, R20, R40 ;  /* 0x000000141028723c */ /* 0x050ff00000041828 */
[----:B------:R-:W-:Y:S01]  /*25b0*/  HMMA.16816.F32.BF16 R68, R16, R22, R68 ;  /* 0x000000161044723c */ /* 0x000fe20000041844 */
[----:B------:R-:W-:Y:S04]  /*25c0*/  LDSM.16.M88.4 R20, [R92+0x8000] ;  /* 0x008000005c14783b */ /* 0x000fe80000000200 */
[----:B------:R-:W4:Y:S03]  /*25d0*/  LDSM.16.M88.4 R16, [R86+0x10000] ;  /* 0x010000005610783b */ /* 0x000f260000000200 */
[C---:B------:R-:W-:Y:S08]  /*25e0*/  HMMA.16816.F32.BF16 R12, R64.reuse, R28, R12 ;  /* 0x0000001c400c723c */ /* 0x040ff0000004180c */
[----:B------:R-:W-:Y:S01]  /*25f0*/  HMMA.16816.F32.BF16 R24, R64, R30, R24 ;  /* 0x0000001e4018723c */ /* 0x000fe20000041818 */
[----:B------:R-:W-:Y:S07]  /*2600*/  LDSM.16.M88.4 R28, [R87+0x10800] ;  /* 0x01080000571c783b */ /* 0x000fee0000000200 */
[C---:B---3--:R-:W-:Y:S08]  /*2610*/  HMMA.16816.F32.BF16 R56, R72.reuse, R8, R56 ;  /* 0x000000084838723c */ /* 0x048ff00000041838 */
[C---:B------:R-:W-:Y:S01]  /*2620*/  HMMA.16816.F32.BF16 R52, R72.reuse, R10, R52 ;  /* 0x0000000a4834723c */ /* 0x040fe20000041834 */
[----:B------:R-:W-:Y:S07]  /*2630*/  LDSM.16.M88.4 R8, [R90+0x8000] ;  /* 0x008000005a08783b */ /* 0x000fee0000000200 */
[C---:B-1----:R-:W-:Y:S08]  /*2640*/  HMMA.16816.F32.BF16 R48, R72.reuse, R4, R48 ;  /* 0x000000044830723c */ /* 0x042ff00000041830 */
[----:B------:R-:W-:Y:S01]  /*2650*/  HMMA.16816.F32.BF16 R44, R72, R6, R44 ;  /* 0x00000006482c723c */ /* 0x000fe2000004182c */
[----:B------:R-:W1:Y:S07]  /*2660*/  LDSM.16.M88.4 R4, [R2+0x10000] ;  /* 0x010000000204783b */ /* 0x000e6e0000000200 */
[C---:B--2---:R-:W-:Y:S08]  /*2670*/  HMMA.16816.F32.BF16 R12, R36.reuse, R80, R12 ;  /* 0x00000050240c723c */ /* 0x044ff0000004180c */
[----:B------:R-:W-:Y:S08]  /*2680*/  HMMA.16816.F32.BF16 R24, R36, R82, R24 ;  /* 0x000000522418723c */ /* 0x000ff00000041818 */
[----:B------:R-:W-:Y:S08]  /*2690*/  HMMA.16816.F32.BF16 R40, R72, R76, R40 ;  /* 0x0000004c4828723c */ /* 0x000ff00000041828 */
[----:B----4-:R-:W-:Y:S08]  /*26a0*/  HMMA.16816.F32.BF16 R12, R20, R16, R12 ;  /* 0x00000010140c723c */ /* 0x010ff0000004180c */
[----:B------:R-:W-:Y:S08]  /*26b0*/  HMMA.16816.F32.BF16 R68, R72, R78, R68 ;  /* 0x0000004e4844723c */ /* 0x000ff00000041844 */
[----:B------:R-:W-:Y:S01]  /*26c0*/  HMMA.16816.F32.BF16 R24, R20, R18, R24 ;  /* 0x000000121418723c */ /* 0x000fe20000041818 */
[----:B------:R-:W2:Y:S07]  /*26d0*/  LDSM.16.M88.4 R16, [R88+UR5+0x11000] ;  /* 0x011000055810783b */ /* 0x000eae0008000200 */
[C---:B------:R-:W-:Y:S01]  /*26e0*/  HMMA.16816.F32.BF16 R72, R64.reuse, R60, R56 ;  /* 0x0000003c4048723c */ /* 0x040fe20000041838 */
[----:B------:R-:W3:Y:S07]  /*26f0*/  LDSM.16.M88.4 R56, [R86+0x10800] ;  /* 0x010800005638783b */ /* 0x000eee0000000200 */
[----:B------:R-:W-:Y:S08]  /*2700*/  HMMA.16816.F32.BF16 R52, R64, R62, R52 ;  /* 0x0000003e4034723c */ /* 0x000ff00000041834 */
[C---:B-1----:R-:W-:Y:S08]  /*2710*/  HMMA.16816.F32.BF16 R12, R8.reuse, R4, R12 ;  /* 0x00000004080c723c */ /* 0x042ff0000004180c */
[----:B------:R-:W-:Y:S01]  /*2720*/  HMMA.16816.F32.BF16 R24, R8, R6, R24 ;  /* 0x000000060818723c */ /* 0x000fe20000041818 */
[----:B------:R-:W1:Y:S07]  /*2730*/  LDSM.16.M88.4 R4, [R87+0x11000] ;  /* 0x011000005704783b */ /* 0x000e6e0000000200 */
[C---:B------:R-:W-:Y:S01]  /*2740*/  HMMA.16816.F32.BF16 R76, R36.reuse, R28, R72 ;  /* 0x0000001c244c723c */ /* 0x040fe20000041848 */
[----:B------:R-:W-:Y:S02]  /*2750*/  LDSM.16.M88.4 R72, [R2+0x10800] ;  /* 0x010800000248783b */ /* 0x000fe40000000200 */
[----:B------:R-:W-:Y:S01]  /*2760*/  FMUL.FTZ R12, R12, UR6 ;  /* 0x000000060c0c7c20 */ /* 0x000fe20008410000 */
[----:B------:R-:W-:Y:S01]  /*2770*/  FMUL.FTZ R61, R13, UR6 ;  /* 0x000000060d3d7c20 */ /* 0x000fe20008410000 */
[----:B------:R-:W-:Y:S01]  /*2780*/  FMUL.FTZ R62, R14, UR6 ;  /* 0x000000060e3e7c20 */ /* 0x000fe20008410000 */
[----:B------:R-:W-:Y:S01]  /*2790*/  FMUL.FTZ R63, R15, UR6 ;  /* 0x000000060f3f7c20 */ /* 0x000fe20008410000 */
[----:B------:R4:W-:Y:S01]  /*27a0*/  MUFU.TANH R60, R12 ;  /* 0x0000000c003c7308 */ /* 0x0009e20000002400 */
[----:B------:R-:W-:Y:S01]  /*27b0*/  HMMA.16816.F32.BF16 R52, R36, R30, R52 ;  /* 0x0000001e2434723c */ /* 0x000fe20000041834 */
[----:B------:R-:W5:Y:S02]  /*27c0*/  LDSM.16.M88.4 R28, [R88+UR5+0x11800] ;  /* 0x01180005581c783b */ /* 0x000f640008000200 */
[----:B------:R-:W-:Y:S01]  /*27d0*/  FMUL.FTZ R24, R24, UR6 ;  /* 0x0000000618187c20 */ /* 0x000fe20008410000 */
[----:B------:R-:W-:Y:S01]  /*27e0*/  FMUL.FTZ R26, R26, UR6 ;  /* 0x000000061a1a7c20 */ /* 0x000fe20008410000 */
[----:B------:R-:W-:Y:S01]  /*27f0*/  FMUL.FTZ R25, R25, UR6 ;  /* 0x0000000619197c20 */ /* 0x000fe20008410000 */
[----:B------:R-:W-:Y:S01]  /*2800*/  FMUL.FTZ R27, R27, UR6 ;  /* 0x000000061b1b7c20 */ /* 0x000fe20008410000 */
[----:B------:R-:W5:Y:S01]  /*2810*/  MUFU.TANH R62, R62 ;  /* 0x0000003e003e7308 */ /* 0x000f620000002400 */
[C---:B--2---:R-:W-:Y:S07]  /*2820*/  HMMA.16816.F32.BF16 R48, R64.reuse, R16, R48 ;  /* 0x000000104030723c */ /* 0x044fee0000041830 */
[----:B------:R-:W2:Y:S01]  /*2830*/  MUFU.TANH R61, R61 ;  /* 0x0000003d003d7308 */ /* 0x000ea20000002400 */
[----:B----4-:R-:W4:Y:S01]  /*2840*/  LDSM.16.M88.4 R12, [R86+0x11000] ;  /* 0x01100000560c783b */ /* 0x010f220000000200 */
[----:B------:R-:W-:Y:S03]  /*2850*/  HMMA.16816.F32.BF16 R44, R64, R18, R44 ;  /* 0x00000012402c723c */ /* 0x000fe6000004182c */
[----:B------:R-:W2:Y:S03]  /*2860*/  LDSM.16.M88.4 R16, [R87+0x11800] ;  /* 0x011800005710783b */ /* 0x000ea60000000200 */
[----:B------:R-:W-:Y:S02]  /*2870*/  MUFU.TANH R63, R63 ;  /* 0x0000003f003f7308 */ /* 0x000fe40000002400 */
[C---:B---3--:R-:W-:Y:S06]  /*2880*/  HMMA.16816.F32.BF16 R76, R20.reuse, R56, R76 ;  /* 0x00000038144c723c */ /* 0x048fec000004184c */
[----:B------:R-:W-:Y:S02]  /*2890*/  MUFU.TANH R24, R24 ;  /* 0x0000001800187308 */ /* 0x000fe40000002400 */
[----:B------:R-:W-:Y:S06]  /*28a0*/  HMMA.16816.F32.BF16 R52, R20, R58, R52 ;  /* 0x0000003a1434723c */ /* 0x000fec0000041834 */
[----:B------:R-:W3:Y:S02]  /*28b0*/  MUFU.TANH R26, R26 ;  /* 0x0000001a001a7308 */ /* 0x000ee40000002400 */
[C---:B-1----:R-:W-:Y:S01]  /*28c0*/  HMMA.16816.F32.BF16 R56, R36.reuse, R4, R48 ;  /* 0x000000042438723c */ /* 0x042fe20000041830 */
[----:B------:R-:W-:Y:S05]  /*28d0*/  LDSM.16.M88.4 R48, [R2+0x11000] ;  /* 0x011000000230783b */ /* 0x000fea0000000200 */
[----:B------:R-:W1:Y:S02]  /*28e0*/  MUFU.TANH R25, R25 ;  /* 0x0000001900197308 */ /* 0x000e640000002400 */
[----:B------:R-:W-:Y:S01]  /*28f0*/  HMMA.16816.F32.BF16 R44, R36, R6, R44 ;  /* 0x00000006242c723c */ /* 0x000fe2000004182c */
[----:B------:R-:W3:Y:S05]  /*2900*/  LDSM.16.M88.4 R4, [R86+0x11800] ;  /* 0x011800005604783b */ /* 0x000eea0000000200 */
[----:B------:R-:W1:Y:S02]  /*2910*/  MUFU.TANH R27, R27 ;  /* 0x0000001b001b7308 */ /* 0x000e640000002400 */
[----:B-----5:R-:W-:Y:S08]  /*2920*/  HMMA.16816.F32.BF16 R40, R64, R28, R40 ;  /* 0x0000001c4028723c */ /* 0x020ff00000041828 */
[C---:B----4-:R-:W-:Y:S08]  /*2930*/  HMMA.16816.F32.BF16 R56, R20.reuse, R12, R56 ;  /* 0x0000000c1438723c */ /* 0x050ff00000041838 */
[----:B------:R-:W-:Y:S01]  /*2940*/  HMMA.16816.F32.BF16 R44, R20, R14, R44 ;  /* 0x0000000e142c723c */ /* 0x000fe2000004182c */
[----:B------:R4:W5:Y:S01]  /*2950*/  LDSM.16.M88.4 R12, [R2+0x11800] ;  /* 0x01180000020c783b */ /* 0x0009620000000200 */
[----:B------:R-:W-:-:S06]  /*2960*/  DEPBAR.LE SB0, 0x0 ;  /* 0x000080000000791a */ /* 0x000fcc0000000000 */
[----:B--2---:R-:W-:Y:S01]  /*2970*/  HMMA.16816.F32.BF16 R40, R36, R16, R40 ;  /* 0x000000102428723c */ /* 0x004fe20000041828 */
[----:B------:R-:W-:-:S05]  /*2980*/  IMAD.SHL.U32 R17, R34, 0x2, RZ ;  /* 0x0000000222117824 */ /* 0x000fca00078e00ff */
[----:B------:R-:W-:Y:S02]  /*2990*/  LOP3.LUT R17, R17, 0x6, RZ, 0xc0, !PT ;  /* 0x0000000611117812 */ /* 0x000fe400078ec0ff */
[----:B------:R-:W-:Y:S03]  /*29a0*/  HMMA.16816.F32.BF16 R68, R64, R30, R68 ;  /* 0x0000001e4044723c */ /* 0x000fe60000041844 */
[----:B------:R-:W-:-:S05]  /*29b0*/  IMAD R0, R0, 0x40, R17 ;  /* 0x0000004000007824 */ /* 0x000fca00078e0211 */
[----:B------:R-:W-:Y:S01]  /*29c0*/  HMMA.16816.F32.BF16 R76, R8, R72, R76 ;  /* 0x00000048084c723c */ /* 0x000fe2000004184c */
[C---:B----4-:R-:W-:Y:S01]  /*29d0*/  VIADD R2, R0.reuse, 0x9 ;  /* 0x0000000900027836 */ /* 0x050fe20000000000 */
[----:B------:R-:W-:-:S04]  /*29e0*/  ISETP.GE.AND P2, PT, R0, R89, PT ;  /* 0x000000590000720c */ /* 0x000fc80003f46270 */
[-C--:B------:R-:W-:Y:S01]  /*29f0*/  ISETP.GE.AND P4, PT, R2, R89.reuse, PT ;  /* 0x000000590200720c */ /* 0x080fe20003f86270 */
[----:B------:R-:W-:Y:S01]  /*2a00*/  VIADD R2, R0, 0x10 ;  /* 0x0000001000027836 */ /* 0x000fe20000000000 */
[----:B---3--:R-:W-:Y:S01]  /*2a10*/  HMMA.16816.F32.BF16 R40, R20, R4, R40 ;  /* 0x000000041428723c */ /* 0x008fe20000041828 */
[----:B------:R-:W-:Y:S01]  /*2a20*/  FSEL R62, R62, -INF , !P2 ;  /* 0xff8000003e3e7808 */ /* 0x000fe20005000000 */
[----:B------:R-:W-:Y:S01]  /*2a30*/  VIADD R4, R0, 0x8 ;  /* 0x0000000800047836 */ /* 0x000fe20000000000 */
[----:B------:R-:W-:Y:S02]  /*2a40*/  FSEL R5, R60, -INF , !P2 ;  /* 0xff8000003c057808 */ /* 0x000fe40005000000 */
[-C--:B------:R-:W-:Y:S02]  /*2a50*/  ISETP.GE.AND P3, PT, R2, R89.reuse, PT ;  /* 0x000000590200720c */ /* 0x080fe40003f66270 */
[C---:B------:R-:W-:Y:S01]  /*2a60*/  IADD3 R2, PT, PT, R0.reuse, 0x11, RZ ;  /* 0x0000001100027810 */ /* 0x040fe20007ffe0ff */
[----:B------:R-:W-:Y:S01]  /*2a70*/  HMMA.16816.F32.BF16 R68, R36, R18, R68 ;  /* 0x000000122444723c */ /* 0x000fe20000041844 */
[----:B------:R-:W-:Y:S01]  /*2a80*/  VIADD R18, R0, 0x1 ;  /* 0x0000000100127836 */ /* 0x000fe20000000000 */
[-C--:B------:R-:W-:Y:S01]  /*2a90*/  ISETP.GE.AND P5, PT, R4, R89.reuse, PT ;  /* 0x000000590400720c */ /* 0x080fe20003fa6270 */
[----:B------:R-:W-:Y:S01]  /*2aa0*/  FMUL.FTZ R72, R76, UR6 ;  /* 0x000000064c487c20 */ /* 0x000fe20008410000 */
[-C--:B------:R-:W-:Y:S01]  /*2ab0*/  ISETP.GE.AND P2, PT, R2, R89.reuse, PT ;  /* 0x000000590200720c */ /* 0x080fe20003f46270 */
[----:B------:R-:W-:Y:S01]  /*2ac0*/  VIADD R2, R0, 0x18 ;  /* 0x0000001800027836 */ /* 0x000fe20000000000 */
[----:B------:R-:W-:Y:S01]  /*2ad0*/  ISETP.GE.AND P1, PT, R18, R89, PT ;  /* 0x000000591200720c */ /* 0x000fe20003f26270 */
[----:B------:R-:W-:Y:S01]  /*2ae0*/  FMUL.FTZ R73, R77, UR6 ;  /* 0x000000064d497c20 */ /* 0x000fe20008410000 */
[----:B------:R-:W-:Y:S01]  /*2af0*/  HMMA.16816.F32.BF16 R52, R8, R74, R52 ;  /* 0x0000004a0834723c */ /* 0x000fe20000041834 */
[----:B------:R-:W-:Y:S01]  /*2b00*/  FMUL.FTZ R74, R78, UR6 ;  /* 0x000000064e4a7c20 */ /* 0x000fe20008410000 */
[----:B------:R-:W-:Y:S01]  /*2b10*/  FSEL R61, R61, -INF , !P1 ;  /* 0xff8000003d3d7808 */ /* 0x000fe20004800000 */
[----:B------:R-:W-:Y:S01]  /*2b20*/  MUFU.TANH R72, R72 ;  /* 0x0000004800487308 */ /* 0x000fe20000002400 */
[----:B------:R-:W-:Y:S01]  /*2b30*/  FMUL.FTZ R75, R79, UR6 ;  /* 0x000000064f4b7c20 */ /* 0x000fe20008410000 */
[----:B------:R-:W-:-:S02]  /*2b40*/  FSEL R4, R26, -INF , !P5 ;  /* 0xff8000001a047808 */ /* 0x000fc40006800000 */
[----:B-1----:R-:W-:Y:S01]  /*2b50*/  FSEL R25, R25, -INF , !P4 ;  /* 0xff80000019197808 */ /* 0x002fe20006000000 */
[----:B-----5:R-:W-:Y:S01]  /*2b60*/  HMMA.16816.F32.BF16 R40, R8, R12, R40 ;  /* 0x0000000c0828723c */ /* 0x020fe20000041828 */
[----:B------:R-:W-:Y:S02]  /*2b70*/  FSEL R12, R63, -INF , !P1 ;  /* 0xff8000003f0c7808 */ /* 0x000fe40004800000 */
[----:B------:R-:W1:Y:S01]  /*2b80*/  MUFU.TANH R74, R74 ;  /* 0x0000004a004a7308 */ /* 0x000e620000002400 */
[----:B------:R-:W-:Y:S01]  /*2b90*/  ISETP.GE.AND P1, PT, R2, R89, PT ;  /* 0x000000590200720c */ /* 0x000fe20003f26270 */
[----:B------:R-:W-:-:S03]  /*2ba0*/  VIADD R2, R0, 0x19 ;  /* 0x0000001900027836 */ /* 0x000fc60000000000 */
[----:B------:R-:W-:Y:S03]  /*2bb0*/  HMMA.16816.F32.BF16 R56, R8, R48, R56 ;  /* 0x000000300838723c */ /* 0x000fe60000041838 */
[----:B------:R-:W2:Y:S01]  /*2bc0*/  MUFU.TANH R73, R73 ;  /* 0x0000004900497308 */ /* 0x000ea20000002400 */
[----:B------:R-:W-:Y:S01]  /*2bd0*/  FMUL.FTZ R28, R52, UR6 ;  /* 0x00000006341c7c20 */ /* 0x000fe20008410000 */
[----:B------:R-:W-:Y:S01]  /*2be0*/  FMUL.FTZ R48, R54, UR6 ;  /* 0x0000000636307c20 */ /* 0x000fe20008410000 */
[----:B------:R-:W-:Y:S01]  /*2bf0*/  FMUL.FTZ R29, R53, UR6 ;  /* 0x00000006351d7c20 */ /* 0x000fe20008410000 */
[----:B------:R-:W-:Y:S01]  /*2c00*/  FMUL.FTZ R30, R55, UR6 ;  /* 0x00000006371e7c20 */ /* 0x000fe20008410000 */
[----:B------:R-:W-:Y:S01]  /*2c10*/  HMMA.16816.F32.BF16 R68, R20, R6, R68 ;  /* 0x000000061444723c */ /* 0x000fe20000041844 */
[----:B------:R-:W-:Y:S02]  /*2c20*/  FSEL R7, R24, -INF , !P5 ;  /* 0xff80000018077808 */ /* 0x000fe40006800000 */
[----:B------:R-:W3:Y:S01]  /*2c30*/  MUFU.TANH R75, R75 ;  /* 0x0000004b004b7308 */ /* 0x000ee20000002400 */
[-C--:B------:R-:W-:Y:S01]  /*2c40*/  ISETP.GE.AND P5, PT, R2, R89.reuse, PT ;  /* 0x000000590200720c */ /* 0x080fe20003fa6270 */
[----:B------:R-:W-:Y:S01]  /*2c50*/  VIADD R2, R0, 0x20 ;  /* 0x0000002000027836 */ /* 0x000fe20000000000 */
[----:B------:R-:W-:Y:S01]  /*2c60*/  FSEL R6, R27, -INF , !P4 ;  /* 0xff8000001b067808 */ /* 0x000fe20006000000 */
[----:B------:R-:W-:Y:S01]  /*2c70*/  FMUL.FTZ R37, R40, UR6 ;  /* 0x0000000628257c20 */ /* 0x000fe20008410000 */
[C---:B------:R-:W-:Y:S01]  /*2c80*/  HMMA.16816.F32.BF16 R44, R8.reuse, R50, R44 ;  /* 0x00000032082c723c */ /* 0x040fe2000004182c */
[----:B-1----:R-:W-:Y:S01]  /*2c90*/  FSEL R74, R74, -INF , !P3 ;  /* 0xff8000004a4a7808 */ /* 0x002fe20005800000 */
[----:B------:R-:W-:Y:S01]  /*2ca0*/  FMUL.FTZ R31, R41, UR6 ;  /* 0x00000006291f7c20 */ /* 0x000fe20008410000 */
[----:B------:R-:W1:Y:S01]  /*2cb0*/  MUFU.TANH R28, R28 ;  /* 0x0000001c001c7308 */ /* 0x000e620000002400 */
[-C--:B------:R-:W-:Y:S01]  /*2cc0*/  ISETP.GE.AND P4, PT, R2, R89.reuse, PT ;  /* 0x000000590200720c */ /* 0x080fe20003f86270 */
[----:B------:R-:W-:Y:S01]  /*2cd0*/  VIADD R2, R0, 0x21 ;  /* 0x0000002100027836 */ /* 0x000fe20000000000 */
[----:B------:R-:W-:Y:S01]  /*2ce0*/  FSEL R13, R72, -INF , !P3 ;  /* 0xff800000480d7808 */ /* 0x000fe20005800000 */
[----:B------:R-:W-:Y:S01]  /*2cf0*/  FMUL.FTZ R16, R56, UR6 ;  /* 0x0000000638107c20 */ /* 0x000fe20008410000 */
[----:B------:R-:W-:Y:S01]  /*2d00*/  FMUL.FTZ R36, R58, UR6 ;  /* 0x000000063a247c20 */ /* 0x000fe20008410000 */
[----:B--2---:R-:W-:Y:S01]  /*2d10*/  FSEL R73, R73, -INF , !P2 ;  /* 0xff80000049497808 */ /* 0x004fe20005000000 */
[----:B------:R-:W-:Y:S01]  /*2d20*/  FMUL.FTZ R55, R57, UR6 ;  /* 0x0000000639377c20 */ /* 0x000fe20008410000 */
[----:B------:R-:W2:Y:S01]  /*2d30*/  MUFU.TANH R48, R48 ;  /* 0x0000003000307308 */ /* 0x000ea20000002400 */
[----:B------:R-:W-:Y:S01]  /*2d40*/  ISETP.GE.AND P3, PT, R2, R89, PT ;  /* 0x000000590200720c */ /* 0x000fe20003f66270 */
[----:B------:R-:W-:Y:S01]  /*2d50*/  VIADD R2, R0, 0x28 ;  /* 0x0000002800027836 */ /* 0x000fe20000000000 */
[----:B------:R-:W-:Y:S01]  /*2d60*/  HMMA.16816.F32.BF16 R68, R8, R14, R68 ;  /* 0x0000000e0844723c */ /* 0x000fe20000041844 */
[----:B---3--:R-:W-:Y:S01]  /*2d70*/  FSEL R10, R75, -INF , !P2 ;  /* 0xff8000004b0a7808 */ /* 0x008fe20005000000 */
[----:B------:R-:W-:-:S02]  /*2d80*/  FMUL.FTZ R58, R59, UR6 ;  /* 0x000000063b3a7c20 */ /* 0x000fc40008410000 */
[----:B------:R-:W-:Y:S01]  /*2d90*/  ISETP.GE.AND P2, PT, R2, R89, PT ;  /* 0x000000590200720c */ /* 0x000fe20003f46270 */
[----:B------:R-:W3:Y:S01]  /*2da0*/  MUFU.TANH R29, R29 ;  /* 0x0000001d001d7308 */ /* 0x000ee20000002400 */
[----:B------:R-:W-:Y:S01]  /*2db0*/  FMUL.FTZ R44, R44, UR6 ;  /* 0x000000062c2c7c20 */ /* 0x000fe20008410000 */
[----:B------:R-:W-:Y:S01]  /*2dc0*/  FMUL.FTZ R46, R46, UR6 ;  /* 0x000000062e2e7c20 */ /* 0x000fe20008410000 */
[----:B------:R-:W-:Y:S01]  /*2dd0*/  VIADD R2, R0, 0x29 ;  /* 0x0000002900027836 */ /* 0x000fe20000000000 */
[----:B-1----:R-:W-:Y:S01]  /*2de0*/  FSEL R9, R28, -INF , !P1 ;  /* 0xff8000001c097808 */ /* 0x002fe20004800000 */
[----:B------:R-:W-:Y:S01]  /*2df0*/  FMUL.FTZ R39, R45, UR6 ;  /* 0x000000062d277c20 */ /* 0x000fe20008410000 */
[----:B------:R-:W-:Y:S02]  /*2e00*/  FMUL.FTZ R47, R47, UR6 ;  /* 0x000000062f2f7c20 */ /* 0x000fe40008410000 */
[----:B------:R-:W1:Y:S01]  /*2e10*/  MUFU.TANH R30, R30 ;  /* 0x0000001e001e7308 */ /* 0x000e620000002400 */
[----:B--2---:R-:W-:-:S02]  /*2e20*/  FSEL R48, R48, -INF , !P1 ;  /* 0xff80000030307808 */ /* 0x004fc40004800000 */
[----:B------:R-:W-:Y:S01]  /*2e30*/  ISETP.GE.AND P1, PT, R2, R89, PT ;  /* 0x000000590200720c */ /* 0x000fe20003f26270 */
[----:B------:R-:W-:Y:S02]  /*2e40*/  VIADD R2, R0, 0x30 ;  /* 0x0000003000027836 */ /* 0x000fe40000000000 */
[----:B------:R-:W-:Y:S02]  /*2e50*/  FMUL.FTZ R27, R69, UR6 ;  /* 0x00000006451b7c20 */ /* 0x000fe40008410000 */
[----:B------:R-:W2:Y:S01]  /*2e60*/  MUFU.TANH R16, R16 ;  /* 0x0000001000107308 */ /* 0x000ea20000002400 */
[----:B---3--:R-:W-:Y:S01]  /*2e70*/  FSEL R11, R29, -INF , !P5 ;  /* 0xff8000001d0b7808 */ /* 0x008fe20006800000 */
[----:B------:R-:W-:-:S06]  /*2e80*/  FMUL.FTZ R29, R68, UR6 ;  /* 0x00000006441d7c20 */ /* 0x000fcc0008410000 */
[----:B------:R-:W3:Y:S01]  /*2e90*/  MUFU.TANH R36, R36 ;  /* 0x0000002400247308 */ /* 0x000ee20000002400 */
[----:B-1----:R-:W-:Y:S02]  /*2ea0*/  FSEL R8, R30, -INF , !P5 ;  /* 0xff8000001e087808 */ /* 0x002fe40006800000 */
[----:B------:R-:W-:Y:S01]  /*2eb0*/  ISETP.GE.AND P5, PT, R2, R89, PT ;  /* 0x000000590200720c */ /* 0x000fe20003fa6270 */
[----:B------:R-:W-:-:S04]  /*2ec0*/  VIADD R2, R0, 0x31 ;  /* 0x0000003100027836 */ /* 0x000fc80000000000 */
[----:B------:R-:W1:Y:S01]  /*2ed0*/  MUFU.TANH R53, R44 ;  /* 0x0000002c00357308 */ /* 0x000e620000002400 */
[----:B--2---:R-:W-:-:S07]  /*2ee0*/  FSEL R57, R16, -INF , !P4 ;  /* 0xff80000010397808 */ /* 0x004fce0006000000 */
[----:B------:R-:W2:Y:S01]  /*2ef0*/  MUFU.TANH R56, R46 ;  /* 0x0000002e00387308 */ /* 0x000ea20000002400 */
[----:B---3--:R-:W-:Y:S02]  /*2f00*/  FSEL R36, R36, -INF , !P4 ;  /* 0xff80000024247808 */ /* 0x008fe40006000000 */
[----:B------:R-:W-:Y:S01]  /*2f10*/  ISETP.GE.AND P4, PT, R2, R89, PT ;  /* 0x000000590200720c */ /* 0x000fe20003f86270 */
[C---:B------:R-:W-:Y:S02]  /*2f20*/  VIADD R2, R0.reuse, 0x38 ;  /* 0x0000003800027836 */ /* 0x040fe40000000000 */
[----:B------:R-:W-:Y:S02]  /*2f30*/  VIADD R0, R0, 0x39 ;  /* 0x0000003900007836 */ /* 0x000fe40000000000 */
[----:B------:R-:W3:Y:S01]  /*2f40*/  MUFU.TANH R55, R55 ;  /* 0x0000003700377308 */ /* 0x000ee20000002400 */
[----:B-1----:R-:W-:-:S07]  /*2f50*/  FSEL R53, R53, -INF , !P2 ;  /* 0xff80000035357808 */ /* 0x002fce0005000000 */
[----:B------:R-:W1:Y:S01]  /*2f60*/  MUFU.TANH R58, R58 ;  /* 0x0000003a003a7308 */ /* 0x000e620000002400 */
[----:B--2---:R-:W-:Y:S02]  /*2f70*/  FSEL R56, R56, -INF , !P2 ;  /* 0xff80000038387808 */ /* 0x004fe40005000000 */
[----:B------:R-:W-:-:S05]  /*2f80*/  ISETP.GE.U32.AND P2, PT, R89, 0x41, PT ;  /* 0x000000415900780c */ /* 0x000fca0003f46070 */
[----:B------:R-:W2:Y:S01]  /*2f90*/  MUFU.TANH R39, R39 ;  /* 0x0000002700277308 */ /* 0x000ea20000002400 */
[----:B---3--:R-:W-:-:S07]  /*2fa0*/  FSEL R55, R55, -INF , !P3 ;  /* 0xff80000037377808 */ /* 0x008fce0005800000 */
[----:B------:R-:W3:Y:S01]  /*2fb0*/  MUFU.TANH R54, R47 ;  /* 0x0000002f00367308 */ /* 0x000ee20000002400 */
[----:B-1----:R-:W-:Y:S01]  /*2fc0*/  FSEL R58, R58, -INF , !P3 ;  /* 0xff8000003a3a7808 */ /* 0x002fe20005800000 */
[----:B------:R-:W-:Y:S01]  /*2fd0*/  BAR.SYNC.DEFER_BLOCKING 0x0 ;  /* 0x0000000000007b1d */ /* 0x000fe20000010000 */
[----:B------:R-:W-:Y:S02]  /*2fe0*/  ISETP.GE.AND P3, PT, R2, R89, PT ;  /* 0x000000590200720c */ /* 0x000fe40003f66270 */
[----:B------:R-:W-:-:S03]  /*2ff0*/  FMNMX3.FTZ R2, R5, R61, R7, !PT ;  /* 0x0000003d05027276 */ /* 0x000fc60007810007 */
[----:B------:R-:W1:Y:S01]  /*3000*/  MUFU.TANH R37, R37 ;  /* 0x0000002500257308 */ /* 0x000e620000002400 */
[----:B------:R-:W-:Y:S02]  /*3010*/  FMNMX3.FTZ R2, R2, R25, R13, !PT ;  /* 0x0000001902027276 */ /* 0x000fe4000781000d */
[----:B--2---:R-:W-:Y:S02]  /*3020*/  FSEL R39, R39, -INF , !P1 ;  /* 0xff80000027277808 */ /* 0x004fe40004800000 */
[----:B------:R-:W-:-:S03]  /*3030*/  FMNMX3.FTZ R16, R2, R73, R9, !PT ;  /* 0x0000004902107276 */ /* 0x000fc60007810009 */
[----:B------:R-:W2:Y:S01]  /*3040*/  MUFU.TANH R31, R31 ;  /* 0x0000001f001f7308 */ /* 0x000ea20000002400 */
[----:B---3--:R-:W-:Y:S02]  /*3050*/  FSEL R54, R54, -INF , !P1 ;  /* 0xff80000036367808 */ /* 0x008fe40004800000 */
[----:B------:R-:W-:-:S05]  /*3060*/  FMNMX3.FTZ R16, R16, R11, R57, !PT ;  /* 0x0000000b10107276 */ /* 0x000fca0007810039 */
[----:B------:R-:W3:Y:S01]  /*3070*/  MUFU.TANH R29, R29 ;  /* 0x0000001d001d7308 */ /* 0x000ee20000002400 */
[----:B-1----:R-:W-:-:S07]  /*3080*/  FSEL R37, R37, -INF , !P5 ;  /* 0xff80000025257808 */ /* 0x002fce0006800000 */
[----:B------:R-:W1:Y:S01]  /*3090*/  MUFU.TANH R27, R27 ;  /* 0x0000001b001b7308 */ /* 0x000e620000002400 */
[----:B--2---:R-:W-:Y:S05]  /*30a0*/  @!P2 BRA `(.L_x_57) ;  /* 0x000000000050a947 */ /* 0x004fea0003800000 */
        /* <DEDUP_REMOVED lines=20> */
.L_x_57:
[----:B------:R-:W-:Y:S01]  /*31f0*/  FMNMX3.FTZ R16, R16, R55, R53, !PT ;  /* 0x0000003710107276 */ /* 0x000fe20007810035 */
[----:B------:R-:W-:Y:S01]  /*3200*/  FMUL.FTZ R30, R42, UR6 ;  /* 0x000000062a1e7c20 */ /* 0x000fe20008410000 */
[----:B------:R-:W-:Y:S01]  /*3210*/  ISETP.GE.AND P1, PT, R0, R89, PT ;  /* 0x000000590000720c */ /* 0x000fe20003f26270 */
[----:B------:R-:W-:Y:S01]  /*3220*/  FMUL.FTZ R28, R43, UR6 ;  /* 0x000000062b1c7c20 */ /* 0x000fe20008410000 */
[----:B------:R-:W-:Y:S01]  /*3230*/  FSEL R31, R31, -INF , !P4 ;  /* 0xff8000001f1f7808 */ /* 0x000fe20006000000 */
[----:B------:R-:W-:Y:S01]  /*3240*/  FMUL.FTZ R26, R70, UR6 ;  /* 0x00000006461a7c20 */ /* 0x000fe20008410000 */
[----:B---3--:R-:W-:Y:S01]  /*3250*/  FSEL R29, R29, -INF , !P3 ;  /* 0xff8000001d1d7808 */ /* 0x008fe20005800000 */
[----:B------:R-:W3:Y:S01]  /*3260*/  MUFU.TANH R30, R30 ;  /* 0x0000001e001e7308 */ /* 0x000ee20000002400 */
[----:B------:R-:W-:Y:S01]  /*3270*/  FMNMX3.FTZ R16, R16, R39, R37, !PT ;  /* 0x0000002710107276 */ /* 0x000fe20007810025 */
[----:B------:R-:W-:Y:S01]  /*3280*/  FMUL.FTZ R71, R71, UR6 ;  /* 0x0000000647477c20 */ /* 0x000fe20008410000 */
[----:B-1----:R-:W-:Y:S01]  /*3290*/  FSEL R27, R27, -INF , !P1 ;  /* 0xff8000001b1b7808 */ /* 0x002fe20004800000 */
[----:B------:R-:W1:Y:S01]  /*32a0*/  LDCU UR4, c[0x0][0x45c] ;  /* 0x00008b80ff0477ac */ /* 0x000e620008000800 */
[----:B------:R-:W-:-:S02]  /*32b0*/  FMNMX3.FTZ R0, R16, R31, R29, !PT ;  /* 0x0000001f10007276 */ /* 0x000fc4000781001d */
[----:B------:R-:W-:Y:S01]  /*32c0*/  FMNMX3.FTZ R15, R62, R12, R4, !PT ;  /* 0x0000000c3e0f7276 */ /* 0x000fe20007810004 */
[----:B------:R-:W4:Y:S01]  /*32d0*/  MUFU.TANH R28, R28 ;  /* 0x0000001c001c7308 */ /* 0x000f220000002400 */
[----:B------:R-:W-:Y:S02]  /*32e0*/  FMNMX.FTZ R0, R27, R0, !PT ;  /* 0x000000001b007209 */ /* 0x000fe40007810000 */
[----:B------:R-:W-:Y:S02]  /*32f0*/  FMNMX3.FTZ R15, R15, R6, R74, !PT ;  /* 0x000000060f0f7276 */ /* 0x000fe4000781004a */
[----:B------:R-:W-:Y:S01]  /*3300*/  LOP3.LUT R164, R84, 0x200, R33, 0xf8, !PT ;  /* 0x0000020054a47812 */ /* 0x000fe200078ef821 */
[----:B------:R-:W5:Y:S01]  /*3310*/  SHFL.BFLY PT, R17, R0, 0x2, 0x1f ;  /* 0x0c401f0000117f89 */ /* 0x000f6200000e0000 */
[----:B------:R-:W-:Y:S01]  /*3320*/  FMNMX3.FTZ R15, R15, R10, R48, !PT ;  /* 0x0000000a0f0f7276 */ /* 0x000fe20007810030 */
[----:B------:R-:W2:Y:S01]  /*3330*/  MUFU.TANH R26, R26 ;  /* 0x0000001a001a7308 */ /* 0x000ea20000002400 */
[----:B---3--:R-:W-:-:S02]  /*3340*/  FSEL R30, R30, -INF , !P5 ;  /* 0xff8000001e1e7808 */ /* 0x008fc40006800000 */
[----:B------:R-:W-:Y:S02]  /*3350*/  FMNMX3.FTZ R15, R15, R8, R36, !PT ;  /* 0x000000080f0f7276 */ /* 0x000fe40007810024 */
[----:B------:R-:W-:Y:S02]  /*3360*/  LEA R164, R164, UR5, 0x1 ;  /* 0x00000005a4a47c11 */ /* 0x000fe4000f8e08ff */
[----:B------:R-:W-:Y:S01]  /*3370*/  FMNMX3.FTZ R15, R15, R58, R56, !PT ;  /* 0x0000003a0f0f7276 */ /* 0x000fe20007810038 */
[----:B------:R-:W3:Y:S01]  /*3380*/  MUFU.TANH R24, R71 ;  /* 0x0000004700187308 */ /* 0x000ee20000002400 */
[----:B----4-:R-:W-:Y:S01]  /*3390*/  FSEL R28, R28, -INF , !P4 ;  /* 0xff8000001c1c7808 */ /* 0x010fe20006000000 */
[----:B------:R-:W-:Y:S01]  /*33a0*/  LDSM.16.MT88.4 R120, [R164+0x12000] ;  /* 0x01200000a478783b */ /* 0x000fe20000004200 */
[----:B------:R-:W-:Y:S02]  /*33b0*/  FMNMX3.FTZ R15, R15, R54, R30, !PT ;  /* 0x000000360f0f7276 */ /* 0x000fe4000781001e */
[-C--:B------:R-:W-:Y:S01]  /*33c0*/  IADD3 R68, PT, PT, R85, R164.reuse, RZ ;  /* 0x000000a455447210 */ /* 0x080fe20007ffe0ff */
[----:B------:R-:W-:Y:S01]  /*33d0*/  LDSM.16.MT88.4 R40, [R164+0x14000] ;  /* 0x01400000a428783b */ /* 0x000fe20000004200 */
[----:B------:R-:W-:-:S02]  /*33e0*/  IADD3 R162, PT, PT, R3, R164, RZ ;  /* 0x000000a403a27210 */ /* 0x000fc40007ffe0ff */
[----:B--2---:R-:W-:Y:S01]  /*33f0*/  FSEL R26, R26, -INF , !P3 ;  /* 0xff8000001a1a7808 */ /* 0x004fe20005800000 */
[----:B------:R-:W-:Y:S01]  /*3400*/  LDSM.16.MT88.4 R112, [R68+0x12000] ;  /* 0x012000004470783b */ /* 0x000fe20000004200 */
[----:B------:R-:W-:Y:S02]  /*3410*/  IADD3 R161, PT, PT, R85, R162, RZ ;  /* 0x000000a255a17210 */ /* 0x000fe40007ffe0ff */
[----:B------:R-:W-:Y:S01]  /*3420*/  FMNMX3.FTZ R15, R15, R28, R26, !PT ;  /* 0x0000001c0f0f7276 */ /* 0x000fe2000781001a */
[----:B------:R-:W-:Y:S01]  /*3430*/  LDSM.16.MT88.4 R104, [R162+0x12000] ;  /* 0x01200000a268783b */ /* 0x000fe20000004200 */
[----:B-----5:R-:W-:Y:S02]  /*3440*/  FMNMX.FTZ R17, R0, R17, !PT ;  /* 0x0000001100117209 */ /* 0x020fe40007810000 */
[----:B---3--:R-:W-:Y:S01]  /*3450*/  FSEL R24, R24, -INF , !P1 ;  /* 0xff80000018187808 */ /* 0x008fe20004800000 */
[----:B------:R-:W-:Y:S03]  /*3460*/  LDSM.16.MT88.4 R80, [R68+0x16000] ;  /* 0x016000004450783b */ /* 0x000fe60000004200 */
[----:B------:R-:W-:Y:S01]  /*3470*/  FMNMX.FTZ R15, R24, R15, !PT ;  /* 0x0000000f180f7209 */ /* 0x000fe20007810000 */
[----:B------:R-:W2:Y:S04]  /*3480*/  SHFL.BFLY PT, R2, R17, 0x1, 0x1f ;  /* 0x0c201f0011027f89 */ /* 0x000ea800000e0000 */
[----:B------:R-:W3:Y:S04]  /*3490*/  SHFL.BFLY PT, R0, R15, 0x2, 0x1f ;  /* 0x0c401f000f007f89 */ /* 0x000ee800000e0000 */
[----:B------:R-:W-:Y:S04]  /*34a0*/  LDSM.16.MT88.4 R128, [R161+0x12000] ;  /* 0x01200000a180783b */ /* 0x000fe80000004200 */
[----:B------:R-:W-:Y:S04]  /*34b0*/  LDSM.16.MT88.4 R20, [R68+0x14800] ;  /* 0x014800004414783b */ /* 0x000fe80000004200 */
[----:B------:R-:W-:Y:S04]  /*34c0*/  LDSM.16.MT88.4 R64, [R161+0x14000] ;  /* 0x01400000a140783b */ /* 0x000fe80000004200 */
[----:B------:R-:W-:Y:S01]  /*34d0*/  LDSM.16.MT88.4 R88, [R162+0x16800] ;  /* 0x01680000a258783b */ /* 0x000fe20000004200 */
[----:B--2---:R-:W-:-:S03]  /*34e0*/  FMNMX.FTZ R2, R17, R2, !PT ;  /* 0x0000000211027209 */ /* 0x004fc60007810000 */
[----:B------:R-:W-:Y:S01]  /*34f0*/  LDSM.16.MT88.4 R16, [R68+0x16800] ;  /* 0x016800004410783b */ /* 0x000fe20000004200 */
[C---:B------:R-:W-:Y:S01]  /*3500*/  FSETP.NEU.FTZ.AND P1, PT, R2.reuse, -INF , PT ;  /* 0xff8000000200780b */ /* 0x040fe20003f3d000 */
[----:B-1----:R-:W-:-:S05]  /*3510*/  FMUL.FTZ R52, R2, UR4 ;  /* 0x0000000402347c20 */ /* 0x002fca0008410000 */
[----:B------:R-:W-:-:S05]  /*3520*/  FSEL R52, R52, RZ, P1 ;  /* 0x000000ff34347208 */ /* 0x000fca0000800000 */
[--C-:B------:R-:W-:Y:S01]  /*3530*/  FFMA.FTZ R168, R5, UR4, -R52.reuse ;  /* 0x0000000405a87c23 */ /* 0x100fe20008010834 */
[----:B---3--:R-:W-:Y:S01]  /*3540*/  FMNMX.FTZ R5, R15, R0, !PT ;  /* 0x000000000f057209 */ /* 0x008fe20007810000 */
[--C-:B------:R-:W-:Y:S01]  /*3550*/  FFMA.FTZ R159, R25, UR4, -R52.reuse ;  /* 0x00000004199f7c23 */ /* 0x100fe20008010834 */
[--C-:B------:R-:W-:Y:S01]  /*3560*/  FFMA.FTZ R165, R61, UR4, -R52.reuse ;  /* 0x000000043da57c23 */ /* 0x100fe20008010834 */
[--C-:B------:R-:W-:Y:S01]  /*3570*/  FFMA.FTZ R160, R7, UR4, -R52.reuse ;  /* 0x0000000407a07c23 */ /* 0x100fe20008010834 */
[--C-:B------:R-:W-:Y:S01]  /*3580*/  FFMA.FTZ R156, R13, UR4, -R52.reuse ;  /* 0x000000040d9c7c23 */ /* 0x100fe20008010834 */
[----:B------:R-:W1:Y:S01]  /*3590*/  SHFL.BFLY PT, R0, R5, 0x1, 0x1f ;  /* 0x0c201f0005007f89 */ /* 0x000e6200000e0000 */
        /* <DEDUP_REMOVED lines=8> */
[----:B------:R-:W2:Y:S01]  /*3620*/  MUFU.EX2 R165, R165 ;  /* 0x000000a500a57308 */ /* 0x000ea20000000800 */
[--C-:B------:R-:W-:Y:S01]  /*3630*/  FFMA.FTZ R140, R37, UR4, -R52.reuse ;  /* 0x00000004258c7c23 */ /* 0x100fe20008010834 */
[--C-:B------:R-:W-:Y:S01]  /*3640*/  FFMA.FTZ R139, R31, UR4, -R52.reuse ;  /* 0x000000041f8b7c23 */ /* 0x100fe20008010834 */
[--C-:B------:R-:W-:Y:S01]  /*3650*/  FFMA.FTZ R138, R29, UR4, -R52.reuse ;  /* 0x000000041d8a7c23 */ /* 0x100fe20008010834 */
[----:B------:R-:W-:-:S04]  /*3660*/  FFMA.FTZ R137, R27, UR4, -R52 ;  /* 0x000000041b897c23 */ /* 0x000fc80008010834 */
[----:B------:R-:W-:Y:S01]  /*3670*/  MUFU.EX2 R160, R160 ;  /* 0x000000a000a07308 */ /* 0x000fe20000000800 */
[----:B-1----:R-:W-:-:S07]  /*3680*/  FMNMX.FTZ R0, R5, R0, !PT ;  /* 0x0000000005007209 */ /* 0x002fce0007810000 */
[----:B------:R-:W1:Y:S01]  /*3690*/  MUFU.EX2 R159, R159 ;  /* 0x0000009f009f7308 */ /* 0x000e620000000800 */
[----:B--2---:R-:W-:Y:S01]  /*36a0*/  F2FP.BF16.F32.PACK_AB R96, R165, R168 ;  /* 0x000000a8a560723e */ /* 0x004fe200000010ff */
[----:B------:R-:W-:Y:S01]  /*36b0*/  FADD.FTZ R165, R168, R165 ;  /* 0x000000a5a8a57221 */ /* 0x000fe20000010000 */
[C---:B------:R-:W-:Y:S01]  /*36c0*/  FSETP.NEU.FTZ.AND P1, PT, R0.reuse, -INF , PT ;  /* 0xff8000000000780b */ /* 0x040fe20003f3d000 */
[----:B------:R-:W-:-:S04]  /*36d0*/  FMUL.FTZ R25, R0, UR4 ;  /* 0x0000000400197c20 */ /* 0x000fc80008410000 */
[----:B------:R-:W-:Y:S01]  /*36e0*/  MUFU.EX2 R156, R156 ;  /* 0x0000009c009c7308 */ /* 0x000fe20000000800 */
[----:B------:R-:W-:-:S05]  /*36f0*/  FSEL R25, R25, RZ, P1 ;  /* 0x000000ff19197208 */ /* 0x000fca0000800000 */
[--C-:B------:R-:W-:Y:S01]  /*3700*/  FFMA.FTZ R166, R62, UR4, -R25.reuse ;  /* 0x000000043ea67c23 */ /* 0x100fe20008010819 */
[--C-:B------:R-:W-:Y:S01]  /*3710*/  FFMA.FTZ R163, R12, UR4, -R25.reuse ;  /* 0x000000040ca37c23 */ /* 0x100fe20008010819 */
        /* <DEDUP_REMOVED lines=8> */
[----:B-1----:R-:W-:Y:S01]  /*37a0*/  F2FP.BF16.F32.PACK_AB R98, R159, R160 ;  /* 0x000000a09f62723e */ /* 0x002fe200000010ff */
[----:B------:R-:W1:Y:S01]  /*37b0*/  LDSM.16.MT88.4 R12, [R164+0x12800] ;  /* 0x01280000a40c783b */ /* 0x000e620000004200 */
[--C-:B------:R-:W-:Y:S01]  /*37c0*/  FFMA.FTZ R146, R36, UR4, -R25.reuse ;  /* 0x0000000424927c23 */ /* 0x100fe20008010819 */
[--C-:B------:R-:W-:Y:S01]  /*37d0*/  FFMA.FTZ R145, R58, UR4, -R25.reuse ;  /* 0x000000043a917c23 */ /* 0x100fe20008010819 */
[----:B------:R-:W3:Y:S01]  /*37e0*/  MUFU.EX2 R163, R163 ;  /* 0x000000a300a37308 */ /* 0x000ee20000000800 */
[--C-:B------:R-:W-:Y:S01]  /*37f0*/  FFMA.FTZ R142, R56, UR4, -R25.reuse ;  /* 0x00000004388e7c23 */ /* 0x100fe20008010819 */
[--C-:B------:R-:W-:Y:S01]  /*3800*/  FFMA.FTZ R141, R54, UR4, -R25.reuse ;  /* 0x00000004368d7c23 */ /* 0x100fe20008010819 */
[----:B------:R-:W-:Y:S01]  /*3810*/  LDSM.16.MT88.4 R48, [R68+0x14000] ;  /* 0x014000004430783b */ /* 0x000fe20000004200 */
[--C-:B------:R-:W-:Y:S01]  /*3820*/  FFMA.FTZ R136, R30, UR4, -R25.reuse ;  /* 0x000000041e887c23 */ /* 0x100fe20008010819 */
[--C-:B------:R-:W-:Y:S01]  /*3830*/  FFMA.FTZ R135, R28, UR4, -R25.reuse ;  /* 0x000000041c877c23 */ /* 0x100fe20008010819 */
[--C-:B------:R-:W-:Y:S01]  /*3840*/  FFMA.FTZ R134, R26, UR4, -R25.reuse ;  /* 0x000000041a867c23 */ /* 0x100fe20008010819 */
[----:B------:R-:W-:Y:S01]  /*3850*/  FFMA.FTZ R133, R24, UR4, -R25 ;  /* 0x0000000418857c23 */ /* 0x000fe20008010819 */
[----:B------:R-:W-:Y:S01]  /*3860*/  MUFU.EX2 R158, R158 ;  /* 0x0000009e009e7308 */ /* 0x000fe20000000800 */
[----:B------:R-:W-:Y:S01]  /*3870*/  LDSM.16.MT88.4 R72, [R164+0x16000] ;  /* 0x01600000a448783b */ /* 0x000fe20000004200 */
[----:B------:R-:W-:-:S03]  /*3880*/  FADD.FTZ R160, R160, R165 ;  /* 0x000000a5a0a07221 */ /* 0x000fc60000010000 */
[----:B------:R-:W-:Y:S01]  /*3890*/  LDSM.16.MT88.4 R56, [R162+0x14000] ;  /* 0x01400000a238783b */ /* 0x000fe20000004200 */
[----:B------:R-:W-:Y:S02]  /*38a0*/  FADD.FTZ R159, R159, R160 ;  /* 0x000000a09f9f7221 */ /* 0x000fe40000010000 */
[----:B------:R-:W4:Y:S01]  /*38b0*/  MUFU.EX2 R157, R157 ;  /* 0x0000009d009d7308 */ /* 0x000f220000000800 */
[----:B---3--:R-:W-:Y:S01]  /*38c0*/  F2FP.BF16.F32.PACK_AB R97, R163, R166 ;  /* 0x000000a6a361723e */ /* 0x008fe200000010ff */
[----:B------:R-:W-:Y:S01]  /*38d0*/  LDSM.16.MT88.4 R28, [R162+0x14800] ;  /* 0x01480000a21c783b */ /* 0x000fe20000004200 */
[----:B------:R-:W-:-:S03]  /*38e0*/  FADD.FTZ R163, R166, R163 ;  /* 0x000000a3a6a37221 */ /* 0x000fc60000010000 */
[----:B------:R-:W-:Y:S02]  /*38f0*/  LDSM.16.MT88.4 R24, [R161+0x14800] ;  /* 0x01480000a118783b */ /* 0x000fe40000004200 */
[----:B------:R-:W3:Y:S08]  /*3900*/  MUFU.EX2 R155, R155 ;  /* 0x0000009b009b7308 */ /* 0x000ef00000000800 */
[----:B------:R-:W-:Y:S01]  /*3910*/  MUFU.EX2 R152, R152 ;  /* 0x0000009800987308 */ /* 0x000fe20000000800 */
[----:B----4-:R-:W-:Y:S01]  /*3920*/  F2FP.BF16.F32.PACK_AB R99, R157, R158 ;  /* 0x0000009e9d63723e */ /* 0x010fe200000010ff */
[----:B------:R-:W-:-:S04]  /*3930*/  FADD.FTZ R158, R158, R163 ;  /* 0x000000a39e9e7221 */ /* 0x000fc80000010000 */
[----:B------:R-:W-:Y:S02]  /*3940*/  FADD.FTZ R157, R157, R158 ;  /* 0x0000009e9d9d7221 */ /* 0x000fe40000010000 */
[----:B------:R-:W4:Y:S01]  /*3950*/  MUFU.EX2 R151, R151 ;  /* 0x0000009700977308 */ /* 0x000f220000000800 */
[----:B------:R-:W-:Y:S01]  /*3960*/  HMMA.16816.F32.BF16 R116, R96, R112, RZ ;  /* 0x000000706074723c */ /* 0x000fe200000418ff */
[----:B---3--:R-:W-:Y:S01]  /*3970*/  F2FP.BF16.F32.PACK_AB R8, R155, R156 ;  /* 0x0000009c9b08723e */ /* 0x008fe200000010ff */
[----:B------:R-:W-:-:S04]  /*3980*/  FADD.FTZ R156, R156, R159 ;  /* 0x0000009f9c9c7221 */ /* 0x000fc80000010000 */
[----:B------:R-:W-:Y:S01]  /*3990*/  FADD.FTZ R155, R155, R156 ;  /* 0x0000009c9b9b7221 */ /* 0x000fe20000010000 */
[----:B------:R-:W-:Y:S01]  /*39a0*/  MUFU.EX2 R154, R154 ;  /* 0x0000009a009a7308 */ /* 0x000fe20000000800 */
[C---:B------:R-:W-:Y:S07]  /*39b0*/  HMMA.16816.F32.BF16 R112, R96.reuse, R114, RZ ;  /* 0x000000726070723c */ /* 0x040fee00000418ff */
[----:B------:R-:W3:Y:S01]  /*39c0*/  MUFU.EX2 R153, R153 ;  /* 0x0000009900997308 */ /* 0x000ee20000000800 */
[----:B----4-:R-:W-:Y:S01]  /*39d0*/  F2FP.BF16.F32.PACK_AB R10, R151, R152 ;  /* 0x00000098970a723e */ /* 0x010fe200000010ff */
[----:B------:R-:W-:Y:S01]  /*39e0*/  HMMA.16816.F32.BF16 R124, R96, R120, RZ ;  /* 0x00000078607c723c */ /* 0x000fe200000418ff */
[----:B------:R-:W-:-:S04]  /*39f0*/  FADD.FTZ R152, R152, R155 ;  /* 0x0000009b98987221 */ /* 0x000fc80000010000 */
[----:B------:R-:W-:Y:S01]  /*3a00*/  FADD.FTZ R151, R151, R152 ;  /* 0x0000009897977221 */ /* 0x000fe20000010000 */
[----:B------:R-:W-:Y:S02]  /*3a10*/  MUFU.EX2 R150, R150 ;  /* 0x0000009600967308 */ /* 0x000fe40000000800 */
[C---:B------:R-:W-:Y:S06]  /*3a20*/  HMMA.16816.F32.BF16 R108, R96.reuse, R104, RZ ;  /* 0x00000068606c723c */ /* 0x040fec00000418ff */
[----:B------:R-:W4:Y:S01]  /*3a30*/  MUFU.EX2 R149, R149 ;  /* 0x0000009500957308 */ /* 0x000f220000000800 */
[----:B---3--:R-:W-:Y:S01]  /*3a40*/  F2FP.BF16.F32.PACK_AB R9, R153, R154 ;  /* 0x0000009a9909723e */ /* 0x008fe200000010ff */
[----:B------:R-:W-:Y:S01]  /*3a50*/  HMMA.16816.F32.BF16 R120, R96, R122, RZ ;  /* 0x0000007a6078723c */ /* 0x000fe200000418ff */
[----:B------:R-:W-:-:S04]  /*3a60*/  FADD.FTZ R154, R154, R157 ;  /* 0x0000009d9a9a7221 */ /* 0x000fc80000010000 */
[----:B------:R-:W-:Y:S01]  /*3a70*/  FADD.FTZ R153, R153, R154 ;  /* 0x0000009a99997221 */ /* 0x000fe20000010000 */
[----:B------:R-:W-:Y:S02]  /*3a80*/  MUFU.EX2 R148, R148 ;  /* 0x0000009400947308 */ /* 0x000fe40000000800 */
[C---:B------:R-:W-:Y:S06]  /*3a90*/  HMMA.16816.F32.BF16 R104, R96.reuse, R106, RZ ;  /* 0x0000006a6068723c */ /* 0x040fec00000418ff */
[----:B------:R-:W3:Y:S01]  /*3aa0*/  MUFU.EX2 R147, R147 ;  /* 0x0000009300937308 */ /* 0x000ee20000000800 */
[----:B----4-:R-:W-:Y:S01]  /*3ab0*/  F2FP.BF16.F32.PACK_AB R11, R149, R150 ;  /* 0x00000096950b723e */ /* 0x010fe200000010ff */
[----:B------:R-:W-:Y:S01]  /*3ac0*/  HMMA.16816.F32.BF16 R76, R96, R80, RZ ;  /* 0x00000050604c723c */ /* 0x000fe200000418ff */
[----:B------:R-:W-:-:S04]  /*3ad0*/  FADD.FTZ R150, R150, R153 ;  /* 0x0000009996967221 */ /* 0x000fc80000010000 */
[----:B------:R-:W-:Y:S01]  /*3ae0*/  FADD.FTZ R149, R149, R150 ;  /* 0x0000009695957221 */ /* 0x000fe20000010000 */
[----:B------:R-:W-:Y:S02]  /*3af0*/  MUFU.EX2 R144, R144 ;  /* 0x0000009000907308 */ /* 0x000fe40000000800 */
[C---:B--2---:R-:W-:Y:S06]  /*3b00*/  HMMA.16816.F32.BF16 R116, R8.reuse, R4, R116 ;  /* 0x000000040874723c */ /* 0x044fec0000041874 */
[----:B------:R-:W-:Y:S02]  /*3b10*/  MUFU.EX2 R143, R143 ;  /* 0x0000008f008f7308 */ /* 0x000fe40000000800 */
[----:B------:R-:W-:Y:S01]  /*3b20*/  HMMA.16816.F32.BF16 R112, R8, R6, R112 ;  /* 0x000000060870723c */ /* 0x000fe20000041870 */
[----:B------:R-:W2:Y:S05]  /*3b30*/  LDSM.16.MT88.4 R4, [R162+0x12800] ;  /* 0x01280000a204783b */ /* 0x000eaa0000004200 */
[----:B------:R-:W-:Y:S02]  /*3b40*/  MUFU.EX2 R146, R146 ;  /* 0x0000009200927308 */ /* 0x000fe40000000800 */
[----:B------:R-:W-:Y:S06]  /*3b50*/  HMMA.16816.F32.BF16 R80, R96, R82, RZ ;  /* 0x000000526050723c */ /* 0x000fec00000418ff */
[----:B------:R-:W4:Y:S02]  /*3b60*/  MUFU.EX2 R145, R145 ;  /* 0x0000009100917308 */ /* 0x000f240000000800 */
[C---:B-1----:R-:W-:Y:S06]  /*3b70*/  HMMA.16816.F32.BF16 R124, R8.reuse, R12, R124 ;  /* 0x0000000c087c723c */ /* 0x042fec000004187c */
[----:B------:R-:W-:Y:S02]  /*3b80*/  MUFU.EX2 R142, R142 ;  /* 0x0000008e008e7308 */ /* 0x000fe40000000800 */
[C---:B------:R-:W-:Y:S01]  /*3b90*/  HMMA.16816.F32.BF16 R120, R8.reuse, R14, R120 ;  /* 0x0000000e0878723c */ /* 0x040fe20000041878 */
[----:B------:R-:W1:Y:S05]  /*3ba0*/  LDSM.16.MT88.4 R12, [R161+0x12800] ;  /* 0x01280000a10c783b */ /* 0x000e6a0000004200 */
[----:B------:R-:W5:Y:S02]  /*3bb0*/  MUFU.EX2 R141, R141 ;  /* 0x0000008d008d7308 */ /* 0x000f640000000800 */
[C---:B------:R-:W-:Y:S06]  /*3bc0*/  HMMA.16816.F32.BF16 R76, R8.reuse, R16, R76 ;  /* 0x00000010084c723c */ /* 0x040fec000004184c */
[----:B------:R-:W-:Y:S02]  /*3bd0*/  MUFU.EX2 R140, R140 ;  /* 0x0000008c008c7308 */ /* 0x000fe40000000800 */
[C---:B------:R-:W-:Y:S01]  /*3be0*/  HMMA.16816.F32.BF16 R80, R8.reuse, R18, R80 ;  /* 0x000000120850723c */ /* 0x040fe20000041850 */
[----:B------:R-:W-:Y:S05]  /*3bf0*/  LDSM.16.MT88.4 R16, [R68+0x13000] ;  /* 0x013000004410783b */ /* 0x000fea0000004200 */
[----:B------:R-:W5:Y:S02]  /*3c00*/  MUFU.EX2 R139, R139 ;  /* 0x0000008b008b7308 */ /* 0x000f640000000800 */
[C---:B--2---:R-:W-:Y:S06]  /*3c10*/  HMMA.16816.F32.BF16 R108, R8.reuse, R4, R108 ;  /* 0x00000004086c723c */ /* 0x044fec000004186c */
[----:B------:R-:W-:Y:S02]  /*3c20*/  MUFU.EX2 R138, R138 ;  /* 0x0000008a008a7308 */ /* 0x000fe40000000800 */
[----:B------:R-:W-:Y:S01]  /*3c30*/  HMMA.16816.F32.BF16 R104, R8, R6, R104 ;  /* 0x000000060868723c */ /* 0x000fe20000041868 */
[----:B------:R-:W2:Y:S05]  /*3c40*/  LDSM.16.MT88.4 R4, [R164+0x14800] ;  /* 0x01480000a404783b */ /* 0x000eaa0000004200 */
[----:B------:R-:W-:Y:S02]  /*3c50*/  MUFU.EX2 R137, R137 ;  /* 0x0000008900897308 */ /* 0x000fe40000000800 */
[C---:B------:R-:W-:Y:S06]  /*3c60*/  HMMA.16816.F32.BF16 R100, R96.reuse, R128, RZ ;  /* 0x000000806064723c */ /* 0x040fec00000418ff */
[----:B------:R-:W-:Y:S02]  /*3c70*/  MUFU.EX2 R136, R136 ;  /* 0x0000008800887308 */ /* 0x000fe40000000800 */
[C---:B------:R-:W-:Y:S06]  /*3c80*/  HMMA.16816.F32.BF16 R36, R96.reuse, R40, RZ ;  /* 0x000000286024723c */ /* 0x040fec00000418ff */
[----:B------:R-:W2:Y:S02]  /*3c90*/  MUFU.EX2 R135, R135 ;  /* 0x0000008700877308 */ /* 0x000ea40000000800 */
[C---:B------:R-:W-:Y:S06]  /*3ca0*/  HMMA.16816.F32.BF16 R128, R96.reuse, R130, RZ ;  /* 0x000000826080723c */ /* 0x040fec00000418ff */
[----:B------:R-:W-:Y:S02]  /*3cb0*/  MUFU.EX2 R134, R134 ;  /* 0x0000008600867308 */ /* 0x000fe40000000800 */
[----:B------:R-:W-:Y:S06]  /*3cc0*/  HMMA.16816.F32.BF16 R40, R96, R42, RZ ;  /* 0x0000002a6028723c */ /* 0x000fec00000418ff */
[----:B------:R-:W2:Y:S02]  /*3cd0*/  MUFU.EX2 R133, R133 ;  /* 0x0000008500857308 */ /* 0x000ea40000000800 */
[----:B-1----:R-:W-:Y:S01]  /*3ce0*/  HMMA.16816.F32.BF16 R100, R8, R12, R100 ;  /* 0x0000000c0864723c */ /* 0x002fe20000041864 */
[----:B---3--:R-:W-:Y:S01]  /*3cf0*/  F2FP.BF16.F32.PACK_AB R12, R147, R148 ;  /* 0x00000094930c723e */ /* 0x008fe200000010ff */
[----:B------:R-:W-:Y:S01]  /*3d00*/  FADD.FTZ R148, R148, R151 ;  /* 0x0000009794947221 */ /* 0x000fe20000010000 */
[----:B----4-:R-:W-:Y:S01]  /*3d10*/  F2FP.BF16.F32.PACK_AB R13, R145, R146 ;  /* 0x00000092910d723e */ /* 0x010fe200000010ff */
[----:B------:R-:W-:-:S02]  /*3d20*/  FADD.FTZ R146, R146, R149 ;  /* 0x0000009592927221 */ /* 0x000fc40000010000 */
[----:B------:R-:W-:Y:S02]  /*3d30*/  FADD.FTZ R147, R147, R148 ;  /* 0x0000009493937221 */ /* 0x000fe40000010000 */
[C---:B------:R-:W-:Y:S01]  /*3d40*/  HMMA.16816.F32.BF16 R128, R8.reuse, R14, R128 ;  /* 0x0000000e0880723c */ /* 0x040fe20000041880 */
[----:B------:R-:W-:Y:S01]  /*3d50*/  F2FP.BF16.F32.PACK_AB R14, R143, R144 ;  /* 0x000000908f0e723e */ /* 0x000fe200000010ff */
[----:B------:R-:W-:Y:S01]  /*3d60*/  FADD.FTZ R145, R145, R146 ;  /* 0x0000009291917221 */ /* 0x000fe20000010000 */
[----:B-----5:R-:W-:Y:S01]  /*3d70*/  F2FP.BF16.F32.PACK_AB R15, R141, R142 ;  /* 0x0000008e8d0f723e */ /* 0x020fe200000010ff */
[----:B------:R-:W-:Y:S02]  /*3d80*/  FADD.FTZ R144, R144, R147 ;  /* 0x0000009390907221 */ /* 0x000fe40000010000 */
[----:B------:R-:W-:Y:S02]  /*3d90*/  FADD.FTZ R142, R142, R145 ;  /* 0x000000918e8e7221 */ /* 0x000fe40000010000 */
[----:B--2---:R-:W-:Y:S01]  /*3da0*/  HMMA.16816.F32.BF16 R36, R8, R4, R36 ;  /* 0x000000040824723c */ /* 0x004fe20000041824 */
        /* <DEDUP_REMOVED lines=11> */
[----:B------:R-:W-:Y:S01]  /*3e60*/  F2FP.BF16.F32.PACK_AB R4, R139, R140 ;  /* 0x0000008c8b04723e */ /* 0x000fe200000010ff */
        /* <DEDUP_REMOVED lines=104> */
[----:B------:R-:W-:Y:S01]  /*44f0*/  IMAD.SHL.U32 R5, R34, 0x20, RZ ;  /* 0x0000002022057824 */ /* 0x000fe200078e00ff */
[C---:B------:R-:W-:Y:S01]  /*4500*/  LOP3.LUT R4, R33.reuse, 0x200, RZ, 0xc0, !PT ;  /* 0x0000020021047812 */ /* 0x040fe200078ec0ff */
[----:B------:R-:W1:Y:S01]  /*4510*/  LDCU.64 UR6, c[0x0][0x3c0] ;  /* 0x00007800ff0677ac */ /* 0x000e620008000a00 */
[----:B------:R-:W-:Y:S01]  /*4520*/  LOP3.LUT R35, R132, 0x38, R35, 0xf8, !PT ;  /* 0x0000003884237812 */ /* 0x000fe200078ef823 */
[----:B------:R-:W-:Y:S01]  /*4530*/  IMAD.MOV.U32 R135, RZ, RZ, R0 ;  /* 0x000000ffff877224 */ /* 0x000fe200078e0000 */
[----:B------:R-:W-:Y:S01]  /*4540*/  SHF.R.U32.HI R138, RZ, 0x1, R34 ;  /* 0x00000001ff8a7819 */ /* 0x000fe20000011622 */
[----:B------:R-:W-:Y:S01]  /*4550*/  IMAD.MOV.U32 R161, RZ, RZ, 0x20 ;  /* 0x00000020ffa17424 */ /* 0x000fe200078e00ff */
[----:B------:R-:W-:Y:S01]  /*4560*/  LOP3.LUT R5, R4, 0x7c00, R5, 0xf8, !PT ;  /* 0x00007c0004057812 */ /* 0x000fe200078ef805 */
[----:B------:R-:W-:Y:S01]  /*4570*/  IMAD.MOV.U32 R137, RZ, RZ, R2 ;  /* 0x000000ffff897224 */ /* 0x000fe200078e0002 */
[----:B------:R-:W-:Y:S01]  /*4580*/  LOP3.LUT R163, R33, 0x400, RZ, 0xc0, !PT ;  /* 0x0000040021a37812 */ /* 0x000fe200078ec0ff */
[----:B------:R-:W2:Y:S01]  /*4590*/  LDCU UR9, c[0x0][0x50c] ;  /* 0x0000a180ff0977ac */ /* 0x000ea20008000800 */
[----:B------:R-:W-:-:S02]  /*45a0*/  LOP3.LUT R4, R35, 0x8, R34, 0x78, !PT ;  /* 0x0000000823047812 */ /* 0x000fc400078e7822 */
[----:B------:R-:W-:Y:S01]  /*45b0*/  LOP3.LUT R138, R35, 0x8, R138, 0x78, !PT ;  /* 0x00000008238a7812 */ /* 0x000fe200078e788a */
[----:B------:R-:W3:Y:S01]  /*45c0*/  LDCU UR4, c[0x0][0x45c] ;  /* 0x00008b80ff0477ac */ /* 0x000ee20008000800 */
[----:B------:R-:W-:Y:S01]  /*45d0*/  SEL R161, R161, 0xffffffe0, !P0 ;  /* 0xffffffe0a1a17807 */ /* 0x000fe20004000000 */
[----:B------:R-:W-:Y:S01]  /*45e0*/  IMAD R163, R4, 0x2, R163 ;  /* 0x0000000204a37824 */ /* 0x000fe200078e02a3 */
[----:B------:R-:W-:Y:S02]  /*45f0*/  LOP3.LUT R168, R5, R138, RZ, 0xfc, !PT ;  /* 0x0000008a05a87212 */ /* 0x000fe400078efcff */
[----:B------:R-:W-:Y:S01]  /*4600*/  LOP3.LUT R138, R138, 0x200, R33, 0xf8, !PT ;  /* 0x000002008a8a7812 */ /* 0x000fe200078ef821 */
[----:B------:R-:W-:Y:S01]  /*4610*/  VIADD R0, R163, UR5 ;  /* 0x00000005a3007c36 */ /* 0x000fe20008000000 */
[----:B------:R-:W-:Y:S01]  /*4620*/  LEA R168, R168, UR5, 0x1 ;  /* 0x00000005a8a87c11 */ /* 0x000fe2000f8e08ff */
[----:B-1----:R-:W-:Y:S01]  /*4630*/  USHF.L.U64.HI UR8, UR6, 0x5, UR7 ;  /* 0x0000000506087899 */ /* 0x002fe20008010207 */
[----:B------:R-:W-:Y:S01]  /*4640*/  LEA R138, R138, UR5, 0x1 ;  /* 0x000000058a8a7c11 */ /* 0x000fe2000f8e08ff */
[C---:B------:R-:W-:Y:S01]  /*4650*/  IMAD.IADD R139, R0.reuse, 0x1, R161 ;  /* 0x00000001008b7824 */ /* 0x040fe200078e02a1 */
[----:B------:R-:W-:Y:S01]  /*4660*/  IADD3 R162, PT, PT, R0, R3, RZ ;  /* 0x0000000300a27210 */ /* 0x000fe20007ffe0ff */
[--C-:B------:R-:W-:Y:S01]  /*4670*/  IMAD.IADD R166, R3, 0x1, R168.reuse ;  /* 0x0000000103a67824 */ /* 0x100fe200078e02a8 */
[----:B------:R-:W-:Y:S01]  /*4680*/  LEA.HI.SX32 R175, R32, 0xfffffffe, 0x1a ;  /* 0xfffffffe20af7811 */ /* 0x000fe200078fd2ff */
[C---:B------:R-:W-:Y:S01]  /*4690*/  IMAD.IADD R164, R161.reuse, 0x1, R168 ;  /* 0x00000001a1a47824 */ /* 0x040fe200078e02a8 */
[C---:B------:R-:W-:Y:S01]  /*46a0*/  IADD3 R176, PT, PT, R138.reuse, 0x12040, RZ ;  /* 0x000120408ab07810 */ /* 0x040fe20007ffe0ff */
[----:B------:R-:W-:Y:S01]  /*46b0*/  VIADD R177, R138, 0x12000 ;  /* 0x000120008ab17836 */ /* 0x000fe20000000000 */
[----:B------:R-:W-:Y:S01]  /*46c0*/  USHF.L.U32 UR10, UR6, 0x5, URZ ;  /* 0x00000005060a7899 */ /* 0x000fe200080006ff */
[C---:B------:R-:W-:Y:S01]  /*46d0*/  IMAD.IADD R136, R161.reuse, 0x1, R138 ;  /* 0x00000001a1887824 */ /* 0x040fe200078e028a */
[----:B------:R-:W1:Y:S01]  /*46e0*/  LDCU.64 UR6, c[0x0][0x3c0] ;  /* 0x00007800ff0677ac */ /* 0x000e620008000a00 */
[----:B------:R-:W-:-:S02]  /*46f0*/  IMAD.IADD R160, R161, 0x1, R162 ;  /* 0x00000001a1a07824 */ /* 0x000fc400078e02a2 */
[----:B------:R-:W-:Y:S01]  /*4700*/  IMAD.IADD R165, R161, 0x1, R166 ;  /* 0x00000001a1a57824 */ /* 0x000fe200078e02a6 */
[----:B--23--:R-:W-:Y:S06]  /*4710*/  BRA `(.L_x_59) ;  /* 0x00000000005c7947 */ /* 0x00cfec0003800000 */
.L_x_61:
[----:B------:R-:W2:Y:S01]  /*4720*/  LDC.64 R2, c[0x0][0x3b8] ;  /* 0x0000ee00ff027b82 */ /* 0x000ea20000000a00 */
[----:B------:R-:W-:Y:S04]  /*4730*/  VIADD R5, R175, 0xffffffff ;  /* 0xffffffffaf057836 */ /* 0x000fe80000000000 */
[C---:B--2---:R-:W-:Y:S04]  /*4740*/  IMAD.WIDE.U32 R6, R5.reuse, R2, RZ ;  /* 0x0000000205067225 */ /* 0x044fe800078e00ff */
        /* <DEDUP_REMOVED lines=20> */
.L_x_59:
        /* <DEDUP_REMOVED lines=14> */
[----:B------:R-:W-:Y:S06]  /*4970*/  LDGSTS.E.BYPASS.LTC128B.128 [R174+0x12000], desc[UR16][R182.64] ;  /* 0x12000000b6ae7fae */ /* 0x000fec000b981a10 */
[----:B------:R-:W-:Y:S06]  /*4980*/  LDGSTS.E.BYPASS.LTC128B.128 [R174+0x14000], desc[UR16][R182.64+0x80] ;  /* 0x14000080b6ae7fae */ /* 0x000fec000b981a10 */
[----:B------:R1:W-:Y:S06]  /*4990*/  LDGSTS.E.BYPASS.LTC128B.128 [R174+0x16000], desc[UR16][R182.64+0x100] ;  /* 0x16000100b6ae7fae */ /* 0x0003ec000b981a10 */
[----:B------:R-:W-:Y:S06]  /*49a0*/  LDGSTS.E.BYPASS.LTC128B.128 [R174+0x13000], desc[UR16][R180.64] ;  /* 0x13000000b4ae7fae */ /* 0x000fec000b981a10 */
[----:B------:R-:W-:Y:S06]  /*49b0*/  LDGSTS.E.BYPASS.LTC128B.128 [R174+0x15000], desc[UR16][R180.64+0x80] ;  /* 0x15000080b4ae7fae */ /* 0x000fec000b981a10 */
[----:B------:R2:W-:Y:S06]  /*49c0*/  LDGSTS.E.BYPASS.LTC128B.128 [R174+0x17000], desc[UR16][R180.64+0x100] ;  /* 0x17000100b4ae7fae */ /* 0x0005ec000b981a10 */
[----:B------:R-:W-:Y:S06]  /*49d0*/  LDSM.16.M88.4 R140, [R168] ;  /* 0x00000000a88c783b */ /* 0x000fec0000000200 */
[----:B------:R-:W3:Y:S06]  /*49e0*/  LDSM.16.M88.4 R144, [R163+UR5+0xc000] ;  /* 0x00c00005a390783b */ /* 0x000eec0008000200 */
[----:B------:R-:W4:Y:S06]  /*49f0*/  LDSM.16.M88.4 R148, [R163+UR5+0xc800] ;  /* 0x00c80005a394783b */ /* 0x000f2c0008000200 */
[----:B------:R-:W5:Y:S06]  /*4a00*/  LDSM.16.M88.4 R152, [R163+UR5+0xd000] ;  /* 0x00d00005a398783b */ /* 0x000f6c0008000200 */
[----:B------:R-:W0:Y:S06]  /*4a10*/  LDGDEPBAR ;  /* 0x00000000000079af */ /* 0x000e2c0000000000 */
[----:B------:R-:W1:Y:S01]  /*4a20*/  LDSM.16.M88.4 R156, [R163+UR5+0xd800] ;  /* 0x00d80005a39c783b */ /* 0x000e620008000200 */
[C---:B---3--:R-:W-:Y:S08]  /*4a30*/  HMMA.16816.F32.BF16 R4, R140.reuse, R144, RZ ;  /* 0x000000908c04723c */ /* 0x048ff000000418ff */
[C---:B------:R-:W-:Y:S01]  /*4a40*/  HMMA.16816.F32.BF16 R8, R140.reuse, R146, RZ ;  /* 0x000000928c08723c */ /* 0x040fe200000418ff */
[----:B------:R-:W-:Y:S07]  /*4a50*/  LDSM.16.M88.4 R144, [R164] ;  /* 0x00000000a490783b */ /* 0x000fee0000000200 */
[C---:B----4-:R-:W-:Y:S08]  /*4a60*/  HMMA.16816.F32.BF16 R12, R140.reuse, R148, RZ ;  /* 0x000000948c0c723c */ /* 0x050ff000000418ff */
[C---:B------:R-:W-:Y:S08]  /*4a70*/  HMMA.16816.F32.BF16 R16, R140.reuse, R150, RZ ;  /* 0x000000968c10723c */ /* 0x040ff000000418ff */
[C---:B-----5:R-:W-:Y:S08]  /*4a80*/  HMMA.16816.F32.BF16 R20, R140.reuse, R152, RZ ;  /* 0x000000988c14723c */ /* 0x060ff000000418ff */
[C---:B------:R-:W-:Y:S08]  /*4a90*/  HMMA.16816.F32.BF16 R24, R140.reuse, R154, RZ ;  /* 0x0000009a8c18723c */ /* 0x040ff000000418ff */
[C---:B-1----:R-:W-:Y:S08]  /*4aa0*/  HMMA.16816.F32.BF16 R28, R140.reuse, R156, RZ ;  /* 0x0000009c8c1c723c */ /* 0x042ff000000418ff */
[----:B------:R-:W-:Y:S01]  /*4ab0*/  HMMA.16816.F32.BF16 R32, R140, R158, RZ ;  /* 0x0000009e8c20723c */ /* 0x000fe200000418ff */
[----:B------:R-:W1:Y:S07]  /*4ac0*/  LDSM.16.M88.4 R140, [R139+0xc000] ;  /* 0x00c000008b8c783b */ /* 0x000e6e0000000200 */
[C---:B-1----:R-:W-:Y:S08]  /*4ad0*/  HMMA.16816.F32.BF16 R4, R144.reuse, R140, R4 ;  /* 0x0000008c9004723c */ /* 0x042ff00000041804 */
[C---:B------:R-:W-:Y:S01]  /*4ae0*/  HMMA.16816.F32.BF16 R8, R144.reuse, R142, R8 ;  /* 0x0000008e9008723c */ /* 0x040fe20000041808 */
        /* <DEDUP_REMOVED lines=8> */
[----:B------:R-:W-:Y:S01]  /*4b70*/  HMMA.16816.F32.BF16 R32, R144, R142, R32 ;  /* 0x0000008e9020723c */ /* 0x000fe20000041820 */
[----:B------:R-:W-:Y:S06]  /*4b80*/  LDSM.16.M88.4 R140, [R166] ;  /* 0x00000000a68c783b */ /* 0x000fec0000000200 */
[----:B------:R-:W1:Y:S02]  /*4b90*/  LDSM.16.M88.4 R144, [R162+0xc000] ;  /* 0x00c00000a290783b */ /* 0x000e640000000200 */
        /* <DEDUP_REMOVED lines=24> */
[----:B------:R-:W-:Y:S06]  /*4d20*/  LDSM.16.M88.4 R140, [R168+0x4000] ;  /* 0x00400000a88c783b */ /* 0x000fec0000000200 */
[----:B------:R-:W1:Y:S02]  /*4d30*/  LDSM.16.M88.4 R144, [R163+UR5+0xe000] ;  /* 0x00e00005a390783b */ /* 0x000e640008000200 */
[C---:B-1----:R-:W-:Y:S08]  /*4d40*/  HMMA.16816.F32.BF16 R4, R140.reuse, R144, R4 ;  /* 0x000000908c04723c */ /* 0x042ff00000041804 */
[C---:B------:R-:W-:Y:S01]  /*4d50*/  HMMA.16816.F32.BF16 R8, R140.reuse, R146, R8 ;  /* 0x000000928c08723c */ /* 0x040fe20000041808 */
[----:B------:R-:W1:Y:S07]  /*4d60*/  LDSM.16.M88.4 R144, [R163+UR5+0xe800] ;  /* 0x00e80005a390783b */ /* 0x000e6e0008000200 */
[C---:B-1----:R-:W-:Y:S08]  /*4d70*/  HMMA.16816.F32.BF16 R12, R140.reuse, R144, R12 ;  /* 0x000000908c0c723c */ /* 0x042ff0000004180c */
[C---:B------:R-:W-:Y:S01]  /*4d80*/  HMMA.16816.F32.BF16 R16, R140.reuse, R146, R16 ;  /* 0x000000928c10723c */ /* 0x040fe20000041810 */
[----:B------:R-:W1:Y:S07]  /*4d90*/  LDSM.16.M88.4 R144, [R163+UR5+0xf000] ;  /* 0x00f00005a390783b */ /* 0x000e6e0008000200 */
[C---:B-1----:R-:W-:Y:S08]  /*4da0*/  HMMA.16816.F32.BF16 R20, R140.reuse, R144, R20 ;  /* 0x000000908c14723c */ /* 0x042ff00000041814 */
[C---:B------:R-:W-:Y:S01]  /*4db0*/  HMMA.16816.F32.BF16 R24, R140.reuse, R146, R24 ;  /* 0x000000928c18723c */ /* 0x040fe20000041818 */
[----:B------:R-:W1:Y:S07]  /*4dc0*/  LDSM.16.M88.4 R144, [R163+UR5+0xf800] ;  /* 0x00f80005a390783b */ /* 0x000e6e0008000200 */
[C---:B-1----:R-:W-:Y:S08]  /*4dd0*/  HMMA.16816.F32.BF16 R28, R140.reuse, R144, R28 ;  /* 0x000000908c1c723c */ /* 0x042ff0000004181c */
[----:B------:R-:W-:Y:S01]  /*4de0*/  HMMA.16816.F32.BF16 R32, R140, R146, R32 ;  /* 0x000000928c20723c */ /* 0x000fe20000041820 */
[----:B------:R-:W-:Y:S06]  /*4df0*/  LDSM.16.M88.4 R140, [R164+0x4000] ;  /* 0x00400000a48c783b */ /* 0x000fec0000000200 */
        /* <DEDUP_REMOVED lines=81> */
[----:B------:R-:W1:Y:S10]  /*5310*/  LDSM.16.M88.4 R144, [R160+0x10800] ;  /* 0x01080000a090783b */ /* 0x000e740000000200 */
[----:B------:R-:W-:Y:S01]  /*5320*/  FMUL.FTZ R223, R4, UR9 ;  /* 0x0000000904df7c20 */ /* 0x000fe20008410000 */
[----:B------:R-:W-:Y:S01]  /*5330*/  FMUL.FTZ R221, R5, UR9 ;  /* 0x0000000905dd7c20 */ /* 0x000fe20008410000 */
[----:B------:R-:W-:Y:S01]  /*5340*/  FMUL.FTZ R225, R6, UR9 ;  /* 0x0000000906e17c20 */ /* 0x000fe20008410000 */
[----:B------:R-:W-:Y:S03]  /*5350*/  FMUL.FTZ R229, R7, UR9 ;  /* 0x0000000907e57c20 */ /* 0x000fe60008410000 */
[----:B------:R-:W3:Y:S02]  /*5360*/  MUFU.TANH R223, R223 ;  /* 0x000000df00df7308 */ /* 0x000ee40000002400 */
[----:B------:R-:W-:Y:S01]  /*5370*/  FMUL.FTZ R227, R8, UR9 ;  /* 0x0000000908e37c20 */ /* 0x000fe20008410000 */
[----:B------:R-:W-:Y:S01]  /*5380*/  FMUL.FTZ R219, R9, UR9 ;  /* 0x0000000909db7c20 */ /* 0x000fe20008410000 */
[----:B------:R-:W-:Y:S01]  /*5390*/  FMUL.FTZ R217, R10, UR9 ;  /* 0x000000090ad97c20 */ /* 0x000fe20008410000 */
[----:B------:R-:W-:Y:S05]  /*53a0*/  FMUL.FTZ R215, R11, UR9 ;  /* 0x000000090bd77c20 */ /* 0x000fea0008410000 */
[----:B------:R-:W4:Y:S10]  /*53b0*/  MUFU.TANH R221, R221 ;  /* 0x000000dd00dd7308 */ /* 0x000f340000002400 */
[----:B------:R-:W2:Y:S10]  /*53c0*/  MUFU.TANH R225, R225 ;  /* 0x000000e100e17308 */ /* 0x000eb40000002400 */
[----:B------:R-:W2:Y:S01]  /*53d0*/  MUFU.TANH R229, R229 ;  /* 0x000000e500e57308 */ /* 0x000ea20000002400 */
[C---:B-1----:R-:W-:Y:S09]  /*53e0*/  HMMA.16816.F32.BF16 R12, R140.reuse, R144, R12 ;  /* 0x000000908c0c723c */ /* 0x042ff2000004180c */
[----:B------:R-:W1:Y:S01]  /*53f0*/  MUFU.TANH R227, R227 ;  /* 0x000000e300e37308 */ /* 0x000e620000002400 */
[C---:B------:R-:W-:Y:S01]  /*5400*/  HMMA.16816.F32.BF16 R16, R140.reuse, R146, R16 ;  /* 0x000000928c10723c */ /* 0x040fe20000041810 */
[----:B------:R-:W5:Y:S08]  /*5410*/  LDSM.16.M88.4 R144, [R160+0x11000] ;  /* 0x01100000a090783b */ /* 0x000f700000000200 */
[----:B------:R-:W1:Y:S01]  /*5420*/  MUFU.TANH R219, R219 ;  /* 0x000000db00db7308 */ /* 0x000e620000002400 */
[----:B------:R-:W-:Y:S01]  /*5430*/  FMUL.FTZ R199, R12, UR9 ;  /* 0x000000090cc77c20 */ /* 0x000fe20008410000 */
[----:B------:R-:W-:Y:S01]  /*5440*/  FMUL.FTZ R201, R13, UR9 ;  /* 0x000000090dc97c20 */ /* 0x000fe20008410000 */
[----:B------:R-:W-:Y:S01]  /*5450*/  FMUL.FTZ R203, R14, UR9 ;  /* 0x000000090ecb7c20 */ /* 0x000fe20008410000 */
[----:B------:R-:W-:Y:S06]  /*5460*/  FMUL.FTZ R211, R15, UR9 ;  /* 0x000000090fd37c20 */ /* 0x000fec0008410000 */
[----:B------:R-:W1:Y:S01]  /*5470*/  MUFU.TANH R217, R217 ;  /* 0x000000d900d97308 */ /* 0x000e620000002400 */
[----:B------:R-:W-:Y:S01]  /*5480*/  FMUL.FTZ R213, R16, UR9 ;  /* 0x0000000910d57c20 */ /* 0x000fe20008410000 */
[----:B------:R-:W-:Y:S01]  /*5490*/  FMUL.FTZ R209, R17, UR9 ;  /* 0x0000000911d17c20 */ /* 0x000fe20008410000 */
[----:B------:R-:W-:Y:S01]  /*54a0*/  FMUL.FTZ R207, R18, UR9 ;  /* 0x0000000912cf7c20 */ /* 0x000fe20008410000 */
[----:B------:R-:W-:Y:S06]  /*54b0*/  FMUL.FTZ R205, R19, UR9 ;  /* 0x0000000913cd7c20 */ /* 0x000fec0008410000 */
[----:B------:R-:W1:Y:S10]  /*54c0*/  MUFU.TANH R215, R215 ;  /* 0x000000d700d77308 */ /* 0x000e740000002400 */
[----:B------:R-:W1:Y:S10]  /*54d0*/  MUFU.TANH R199, R199 ;  /* 0x000000c700c77308 */ /* 0x000e740000002400 */
[----:B------:R-:W1:Y:S01]  /*54e0*/  MUFU.TANH R201, R201 ;  /* 0x000000c900c97308 */ /* 0x000e620000002400 */
[C---:B-----5:R-:W-:Y:S09]  /*54f0*/  HMMA.16816.F32.BF16 R20, R140.reuse, R144, R20 ;  /* 0x000000908c14723c */ /* 0x060ff20000041814 */
[----:B------:R-:W1:Y:S01]  /*5500*/  MUFU.TANH R203, R203 ;  /* 0x000000cb00cb7308 */ /* 0x000e620000002400 */
[C---:B------:R-:W-:Y:S01]  /*5510*/  HMMA.16816.F32.BF16 R24, R140.reuse, R146, R24 ;  /* 0x000000928c18723c */ /* 0x040fe20000041818 */
[----:B------:R-:W5:Y:S01]  /*5520*/  LDSM.16.M88.4 R144, [R160+0x11800] ;  /* 0x01180000a090783b */ /* 0x000f620000000200 */
[----:B------:R-:W-:Y:S07]  /*5530*/  DEPBAR.LE SB0, 0x0 ;  /* 0x000080000000791a */ /* 0x000fee0000000000 */
[----:B------:R-:W1:Y:S01]  /*5540*/  MUFU.TANH R211, R211 ;  /* 0x000000d300d37308 */ /* 0x000e620000002400 */
[----:B------:R-:W-:Y:S01]  /*5550*/  BAR.SYNC.DEFER_BLOCKING 0x0 ;  /* 0x0000000000007b1d */ /* 0x000fe20000010000 */
        /* <DEDUP_REMOVED lines=8> */
[----:B------:R-:W1:Y:S01]  /*55e0*/  MUFU.TANH R209, R209 ;  /* 0x000000d100d17308 */ /* 0x000e620000002400 */
[----:B------:R-:W-:Y:S09]  /*55f0*/  FMUL.FTZ R189, R27, UR9 ;  /* 0x000000091bbd7c20 */ /* 0x000ff20008410000 */
[----:B------:R-:W1:Y:S10]  /*5600*/  MUFU.TANH R207, R207 ;  /* 0x000000cf00cf7308 */ /* 0x000e740000002400 */
[----:B------:R-:W1:Y:S01]  /*5610*/  MUFU.TANH R205, R205 ;  /* 0x000000cd00cd7308 */ /* 0x000e620000002400 */
[C---:B-----5:R-:W-:Y:S09]  /*5620*/  HMMA.16816.F32.BF16 R28, R140.reuse, R144, R28 ;  /* 0x000000908c1c723c */ /* 0x060ff2000004181c */
[----:B------:R-:W1:Y:S01]  /*5630*/  MUFU.TANH R187, R187 ;  /* 0x000000bb00bb7308 */ /* 0x000e620000002400 */
[----:B------:R-:W-:Y:S09]  /*5640*/  HMMA.16816.F32.BF16 R32, R140, R146, R32 ;  /* 0x000000928c20723c */ /* 0x000ff20000041820 */
[----:B------:R-:W1:Y:S01]  /*5650*/  MUFU.TANH R191, R191 ;  /* 0x000000bf00bf7308 */ /* 0x000e620000002400 */
[----:B--2---:R-:W-:Y:S01]  /*5660*/  FMUL.FTZ R180, R28, UR9 ;  /* 0x000000091cb47c20 */ /* 0x004fe20008410000 */
[----:B------:R-:W-:Y:S08]  /*5670*/  FMUL.FTZ R181, R29, UR9 ;  /* 0x000000091db57c20 */ /* 0x000ff00008410000 */
[----:B------:R-:W2:Y:S01]  /*5680*/  MUFU.TANH R193, R193 ;  /* 0x000000c100c17308 */ /* 0x000ea20000002400 */
[----:B------:R-:W-:Y:S01]  /*5690*/  FMUL.FTZ R134, R30, UR9 ;  /* 0x000000091e867c20 */ /* 0x000fe20008410000 */
[----:B------:R-:W-:Y:S01]  /*56a0*/  FMUL.FTZ R133, R31, UR9 ;  /* 0x000000091f857c20 */ /* 0x000fe20008410000 */
[----:B------:R-:W-:Y:S01]  /*56b0*/  FMUL.FTZ R182, R32, UR9 ;  /* 0x0000000920b67c20 */ /* 0x000fe20008410000 */
[----:B------:R-:W-:Y:S06]  /*56c0*/  FMUL.FTZ R184, R33, UR9 ;  /* 0x0000000921b87c20 */ /* 0x000fec0008410000 */
[----:B------:R-:W1:Y:S10]  /*56d0*/  MUFU.TANH R195, R195 ;  /* 0x000000c300c37308 */ /* 0x000e740000002400 */
        /* <DEDUP_REMOVED lines=8> */
[----:B------:R-:W1:Y:S01]  /*5760*/  MUFU.TANH R182, R182 ;  /* 0x000000b600b67308 */ /* 0x000e620000002400 */
[----:B--234-:R-:W-:Y:S05]  /*5770*/  @P0 BRA `(.L_x_61) ;  /* 0xffffffec00e80947 */ /* 0x01cfea000383ffff */
.L_x_60:
[----:B--2---:R-:W-:Y:S01]  /*5780*/  FMNMX3.FTZ R2, R137, R223, R221, !PT ;  /* 0x000000df89027276 */ /* 0x004fe200078100dd */
[----:B------:R-:W2:Y:S01]  /*5790*/  MUFU.TANH R145, R184 ;  /* 0x000000b800917308 */ /* 0x000ea20000002400 */
[----:B------:R-:W-:Y:S01]  /*57a0*/  FMNMX3.FTZ R0, R135, R225, R229, !PT ;  /* 0x000000e187007276 */ /* 0x000fe200078100e5 */
[----:B------:R-:W-:Y:S01]  /*57b0*/  FMUL.FTZ R3, R35, UR9 ;  /* 0x0000000923037c20 */ /* 0x000fe20008410000 */
[----:B-1----:R-:W-:Y:S01]  /*57c0*/  FMNMX3.FTZ R2, R2, R227, R219, !PT ;  /* 0x000000e302027276 */ /* 0x002fe200078100db */
[----:B------:R-:W-:Y:S01]  /*57d0*/  FMUL.FTZ R34, R34, UR9 ;  /* 0x0000000922227c20 */ /* 0x000fe20008410000 */
[----:B------:R-:W-:Y:S01]  /*57e0*/  FMNMX3.FTZ R0, R0, R217, R215, !PT ;  /* 0x000000d900007276 */ /* 0x000fe200078100d7 */
[----:B------:R-:W-:Y:S01]  /*57f0*/  LDSM.16.MT88.4 R140, [R138+0x12000] ;  /* 0x012000008a8c783b */ /* 0x000fe20000004200 */
[----:B------:R-:W-:Y:S03]  /*5800*/  FMNMX3.FTZ R2, R2, R199, R201, !PT ;  /* 0x000000c702027276 */ /* 0x000fe600078100c9 */
[----:B------:R-:W-:Y:S01]  /*5810*/  MUFU.TANH R132, R34 ;  /* 0x0000002200847308 */ /* 0x000fe20000002400 */
[----:B------:R-:W-:Y:S02]  /*5820*/  FMNMX3.FTZ R0, R0, R203, R211, !PT ;  /* 0x000000cb00007276 */ /* 0x000fe400078100d3 */
[----:B------:R-:W-:Y:S02]  /*5830*/  FMNMX3.FTZ R2, R2, R213, R209, !PT ;  /* 0x000000d502027276 */ /* 0x000fe400078100d1 */
[----:B------:R-:W-:Y:S02]  /*5840*/  FMNMX3.FTZ R0, R0, R207, R205, !PT ;  /* 0x000000cf00007276 */ /* 0x000fe400078100cd */
[----:B------:R-:W-:Y:S03]  /*5850*/  FMNMX3.FTZ R2, R2, R187, R191, !PT ;  /* 0x000000bb02027276 */ /* 0x000fe600078100bf */
[----:B------:R-:W1:Y:S01]  /*5860*/  MUFU.TANH R3, R3 ;  /* 0x0000000300037308 */ /* 0x000e620000002400 */
[----:B------:R-:W-:Y:S02]  /*5870*/  FMNMX3.FTZ R0, R0, R193, R195, !PT ;  /* 0x000000c100007276 */ /* 0x000fe400078100c3 */
[----:B------:R-:W-:Y:S02]  /*5880*/  FMNMX3.FTZ R2, R2, R197, R183, !PT ;  /* 0x000000c502027276 */ /* 0x000fe400078100b7 */
[----:B------:R-:W-:Y:S02]  /*5890*/  FMNMX3.FTZ R0, R0, R185, R189, !PT ;  /* 0x000000b900007276 */ /* 0x000fe400078100bd */
[----:B------:R-:W-:Y:S02]  /*58a0*/  FMNMX3.FTZ R2, R2, R180, R181, !PT ;  /* 0x000000b402027276 */ /* 0x000fe400078100b5 */
[----:B------:R-:W-:Y:S02]  /*58b0*/  FMNMX3.FTZ R0, R0, R134, R133, !PT ;  /* 0x0000008600007276 */ /* 0x000fe40007810085 */
[----:B--2---:R-:W-:Y:S05]  /*58c0*/  FMNMX3.FTZ R8, R2, R182, R145, !PT ;  /* 0x000000b602087276 */ /* 0x004fea0007810091 */
[----:B------:R-:W2:Y:S01]  /*58d0*/  SHFL.BFLY PT, R11, R8, 0x2, 0x1f ;  /* 0x0c401f00080b7f89 */ /* 0x000ea200000e0000 */
[----:B-1----:R-:W-:Y:S07]  /*58e0*/  FMNMX3.FTZ R7, R0, R132, R3, !PT ;  /* 0x0000008400077276 */ /* 0x002fee0007810003 */
[----:B------:R-:W1:Y:S01]  /*58f0*/  SHFL.BFLY PT, R0, R7, 0x2, 0x1f ;  /* 0x0c401f0007007f89 */ /* 0x000e6200000e0000 */
[----:B--2---:R-:W-:Y:S07]  /*5900*/  FMNMX.FTZ R9, R8, R11, !PT ;  /* 0x0000000b08097209 */ /* 0x004fee0007810000 */
[----:B------:R-:W2:Y:S01]  /*5910*/  SHFL.BFLY PT, R2, R9, 0x1, 0x1f ;  /* 0x0c201f0009027f89 */ /* 0x000ea200000e0000 */
[----:B-1----:R-:W-:Y:S07]  /*5920*/  FMNMX.FTZ R5, R7, R0, !PT ;  /* 0x0000000007057209 */ /* 0x002fee0007810000 */
[----:B------:R-:W1:Y:S01]  /*5930*/  SHFL.BFLY PT, R0, R5, 0x1, 0x1f ;  /* 0x0c201f0005007f89 */ /* 0x000e6200000e0000 */
[----:B--2---:R-:W-:Y:S04]  /*5940*/  FMNMX.FTZ R2, R9, R2, !PT ;  /* 0x0000000209027209 */ /* 0x004fe80007810000 */
[C---:B------:R-:W-:Y:S01]  /*5950*/  FSETP.NEU.FTZ.AND P0, PT, R2.reuse, -INF , PT ;  /* 0xff8000000200780b */ /* 0x040fe20003f1d000 */
[C---:B------:R-:W-:Y:S01]  /*5960*/  FADD.FTZ R4, -R2.reuse, R137 ;  /* 0x0000008902047221 */ /* 0x040fe20000010100 */
[----:B-1----:R-:W-:Y:S01]  /*5970*/  FMNMX.FTZ R0, R5, R0, !PT ;  /* 0x0000000005007209 */ /* 0x002fe20007810000 */
[----:B------:R-:W-:Y:S01]  /*5980*/  FMUL.FTZ R146, R2, UR4 ;  /* 0x0000000402927c20 */ /* 0x000fe20008410000 */
[----:B------:R-:W-:Y:S01]  /*5990*/  MOV R137, R2 ;  /* 0x0000000200897202 */ /* 0x000fe20000000f00 */
[----:B------:R-:W-:Y:S02]  /*59a0*/  FMUL.FTZ R6, R4, UR4 ;  /* 0x0000000404067c20 */ /* 0x000fe40008410000 */
[----:B------:R-:W-:Y:S01]  /*59b0*/  FMUL.FTZ R144, R0, UR4 ;  /* 0x0000000400907c20 */ /* 0x000fe20008410000 */
[----:B------:R-:W-:Y:S01]  /*59c0*/  FSEL R146, R146, RZ, P0 ;  /* 0x000000ff92927208 */ /* 0x000fe20000000000 */
[C---:B------:R-:W-:Y:S01]  /*59d0*/  FADD.FTZ R4, -R0.reuse, R135 ;  /* 0x0000008700047221 */ /* 0x040fe20000010100 */
[----:B------:R-:W-:Y:S01]  /*59e0*/  FSETP.NEU.FTZ.AND P0, PT, R0, -INF , PT ;  /* 0xff8000000000780b */ /* 0x000fe20003f1d000 */
[----:B------:R-:W1:Y:S02]  /*59f0*/  MUFU.EX2 R6, R6 ;  /* 0x0000000600067308 */ /* 0x000e640000000800 */
[--C-:B------:R-:W-:Y:S01]  /*5a00*/  FFMA.FTZ R11, R223, UR4, -R146.reuse ;  /* 0x00000004df0b7c23 */ /* 0x100fe20008010892 */
[----:B------:R-:W-:Y:S01]  /*5a10*/  FSEL R144, R144, RZ, P0 ;  /* 0x000000ff90907208 */ /* 0x000fe20000000000 */
[--C-:B------:R-:W-:Y:S01]  /*5a20*/  FFMA.FTZ R149, R221, UR4, -R146.reuse ;  /* 0x00000004dd957c23 */ /* 0x100fe20008010892 */
[----:B------:R-:W-:Y:S01]  /*5a30*/  FMUL.FTZ R135, R4, UR4 ;  /* 0x0000000404877c20 */ /* 0x000fe20008410000 */
[--C-:B------:R-:W-:Y:S01]  /*5a40*/  FFMA.FTZ R148, R227, UR4, -R146.reuse ;  /* 0x00000004e3947c23 */ /* 0x100fe20008010892 */
[----:B------:R-:W-:Y:S01]  /*5a50*/  FFMA.FTZ R150, R191, UR4, -R146 ;  /* 0x00000004bf967c23 */ /* 0x000fe20008010892 */
[--C-:B------:R-:W-:Y:S01]  /*5a60*/  FFMA.FTZ R22, R225, UR4, -R144.reuse ;  /* 0x00000004e1167c23 */ /* 0x100fe20008010890 */
[--C-:B------:R-:W-:Y:S01]  /*5a70*/  FFMA.FTZ R147, R229, UR4, -R144.reuse ;  /* 0x00000004e5937c23 */ /* 0x100fe20008010890 */
[----:B------:R-:W2:Y:S01]  /*5a80*/  MUFU.EX2 R11, R11 ;  /* 0x0000000b000b7308 */ /* 0x000ea20000000800 */
[--C-:B------:R-:W-:Y:S01]  /*5a90*/  FFMA.FTZ R155, R134, UR4, -R144.reuse ;  /* 0x00000004869b7c23 */ /* 0x100fe20008010890 */
[--C-:B------:R-:W-:Y:S01]  /*5aa0*/  FFMA.FTZ R159, R132, UR4, -R144.reuse ;  /* 0x00000004849f7c23 */ /* 0x100fe20008010890 */
[----:B------:R-:W-:Y:S01]  /*5ab0*/  FFMA.FTZ R152, R193, UR4, -R144 ;  /* 0x00000004c1987c23 */ /* 0x000fe20008010890 */
[--C-:B------:R-:W-:Y:S01]  /*5ac0*/  FFMA.FTZ R151, R197, UR4, -R146.reuse ;  /* 0x00000004c5977c23 */ /* 0x100fe20008010892 */
[----:B------:R-:W-:Y:S01]  /*5ad0*/  FFMA.FTZ R154, R183, UR4, -R146 ;  /* 0x00000004b79a7c23 */ /* 0x000fe20008010892 */
[----:B------:R-:W-:Y:S01]  /*5ae0*/  FFMA.FTZ R156, R185, UR4, -R144 ;  /* 0x00000004b99c7c23 */ /* 0x000fe20008010890 */
[C---:B-1----:R-:W-:Y:S01]  /*5af0*/  FMUL.FTZ R12, R6.reuse, R116 ;  /* 0x00000074060c7220 */ /* 0x042fe20000410000 */
[C---:B------:R-:W-:Y:S01]  /*5b00*/  FMUL.FTZ R13, R6.reuse, R117 ;  /* 0x00000075060d7220 */ /* 0x040fe20000410000 */
[C---:B------:R-:W-:Y:S01]  /*5b10*/  FMUL.FTZ R33, R6.reuse, R129 ;  /* 0x0000008106217220 */ /* 0x040fe20000410000 */
[----:B------:R-:W-:Y:S01]  /*5b20*/  FFMA.FTZ R129, R219, UR4, -R146 ;  /* 0x00000004db817c23 */ /* 0x000fe20008010892 */
[--C-:B------:R-:W-:Y:S01]  /*5b30*/  FFMA.FTZ R117, R217, UR4, -R144.reuse ;  /* 0x00000004d9757c23 */ /* 0x100fe20008010890 */
[----:B------:R-:W-:Y:S01]  /*5b40*/  FFMA.FTZ R116, R215, UR4, -R144 ;  /* 0x00000004d7747c23 */ /* 0x000fe20008010890 */
[----:B------:R-:W1:Y:S01]  /*5b50*/  MUFU.EX2 R149, R149 ;  /* 0x0000009500957308 */ /* 0x000e620000000800 */
[C---:B------:R-:W-:Y:S01]  /*5b60*/  FMUL.FTZ R20, R6.reuse, R108 ;  /* 0x0000006c06147220 */ /* 0x040fe20000410000 */
[C---:B------:R-:W-:Y:S01]  /*5b70*/  FMUL.FTZ R4, R6.reuse, R124 ;  /* 0x0000007c06047220 */ /* 0x040fe20000410000 */
[C---:B------:R-:W-:Y:S01]  /*5b80*/  FMUL.FTZ R8, R6.reuse, R120 ;  /* 0x0000007806087220 */ /* 0x040fe20000410000 */
[C---:B--2---:R-:W-:Y:S01]  /*5b90*/  FFMA.FTZ R108, R6.reuse, R179, R11 ;  /* 0x000000b3066c7223 */ /* 0x044fe2000001000b */
        /* <DEDUP_REMOVED lines=11> */
[----:B------:R-:W-:Y:S01]  /*5c50*/  MUFU.EX2 R22, R22 ;  /* 0x0000001600167308 */ /* 0x000fe20000000800 */
[----:B-1----:R-:W-:Y:S01]  /*5c60*/  F2FP.BF16.F32.PACK_AB R124, R149, R11 ;  /* 0x0000000b957c723e */ /* 0x002fe200000010ff */
[C---:B------:R-:W-:Y:S01]  /*5c70*/  FMUL.FTZ R37, R6.reuse, R37 ;  /* 0x0000002506257220 */ /* 0x040fe20000410000 */
[C---:B------:R-:W-:Y:S01]  /*5c80*/  FMUL.FTZ R40, R6.reuse, R40 ;  /* 0x0000002806287220 */ /* 0x040fe20000410000 */
[C---:B------:R-:W-:Y:S01]  /*5c90*/  FMUL.FTZ R41, R6.reuse, R41 ;  /* 0x0000002906297220 */ /* 0x040fe20000410000 */
[C---:B------:R-:W-:Y:S01]  /*5ca0*/  FMUL.FTZ R44, R6.reuse, R44 ;  /* 0x0000002c062c7220 */ /* 0x040fe20000410000 */
[C---:B------:R-:W-:Y:S01]  /*5cb0*/  FMUL.FTZ R45, R6.reuse, R45 ;  /* 0x0000002d062d7220 */ /* 0x040fe20000410000 */
[C---:B------:R-:W-:Y:S03]  /*5cc0*/  FMUL.FTZ R48, R6.reuse, R48 ;  /* 0x0000003006307220 */ /* 0x040fe60000410000 */
[----:B------:R-:W-:Y:S01]  /*5cd0*/  MUFU.EX2 R148, R148 ;  /* 0x0000009400947308 */ /* 0x000fe20000000800 */
[C---:B--2---:R-:W-:Y:S01]  /*5ce0*/  FMUL.FTZ R10, R135.reuse, R122 ;  /* 0x0000007a870a7220 */ /* 0x044fe20000410000 */
[C---:B------:R-:W-:Y:S01]  /*5cf0*/  FMUL.FTZ R11, R135.reuse, R123 ;  /* 0x0000007b870b7220 */ /* 0x040fe20000410000 */
[C---:B------:R-:W-:Y:S01]  /*5d00*/  FMUL.FTZ R49, R6.reuse, R49 ;  /* 0x0000003106317220 */ /* 0x040fe20000410000 */
[----:B------:R-:W1:Y:S01]  /*5d10*/  LDSM.16.MT88.4 R120, [R136+0x12000] ;  /* 0x012000008878783b */ /* 0x000e620000004200 */
[C---:B------:R-:W-:Y:S01]  /*5d20*/  FMUL.FTZ R52, R6.reuse, R52 ;  /* 0x0000003406347220 */ /* 0x040fe20000410000 */
[C---:B------:R-:W-:Y:S01]  /*5d30*/  FMUL.FTZ R53, R6.reuse, R53 ;  /* 0x0000003506357220 */ /* 0x040fe20000410000 */
[C---:B------:R-:W-:Y:S03]  /*5d40*/  FMUL.FTZ R56, R6.reuse, R56 ;  /* 0x0000003806387220 */ /* 0x040fe60000410000 */
[----:B------:R-:W-:Y:S01]  /*5d50*/  MUFU.EX2 R129, R129 ;  /* 0x0000008100817308 */ /* 0x000fe20000000800 */
[C---:B------:R-:W-:Y:S01]  /*5d60*/  FMUL.FTZ R57, R6.reuse, R57 ;  /* 0x0000003906397220 */ /* 0x040fe20000410000 */
        /* <DEDUP_REMOVED lines=23> */
[----:B------:R-:W-:Y:S01]  /*5ee0*/  FMUL.FTZ R97, R6, R97 ;  /* 0x0000006106617220 */ /* 0x000fe20000410000 */
[C---:B------:R-:W-:Y:S01]  /*5ef0*/  FMUL.FTZ R6, R135.reuse, R126 ;  /* 0x0000007e87067220 */ /* 0x040fe20000410000 */
[----:B------:R-:W-:Y:S01]  /*5f00*/  FMUL.FTZ R7, R135, R127 ;  /* 0x0000007f87077220 */ /* 0x000fe20000410000 */
[----:B--2---:R-:W-:Y:S01]  /*5f10*/  F2FP.BF16.F32.PACK_AB R125, R147, R22 ;  /* 0x00000016937d723e */ /* 0x004fe200000010ff */
[----:B------:R-:W-:Y:S01]  /*5f20*/  FMUL.FTZ R18, R135, R114 ;  /* 0x0000007287127220 */ /* 0x000fe20000410000 */
[----:B------:R-:W-:Y:S01]  /*5f30*/  F2FP.BF16.F32.PACK_AB R126, R129, R148 ;  /* 0x00000094817e723e */ /* 0x000fe200000010ff */
        /* <DEDUP_REMOVED lines=9> */
[C---:B------:R-:W-:Y:S01]  /*5fd0*/  FMUL.FTZ R27, R135.reuse, R107 ;  /* 0x0000006b871b7220 */ /* 0x040fe20000410000 */
[----:B---3--:R-:W-:Y:S01]  /*5fe0*/  F2FP.BF16.F32.PACK_AB R127, R116, R117 ;  /* 0x00000075747f723e */ /* 0x008fe200000010ff */
[----:B------:R-:W-:Y:S01]  /*5ff0*/  LDSM.16.MT88.4 R104, [R138+0x12800] ;  /* 0x012800008a68783b */ /* 0x000fe20000004200 */
[C---:B------:R-:W-:Y:S01]  /*6000*/  FMUL.FTZ R34, R135.reuse, R130 ;  /* 0x0000008287227220 */ /* 0x040fe20000410000 */
[----:B------:R-:W-:Y:S01]  /*6010*/  FMUL.FTZ R35, R135, R131 ;  /* 0x0000008387237220 */ /* 0x000fe20000410000 */
[----:B------:R-:W-:Y:S01]  /*6020*/  FADD.FTZ R109, R149, R108 ;  /* 0x0000006c956d7221 */ /* 0x000fe20000010000 */
[C---:B------:R-:W-:Y:S01]  /*6030*/  FMUL.FTZ R38, R135.reuse, R38 ;  /* 0x0000002687267220 */ /* 0x040fe20000410000 */
[----:B------:R-:W-:Y:S01]  /*6040*/  FMUL.FTZ R39, R135, R39 ;  /* 0x0000002787277220 */ /* 0x000fe20000410000 */
[C---:B------:R-:W-:Y:S01]  /*6050*/  HMMA.16816.F32.BF16 R4, R124.reuse, R140, R4 ;  /* 0x0000008c7c04723c */ /* 0x040fe20000041804 */
[----:B------:R-:W-:Y:S04]  /*6060*/  MUFU.EX2 R150, R150 ;  /* 0x0000009600967308 */ /* 0x000fe80000000800 */
[----:B------:R-:W-:Y:S01]  /*6070*/  MOV R140, R176 ;  /* 0x000000b0008c7202 */ /* 0x000fe20000000f00 */
[----:B------:R-:W-:Y:S01]  /*6080*/  FADD.FTZ R148, R148, R109 ;  /* 0x0000006d94947221 */ /* 0x000fe20000010000 */
[----:B------:R-:W-:Y:S01]  /*6090*/  @P6 IADD3 R140, PT, PT, R177, -0x40, RZ ;  /* 0xffffffc0b18c6810 */ /* 0x000fe20007ffe0ff */
[C---:B------:R-:W-:Y:S01]  /*60a0*/  HMMA.16816.F32.BF16 R8, R124.reuse, R142, R8 ;  /* 0x0000008e7c08723c */ /* 0x040fe20000041808 */
[----:B------:R-:W-:Y:S02]  /*60b0*/  LDSM.16.MT88.4 R108, [R136+0x13000] ;  /* 0x01300000886c783b */ /* 0x000fe40000004200 */
[----:B------:R-:W-:Y:S01]  /*60c0*/  MUFU.EX2 R152, R152 ;  /* 0x0000009800987308 */ /* 0x000fe20000000800 */
[----:B------:R-:W-:Y:S01]  /*60d0*/  IADD3 R141, PT, PT, R161, R140, RZ ;  /* 0x0000008ca18d7210 */ /* 0x000fe20007ffe0ff */
[----:B------:R-:W-:Y:S01]  /*60e0*/  FADD.FTZ R129, R129, R148 ;  /* 0x0000009481817221 */ /* 0x000fe20000010000 */
[C---:B------:R-:W-:Y:S01]  /*60f0*/  FMUL.FTZ R42, R135.reuse, R42 ;  /* 0x0000002a872a7220 */ /* 0x040fe20000410000 */
[C---:B------:R-:W-:Y:S01]  /*6100*/  FMUL.FTZ R43, R135.reuse, R43 ;  /* 0x0000002b872b7220 */ /* 0x040fe20000410000 */
[C---:B------:R-:W-:Y:S01]  /*6110*/  FMUL.FTZ R46, R135.reuse, R46 ;  /* 0x0000002e872e7220 */ /* 0x040fe20000410000 */
[C---:B-1----:R-:W-:Y:S01]  /*6120*/  HMMA.16816.F32.BF16 R12, R124.reuse, R120, R12 ;  /* 0x000000787c0c723c */ /* 0x042fe2000004180c */
[----:B------:R-:W1:Y:S03]  /*6130*/  LDSM.16.MT88.4 R112, [R140] ;  /* 0x000000008c70783b */ /* 0x000e660000004200 */
[----:B------:R-:W-:Y:S01]  /*6140*/  MUFU.EX2 R151, R151 ;  /* 0x0000009700977308 */ /* 0x000fe20000000800 */
[C---:B------:R-:W-:Y:S01]  /*6150*/  FMUL.FTZ R47, R135.reuse, R47 ;  /* 0x0000002f872f7220 */ /* 0x040fe20000410000 */
[C---:B------:R-:W-:Y:S01]  /*6160*/  FMUL.FTZ R50, R135.reuse, R50 ;  /* 0x0000003287327220 */ /* 0x040fe20000410000 */
[C---:B------:R-:W-:Y:S01]  /*6170*/  FMUL.FTZ R51, R135.reuse, R51 ;  /* 0x0000003387337220 */ /* 0x040fe20000410000 */
[C---:B------:R-:W-:Y:S01]  /*6180*/  FMUL.FTZ R54, R135.reuse, R54 ;  /* 0x0000003687367220 */ /* 0x040fe20000410000 */
[C---:B------:R-:W-:Y:S01]  /*6190*/  FMUL.FTZ R55, R135.reuse, R55 ;  /* 0x0000003787377220 */ /* 0x040fe20000410000 */
[C---:B------:R-:W-:Y:S01]  /*61a0*/  HMMA.16816.F32.BF16 R16, R124.reuse, R122, R16 ;  /* 0x0000007a7c10723c */ /* 0x040fe20000041810 */
[----:B------:R-:W2:Y:S03]  /*61b0*/  LDSM.16.MT88.4 R100, [R141] ;  /* 0x000000008d64783b */ /* 0x000ea60000004200 */
[----:B------:R-:W-:Y:S01]  /*61c0*/  MUFU.EX2 R154, R154 ;  /* 0x0000009a009a7308 */ /* 0x000fe20000000800 */
        /* <DEDUP_REMOVED lines=17> */
[----:B------:R-:W-:Y:S01]  /*62e0*/  FMUL.FTZ R91, R135, R91 ;  /* 0x0000005b875b7220 */ /* 0x000fe20000410000 */
[--C-:B------:R-:W-:Y:S01]  /*62f0*/  FFMA.FTZ R121, R213, UR4, -R146.reuse ;  /* 0x00000004d5797c23 */ /* 0x100fe20008010892 */
[----:B------:R-:W-:Y:S01]  /*6300*/  FFMA.FTZ R118, R209, UR4, -R146 ;  /* 0x00000004d1767c23 */ /* 0x000fe20008010892 */
[----:B------:R-:W-:Y:S01]  /*6310*/  FFMA.FTZ R119, R207, UR4, -R144 ;  /* 0x00000004cf777c23 */ /* 0x000fe20008010890 */
[C---:B------:R-:W-:Y:S01]  /*6320*/  FMUL.FTZ R94, R135.reuse, R94 ;  /* 0x0000005e875e7220 */ /* 0x040fe20000410000 */
[C---:B------:R-:W-:Y:S01]  /*6330*/  FMUL.FTZ R95, R135.reuse, R95 ;  /* 0x0000005f875f7220 */ /* 0x040fe20000410000 */
[C---:B------:R-:W-:Y:S01]  /*6340*/  FMUL.FTZ R98, R135.reuse, R98 ;  /* 0x0000006287627220 */ /* 0x040fe20000410000 */
[----:B------:R-:W-:Y:S01]  /*6350*/  MUFU.EX2 R121, R121 ;  /* 0x0000007900797308 */ /* 0x000fe20000000800 */
[----:B------:R-:W-:Y:S01]  /*6360*/  FMUL.FTZ R99, R135, R99 ;  /* 0x0000006387637220 */ /* 0x000fe20000410000 */
[----:B------:R-:W-:Y:S01]  /*6370*/  FADD.FTZ R178, R147, R178 ;  /* 0x000000b293b27221 */ /* 0x000fe20000010000 */
[--C-:B------:R-:W-:Y:S01]  /*6380*/  FFMA.FTZ R148, R133, UR4, -R144.reuse ;  /* 0x0000000485947c23 */ /* 0x100fe20008010890 */
[----:B------:R-:W-:Y:S01]  /*6390*/  FFMA.FTZ R142, R205, UR4, -R144 ;  /* 0x00000004cd8e7c23 */ /* 0x000fe20008010890 */
[--C-:B------:R-:W-:Y:S01]  /*63a0*/  FFMA.FTZ R149, R187, UR4, -R146.reuse ;  /* 0x00000004bb957c23 */ /* 0x100fe20008010892 */
[C---:B-1----:R-:W-:Y:S04]  /*63b0*/  HMMA.16816.F32.BF16 R20, R124.reuse, R112, R20 ;  /* 0x000000707c14723c */ /* 0x042fe80000041814 */
[----:B------:R-:W-:Y:S01]  /*63c0*/  MUFU.EX2 R118, R118 ;  /* 0x0000007600767308 */ /* 0x000fe20000000800 */
[----:B------:R-:W-:Y:S01]  /*63d0*/  FFMA.FTZ R113, R201, UR4, -R146 ;  /* 0x00000004c9717c23 */ /* 0x000fe20008010892 */
[----:B------:R-:W-:Y:S01]  /*63e0*/  FFMA.FTZ R112, R211, UR4, -R144 ;  /* 0x00000004d3707c23 */ /* 0x000fe20008010890 */
[----:B------:R-:W-:Y:S01]  /*63f0*/  FADD.FTZ R117, R117, R178 ;  /* 0x000000b275757221 */ /* 0x000fe20000010000 */
[--C-:B------:R-:W-:Y:S01]  /*6400*/  FFMA.FTZ R143, R195, UR4, -R144.reuse ;  /* 0x00000004c38f7c23 */ /* 0x100fe20008010890 */
[----:B------:R-:W-:Y:S01]  /*6410*/  FFMA.FTZ R189, R189, UR4, -R144 ;  /* 0x00000004bdbd7c23 */ /* 0x000fe20008010890 */
[C---:B------:R-:W-:Y:S04]  /*6420*/  HMMA.16816.F32.BF16 R24, R124.reuse, R114, R24 ;  /* 0x000000727c18723c */ /* 0x040fe80000041818 */
[----:B------:R-:W-:Y:S01]  /*6430*/  MUFU.EX2 R113, R113 ;  /* 0x0000007100717308 */ /* 0x000fe20000000800 */
[----:B------:R-:W-:Y:S01]  /*6440*/  FADD.FTZ R116, R116, R117 ;  /* 0x0000007574747221 */ /* 0x000fe20000010000 */
[----:B------:R-:W-:Y:S01]  /*6450*/  FFMA.FTZ R114, R199, UR4, -R146 ;  /* 0x00000004c7727c23 */ /* 0x000fe20008010892 */
[----:B------:R-:W-:Y:S01]  /*6460*/  FFMA.FTZ R115, R203, UR4, -R144 ;  /* 0x00000004cb737c23 */ /* 0x000fe20008010890 */
[--C-:B------:R-:W-:Y:S01]  /*6470*/  FFMA.FTZ R180, R180, UR4, -R146.reuse ;  /* 0x00000004b4b47c23 */ /* 0x100fe20008010892 */
[--C-:B------:R-:W-:Y:S01]  /*6480*/  FFMA.FTZ R158, R181, UR4, -R146.reuse ;  /* 0x00000004b59e7c23 */ /* 0x100fe20008010892 */
[C---:B--2---:R-:W-:Y:S04]  /*6490*/  HMMA.16816.F32.BF16 R28, R124.reuse, R100, R28 ;  /* 0x000000647c1c723c */ /* 0x044fe8000004181c */
[----:B------:R-:W-:Y:S01]  /*64a0*/  MUFU.EX2 R112, R112 ;  /* 0x0000007000707308 */ /* 0x000fe20000000800 */
[--C-:B------:R-:W-:Y:S01]  /*64b0*/  FFMA.FTZ R153, R182, UR4, -R146.reuse ;  /* 0x00000004b6997c23 */ /* 0x100fe20008010892 */
[----:B------:R-:W-:Y:S01]  /*64c0*/  FFMA.FTZ R146, R145, UR4, -R146 ;  /* 0x0000000491927c23 */ /* 0x000fe20008010892 */
[----:B------:R-:W-:Y:S01]  /*64d0*/  FFMA.FTZ R144, R3, UR4, -R144 ;  /* 0x0000000403907c23 */ /* 0x000fe20008010890 */
[----:B------:R-:W-:Y:S01]  /*64e0*/  ISETP.GT.AND P0, PT, R175, RZ, PT ;  /* 0x000000ffaf00720c */ /* 0x000fe20003f04270 */
[C---:B------:R-:W-:Y:S01]  /*64f0*/  HMMA.16816.F32.BF16 R32, R124.reuse, R102, R32 ;  /* 0x000000667c20723c */ /* 0x040fe20000041820 */
[----:B------:R-:W1:Y:S04]  /*6500*/  LDSM.16.MT88.4 R100, [R138+0x14000] ;  /* 0x014000008a64783b */ /* 0x000e680000004200 */
[----:B------:R-:W-:Y:S10]  /*6510*/  MUFU.EX2 R114, R114 ;  /* 0x0000007200727308 */ /* 0x000ff40000000800 */
[----:B------:R-:W-:Y:S10]  /*6520*/  MUFU.EX2 R115, R115 ;  /* 0x0000007300737308 */ /* 0x000ff40000000800 */
[----:B------:R-:W-:Y:S10]  /*6530*/  MUFU.EX2 R119, R119 ;  /* 0x0000007700777308 */ /* 0x000ff40000000800 */
[----:B------:R-:W-:Y:S10]  /*6540*/  MUFU.EX2 R142, R142 ;  /* 0x0000008e008e7308 */ /* 0x000ff40000000800 */
[----:B------:R-:W-:Y:S01]  /*6550*/  MUFU.EX2 R149, R149 ;  /* 0x0000009500957308 */ /* 0x000fe20000000800 */
[C---:B-1----:R-:W-:Y:S09]  /*6560*/  HMMA.16816.F32.BF16 R36, R124.reuse, R100, R36 ;  /* 0x000000647c24723c */ /* 0x042ff20000041824 */
[----:B------:R-:W-:Y:S01]  /*6570*/  MUFU.EX2 R143, R143 ;  /* 0x0000008f008f7308 */ /* 0x000fe20000000800 */
[C---:B------:R-:W-:Y:S01]  /*6580*/  HMMA.16816.F32.BF16 R40, R124.reuse, R102, R40 ;  /* 0x000000667c28723c */ /* 0x040fe20000041828 */
[----:B------:R-:W1:Y:S08]  /*6590*/  LDSM.16.MT88.4 R100, [R136+0x14000] ;  /* 0x014000008864783b */ /* 0x000e700000004200 */
[----:B------:R-:W-:Y:S10]  /*65a0*/  MUFU.EX2 R156, R156 ;  /* 0x0000009c009c7308 */ /* 0x000ff40000000800 */
[----:B------:R-:W-:Y:S10]  /*65b0*/  MUFU.EX2 R147, R189 ;  /* 0x000000bd00937308 */ /* 0x000ff40000000800 */
[----:B------:R-:W-:Y:S10]  /*65c0*/  MUFU.EX2 R145, R180 ;  /* 0x000000b400917308 */ /* 0x000ff40000000800 */
[----:B------:R-:W2:Y:S10]  /*65d0*/  MUFU.EX2 R158, R158 ;  /* 0x0000009e009e7308 */ /* 0x000eb40000000800 */
[----:B------:R-:W-:Y:S01]  /*65e0*/  MUFU.EX2 R155, R155 ;  /* 0x0000009b009b7308 */ /* 0x000fe20000000800 */
[C---:B-1----:R-:W-:Y:S09]  /*65f0*/  HMMA.16816.F32.BF16 R44, R124.reuse, R100, R44 ;  /* 0x000000647c2c723c */ /* 0x042ff2000004182c */
[----:B------:R-:W1:Y:S01]  /*6600*/  MUFU.EX2 R148, R148 ;  /* 0x0000009400947308 */ /* 0x000e620000000800 */
[----:B--2---:R-:W-:Y:S01]  /*6610*/  F2FP.BF16.F32.PACK_AB R132, R158, R145 ;  /* 0x000000919e84723e */ /* 0x004fe200000010ff */
[C---:B------:R-:W-:Y:S01]  /*6620*/  HMMA.16816.F32.BF16 R48, R124.reuse, R102, R48 ;  /* 0x000000667c30723c */ /* 0x040fe20000041830 */
[----:B------:R-:W2:Y:S07]  /*6630*/  LDSM.16.MT88.4 R100, [R140+0x2000] ;  /* 0x002000008c64783b */ /* 0x000eae0000004200 */
[----:B------:R-:W-:Y:S01]  /*6640*/  MUFU.EX2 R153, R153 ;  /* 0x0000009900997308 */ /* 0x000fe20000000800 */
[----:B-1----:R-:W-:Y:S09]  /*6650*/  F2FP.BF16.F32.PACK_AB R133, R148, R155 ;  /* 0x0000009b9485723e */ /* 0x002ff200000010ff */
[----:B------:R-:W1:Y:S10]  /*6660*/  MUFU.EX2 R146, R146 ;  /* 0x0000009200927308 */ /* 0x000e740000000800 */
[----:B------:R-:W-:Y:S10]  /*6670*/  MUFU.EX2 R3, R159 ;  /* 0x0000009f00037308 */ /* 0x000ff40000000800 */
[----:B------:R-:W3:Y:S01]  /*6680*/  MUFU.EX2 R144, R144 ;  /* 0x0000009000907308 */ /* 0x000ee20000000800 */
[----:B-1----:R-:W-:Y:S01]  /*6690*/  F2FP.BF16.F32.PACK_AB R134, R146, R153 ;  /* 0x000000999286723e */ /* 0x002fe200000010ff */
[C---:B--2---:R-:W-:Y:S03]  /*66a0*/  HMMA.16816.F32.BF16 R52, R124.reuse, R100, R52 ;  /* 0x000000647c34723c */ /* 0x044fe60000041834 */
[----:B---3--:R-:W-:Y:S05]  /*66b0*/  F2FP.BF16.F32.PACK_AB R135, R144, R3 ;  /* 0x000000039087723e */ /* 0x008fea00000010ff */
        /* <DEDUP_REMOVED lines=15> */
[----:B------:R-:W-:Y:S01]  /*67b0*/  F2FP.BF16.F32.PACK_AB R100, R113, R114 ;  /* 0x000000727164723e */ /* 0x000fe200000010ff */
[----:B------:R-:W-:Y:S01]  /*67c0*/  FADD.FTZ R114, R114, R129 ;  /* 0x0000008172727221 */ /* 0x000fe20000010000 */
[----:B------:R-:W-:Y:S01]  /*67d0*/  F2FP.BF16.F32.PACK_AB R101, R112, R115 ;  /* 0x000000737065723e */ /* 0x000fe200000010ff */
[----:B------:R-:W-:Y:S01]  /*67e0*/  LDSM.16.MT88.4 R128, [R141+0x1800] ;  /* 0x001800008d80783b */ /* 0x000fe20000004200 */
[----:B------:R-:W-:Y:S01]  /*67f0*/  FADD.FTZ R115, R115, R116 ;  /* 0x0000007473737221 */ /* 0x000fe20000010000 */
[----:B------:R-:W-:Y:S03]  /*6800*/  HMMA.16816.F32.BF16 R96, R124, R102, R96 ;  /* 0x000000667c60723c */ /* 0x000fe60000041860 */
[----:B------:R-:W-:Y:S01]  /*6810*/  F2FP.BF16.F32.PACK_AB R102, R118, R121 ;  /* 0x000000797666723e */ /* 0x000fe200000010ff */
[----:B------:R-:W-:Y:S01]  /*6820*/  FADD.FTZ R114, R113, R114 ;  /* 0x0000007271727221 */ /* 0x000fe20000010000 */
[----:B------:R-:W-:Y:S01]  /*6830*/  F2FP.BF16.F32.PACK_AB R103, R142, R119 ;  /* 0x000000778e67723e */ /* 0x000fe200000010ff */
[----:B------:R-:W-:Y:S02]  /*6840*/  FADD.FTZ R116, R112, R115 ;  /* 0x0000007370747221 */ /* 0x000fe40000010000 */
[----:B------:R-:W-:Y:S02]  /*6850*/  FADD.FTZ R117, R121, R114 ;  /* 0x0000007279757221 */ /* 0x000fe40000010000 */
[----:B------:R-:W-:Y:S01]  /*6860*/  LDSM.16.MT88.4 R120, [R138+0x13800] ;  /* 0x013800008a78783b */ /* 0x000fe20000004200 */
[----:B------:R-:W-:Y:S01]  /*6870*/  FADD.FTZ R157, R119, R116 ;  /* 0x00000074779d7221 */ /* 0x000fe20000010000 */
[C---:B------:R-:W-:Y:S05]  /*6880*/  HMMA.16816.F32.BF16 R4, R100.reuse, R104, R4 ;  /* 0x000000686404723c */ /* 0x040fea0000041804 */
[----:B------:R-:W-:Y:S01]  /*6890*/  FADD.FTZ R178, R118, R117 ;  /* 0x0000007576b27221 */ /* 0x000fe20000010000 */
[----:B------:R-:W-:Y:S01]  /*68a0*/  LDSM.16.MT88.4 R112, [R136+0x13800] ;  /* 0x013800008870783b */ /* 0x000fe20000004200 */
[----:B------:R-:W-:Y:S01]  /*68b0*/  FADD.FTZ R157, R142, R157 ;  /* 0x0000009d8e9d7221 */ /* 0x000fe20000010000 */
[C---:B------:R-:W-:Y:S06]  /*68c0*/  HMMA.16816.F32.BF16 R8, R100.reuse, R106, R8 ;  /* 0x0000006a6408723c */ /* 0x040fec0000041808 */
[----:B------:R-:W1:Y:S02]  /*68d0*/  LDSM.16.MT88.4 R104, [R136+0x12800] ;  /* 0x012800008868783b */ /* 0x000e640000004200 */
        /* <DEDUP_REMOVED lines=31> */
[----:B------:R-:W-:Y:S01]  /*6ad0*/  HMMA.16816.F32.BF16 R96, R100, R106, R96 ;  /* 0x0000006a6460723c */ /* 0x000fe20000041860 */
[----:B------:R-:W1:Y:S02]  /*6ae0*/  LDSM.16.MT88.4 R104, [R138+0x13000] ;  /* 0x013000008a68783b */ /* 0x000e640000004200 */
[----:B------:R-:W-:Y:S01]  /*6af0*/  F2FP.BF16.F32.PACK_AB R100, R150, R149 ;  /* 0x000000959664723e */ /* 0x000fe200000010ff */
[----:B------:R-:W-:Y:S01]  /*6b00*/  FADD.FTZ R149, R149, R178 ;  /* 0x000000b295957221 */ /* 0x000fe20000010000 */
[----:B------:R-:W-:Y:S01]  /*6b10*/  F2FP.BF16.F32.PACK_AB R101, R143, R152 ;  /* 0x000000988f65723e */ /* 0x000fe200000010ff */
[----:B------:R-:W-:Y:S01]  /*6b20*/  FADD.FTZ R152, R152, R157 ;  /* 0x0000009d98987221 */ /* 0x000fe20000010000 */
[----:B------:R-:W-:Y:S01]  /*6b30*/  F2FP.BF16.F32.PACK_AB R102, R154, R151 ;  /* 0x000000979a66723e */ /* 0x000fe200000010ff */
[----:B------:R-:W-:Y:S01]  /*6b40*/  FADD.FTZ R150, R150, R149 ;  /* 0x0000009596967221 */ /* 0x000fe20000010000 */
[----:B------:R-:W-:Y:S01]  /*6b50*/  F2FP.BF16.F32.PACK_AB R103, R147, R156 ;  /* 0x0000009c9367723e */ /* 0x000fe200000010ff */
[----:B------:R-:W-:Y:S02]  /*6b60*/  FADD.FTZ R143, R143, R152 ;  /* 0x000000988f8f7221 */ /* 0x000fe40000010000 */
        /* <DEDUP_REMOVED lines=8> */
[----:B------:R-:W-:Y:S04]  /*6bf0*/  FADD.FTZ R153, R153, R158 ;  /* 0x0000009e99997221 */ /* 0x000fe80000010000 */
[----:B------:R-:W-:Y:S01]  /*6c00*/  FADD.FTZ R179, R146, R153 ;  /* 0x0000009992b37221 */ /* 0x000fe20000010000 */
[C---:B-1----:R-:W-:Y:S08]  /*6c10*/  HMMA.16816.F32.BF16 R4, R100.reuse, R104, R4 ;  /* 0x000000686404723c */ /* 0x042ff00000041804 */
[C---:B------:R-:W-:Y:S01]  /*6c20*/  HMMA.16816.F32.BF16 R8, R100.reuse, R106, R8 ;  /* 0x0000006a6408723c */ /* 0x040fe20000041808 */
[----:B------:R-:W1:Y:S07]  /*6c30*/  LDSM.16.MT88.4 R104, [R140+0x1000] ;  /* 0x001000008c68783b */ /* 0x000e6e0000004200 */
[C---:B------:R-:W-:Y:S08]  /*6c40*/  HMMA.16816.F32.BF16 R12, R100.reuse, R108, R12 ;  /* 0x0000006c640c723c */ /* 0x040ff0000004180c */
        /* <DEDUP_REMOVED lines=30> */
[----:B------:R-:W-:Y:S08]  /*6e30*/  HMMA.16816.F32.BF16 R96, R100, R110, R96 ;  /* 0x0000006e6460723c */ /* 0x000ff00000041860 */
[C---:B------:R-:W-:Y:S01]  /*6e40*/  HMMA.16816.F32.BF16 R124, R132.reuse, R120, R4 ;  /* 0x00000078847c723c */ /* 0x040fe20000041804 */
[----:B------:R-:W2:Y:S07]  /*6e50*/  LDSM.16.MT88.4 R4, [R138+0x15800] ;  /* 0x015800008a04783b */ /* 0x000eae0000004200 */
[C---:B------:R-:W-:Y:S01]  /*6e60*/  HMMA.16816.F32.BF16 R120, R132.reuse, R122, R8 ;  /* 0x0000007a8478723c */ /* 0x040fe20000041808 */
[----:B------:R-:W3:Y:S07]  /*6e70*/  LDSM.16.MT88.4 R8, [R136+0x15800] ;  /* 0x015800008808783b */ /* 0x000eee0000004200 */
[C---:B------:R-:W-:Y:S01]  /*6e80*/  HMMA.16816.F32.BF16 R116, R132.reuse, R112, R12 ;  /* 0x000000708474723c */ /* 0x040fe2000004180c */
[----:B------:R-:W4:Y:S07]  /*6e90*/  LDSM.16.MT88.4 R12, [R140+0x3800] ;  /* 0x003800008c0c783b */ /* 0x000f2e0000004200 */
[C---:B------:R-:W-:Y:S01]  /*6ea0*/  HMMA.16816.F32.BF16 R112, R132.reuse, R114, R16 ;  /* 0x000000728470723c */ /* 0x040fe20000041810 */
[----:B------:R-:W5:Y:S07]  /*6eb0*/  LDSM.16.MT88.4 R16, [R141+0x3800] ;  /* 0x003800008d10783b */ /* 0x000f6e0000004200 */
[C---:B-1----:R-:W-:Y:S01]  /*6ec0*/  HMMA.16816.F32.BF16 R108, R132.reuse, R104, R20 ;  /* 0x00000068846c723c */ /* 0x042fe20000041814 */
[----:B------:R-:W-:Y:S07]  /*6ed0*/  LDSM.16.MT88.4 R20, [R141+0x5800] ;  /* 0x005800008d14783b */ /* 0x000fee0000004200 */
[C---:B------:R-:W-:Y:S08]  /*6ee0*/  HMMA.16816.F32.BF16 R104, R132.reuse, R106, R24 ;  /* 0x0000006a8468723c */ /* 0x040ff00000041818 */
[C---:B------:R-:W-:Y:S08]  /*6ef0*/  HMMA.16816.F32.BF16 R100, R132.reuse, R128, R28 ;  /* 0x000000808464723c */ /* 0x040ff0000004181c */
[C---:B------:R-:W-:Y:S08]  /*6f00*/  HMMA.16816.F32.BF16 R128, R132.reuse, R130, R32 ;  /* 0x000000828480723c */ /* 0x040ff00000041820 */
[C---:B--2---:R-:W-:Y:S08]  /*6f10*/  HMMA.16816.F32.BF16 R36, R132.reuse, R4, R36 ;  /* 0x000000048424723c */ /* 0x044ff00000041824 */
[C---:B------:R-:W-:Y:S01]  /*6f20*/  HMMA.16816.F32.BF16 R40, R132.reuse, R6, R40 ;  /* 0x000000068428723c */ /* 0x040fe20000041828 */
[----:B------:R-:W1:Y:S07]  /*6f30*/  LDSM.16.MT88.4 R4, [R138+0x17800] ;  /* 0x017800008a04783b */ /* 0x000e6e0000004200 */
[C---:B---3--:R-:W-:Y:S08]  /*6f40*/  HMMA.16816.F32.BF16 R44, R132.reuse, R8, R44 ;  /* 0x00000008842c723c */ /* 0x048ff0000004182c */
[C---:B------:R-:W-:Y:S01]  /*6f50*/  HMMA.16816.F32.BF16 R48, R132.reuse, R10, R48 ;  /* 0x0000000a8430723c */ /* 0x040fe20000041830 */
[----:B------:R-:W2:Y:S07]  /*6f60*/  LDSM.16.MT88.4 R8, [R136+0x17800] ;  /* 0x017800008808783b */ /* 0x000eae0000004200 */
[C---:B----4-:R-:W-:Y:S08]  /*6f70*/  HMMA.16816.F32.BF16 R52, R132.reuse, R12, R52 ;  /* 0x0000000c8434723c */ /* 0x050ff00000041834 */
[C---:B------:R-:W-:Y:S01]  /*6f80*/  HMMA.16816.F32.BF16 R56, R132.reuse, R14, R56 ;  /* 0x0000000e8438723c */ /* 0x040fe20000041838 */
[----:B------:R-:W3:Y:S07]  /*6f90*/  LDSM.16.MT88.4 R12, [R140+0x5800] ;  /* 0x005800008c0c783b */ /* 0x000eee0000004200 */
[C---:B-----5:R-:W-:Y:S08]  /*6fa0*/  HMMA.16816.F32.BF16 R60, R132.reuse, R16, R60 ;  /* 0x00000010843c723c */ /* 0x060ff0000004183c */
[C---:B------:R-:W-:Y:S08]  /*6fb0*/  HMMA.16816.F32.BF16 R64, R132.reuse, R18, R64 ;  /* 0x000000128440723c */ /* 0x040ff00000041840 */
[C---:B-1----:R-:W-:Y:S03]  /*6fc0*/  HMMA.16816.F32.BF16 R68, R132.reuse, R4, R68 ;  /* 0x000000048444723c */ /* 0x042fe60000041844 */
[----:B------:R-:W-:Y:S01]  /*6fd0*/  FADD.FTZ R5, R3, R148 ;  /* 0x0000009403057221 */ /* 0x000fe20000010000 */
[----:B------:R-:W-:Y:S03]  /*6fe0*/  IADD3 R3, PT, PT, R175, -0x1, RZ ;  /* 0xffffffffaf037810 */ /* 0x000fe60007ffe0ff */
[----:B------:R-:W-:Y:S01]  /*6ff0*/  FADD.FTZ R178, R144, R5 ;  /* 0x0000000590b27221 */ /* 0x000fe20000010000 */
[C---:B------:R-:W-:Y:S03]  /*7000*/  HMMA.16816.F32.BF16 R72, R132.reuse, R6, R72 ;  /* 0x000000068448723c */ /* 0x040fe60000041848 */
[----:B------:R-:W-:Y:S05]  /*7010*/  MOV R175, R3 ;  /* 0x0000000300af7202 */ /* 0x000fea0000000f00 */
[C---:B--2---:R-:W-:Y:S08]  /*7020*/  HMMA.16816.F32.BF16 R76, R132.reuse, R8, R76 ;  /* 0x00000008844c723c */ /* 0x044ff0000004184c */
[C---:B------:R-:W-:Y:S08]  /*7030*/  HMMA.16816.F32.BF16 R80, R132.reuse, R10, R80 ;  /* 0x0000000a8450723c */ /* 0x040ff00000041850 */
[C---:B---3--:R-:W-:Y:S08]  /*7040*/  HMMA.16816.F32.BF16 R84, R132.reuse, R12, R84 ;  /* 0x0000000c8454723c */ /* 0x048ff00000041854 */
[C---:B------:R-:W-:Y:S08]  /*7050*/  HMMA.16816.F32.BF16 R88, R132.reuse, R14, R88 ;  /* 0x0000000e8458723c */ /* 0x040ff00000041858 */
[C---:B------:R-:W-:Y:S08]  /*7060*/  HMMA.16816.F32.BF16 R92, R132.reuse, R20, R92 ;  /* 0x00000014845c723c */ /* 0x040ff0000004185c */
[----:B------:R-:W-:Y:S03]  /*7070*/  HMMA.16816.F32.BF16 R96, R132, R22, R96 ;  /* 0x000000168460723c */ /* 0x000fe60000041860 */
[----:B------:R-:W-:Y:S05]  /*7080*/  MOV R135, R0 ;  /* 0x0000000000877202 */ /* 0x000fea0000000f00 */
[----:B------:R-:W-:Y:S01]  /*7090*/  @!UPT UIADD3 URZ, UPT, UPT, URZ, URZ, URZ ;  /* 0x000000fffffff290 */ /* 0x000fe2000fffe0ff */
[----:B------:R-:W-:Y:S11]  /*70a0*/  @P0 BRA `(.L_x_59) ;  /* 0xffffffd400f80947 */ /* 0x000ff6000383ffff */
.L_x_58:
        /* <DEDUP_REMOVED lines=176> */
[----:B------:R-:W-:Y:S01]  /*7bb0*/  FMUL.FTZ R84, R11, R84 ;  /* 0x000000540b547220 */ /* 0x000fe20000410000 */
        /* <DEDUP_REMOVED lines=83> */
.L_x_62:
[----:B------:R-:W-:Y:S01]  /*80f0*/  STS [R23+0x8000], R96 ;  /* 0x0080006017007388 */ /* 0x000fe20000000800 */
[----:B------:R-:W-:Y:S01]  /*8100*/  LEA R10, R10, UR4, 0x1 ;  /* 0x000000040a0a7c11 */ /* 0x000fe2000f8e08ff */
[C---:B---3--:R-:W-:Y:S01]  /*8110*/  @!P0 IMAD.WIDE.U32 R26, R20.reuse, R12, RZ ;  /* 0x0000000c141a8225 */ /* 0x048fe200078e00ff */
        /* <DEDUP_REMOVED lines=54> */
.L_x_64:
[----:B------:R-:W-:Y:S05]  /*8480*/  BSYNC.RECONVERGENT B0 ;  /* 0x0000000000007941 */ /* 0x000fea0003800200 */
.L_x_63:
        /* <DEDUP_REMOVED lines=34> */
.L_x_66:
[----:B------:R-:W-:Y:S05]  /*86b0*/  BSYNC.RECONVERGENT B0 ;  /* 0x0000000000007941 */ /* 0x000fea0003800200 */
.L_x_65:
        /* <DEDUP_REMOVED lines=20> */
.L_x_68:
[----:B------:R-:W-:Y:S05]  /*8800*/  BSYNC.RECONVERGENT B0 ;  /* 0x0000000000007941 */ /* 0x000fea0003800200 */
.L_x_67:
        /* <DEDUP_REMOVED lines=20> */
.L_x_70:
[----:B------:R-:W-:Y:S05]  /*8950*/  BSYNC.RECONVERGENT B0 ;  /* 0x0000000000007941 */ /* 0x000fea0003800200 */
.L_x_69:
        /* <DEDUP_REMOVED lines=18> */
.L_x_71:
        /* <DEDUP_REMOVED lines=16> */
.L_x_1803:


//--------------------- .text._ZN5flash16flash_fwd_kernelI23Flash_fwd_kernel_traitsILi192ELi128ELi64ELi8ELb0ELb0EN7cutlass10bfloat16_tE19Flash_kernel_traitsILi192ELi128ELi64ELi8ES3_EELb0ELb0ELb0ELb0ELb0ELb0ELb0ELb0EEEvNS_16Flash_fwd_paramsE --------------------------
	.section	.text._ZN5flash16flash_fwd_kernelI23Flash_fwd_kernel_traitsILi192ELi128ELi64ELi8ELb0ELb0EN7cutlass10bfloat16_tE19Flash_kernel_traitsILi192ELi128ELi64ELi8ES3_EELb0ELb0ELb0ELb0ELb0ELb0ELb0ELb0EEEvNS_16Flash_fwd_paramsE,"ax",@progbits
	.align	128
        .global         _ZN5flash16flash_fwd_kernelI23Flash_fwd_kernel_traitsILi192ELi128ELi64ELi8ELb0ELb0EN7cutlass10bfloat16_tE19Flash_kernel_traitsILi192ELi128ELi64ELi8ES3_EELb0ELb0ELb0ELb0ELb0ELb0ELb0ELb0EEEvNS_16Flash_fwd_paramsE
        .type           _ZN5flash16flash_fwd_kernelI23Flash_fwd_kernel_traitsILi192ELi128ELi64ELi8ELb0ELb0EN7cutlass10bfloat16_tE19Flash_kernel_traitsILi192ELi128ELi64ELi8ES3_EELb0ELb0ELb0ELb0ELb0ELb0ELb0ELb0EEEvNS_16Flash_fwd_paramsE,@function
        .size           _ZN5flash16flash_fwd_kernelI23Flash_fwd_kernel_traitsILi192ELi128ELi64ELi8ELb0ELb0EN7cutlass10bfloat16_tE19Flash_kernel_traitsILi192ELi128ELi64ELi8ES3_EELb0ELb0ELb0ELb0ELb0ELb0ELb0ELb0EEEvNS_16Flash_fwd_paramsE,(.L_x_1804 - _ZN5flash16flash_fwd_kernelI23Flash_fwd_kernel_traitsILi192ELi128ELi64ELi8ELb0ELb0EN7cutlass10bfloat16_tE19Flash_kernel_traitsILi192ELi128ELi64ELi8ES3_EELb0ELb0ELb0ELb0ELb0ELb0ELb0ELb0EEEvNS_16Flash_fwd_paramsE)
        .other          _ZN5flash16flash_fwd_kernelI23Flash_fwd_kernel_traitsILi192ELi128ELi64ELi8ELb0ELb0EN7cutlass10bfloat16_tE19Flash_kernel_traitsILi192ELi128ELi64ELi8ES3_EELb0ELb0ELb0ELb0ELb0ELb0ELb0ELb0EEEvNS_16Flash_fwd_paramsE,@"STO_CUDA_ENTRY STV_DEFAULT"
_ZN5flash16flash_fwd_kernelI23Flash_fwd_kernel_traitsILi192ELi128ELi64ELi8ELb0ELb0EN7cutlass10bfloat16_tE19Flash_kernel_traitsILi192ELi128ELi64ELi8ES3_EELb0ELb0ELb0ELb0ELb0ELb0ELb0ELb0EEEvNS_16Flash_fwd_paramsE:
.text._ZN5flash16flash_fwd_kernelI23Flash_fwd_kernel_traitsILi192ELi128ELi64ELi8ELb0ELb0EN7cutlass10bfloat16_tE19Flash_kernel_traitsILi192ELi128ELi64ELi8ES3_EELb0ELb0ELb0ELb0ELb0ELb0ELb0ELb0EEEvNS_16Flash_fwd_paramsE:
        /* <DEDUP_REMOVED lines=30> */
[----:B------:R-:W-:Y:S01]  /*01e0*/  IADD3 R10, P0, PT, R11, R6, RZ ;  /* 0x000000060b0a7210 */ /* 0x000fe20007f1e0ff */
[----:B------:R-:W4:Y:S01]  /*01f0*/  S2UR UR19, SR_CTAID.X ;  /* 0x00000000001379c3 */ /* 0x000f220000002500 */
[----:B------:R-:W-:-:S03]  /*0200*/  ISETP.EQ.U32.AND P3, PT, R6, RZ, PT ;  /* 0x000000ff0600720c */ /* 0x000fc60003f62070 */
[----:B------:R-:W-:Y:S01]  /*0210*/  IMAD.X R11, R0, 0x1, R7, P0 ;  /* 0x00000001000b7824 */ /* 0x000fe200000e0607 */
[----:B------:R-:W-:-:S03]  /*0220*/  ISETP.NE.U32.AND P0, PT, R6, RZ, PT ;  /* 0x000000ff0600720c */ /* 0x000fc60003f05070 */
[----:B------:R-:W2:Y:S01]  /*0230*/  @!P4 LDC R194, c[0x0][0x434] ;  /* 0x00010d00ffc2cb82 */ /* 0x000ea20000000800 */
[C---:B------:R-:W-:Y:S02]  /*0240*/  ISETP.NE.AND.EX P0, PT, R7.reuse, RZ, PT, P0 ;  /* 0x000000ff0700720c */ /* 0x040fe40003f05300 */
[----:B---3--:R-:W-:Y:S01]  /*0250*/  ISETP.NE.AND P1, PT, RZ, UR4, PT ;  /* 0x00000004ff007c0c */ /* 0x008fe2000bf25270 */
[----:B------:R-:W3:Y:S03]  /*0260*/  S2R R185, SR_TID.X ;  /* 0x0000000000b97919 */ /* 0x000ee60000002100 */
[----:B------:R-:W-:Y:S01]  /*0270*/  ISETP.EQ.OR.EX P3, PT, R7, RZ, !P1, P3 ;  /* 0x000000ff0700720c */ /* 0x000fe20004f62730 */
[----:B------:R-:W3:Y:S01]  /*0280*/  @!P2 LDC R0, c[0x0][0x43c] ;  /* 0x00010f00ff00ab82 */ /* 0x000ee20000000800 */
[----:B-1----:R-:W1:Y:S01]  /*0290*/  S2R R13, SR_CTAID.Z ;  /* 0x00000000000d7919 */ /* 0x002e620000002700 */
[----:B------:R-:W-:-:S06]  /*02a0*/  IMAD.MOV.U32 R12, RZ, RZ, -0x1 ;  /* 0xffffffffff0c7424 */ /* 0x000fcc00078e00ff */
[----:B----4-:R-:W4:Y:S01]  /*02b0*/  @!P2 LDC.64 R4, c[0x0][0x488] ;  /* 0x00012200ff04ab82 */ /* 0x010f220000000a00 */
[----:B------:R-:W-:-:S03]  /*02c0*/  USHF.L.U32 UR20, UR19, 0x7, URZ ;  /* 0x0000000713147899 */ /* 0x000fc600080006ff */
[----:B------:R1:W5:Y:S04]  /*02d0*/  @!P3 LDG.E R12, desc[UR16][R10.64] ;  /* 0x000000100a0cb981 */ /* 0x000368000c1e1900 */
[----:B------:R-:W1:Y:S01]  /*02e0*/  @!P0 LDC R3, c[0x0][0x438] ;  /* 0x00010e00ff038b82 */ /* 0x000e620000000800 */
[----:B----4-:R-:W-:-:S04]  /*02f0*/  @!P2 ISETP.NE.U32.AND P3, PT, R4, RZ, PT ;  /* 0x000000ff0400a20c */ /* 0x010fc80003f65070 */
[----:B------:R-:W-:-:S04]  /*0300*/  @!P2 ISETP.NE.AND.EX P3, PT, R5, RZ, PT, P3 ;  /* 0x000000ff0500a20c */ /* 0x000fc80003f65330 */
[----:B---3--:R-:W-:Y:S01]  /*0310*/  @!P2 SEL R0, R0, RZ, P3 ;  /* 0x000000ff0000a207 */ /* 0x008fe20001800000 */
[----:B--2---:R-:W-:-:S05]  /*0320*/  @P4 IMAD.IADD R194, R8, 0x1, -R199 ;  /* 0x0000000108c24824 */ /* 0x004fca00078e0ac7 */
[----:B------:R-:W-:Y:S01]  /*0330*/  ISETP.GT.AND P4, PT, R194, UR20, PT ;  /* 0x00000014c2007c0c */ /* 0x000fe2000bf84270 */
[----:B------:R-:W-:Y:S01]  /*0340*/  @P2 IMAD.IADD R86, R86, 0x1, -R9 ;  /* 0x0000000156562824 */ /* 0x000fe200078e0a09 */
[----:B-1----:R-:W-:Y:S11]  /*0350*/  @!P0 BRA `(.L_x_72) ;  /* 0x00000000000c8947 */ /* 0x002ff60003800000 */
[----:B------:R-:W2:Y:S02]  /*0360*/  @P1 LDG.E R3, desc[UR16][R10.64+0x4] ;  /* 0x000004100a031981 */ /* 0x000ea4000c1e1900 */
[----:B--2--5:R-:W-:-:S06]  /*0370*/  @P1 IADD3 R3, PT, PT, R3, -R12, RZ ;  /* 0x8000000c03031210 */ /* 0x024fcc0007ffe0ff */
[----:B------:R1:W5:Y:S02]  /*0380*/  @!P1 LDG.E R3, desc[UR16][R10.64] ;  /* 0x000000100a039981 */ /* 0x000364000c1e1900 */
.L_x_72:
        /* <DEDUP_REMOVED lines=9> */
[----:B-1----:R-:W1:Y:S08]  /*0420*/  LDC.U8 R10, c[0x0][0x548] ;  /* 0x00015200ff0a7b82 */ /* 0x002e700000000000 */
[----:B------:R-:W3:Y:S01]  /*0430*/  @!P1 LDC.64 R8, c[0x0][0x400] ;  /* 0x00010000ff089b82 */ /* 0x000ee20000000a00 */
[----:B--2---:R-:W-:-:S07]  /*0440*/  ISETP.NE.AND P6, PT, R0, RZ, PT ;  /* 0x000000ff0000720c */ /* 0x004fce0003fc5270 */
[----:B------:R-:W2:Y:S01]  /*0450*/  @P1 LDC.64 R4, c[0x0][0x408] ;  /* 0x00010200ff041b82 */ /* 0x000ea20000000a00 */
[----:B------:R-:W-:-:S07]  /*0460*/  SHF.L.U32 R0, R185, 0x3, RZ ;  /* 0x00000003b9007819 */ /* 0x000fce00000006ff */
[----:B------:R-:W4:Y:S01]  /*0470*/  @P6 LDC.64 R6, c[0x0][0x430] ;  /* 0x00010c00ff066b82 */ /* 0x000f220000000a00 */
[----:B---3--:R-:W-:-:S07]  /*0480*/  @!P1 IMAD.WIDE.U32 R14, R2, R8, RZ ;  /* 0x00000008020e9225 */ /* 0x008fce00078e00ff */
[----:B------:R-:W3:Y:S01]  /*0490*/  @P6 LDC R8, c[0x0][0x430] ;  /* 0x00010c00ff086b82 */ /* 0x000ee20000000800 */
[----:B------:R-:W-:Y:S01]  /*04a0*/  @!P1 MOV R3, R14 ;  /* 0x0000000e00039202 */ /* 0x000fe20000000f00 */
[----:B--2---:R-:W-:-:S04]  /*04b0*/  @P1 IMAD.WIDE.U32 R16, R199, R4, RZ ;  /* 0x00000004c7101225 */ /* 0x004fc800078e00ff */
[----:B----4-:R-:W-:Y:S01]  /*04c0*/  @P6 IMAD R6, R6, R7, RZ ;  /* 0x0000000706066224 */ /* 0x010fe200078e02ff */
[----:B------:R-:W-:Y:S01]  /*04d0*/  @P6 MOV R7, 0x1 ;  /* 0x0000000100076802 */ /* 0x000fe20000000f00 */
[----:B-1----:R-:W-:Y:S06]  /*04e0*/  @P6 BRA `(.L_x_74) ;  /* 0x0000000000286947 */ /* 0x002fec0003800000 */
        /* <DEDUP_REMOVED lines=10> */
.L_x_74:
[----:B------:R-:W-:Y:S01]  /*0590*/  @P1 IMAD.MOV.U32 R3, RZ, RZ, R16 ;  /* 0x000000ffff031224 */ /* 0x000fe200078e0010 */
[----:B------:R-:W1:Y:S01]  /*05a0*/  LDCU.64 UR4, c[0x0][0x410] ;  /* 0x00008200ff0477ac */ /* 0x000e620008000a00 */
[----:B------:R-:W-:Y:S01]  /*05b0*/  LOP3.LUT R0, R0, 0x38, RZ, 0xc0, !PT ;  /* 0x0000003800007812 */ /* 0x000fe200078ec0ff */
[----:B------:R-:W-:Y:S01]  /*05c0*/  @!P1 IMAD R9, R2, R9, R15 ;  /* 0x0000000902099224 */ /* 0x000fe200078e020f */
[----:B------:R-:W-:Y:S01]  /*05d0*/  SHF.R.U32.HI R185, RZ, 0x3, R185 ;  /* 0x00000003ffb97819 */ /* 0x000fe200000116b9 */
[----:B------:R-:W-:Y:S01]  /*05e0*/  @P1 IMAD R9, R199, R5, R17 ;  /* 0x00000005c7091224 */ /* 0x000fe200078e0211 */
[----:B------:R-:W-:Y:S01]  /*05f0*/  IADD3 R18, P0, PT, R0, R3, RZ ;  /* 0x0000000300127210 */ /* 0x000fe20007f1e0ff */
[----:B------:R-:W-:Y:S01]  /*0600*/  VIADD R194, R194, -UR20 ;  /* 0x80000014c2c27c36 */ /* 0x000fe20008000000 */
[----:B------:R-:W2:Y:S01]  /*0610*/  LDC R3, c[0x0][0x434] ;  /* 0x00010d00ff037b82 */ /* 0x000ea20000000800 */
[----:B------:R-:W-:Y:S01]  /*0620*/  UIMAD.WIDE.U32 UR8, UR19, 0x80, URZ ;  /* 0x00000080130878a5 */ /* 0x000fe2000f8e00ff */
[C---:B------:R-:W-:Y:S01]  /*0630*/  VIADD R15, R185.reuse, 0x20 ;  /* 0x00000020b90f7836 */ /* 0x040fe20000000000 */
[----:B------:R-:W-:Y:S01]  /*0640*/  BSSY.RECONVERGENT B0, `(.L_x_75) ;  /* 0x000001e000007945 */ /* 0x000fe20003800200 */
[----:B------:R-:W-:Y:S01]  /*0650*/  IMAD.X R19, RZ, RZ, R9, P0 ;  /* 0x000000ffff137224 */ /* 0x000fe200000e0609 */
[CC--:B------:R-:W-:Y:S01]  /*0660*/  ISETP.GE.AND P0, PT, R185.reuse, R194.reuse, PT ;  /* 0x000000c2b900720c */ /* 0x0c0fe20003f06270 */
[----:B---3--:R-:W-:Y:S01]  /*0670*/  IMAD R16, R8, UR20, RZ ;  /* 0x0000001408107c24 */ /* 0x008fe2000f8e02ff */
[----:B------:R-:W-:Y:S01]  /*0680*/  ISETP.NE.AND P6, PT, R10, RZ, !P6 ;  /* 0x000000ff0a00720c */ /* 0x000fe200077c5270 */
[----:B------:R-:W-:Y:S01]  /*0690*/  VIADD R11, R185, 0x40 ;  /* 0x00000040b90b7836 */ /* 0x000fe20000000000 */
[----:B------:R-:W-:Y:S01]  /*06a0*/  ISETP.NE.AND P1, PT, R199, -0x1, PT ;  /* 0xffffffffc700780c */ /* 0x000fe20003f25270 */
[----:B-1----:R-:W-:Y:S01]  /*06b0*/  IMAD.WIDE.U32 R18, R13, UR4, R18 ;  /* 0x000000040d127c25 */ /* 0x002fe2000f8e0012 */
[----:B------:R-:W-:-:S02]  /*06c0*/  ISETP.GE.AND P2, PT, R15, R194, PT ;  /* 0x000000c20f00720c */ /* 0x000fc40003f46270 */
[C---:B------:R-:W-:Y:S01]  /*06d0*/  LOP3.LUT R14, R0.reuse, 0x40, RZ, 0xfc, !PT ;  /* 0x00000040000e7812 */ /* 0x040fe200078efcff */
[----:B------:R-:W-:Y:S01]  /*06e0*/  IMAD R21, R13, UR5, R19 ;  /* 0x000000050d157c24 */ /* 0x000fe2000f8e0213 */
[----:B------:R-:W-:Y:S02]  /*06f0*/  LOP3.LUT R12, R0, 0x80, RZ, 0xfc, !PT ;  /* 0x00000080000c7812 */ /* 0x000fe400078efcff */
[----:B------:R-:W-:Y:S01]  /*0700*/  LOP3.LUT R9, R185, UR8, RZ, 0xfc, !PT ;  /* 0x00000008b9097c12 */ /* 0x000fe2000f8efcff */
[----:B------:R-:W-:Y:S06]  /*0710*/  @P0 BRA `(.L_x_76) ;  /* 0x0000000000400947 */ /* 0x000fec0003800000 */
[----:B------:R-:W1:Y:S01]  /*0720*/  LDC.64 R4, c[0x0][0x408] ;  /* 0x00010200ff047b82 */ /* 0x000e620000000a00 */
[----:B------:R-:W3:Y:S01]  /*0730*/  LDCU UR6, c[0x0][0x440] ;  /* 0x00008800ff0677ac */ /* 0x000ee20008000800 */
[----:B------:R-:W-:Y:S01]  /*0740*/  IMAD.MOV.U32 R20, RZ, RZ, R18 ;  /* 0x000000ffff147224 */ /* 0x000fe200078e0012 */
[----:B------:R-:W5:Y:S01]  /*0750*/  LDCU.64 UR4, c[0x0][0x3f0] ;  /* 0x00007e00ff0477ac */ /* 0x000f620008000a00 */
[----:B---3--:R-:W-:Y:S02]  /*0760*/  ISETP.GE.AND P5, PT, R0, UR6, PT ;  /* 0x0000000600007c0c */ /* 0x008fe4000bfa6270 */
[----:B------:R-:W-:Y:S02]  /*0770*/  ISETP.GE.AND P4, PT, R14, UR6, PT ;  /* 0x000000060e007c0c */ /* 0x000fe4000bf86270 */
[----:B------:R-:W-:Y:S01]  /*0780*/  ISETP.GE.AND P3, PT, R12, UR6, PT ;  /* 0x000000060c007c0c */ /* 0x000fe2000bf66270 */
[----:B-1----:R-:W-:Y:S02]  /*0790*/  IMAD R10, R4, UR9, RZ ;  /* 0x00000009040a7c24 */ /* 0x002fe4000f8e02ff */
[----:B------:R-:W-:-:S04]  /*07a0*/  IMAD.WIDE.U32 R22, R9, R4, R20 ;  /* 0x0000000409167225 */ /* 0x000fc800078e0014 */
[----:B------:R-:W-:Y:S01]  /*07b0*/  IMAD R5, R9, R5, R10 ;  /* 0x0000000509057224 */ /* 0x000fe200078e020a */
[----:B-----5:R-:W-:-:S03]  /*07c0*/  LEA R4, P0, R22, UR4, 0x1 ;  /* 0x0000000416047c11 */ /* 0x020fc6000f8008ff */
[----:B------:R-:W-:-:S05]  /*07d0*/  IMAD.IADD R5, R23, 0x1, R5 ;  /* 0x0000000117057824 */ /* 0x000fca00078e0205 */
[----:B------:R-:W-:-:S05]  /*07e0*/  LEA.HI.X R5, R22, UR5, R5, 0x1, P0 ;  /* 0x0000000516057c11 */ /* 0x000fca00080f0c05 */
[----:B------:R1:W-:Y:S04]  /*07f0*/  @!P5 STG.E.128 desc[UR16][R4.64], RZ ;  /* 0x000000ff0400d986 */ /* 0x0003e8000c101d10 */
[----:B------:R1:W-:Y:S04]  /*0800*/  @!P4 STG.E.128 desc[UR16][R4.64+0x80], RZ ;  /* 0x000080ff0400c986 */ /* 0x0003e8000c101d10 */
[----:B------:R1:W-:Y:S02]  /*0810*/  @!P3 STG.E.128 desc[UR16][R4.64+0x100], RZ ;  /* 0x000100ff0400b986 */ /* 0x0003e4000c101d10 */
.L_x_76:
[----:B------:R-:W-:Y:S05]  /*0820*/  BSYNC.RECONVERGENT B0 ;  /* 0x0000000000007941 */ /* 0x000fea0003800200 */
.L_x_75:
[----:B------:R-:W-:Y:S01]  /*0830*/  BSSY.RECONVERGENT B0, `(.L_x_77) ;  /* 0x0000016000007945 */ /* 0x000fe20003800200 */
[----:B------:R-:W-:-:S03]  /*0840*/  ISETP.GE.AND P0, PT, R11, R194, PT ;  /* 0x000000c20b00720c */ /* 0x000fc60003f06270 */
[----:B------:R-:W-:Y:S10]  /*0850*/  @P2 BRA `(.L_x_78) ;  /* 0x00000000004c2947 */ /* 0x000ff40003800000 */
[----:B------:R-:W3:Y:S01]  /*0860*/  LDCU.64 UR6, c[0x0][0x408] ;  /* 0x00008100ff0677ac */ /* 0x000ee20008000a00 */
[----:B-1----:R-:W-:Y:S01]  /*0870*/  IADD3 R5, P2, PT, R9, 0x20, RZ ;  /* 0x0000002009057810 */ /* 0x002fe20007f5e0ff */
[----:B------:R-:W-:Y:S01]  /*0880*/  IMAD.MOV.U32 R22, RZ, RZ, R18 ;  /* 0x000000ffff167224 */ /* 0x000fe200078e0012 */
[----:B------:R-:W-:Y:S01]  /*0890*/  MOV R23, R21 ;  /* 0x0000001500177202 */ /* 0x000fe20000000f00 */
[----:B------:R-:W1:Y:S02]  /*08a0*/  LDCU UR10, c[0x0][0x440] ;  /* 0x00008800ff0a77ac */ /* 0x000e640008000800 */
[----:B------:R-:W-:Y:S01]  /*08b0*/  IMAD.X R4, RZ, RZ, UR9, P2 ;  /* 0x00000009ff047e24 */ /* 0x000fe200090e06ff */
[----:B------:R-:W5:Y:S03]  /*08c0*/  LDCU.64 UR4, c[0x0][0x3f0] ;  /* 0x00007e00ff0477ac */ /* 0x000f660008000a00 */
[----:B---3--:R-:W-:-:S02]  /*08d0*/  IMAD R4, R4, UR6, RZ ;  /* 0x0000000604047c24 */ /* 0x008fc4000f8e02ff */
[----:B------:R-:W-:Y:S01]  /*08e0*/  IMAD.WIDE.U32 R22, R5, UR6, R22 ;  /* 0x0000000605167c25 */ /* 0x000fe2000f8e0016 */
[----:B-1----:R-:W-:-:S03]  /*08f0*/  ISETP.GE.AND P4, PT, R0, UR10, PT ;  /* 0x0000000a00007c0c */ /* 0x002fc6000bf86270 */
[----:B------:R-:W-:Y:S01]  /*0900*/  IMAD R4, R5, UR7, R4 ;  /* 0x0000000705047c24 */ /* 0x000fe2000f8e0204 */
[----:B------:R-:W-:Y:S02]  /*0910*/  ISETP.GE.AND P3, PT, R14, UR10, PT ;  /* 0x0000000a0e007c0c */ /* 0x000fe4000bf66270 */
[----:B------:R-:W-:Y:S01]  /*0920*/  ISETP.GE.AND P2, PT, R12, UR10, PT ;  /* 0x0000000a0c007c0c */ /* 0x000fe2000bf46270 */
[----:B------:R-:W-:Y:S01]  /*0930*/  IMAD.IADD R5, R23, 0x1, R4 ;  /* 0x0000000117057824 */ /* 0x000fe200078e0204 */
[----:B-----5:R-:W-:-:S04]  /*0940*/  LEA R24, P5, R22, UR4, 0x1 ;  /* 0x0000000416187c11 */ /* 0x020fc8000f8a08ff */
[----:B------:R-:W-:-:S05]  /*0950*/  LEA.HI.X R25, R22, UR5, R5, 0x1, P5 ;  /* 0x0000000516197c11 */ /* 0x000fca000a8f0c05 */
[----:B------:R3:W-:Y:S04]  /*0960*/  @!P4 STG.E.128 desc[UR16][R24.64], RZ ;  /* 0x000000ff1800c986 */ /* 0x0007e8000c101d10 */
[----:B------:R3:W-:Y:S04]  /*0970*/  @!P3 STG.E.128 desc[UR16][R24.64+0x80], RZ ;  /* 0x000080ff1800b986 */ /* 0x0007e8000c101d10 */
[----:B------:R3:W-:Y:S02]  /*0980*/  @!P2 STG.E.128 desc[UR16][R24.64+0x100], RZ ;  /* 0x000100ff1800a986 */ /* 0x0007e4000c101d10 */
.L_x_78:
[----:B------:R-:W-:Y:S05]  /*0990*/  BSYNC.RECONVERGENT B0 ;  /* 0x0000000000007941 */ /* 0x000fea0003800200 */
.L_x_77:
[----:B------:R-:W-:Y:S01]  /*09a0*/  BSSY.RECONVERGENT B0, `(.L_x_79) ;  /* 0x0000019000007945 */ /* 0x000fe20003800200 */
[----:B----4-:R-:W-:Y:S01]  /*09b0*/  IMAD R13, R13, R6, RZ ;  /* 0x000000060d0d7224 */ /* 0x010fe200078e02ff */
[----:B------:R-:W-:Y:S01]  /*09c0*/  ISETP.NE.AND P2, PT, R0, RZ, PT ;  /* 0x000000ff0000720c */ /* 0x000fe20003f45270 */
[----:B--2---:R-:W-:Y:S01]  /*09d0*/  IMAD R6, R2, R3, RZ ;  /* 0x0000000302067224 */ /* 0x004fe200078e02ff */
[----:B-1----:R-:W-:Y:S01]  /*09e0*/  IADD3 R5, PT, PT, R185, 0x60, RZ ;  /* 0x00000060b9057810 */ /* 0x002fe20007ffe0ff */
[----:B------:R-:W-:Y:S10]  /*09f0*/  @P0 BRA `(.L_x_80) ;  /* 0x00000000004c0947 */ /* 0x000ff40003800000 */
[----:B------:R-:W1:Y:S01]  /*0a00*/  LDCU.64 UR6, c[0x0][0x408] ;  /* 0x00008100ff0677ac */ /* 0x000e620008000a00 */
[----:B------:R-:W-:Y:S01]  /*0a10*/  IADD3 R4, P0, PT, R9, 0x40, RZ ;  /* 0x0000004009047810 */ /* 0x000fe20007f1e0ff */
[----:B------:R-:W-:Y:S01]  /*0a20*/  IMAD.MOV.U32 R22, RZ, RZ, R18 ;  /* 0x000000ffff167224 */ /* 0x000fe200078e0012 */
[----:B------:R-:W-:Y:S01]  /*0a30*/  MOV R23, R21 ;  /* 0x0000001500177202 */ /* 0x000fe20000000f00 */
[----:B------:R-:W2:Y:S02]  /*0a40*/  LDCU UR10, c[0x0][0x440] ;  /* 0x00008800ff0a77ac */ /* 0x000ea40008000800 */
[----:B------:R-:W-:Y:S01]  /*0a50*/  IMAD.X R3, RZ, RZ, UR9, P0 ;  /* 0x00000009ff037e24 */ /* 0x000fe200080e06ff */
[----:B------:R-:W3:Y:S03]  /*0a60*/  LDCU.64 UR4, c[0x0][0x3f0] ;  /* 0x00007e00ff0477ac */ /* 0x000ee60008000a00 */
[----:B-1----:R-:W-:-:S02]  /*0a70*/  IMAD R3, R3, UR6, RZ ;  /* 0x0000000603037c24 */ /* 0x002fc4000f8e02ff */
[----:B------:R-:W-:Y:S01]  /*0a80*/  IMAD.WIDE.U32 R22, R4, UR6, R22 ;  /* 0x0000000604167c25 */ /* 0x000fe2000f8e0016 */
[----:B--2---:R-:W-:-:S03]  /*0a90*/  ISETP.GE.AND P4, PT, R0, UR10, PT ;  /* 0x0000000a00007c0c */ /* 0x004fc6000bf86270 */
[----:B------:R-:W-:Y:S01]  /*0aa0*/  IMAD R3, R4, UR7, R3 ;  /* 0x0000000704037c24 */ /* 0x000fe2000f8e0203 */
[----:B------:R-:W-:Y:S02]  /*0ab0*/  ISETP.GE.AND P3, PT, R14, UR10, PT ;  /* 0x0000000a0e007c0c */ /* 0x000fe4000bf66270 */
[----:B------:R-:W-:Y:S01]  /*0ac0*/  ISETP.GE.AND P0, PT, R12, UR10, PT ;  /* 0x0000000a0c007c0c */ /* 0x000fe2000bf06270 */
[----:B------:R-:W-:Y:S01]  /*0ad0*/  IMAD.IADD R3, R23, 0x1, R3 ;  /* 0x0000000117037824 */ /* 0x000fe200078e0203 */
[----:B---3--:R-:W-:-:S04]  /*0ae0*/  LEA R24, P5, R22, UR4, 0x1 ;  /* 0x0000000416187c11 */ /* 0x008fc8000f8a08ff */
[----:B------:R-:W-:-:S05]  /*0af0*/  LEA.HI.X R25, R22, UR5, R3, 0x1, P5 ;  /* 0x0000000516197c11 */ /* 0x000fca000a8f0c03 */
[----:B------:R1:W-:Y:S04]  /*0b00*/  @!P4 STG.E.128 desc[UR16][R24.64], RZ ;  /* 0x000000ff1800c986 */ /* 0x0003e8000c101d10 */
[----:B------:R1:W-:Y:S04]  /*0b10*/  @!P3 STG.E.128 desc[UR16][R24.64+0x80], RZ ;  /* 0x000080ff1800b986 */ /* 0x0003e8000c101d10 */
[----:B------:R1:W-:Y:S02]  /*0b20*/  @!P0 STG.E.128 desc[UR16][R24.64+0x100], RZ ;  /* 0x000100ff18008986 */ /* 0x0003e4000c101d10 */
.L_x_80:
[----:B------:R-:W-:Y:S05]  /*0b30*/  BSYNC.RECONVERGENT B0 ;  /* 0x0000000000007941 */ /* 0x000fea0003800200 */
.L_x_79:
[-C--:B------:R-:W-:Y:S01]  /*0b40*/  ISETP.GE.AND P0, PT, R5, R194.reuse, PT ;  /* 0x000000c20500720c */ /* 0x080fe20003f06270 */
[----:B------:R-:W-:Y:S01]  /*0b50*/  BSSY.RECONVERGENT B0, `(.L_x_81) ;  /* 0x000001c000007945 */ /* 0x000fe20003800200 */
[----:B------:R-:W-:Y:S01]  /*0b60*/  SEL R6, R6, R199, !P1 ;  /* 0x000000c706067207 */ /* 0x000fe20004800000 */
[----:B------:R-:W-:Y:S01]  /*0b70*/  @!P6 IMAD R13, R2, R7, R13 ;  /* 0x00000007020de224 */ /* 0x000fe200078e020d */
[-C--:B------:R-:W-:Y:S02]  /*0b80*/  ISETP.GE.OR P5, PT, R185, R194.reuse, P2 ;  /* 0x000000c2b900720c */ /* 0x080fe400017a6670 */
[-C--:B------:R-:W-:Y:S02]  /*0b90*/  ISETP.GE.OR P4, PT, R15, R194.reuse, P2 ;  /* 0x000000c20f00720c */ /* 0x080fe40001786670 */
[----:B------:R-:W-:Y:S02]  /*0ba0*/  ISETP.GE.OR P3, PT, R11, R194, P2 ;  /* 0x000000c20b00720c */ /* 0x000fe40001766670 */
[----:B------:R-:W-:-:S02]  /*0bb0*/  SHF.R.S32.HI R2, RZ, 0x1f, R6 ;  /* 0x0000001fff027819 */ /* 0x000fc40000011406 */
[----:B------:R-:W-:Y:S02]  /*0bc0*/  ISETP.GE.OR P2, PT, R5, R194, P2 ;  /* 0x000000c20500720c */ /* 0x000fe40001746670 */
[----:B------:R-:W-:Y:S01]  /*0bd0*/  SEL R6, R6, RZ, P6 ;  /* 0x000000ff06067207 */ /* 0x000fe20003000000 */
[----:B------:R-:W-:Y:S10]  /*0be0*/  @P0 BRA `(.L_x_82) ;  /* 0x0000000000480947 */ /* 0x000ff40003800000 */
[----:B------:R-:W2:Y:S01]  /*0bf0*/  LDCU.64 UR6, c[0x0][0x408] ;  /* 0x00008100ff0677ac */ /* 0x000ea20008000a00 */
[----:B------:R-:W-:Y:S01]  /*0c00*/  IADD3 R4, P0, PT, R9, 0x60, RZ ;  /* 0x0000006009047810 */ /* 0x000fe20007f1e0ff */
[----:B------:R-:W-:Y:S01]  /*0c10*/  IMAD.MOV.U32 R19, RZ, RZ, R21 ;  /* 0x000000ffff137224 */ /* 0x000fe200078e0015 */
[----:B------:R-:W4:Y:S03]  /*0c20*/  LDCU UR10, c[0x0][0x440] ;  /* 0x00008800ff0a77ac */ /* 0x000f260008000800 */
[----:B------:R-:W-:Y:S01]  /*0c30*/  IMAD.X R3, RZ, RZ, UR9, P0 ;  /* 0x00000009ff037e24 */ /* 0x000fe200080e06ff */
[----:B------:R-:W5:Y:S03]  /*0c40*/  LDCU.64 UR4, c[0x0][0x3f0] ;  /* 0x00007e00ff0477ac */ /* 0x000f660008000a00 */
[----:B--2---:R-:W-:-:S02]  /*0c50*/  IMAD R3, R3, UR6, RZ ;  /* 0x0000000603037c24 */ /* 0x004fc4000f8e02ff */
[----:B------:R-:W-:Y:S01]  /*0c60*/  IMAD.WIDE.U32 R18, R4, UR6, R18 ;  /* 0x0000000604127c25 */ /* 0x000fe2000f8e0012 */
[----:B----4-:R-:W-:-:S03]  /*0c70*/  ISETP.GE.AND P0, PT, R0, UR10, PT ;  /* 0x0000000a00007c0c */ /* 0x010fc6000bf06270 */
[----:B------:R-:W-:Y:S01]  /*0c80*/  IMAD R3, R4, UR7, R3 ;  /* 0x0000000704037c24 */ /* 0x000fe2000f8e0203 */
[----:B-----5:R-:W-:-:S03]  /*0c90*/  LEA R20, P1, R18, UR4, 0x1 ;  /* 0x0000000412147c11 */ /* 0x020fc6000f8208ff */
[----:B------:R-:W-:-:S05]  /*0ca0*/  IMAD.IADD R3, R19, 0x1, R3 ;  /* 0x0000000113037824 */ /* 0x000fca00078e0203 */
[----:B------:R-:W-:Y:S02]  /*0cb0*/  LEA.HI.X R21, R18, UR5, R3, 0x1, P1 ;  /* 0x0000000512157c11 */ /* 0x000fe400088f0c03 */
[----:B------:R-:W-:-:S03]  /*0cc0*/  ISETP.GE.AND P1, PT, R14, UR10, PT ;  /* 0x0000000a0e007c0c */ /* 0x000fc6000bf26270 */
[----:B------:R2:W-:Y:S01]  /*0cd0*/  @!P0 STG.E.128 desc[UR16][R20.64], RZ ;  /* 0x000000ff14008986 */ /* 0x0005e2000c101d10 */
[----:B------:R-:W-:-:S09]  /*0ce0*/  ISETP.GE.AND P0, PT, R12, UR10, PT ;  /* 0x0000000a0c007c0c */ /* 0x000fd2000bf06270 */
[----:B------:R2:W-:Y:S04]  /*0cf0*/  @!P1 STG.E.128 desc[UR16][R20.64+0x80], RZ ;  /* 0x000080ff14009986 */ /* 0x0005e8000c101d10 */
[----:B------:R2:W-:Y:S02]  /*0d00*/  @!P0 STG.E.128 desc[UR16][R20.64+0x100], RZ ;  /* 0x000100ff14008986 */ /* 0x0005e4000c101d10 */
.L_x_82:
[----:B------:R-:W-:Y:S05]  /*0d10*/  BSYNC.RECONVERGENT B0 ;  /* 0x0000000000007941 */ /* 0x000fea0003800200 */
.L_x_81:
[--C-:B------:R-:W-:Y:S01]  /*0d20*/  IADD3 R6, P1, P0, R16, R6, R13.reuse ;  /* 0x0000000610067210 */ /* 0x100fe2000783e00d */
[----:B------:R-:W-:Y:S01]  /*0d30*/  BSSY.RECONVERGENT B0, `(.L_x_83) ;  /* 0x000000e000007945 */ /* 0x000fe20003800200 */
[----:B------:R-:W-:Y:S02]  /*0d40*/  SEL R2, R2, RZ, P6 ;  /* 0x000000ff02027207 */ /* 0x000fe40003000000 */
[----:B------:R-:W-:Y:S02]  /*0d50*/  SHF.R.S32.HI R3, RZ, 0x1f, R16 ;  /* 0x0000001fff037819 */ /* 0x000fe40000011410 */
[----:B------:R-:W-:-:S04]  /*0d60*/  SHF.R.S32.HI R13, RZ, 0x1f, R13 ;  /* 0x0000001fff0d7819 */ /* 0x000fc8000001140d */
[----:B------:R-:W-:Y:S01]  /*0d70*/  IADD3.X R2, PT, PT, R3, R2, R13, P1, P0 ;  /* 0x0000000203027210 */ /* 0x000fe20000fe040d */
[----:B------:R-:W-:Y:S06]  /*0d80*/  @P5 BRA `(.L_x_84) ;  /* 0x0000000000205947 */ /* 0x000fec0003800000 */
        /* <DEDUP_REMOVED lines=8> */
.L_x_84:
[----:B------:R-:W-:Y:S05]  /*0e10*/  BSYNC.RECONVERGENT B0 ;  /* 0x0000000000007941 */ /* 0x000fea0003800200 */
.L_x_83:
[----:B------:R-:W-:Y:S04]  /*0e20*/  BSSY.RECONVERGENT B0, `(.L_x_85) ;  /* 0x000000a000007945 */ /* 0x000fe80003800200 */
[----:B------:R-:W-:Y:S05]  /*0e30*/  @P4 BRA `(.L_x_86) ;  /* 0x0000000000204947 */ /* 0x000fea0003800000 */
[----:B------:R-:W5:Y:S01]  /*0e40*/  LDCU.64 UR4, c[0x0][0x420] ;  /* 0x00008400ff0477ac */ /* 0x000f620008000a00 */
[----:B------:R-:W-:-:S05]  /*0e50*/  IMAD R15, R15, R8, RZ ;  /* 0x000000080f0f7224 */ /* 0x000fca00078e02ff */
[----:B----4-:R-:W-:-:S04]  /*0e60*/  IADD3 R3, P0, PT, R15, R6, RZ ;  /* 0x000000060f037210 */ /* 0x010fc80007f1e0ff */
[----:B------:R-:W-:Y:S02]  /*0e70*/  LEA.HI.X.SX32 R0, R15, R2, 0x1, P0 ;  /* 0x000000020f007211 */ /* 0x000fe400000f0eff */
[----:B-----5:R-:W-:-:S04]  /*0e80*/  LEA R12, P0, R3, UR4, 0x2 ;  /* 0x00000004030c7c11 */ /* 0x020fc8000f8010ff */
[----:B------:R-:W-:Y:S01]  /*0e90*/  LEA.HI.X R13, R3, UR5, R0, 0x2, P0 ;  /* 0x00000005030d7c11 */ /* 0x000fe200080f1400 */
[----:B------:R-:W-:-:S05]  /*0ea0*/  IMAD.MOV.U32 R3, RZ, RZ, 0x7f800000 ;  /* 0x7f800000ff037424 */ /* 0x000fca00078e00ff */
[----:B------:R4:W-:Y:S03]  /*0eb0*/  STG.E desc[UR16][R12.64], R3 ;  /* 0x000000030c007986 */ /* 0x0009e6000c101910 */
.L_x_86:
[----:B------:R-:W-:Y:S05]  /*0ec0*/  BSYNC.RECONVERGENT B0 ;  /* 0x0000000000007941 */ /* 0x000fea0003800200 */
.L_x_85:
        /* <DEDUP_REMOVED lines=10> */
.L_x_88:
[----:B------:R-:W-:Y:S05]  /*0f70*/  BSYNC.RECONVERGENT B0 ;  /* 0x0000000000007941 */ /* 0x000fea0003800200 */
.L_x_87:
[----:B------:R-:W-:Y:S05]  /*0f80*/  @P2 EXIT ;  /* 0x000000000000294d */ /* 0x000fea0003800000 */
[----:B------:R-:W5:Y:S01]  /*0f90*/  LDCU.64 UR4, c[0x0][0x420] ;  /* 0x00008400ff0477ac */ /* 0x000f620008000a00 */
[----:B------:R-:W-:-:S05]  /*0fa0*/  IMAD R5, R5, R8, RZ ;  /* 0x0000000805057224 */ /* 0x000fca00078e02ff */
[----:B------:R-:W-:-:S04]  /*0fb0*/  IADD3 R6, P0, PT, R5, R6, RZ ;  /* 0x0000000605067210 */ /* 0x000fc80007f1e0ff */
[----:B------:R-:W-:Y:S02]  /*0fc0*/  LEA.HI.X.SX32 R5, R5, R2, 0x1, P0 ;  /* 0x0000000205057211 */ /* 0x000fe400000f0eff */
[----:B-----5:R-:W-:-:S04]  /*0fd0*/  LEA R2, P0, R6, UR4, 0x2 ;  /* 0x0000000406027c11 */ /* 0x020fc8000f8010ff */
[----:B----4-:R-:W-:Y:S01]  /*0fe0*/  LEA.HI.X R3, R6, UR5, R5, 0x2, P0 ;  /* 0x0000000506037c11 */ /* 0x010fe200080f1405 */
[----:B------:R-:W-:-:S05]  /*0ff0*/  IMAD.MOV.U32 R5, RZ, RZ, 0x7f800000 ;  /* 0x7f800000ff057424 */ /* 0x000fca00078e00ff */
[----:B------:R-:W-:Y:S01]  /*1000*/  STG.E desc[UR16][R2.64], R5 ;  /* 0x0000000502007986 */ /* 0x000fe2000c101910 */
[----:B------:R-:W-:Y:S05]  /*1010*/  EXIT ;  /* 0x000000000000794d */ /* 0x000fea0003800000 */
.L_x_73:
[----:B------:R-:W-:Y:S02]  /*1020*/  ISETP.NE.AND P0, PT, R199, -0x1, PT ;  /* 0xffffffffc700780c */ /* 0x000fe40003f05270 */
[----:B------:R-:W-:-:S11]  /*1030*/  ISETP.NE.AND P2, PT, R12, -0x1, PT ;  /* 0xffffffff0c00780c */ /* 0x000fd60003f45270 */
[----:B------:R-:W1:Y:S08]  /*1040*/  @!P0 LDC.64 R6, c[0x0][0x398] ;  /* 0x0000e600ff068b82 */ /* 0x000e700000000a00 */
[----:B------:R-:W2:Y:S01]  /*1050*/  @P0 LDC.64 R4, c[0x0][0x3b0] ;  /* 0x0000ec00ff040b82 */ /* 0x000ea20000000a00 */
[----:B-1----:R-:W-:-:S04]  /*1060*/  @!P0 IMAD.WIDE.U32 R10, R2, R6, RZ ;  /* 0x00000006020a8225 */ /* 0x002fc800078e00ff */
[----:B------:R-:W-:Y:S02]  /*1070*/  @!P0 IMAD R8, R2, R7, R11 ;  /* 0x0000000702088224 */ /* 0x000fe400078e020b */
[----:B--2---:R-:W-:-:S04]  /*1080*/  @P0 IMAD.WIDE.U32 R14, R199, R4, RZ ;  /* 0x00000004c70e0225 */ /* 0x004fc800078e00ff */
        /* <DEDUP_REMOVED lines=13> */
.L_x_89:
[----:B------:R-:W1:Y:S01]  /*1160*/  LDCU.64 UR8, c[0x0][0x3b8] ;  /* 0x00007700ff0877ac */ /* 0x000e620008000a00 */
[----:B------:R-:W-:-:S05]  /*1170*/  IADD3 R14, PT, PT, R9, R12, RZ ;  /* 0x0000000c090e7210 */ /* 0x000fca0007ffe0ff */
[C---:B-1----:R-:W-:Y:S02]  /*1180*/  IMAD R6, R14.reuse, UR9, RZ ;  /* 0x000000090e067c24 */ /* 0x042fe4000f8e02ff */
[----:B------:R-:W-:-:S05]  /*1190*/  IMAD.WIDE.U32 R14, R14, UR8, RZ ;  /* 0x000000080e0e7c25 */ /* 0x000fca000f8e00ff */
[----:B------:R-:W-:Y:S02]  /*11a0*/  IADD3 R6, PT, PT, R15, R6, RZ ;  /* 0x000000060f067210 */ /* 0x000fe40007ffe0ff */
.L_x_90:
        /* <DEDUP_REMOVED lines=10> */
[----:B------:R-:W-:-:S06]  /*1250*/  IMAD.HI.U32 R16, R17, R5, R16 ;  /* 0x0000000511107227 */ /* 0x000fcc00078e0010 */
[----:B------:R-:W-:-:S04]  /*1260*/  IMAD.HI.U32 R5, R16, R3, RZ ;  /* 0x0000000310057227 */ /* 0x000fc800078e00ff */
[----:B------:R-:W-:-:S04]  /*1270*/  IMAD.MOV R16, RZ, RZ, -R5 ;  /* 0x000000ffff107224 */ /* 0x000fc800078e0a05 */
[----:B------:R-:W-:Y:S01]  /*1280*/  IMAD R16, R7, R16, R3 ;  /* 0x0000001007107224 */ /* 0x000fe200078e0203 */
[----:B------:R-:W-:-:S04]  /*1290*/  LOP3.LUT R3, R13, R4, RZ, 0x3c, !PT ;  /* 0x000000040d037212 */ /* 0x000fc800078e3cff */
[----:B------:R-:W-:Y:S02]  /*12a0*/  ISETP.GT.U32.AND P1, PT, R7, R16, PT ;  /* 0x000000100700720c */ /* 0x000fe40003f24070 */
[----:B------:R-:W-:-:S11]  /*12b0*/  ISETP.GE.AND P0, PT, R3, RZ, PT ;  /* 0x000000ff0300720c */ /* 0x000fd60003f06270 */
[-C--:B------:R-:W-:Y:S01]  /*12c0*/  @!P1 IADD3 R16, PT, PT, R16, -R7.reuse, RZ ;  /* 0x8000000710109210 */ /* 0x080fe20007ffe0ff */
[----:B------:R-:W-:Y:S01]  /*12d0*/  @!P1 VIADD R5, R5, 0x1 ;  /* 0x0000000105059836 */ /* 0x000fe20000000000 */
[----:B------:R-:W-:Y:S02]  /*12e0*/  ISETP.NE.AND P1, PT, R4, RZ, PT ;  /* 0x000000ff0400720c */ /* 0x000fe40003f25270 */
[----:B------:R-:W-:-:S13]  /*12f0*/  ISETP.GE.U32.AND P3, PT, R16, R7, PT ;  /* 0x000000071000720c */ /* 0x000fda0003f66070 */
        /* <DEDUP_REMOVED lines=18> */
.L_x_91:
[----:B------:R-:W1:Y:S01]  /*1420*/  LDC.64 R4, c[0x0][0x3c0] ;  /* 0x0000f000ff047b82 */ /* 0x000e620000000a00 */
[----:B------:R-:W-:-:S05]  /*1430*/  IADD3 R9, PT, PT, R9, R12, RZ ;  /* 0x0000000c09097210 */ /* 0x000fca0007ffe0ff */
[C---:B-1----:R-:W-:Y:S02]  /*1440*/  IMAD R2, R9.reuse, R5, RZ ;  /* 0x0000000509027224 */ /* 0x042fe400078e02ff */
[----:B------:R-:W-:-:S05]  /*1450*/  IMAD.WIDE.U32 R16, R9, R4, RZ ;  /* 0x0000000409107225 */ /* 0x000fca00078e00ff */
[----:B------:R-:W-:Y:S02]  /*1460*/  IADD3 R2, PT, PT, R17, R2, RZ ;  /* 0x0000000211027210 */ /* 0x000fe40007ffe0ff */
[----:B------:R-:W-:-:S07]  /*1470*/  MOV R12, R16 ;  /* 0x00000010000c7202 */ /* 0x000fce0000000f00 */
.L_x_92:
[----:B------:R-:W-:Y:S01]  /*1480*/  IMAD.SHL.U32 R205, R185, 0x8, RZ ;  /* 0x00000008b9cd7824 */ /* 0x000fe200078e00ff */
[----:B------:R-:W1:Y:S01]  /*1490*/  LDCU.128 UR4, c[0x0][0x3d0] ;  /* 0x00007a00ff0477ac */ /* 0x000e620008000c00 */
[--C-:B------:R-:W-:Y:S01]  /*14a0*/  SHF.R.U32.HI R9, RZ, 0x3, R185.reuse ;  /* 0x00000003ff097819 */ /* 0x100fe200000116b9 */
[----:B------:R-:W2:Y:S01]  /*14b0*/  S2UR UR18, SR_CgaCtaId ;  /* 0x00000000001279c3 */ /* 0x000ea20000008800 */
[----:B------:R-:W-:Y:S01]  /*14c0*/  VIADD R194, R194, -UR20 ;  /* 0x80000014c2c27c36 */ /* 0x000fe20008000000 */
[----:B------:R-:W-:Y:S01]  /*14d0*/  LOP3.LUT R184, R205, 0x38, RZ, 0xc0, !PT ;  /* 0x00000038cdb87812 */ /* 0x000fe200078ec0ff */
[----:B------:R-:W3:Y:S01]  /*14e0*/  LDCU.64 UR12, c[0x0][0x390] ;  /* 0x00007200ff0c77ac */ /* 0x000ee20008000a00 */
[----:B------:R-:W-:Y:S01]  /*14f0*/  IMAD.SHL.U32 R133, R185, 0x40, RZ ;  /* 0x00000040b9857824 */ /* 0x000fe200078e00ff */
[----:B------:R-:W-:Y:S01]  /*1500*/  SHF.R.U32.HI R187, RZ, 0x1, R185 ;  /* 0x00000001ffbb7819 */ /* 0x000fe200000116b9 */
[----:B------:R-:W-:Y:S01]  /*1510*/  BSSY.RECONVERGENT B0, `(.L_x_93) ;  /* 0x000004b000007945 */ /* 0x000fe20003800200 */
[C---:B------:R-:W-:Y:S01]  /*1520*/  IADD3 R14, P1, PT, R184.reuse, R14, RZ ;  /* 0x0000000eb80e7210 */ /* 0x040fe20007f3e0ff */
[----:B------:R-:W4:Y:S01]  /*1530*/  LDCU.64 UR14, c[0x0][0x388] ;  /* 0x00007100ff0e77ac */ /* 0x000f220008000a00 */
[----:B------:R-:W-:-:S02]  /*1540*/  IADD3 R16, P0, PT, R184, R12, RZ ;  /* 0x0000000cb8107210 */ /* 0x000fc40007f1e0ff */
[C---:B------:R-:W-:Y:S01]  /*1550*/  LOP3.LUT R12, R205.reuse, 0x1e00, RZ, 0xc0, !PT ;  /* 0x00001e00cd0c7812 */ /* 0x040fe200078ec0ff */
[----:B------:R-:W-:Y:S01]  /*1560*/  IMAD.X R15, RZ, RZ, R6, P1 ;  /* 0x000000ffff0f7224 */ /* 0x000fe200008e0606 */
[----:B------:R-:W5:Y:S01]  /*1570*/  LDCU.64 UR10, c[0x0][0x3c8] ;  /* 0x00007900ff0a77ac */ /* 0x000f620008000a00 */
[----:B------:R-:W-:Y:S01]  /*1580*/  IMAD.X R17, RZ, RZ, R2, P0 ;  /* 0x000000ffff117224 */ /* 0x000fe200000e0602 */
[----:B------:R-:W-:Y:S01]  /*1590*/  LOP3.LUT R2, R205, 0x1f8, RZ, 0xc0, !PT ;  /* 0x000001f8cd027812 */ /* 0x000fe200078ec0ff */
[C---:B------:R-:W-:Y:S01]  /*15a0*/  IMAD.WIDE.U32 R6, R9.reuse, UR8, R14 ;  /* 0x0000000809067c25 */ /* 0x040fe2000f8e000e */
[----:B------:R-:W-:Y:S02]  /*15b0*/  IADD3 R10, P0, PT, R184, R10, RZ ;  /* 0x0000000ab80a7210 */ /* 0x000fe40007f1e0ff */
[----:B------:R-:W-:Y:S01]  /*15c0*/  LOP3.LUT R201, R2, 0x38, R185, 0x78, !PT ;  /* 0x0000003802c97812 */ /* 0x000fe200078e78b9 */
[----:B------:R-:W-:Y:S01]  /*15d0*/  IMAD.WIDE.U32 R14, R9, R4, R16 ;  /* 0x00000004090e7225 */ /* 0x000fe200078e0010 */
[----:B------:R-:W-:-:S02]  /*15e0*/  SHF.R.S32.HI R16, RZ, 0x1f, R3 ;  /* 0x0000001fff107819 */ /* 0x000fc40000011403 */
[----:B------:R-:W-:Y:S01]  /*15f0*/  LOP3.LUT R201, R201, R12, RZ, 0xfc, !PT ;  /* 0x0000000cc9c97212 */ /* 0x000fe200078efcff */
[C---:B------:R-:W-:Y:S01]  /*1600*/  IMAD R7, R9.reuse, UR9, R7 ;  /* 0x0000000909077c24 */ /* 0x040fe2000f8e0207 */
[----:B------:R-:W-:Y:S01]  /*1610*/  LOP3.LUT R204, R184, 0x40, RZ, 0xfc, !PT ;  /* 0x00000040b8cc7812 */ /* 0x000fe200078efcff */
[----:B-1----:R-:W-:Y:S01]  /*1620*/  IMAD R18, R16, UR4, RZ ;  /* 0x0000000410127c24 */ /* 0x002fe2000f8e02ff */
[----:B------:R-:W-:Y:S01]  /*1630*/  LOP3.LUT R203, R184, 0x80, RZ, 0xfc, !PT ;  /* 0x00000080b8cb7812 */ /* 0x000fe200078efcff */
[----:B------:R-:W-:Y:S02]  /*1640*/  IMAD R16, R16, UR6, RZ ;  /* 0x0000000610107c24 */ /* 0x000fe4000f8e02ff */
[----:B------:R-:W-:Y:S02]  /*1650*/  IMAD R15, R9, R5, R15 ;  /* 0x00000005090f7224 */ /* 0x000fe400078e020f */
[C---:B------:R-:W-:Y:S01]  /*1660*/  IMAD R197, R3.reuse, UR5, R18 ;  /* 0x0000000503c57c24 */ /* 0x040fe2000f8e0212 */
[----:B------:R-:W-:Y:S01]  /*1670*/  UMOV UR5, 0x400 ;  /* 0x0000040000057882 */ /* 0x000fe20000000000 */
[C---:B------:R-:W-:Y:S01]  /*1680*/  IMAD R195, R3.reuse, UR7, R16 ;  /* 0x0000000703c37c24 */ /* 0x040fe2000f8e0210 */
[----:B--2---:R-:W-:Y:S01]  /*1690*/  ULEA UR5, UR18, UR5, 0x18 ;  /* 0x0000000512057291 */ /* 0x004fe2000f8ec0ff */
[----:B------:R-:W-:Y:S01]  /*16a0*/  IMAD.WIDE.U32 R6, R3, UR4, R6 ;  /* 0x0000000403067c25 */ /* 0x000fe2000f8e0006 */
[----:B------:R-:W-:-:S03]  /*16b0*/  USHF.R.U32.HI UR4, URZ, 0x19, UR19 ;  /* 0x00000019ff047899 */ /* 0x000fc60008011613 */
[----:B------:R-:W-:Y:S01]  /*16c0*/  IMAD.WIDE.U32 R2, R3, UR6, R14 ;  /* 0x0000000603027c25 */ /* 0x000fe2000f8e000e */
[----:B------:R-:W-:Y:S01]  /*16d0*/  USHF.L.U32 UR6, UR19, 0x7, URZ ;  /* 0x0000000713067899 */ /* 0x000fe200080006ff */
[----:B----4-:R-:W-:Y:S02]  /*16e0*/  LEA R198, P1, R6, UR14, 0x1 ;  /* 0x0000000e06c67c11 */ /* 0x010fe4000f8208ff */
[----:B------:R-:W-:Y:S01]  /*16f0*/  IMAD.X R11, RZ, RZ, R8, P0 ;  /* 0x000000ffff0b7224 */ /* 0x000fe200000e0608 */
[C---:B---3--:R-:W-:Y:S01]  /*1700*/  LEA R196, P0, R2.reuse, UR12, 0x1 ;  /* 0x0000000c02c47c11 */ /* 0x048fe2000f8008ff */
[----:B------:R-:W-:Y:S01]  /*1710*/  IMAD.IADD R195, R3, 0x1, R195 ;  /* 0x0000000103c37824 */ /* 0x000fe200078e02c3 */
[----:B------:R-:W-:Y:S01]  /*1720*/  LOP3.LUT R3, R9, UR6, RZ, 0xfc, !PT ;  /* 0x0000000609037c12 */ /* 0x000fe2000f8efcff */
[----:B------:R-:W-:Y:S01]  /*1730*/  IMAD.IADD R197, R7, 0x1, R197 ;  /* 0x0000000107c57824 */ /* 0x000fe200078e02c5 */
[----:B------:R-:W-:Y:S01]  /*1740*/  LOP3.LUT R7, R187, 0x8, RZ, 0xc0, !PT ;  /* 0x00000008bb077812 */ /* 0x000fe200078ec0ff */
[----:B-----5:R-:W-:Y:S01]  /*1750*/  IMAD.WIDE.U32 R10, R13, UR10, R10 ;  /* 0x0000000a0d0a7c25 */ /* 0x020fe2000f8e000a */
[----:B------:R-:W-:-:S02]  /*1760*/  LEA.HI.X R195, R2, UR13, R195, 0x1, P0 ;  /* 0x0000000d02c37c11 */ /* 0x000fc400080f0cc3 */
[----:B------:R-:W-:Y:S01]  /*1770*/  ISETP.GE.AND P0, PT, R9, R194, PT ;  /* 0x000000c20900720c */ /* 0x000fe20003f06270 */
[----:B------:R-:W-:Y:S01]  /*1780*/  IMAD R13, R13, UR11, R11 ;  /* 0x0000000b0d0d7c24 */ /* 0x000fe2000f8e020b */
[----:B------:R-:W-:Y:S02]  /*1790*/  LOP3.LUT R2, R184, 0x1c0, R133, 0xf8, !PT ;  /* 0x000001c0b8027812 */ /* 0x000fe400078ef885 */
[----:B------:R-:W-:Y:S02]  /*17a0*/  LEA.HI.X R197, R6, UR15, R197, 0x1, P1 ;  /* 0x0000000f06c57c11 */ /* 0x000fe400088f0cc5 */
[----:B------:R-:W-:Y:S02]  /*17b0*/  LOP3.LUT R84, R2, R7, RZ, 0x3c, !PT ;  /* 0x0000000702547212 */ /* 0x000fe400078e3cff */
[----:B------:R-:W-:-:S05]  /*17c0*/  LEA R201, R201, UR5, 0x1 ;  /* 0x00000005c9c97c11 */ /* 0x000fca000f8e08ff */
[----:B------:R-:W-:Y:S05]  /*17d0*/  @P0 BRA `(.L_x_94) ;  /* 0x0000000000780947 */ /* 0x000fea0003800000 */
[----:B------:R-:W1:Y:S01]  /*17e0*/  LDC.64 R6, c[0x0][0x3b0] ;  /* 0x0000ec00ff067b82 */ /* 0x000e620000000a00 */
[----:B------:R-:W2:Y:S01]  /*17f0*/  LDCU UR10, c[0x0][0x440] ;  /* 0x00008800ff0a77ac */ /* 0x000ea20008000800 */
[----:B------:R-:W-:Y:S01]  /*1800*/  IMAD.MOV.U32 R12, RZ, RZ, R10 ;  /* 0x000000ffff0c7224 */ /* 0x000fe200078e000a */
[----:B------:R-:W3:Y:S01]  /*1810*/  LDCU.64 UR6, c[0x0][0x380] ;  /* 0x00007000ff0677ac */ /* 0x000ee20008000a00 */
[----:B--2---:R-:W-:Y:S02]  /*1820*/  ISETP.GE.AND P1, PT, R184, UR10, PT ;  /* 0x0000000ab8007c0c */ /* 0x004fe4000bf26270 */
[----:B------:R-:W-:Y:S01]  /*1830*/  ISETP.GE.AND P0, PT, R204, UR10, PT ;  /* 0x0000000acc007c0c */ /* 0x000fe2000bf06270 */
[----:B-1----:R-:W-:Y:S02]  /*1840*/  IMAD R8, R6, UR4, RZ ;  /* 0x0000000406087c24 */ /* 0x002fe4000f8e02ff */
[----:B------:R-:W-:-:S04]  /*1850*/  IMAD.WIDE.U32 R14, R3, R6, R12 ;  /* 0x00000006030e7225 */ /* 0x000fc800078e000c */
[----:B------:R-:W-:Y:S01]  /*1860*/  IMAD R7, R3, R7, R8 ;  /* 0x0000000703077224 */ /* 0x000fe200078e0208 */
[----:B---3--:R-:W-:-:S03]  /*1870*/  LEA R6, P2, R14, UR6, 0x1 ;  /* 0x000000060e067c11 */ /* 0x008fc6000f8408ff */
[----:B------:R-:W-:-:S05]  /*1880*/  IMAD.IADD R7, R15, 0x1, R7 ;  /* 0x000000010f077824 */ /* 0x000fca00078e0207 */
[----:B------:R-:W-:-:S05]  /*1890*/  LEA.HI.X R7, R14, UR7, R7, 0x1, P2 ;  /* 0x000000070e077c11 */ /* 0x000fca00090f0c07 */
[----:B------:R-:W-:Y:S01]  /*18a0*/  @!PT LDS RZ, [RZ] ;  /* 0x00000000fffff984 */ /* 0x000fe20000000800 */
[----:B------:R-:W-:Y:S01]  /*18b0*/  @!PT LDS RZ, [RZ] ;  /* 0x00000000fffff984 */ /* 0x000fe20000000800 */
[----:B------:R-:W-:Y:S01]  /*18c0*/  @!PT LDS RZ, [RZ] ;  /* 0x00000000fffff984 */ /* 0x000fe20000000800 */
[----:B------:R1:W-:Y:S04]  /*18d0*/  @!P1 LDGSTS.E.BYPASS.LTC128B.128 [R201], desc[UR16][R6.64] ;  /* 0x0000000006c99fae */ /* 0x0003e8000b981a10 */
[----:B------:R1:W-:Y:S04]  /*18e0*/  @P1 STS.128 [R201], RZ ;  /* 0x000000ffc9001388 */ /* 0x0003e80000000c00 */
[----:B------:R-:W-:Y:S01]  /*18f0*/  @!PT LDS RZ, [RZ] ;  /* 0x00000000fffff984 */ /* 0x000fe20000000800 */
[----:B------:R-:W-:Y:S01]  /*1900*/  @!PT LDS RZ, [RZ] ;  /* 0x00000000fffff984 */ /* 0x000fe20000000800 */
[----:B------:R-:W-:Y:S01]  /*1910*/  @!PT LDS RZ, [RZ] ;  /* 0x00000000fffff984 */ /* 0x000fe20000000800 */
[----:B------:R1:W-:Y:S04]  /*1920*/  @!P0 LDGSTS.E.BYPASS.LTC128B.128 [R201+0x4000], desc[UR16][R6.64+0x80] ;  /* 0x0400008006c98fae */ /* 0x0003e8000b981a10 */
[----:B------:R1:W-:Y:S01]  /*1930*/  @P0 STS.128 [R201+0x4000], RZ ;  /* 0x004000ffc9000388 */ /* 0x0003e20000000c00 */
[----:B------:R-:W-:-:S13]  /*1940*/  ISETP.GE.AND P0, PT, R203, UR10, PT ;  /* 0x0000000acb007c0c */ /* 0x000fda000bf06270 */
[----:B------:R-:W-:Y:S05]  /*1950*/  @P0 BRA `(.L_x_95) ;  /* 0x0000000000140947 */ /* 0x000fea0003800000 */
[----:B------:R-:W-:Y:S01]  /*1960*/  @!PT LDS RZ, [RZ] ;  /* 0x00000000fffff984 */ /* 0x000fe20000000800 */
[----:B------:R-:W-:Y:S01]  /*1970*/  @!PT LDS RZ, [RZ] ;  /* 0x00000000fffff984 */ /* 0x000fe20000000800 */
[----:B------:R-:W-:Y:S01]  /*1980*/  @!PT LDS RZ, [RZ] ;  /* 0x00000000fffff984 */ /* 0x000fe20000000800 */
[----:B------:R3:W-:Y:S01]  /*1990*/  LDGSTS.E.BYPASS.LTC128B.128 [R201+0x8000], desc[UR16][R6.64+0x100] ;  /* 0x0800010006c97fae */ /* 0x0007e2000b981a10 */
[----:B------:R-:W-:Y:S05]  /*19a0*/  BRA `(.L_x_94) ;  /* 0x0000000000047947 */ /* 0x000fea0003800000 */
.L_x_95:
[----:B------:R2:W-:Y:S02]  /*19b0*/  STS.128 [R201+0x8000], RZ ;  /* 0x008000ffc9007388 */ /* 0x0005e40000000c00 */
.L_x_94:
[----:B------:R-:W-:Y:S05]  /*19c0*/  BSYNC.RECONVERGENT B0 ;  /* 0x0000000000007941 */ /* 0x000fea0003800200 */
.L_x_93:
[----:B-1-3--:R-:W-:Y:S01]  /*19d0*/  IADD3 R7, PT, PT, R9, 0x20, RZ ;  /* 0x0000002009077810 */ /* 0x00afe20007ffe0ff */
[----:B------:R-:W-:Y:S03]  /*19e0*/  BSSY.RECONVERGENT B0, `(.L_x_96) ;  /* 0x0000024000007945 */ /* 0x000fe60003800200 */
[----:B------:R-:W-:-:S13]  /*19f0*/  ISETP.GE.AND P0, PT, R7, R194, PT ;  /* 0x000000c20700720c */ /* 0x000fda0003f06270 */
[----:B------:R-:W-:Y:S05]  /*1a00*/  @P0 BRA `(.L_x_97) ;  /* 0x0000000000840947 */ /* 0x000fea0003800000 */
[----:B------:R-:W1:Y:S01]  /*1a10*/  LDCU.64 UR10, c[0x0][0x3b0] ;  /* 0x00007600ff0a77ac */ /* 0x000e620008000a00 */
[----:B------:R-:W-:Y:S01]  /*1a20*/  IADD3 R15, P0, PT, R3, 0x20, RZ ;  /* 0x00000020030f7810 */ /* 0x000fe20007f1e0ff */
[----:B------:R-:W-:Y:S01]  /*1a30*/  IMAD.MOV.U32 R16, RZ, RZ, R10 ;  /* 0x000000ffff107224 */ /* 0x000fe200078e000a */
[----:B------:R-:W-:Y:S01]  /*1a40*/  MOV R17, R13 ;  /* 0x0000000d00117202 */ /* 0x000fe20000000f00 */
[----:B------:R-:W3:Y:S02]  /*1a50*/  LDCU UR12, c[0x0][0x440] ;  /* 0x00008800ff0c77ac */ /* 0x000ee40008000800 */
[----:B------:R-:W-:Y:S01]  /*1a60*/  IMAD.X R6, RZ, RZ, UR4, P0 ;  /* 0x00000004ff067e24 */ /* 0x000fe200080e06ff */
[----:B------:R-:W4:Y:S03]  /*1a70*/  LDCU.64 UR6, c[0x0][0x380] ;  /* 0x00007000ff0677ac */ /* 0x000f260008000a00 */
[----:B-1----:R-:W-:-:S02]  /*1a80*/  IMAD R6, R6, UR10, RZ ;  /* 0x0000000a06067c24 */ /* 0x002fc4000f8e02ff */
[----:B------:R-:W-:Y:S01]  /*1a90*/  IMAD.WIDE.U32 R16, R15, UR10, R16 ;  /* 0x0000000a0f107c25 */ /* 0x000fe2000f8e0010 */
[----:B---3--:R-:W-:-:S03]  /*1aa0*/  ISETP.GE.AND P1, PT, R184, UR12, PT ;  /* 0x0000000cb8007c0c */ /* 0x008fc6000bf26270 */
[----:B------:R-:W-:Y:S01]  /*1ab0*/  IMAD R6, R15, UR11, R6 ;  /* 0x0000000b0f067c24 */ /* 0x000fe2000f8e0206 */
[----:B------:R-:W-:Y:S02]  /*1ac0*/  ISETP.GE.AND P0, PT, R204, UR12, PT ;  /* 0x0000000ccc007c0c */ /* 0x000fe4000bf06270 */
[----:B----4-:R-:W-:Y:S01]  /*1ad0*/  LEA R14, P2, R16, UR6, 0x1 ;  /* 0x00000006100e7c11 */ /* 0x010fe2000f8408ff */
[----:B------:R-:W-:-:S05]  /*1ae0*/  IMAD.IADD R15, R17, 0x1, R6 ;  /* 0x00000001110f7824 */ /* 0x000fca00078e0206 */
[----:B------:R-:W-:-:S05]  /*1af0*/  LEA.HI.X R15, R16, UR7, R15, 0x1, P2 ;  /* 0x00000007100f7c11 */ /* 0x000fca00090f0c0f */
[----:B------:R-:W-:Y:S01]  /*1b00*/  @!PT LDS RZ, [RZ] ;  /* 0x00000000fffff984 */ /* 0x000fe20000000800 */
[----:B------:R-:W-:Y:S01]  /*1b10*/  @!PT LDS RZ, [RZ] ;  /* 0x00000000fffff984 */ /* 0x000fe20000000800 */
[----:B------:R-:W-:Y:S01]  /*1b20*/  @!PT LDS RZ, [RZ] ;  /* 0x00000000fffff984 */ /* 0x000fe20000000800 */
[----:B------:R1:W-:Y:S04]  /*1b30*/  @!P1 LDGSTS.E.BYPASS.LTC128B.128 [R201+0x1000], desc[UR16][R14.64] ;  /* 0x010000000ec99fae */ /* 0x0003e8000b981a10 */
[----:B------:R1:W-:Y:S04]  /*1b40*/  @P1 STS.128 [R201+0x1000], RZ ;  /* 0x001000ffc9001388 */ /* 0x0003e80000000c00 */
        /* <DEDUP_REMOVED lines=12> */
.L_x_98:
[----:B------:R4:W-:Y:S02]  /*1c10*/  STS.128 [R201+0x9000], RZ ;  /* 0x009000ffc9007388 */ /* 0x0009e40000000c00 */
.L_x_97:
[----:B------:R-:W-:Y:S05]  /*1c20*/  BSYNC.RECONVERGENT B0 ;  /* 0x0000000000007941 */ /* 0x000fea0003800200 */
.L_x_96:
        /* <DEDUP_REMOVED lines=10> */
[----:B------:R-:W5:Y:S03]  /*1cd0*/  LDCU.64 UR6, c[0x0][0x380] ;  /* 0x00007000ff0677ac */ /* 0x000f660008000a00 */
[----:B-1----:R-:W-:-:S02]  /*1ce0*/  IMAD R6, R6, UR10, RZ ;  /* 0x0000000a06067c24 */ /* 0x002fc4000f8e02ff */
[----:B------:R-:W-:Y:S01]  /*1cf0*/  IMAD.WIDE.U32 R16, R15, UR10, R16 ;  /* 0x0000000a0f107c25 */ /* 0x000fe2000f8e0010 */
[----:B---3--:R-:W-:-:S03]  /*1d00*/  ISETP.GE.AND P1, PT, R184, UR12, PT ;  /* 0x0000000cb8007c0c */ /* 0x008fc6000bf26270 */
[----:B------:R-:W-:Y:S01]  /*1d10*/  IMAD R6, R15, UR11, R6 ;  /* 0x0000000b0f067c24 */ /* 0x000fe2000f8e0206 */
[----:B------:R-:W-:Y:S02]  /*1d20*/  ISETP.GE.AND P0, PT, R204, UR12, PT ;  /* 0x0000000ccc007c0c */ /* 0x000fe4000bf06270 */
[----:B-----5:R-:W-:Y:S01]  /*1d30*/  LEA R14, P2, R16, UR6, 0x1 ;  /* 0x00000006100e7c11 */ /* 0x020fe2000f8408ff */
        /* <DEDUP_REMOVED lines=19> */
.L_x_101:
[----:B------:R3:W-:Y:S02]  /*1e70*/  STS.128 [R201+0xa000], RZ ;  /* 0x00a000ffc9007388 */ /* 0x0007e40000000c00 */
.L_x_100:
[----:B------:R-:W-:Y:S05]  /*1e80*/  BSYNC.RECONVERGENT B0 ;  /* 0x0000000000007941 */ /* 0x000fea0003800200 */
.L_x_99:
[----:B-1-3--:R-:W-:Y:S01]  /*1e90*/  IADD3 R15, PT, PT, R9, 0x60, RZ ;  /* 0x00000060090f7810 */ /* 0x00afe20007ffe0ff */
[----:B------:R-:W-:Y:S01]  /*1ea0*/  USHF.L.U64.HI UR13, UR8, 0x6, UR9 ;  /* 0x00000006080d7899 */ /* 0x000fe20008010209 */
[----:B------:R-:W-:Y:S01]  /*1eb0*/  BSSY.RECONVERGENT B0, `(.L_x_102) ;  /* 0x0000024000007945 */ /* 0x000fe20003800200 */
[----:B------:R-:W-:Y:S01]  /*1ec0*/  USHF.L.U32 UR14, UR8, 0x6, URZ ;  /* 0x00000006080e7899 */ /* 0x000fe200080006ff */
[----:B------:R-:W-:-:S13]  /*1ed0*/  ISETP.GE.AND P0, PT, R15, R194, PT ;  /* 0x000000c20f00720c */ /* 0x000fda0003f06270 */
[----:B------:R-:W-:Y:S05]  /*1ee0*/  @P0 BRA `(.L_x_103) ;  /* 0x0000000000800947 */ /* 0x000fea0003800000 */
[----:B------:R-:W1:Y:S01]  /*1ef0*/  LDCU.64 UR10, c[0x0][0x3b0] ;  /* 0x00007600ff0a77ac */ /* 0x000e620008000a00 */
[----:B------:R-:W-:Y:S01]  /*1f00*/  IADD3 R6, P0, PT, R3, 0x60, RZ ;  /* 0x0000006003067810 */ /* 0x000fe20007f1e0ff */
[----:B------:R-:W-:Y:S01]  /*1f10*/  IMAD.MOV.U32 R11, RZ, RZ, R13 ;  /* 0x000000ffff0b7224 */ /* 0x000fe200078e000d */
[----:B------:R-:W3:Y:S03]  /*1f20*/  LDCU UR12, c[0x0][0x440] ;  /* 0x00008800ff0c77ac */ /* 0x000ee60008000800 */
        /* <DEDUP_REMOVED lines=27> */
.L_x_104:
[----:B------:R3:W-:Y:S02]  /*20e0*/  STS.128 [R201+0xb000], RZ ;  /* 0x00b000ffc9007388 */ /* 0x0007e40000000c00 */
.L_x_103:
[----:B------:R-:W-:Y:S05]  /*20f0*/  BSYNC.RECONVERGENT B0 ;  /* 0x0000000000007941 */ /* 0x000fea0003800200 */
.L_x_102:
[----:B------:R-:W-:Y:S01]  /*2100*/  LEA.HI.SX32 R3, R0, 0xffffffff, 0x1a ;  /* 0xffffffff00037811 */ /* 0x000fe200078fd2ff */
[----:B------:R-:W-:Y:S03]  /*2110*/  BSSY.RECONVERGENT B0, `(.L_x_105) ;  /* 0x0000020000007945 */ /* 0x000fe60003800200 */
[----:B------:R-:W-:Y:S01]  /*2120*/  SHF.R.S32.HI R8, RZ, 0x1f, R3 ;  /* 0x0000001fff087819 */ /* 0x000fe20000011403 */
[C---:B------:R-:W-:Y:S02]  /*2130*/  IMAD R6, R3.reuse, -0x40, R86 ;  /* 0xffffffc003067824 */ /* 0x040fe400078e0256 */
[C---:B------:R-:W-:Y:S02]  /*2140*/  IMAD R11, R3.reuse, UR13, RZ ;  /* 0x0000000d030b7c24 */ /* 0x040fe4000f8e02ff */
[----:B------:R-:W-:Y:S01]  /*2150*/  IMAD.WIDE.U32 R14, R3, UR14, RZ ;  /* 0x0000000e030e7c25 */ /* 0x000fe2000f8e00ff */
[----:B------:R-:W-:-:S03]  /*2160*/  ISETP.GE.AND P3, PT, R9, R6, PT ;  /* 0x000000060900720c */ /* 0x000fc60003f66270 */
[----:B------:R-:W-:-:S05]  /*2170*/  IMAD R11, R8, UR14, R11 ;  /* 0x0000000e080b7c24 */ /* 0x000fca000f8e020b */
[----:B------:R-:W-:-:S05]  /*2180*/  IADD3 R10, PT, PT, R15, R11, RZ ;  /* 0x0000000b0f0a7210 */ /* 0x000fca0007ffe0ff */
[----:B------:R-:W-:Y:S05]  /*2190*/  @P3 BRA `(.L_x_106) ;  /* 0x00000000005c3947 */ /* 0x000fea0003800000 */
[----:B------:R-:W5:Y:S01]  /*21a0*/  LDCU UR4, c[0x0][0x440] ;  /* 0x00008800ff0477ac */ /* 0x000f620008000800 */
[----:B-1-3--:R-:W-:-:S04]  /*21b0*/  LEA R12, P2, R14, R198, 0x1 ;  /* 0x000000c60e0c7211 */ /* 0x00afc800078408ff */
[----:B------:R-:W-:Y:S02]  /*21c0*/  LEA.HI.X R13, R14, R197, R10, 0x1, P2 ;  /* 0x000000c50e0d7211 */ /* 0x000fe400010f0c0a */
[----:B-----5:R-:W-:Y:S02]  /*21d0*/  ISETP.GE.AND P1, PT, R184, UR4, PT ;  /* 0x00000004b8007c0c */ /* 0x020fe4000bf26270 */
[----:B------:R-:W-:-:S11]  /*21e0*/  ISETP.GE.AND P0, PT, R204, UR4, PT ;  /* 0x00000004cc007c0c */ /* 0x000fd6000bf06270 */
        /* <DEDUP_REMOVED lines=17> */
.L_x_107:
[----:B------:R3:W-:Y:S02]  /*2300*/  STS.128 [R201+0x10000], RZ ;  /* 0x010000ffc9007388 */ /* 0x0007e40000000c00 */
.L_x_106:
[----:B------:R-:W-:Y:S05]  /*2310*/  BSYNC.RECONVERGENT B0 ;  /* 0x0000000000007941 */ /* 0x000fea0003800200 */
.L_x_105:
[----:B------:R-:W-:Y:S01]  /*2320*/  ISETP.GE.AND P0, PT, R7, R6, PT ;  /* 0x000000060700720c */ /* 0x000fe20003f06270 */
[----:B------:R-:W-:Y:S01]  /*2330*/  USHF.L.U64.HI UR9, UR8, 0x5, UR9 ;  /* 0x0000000508097899 */ /* 0x000fe20008010209 */
[----:B------:R-:W-:Y:S01]  /*2340*/  BSSY.RECONVERGENT B0, `(.L_x_108) ;  /* 0x000001e000007945 */ /* 0x000fe20003800200 */
[----:B------:R-:W-:Y:S01]  /*2350*/  USHF.L.U32 UR8, UR8, 0x5, URZ ;  /* 0x0000000508087899 */ /* 0x000fe200080006ff */
[C---:B-1-3--:R-:W-:Y:S01]  /*2360*/  SHF.L.U64.HI R12, R4.reuse, 0x6, R5 ;  /* 0x00000006040c7819 */ /* 0x04afe20000010205 */
[----:B------:R-:W-:-:S08]  /*2370*/  IMAD.SHL.U32 R11, R4, 0x40, RZ ;  /* 0x00000040040b7824 */ /* 0x000fd000078e00ff */
[----:B------:R-:W-:Y:S05]  /*2380*/  @P0 BRA `(.L_x_109) ;  /* 0x0000000000640947 */ /* 0x000fea0003800000 */
[----:B------:R-:W1:Y:S01]  /*2390*/  LDCU UR4, c[0x0][0x440] ;  /* 0x00008800ff0477ac */ /* 0x000e620008000800 */
[----:B------:R-:W-:-:S04]  /*23a0*/  IADD3 R9, P0, PT, R14, UR8, RZ ;  /* 0x000000080e097c10 */ /* 0x000fc8000ff1e0ff */
[----:B------:R-:W-:Y:S02]  /*23b0*/  IADD3.X R10, PT, PT, R10, UR9, RZ, P0, !PT ;  /* 0x000000090a0a7c10 */ /* 0x000fe400087fe4ff */
[----:B------:R-:W-:-:S04]  /*23c0*/  LEA R14, P2, R9, R198, 0x1 ;  /* 0x000000c6090e7211 */ /* 0x000fc800078408ff */
[----:B------:R-:W-:Y:S02]  /*23d0*/  LEA.HI.X R15, R9, R197, R10, 0x1, P2 ;  /* 0x000000c5090f7211 */ /* 0x000fe400010f0c0a */
[----:B-1----:R-:W-:Y:S02]  /*23e0*/  ISETP.GE.AND P1, PT, R184, UR4, PT ;  /* 0x00000004b8007c0c */ /* 0x002fe4000bf26270 */
        /* <DEDUP_REMOVED lines=18> */
.L_x_110:
[----:B------:R3:W-:Y:S02]  /*2510*/  STS.128 [R201+0x11000], RZ ;  /* 0x011000ffc9007388 */ /* 0x0007e40000000c00 */
.L_x_109:
[----:B------:R-:W-:Y:S05]  /*2520*/  BSYNC.RECONVERGENT B0 ;  /* 0x0000000000007941 */ /* 0x000fea0003800200 */
.L_x_108:
[----:B------:R-:W0:Y:S01]  /*2530*/  LDGDEPBAR ;  /* 0x00000000000079af */ /* 0x000e220000000000 */
[-C--:B------:R-:W-:Y:S01]  /*2540*/  IMAD R9, R12, R3.reuse, RZ ;  /* 0x000000030c097224 */ /* 0x080fe200078e02ff */
[----:B------:R-:W-:Y:S01]  /*2550*/  BSSY.RECONVERGENT B0, `(.L_x_111) ;  /* 0x0000022000007945 */ /* 0x000fe20003800200 */
[----:B------:R-:W-:-:S04]  /*2560*/  IMAD.WIDE.U32 R12, R11, R3, RZ ;  /* 0x000000030b0c7225 */ /* 0x000fc800078e00ff */
[----:B------:R-:W-:-:S05]  /*2570*/  IMAD R9, R8, R11, R9 ;  /* 0x0000000b08097224 */ /* 0x000fca00078e0209 */
[----:B------:R-:W-:Y:S01]  /*2580*/  IADD3 R8, PT, PT, R13, R9, RZ ;  /* 0x000000090d087210 */ /* 0x000fe20007ffe0ff */
[----:B------:R-:W-:-:S04]  /*2590*/  DEPBAR.LE SB0, 0x0 ;  /* 0x000080000000791a */ /* 0x000fc80000000000 */
[----:B------:R-:W-:Y:S06]  /*25a0*/  BAR.SYNC.DEFER_BLOCKING 0x0 ;  /* 0x0000000000007b1d */ /* 0x000fec0000010000 */
[----:B------:R-:W-:Y:S05]  /*25b0*/  @P3 BRA `(.L_x_112) ;  /* 0x0000000000603947 */ /* 0x000fea0003800000 */
[----:B------:R-:W5:Y:S01]  /*25c0*/  LDCU UR4, c[0x0][0x440] ;  /* 0x00008800ff0477ac */ /* 0x000f620008000800 */
[----:B------:R-:W-:-:S04]  /*25d0*/  LEA R10, P2, R12, R196, 0x1 ;  /* 0x000000c40c0a7211 */ /* 0x000fc800078408ff */
        /* <DEDUP_REMOVED lines=20> */
.L_x_113:
[----:B------:R1:W-:Y:S01]  /*2720*/  STS.128 [R201+0x16000], RZ ;  /* 0x016000ffc9007388 */ /* 0x0003e20000000c00 */
[----:B------:R-:W-:Y:S05]  /*2730*/  BRA `(.L_x_114) ;  /* 0x00000000000c7947 */ /* 0x000fea0003800000 */
.L_x_112:
[----:B------:R1:W-:Y:S04]  /*2740*/  STS.128 [R201+0x12000], RZ ;  /* 0x012000ffc9007388 */ /* 0x0003e80000000c00 */
[----:B------:R1:W-:Y:S04]  /*2750*/  STS.128 [R201+0x14000], RZ ;  /* 0x014000ffc9007388 */ /* 0x0003e80000000c00 */
[----:B------:R1:W-:Y:S02]  /*2760*/  STS.128 [R201+0x16000], RZ ;  /* 0x016000ffc9007388 */ /* 0x0003e40000000c00 */
.L_x_114:
[----:B------:R-:W-:Y:S05]  /*2770*/  BSYNC.RECONVERGENT B0 ;  /* 0x0000000000007941 */ /* 0x000fea0003800200 */
.L_x_111:
[----:B------:R-:W-:Y:S01]  /*2780*/  ISETP.GE.AND P0, PT, R7, R6, PT ;  /* 0x000000060700720c */ /* 0x000fe20003f06270 */
[C---:B------:R-:W-:Y:S01]  /*2790*/  IMAD.SHL.U32 R186, R185.reuse, 0x20, RZ ;  /* 0x00000020b9ba7824 */ /* 0x040fe200078e00ff */
[----:B------:R-:W-:Y:S01]  /*27a0*/  BSSY.RECONVERGENT B0, `(.L_x_115) ;  /* 0x0000021000007945 */ /* 0x000fe20003800200 */
[----:B------:R-:W-:-:S03]  /*27b0*/  LOP3.LUT R9, R185, 0x8, RZ, 0xc0, !PT ;  /* 0x00000008b9097812 */ /* 0x000fc600078ec0ff */
[----:B------:R-:W-:-:S04]  /*27c0*/  LOP3.LUT R186, R186, 0x7c00, RZ, 0xc0, !PT ;  /* 0x00007c00baba7812 */ /* 0x000fc800078ec0ff */
[----:B------:R-:W-:-:S03]  /*27d0*/  LOP3.LUT R7, R186, 0x200, R133, 0xf8, !PT ;  /* 0x00000200ba077812 */ /* 0x000fc600078ef885 */
[----:B------:R1:W-:Y:S04]  /*27e0*/  @P0 STS.128 [R201+0x13000], RZ ;  /* 0x013000ffc9000388 */ /* 0x0003e80000000c00 */
[----:B------:R1:W-:Y:S04]  /*27f0*/  @P0 STS.128 [R201+0x15000], RZ ;  /* 0x015000ffc9000388 */ /* 0x0003e80000000c00 */
[----:B------:R1:W-:Y:S01]  /*2800*/  @P0 STS.128 [R201+0x17000], RZ ;  /* 0x017000ffc9000388 */ /* 0x0003e20000000c00 */
[----:B------:R-:W-:Y:S05]  /*2810*/  @P0 BRA `(.L_x_116) ;  /* 0x0000000000640947 */ /* 0x000fea0003800000 */
[----:B------:R-:W5:Y:S01]  /*2820*/  LDCU UR4, c[0x0][0x440] ;  /* 0x00008800ff0477ac */ /* 0x000f620008000800 */
[----:B------:R-:W-:-:S04]  /*2830*/  LEA R12, P0, R4, R12, 0x5 ;  /* 0x0000000c040c7211 */ /* 0x000fc800078028ff */
[----:B------:R-:W-:Y:S02]  /*2840*/  LEA.HI.X R4, R4, R8, R5, 0x5, P0 ;  /* 0x0000000804047211 */ /* 0x000fe400000f2c05 */
[----:B-1----:R-:W-:-:S04]  /*2850*/  LEA R10, P2, R12, R196, 0x1 ;  /* 0x000000c40c0a7211 */ /* 0x002fc800078408ff */
        /* <DEDUP_REMOVED lines=20> */
.L_x_117:
[----:B------:R1:W-:Y:S02]  /*29a0*/  STS.128 [R201+0x17000], RZ ;  /* 0x017000ffc9007388 */ /* 0x0003e40000000c00 */
.L_x_116:
[----:B------:R-:W-:Y:S05]  /*29b0*/  BSYNC.RECONVERGENT B0 ;  /* 0x0000000000007941 */ /* 0x000fea0003800200 */
.L_x_115:
[----:B------:R-:W-:Y:S01]  /*29c0*/  IMAD.IADD R7, R84, 0x1, R7 ;  /* 0x0000000154077824 */ /* 0x000fe200078e0207 */
[----:B------:R-:W-:Y:S01]  /*29d0*/  LOP3.LUT R4, R2, R9, RZ, 0x3c, !PT ;  /* 0x0000000902047212 */ /* 0x000fe200078e3cff */
[----:B------:R-:W-:Y:S01]  /*29e0*/  IMAD.MOV.U32 R183, RZ, RZ, 0x20 ;  /* 0x00000020ffb77424 */ /* 0x000fe200078e00ff */
[----:B------:R-:W-:Y:S01]  /*29f0*/  LOP3.LUT R89, R133, 0x400, RZ, 0xc0, !PT ;  /* 0x0000040085597812 */ /* 0x000fe200078ec0ff */
[----:B------:R-:W-:Y:S01]  /*2a00*/  IMAD.MOV.U32 R82, RZ, RZ, 0x40 ;  /* 0x00000040ff527424 */ /* 0x000fe200078e00ff */
[----:B------:R-:W-:Y:S01]  /*2a10*/  LEA R91, R7, UR5, 0x1 ;  /* 0x00000005075b7c11 */ /* 0x000fe2000f8e08ff */
[----:B------:R-:W0:Y:S01]  /*2a20*/  LDGDEPBAR ;  /* 0x00000000000079af */ /* 0x000e220000000000 */
[C---:B------:R-:W-:Y:S01]  /*2a30*/  LOP3.LUT P6, RZ, R185.reuse, 0x2, RZ, 0xc0, !PT ;  /* 0x00000002b9ff7812 */ /* 0x040fe200078cc0ff */
[----:B------:R-:W-:Y:S01]  /*2a40*/  IMAD R89, R4, 0x2, R89 ;  /* 0x0000000204597824 */ /* 0x000fe200078e0259 */
[----:B------:R-:W-:Y:S01]  /*2a50*/  LOP3.LUT P0, RZ, R185, 0x4, RZ, 0xc0, !PT ;  /* 0x00000004b9ff7812 */ /* 0x000fe2000780c0ff */
[----:B------:R-:W-:Y:S01]  /*2a60*/  LDSM.16.M88.4 R52, [R91] ;  /* 0x000000005b34783b */ /* 0x000fe20000000200 */
[----:B------:R-:W-:Y:S01]  /*2a70*/  SEL R80, R183, 0xffffffe0, !P6 ;  /* 0xffffffe0b7507807 */ /* 0x000fe20007000000 */
[----:B------:R-:W-:Y:S01]  /*2a80*/  VIADD R83, R89, UR5 ;  /* 0x0000000559537c36 */ /* 0x000fe20008000000 */
[----:B------:R-:W-:Y:S01]  /*2a90*/  SEL R82, R82, 0xffffffc0, !P0 ;  /* 0xffffffc052527807 */ /* 0x000fe20004000000 */
[----:B------:R-:W5:Y:S02]  /*2aa0*/  LDSM.16.M88.4 R24, [R89+UR5+0xc000] ;  /* 0x00c000055918783b */ /* 0x000f640008000200 */
[----:B------:R-:W-:-:S02]  /*2ab0*/  IMAD.IADD R88, R91, 0x1, R80 ;  /* 0x000000015b587824 */ /* 0x000fc400078e0250 */
[----:B------:R-:W2:Y:S01]  /*2ac0*/  LDSM.16.M88.4 R16, [R89+UR5+0xc800] ;  /* 0x00c800055910783b */ /* 0x000ea20008000200 */
[----:B------:R-:W-:Y:S02]  /*2ad0*/  IMAD.IADD R92, R83, 0x1, R80 ;  /* 0x00000001535c7824 */ /* 0x000fe400078e0250 */
[--C-:B------:R-:W-:Y:S01]  /*2ae0*/  IMAD.IADD R87, R91, 0x1, R82.reuse ;  /* 0x000000015b577824 */ /* 0x100fe200078e0252 */
[----:B------:R-:W4:Y:S01]  /*2af0*/  LDSM.16.M88.4 R60, [R89+UR5+0xd000] ;  /* 0x00d00005593c783b */ /* 0x000f220008000200 */
[----:B------:R-:W-:Y:S02]  /*2b00*/  IMAD.IADD R83, R83, 0x1, R82 ;  /* 0x0000000153537824 */ /* 0x000fe400078e0252 */
[C---:B------:R-:W-:Y:S01]  /*2b10*/  IMAD.IADD R85, R80.reuse, 0x1, R87 ;  /* 0x0000000150557824 */ /* 0x040fe200078e0257 */
[----:B------:R-:W4:Y:S01]  /*2b20*/  LDSM.16.M88.4 R48, [R89+UR5+0xd800] ;  /* 0x00d800055930783b */ /* 0x000f220008000200 */
[----:B------:R-:W-:-:S03]  /*2b30*/  IMAD.IADD R81, R80, 0x1, R83 ;  /* 0x0000000150517824 */ /* 0x000fc600078e0253 */
[----:B-1-3--:R-:W-:Y:S04]  /*2b40*/  LDSM.16.M88.4 R12, [R88] ;  /* 0x00000000580c783b */ /* 0x00afe80000000200 */
[----:B------:R-:W1:Y:S04]  /*2b50*/  LDSM.16.M88.4 R44, [R92+0xc000] ;  /* 0x00c000005c2c783b */ /* 0x000e680000000200 */
[----:B------:R-:W3:Y:S04]  /*2b60*/  LDSM.16.M88.4 R40, [R92+0xc800] ;  /* 0x00c800005c28783b */ /* 0x000ee80000000200 */
[----:B------:R-:W3:Y:S04]  /*2b70*/  LDSM.16.M88.4 R36, [R92+0xd000] ;  /* 0x00d000005c24783b */ /* 0x000ee80000000200 */
[----:B------:R-:W3:Y:S04]  /*2b80*/  LDSM.16.M88.4 R32, [R92+0xd800] ;  /* 0x00d800005c20783b */ /* 0x000ee80000000200 */
[----:B------:R-:W-:Y:S01]  /*2b90*/  LDSM.16.M88.4 R76, [R87] ;  /* 0x00000000574c783b */ /* 0x000fe20000000200 */
[C---:B-----5:R-:W-:Y:S03]  /*2ba0*/  HMMA.16816.F32.BF16 R28, R52.reuse, R24, RZ ;  /* 0x00000018341c723c */ /* 0x060fe600000418ff */
[----:B------:R-:W5:Y:S04]  /*2bb0*/  LDSM.16.M88.4 R8, [R83+0xc000] ;  /* 0x00c000005308783b */ /* 0x000f680000000200 */
[----:B------:R-:W5:Y:S01]  /*2bc0*/  LDSM.16.M88.4 R4, [R83+0xc800] ;  /* 0x00c800005304783b */ /* 0x000f620000000200 */
[C---:B------:R-:W-:Y:S03]  /*2bd0*/  HMMA.16816.F32.BF16 R24, R52.reuse, R26, RZ ;  /* 0x0000001a3418723c */ /* 0x040fe600000418ff */
[----:B------:R-:W5:Y:S04]  /*2be0*/  LDSM.16.M88.4 R68, [R83+0xd800] ;  /* 0x00d800005344783b */ /* 0x000f680000000200 */
[----:B------:R-:W-:Y:S01]  /*2bf0*/  LDSM.16.M88.4 R72, [R83+0xd000] ;  /* 0x00d000005348783b */ /* 0x000fe20000000200 */
[C---:B--2---:R-:W-:Y:S08]  /*2c00*/  HMMA.16816.F32.BF16 R20, R52.reuse, R16, RZ ;  /* 0x000000103414723c */ /* 0x044ff000000418ff */
[C---:B------:R-:W-:Y:S08]  /*2c10*/  HMMA.16816.F32.BF16 R16, R52.reuse, R18, RZ ;  /* 0x000000123410723c */ /* 0x040ff000000418ff */
[C---:B----4-:R-:W-:Y:S08]  /*2c20*/  HMMA.16816.F32.BF16 R64, R52.reuse, R60, RZ ;  /* 0x0000003c3440723c */ /* 0x050ff000000418ff */
[C---:B------:R-:W-:Y:S08]  /*2c30*/  HMMA.16816.F32.BF16 R60, R52.reuse, R62, RZ ;  /* 0x0000003e343c723c */ /* 0x040ff000000418ff */
[C---:B------:R-:W-:Y:S08]  /*2c40*/  HMMA.16816.F32.BF16 R56, R52.reuse, R48, RZ ;  /* 0x000000303438723c */ /* 0x040ff000000418ff */
[----:B------:R-:W-:Y:S01]  /*2c50*/  HMMA.16816.F32.BF16 R52, R52, R50, RZ ;  /* 0x000000323434723c */ /* 0x000fe200000418ff */
[----:B------:R-:W-:Y:S07]  /*2c60*/  LDSM.16.M88.4 R48, [R85] ;  /* 0x000000005530783b */ /* 0x000fee0000000200 */
[C---:B-1----:R-:W-:Y:S08]  /*2c70*/  HMMA.16816.F32.BF16 R28, R12.reuse, R44, R28 ;  /* 0x0000002c0c1c723c */ /* 0x042ff0000004181c */
[C---:B------:R-:W-:Y:S01]  /*2c80*/  HMMA.16816.F32.BF16 R24, R12.reuse, R46, R24 ;  /* 0x0000002e0c18723c */ /* 0x040fe20000041818 */
[----:B------:R-:W1:Y:S07]  /*2c90*/  LDSM.16.M88.4 R44, [R81+0xc000] ;  /* 0x00c00000512c783b */ /* 0x000e6e0000000200 */
[C---:B---3--:R-:W-:Y:S08]  /*2ca0*/  HMMA.16816.F32.BF16 R20, R12.reuse, R40, R20 ;  /* 0x000000280c14723c */ /* 0x048ff00000041814 */
[C---:B------:R-:W-:Y:S01]  /*2cb0*/  HMMA.16816.F32.BF16 R16, R12.reuse, R42, R16 ;  /* 0x0000002a0c10723c */ /* 0x040fe20000041810 */
[----:B------:R-:W2:Y:S07]  /*2cc0*/  LDSM.16.M88.4 R40, [R81+0xc800] ;  /* 0x00c800005128783b */ /* 0x000eae0000000200 */
[C---:B------:R-:W-:Y:S08]  /*2cd0*/  HMMA.16816.F32.BF16 R64, R12.reuse, R36, R64 ;  /* 0x000000240c40723c */ /* 0x040ff00000041840 */
[C---:B------:R-:W-:Y:S01]  /*2ce0*/  HMMA.16816.F32.BF16 R60, R12.reuse, R38, R60 ;  /* 0x000000260c3c723c */ /* 0x040fe2000004183c */
[----:B------:R-:W3:Y:S07]  /*2cf0*/  LDSM.16.M88.4 R36, [R81+0xd000] ;  /* 0x00d000005124783b */ /* 0x000eee0000000200 */
[C---:B------:R-:W-:Y:S08]  /*2d00*/  HMMA.16816.F32.BF16 R56, R12.reuse, R32, R56 ;  /* 0x000000200c38723c */ /* 0x040ff00000041838 */
[----:B------:R-:W-:Y:S01]  /*2d10*/  HMMA.16816.F32.BF16 R52, R12, R34, R52 ;  /* 0x000000220c34723c */ /* 0x000fe20000041834 */
[----:B------:R-:W4:Y:S04]  /*2d20*/  LDSM.16.M88.4 R32, [R81+0xd800] ;  /* 0x00d800005120783b */ /* 0x000f280000000200 */
[----:B------:R-:W-:Y:S03]  /*2d30*/  LDSM.16.M88.4 R12, [R91+0x4000] ;  /* 0x004000005b0c783b */ /* 0x000fe60000000200 */
[C---:B-----5:R-:W-:Y:S08]  /*2d40*/  HMMA.16816.F32.BF16 R28, R76.reuse, R8, R28 ;  /* 0x000000084c1c723c */ /* 0x060ff0000004181c */
[C---:B------:R-:W-:Y:S01]  /*2d50*/  HMMA.16816.F32.BF16 R24, R76.reuse, R10, R24 ;  /* 0x0000000a4c18723c */ /* 0x040fe20000041818 */
[----:B------:R-:W5:Y:S07]  /*2d60*/  LDSM.16.M88.4 R8, [R89+UR5+0xe000] ;  /* 0x00e000055908783b */ /* 0x000f6e0008000200 */
[C---:B------:R-:W-:Y:S08]  /*2d70*/  HMMA.16816.F32.BF16 R20, R76.reuse, R4, R20 ;  /* 0x000000044c14723c */ /* 0x040ff00000041814 */
[C---:B------:R-:W-:Y:S01]  /*2d80*/  HMMA.16816.F32.BF16 R16, R76.reuse, R6, R16 ;  /* 0x000000064c10723c */ /* 0x040fe20000041810 */
[----:B------:R-:W5:Y:S07]  /*2d90*/  LDSM.16.M88.4 R4, [R89+UR5+0xe800] ;  /* 0x00e800055904783b */ /* 0x000f6e0008000200 */
[C---:B------:R-:W-:Y:S08]  /*2da0*/  HMMA.16816.F32.BF16 R56, R76.reuse, R68, R56 ;  /* 0x000000444c38723c */ /* 0x040ff00000041838 */
[----:B------:R-:W-:Y:S01]  /*2db0*/  HMMA.16816.F32.BF16 R52, R76, R70, R52 ;  /* 0x000000464c34723c */ /* 0x000fe20000041834 */
[----:B------:R-:W-:Y:S07]  /*2dc0*/  LDSM.16.M88.4 R68, [R89+UR5+0xf800] ;  /* 0x00f800055944783b */ /* 0x000fee0008000200 */
[C---:B-1----:R-:W-:Y:S08]  /*2dd0*/  HMMA.16816.F32.BF16 R28, R48.reuse, R44, R28 ;  /* 0x0000002c301c723c */ /* 0x042ff0000004181c */
[----:B------:R-:W-:Y:S01]  /*2de0*/  HMMA.16816.F32.BF16 R24, R48, R46, R24 ;  /* 0x0000002e3018723c */ /* 0x000fe20000041818 */
[----:B------:R-:W1:Y:S07]  /*2df0*/  LDSM.16.M88.4 R44, [R89+UR5+0xf000] ;  /* 0x00f00005592c783b */ /* 0x000e6e0008000200 */
[C---:B------:R-:W-:Y:S08]  /*2e00*/  HMMA.16816.F32.BF16 R64, R76.reuse, R72, R64 ;  /* 0x000000484c40723c */ /* 0x040ff00000041840 */
[----:B------:R-:W-:Y:S01]  /*2e10*/  HMMA.16816.F32.BF16 R60, R76, R74, R60 ;  /* 0x0000004a4c3c723c */ /* 0x000fe2000004183c */
[----:B------:R-:W-:Y:S07]  /*2e20*/  LDSM.16.M88.4 R76, [R81+0x10000] ;  /* 0x01000000514c783b */ /* 0x000fee0000000200 */
[C---:B--2---:R-:W-:Y:S08]  /*2e30*/  HMMA.16816.F32.BF16 R20, R48.reuse, R40, R20 ;  /* 0x000000283014723c */ /* 0x044ff00000041814 */
[C---:B------:R-:W-:Y:S01]  /*2e40*/  HMMA.16816.F32.BF16 R16, R48.reuse, R42, R16 ;  /* 0x0000002a3010723c */ /* 0x040fe20000041810 */
[----:B------:R-:W-:Y:S07]  /*2e50*/  LDSM.16.M88.4 R40, [R92+0xf800] ;  /* 0x00f800005c28783b */ /* 0x000fee0000000200 */
[C---:B---3--:R-:W-:Y:S08]  /*2e60*/  HMMA.16816.F32.BF16 R64, R48.reuse, R36, R64 ;  /* 0x000000243040723c */ /* 0x048ff00000041840 */
[C---:B------:R-:W-:Y:S01]  /*2e70*/  HMMA.16816.F32.BF16 R60, R48.reuse, R38, R60 ;  /* 0x00000026303c723c */ /* 0x040fe2000004183c */
[----:B------:R-:W-:Y:S07]  /*2e80*/  LDSM.16.M88.4 R36, [R88+0x4000] ;  /* 0x004000005824783b */ /* 0x000fee0000000200 */
[C---:B----4-:R-:W-:Y:S08]  /*2e90*/  HMMA.16816.F32.BF16 R56, R48.reuse, R32, R56 ;  /* 0x000000203038723c */ /* 0x050ff00000041838 */
[----:B------:R-:W-:Y:S01]  /*2ea0*/  HMMA.16816.F32.BF16 R52, R48, R34, R52 ;  /* 0x000000223034723c */ /* 0x000fe20000041834 */
[----:B------:R-:W-:Y:S04]  /*2eb0*/  LDSM.16.M88.4 R32, [R92+0xe000] ;  /* 0x00e000005c20783b */ /* 0x000fe80000000200 */
[----:B------:R-:W-:Y:S03]  /*2ec0*/  LDSM.16.M88.4 R48, [R87+0x4000] ;  /* 0x004000005730783b */ /* 0x000fe60000000200 */
[C---:B-----5:R-:W-:Y:S08]  /*2ed0*/  HMMA.16816.F32.BF16 R28, R12.reuse, R8, R28 ;  /* 0x000000080c1c723c */ /* 0x060ff0000004181c */
[C---:B------:R-:W-:Y:S01]  /*2ee0*/  HMMA.16816.F32.BF16 R24, R12.reuse, R10, R24 ;  /* 0x0000000a0c18723c */ /* 0x040fe20000041818 */
[----:B------:R-:W2:Y:S07]  /*2ef0*/  LDSM.16.M88.4 R8, [R92+0xe800] ;  /* 0x00e800005c08783b */ /* 0x000eae0000000200 */
[C---:B------:R-:W-:Y:S08]  /*2f00*/  HMMA.16816.F32.BF16 R20, R12.reuse, R4, R20 ;  /* 0x000000040c14723c */ /* 0x040ff00000041814 */
[C---:B------:R-:W-:Y:S01]  /*2f10*/  HMMA.16816.F32.BF16 R16, R12.reuse, R6, R16 ;  /* 0x000000060c10723c */ /* 0x040fe20000041810 */
[----:B------:R-:W3:Y:S07]  /*2f20*/  LDSM.16.M88.4 R4, [R92+0xf000] ;  /* 0x00f000005c04783b */ /* 0x000eee0000000200 */
[C---:B-1----:R-:W-:Y:S08]  /*2f30*/  HMMA.16816.F32.BF16 R64, R12.reuse, R44, R64 ;  /* 0x0000002c0c40723c */ /* 0x042ff00000041840 */
[C---:B------:R-:W-:Y:S01]  /*2f40*/  HMMA.16816.F32.BF16 R60, R12.reuse, R46, R60 ;  /* 0x0000002e0c3c723c */ /* 0x040fe2000004183c */
[----:B------:R-:W-:Y:S07]  /*2f50*/  LDSM.16.M88.4 R44, [R83+0xe000] ;  /* 0x00e00000532c783b */ /* 0x000fee0000000200 */
[C---:B------:R-:W-:Y:S08]  /*2f60*/  HMMA.16816.F32.BF16 R56, R12.reuse, R68, R56 ;  /* 0x000000440c38723c */ /* 0x040ff00000041838 */
[----:B------:R-:W-:Y:S01]  /*2f70*/  HMMA.16816.F32.BF16 R52, R12, R70, R52 ;  /* 0x000000460c34723c */ /* 0x000fe20000041834 */
[----:B------:R-:W1:Y:S04]  /*2f80*/  LDSM.16.M88.4 R12, [R83+0xe800] ;  /* 0x00e80000530c783b */ /* 0x000e680000000200 */
[----:B------:R-:W-:Y:S03]  /*2f90*/  LDSM.16.M88.4 R68, [R91+0x8000] ;  /* 0x008000005b44783b */ /* 0x000fe60000000200 */
[C---:B--2---:R-:W-:Y:S08]  /*2fa0*/  HMMA.16816.F32.BF16 R20, R36.reuse, R8, R20 ;  /* 0x000000082414723c */ /* 0x044ff00000041814 */
[C---:B------:R-:W-:Y:S01]  /*2fb0*/  HMMA.16816.F32.BF16 R16, R36.reuse, R10, R16 ;  /* 0x0000000a2410723c */ /* 0x040fe20000041810 */
[----:B------:R-:W-:Y:S07]  /*2fc0*/  LDSM.16.M88.4 R8, [R83+0xf000] ;  /* 0x00f000005308783b */ /* 0x000fee0000000200 */
[C---:B---3--:R-:W-:Y:S08]  /*2fd0*/  HMMA.16816.F32.BF16 R64, R36.reuse, R4, R64 ;  /* 0x000000042440723c */ /* 0x048ff00000041840 */
[C---:B------:R-:W-:Y:S01]  /*2fe0*/  HMMA.16816.F32.BF16 R60, R36.reuse, R6, R60 ;  /* 0x00000006243c723c */ /* 0x040fe2000004183c */
[----:B------:R-:W2:Y:S07]  /*2ff0*/  LDSM.16.M88.4 R4, [R83+0xf800] ;  /* 0x00f800005304783b */ /* 0x000eae0000000200 */
[C---:B------:R-:W-:Y:S08]  /*3000*/  HMMA.16816.F32.BF16 R28, R36.reuse, R32, R28 ;  /* 0x00000020241c723c */ /* 0x040ff0000004181c */
[C---:B------:R-:W-:Y:S01]  /*3010*/  HMMA.16816.F32.BF16 R24, R36.reuse, R34, R24 ;  /* 0x000000222418723c */ /* 0x040fe20000041818 */
[----:B------:R-:W-:Y:S07]  /*3020*/  LDSM.16.M88.4 R32, [R81+0xe000] ;  /* 0x00e000005120783b */ /* 0x000fee0000000200 */
[C---:B------:R-:W-:Y:S08]  /*3030*/  HMMA.16816.F32.BF16 R56, R36.reuse, R40, R56 ;  /* 0x000000282438723c */ /* 0x040ff00000041838 */
[----:B------:R-:W-:Y:S01]  /*3040*/  HMMA.16816.F32.BF16 R52, R36, R42, R52 ;  /* 0x0000002a2434723c */ /* 0x000fe20000041834 */
[----:B------:R-:W-:Y:S04]  /*3050*/  LDSM.16.M88.4 R36, [R85+0x4000] ;  /* 0x004000005524783b */ /* 0x000fe80000000200 */
[----:B------:R-:W-:Y:S03]  /*3060*/  LDSM.16.M88.4 R40, [R81+0xf000] ;  /* 0x00f000005128783b */ /* 0x000fe60000000200 */
[C---:B-1----:R-:W-:Y:S08]  /*3070*/  HMMA.16816.F32.BF16 R20, R48.reuse, R12, R20 ;  /* 0x0000000c3014723c */ /* 0x042ff00000041814 */
[C---:B------:R-:W-:Y:S01]  /*3080*/  HMMA.16816.F32.BF16 R16, R48.reuse, R14, R16 ;  /* 0x0000000e3010723c */ /* 0x040fe20000041810 */
[----:B------:R-:W1:Y:S07]  /*3090*/  LDSM.16.M88.4 R12, [R81+0xf800] ;  /* 0x00f80000510c783b */ /* 0x000e6e0000000200 */
[C---:B------:R-:W-:Y:S08]  /*30a0*/  HMMA.16816.F32.BF16 R28, R48.reuse, R44, R28 ;  /* 0x0000002c301c723c */ /* 0x040ff0000004181c */
[C---:B------:R-:W-:Y:S01]  /*30b0*/  HMMA.16816.F32.BF16 R24, R48.reuse, R46, R24 ;  /* 0x0000002e3018723c */ /* 0x040fe20000041818 */
[----:B------:R-:W3:Y:S07]  /*30c0*/  LDSM.16.M88.4 R44, [R81+0xe800] ;  /* 0x00e80000512c783b */ /* 0x000eee0000000200 */
[C---:B--2---:R-:W-:Y:S08]  /*30d0*/  HMMA.16816.F32.BF16 R56, R48.reuse, R4, R56 ;  /* 0x000000043038723c */ /* 0x044ff00000041838 */
[C---:B------:R-:W-:Y:S01]  /*30e0*/  HMMA.16816.F32.BF16 R52, R48.reuse, R6, R52 ;  /* 0x000000063034723c */ /* 0x040fe20000041834 */
[----:B------:R-:W-:Y:S07]  /*30f0*/  LDSM.16.M88.4 R4, [R89+UR5+0x11000] ;  /* 0x011000055904783b */ /* 0x000fee0008000200 */
[C---:B------:R-:W-:Y:S01]  /*3100*/  HMMA.16816.F32.BF16 R72, R48.reuse, R8, R64 ;  /* 0x000000083048723c */ /* 0x040fe20000041840 */
[----:B------:R-:W-:Y:S07]  /*3110*/  LDSM.16.M88.4 R64, [R89+UR5+0x10000] ;  /* 0x010000055940783b */ /* 0x000fee0008000200 */
[----:B------:R-:W-:Y:S01]  /*3120*/  HMMA.16816.F32.BF16 R60, R48, R10, R60 ;  /* 0x0000000a303c723c */ /* 0x000fe2000004183c */
[----:B------:R-:W2:Y:S04]  /*3130*/  LDSM.16.M88.4 R8, [R89+UR5+0x10800] ;  /* 0x010800055908783b */ /* 0x000ea80008000200 */
[----:B------:R-:W-:Y:S03]  /*3140*/  LDSM.16.M88.4 R48, [R87+0x8000] ;  /* 0x008000005730783b */ /* 0x000fe60000000200 */
[C---:B-1----:R-:W-:Y:S08]  /*3150*/  HMMA.16816.F32.BF16 R56, R36.reuse, R12, R56 ;  /* 0x0000000c2438723c */ /* 0x042ff00000041838 */
[C---:B------:R-:W-:Y:S01]  /*3160*/  HMMA.16816.F32.BF16 R52, R36.reuse, R14, R52 ;  /* 0x0000000e2434723c */ /* 0x040fe20000041834 */
[----:B------:R-:W1:Y:S07]  /*3170*/  LDSM.16.M88.4 R12, [R89+UR5+0x11800] ;  /* 0x01180005590c783b */ /* 0x000e6e0008000200 */
        /* <DEDUP_REMOVED lines=8> */
[----:B------:R-:W3:Y:S04]  /*3200*/  LDSM.16.M88.4 R36, [R88+0x8000] ;  /* 0x008000005824783b */ /* 0x000ee80000000200 */
[----:B------:R-:W-:Y:S03]  /*3210*/  LDSM.16.M88.4 R88, [R85+0x8000] ;  /* 0x008000005558783b */ /* 0x000fe60000000200 */
[C---:B--2---:R-:W-:Y:S01]  /*3220*/  HMMA.16816.F32.BF16 R20, R68.reuse, R8, R20 ;  /* 0x000000084414723c */ /* 0x044fe20000041814 */
[----:B------:R-:W-:Y:S07]  /*3230*/  LDSM.16.M88.4 R40, [R92+0x11800] ;  /* 0x011800005c28783b */ /* 0x000fee0000000200 */
[C---:B------:R-:W-:Y:S01]  /*3240*/  HMMA.16816.F32.BF16 R16, R68.reuse, R10, R16 ;  /* 0x0000000a4410723c */ /* 0x040fe20000041810 */
[----:B------:R-:W2:Y:S07]  /*3250*/  LDSM.16.M88.4 R8, [R92+0x10800] ;  /* 0x010800005c08783b */ /* 0x000eae0000000200 */
[C---:B------:R-:W-:Y:S08]  /*3260*/  HMMA.16816.F32.BF16 R28, R68.reuse, R64, R28 ;  /* 0x00000040441c723c */ /* 0x040ff0000004181c */
[C---:B------:R-:W-:Y:S08]  /*3270*/  HMMA.16816.F32.BF16 R24, R68.reuse, R66, R24 ;  /* 0x000000424418723c */ /* 0x040ff00000041818 */
[C---:B------:R-:W-:Y:S08]  /*3280*/  HMMA.16816.F32.BF16 R72, R68.reuse, R4, R72 ;  /* 0x000000044448723c */ /* 0x040ff00000041848 */
[C---:B------:R-:W-:Y:S01]  /*3290*/  HMMA.16816.F32.BF16 R60, R68.reuse, R6, R60 ;  /* 0x00000006443c723c */ /* 0x040fe2000004183c */
[----:B------:R-:W4:Y:S07]  /*32a0*/  LDSM.16.M88.4 R4, [R83+0x10000] ;  /* 0x010000005304783b */ /* 0x000f2e0000000200 */
[C---:B-1----:R-:W-:Y:S01]  /*32b0*/  HMMA.16816.F32.BF16 R64, R68.reuse, R12, R56 ;  /* 0x0000000c4440723c */ /* 0x042fe20000041838 */
[----:B------:R-:W-:Y:S07]  /*32c0*/  LDSM.16.M88.4 R56, [R83+0x10800] ;  /* 0x010800005338783b */ /* 0x000fee0000000200 */
[----:B------:R-:W-:Y:S01]  /*32d0*/  HMMA.16816.F32.BF16 R52, R68, R14, R52 ;  /* 0x0000000e4434723c */ /* 0x000fe20000041834 */
[----:B------:R-:W1:Y:S04]  /*32e0*/  LDSM.16.M88.4 R12, [R83+0x11000] ;  /* 0x01100000530c783b */ /* 0x000e680000000200 */
[----:B------:R-:W-:Y:S03]  /*32f0*/  LDSM.16.M88.4 R68, [R83+0x11800] ;  /* 0x011800005344783b */ /* 0x000fe60000000200 */
[C---:B---3--:R-:W-:Y:S08]  /*3300*/  HMMA.16816.F32.BF16 R28, R36.reuse, R32, R28 ;  /* 0x00000020241c723c */ /* 0x048ff0000004181c */
[C---:B------:R-:W-:Y:S08]  /*3310*/  HMMA.16816.F32.BF16 R72, R36.reuse, R44, R72 ;  /* 0x0000002c2448723c */ /* 0x040ff00000041848 */
[C---:B------:R-:W-:Y:S08]  /*3320*/  HMMA.16816.F32.BF16 R24, R36.reuse, R34, R24 ;  /* 0x000000222418723c */ /* 0x040ff00000041818 */
[C---:B--2---:R-:W-:Y:S08]  /*3330*/  HMMA.16816.F32.BF16 R20, R36.reuse, R8, R20 ;  /* 0x000000082414723c */ /* 0x044ff00000041814 */
[C---:B------:R-:W-:Y:S01]  /*3340*/  HMMA.16816.F32.BF16 R16, R36.reuse, R10, R16 ;  /* 0x0000000a2410723c */ /* 0x040fe20000041810 */
[----:B------:R-:W2:Y:S07]  /*3350*/  LDSM.16.M88.4 R8, [R81+0x10800] ;  /* 0x010800005108783b */ /* 0x000eae0000000200 */
[----:B------:R-:W-:Y:S08]  /*3360*/  HMMA.16816.F32.BF16 R60, R36, R46, R60 ;  /* 0x0000002e243c723c */ /* 0x000ff0000004183c */
[C---:B----4-:R-:W-:Y:S08]  /*3370*/  HMMA.16816.F32.BF16 R28, R48.reuse, R4, R28 ;  /* 0x00000004301c723c */ /* 0x050ff0000004181c */
[----:B-1----:R-:W-:Y:S01]  /*3380*/  HMMA.16816.F32.BF16 R72, R48, R12, R72 ;  /* 0x0000000c3048723c */ /* 0x002fe20000041848 */
[----:B------:R-:W-:-:S05]  /*3390*/  IMAD.SHL.U32 R12, R185, 0x2, RZ ;  /* 0x00000002b90c7824 */ /* 0x000fca00078e00ff */
[----:B------:R-:W-:Y:S02]  /*33a0*/  LOP3.LUT R12, R12, 0x6, RZ, 0xc0, !PT ;  /* 0x000000060c0c7812 */ /* 0x000fe400078ec0ff */
[----:B------:R-:W-:Y:S01]  /*33b0*/  HMMA.16816.F32.BF16 R24, R48, R6, R24 ;  /* 0x000000063018723c */ /* 0x000fe20000041818 */
[----:B------:R-:W1:Y:S02]  /*33c0*/  LDSM.16.M88.4 R4, [R81+0x11000] ;  /* 0x011000005104783b */ /* 0x000e640000000200 */
[----:B------:R-:W-:-:S04]  /*33d0*/  IMAD R3, R3, 0x40, R12 ;  /* 0x0000004003037824 */ /* 0x000fc800078e020c */
[C---:B------:R-:W-:Y:S01]  /*33e0*/  VIADD R13, R3.reuse, 0x1 ;  /* 0x00000001030d7836 */ /* 0x040fe20000000000 */
[C---:B------:R-:W-:Y:S01]  /*33f0*/  HMMA.16816.F32.BF16 R20, R48.reuse, R56, R20 ;  /* 0x000000383014723c */ /* 0x040fe20000041814 */
[C---:B------:R-:W-:Y:S01]  /*3400*/  VIADD R33, R3.reuse, 0x8 ;  /* 0x0000000803217836 */ /* 0x040fe20000000000 */
[CC--:B------:R-:W-:Y:S01]  /*3410*/  ISETP.GE.AND P5, PT, R3.reuse, R86.reuse, PT ;  /* 0x000000560300720c */ /* 0x0c0fe20003fa6270 */
[----:B------:R-:W-:Y:S01]  /*3420*/  VIADD R35, R3, 0x10 ;  /* 0x0000001003237836 */ /* 0x000fe20000000000 */
[-C--:B------:R-:W-:Y:S02]  /*3430*/  ISETP.GE.AND P1, PT, R13, R86.reuse, PT ;  /* 0x000000560d00720c */ /* 0x080fe40003f26270 */
[-C--:B------:R-:W-:Y:S01]  /*3440*/  ISETP.GE.AND P4, PT, R33, R86.reuse, PT ;  /* 0x000000562100720c */ /* 0x080fe20003f86270 */
[----:B------:R-:W-:Y:S01]  /*3450*/  VIADD R33, R3, 0x9 ;  /* 0x0000000903217836 */ /* 0x000fe20000000000 */
[----:B------:R-:W-:Y:S01]  /*3460*/  HMMA.16816.F32.BF16 R16, R48, R58, R16 ;  /* 0x0000003a3010723c */ /* 0x000fe20000041810 */
[----:B------:R-:W-:-:S03]  /*3470*/  ISETP.GE.AND P2, PT, R35, R86, PT ;  /* 0x000000562300720c */ /* 0x000fc60003f46270 */
[----:B------:R-:W-:-:S04]  /*3480*/  ISETP.GE.AND P3, PT, R33, R86, PT ;  /* 0x000000562100720c */ /* 0x000fc80003f66270 */
[----:B------:R-:W-:Y:S01]  /*3490*/  HMMA.16816.F32.BF16 R60, R48, R14, R60 ;  /* 0x0000000e303c723c */ /* 0x000fe2000004183c */
[----:B------:R-:W3:Y:S01]  /*34a0*/  LDSM.16.M88.4 R12, [R81+0x11800] ;  /* 0x01180000510c783b */ /* 0x000ee20000000200 */
[----:B------:R-:W-:-:S06]  /*34b0*/  DEPBAR.LE SB0, 0x0 ;  /* 0x000080000000791a */ /* 0x000fcc0000000000 */
[----:B------:R-:W-:Y:S08]  /*34c0*/  HMMA.16816.F32.BF16 R28, R88, R76, R28 ;  /* 0x0000004c581c723c */ /* 0x000ff0000004181c */
[C---:B------:R-:W-:Y:S08]  /*34d0*/  HMMA.16816.F32.BF16 R64, R36.reuse, R40, R64 ;  /* 0x000000282440723c */ /* 0x040ff00000041840 */
[----:B------:R-:W-:Y:S03]  /*34e0*/  HMMA.16816.F32.BF16 R52, R36, R42, R52 ;  /* 0x0000002a2434723c */ /* 0x000fe60000041834 */
[----:B------:R-:W-:-:S02]  /*34f0*/  FSEL R30, R30, -INF , !P5 ;  /* 0xff8000001e1e7808 */ /* 0x000fc40006800000 */
[----:B------:R-:W-:Y:S02]  /*3500*/  FSEL R33, R28, -INF , !P5 ;  /* 0xff8000001c217808 */ /* 0x000fe40006800000 */
[----:B------:R-:W-:Y:S01]  /*3510*/  FSEL R28, R31, -INF , !P1 ;  /* 0xff8000001f1c7808 */ /* 0x000fe20004800000 */
[----:B------:R-:W-:Y:S01]  /*3520*/  HMMA.16816.F32.BF16 R24, R88, R78, R24 ;  /* 0x0000004e5818723c */ /* 0x000fe20000041818 */
[----:B------:R-:W-:-:S07]  /*3530*/  FSEL R29, R29, -INF , !P1 ;  /* 0xff8000001d1d7808 */ /* 0x000fce0004800000 */
[----:B--2---:R-:W-:Y:S01]  /*3540*/  HMMA.16816.F32.BF16 R20, R88, R8, R20 ;  /* 0x000000085814723c */ /* 0x004fe20000041814 */
[----:B------:R-:W-:-:S05]  /*3550*/  VIADD R9, R3, 0x11 ;  /* 0x0000001103097836 */ /* 0x000fca0000000000 */
[-C--:B------:R-:W-:Y:S01]  /*3560*/  ISETP.GE.AND P5, PT, R9, R86.reuse, PT ;  /* 0x000000560900720c */ /* 0x080fe20003fa6270 */
[C---:B------:R-:W-:Y:S01]  /*3570*/  VIADD R9, R3.reuse, 0x19 ;  /* 0x0000001903097836 */ /* 0x040fe20000000000 */
[----:B------:R-:W-:Y:S01]  /*3580*/  HMMA.16816.F32.BF16 R16, R88, R10, R16 ;  /* 0x0000000a5810723c */ /* 0x000fe20000041810 */
[----:B------:R-:W-:Y:S02]  /*3590*/  VIADD R11, R3, 0x18 ;  /* 0x00000018030b7836 */ /* 0x000fe40000000000 */
[----:B------:R-:W-:Y:S02]  /*35a0*/  FSEL R26, R26, -INF , !P4 ;  /* 0xff8000001a1a7808 */ /* 0x000fe40006000000 */
[----:B------:R-:W-:Y:S01]  /*35b0*/  FSEL R25, R25, -INF , !P3 ;  /* 0xff80000019197808 */ /* 0x000fe20005800000 */
[----:B------:R-:W-:Y:S01]  /*35c0*/  BAR.SYNC.DEFER_BLOCKING 0x0 ;  /* 0x0000000000007b1d */ /* 0x000fe20000010000 */
[----:B------:R-:W-:Y:S01]  /*35d0*/  ISETP.GE.AND P1, PT, R11, R86, PT ;  /* 0x000000560b00720c */ /* 0x000fe20003f26270 */
[----:B------:R-:W-:Y:S01]  /*35e0*/  HMMA.16816.F32.BF16 R64, R48, R68, R64 ;  /* 0x000000443040723c */ /* 0x000fe20000041840 */
[----:B------:R-:W-:-:S02]  /*35f0*/  FSEL R11, R24, -INF , !P4 ;  /* 0xff800000180b7808 */ /* 0x000fc40006000000 */
[----:B------:R-:W-:Y:S01]  /*3600*/  ISETP.GE.AND P4, PT, R9, R86, PT ;  /* 0x000000560900720c */ /* 0x000fe20003f86270 */
[----:B------:R-:W-:Y:S01]  /*3610*/  VIADD R9, R3, 0x20 ;  /* 0x0000002003097836 */ /* 0x000fe20000000000 */
[----:B------:R-:W-:Y:S02]  /*3620*/  FSEL R22, R22, -INF , !P2 ;  /* 0xff80000016167808 */ /* 0x000fe40005000000 */
[----:B------:R-:W-:Y:S01]  /*3630*/  FSEL R21, R21, -INF , !P5 ;  /* 0xff80000015157808 */ /* 0x000fe20006800000 */
[----:B------:R-:W-:Y:S03]  /*3640*/  HMMA.16816.F32.BF16 R52, R48, R70, R52 ;  /* 0x000000463034723c */ /* 0x000fe60000041834 */
[----:B------:R-:W-:Y:S02]  /*3650*/  FSEL R8, R18, -INF , !P1 ;  /* 0xff80000012087808 */ /* 0x000fe40004800000 */
[----:B------:R-:W-:-:S02]  /*3660*/  FSEL R10, R19, -INF , !P4 ;  /* 0xff800000130a7808 */ /* 0x000fc40006000000 */
[----:B------:R-:W-:Y:S01]  /*3670*/  FSEL R17, R17, -INF , !P4 ;  /* 0xff80000011117808 */ /* 0x000fe20006000000 */
[----:B-1----:R-:W-:Y:S01]  /*3680*/  HMMA.16816.F32.BF16 R60, R88, R6, R60 ;  /* 0x00000006583c723c */ /* 0x002fe2000004183c */
[----:B------:R-:W-:-:S07]  /*3690*/  VIADD R7, R3, 0x29 ;  /* 0x0000002903077836 */ /* 0x000fce0000000000 */
[C---:B------:R-:W-:Y:S01]  /*36a0*/  HMMA.16816.F32.BF16 R72, R88.reuse, R4, R72 ;  /* 0x000000045848723c */ /* 0x040fe20000041848 */
[----:B------:R-:W-:Y:S01]  /*36b0*/  VIADD R5, R3, 0x21 ;  /* 0x0000002103057836 */ /* 0x000fe20000000000 */
[----:B------:R-:W-:Y:S02]  /*36c0*/  FSEL R4, R27, -INF , !P3 ;  /* 0xff8000001b047808 */ /* 0x000fe40005800000 */
[-C--:B------:R-:W-:Y:S02]  /*36d0*/  ISETP.GE.AND P3, PT, R9, R86.reuse, PT ;  /* 0x000000560900720c */ /* 0x080fe40003f66270 */
[----:B------:R-:W-:Y:S02]  /*36e0*/  FSEL R9, R20, -INF , !P2 ;  /* 0xff80000014097808 */ /* 0x000fe40005000000 */
[----:B------:R-:W-:Y:S01]  /*36f0*/  ISETP.GE.AND P2, PT, R5, R86, PT ;  /* 0x000000560500720c */ /* 0x000fe20003f46270 */
[----:B------:R-:W-:Y:S01]  /*3700*/  VIADD R5, R3, 0x28 ;  /* 0x0000002803057836 */ /* 0x000fe20000000000 */
[----:B------:R-:W-:Y:S01]  /*3710*/  FSEL R20, R23, -INF , !P5 ;  /* 0xff80000017147808 */ /* 0x000fe20006800000 */
[----:B---3--:R-:W-:Y:S01]  /*3720*/  HMMA.16816.F32.BF16 R64, R88, R12, R64 ;  /* 0x0000000c5840723c */ /* 0x008fe20000041840 */
[----:B------:R-:W-:-:S02]  /*3730*/  VIADD R13, R3, 0x30 ;  /* 0x00000030030d7836 */ /* 0x000fc40000000000 */
[-C--:B------:R-:W-:Y:S02]  /*3740*/  ISETP.GE.AND P5, PT, R5, R86.reuse, PT ;  /* 0x000000560500720c */ /* 0x080fe40003fa6270 */
[----:B------:R-:W-:Y:S02]  /*3750*/  FSEL R5, R16, -INF , !P1 ;  /* 0xff80000010057808 */ /* 0x000fe40004800000 */
[----:B------:R-:W-:Y:S01]  /*3760*/  ISETP.GE.AND P1, PT, R7, R86, PT ;  /* 0x000000560700720c */ /* 0x000fe20003f26270 */
[----:B------:R-:W-:Y:S01]  /*3770*/  HMMA.16816.F32.BF16 R52, R88, R14, R52 ;  /* 0x0000000e5834723c */ /* 0x000fe20000041834 */
[----:B------:R-:W-:Y:S01]  /*3780*/  VIADD R7, R3, 0x31 ;  /* 0x0000003103077836 */ /* 0x000fe20000000000 */
[----:B------:R-:W-:Y:S02]  /*3790*/  FSEL R168, R62, -INF , !P5 ;  /* 0xff8000003ea87808 */ /* 0x000fe40006800000 */
[----:B------:R-:W-:Y:S02]  /*37a0*/  FSEL R143, R60, -INF , !P5 ;  /* 0xff8000003c8f7808 */ /* 0x000fe40006800000 */
[----:B------:R-:W-:-:S02]  /*37b0*/  ISETP.GE.U32.AND P5, PT, R86, 0x41, PT ;  /* 0x000000415600780c */ /* 0x000fc40003fa6070 */
[----:B------:R-:W-:Y:S02]  /*37c0*/  FSEL R142, R74, -INF , !P3 ;  /* 0xff8000004a8e7808 */ /* 0x000fe40005800000 */
[----:B------:R-:W-:Y:S02]  /*37d0*/  FSEL R165, R72, -INF , !P3 ;  /* 0xff80000048a57808 */ /* 0x000fe40005800000 */
[----:B------:R-:W-:Y:S01]  /*37e0*/  ISETP.GE.AND P3, PT, R7, R86, PT ;  /* 0x000000560700720c */ /* 0x000fe20003f66270 */
[----:B------:R-:W-:Y:S01]  /*37f0*/  VIADD R7, R3, 0x38 ;  /* 0x0000003803077836 */ /* 0x000fe20000000000 */
[----:B------:R-:W-:Y:S01]  /*3800*/  FSEL R140, R75, -INF , !P2 ;  /* 0xff8000004b8c7808 */ /* 0x000fe20005000000 */
[----:B------:R-:W-:Y:S01]  /*3810*/  VIADD R3, R3, 0x39 ;  /* 0x0000003903037836 */ /* 0x000fe20000000000 */
[----:B------:R-:W-:Y:S02]  /*3820*/  FSEL R161, R73, -INF , !P2 ;  /* 0xff80000049a17808 */ /* 0x000fe40005000000 */
[----:B------:R-:W-:-:S02]  /*3830*/  FSEL R178, R63, -INF , !P1 ;  /* 0xff8000003fb27808 */ /* 0x000fc40004800000 */
[----:B------:R-:W-:Y:S02]  /*3840*/  FSEL R141, R61, -INF , !P1 ;  /* 0xff8000003d8d7808 */ /* 0x000fe40004800000 */
[-C--:B------:R-:W-:Y:S02]  /*3850*/  ISETP.GE.AND P4, PT, R13, R86.reuse, PT ;  /* 0x000000560d00720c */ /* 0x080fe40003f86270 */
[-C--:B------:R-:W-:Y:S02]  /*3860*/  ISETP.GE.AND P2, PT, R7, R86.reuse, PT ;  /* 0x000000560700720c */ /* 0x080fe40003f46270 */
[----:B------:R-:W-:Y:S02]  /*3870*/  ISETP.GE.AND P1, PT, R3, R86, PT ;  /* 0x000000560300720c */ /* 0x000fe40003f26270 */
[----:B------:R-:W-:Y:S02]  /*3880*/  FSEL R174, R66, -INF , !P4 ;  /* 0xff80000042ae7808 */ /* 0x000fe40006000000 */
[----:B------:R-:W-:-:S02]  /*3890*/  FSEL R181, R64, -INF , !P4 ;  /* 0xff80000040b57808 */ /* 0x000fc40006000000 */
[----:B------:R-:W-:Y:S02]  /*38a0*/  FSEL R172, R67, -INF , !P3 ;  /* 0xff80000043ac7808 */ /* 0x000fe40005800000 */
[----:B------:R-:W-:Y:S02]  /*38b0*/  FSEL R179, R65, -INF , !P3 ;  /* 0xff80000041b37808 */ /* 0x000fe40005800000 */
[----:B------:R-:W-:Y:S02]  /*38c0*/  FSEL R170, R54, -INF , !P2 ;  /* 0xff80000036aa7808 */ /* 0x000fe40005000000 */
[----:B------:R-:W-:Y:S02]  /*38d0*/  FSEL R177, R52, -INF , !P2 ;  /* 0xff80000034b17808 */ /* 0x000fe40005000000 */
[----:B------:R-:W-:Y:S02]  /*38e0*/  FSEL R166, R55, -INF , !P1 ;  /* 0xff80000037a67808 */ /* 0x000fe40004800000 */
[----:B------:R-:W-:Y:S01]  /*38f0*/  FSEL R175, R53, -INF , !P1 ;  /* 0xff80000035af7808 */ /* 0x000fe20004800000 */
[----:B------:R-:W-:Y:S06]  /*3900*/  @!P5 BRA `(.L_x_118) ;  /* 0x0000000000c4d947 */ /* 0x000fec0003800000 */
[----:B------:R-:W1:Y:S01]  /*3910*/  LDCU UR4, c[0x0][0x440] ;  /* 0x00008800ff0477ac */ /* 0x000e620008000800 */
[----:B------:R-:W-:Y:S01]  /*3920*/  LEA.HI.SX32 R12, R0, 0xfffffffe, 0x1a ;  /* 0xfffffffe000c7811 */ /* 0x000fe200078fd2ff */
[----:B------:R-:W-:Y:S04]  /*3930*/  BSSY.RECONVERGENT B0, `(.L_x_119) ;  /* 0x000002d000007945 */ /* 0x000fe80003800200 */
[C---:B------:R-:W-:Y:S02]  /*3940*/  IMAD R3, R12.reuse, UR13, RZ ;  /* 0x0000000d0c037c24 */ /* 0x040fe4000f8e02ff */
[----:B------:R-:W-:-:S04]  /*3950*/  IMAD.WIDE.U32 R12, R12, UR14, RZ ;  /* 0x0000000e0c0c7c25 */ /* 0x000fc8000f8e00ff */
[----:B------:R-:W-:Y:S01]  /*3960*/  IMAD.IADD R6, R13, 0x1, R3 ;  /* 0x000000010d067824 */ /* 0x000fe200078e0203 */
[C---:B------:R-:W-:Y:S02]  /*3970*/  LEA R14, P1, R12.reuse, R198, 0x1 ;  /* 0x000000c60c0e7211 */ /* 0x040fe400078208ff */
[C---:B------:R-:W-:Y:S02]  /*3980*/  IADD3 R3, P4, PT, R12.reuse, UR8, RZ ;  /* 0x000000080c037c10 */ /* 0x040fe4000ff9e0ff */
[----:B------:R-:W-:Y:S02]  /*3990*/  LEA.HI.X R15, R12, R197, R6, 0x1, P1 ;  /* 0x000000c50c0f7211 */ /* 0x000fe400008f0c06 */
[----:B-1----:R-:W-:Y:S02]  /*39a0*/  ISETP.GE.AND P3, PT, R184, UR4, PT ;  /* 0x00000004b8007c0c */ /* 0x002fe4000bf66270 */
[----:B------:R-:W-:Y:S02]  /*39b0*/  ISETP.GE.AND P2, PT, R204, UR4, PT ;  /* 0x00000004cc007c0c */ /* 0x000fe4000bf46270 */
[----:B------:R-:W-:-:S02]  /*39c0*/  ISETP.GE.AND P1, PT, R203, UR4, PT ;  /* 0x00000004cb007c0c */ /* 0x000fc4000bf26270 */
[----:B------:R-:W-:Y:S02]  /*39d0*/  IADD3.X R6, PT, PT, R6, UR9, RZ, P4, !PT ;  /* 0x0000000906067c10 */ /* 0x000fe4000a7fe4ff */
[----:B------:R-:W-:-:S04]  /*39e0*/  LEA R12, P4, R3, R198, 0x1 ;  /* 0x000000c6030c7211 */ /* 0x000fc800078808ff */
[----:B------:R-:W-:Y:S01]  /*39f0*/  LEA.HI.X R13, R3, R197, R6, 0x1, P4 ;  /* 0x000000c5030d7211 */ /* 0x000fe200020f0c06 */
        /* <DEDUP_REMOVED lines=25> */
[----:B------:R-:W-:Y:S05]  /*3b90*/  @P1 BRA `(.L_x_120) ;  /* 0x0000000000141947 */ /* 0x000fea0003800000 */
[----:B------:R-:W-:Y:S01]  /*3ba0*/  @!PT LDS RZ, [RZ] ;  /* 0x00000000fffff984 */ /* 0x000fe20000000800 */
[----:B------:R-:W-:Y:S01]  /*3bb0*/  @!PT LDS RZ, [RZ] ;  /* 0x00000000fffff984 */ /* 0x000fe20000000800 */
[----:B------:R-:W-:Y:S01]  /*3bc0*/  @!PT LDS RZ, [RZ] ;  /* 0x00000000fffff984 */ /* 0x000fe20000000800 */
[----:B------:R2:W-:Y:S01]  /*3bd0*/  LDGSTS.E.BYPASS.LTC128B.128 [R201+0x11000], desc[UR16][R12.64+0x100] ;  /* 0x110001000cc97fae */ /* 0x0005e2000b981a10 */
[----:B------:R-:W-:Y:S05]  /*3be0*/  BRA `(.L_x_121) ;  /* 0x0000000000047947 */ /* 0x000fea0003800000 */
.L_x_120:
[----:B------:R3:W-:Y:S02]  /*3bf0*/  STS.128 [R201+0x11000], RZ ;  /* 0x011000ffc9007388 */ /* 0x0007e40000000c00 */
.L_x_121:
[----:B------:R-:W-:Y:S05]  /*3c00*/  BSYNC.RECONVERGENT B0 ;  /* 0x0000000000007941 */ /* 0x000fea0003800200 */
.L_x_119:
[----:B------:R-:W0:Y:S02]  /*3c10*/  LDGDEPBAR ;  /* 0x00000000000079af */ /* 0x000e240000000000 */
.L_x_118:
[----:B-12---:R-:W-:Y:S01]  /*3c20*/  FMNMX3.FTZ R12, R33, R29, R11, !PT ;  /* 0x0000001d210c7276 */ /* 0x006fe2000781000b */
[----:B------:R-:W1:Y:S01]  /*3c30*/  LDCU UR4, c[0x0][0x45c] ;  /* 0x00008b80ff0477ac */ /* 0x000e620008000800 */
[----:B------:R-:W-:Y:S02]  /*3c40*/  FMNMX3.FTZ R13, R30, R28, R26, !PT ;  /* 0x0000001c1e0d7276 */ /* 0x000fe4000781001a */
[----:B------:R-:W-:Y:S02]  /*3c50*/  FMNMX3.FTZ R12, R12, R25, R9, !PT ;  /* 0x000000190c0c7276 */ /* 0x000fe40007810009 */
[----:B------:R-:W-:Y:S02]  /*3c60*/  FMNMX3.FTZ R13, R13, R4, R22, !PT ;  /* 0x000000040d0d7276 */ /* 0x000fe40007810016 */
[----:B------:R-:W-:Y:S02]  /*3c70*/  FMNMX3.FTZ R12, R12, R21, R5, !PT ;  /* 0x000000150c0c7276 */ /* 0x000fe40007810005 */
[----:B------:R-:W-:-:S02]  /*3c80*/  FMNMX3.FTZ R13, R13, R20, R8, !PT ;  /* 0x000000140d0d7276 */ /* 0x000fc40007810008 */
[----:B------:R-:W-:Y:S02]  /*3c90*/  FMNMX3.FTZ R12, R12, R17, R165, !PT ;  /* 0x000000110c0c7276 */ /* 0x000fe400078100a5 */
[----:B------:R-:W-:Y:S02]  /*3ca0*/  FMNMX3.FTZ R13, R13, R10, R142, !PT ;  /* 0x0000000a0d0d7276 */ /* 0x000fe4000781008e */
[----:B------:R-:W-:Y:S02]  /*3cb0*/  FMNMX3.FTZ R12, R12, R161, R143, !PT ;  /* 0x000000a10c0c7276 */ /* 0x000fe4000781008f */
[----:B------:R-:W-:Y:S02]  /*3cc0*/  FMNMX3.FTZ R13, R13, R140, R168, !PT ;  /* 0x0000008c0d0d7276 */ /* 0x000fe400078100a8 */
[----:B------:R-:W-:Y:S02]  /*3cd0*/  FMNMX3.FTZ R12, R12, R141, R181, !PT ;  /* 0x0000008d0c0c7276 */ /* 0x000fe400078100b5 */
[----:B------:R-:W-:-:S02]  /*3ce0*/  FMNMX3.FTZ R13, R13, R178, R174, !PT ;  /* 0x000000b20d0d7276 */ /* 0x000fc400078100ae */
[----:B------:R-:W-:Y:S02]  /*3cf0*/  FMNMX3.FTZ R12, R12, R179, R177, !PT ;  /* 0x000000b30c0c7276 */ /* 0x000fe400078100b1 */
[----:B------:R-:W-:Y:S02]  /*3d00*/  FMNMX3.FTZ R13, R13, R172, R170, !PT ;  /* 0x000000ac0d0d7276 */ /* 0x000fe400078100aa */
[----:B------:R-:W-:Y:S02]  /*3d10*/  FMNMX.FTZ R12, R175, R12, !PT ;  /* 0x0000000caf0c7209 */ /* 0x000fe40007810000 */
[----:B------:R-:W-:Y:S02]  /*3d20*/  FMNMX.FTZ R13, R166, R13, !PT ;  /* 0x0000000da60d7209 */ /* 0x000fe40007810000 */
[----:B------:R-:W-:Y:S01]  /*3d30*/  LOP3.LUT R167, R84, 0x200, R133, 0xf8, !PT ;  /* 0x0000020054a77812 */ /* 0x000fe200078ef885 */
[----:B------:R-:W2:Y:S03]  /*3d40*/  SHFL.BFLY PT, R7, R12, 0x2, 0x1f ;  /* 0x0c401f000c077f89 */ /* 0x000ea600000e0000 */
[----:B------:R-:W-:Y:S01]  /*3d50*/  LEA R167, R167, UR5, 0x1 ;  /* 0x00000005a7a77c11 */ /* 0x000fe2000f8e08ff */
[----:B------:R-:W4:Y:S03]  /*3d60*/  SHFL.BFLY PT, R6, R13, 0x2, 0x1f ;  /* 0x0c401f000d067f89 */ /* 0x000f2600000e0000 */
[-C--:B------:R-:W-:Y:S01]  /*3d70*/  IADD3 R159, PT, PT, R82, R167.reuse, RZ ;  /* 0x000000a7529f7210 */ /* 0x080fe20007ffe0ff */
[----:B------:R-:W-:Y:S01]  /*3d80*/  LDSM.16.MT88.4 R64, [R167+0x14000] ;  /* 0x01400000a740783b */ /* 0x000fe20000004200 */
[----:B------:R-:W-:-:S02]  /*3d90*/  IADD3 R163, PT, PT, R80, R167, RZ ;  /* 0x000000a750a37210 */ /* 0x000fc40007ffe0ff */
[----:B------:R-:W-:Y:S01]  /*3da0*/  IADD3 R158, PT, PT, R80, R159, RZ ;  /* 0x0000009f509e7210 */ /* 0x000fe20007ffe0ff */
[----:B------:R-:W-:Y:S04]  /*3db0*/  LDSM.16.MT88.4 R124, [R167+0x12000] ;  /* 0x01200000a77c783b */ /* 0x000fe80000004200 */
[----:B------:R-:W-:Y:S04]  /*3dc0*/  LDSM.16.MT88.4 R80, [R159+0x14000] ;  /* 0x014000009f50783b */ /* 0x000fe80000004200 */
[----:B------:R-:W-:Y:S01]  /*3dd0*/  LDSM.16.MT88.4 R40, [R163+0x12000] ;  /* 0x01200000a328783b */ /* 0x000fe20000004200 */
[----:B--2---:R-:W-:-:S03]  /*3de0*/  FMNMX.FTZ R7, R12, R7, !PT ;  /* 0x000000070c077209 */ /* 0x004fc60007810000 */
[----:B------:R-:W-:Y:S01]  /*3df0*/  LDSM.16.MT88.4 R48, [R159+0x12000] ;  /* 0x012000009f30783b */ /* 0x000fe20000004200 */
[----:B----4-:R-:W-:-:S03]  /*3e00*/  FMNMX.FTZ R6, R13, R6, !PT ;  /* 0x000000060d067209 */ /* 0x010fc60007810000 */
[----:B------:R-:W2:Y:S04]  /*3e10*/  SHFL.BFLY PT, R132, R7, 0x1, 0x1f ;  /* 0x0c201f0007847f89 */ /* 0x000ea800000e0000 */
[----:B------:R-:W4:Y:S04]  /*3e20*/  SHFL.BFLY PT, R3, R6, 0x1, 0x1f ;  /* 0x0c201f0006037f89 */ /* 0x000f2800000e0000 */
[----:B------:R-:W5:Y:S04]  /*3e30*/  LDSM.16.MT88.4 R56, [R158+0x12000] ;  /* 0x012000009e38783b */ /* 0x000f680000004200 */
[----:B------:R-:W3:Y:S04]  /*3e40*/  LDSM.16.MT88.4 R72, [R163+0x14000] ;  /* 0x01400000a348783b */ /* 0x000ee80000004200 */
[----:B------:R-:W3:Y:S04]  /*3e50*/  LDSM.16.MT88.4 R88, [R158+0x14000] ;  /* 0x014000009e58783b */ /* 0x000ee80000004200 */
[----:B------:R-:W3:Y:S01]  /*3e60*/  LDSM.16.MT88.4 R96, [R167+0x16000] ;  /* 0x01600000a760783b */ /* 0x000ee20000004200 */
[----:B--2---:R-:W-:-:S03]  /*3e70*/  FMNMX.FTZ R132, R7, R132, !PT ;  /* 0x0000008407847209 */ /* 0x004fc60007810000 */
[----:B------:R-:W2:Y:S01]  /*3e80*/  LDSM.16.MT88.4 R104, [R163+0x16000] ;  /* 0x01600000a368783b */ /* 0x000ea20000004200 */
[----:B----4-:R-:W-:Y:S01]  /*3e90*/  FMNMX.FTZ R3, R6, R3, !PT ;  /* 0x0000000306037209 */ /* 0x010fe20007810000 */
[C---:B-1----:R-:W-:Y:S01]  /*3ea0*/  FMUL.FTZ R176, R132.reuse, UR4 ;  /* 0x0000000484b07c20 */ /* 0x042fe20008410000 */
[----:B------:R-:W-:Y:S01]  /*3eb0*/  FSETP.NEU.FTZ.AND P1, PT, R132, -INF , PT ;  /* 0xff8000008400780b */ /* 0x000fe20003f3d000 */
[----:B------:R-:W1:Y:S02]  /*3ec0*/  LDSM.16.MT88.4 R120, [R159+0x16000] ;  /* 0x016000009f78783b */ /* 0x000e640000004200 */
[C---:B------:R-:W-:Y:S01]  /*3ed0*/  FMUL.FTZ R171, R3.reuse, UR4 ;  /* 0x0000000403ab7c20 */ /* 0x040fe20008410000 */
[----:B------:R-:W-:Y:S01]  /*3ee0*/  FSEL R176, R176, RZ, P1 ;  /* 0x000000ffb0b07208 */ /* 0x000fe20000800000 */
[----:B------:R-:W-:Y:S01]  /*3ef0*/  LDSM.16.MT88.4 R12, [R167+0x14800] ;  /* 0x01480000a70c783b */ /* 0x000fe20000004200 */
[----:B------:R-:W-:-:S03]  /*3f00*/  FSETP.NEU.FTZ.AND P1, PT, R3, -INF , PT ;  /* 0xff8000000300780b */ /* 0x000fc60003f3d000 */
[--C-:B------:R-:W-:Y:S01]  /*3f10*/  FFMA.FTZ R157, R33, UR4, -R176.reuse ;  /* 0x00000004219d7c23 */ /* 0x100fe200080108b0 */
[----:B------:R-:W-:Y:S01]  /*3f20*/  FSEL R171, R171, RZ, P1 ;  /* 0x000000ffabab7208 */ /* 0x000fe20000800000 */
[--C-:B------:R-:W-:Y:S01]  /*3f30*/  FFMA.FTZ R156, R29, UR4, -R176.reuse ;  /* 0x000000041d9c7c23 */ /* 0x100fe200080108b0 */
[--C-:B------:R-:W-:Y:S01]  /*3f40*/  FFMA.FTZ R153, R11, UR4, -R176.reuse ;  /* 0x000000040b997c23 */ /* 0x100fe200080108b0 */
[--C-:B------:R-:W-:Y:S01]  /*3f50*/  FFMA.FTZ R152, R25, UR4, -R176.reuse ;  /* 0x0000000419987c23 */ /* 0x100fe200080108b0 */
[--C-:B------:R-:W-:Y:S01]  /*3f60*/  FFMA.FTZ R145, R5, UR4, -R176.reuse ;  /* 0x0000000405917c23 */ /* 0x100fe200080108b0 */
[--C-:B------:R-:W-:Y:S01]  /*3f70*/  FFMA.FTZ R155, R30, UR4, -R171.reuse ;  /* 0x000000041e9b7c23 */ /* 0x100fe200080108ab */
[--C-:B------:R-:W-:Y:S01]  /*3f80*/  FFMA.FTZ R154, R28, UR4, -R171.reuse ;  /* 0x000000041c9a7c23 */ /* 0x100fe200080108ab */
[--C-:B------:R-:W-:Y:S01]  /*3f90*/  FFMA.FTZ R151, R26, UR4, -R171.reuse ;  /* 0x000000041a977c23 */ /* 0x100fe200080108ab */
[--C-:B------:R-:W-:Y:S01]  /*3fa0*/  FFMA.FTZ R150, R4, UR4, -R171.reuse ;  /* 0x0000000404967c23 */ /* 0x100fe200080108ab */
[----:B------:R-:W-:Y:S01]  /*3fb0*/  MUFU.EX2 R157, R157 ;  /* 0x0000009d009d7308 */ /* 0x000fe20000000800 */
[----:B------:R-:W4:Y:S01]  /*3fc0*/  LDSM.16.MT88.4 R4, [R158+0x16000] ;  /* 0x016000009e04783b */ /* 0x000f220000004200 */
[--C-:B------:R-:W-:Y:S01]  /*3fd0*/  FFMA.FTZ R149, R9, UR4, -R176.reuse ;  /* 0x0000000409957c23 */ /* 0x100fe200080108b0 */
[--C-:B------:R-:W-:Y:S01]  /*3fe0*/  FFMA.FTZ R135, R8, UR4, -R171.reuse ;  /* 0x0000000408877c23 */ /* 0x100fe200080108ab */
[--C-:B------:R-:W-:Y:S01]  /*3ff0*/  FFMA.FTZ R134, R10, UR4, -R171.reuse ;  /* 0x000000040a867c23 */ /* 0x100fe200080108ab */
[--C-:B------:R-:W-:Y:S01]  /*4000*/  FFMA.FTZ R148, R21, UR4, -R176.reuse ;  /* 0x0000000415947c23 */ /* 0x100fe200080108b0 */
[----:B------:R-:W4:Y:S01]  /*4010*/  LDSM.16.MT88.4 R8, [R159+0x14800] ;  /* 0x014800009f08783b */ /* 0x000f220000004200 */
[--C-:B------:R-:W-:Y:S01]  /*4020*/  FFMA.FTZ R144, R17, UR4, -R176.reuse ;  /* 0x0000000411907c23 */ /* 0x100fe200080108b0 */
[----:B------:R-:W5:Y:S01]  /*4030*/  MUFU.EX2 R156, R156 ;  /* 0x0000009c009c7308 */ /* 0x000f620000000800 */
[--C-:B------:R-:W-:Y:S01]  /*4040*/  FFMA.FTZ R147, R22, UR4, -R171.reuse ;  /* 0x0000000416937c23 */ /* 0x100fe200080108ab */
[--C-:B------:R-:W-:Y:S01]  /*4050*/  FFMA.FTZ R146, R20, UR4, -R171.reuse ;  /* 0x0000000414927c23 */ /* 0x100fe200080108ab */
[----:B------:R-:W-:Y:S01]  /*4060*/  LDSM.16.MT88.4 R16, [R158+0x14800] ;  /* 0x014800009e10783b */ /* 0x000fe20000004200 */
[--C-:B------:R-:W-:Y:S01]  /*4070*/  FFMA.FTZ R160, R165, UR4, -R176.reuse ;  /* 0x00000004a5a07c23 */ /* 0x100fe200080108b0 */
[--C-:B------:R-:W-:Y:S01]  /*4080*/  FFMA.FTZ R161, R161, UR4, -R176.reuse ;  /* 0x00000004a1a17c23 */ /* 0x100fe200080108b0 */
[--C-:B------:R-:W-:Y:S01]  /*4090*/  FFMA.FTZ R162, R143, UR4, -R176.reuse ;  /* 0x000000048fa27c23 */ /* 0x100fe200080108b0 */
[----:B------:R-:W4:Y:S01]  /*40a0*/  LDSM.16.MT88.4 R20, [R163+0x12800] ;  /* 0x01280000a314783b */ /* 0x000f220000004200 */
[----:B------:R-:W-:Y:S01]  /*40b0*/  MUFU.EX2 R153, R153 ;  /* 0x0000009900997308 */ /* 0x000fe20000000800 */
[--C-:B------:R-:W-:Y:S01]  /*40c0*/  FFMA.FTZ R165, R141, UR4, -R176.reuse ;  /* 0x000000048da57c23 */ /* 0x100fe200080108b0 */
[--C-:B------:R-:W-:Y:S01]  /*40d0*/  FFMA.FTZ R164, R142, UR4, -R171.reuse ;  /* 0x000000048ea47c23 */ /* 0x100fe200080108ab */
[----:B------:R-:W-:Y:S01]  /*40e0*/  LDSM.16.MT88.4 R136, [R167+0x12800] ;  /* 0x01280000a788783b */ /* 0x000fe20000004200 */
[--C-:B------:R-:W-:Y:S01]  /*40f0*/  FFMA.FTZ R169, R140, UR4, -R171.reuse ;  /* 0x000000048ca97c23 */ /* 0x100fe200080108ab */
[--C-:B------:R-:W-:Y:S01]  /*4100*/  FFMA.FTZ R168, R168, UR4, -R171.reuse ;  /* 0x00000004a8a87c23 */ /* 0x100fe200080108ab */
[--C-:B------:R-:W-:Y:S01]  /*4110*/  FFMA.FTZ R173, R178, UR4, -R171.reuse ;  /* 0x00000004b2ad7c23 */ /* 0x100fe200080108ab */
[----:B------:R-:W-:Y:S01]  /*4120*/  LDSM.16.MT88.4 R32, [R159+0x12800] ;  /* 0x012800009f20783b */ /* 0x000fe20000004200 */
[----:B------:R-:W3:Y:S01]  /*4130*/  MUFU.EX2 R152, R152 ;  /* 0x0000009800987308 */ /* 0x000ee20000000800 */
[----:B-----5:R-:W-:Y:S01]  /*4140*/  F2FP.BF16.F32.PACK_AB R116, R156, R157 ;  /* 0x0000009d9c74723e */ /* 0x020fe200000010ff */
[--C-:B------:R-:W-:Y:S01]  /*4150*/  FFMA.FTZ R178, R181, UR4, -R176.reuse ;  /* 0x00000004b5b27c23 */ /* 0x100fe200080108b0 */
[----:B------:R-:W-:Y:S01]  /*4160*/  LDSM.16.MT88.4 R28, [R158+0x12800] ;  /* 0x012800009e1c783b */ /* 0x000fe20000004200 */
[--C-:B------:R-:W-:Y:S01]  /*4170*/  FFMA.FTZ R179, R179, UR4, -R176.reuse ;  /* 0x00000004b3b37c23 */ /* 0x100fe200080108b0 */
[--C-:B------:R-:W-:Y:S01]  /*4180*/  FFMA.FTZ R177, R177, UR4, -R176.reuse ;  /* 0x00000004b1b17c23 */ /* 0x100fe200080108b0 */
[----:B------:R-:W-:Y:S01]  /*4190*/  FFMA.FTZ R176, R175, UR4, -R176 ;  /* 0x00000004afb07c23 */ /* 0x000fe200080108b0 */
[----:B------:R-:W-:Y:S01]  /*41a0*/  LDSM.16.MT88.4 R24, [R163+0x14800] ;  /* 0x01480000a318783b */ /* 0x000fe20000004200 */
[----:B------:R-:W-:Y:S01]  /*41b0*/  MUFU.EX2 R155, R155 ;  /* 0x0000009b009b7308 */ /* 0x000fe20000000800 */
[--C-:B------:R-:W-:Y:S01]  /*41c0*/  FFMA.FTZ R174, R174, UR4, -R171.reuse ;  /* 0x00000004aeae7c23 */ /* 0x100fe200080108ab */
[--C-:B------:R-:W-:Y:S01]  /*41d0*/  FFMA.FTZ R175, R172, UR4, -R171.reuse ;  /* 0x00000004acaf7c23 */ /* 0x100fe200080108ab */
[----:B------:R-:W-:Y:S01]  /*41e0*/  LDSM.16.MT88.4 R140, [R167+0x13000] ;  /* 0x01300000a78c783b */ /* 0x000fe20000004200 */
[--C-:B------:R-:W-:Y:S01]  /*41f0*/  FFMA.FTZ R170, R170, UR4, -R171.reuse ;  /* 0x00000004aaaa7c23 */ /* 0x100fe200080108ab */
[----:B------:R-:W-:Y:S01]  /*4200*/  FFMA.FTZ R209, R166, UR4, -R171 ;  /* 0x00000004a6d17c23 */ /* 0x000fe200080108ab */
[----:B------:R-:W-:-:S02]  /*4210*/  FADD.FTZ R156, R157, R156 ;  /* 0x0000009c9d9c7221 */ /* 0x000fc40000010000 */
[----:B------:R-:W5:Y:S01]  /*4220*/  MUFU.EX2 R154, R154 ;  /* 0x0000009a009a7308 */ /* 0x000f620000000800 */
[----:B---3--:R-:W-:Y:S01]  /*4230*/  F2FP.BF16.F32.PACK_AB R118, R152, R153 ;  /* 0x000000999876723e */ /* 0x008fe200000010ff */
[----:B------:R-:W-:-:S04]  /*4240*/  FADD.FTZ R153, R153, R156 ;  /* 0x0000009c99997221 */ /* 0x000fc80000010000 */
[----:B------:R-:W-:Y:S02]  /*4250*/  FADD.FTZ R152, R152, R153 ;  /* 0x0000009998987221 */ /* 0x000fe40000010000 */
[----:B------:R-:W-:Y:S08]  /*4260*/  MUFU.EX2 R151, R151 ;  /* 0x0000009700977308 */ /* 0x000ff00000000800 */
[----:B------:R-:W3:Y:S01]  /*4270*/  MUFU.EX2 R150, R150 ;  /* 0x0000009600967308 */ /* 0x000ee20000000800 */
[----:B-----5:R-:W-:Y:S01]  /*4280*/  F2FP.BF16.F32.PACK_AB R117, R154, R155 ;  /* 0x0000009b9a75723e */ /* 0x020fe200000010ff */
[----:B------:R-:W-:-:S06]  /*4290*/  FADD.FTZ R154, R155, R154 ;  /* 0x0000009a9b9a7221 */ /* 0x000fcc0000010000 */
[----:B------:R-:W-:Y:S08]  /*42a0*/  MUFU.EX2 R149, R149 ;  /* 0x0000009500957308 */ /* 0x000ff00000000800 */
[----:B------:R-:W5:Y:S01]  /*42b0*/  MUFU.EX2 R148, R148 ;  /* 0x0000009400947308 */ /* 0x000f620000000800 */
[----:B---3--:R-:W-:Y:S01]  /*42c0*/  F2FP.BF16.F32.PACK_AB R119, R150, R151 ;  /* 0x000000979677723e */ /* 0x008fe200000010ff */
[----:B------:R-:W-:-:S04]  /*42d0*/  FADD.FTZ R151, R151, R154 ;  /* 0x0000009a97977221 */ /* 0x000fc80000010000 */
[----:B------:R-:W-:Y:S02]  /*42e0*/  FADD.FTZ R150, R150, R151 ;  /* 0x0000009796967221 */ /* 0x000fe40000010000 */
[----:B------:R-:W-:Y:S01]  /*42f0*/  MUFU.EX2 R145, R145 ;  /* 0x0000009100917308 */ /* 0x000fe20000000800 */
[C---:B------:R-:W-:Y:S07]  /*4300*/  HMMA.16816.F32.BF16 R60, R116.reuse, R64, RZ ;  /* 0x00000040743c723c */ /* 0x040fee00000418ff */
[----:B------:R-:W-:Y:S01]  /*4310*/  MUFU.EX2 R144, R144 ;  /* 0x0000009000907308 */ /* 0x000fe20000000800 */
[C---:B------:R-:W-:Y:S07]  /*4320*/  HMMA.16816.F32.BF16 R76, R116.reuse, R80, RZ ;  /* 0x00000050744c723c */ /* 0x040fee00000418ff */
[----:B------:R-:W-:Y:S01]  /*4330*/  MUFU.EX2 R147, R147 ;  /* 0x0000009300937308 */ /* 0x000fe20000000800 */
[C---:B------:R-:W-:Y:S07]  /*4340*/  HMMA.16816.F32.BF16 R64, R116.reuse, R66, RZ ;  /* 0x000000427440723c */ /* 0x040fee00000418ff */
[----:B------:R-:W3:Y:S01]  /*4350*/  MUFU.EX2 R146, R146 ;  /* 0x0000009200927308 */ /* 0x000ee20000000800 */
        /* <DEDUP_REMOVED lines=11> */
[----:B------:R-:W-:Y:S01]  /*4410*/  MUFU.EX2 R165, R165 ;  /* 0x000000a500a57308 */ /* 0x000fe20000000800 */
[C---:B------:R-:W-:Y:S07]  /*4420*/  HMMA.16816.F32.BF16 R84, R116.reuse, R88, RZ ;  /* 0x000000587454723c */ /* 0x040fee00000418ff */
[----:B------:R-:W-:Y:S01]  /*4430*/  MUFU.EX2 R164, R164 ;  /* 0x000000a400a47308 */ /* 0x000fe20000000800 */
[C---:B------:R-:W-:Y:S07]  /*4440*/  HMMA.16816.F32.BF16 R92, R116.reuse, R96, RZ ;  /* 0x00000060745c723c */ /* 0x040fee00000418ff */
[----:B------:R-:W3:Y:S01]  /*4450*/  MUFU.EX2 R169, R169 ;  /* 0x000000a900a97308 */ /* 0x000ee20000000800 */
[C---:B--2---:R-:W-:Y:S07]  /*4460*/  HMMA.16816.F32.BF16 R100, R116.reuse, R104, RZ ;  /* 0x000000687464723c */ /* 0x044fee00000418ff */
[----:B------:R-:W-:Y:S01]  /*4470*/  MUFU.EX2 R168, R168 ;  /* 0x000000a800a87308 */ /* 0x000fe20000000800 */
[C---:B-1----:R-:W-:Y:S07]  /*4480*/  HMMA.16816.F32.BF16 R108, R116.reuse, R120, RZ ;  /* 0x00000078746c723c */ /* 0x042fee00000418ff */
[----:B------:R-:W1:Y:S01]  /*4490*/  MUFU.EX2 R173, R173 ;  /* 0x000000ad00ad7308 */ /* 0x000e620000000800 */
[C---:B------:R-:W-:Y:S07]  /*44a0*/  HMMA.16816.F32.BF16 R124, R116.reuse, R126, RZ ;  /* 0x0000007e747c723c */ /* 0x040fee00000418ff */
[----:B------:R-:W-:Y:S01]  /*44b0*/  MUFU.EX2 R178, R178 ;  /* 0x000000b200b27308 */ /* 0x000fe20000000800 */
[C---:B------:R-:W-:Y:S07]  /*44c0*/  HMMA.16816.F32.BF16 R40, R116.reuse, R42, RZ ;  /* 0x0000002a7428723c */ /* 0x040fee00000418ff */
[----:B------:R-:W2:Y:S01]  /*44d0*/  MUFU.EX2 R179, R179 ;  /* 0x000000b300b37308 */ /* 0x000ea20000000800 */
[C---:B------:R-:W-:Y:S07]  /*44e0*/  HMMA.16816.F32.BF16 R48, R116.reuse, R50, RZ ;  /* 0x000000327430723c */ /* 0x040fee00000418ff */
[----:B------:R-:W-:Y:S01]  /*44f0*/  MUFU.EX2 R177, R177 ;  /* 0x000000b100b17308 */ /* 0x000fe20000000800 */
[C---:B------:R-:W-:Y:S07]  /*4500*/  HMMA.16816.F32.BF16 R56, R116.reuse, R58, RZ ;  /* 0x0000003a7438723c */ /* 0x040fee00000418ff */
[----:B------:R-:W-:Y:S01]  /*4510*/  MUFU.EX2 R176, R176 ;  /* 0x000000b000b07308 */ /* 0x000fe20000000800 */
[C---:B------:R-:W-:Y:S07]  /*4520*/  HMMA.16816.F32.BF16 R72, R116.reuse, R74, RZ ;  /* 0x0000004a7448723c */ /* 0x040fee00000418ff */
[----:B------:R-:W-:Y:S01]  /*4530*/  MUFU.EX2 R174, R174 ;  /* 0x000000ae00ae7308 */ /* 0x000fe20000000800 */
[C---:B------:R-:W-:Y:S07]  /*4540*/  HMMA.16816.F32.BF16 R88, R116.reuse, R90, RZ ;  /* 0x0000005a7458723c */ /* 0x040fee00000418ff */
[----:B------:R-:W2:Y:S01]  /*4550*/  MUFU.EX2 R175, R175 ;  /* 0x000000af00af7308 */ /* 0x000ea20000000800 */
[C---:B------:R-:W-:Y:S07]  /*4560*/  HMMA.16816.F32.BF16 R96, R116.reuse, R98, RZ ;  /* 0x000000627460723c */ /* 0x040fee00000418ff */
[----:B------:R-:W-:Y:S01]  /*4570*/  MUFU.EX2 R170, R170 ;  /* 0x000000aa00aa7308 */ /* 0x000fe20000000800 */
[C---:B------:R-:W-:Y:S07]  /*4580*/  HMMA.16816.F32.BF16 R104, R116.reuse, R106, RZ ;  /* 0x0000006a7468723c */ /* 0x040fee00000418ff */
[----:B------:R-:W2:Y:S01]  /*4590*/  MUFU.EX2 R209, R209 ;  /* 0x000000d100d17308 */ /* 0x000ea20000000800 */
[C---:B------:R-:W-:Y:S08]  /*45a0*/  HMMA.16816.F32.BF16 R120, R116.reuse, R122, RZ ;  /* 0x0000007a7478723c */ /* 0x040ff000000418ff */
[----:B----4-:R-:W-:Y:S01]  /*45b0*/  HMMA.16816.F32.BF16 R112, R116, R4, RZ ;  /* 0x000000047470723c */ /* 0x010fe200000418ff */
[----:B-----5:R-:W-:Y:S01]  /*45c0*/  F2FP.BF16.F32.PACK_AB R4, R148, R149 ;  /* 0x000000959404723e */ /* 0x020fe200000010ff */
[----:B------:R-:W-:Y:S01]  /*45d0*/  FADD.FTZ R149, R149, R152 ;  /* 0x0000009895957221 */ /* 0x000fe20000010000 */
[----:B---3--:R-:W-:Y:S01]  /*45e0*/  F2FP.BF16.F32.PACK_AB R5, R146, R147 ;  /* 0x000000939205723e */ /* 0x008fe200000010ff */
[----:B------:R-:W-:-:S02]  /*45f0*/  FADD.FTZ R147, R147, R150 ;  /* 0x0000009693937221 */ /* 0x000fc40000010000 */
[----:B------:R-:W-:Y:S02]  /*4600*/  FADD.FTZ R148, R148, R149 ;  /* 0x0000009594947221 */ /* 0x000fe40000010000 */
[----:B------:R-:W-:Y:S01]  /*4610*/  HMMA.16816.F32.BF16 R116, R116, R6, RZ ;  /* 0x000000067474723c */ /* 0x000fe200000418ff */
[----:B------:R-:W-:Y:S01]  /*4620*/  F2FP.BF16.F32.PACK_AB R6, R144, R145 ;  /* 0x000000919006723e */ /* 0x000fe200000010ff */
[----:B------:R-:W-:Y:S01]  /*4630*/  FADD.FTZ R146, R146, R147 ;  /* 0x0000009392927221 */ /* 0x000fe20000010000 */
[----:B------:R-:W-:-:S07]  /*4640*/  F2FP.BF16.F32.PACK_AB R7, R134, R135 ;  /* 0x000000878607723e */ /* 0x000fce00000010ff */
[C---:B------:R-:W-:Y:S08]  /*4650*/  HMMA.16816.F32.BF16 R60, R4.reuse, R12, R60 ;  /* 0x0000000c043c723c */ /* 0x040ff0000004183c */
[C---:B------:R-:W-:Y:S01]  /*4660*/  HMMA.16816.F32.BF16 R64, R4.reuse, R14, R64 ;  /* 0x0000000e0440723c */ /* 0x040fe20000041840 */
[----:B------:R-:W3:Y:S07]  /*4670*/  LDSM.16.MT88.4 R12, [R163+0x16800] ;  /* 0x01680000a30c783b */ /* 0x000eee0000004200 */
[C---:B------:R-:W-:Y:S08]  /*4680*/  HMMA.16816.F32.BF16 R76, R4.reuse, R8, R76 ;  /* 0x00000008044c723c */ /* 0x040ff0000004184c */
[C---:B------:R-:W-:Y:S01]  /*4690*/  HMMA.16816.F32.BF16 R80, R4.reuse, R10, R80 ;  /* 0x0000000a0450723c */ /* 0x040fe20000041850 */
[----:B------:R-:W4:Y:S07]  /*46a0*/  LDSM.16.MT88.4 R8, [R159+0x16800] ;  /* 0x016800009f08783b */ /* 0x000f2e0000004200 */
[C---:B------:R-:W-:Y:S08]  /*46b0*/  HMMA.16816.F32.BF16 R36, R4.reuse, R20, R36 ;  /* 0x000000140424723c */ /* 0x040ff00000041824 */
[C---:B------:R-:W-:Y:S01]  /*46c0*/  HMMA.16816.F32.BF16 R40, R4.reuse, R22, R40 ;  /* 0x000000160428723c */ /* 0x040fe20000041828 */
[----:B------:R-:W5:Y:S07]  /*46d0*/  LDSM.16.MT88.4 R20, [R167+0x16800] ;  /* 0x01680000a714783b */ /* 0x000f6e0000004200 */
[C---:B------:R-:W-:Y:S08]  /*46e0*/  HMMA.16816.F32.BF16 R84, R4.reuse, R16, R84 ;  /* 0x000000100454723c */ /* 0x040ff00000041854 */
[C---:B------:R-:W-:Y:S01]  /*46f0*/  HMMA.16816.F32.BF16 R88, R4.reuse, R18, R88 ;  /* 0x000000120458723c */ /* 0x040fe20000041858 */
[----:B------:R-:W1:Y:S07]  /*4700*/  LDSM.16.MT88.4 R16, [R158+0x16800] ;  /* 0x016800009e10783b */ /* 0x000e6e0000004200 */
[C---:B---3--:R-:W-:Y:S08]  /*4710*/  HMMA.16816.F32.BF16 R100, R4.reuse, R12, R100 ;  /* 0x0000000c0464723c */ /* 0x048ff00000041864 */
[C---:B------:R-:W-:Y:S01]  /*4720*/  HMMA.16816.F32.BF16 R104, R4.reuse, R14, R104 ;  /* 0x0000000e0468723c */ /* 0x040fe20000041868 */
[----:B------:R-:W3:Y:S07]  /*4730*/  LDSM.16.MT88.4 R12, [R167+0x15000] ;  /* 0x01500000a70c783b */ /* 0x000eee0000004200 */
[C---:B----4-:R-:W-:Y:S08]  /*4740*/  HMMA.16816.F32.BF16 R108, R4.reuse, R8, R108 ;  /* 0x00000008046c723c */ /* 0x050ff0000004186c */
[C---:B------:R-:W-:Y:S01]  /*4750*/  HMMA.16816.F32.BF16 R120, R4.reuse, R10, R120 ;  /* 0x0000000a0478723c */ /* 0x040fe20000041878 */
[----:B------:R-:W4:Y:S07]  /*4760*/  LDSM.16.MT88.4 R8, [R159+0x15000] ;  /* 0x015000009f08783b */ /* 0x000f2e0000004200 */
[C---:B------:R-:W-:Y:S08]  /*4770*/  HMMA.16816.F32.BF16 R128, R4.reuse, R136, R128 ;  /* 0x000000880480723c */ /* 0x040ff00000041880 */
[C---:B------:R-:W-:Y:S01]  /*4780*/  HMMA.16816.F32.BF16 R124, R4.reuse, R138, R124 ;  /* 0x0000008a047c723c */ /* 0x040fe2000004187c */
[----:B------:R-:W-:Y:S07]  /*4790*/  LDSM.16.MT88.4 R136, [R163+0x13000] ;  /* 0x01300000a388783b */ /* 0x000fee0000004200 */
        /* <DEDUP_REMOVED lines=9> */
[C---:B-----5:R-:W-:Y:S08]  /*4830*/  HMMA.16816.F32.BF16 R92, R4.reuse, R20, R92 ;  /* 0x00000014045c723c */ /* 0x060ff0000004185c */
[C---:B------:R-:W-:Y:S01]  /*4840*/  HMMA.16816.F32.BF16 R96, R4.reuse, R22, R96 ;  /* 0x000000160460723c */ /* 0x040fe20000041860 */
[----:B------:R-:W-:Y:S07]  /*4850*/  LDSM.16.MT88.4 R20, [R158+0x15000] ;  /* 0x015000009e14783b */ /* 0x000fee0000004200 */
[C---:B-1----:R-:W-:Y:S08]  /*4860*/  HMMA.16816.F32.BF16 R112, R4.reuse, R16, R112 ;  /* 0x000000100470723c */ /* 0x042ff00000041870 */
[----:B------:R-:W-:Y:S01]  /*4870*/  HMMA.16816.F32.BF16 R116, R4, R18, R116 ;  /* 0x000000120474723c */ /* 0x000fe20000041874 */
[----:B------:R-:W1:Y:S01]  /*4880*/  LDSM.16.MT88.4 R16, [R167+0x17000] ;  /* 0x01700000a710783b */ /* 0x000e620000004200 */
[----:B------:R-:W-:-:S02]  /*4890*/  F2FP.BF16.F32.PACK_AB R4, R161, R160 ;  /* 0x000000a0a104723e */ /* 0x000fc400000010ff */
[----:B------:R-:W-:Y:S02]  /*48a0*/  F2FP.BF16.F32.PACK_AB R5, R169, R164 ;  /* 0x000000a4a905723e */ /* 0x000fe400000010ff */
[----:B------:R-:W-:Y:S02]  /*48b0*/  F2FP.BF16.F32.PACK_AB R6, R165, R162 ;  /* 0x000000a2a506723e */ /* 0x000fe400000010ff */
[----:B------:R-:W-:-:S07]  /*48c0*/  F2FP.BF16.F32.PACK_AB R7, R173, R168 ;  /* 0x000000a8ad07723e */ /* 0x000fce00000010ff */
[C---:B---3--:R-:W-:Y:S08]  /*48d0*/  HMMA.16816.F32.BF16 R60, R4.reuse, R12, R60 ;  /* 0x0000000c043c723c */ /* 0x048ff0000004183c */
[C---:B------:R-:W-:Y:S01]  /*48e0*/  HMMA.16816.F32.BF16 R64, R4.reuse, R14, R64 ;  /* 0x0000000e0440723c */ /* 0x040fe20000041840 */
[----:B------:R-:W3:Y:S07]  /*48f0*/  LDSM.16.MT88.4 R12, [R163+0x17000] ;  /* 0x01700000a30c783b */ /* 0x000eee0000004200 */
[C---:B----4-:R-:W-:Y:S08]  /*4900*/  HMMA.16816.F32.BF16 R76, R4.reuse, R8, R76 ;  /* 0x00000008044c723c */ /* 0x050ff0000004184c */
[C---:B------:R-:W-:Y:S01]  /*4910*/  HMMA.16816.F32.BF16 R80, R4.reuse, R10, R80 ;  /* 0x0000000a0450723c */ /* 0x040fe20000041850 */
[----:B------:R-:W4:Y:S07]  /*4920*/  LDSM.16.MT88.4 R8, [R159+0x17000] ;  /* 0x017000009f08783b */ /* 0x000f2e0000004200 */
[C---:B-1----:R-:W-:Y:S08]  /*4930*/  HMMA.16816.F32.BF16 R92, R4.reuse, R16, R92 ;  /* 0x00000010045c723c */ /* 0x042ff0000004185c */
[C---:B------:R-:W-:Y:S01]  /*4940*/  HMMA.16816.F32.BF16 R96, R4.reuse, R18, R96 ;  /* 0x000000120460723c */ /* 0x040fe20000041860 */
[----:B------:R-:W1:Y:S07]  /*4950*/  LDSM.16.MT88.4 R16, [R158+0x17000] ;  /* 0x017000009e10783b */ /* 0x000e6e0000004200 */
[C---:B------:R-:W-:Y:S08]  /*4960*/  HMMA.16816.F32.BF16 R128, R4.reuse, R140, R128 ;  /* 0x0000008c0480723c */ /* 0x040ff00000041880 */
[C---:B---3--:R-:W-:Y:S08]  /*4970*/  HMMA.16816.F32.BF16 R100, R4.reuse, R12, R100 ;  /* 0x0000000c0464723c */ /* 0x048ff00000041864 */
[C---:B------:R-:W-:Y:S01]  /*4980*/  HMMA.16816.F32.BF16 R104, R4.reuse, R14, R104 ;  /* 0x0000000e0468723c */ /* 0x040fe20000041868 */
[----:B------:R-:W3:Y:S07]  /*4990*/  LDSM.16.MT88.4 R12, [R167+0x13800] ;  /* 0x01380000a70c783b */ /* 0x000eee0000004200 */
[C---:B----4-:R-:W-:Y:S08]  /*49a0*/  HMMA.16816.F32.BF16 R108, R4.reuse, R8, R108 ;  /* 0x00000008046c723c */ /* 0x050ff0000004186c */
[C---:B------:R-:W-:Y:S01]  /*49b0*/  HMMA.16816.F32.BF16 R120, R4.reuse, R10, R120 ;  /* 0x0000000a0478723c */ /* 0x040fe20000041878 */
[----:B------:R-:W4:Y:S07]  /*49c0*/  LDSM.16.MT88.4 R8, [R163+0x15800] ;  /* 0x01580000a308783b */ /* 0x000f2e0000004200 */
        /* <DEDUP_REMOVED lines=17> */
[C---:B-1----:R-:W-:Y:S08]  /*4ae0*/  HMMA.16816.F32.BF16 R112, R4.reuse, R16, R112 ;  /* 0x000000100470723c */ /* 0x042ff00000041870 */
[----:B------:R-:W-:Y:S01]  /*4af0*/  HMMA.16816.F32.BF16 R116, R4, R18, R116 ;  /* 0x000000120474723c */ /* 0x000fe20000041874 */
[----:B--2---:R-:W-:Y:S01]  /*4b00*/  F2FP.BF16.F32.PACK_AB R4, R179, R178 ;  /* 0x000000b2b304723e */ /* 0x004fe200000010ff */
[----:B------:R-:W1:Y:S01]  /*4b10*/  LDSM.16.MT88.4 R16, [R159+0x17800] ;  /* 0x017800009f10783b */ /* 0x000e620000004200 */
[----:B------:R-:W-:-:S02]  /*4b20*/  F2FP.BF16.F32.PACK_AB R5, R175, R174 ;  /* 0x000000aeaf05723e */ /* 0x000fc400000010ff */
[----:B------:R-:W-:Y:S02]  /*4b30*/  F2FP.BF16.F32.PACK_AB R6, R176, R177 ;  /* 0x000000b1b006723e */ /* 0x000fe400000010ff */
[----:B------:R-:W-:-:S07]  /*4b40*/  F2FP.BF16.F32.PACK_AB R7, R209, R170 ;  /* 0x000000aad107723e */ /* 0x000fce00000010ff */
[C---:B---3--:R-:W-:Y:S08]  /*4b50*/  HMMA.16816.F32.BF16 R128, R4.reuse, R12, R128 ;  /* 0x0000000c0480723c */ /* 0x048ff00000041880 */
[C---:B------:R-:W-:Y:S01]  /*4b60*/  HMMA.16816.F32.BF16 R124, R4.reuse, R14, R124 ;  /* 0x0000000e047c723c */ /* 0x040fe2000004187c */
[----:B------:R-:W2:Y:S07]  /*4b70*/  LDSM.16.MT88.4 R12, [R158+0x13800] ;  /* 0x013800009e0c783b */ /* 0x000eae0000004200 */
[C---:B----4-:R-:W-:Y:S08]  /*4b80*/  HMMA.16816.F32.BF16 R68, R4.reuse, R8, R68 ;  /* 0x000000080444723c */ /* 0x050ff00000041844 */
[C---:B------:R-:W-:Y:S01]  /*4b90*/  HMMA.16816.F32.BF16 R72, R4.reuse, R10, R72 ;  /* 0x0000000a0448723c */ /* 0x040fe20000041848 */
[----:B------:R-:W3:Y:S07]  /*4ba0*/  LDSM.16.MT88.4 R8, [R158+0x15800] ;  /* 0x015800009e08783b */ /* 0x000eee0000004200 */
[C---:B-1----:R-:W-:Y:S08]  /*4bb0*/  HMMA.16816.F32.BF16 R108, R4.reuse, R16, R108 ;  /* 0x00000010046c723c */ /* 0x042ff0000004186c */
[C---:B------:R-:W-:Y:S01]  /*4bc0*/  HMMA.16816.F32.BF16 R120, R4.reuse, R18, R120 ;  /* 0x000000120478723c */ /* 0x040fe20000041878 */
[----:B------:R-:W1:Y:S07]  /*4bd0*/  LDSM.16.MT88.4 R16, [R158+0x17800] ;  /* 0x017800009e10783b */ /* 0x000e6e0000004200 */
[C---:B------:R-:W-:Y:S08]  /*4be0*/  HMMA.16816.F32.BF16 R60, R4.reuse, R140, R60 ;  /* 0x0000008c043c723c */ /* 0x040ff0000004183c */
[----:B--2---:R-:W-:Y:S01]  /*4bf0*/  HMMA.16816.F32.BF16 R52, R4, R12, R52 ;  /* 0x0000000c0434723c */ /* 0x004fe20000041834 */
[----:B------:R-:W-:-:S04]  /*4c00*/  FADD.FTZ R13, R135, R146 ;  /* 0x00000092870d7221 */ /* 0x000fc80000010000 */
[----:B------:R-:W-:-:S03]  /*4c10*/  FADD.FTZ R13, R134, R13 ;  /* 0x0000000d860d7221 */ /* 0x000fc60000010000 */
[----:B------:R-:W-:Y:S01]  /*4c20*/  HMMA.16816.F32.BF16 R64, R4, R142, R64 ;  /* 0x0000008e0440723c */ /* 0x000fe20000041840 */
[----:B------:R-:W-:-:S04]  /*4c30*/  FADD.FTZ R164, R164, R13 ;  /* 0x0000000da4a47221 */ /* 0x000fc80000010000 */
[----:B------:R-:W-:-:S03]  /*4c40*/  FADD.FTZ R169, R169, R164 ;  /* 0x000000a4a9a97221 */ /* 0x000fc60000010000 */
[----:B---3--:R-:W-:Y:S01]  /*4c50*/  HMMA.16816.F32.BF16 R84, R4, R8, R84 ;  /* 0x000000080454723c */ /* 0x008fe20000041854 */
[----:B------:R-:W-:Y:S01]  /*4c60*/  FADD.FTZ R9, R145, R148 ;  /* 0x0000009491097221 */ /* 0x000fe20000010000 */
[----:B------:R-:W-:-:S03]  /*4c70*/  FADD.FTZ R168, R168, R169 ;  /* 0x000000a9a8a87221 */ /* 0x000fc60000010000 */
[----:B------:R-:W-:Y:S01]  /*4c80*/  FADD.FTZ R9, R144, R9 ;  /* 0x0000000990097221 */ /* 0x000fe20000010000 */
[----:B------:R-:W-:Y:S02]  /*4c90*/  FADD.FTZ R173, R173, R168 ;  /* 0x000000a8adad7221 */ /* 0x000fe40000010000 */
[----:B------:R-:W-:Y:S01]  /*4ca0*/  HMMA.16816.F32.BF16 R92, R4, R136, R92 ;  /* 0x00000088045c723c */ /* 0x000fe2000004185c */
        /* <DEDUP_REMOVED lines=10> */
[----:B------:R-:W-:-:S04]  /*4d50*/  FADD.FTZ R178, R178, R165 ;  /* 0x000000a5b2b27221 */ /* 0x000fc80000010000 */
[----:B------:R-:W-:-:S03]  /*4d60*/  FADD.FTZ R178, R179, R178 ;  /* 0x000000b2b3b27221 */ /* 0x000fc60000010000 */
[----:B------:R-:W-:Y:S01]  /*4d70*/  HMMA.16816.F32.BF16 R40, R4, R34, R40 ;  /* 0x000000220428723c */ /* 0x000fe20000041828 */
[----:B------:R-:W-:-:S04]  /*4d80*/  FADD.FTZ R177, R177, R178 ;  /* 0x000000b2b1b17221 */ /* 0x000fc80000010000 */
[----:B------:R-:W-:-:S03]  /*4d90*/  FADD.FTZ R211, R176, R177 ;  /* 0x000000b1b0d37221 */ /* 0x000fc60000010000 */
[C---:B------:R-:W-:Y:S08]  /*4da0*/  HMMA.16816.F32.BF16 R100, R4.reuse, R28, R100 ;  /* 0x0000001c0464723c */ /* 0x040ff00000041864 */
[C---:B------:R-:W-:Y:S08]  /*4db0*/  HMMA.16816.F32.BF16 R104, R4.reuse, R30, R104 ;  /* 0x0000001e0468723c */ /* 0x040ff00000041868 */
[C---:B------:R-:W-:Y:S08]  /*4dc0*/  HMMA.16816.F32.BF16 R44, R4.reuse, R24, R44 ;  /* 0x00000018042c723c */ /* 0x040ff0000004182c */
[C---:B------:R-:W-:Y:S08]  /*4dd0*/  HMMA.16816.F32.BF16 R48, R4.reuse, R26, R48 ;  /* 0x0000001a0430723c */ /* 0x040ff00000041830 */
[C---:B------:R-:W-:Y:S08]  /*4de0*/  HMMA.16816.F32.BF16 R76, R4.reuse, R20, R76 ;  /* 0x00000014044c723c */ /* 0x040ff0000004184c */
[C---:B------:R-:W-:Y:S08]  /*4df0*/  HMMA.16816.F32.BF16 R80, R4.reuse, R22, R80 ;  /* 0x000000160450723c */ /* 0x040ff00000041850 */
[C---:B------:R-:W-:Y:S08]  /*4e00*/  HMMA.16816.F32.BF16 R56, R4.reuse, R14, R56 ;  /* 0x0000000e0438723c */ /* 0x040ff00000041838 */
[C---:B------:R-:W-:Y:S08]  /*4e10*/  HMMA.16816.F32.BF16 R88, R4.reuse, R10, R88 ;  /* 0x0000000a0458723c */ /* 0x040ff00000041858 */
[C---:B-1----:R-:W-:Y:S08]  /*4e20*/  HMMA.16816.F32.BF16 R112, R4.reuse, R16, R112 ;  /* 0x000000100470723c */ /* 0x042ff00000041870 */
[----:B------:R-:W-:Y:S01]  /*4e30*/  HMMA.16816.F32.BF16 R116, R4, R18, R116 ;  /* 0x000000120474723c */ /* 0x000fe20000041874 */
[----:B------:R-:W-:-:S04]  /*4e40*/  NOP ;  /* 0x0000000000007918 */ /* 0x000fc80000000000 */
[----:B------:R-:W-:-:S15]  /*4e50*/  @!P5 BRA `(.L_x_122) ;  /* 0x0000002800f0d947 */ /* 0x000fde0003800000 */
[----:B------:R-:W-:Y:S01]  /*4e60*/  SHF.R.U32.HI R5, RZ, 0x1, R185 ;  /* 0x00000001ff057819 */ /* 0x000fe200000116b9 */
[----:B------:R-:W1:Y:S01]  /*4e70*/  S2UR UR6, SR_CgaCtaId ;  /* 0x00000000000679c3 */ /* 0x000e620000008800 */
[----:B------:R-:W2:Y:S01]  /*4e80*/  S2R R185, SR_TID.X ;  /* 0x0000000000b97919 */ /* 0x000ea20000002100 */
[----:B------:R-:W3:Y:S01]  /*4e90*/  LDCU UR9, c[0x0][0x440] ;  /* 0x00008800ff0977ac */ /* 0x000ee20008000800 */
[----:B------:R-:W-:Y:S01]  /*4ea0*/  LOP3.LUT R182, R2, 0x8, R5, 0x78, !PT ;  /* 0x0000000802b67812 */ /* 0x000fe200078e7805 */
[----:B------:R-:W-:Y:S01]  /*4eb0*/  IMAD.MOV.U32 R181, RZ, RZ, 0x20 ;  /* 0x00000020ffb57424 */ /* 0x000fe200078e00ff */
[----:B------:R-:W-:Y:S01]  /*4ec0*/  LEA.HI.SX32 R200, R0, 0xfffffffe, 0x1a ;  /* 0xfffffffe00c87811 */ /* 0x000fe200078fd2ff */
[----:B------:R-:W-:Y:S01]  /*4ed0*/  IMAD.MOV.U32 R0, RZ, RZ, R3 ;  /* 0x000000ffff007224 */ /* 0x000fe200078e0003 */
[----:B------:R-:W-:Y:S01]  /*4ee0*/  LOP3.LUT R182, R182, 0x200, R133, 0xf8, !PT ;  /* 0x00000200b6b67812 */ /* 0x000fe200078ef885 */
[----:B------:R-:W4:Y:S01]  /*4ef0*/  LDC.64 R192, c[0x0][0x3c0] ;  /* 0x0000f000ffc07b82 */ /* 0x000f220000000a00 */
[----:B------:R-:W-:Y:S01]  /*4f00*/  SEL R181, R181, 0xffffffe0, !P6 ;  /* 0xffffffe0b5b57807 */ /* 0x000fe20007000000 */
[----:B------:R-:W-:Y:S01]  /*4f10*/  IMAD.MOV.U32 R133, RZ, RZ, R132 ;  /* 0x000000ffff857224 */ /* 0x000fe200078e0084 */
[----:B------:R-:W-:Y:S01]  /*4f20*/  LEA R182, R182, UR5, 0x1 ;  /* 0x00000005b6b67c11 */ /* 0x000fe2000f8e08ff */
[----:B------:R-:W-:Y:S01]  /*4f30*/  IMAD.MOV.U32 R180, RZ, RZ, 0x40 ;  /* 0x00000040ffb47424 */ /* 0x000fe200078e00ff */
[----:B------:R-:W-:Y:S01]  /*4f40*/  UMOV UR7, 0x400 ;  /* 0x0000040000077882 */ /* 0x000fe20000000000 */
[----:B------:R-:W2:Y:S02]  /*4f50*/  LDCU UR8, c[0x0][0x440] ;  /* 0x00008800ff0877ac */ /* 0x000ea40008000800 */
[----:B------:R-:W-:-:S02]  /*4f60*/  IMAD.IADD R181, R181, 0x1, R182 ;  /* 0x00000001b5b57824 */ /* 0x000fc400078e02b6 */
[----:B------:R-:W-:Y:S01]  /*4f70*/  VIADD R207, R182, 0x12000 ;  /* 0x00012000b6cf7836 */ /* 0x000fe20000000000 */
[----:B------:R-:W4:Y:S01]  /*4f80*/  LDCU UR4, c[0x0][0x45c] ;  /* 0x00008b80ff0477ac */ /* 0x000f220008000800 */
[----:B---3--:R-:W-:Y:S01]  /*4f90*/  ISETP.GE.AND P1, PT, R184, UR9, PT ;  /* 0x00000009b8007c0c */ /* 0x008fe2000bf26270 */
[----:B------:R-:W-:Y:S01]  /*4fa0*/  VIADD R206, R182, 0x12040 ;  /* 0x00012040b6ce7836 */ /* 0x000fe20000000000 */
[----:B-1----:R-:W-:Y:S01]  /*4fb0*/  ULEA UR6, UR6, UR7, 0x18 ;  /* 0x0000000706067291 */ /* 0x002fe2000f8ec0ff */
[C---:B--2---:R-:W-:Y:S01]  /*4fc0*/  IMAD.SHL.U32 R179, R185.reuse, 0x40, RZ ;  /* 0x00000040b9b37824 */ /* 0x044fe200078e00ff */
[C---:B------:R-:W-:Y:S01]  /*4fd0*/  LOP3.LUT P0, RZ, R185.reuse, 0x2, RZ, 0xc0, !PT ;  /* 0x00000002b9ff7812 */ /* 0x040fe2000780c0ff */
[C---:B------:R-:W-:Y:S01]  /*4fe0*/  IMAD.SHL.U32 R202, R185.reuse, 0x20, RZ ;  /* 0x00000020b9ca7824 */ /* 0x040fe200078e00ff */
[----:B------:R-:W-:Y:S02]  /*4ff0*/  LOP3.LUT R178, R185, 0x8, RZ, 0xc0, !PT ;  /* 0x00000008b9b27812 */ /* 0x000fe400078ec0ff */
[----:B------:R-:W-:-:S02]  /*5000*/  LOP3.LUT R177, R179, 0x400, RZ, 0xc0, !PT ;  /* 0x00000400b3b17812 */ /* 0x000fc400078ec0ff */
[----:B------:R-:W-:Y:S01]  /*5010*/  SEL R176, R183, 0xffffffe0, !P0 ;  /* 0xffffffe0b7b07807 */ /* 0x000fe20004000000 */
[----:B------:R-:W-:Y:S06]  /*5020*/  BRA `(.L_x_123) ;  /* 0x0000000000b07947 */ /* 0x000fec0003800000 */
.L_x_125:
        /* <DEDUP_REMOVED lines=12> */
[----:B------:R1:W-:Y:S03]  /*50f0*/  @!P1 LDGSTS.E.BYPASS.LTC128B.128 [R201+0xc000], desc[UR16][R138.64] ;  /* 0x0c0000008ac99fae */ /* 0x0003e6000b981a10 */
[----:B------:R-:W-:Y:S01]  /*5100*/  LEA.HI.X R132, R2, R132, R3, 0x5, P4 ;  /* 0x0000008402847211 */ /* 0x000fe200020f2c03 */
[----:B------:R1:W-:Y:S01]  /*5110*/  @P1 STS.128 [R201+0xc000], RZ ;  /* 0x00c000ffc9001388 */ /* 0x0003e20000000c00 */
[C---:B------:R-:W-:Y:S03]  /*5120*/  LEA R2, P4, R136.reuse, R198, 0x1 ;  /* 0x000000c688027211 */ /* 0x040fe600078808ff */
[----:B------:R-:W-:Y:S01]  /*5130*/  @!PT LDS RZ, [RZ] ;  /* 0x00000000fffff984 */ /* 0x000fe20000000800 */
[----:B------:R-:W-:Y:S01]  /*5140*/  @!PT LDS RZ, [RZ] ;  /* 0x00000000fffff984 */ /* 0x000fe20000000800 */
[----:B------:R-:W-:Y:S01]  /*5150*/  @!PT LDS RZ, [RZ] ;  /* 0x00000000fffff984 */ /* 0x000fe20000000800 */
[----:B------:R1:W-:Y:S01]  /*5160*/  @!P3 LDGSTS.E.BYPASS.LTC128B.128 [R201+0xe000], desc[UR16][R138.64+0x80] ;  /* 0x0e0000808ac9bfae */ /* 0x0003e2000b981a10 */
[----:B------:R-:W-:Y:S03]  /*5170*/  LEA.HI.X R3, R136, R197, R132, 0x1, P4 ;  /* 0x000000c588037211 */ /* 0x000fe600020f0c84 */
        /* <DEDUP_REMOVED lines=21> */
[----:B------:R-:W0:Y:S01]  /*52d0*/  LDGDEPBAR ;  /* 0x00000000000079af */ /* 0x000e220000000000 */
[----:B------:R-:W-:Y:S05]  /*52e0*/  BRA `(.L_x_124) ;  /* 0x0000000c00d07947 */ /* 0x000fea0003800000 */
.L_x_123:
[----:B------:R-:W-:Y:S04]  /*52f0*/  DEPBAR.LE SB0, 0x0 ;  /* 0x000080000000791a */ /* 0x000fe80000000000 */
[----:B------:R-:W-:Y:S01]  /*5300*/  BAR.SYNC.DEFER_BLOCKING 0x0 ;  /* 0x0000000000007b1d */ /* 0x000fe20000010000 */
[----:B----4-:R-:W-:Y:S01]  /*5310*/  IMAD.WIDE.U32 R168, R200, R192, RZ ;  /* 0x000000c0c8a87225 */ /* 0x010fe200078e00ff */
[C---:B------:R-:W-:Y:S02]  /*5320*/  LOP3.LUT R204, R184.reuse, 0x40, RZ, 0xfc, !PT ;  /* 0x00000040b8cc7812 */ /* 0x040fe400078efcff */
[----:B------:R-:W-:Y:S01]  /*5330*/  LOP3.LUT R203, R184, 0x80, RZ, 0xfc, !PT ;  /* 0x00000080b8cb7812 */ /* 0x000fe200078efcff */
[----:B------:R-:W-:Y:S01]  /*5340*/  IMAD R172, R200, R193, R169 ;  /* 0x000000c1c8ac7224 */ /* 0x000fe200078e02a9 */
[C---:B------:R-:W-:Y:S01]  /*5350*/  LEA R170, P0, R168.reuse, R196, 0x7 ;  /* 0x000000c4a8aa7211 */ /* 0x040fe200078038ff */
[----:B------:R-:W-:Y:S01]  /*5360*/  IMAD.SHL.U32 R135, R168, 0x40, RZ ;  /* 0x00000040a8877824 */ /* 0x000fe200078e00ff */
[----:B------:R-:W-:Y:S01]  /*5370*/  ISETP.GE.AND P3, PT, R204, UR8, PT ;  /* 0x00000008cc007c0c */ /* 0x000fe2000bf66270 */
[----:B------:R-:W-:Y:S01]  /*5380*/  IMAD.SHL.U32 R205, R185, 0x8, RZ ;  /* 0x00000008b9cd7824 */ /* 0x000fe200078e00ff */
[C-C-:B------:R-:W-:Y:S02]  /*5390*/  LEA.HI.X R171, R168.reuse, R195, R172.reuse, 0x7, P0 ;  /* 0x000000c3a8ab7211 */ /* 0x140fe400000f3cac */
[----:B------:R-:W-:Y:S02]  /*53a0*/  ISETP.GE.AND P2, PT, R203, UR8, PT ;  /* 0x00000008cb007c0c */ /* 0x000fe4000bf46270 */
[----:B------:R-:W-:Y:S02]  /*53b0*/  SHF.L.U64.HI R172, R168, 0x6, R172 ;  /* 0x00000006a8ac7819 */ /* 0x000fe400000102ac */
[----:B------:R-:W-:Y:S02]  /*53c0*/  LEA R135, P0, R192, R135, 0x5 ;  /* 0x00000087c0877211 */ /* 0x000fe400078028ff */
[----:B------:R-:W-:Y:S02]  /*53d0*/  LOP3.LUT R186, R202, 0x7c00, RZ, 0xc0, !PT ;  /* 0x00007c00caba7812 */ /* 0x000fe400078ec0ff */
[----:B------:R-:W-:Y:S02]  /*53e0*/  LEA.HI.X R172, R192, R172, R193, 0x5, P0 ;  /* 0x000000acc0ac7211 */ /* 0x000fe400000f2cc1 */
[C---:B------:R-:W-:Y:S01]  /*53f0*/  LEA R168, P0, R135.reuse, R196, 0x1 ;  /* 0x000000c487a87211 */ /* 0x040fe200078008ff */
[----:B------:R-:W-:Y:S01]  /*5400*/  @!PT LDS RZ, [RZ] ;  /* 0x00000000fffff984 */ /* 0x000fe20000000800 */
[----:B------:R-:W-:Y:S01]  /*5410*/  @!PT LDS RZ, [RZ] ;  /* 0x00000000fffff984 */ /* 0x000fe20000000800 */
[----:B------:R-:W-:Y:S01]  /*5420*/  @!PT LDS RZ, [RZ] ;  /* 0x00000000fffff984 */ /* 0x000fe20000000800 */
[----:B------:R-:W-:Y:S01]  /*5430*/  @!P1 LDGSTS.E.BYPASS.LTC128B.128 [R201+0x12000], desc[UR16][R170.64] ;  /* 0x12000000aac99fae */ /* 0x000fe2000b981a10 */
[----:B------:R-:W-:Y:S01]  /*5440*/  SHF.R.U32.HI R187, RZ, 0x1, R185 ;  /* 0x00000001ffbb7819 */ /* 0x000fe200000116b9 */
[----:B------:R-:W-:Y:S01]  /*5450*/  UMOV UR5, UR6 ;  /* 0x0000000600057c82 */ /* 0x000fe20008000000 */
[----:B------:R-:W-:Y:S02]  /*5460*/  LEA.HI.X R169, R135, R195, R172, 0x1, P0 ;  /* 0x000000c387a97211 */ /* 0x000fe400000f0cac */
[----:B------:R-:W-:Y:S01]  /*5470*/  @P1 STS.128 [R201+0x12000], RZ ;  /* 0x012000ffc9001388 */ /* 0x000fe20000000c00 */
[----:B------:R-:W-:Y:S02]  /*5480*/  ISETP.GE.AND P1, PT, R184, UR8, PT ;  /* 0x00000008b8007c0c */ /* 0x000fe4000bf26270 */
[----:B------:R-:W-:Y:S02]  /*5490*/  LOP3.LUT R184, R205, 0x38, RZ, 0xc0, !PT ;  /* 0x00000038cdb87812 */ /* 0x000fe400078ec0ff */
[----:B------:R-:W-:Y:S01]  /*54a0*/  @!PT LDS RZ, [RZ] ;  /* 0x00000000fffff984 */ /* 0x000fe20000000800 */
[----:B------:R-:W-:Y:S01]  /*54b0*/  @!PT LDS RZ, [RZ] ;  /* 0x00000000fffff984 */ /* 0x000fe20000000800 */
[----:B------:R-:W-:Y:S01]  /*54c0*/  @!PT LDS RZ, [RZ] ;  /* 0x00000000fffff984 */ /* 0x000fe20000000800 */
[----:B------:R-:W-:Y:S01]  /*54d0*/  @!P3 LDGSTS.E.BYPASS.LTC128B.128 [R201+0x14000], desc[UR16][R170.64+0x80] ;  /* 0x14000080aac9bfae */ /* 0x000fe2000b981a10 */
[--C-:B------:R-:W-:Y:S02]  /*54e0*/  LOP3.LUT R3, R186, 0x200, R179.reuse, 0xf8, !PT ;  /* 0x00000200ba037812 */ /* 0x100fe400078ef8b3 */
[----:B------:R-:W-:Y:S02]  /*54f0*/  LOP3.LUT R137, R184, 0x1c0, R179, 0xf8, !PT ;  /* 0x000001c0b8897812 */ /* 0x000fe400078ef8b3 */
[----:B------:R-:W-:Y:S01]  /*5500*/  @P3 STS.128 [R201+0x14000], RZ ;  /* 0x014000ffc9003388 */ /* 0x000fe20000000c00 */
[----:B------:R-:W-:Y:S02]  /*5510*/  LOP3.LUT R2, R187, 0x8, RZ, 0xc0, !PT ;  /* 0x00000008bb027812 */ /* 0x000fe400078ec0ff */
[----:B------:R-:W-:Y:S02]  /*5520*/  LOP3.LUT R190, R137, R178, RZ, 0x3c, !PT ;  /* 0x000000b289be7212 */ /* 0x000fe400078e3cff */
[----:B------:R-:W-:Y:S01]  /*5530*/  @!PT LDS RZ, [RZ] ;  /* 0x00000000fffff984 */ /* 0x000fe20000000800 */
[----:B------:R-:W-:Y:S01]  /*5540*/  @!PT LDS RZ, [RZ] ;  /* 0x00000000fffff984 */ /* 0x000fe20000000800 */
[----:B------:R-:W-:Y:S01]  /*5550*/  @!PT LDS RZ, [RZ] ;  /* 0x00000000fffff984 */ /* 0x000fe20000000800 */
[----:B------:R-:W-:Y:S01]  /*5560*/  @!P2 LDGSTS.E.BYPASS.LTC128B.128 [R201+0x16000], desc[UR16][R170.64+0x100] ;  /* 0x16000100aac9afae */ /* 0x000fe2000b981a10 */
[----:B------:R-:W-:Y:S02]  /*5570*/  LOP3.LUT R2, R3, R137, R2, 0xf6, !PT ;  /* 0x0000008903027212 */ /* 0x000fe400078ef602 */
[----:B------:R-:W-:Y:S02]  /*5580*/  LOP3.LUT P0, RZ, R185, 0x4, RZ, 0xc0, !PT ;  /* 0x00000004b9ff7812 */ /* 0x000fe4000780c0ff */
[----:B------:R-:W-:Y:S01]  /*5590*/  @P2 STS.128 [R201+0x16000], RZ ;  /* 0x016000ffc9002388 */ /* 0x000fe20000000c00 */
[----:B------:R-:W-:Y:S01]  /*55a0*/  LEA R191, R2, UR5, 0x1 ;  /* 0x0000000502bf7c11 */ /* 0x000fe2000f8e08ff */
[----:B------:R-:W-:Y:S01]  /*55b0*/  IMAD R190, R190, 0x2, R177 ;  /* 0x00000002bebe7824 */ /* 0x000fe200078e02b1 */
[----:B------:R-:W-:Y:S02]  /*55c0*/  SEL R2, R180, 0xffffffc0, !P0 ;  /* 0xffffffc0b4027807 */ /* 0x000fe40004000000 */
[----:B------:R-:W-:Y:S01]  /*55d0*/  @!PT LDS RZ, [RZ] ;  /* 0x00000000fffff984 */ /* 0x000fe20000000800 */
[----:B------:R-:W-:Y:S01]  /*55e0*/  @!PT LDS RZ, [RZ] ;  /* 0x00000000fffff984 */ /* 0x000fe20000000800 */
[----:B------:R-:W-:Y:S01]  /*55f0*/  @!PT LDS RZ, [RZ] ;  /* 0x00000000fffff984 */ /* 0x000fe20000000800 */
[----:B------:R-:W-:Y:S01]  /*5600*/  @!P1 LDGSTS.E.BYPASS.LTC128B.128 [R201+0x13000], desc[UR16][R168.64] ;  /* 0x13000000a8c99fae */ /* 0x000fe2000b981a10 */
[----:B------:R-:W-:Y:S01]  /*5610*/  ISETP.NE.AND P4, PT, R200, RZ, PT ;  /* 0x000000ffc800720c */ /* 0x000fe20003f85270 */
[--C-:B------:R-:W-:Y:S03]  /*5620*/  IMAD.IADD R188, R176, 0x1, R191.reuse ;  /* 0x00000001b0bc7824 */ /* 0x100fe600078e02bf */
[----:B------:R-:W-:Y:S01]  /*5630*/  @P1 STS.128 [R201+0x13000], RZ ;  /* 0x013000ffc9001388 */ /* 0x000fe20000000c00 */
[----:B------:R-:W-:Y:S02]  /*5640*/  IMAD.IADD R189, R2, 0x1, R191 ;  /* 0x0000000102bd7824 */ /* 0x000fe400078e02bf */
[----:B------:R-:W-:Y:S02]  /*5650*/  VIADD R3, R190, UR5 ;  /* 0x00000005be037c36 */ /* 0x000fe40008000000 */
[----:B------:R-:W-:Y:S01]  /*5660*/  @!PT LDS RZ, [RZ] ;  /* 0x00000000fffff984 */ /* 0x000fe20000000800 */
[----:B------:R-:W-:Y:S01]  /*5670*/  @!PT LDS RZ, [RZ] ;  /* 0x00000000fffff984 */ /* 0x000fe20000000800 */
[----:B------:R-:W-:Y:S01]  /*5680*/  @!PT LDS RZ, [RZ] ;  /* 0x00000000fffff984 */ /* 0x000fe20000000800 */
[----:B------:R-:W-:Y:S01]  /*5690*/  @!P3 LDGSTS.E.BYPASS.LTC128B.128 [R201+0x15000], desc[UR16][R168.64+0x80] ;  /* 0x15000080a8c9bfae */ /* 0x000fe2000b981a10 */
[C---:B------:R-:W-:Y:S02]  /*56a0*/  IMAD.IADD R132, R176.reuse, 0x1, R189 ;  /* 0x00000001b0847824 */ /* 0x040fe400078e02bd */
[C---:B------:R-:W-:Y:S02]  /*56b0*/  IMAD.IADD R134, R3.reuse, 0x1, R176 ;  /* 0x0000000103867824 */ /* 0x040fe400078e02b0 */
[----:B------:R-:W-:Y:S01]  /*56c0*/  @P3 STS.128 [R201+0x15000], RZ ;  /* 0x015000ffc9003388 */ /* 0x000fe20000000c00 */
[----:B------:R-:W-:Y:S04]  /*56d0*/  IMAD.IADD R3, R3, 0x1, R2 ;  /* 0x0000000103037824 */ /* 0x000fe800078e0202 */
[----:B------:R-:W-:Y:S01]  /*56e0*/  @!PT LDS RZ, [RZ] ;  /* 0x00000000fffff984 */ /* 0x000fe20000000800 */
[----:B------:R-:W-:Y:S01]  /*56f0*/  @!PT LDS RZ, [RZ] ;  /* 0x00000000fffff984 */ /* 0x000fe20000000800 */
[----:B------:R-:W-:Y:S01]  /*5700*/  @!PT LDS RZ, [RZ] ;  /* 0x00000000fffff984 */ /* 0x000fe20000000800 */
[----:B------:R1:W-:Y:S01]  /*5710*/  @!P2 LDGSTS.E.BYPASS.LTC128B.128 [R201+0x17000], desc[UR16][R168.64+0x100] ;  /* 0x17000100a8c9afae */ /* 0x0003e2000b981a10 */
[----:B------:R-:W-:Y:S04]  /*5720*/  IMAD.IADD R2, R176, 0x1, R3 ;  /* 0x00000001b0027824 */ /* 0x000fe800078e0203 */
[----:B------:R-:W-:Y:S05]  /*5730*/  @P2 STS.128 [R201+0x17000], RZ ;  /* 0x017000ffc9002388 */ /* 0x000fea0000000c00 */
[----:B------:R-:W-:Y:S05]  /*5740*/  LDSM.16.M88.4 R136, [R191] ;  /* 0x00000000bf88783b */ /* 0x000fea0000000200 */
[----:B------:R-:W2:Y:S05]  /*5750*/  LDSM.16.M88.4 R140, [R190+UR5+0xc000] ;  /* 0x00c00005be8c783b */ /* 0x000eaa0008000200 */
[----:B------:R-:W3:Y:S05]  /*5760*/  LDSM.16.M88.4 R144, [R190+UR5+0xc800] ;  /* 0x00c80005be90783b */ /* 0x000eea0008000200 */
[----:B------:R-:W4:Y:S05]  /*5770*/  LDSM.16.M88.4 R148, [R190+UR5+0xd000] ;  /* 0x00d00005be94783b */ /* 0x000f2a0008000200 */
[----:B------:R-:W0:Y:S05]  /*5780*/  LDGDEPBAR ;  /* 0x00000000000079af */ /* 0x000e2a0000000000 */
[----:B------:R-:W5:Y:S05]  /*5790*/  LDSM.16.M88.4 R152, [R190+UR5+0xd800] ;  /* 0x00d80005be98783b */ /* 0x000f6a0008000200 */
[----:B------:R-:W-:Y:S05]  /*57a0*/  LDSM.16.M88.4 R156, [R188] ;  /* 0x00000000bc9c783b */ /* 0x000fea0000000200 */
[----:B------:R-:W5:Y:S05]  /*57b0*/  LDSM.16.M88.4 R160, [R134+0xc000] ;  /* 0x00c0000086a0783b */ /* 0x000f6a0000000200 */
[----:B------:R-:W-:Y:S05]  /*57c0*/  LDSM.16.M88.4 R164, [R132] ;  /* 0x0000000084a4783b */ /* 0x000fea0000000200 */
[----:B-1----:R-:W-:Y:S01]  /*57d0*/  LDSM.16.M88.4 R168, [R2+0xc000] ;  /* 0x00c0000002a8783b */ /* 0x002fe20000000200 */
[C---:B--2---:R-:W-:Y:S04]  /*57e0*/  HMMA.16816.F32.BF16 R4, R136.reuse, R140, RZ ;  /* 0x0000008c8804723c */ /* 0x044fe800000418ff */
[----:B------:R-:W-:Y:S04]  /*57f0*/  LDSM.16.M88.4 R172, [R2+0xc800] ;  /* 0x00c8000002ac783b */ /* 0x000fe80000000200 */
[C---:B------:R-:W-:Y:S01]  /*5800*/  HMMA.16816.F32.BF16 R8, R136.reuse, R142, RZ ;  /* 0x0000008e8808723c */ /* 0x040fe200000418ff */
[----:B------:R-:W1:Y:S07]  /*5810*/  LDSM.16.M88.4 R140, [R134+0xc800] ;  /* 0x00c80000868c783b */ /* 0x000e6e0000000200 */
[C---:B---3--:R-:W-:Y:S08]  /*5820*/  HMMA.16816.F32.BF16 R12, R136.reuse, R144, RZ ;  /* 0x00000090880c723c */ /* 0x048ff000000418ff */
[C---:B------:R-:W-:Y:S01]  /*5830*/  HMMA.16816.F32.BF16 R16, R136.reuse, R146, RZ ;  /* 0x000000928810723c */ /* 0x040fe200000418ff */
[----:B------:R-:W2:Y:S07]  /*5840*/  LDSM.16.M88.4 R144, [R134+0xd000] ;  /* 0x00d000008690783b */ /* 0x000eae0000000200 */
[C---:B----4-:R-:W-:Y:S08]  /*5850*/  HMMA.16816.F32.BF16 R20, R136.reuse, R148, RZ ;  /* 0x000000948814723c */ /* 0x050ff000000418ff */
[C---:B------:R-:W-:Y:S01]  /*5860*/  HMMA.16816.F32.BF16 R24, R136.reuse, R150, RZ ;  /* 0x000000968818723c */ /* 0x040fe200000418ff */
[----:B------:R-:W-:Y:S07]  /*5870*/  LDSM.16.M88.4 R148, [R189] ;  /* 0x00000000bd94783b */ /* 0x000fee0000000200 */
[C---:B-----5:R-:W-:Y:S08]  /*5880*/  HMMA.16816.F32.BF16 R28, R136.reuse, R152, RZ ;  /* 0x00000098881c723c */ /* 0x060ff000000418ff */
[----:B------:R-:W-:Y:S01]  /*5890*/  HMMA.16816.F32.BF16 R32, R136, R154, RZ ;  /* 0x0000009a8820723c */ /* 0x000fe200000418ff */
[----:B------:R-:W3:Y:S05]  /*58a0*/  LDSM.16.M88.4 R136, [R134+0xd800] ;  /* 0x00d800008688783b */ /* 0x000eea0000000200 */
[----:B------:R-:W4:Y:S02]  /*58b0*/  LDSM.16.M88.4 R152, [R3+0xc000] ;  /* 0x00c000000398783b */ /* 0x000f240000000200 */
[C---:B------:R-:W-:Y:S08]  /*58c0*/  HMMA.16816.F32.BF16 R4, R156.reuse, R160, R4 ;  /* 0x000000a09c04723c */ /* 0x040ff00000041804 */
[C---:B------:R-:W-:Y:S01]  /*58d0*/  HMMA.16816.F32.BF16 R8, R156.reuse, R162, R8 ;  /* 0x000000a29c08723c */ /* 0x040fe20000041808 */
[----:B------:R-:W-:Y:S07]  /*58e0*/  LDSM.16.M88.4 R160, [R3+0xd800] ;  /* 0x00d8000003a0783b */ /* 0x000fee0000000200 */
[C---:B-1----:R-:W-:Y:S08]  /*58f0*/  HMMA.16816.F32.BF16 R12, R156.reuse, R140, R12 ;  /* 0x0000008c9c0c723c */ /* 0x042ff0000004180c */
[C---:B------:R-:W-:Y:S01]  /*5900*/  HMMA.16816.F32.BF16 R16, R156.reuse, R142, R16 ;  /* 0x0000008e9c10723c */ /* 0x040fe20000041810 */
[----:B------:R-:W1:Y:S07]  /*5910*/  LDSM.16.M88.4 R140, [R3+0xc800] ;  /* 0x00c80000038c783b */ /* 0x000e6e0000000200 */
[C---:B--2---:R-:W-:Y:S08]  /*5920*/  HMMA.16816.F32.BF16 R20, R156.reuse, R144, R20 ;  /* 0x000000909c14723c */ /* 0x044ff00000041814 */
[C---:B------:R-:W-:Y:S01]  /*5930*/  HMMA.16816.F32.BF16 R24, R156.reuse, R146, R24 ;  /* 0x000000929c18723c */ /* 0x040fe20000041818 */
[----:B------:R-:W2:Y:S07]  /*5940*/  LDSM.16.M88.4 R144, [R3+0xd000] ;  /* 0x00d000000390783b */ /* 0x000eae0000000200 */
[C---:B---3--:R-:W-:Y:S08]  /*5950*/  HMMA.16816.F32.BF16 R28, R156.reuse, R136, R28 ;  /* 0x000000889c1c723c */ /* 0x048ff0000004181c */
[----:B------:R-:W-:Y:S01]  /*5960*/  HMMA.16816.F32.BF16 R32, R156, R138, R32 ;  /* 0x0000008a9c20723c */ /* 0x000fe20000041820 */
[----:B------:R-:W3:Y:S05]  /*5970*/  LDSM.16.M88.4 R136, [R2+0xd000] ;  /* 0x00d000000288783b */ /* 0x000eea0000000200 */
[----:B------:R-:W-:Y:S02]  /*5980*/  LDSM.16.M88.4 R156, [R190+UR5+0xf000] ;  /* 0x00f00005be9c783b */ /* 0x000fe40008000200 */
[C---:B----4-:R-:W-:Y:S08]  /*5990*/  HMMA.16816.F32.BF16 R4, R148.reuse, R152, R4 ;  /* 0x000000989404723c */ /* 0x050ff00000041804 */
[C---:B------:R-:W-:Y:S01]  /*59a0*/  HMMA.16816.F32.BF16 R8, R148.reuse, R154, R8 ;  /* 0x0000009a9408723c */ /* 0x040fe20000041808 */
[----:B------:R-:W4:Y:S07]  /*59b0*/  LDSM.16.M88.4 R152, [R2+0xd800] ;  /* 0x00d800000298783b */ /* 0x000f2e0000000200 */
[C---:B-1----:R-:W-:Y:S08]  /*59c0*/  HMMA.16816.F32.BF16 R12, R148.reuse, R140, R12 ;  /* 0x0000008c940c723c */ /* 0x042ff0000004180c */
[C---:B------:R-:W-:Y:S01]  /*59d0*/  HMMA.16816.F32.BF16 R16, R148.reuse, R142, R16 ;  /* 0x0000008e9410723c */ /* 0x040fe20000041810 */
[----:B------:R-:W-:Y:S07]  /*59e0*/  LDSM.16.M88.4 R140, [R191+0x4000] ;  /* 0x00400000bf8c783b */ /* 0x000fee0000000200 */
[C---:B--2---:R-:W-:Y:S08]  /*59f0*/  HMMA.16816.F32.BF16 R20, R148.reuse, R144, R20 ;  /* 0x000000909414723c */ /* 0x044ff00000041814 */
[C---:B------:R-:W-:Y:S01]  /*5a00*/  HMMA.16816.F32.BF16 R24, R148.reuse, R146, R24 ;  /* 0x000000929418723c */ /* 0x040fe20000041818 */
[----:B------:R-:W1:Y:S07]  /*5a10*/  LDSM.16.M88.4 R144, [R190+UR5+0xe000] ;  /* 0x00e00005be90783b */ /* 0x000e6e0008000200 */
[C---:B------:R-:W-:Y:S08]  /*5a20*/  HMMA.16816.F32.BF16 R28, R148.reuse, R160, R28 ;  /* 0x000000a0941c723c */ /* 0x040ff0000004181c */
[----:B------:R-:W-:Y:S01]  /*5a30*/  HMMA.16816.F32.BF16 R32, R148, R162, R32 ;  /* 0x000000a29420723c */ /* 0x000fe20000041820 */
[----:B------:R-:W2:Y:S05]  /*5a40*/  LDSM.16.M88.4 R148, [R190+UR5+0xe800] ;  /* 0x00e80005be94783b */ /* 0x000eaa0008000200 */
[----:B------:R-:W-:Y:S02]  /*5a50*/  LDSM.16.M88.4 R160, [R134+0xe000] ;  /* 0x00e0000086a0783b */ /* 0x000fe40000000200 */
[C---:B------:R-:W-:Y:S08]  /*5a60*/  HMMA.16816.F32.BF16 R4, R164.reuse, R168, R4 ;  /* 0x000000a8a404723c */ /* 0x040ff00000041804 */
[C---:B------:R-:W-:Y:S01]  /*5a70*/  HMMA.16816.F32.BF16 R8, R164.reuse, R170, R8 ;  /* 0x000000aaa408723c */ /* 0x040fe20000041808 */
[----:B------:R-:W-:Y:S07]  /*5a80*/  LDSM.16.M88.4 R168, [R2+0xe000] ;  /* 0x00e0000002a8783b */ /* 0x000fee0000000200 */
[C---:B------:R-:W-:Y:S08]  /*5a90*/  HMMA.16816.F32.BF16 R12, R164.reuse, R172, R12 ;  /* 0x000000aca40c723c */ /* 0x040ff0000004180c */
[C---:B------:R-:W-:Y:S01]  /*5aa0*/  HMMA.16816.F32.BF16 R16, R164.reuse, R174, R16 ;  /* 0x000000aea410723c */ /* 0x040fe20000041810 */
[----:B------:R-:W-:Y:S07]  /*5ab0*/  LDSM.16.M88.4 R172, [R134+0x10800] ;  /* 0x0108000086ac783b */ /* 0x000fee0000000200 */
[C---:B---3--:R-:W-:Y:S08]  /*5ac0*/  HMMA.16816.F32.BF16 R20, R164.reuse, R136, R20 ;  /* 0x00000088a414723c */ /* 0x048ff00000041814 */
[C---:B------:R-:W-:Y:S01]  /*5ad0*/  HMMA.16816.F32.BF16 R24, R164.reuse, R138, R24 ;  /* 0x0000008aa418723c */ /* 0x040fe20000041818 */
[----:B------:R-:W3:Y:S07]  /*5ae0*/  LDSM.16.M88.4 R136, [R190+UR5+0xf800] ;  /* 0x00f80005be88783b */ /* 0x000eee0008000200 */
[C---:B----4-:R-:W-:Y:S08]  /*5af0*/  HMMA.16816.F32.BF16 R28, R164.reuse, R152, R28 ;  /* 0x00000098a41c723c */ /* 0x050ff0000004181c */
[----:B------:R-:W-:Y:S01]  /*5b00*/  HMMA.16816.F32.BF16 R32, R164, R154, R32 ;  /* 0x0000009aa420723c */ /* 0x000fe20000041820 */
[----:B------:R-:W4:Y:S05]  /*5b10*/  LDSM.16.M88.4 R152, [R188+0x4000] ;  /* 0x00400000bc98783b */ /* 0x000f2a0000000200 */
[----:B------:R-:W-:Y:S02]  /*5b20*/  LDSM.16.M88.4 R164, [R132+0x4000] ;  /* 0x0040000084a4783b */ /* 0x000fe40000000200 */
[C---:B-1----:R-:W-:Y:S08]  /*5b30*/  HMMA.16816.F32.BF16 R4, R140.reuse, R144, R4 ;  /* 0x000000908c04723c */ /* 0x042ff00000041804 */
[C---:B------:R-:W-:Y:S01]  /*5b40*/  HMMA.16816.F32.BF16 R8, R140.reuse, R146, R8 ;  /* 0x000000928c08723c */ /* 0x040fe20000041808 */
[----:B------:R-:W1:Y:S07]  /*5b50*/  LDSM.16.M88.4 R144, [R134+0xe800] ;  /* 0x00e800008690783b */ /* 0x000e6e0000000200 */
[C---:B--2---:R-:W-:Y:S08]  /*5b60*/  HMMA.16816.F32.BF16 R12, R140.reuse, R148, R12 ;  /* 0x000000948c0c723c */ /* 0x044ff0000004180c */
[C---:B------:R-:W-:Y:S01]  /*5b70*/  HMMA.16816.F32.BF16 R16, R140.reuse, R150, R16 ;  /* 0x000000968c10723c */ /* 0x040fe20000041810 */
[----:B------:R-:W2:Y:S07]  /*5b80*/  LDSM.16.M88.4 R148, [R134+0xf000] ;  /* 0x00f000008694783b */ /* 0x000eae0000000200 */
[C---:B------:R-:W-:Y:S08]  /*5b90*/  HMMA.16816.F32.BF16 R20, R140.reuse, R156, R20 ;  /* 0x0000009c8c14723c */ /* 0x040ff00000041814 */
[C---:B------:R-:W-:Y:S01]  /*5ba0*/  HMMA.16816.F32.BF16 R24, R140.reuse, R158, R24 ;  /* 0x0000009e8c18723c */ /* 0x040fe20000041818 */
[----:B------:R-:W5:Y:S07]  /*5bb0*/  LDSM.16.M88.4 R156, [R134+0xf800] ;  /* 0x00f80000869c783b */ /* 0x000f6e0000000200 */
[C---:B---3--:R-:W-:Y:S08]  /*5bc0*/  HMMA.16816.F32.BF16 R28, R140.reuse, R136, R28 ;  /* 0x000000888c1c723c */ /* 0x048ff0000004181c */
[----:B------:R-:W-:Y:S01]  /*5bd0*/  HMMA.16816.F32.BF16 R32, R140, R138, R32 ;  /* 0x0000008a8c20723c */ /* 0x000fe20000041820 */
[----:B------:R-:W-:Y:S05]  /*5be0*/  LDSM.16.M88.4 R136, [R189+0x4000] ;  /* 0x00400000bd88783b */ /* 0x000fea0000000200 */
[----:B------:R-:W3:Y:S02]  /*5bf0*/  LDSM.16.M88.4 R140, [R3+0xe000] ;  /* 0x00e00000038c783b */ /* 0x000ee40000000200 */
[C---:B----4-:R-:W-:Y:S08]  /*5c00*/  HMMA.16816.F32.BF16 R4, R152.reuse, R160, R4 ;  /* 0x000000a09804723c */ /* 0x050ff00000041804 */
[C---:B------:R-:W-:Y:S01]  /*5c10*/  HMMA.16816.F32.BF16 R8, R152.reuse, R162, R8 ;  /* 0x000000a29808723c */ /* 0x040fe20000041808 */
[----:B------:R-:W4:Y:S07]  /*5c20*/  LDSM.16.M88.4 R160, [R3+0xe800] ;  /* 0x00e8000003a0783b */ /* 0x000f2e0000000200 */
[C---:B-1----:R-:W-:Y:S08]  /*5c30*/  HMMA.16816.F32.BF16 R12, R152.reuse, R144, R12 ;  /* 0x00000090980c723c */ /* 0x042ff0000004180c */
[C---:B------:R-:W-:Y:S01]  /*5c40*/  HMMA.16816.F32.BF16 R16, R152.reuse, R146, R16 ;  /* 0x000000929810723c */ /* 0x040fe20000041810 */
[----:B------:R-:W1:Y:S07]  /*5c50*/  LDSM.16.M88.4 R144, [R3+0xf000] ;  /* 0x00f000000390783b */ /* 0x000e6e0000000200 */
[C---:B--2---:R-:W-:Y:S08]  /*5c60*/  HMMA.16816.F32.BF16 R20, R152.reuse, R148, R20 ;  /* 0x000000949814723c */ /* 0x044ff00000041814 */
[C---:B------:R-:W-:Y:S01]  /*5c70*/  HMMA.16816.F32.BF16 R24, R152.reuse, R150, R24 ;  /* 0x000000969818723c */ /* 0x040fe20000041818 */
[----:B------:R-:W2:Y:S07]  /*5c80*/  LDSM.16.M88.4 R148, [R3+0xf800] ;  /* 0x00f800000394783b */ /* 0x000eae0000000200 */
[C---:B-----5:R-:W-:Y:S08]  /*5c90*/  HMMA.16816.F32.BF16 R28, R152.reuse, R156, R28 ;  /* 0x0000009c981c723c */ /* 0x060ff0000004181c */
[----:B------:R-:W-:Y:S01]  /*5ca0*/  HMMA.16816.F32.BF16 R32, R152, R158, R32 ;  /* 0x0000009e9820723c */ /* 0x000fe20000041820 */
[----:B------:R-:W-:Y:S05]  /*5cb0*/  LDSM.16.M88.4 R152, [R2+0xf000] ;  /* 0x00f000000298783b */ /* 0x000fea0000000200 */
[----:B------:R-:W-:Y:S02]  /*5cc0*/  LDSM.16.M88.4 R156, [R2+0xf800] ;  /* 0x00f80000029c783b */ /* 0x000fe40000000200 */
[C---:B---3--:R-:W-:Y:S08]  /*5cd0*/  HMMA.16816.F32.BF16 R4, R136.reuse, R140, R4 ;  /* 0x0000008c8804723c */ /* 0x048ff00000041804 */
[C---:B------:R-:W-:Y:S01]  /*5ce0*/  HMMA.16816.F32.BF16 R8, R136.reuse, R142, R8 ;  /* 0x0000008e8808723c */ /* 0x040fe20000041808 */
[----:B------:R-:W3:Y:S07]  /*5cf0*/  LDSM.16.M88.4 R140, [R2+0xe800] ;  /* 0x00e80000028c783b */ /* 0x000eee0000000200 */
[C---:B----4-:R-:W-:Y:S08]  /*5d00*/  HMMA.16816.F32.BF16 R12, R136.reuse, R160, R12 ;  /* 0x000000a0880c723c */ /* 0x050ff0000004180c */
[C---:B------:R-:W-:Y:S01]  /*5d10*/  HMMA.16816.F32.BF16 R16, R136.reuse, R162, R16 ;  /* 0x000000a28810723c */ /* 0x040fe20000041810 */
[----:B------:R-:W-:Y:S07]  /*5d20*/  LDSM.16.M88.4 R160, [R190+UR5+0x11800] ;  /* 0x01180005bea0783b */ /* 0x000fee0008000200 */
[C---:B-1----:R-:W-:Y:S08]  /*5d30*/  HMMA.16816.F32.BF16 R20, R136.reuse, R144, R20 ;  /* 0x000000908814723c */ /* 0x042ff00000041814 */
[C---:B------:R-:W-:Y:S01]  /*5d40*/  HMMA.16816.F32.BF16 R24, R136.reuse, R146, R24 ;  /* 0x000000928818723c */ /* 0x040fe20000041818 */
[----:B------:R-:W-:Y:S07]  /*5d50*/  LDSM.16.M88.4 R144, [R190+UR5+0x10000] ;  /* 0x01000005be90783b */ /* 0x000fee0008000200 */
[C---:B--2---:R-:W-:Y:S08]  /*5d60*/  HMMA.16816.F32.BF16 R28, R136.reuse, R148, R28 ;  /* 0x00000094881c723c */ /* 0x044ff0000004181c */
[----:B------:R-:W-:Y:S01]  /*5d70*/  HMMA.16816.F32.BF16 R32, R136, R150, R32 ;  /* 0x000000968820723c */ /* 0x000fe20000041820 */
[----:B------:R-:W1:Y:S05]  /*5d80*/  LDSM.16.M88.4 R136, [R191+0x8000] ;  /* 0x00800000bf88783b */ /* 0x000e6a0000000200 */
[----:B------:R-:W-:Y:S02]  /*5d90*/  LDSM.16.M88.4 R148, [R190+UR5+0x11000] ;  /* 0x01100005be94783b */ /* 0x000fe40008000200 */
[C---:B------:R-:W-:Y:S08]  /*5da0*/  HMMA.16816.F32.BF16 R4, R164.reuse, R168, R4 ;  /* 0x000000a8a404723c */ /* 0x040ff00000041804 */
[C---:B------:R-:W-:Y:S01]  /*5db0*/  HMMA.16816.F32.BF16 R8, R164.reuse, R170, R8 ;  /* 0x000000aaa408723c */ /* 0x040fe20000041808 */
[----:B------:R-:W-:Y:S07]  /*5dc0*/  LDSM.16.M88.4 R168, [R134+0x10000] ;  /* 0x0100000086a8783b */ /* 0x000fee0000000200 */
[C---:B---3--:R-:W-:Y:S08]  /*5dd0*/  HMMA.16816.F32.BF16 R12, R164.reuse, R140, R12 ;  /* 0x0000008ca40c723c */ /* 0x048ff0000004180c */
[C---:B------:R-:W-:Y:S01]  /*5de0*/  HMMA.16816.F32.BF16 R16, R164.reuse, R142, R16 ;  /* 0x0000008ea410723c */ /* 0x040fe20000041810 */
[----:B------:R-:W2:Y:S07]  /*5df0*/  LDSM.16.M88.4 R140, [R190+UR5+0x10800] ;  /* 0x01080005be8c783b */ /* 0x000eae0008000200 */
[C---:B------:R-:W-:Y:S08]  /*5e00*/  HMMA.16816.F32.BF16 R20, R164.reuse, R152, R20 ;  /* 0x00000098a414723c */ /* 0x040ff00000041814 */
[C---:B------:R-:W-:Y:S01]  /*5e10*/  HMMA.16816.F32.BF16 R24, R164.reuse, R154, R24 ;  /* 0x0000009aa418723c */ /* 0x040fe20000041818 */
[----:B------:R-:W3:Y:S07]  /*5e20*/  LDSM.16.M88.4 R152, [R188+0x8000] ;  /* 0x00800000bc98783b */ /* 0x000eee0000000200 */
[C---:B------:R-:W-:Y:S08]  /*5e30*/  HMMA.16816.F32.BF16 R28, R164.reuse, R156, R28 ;  /* 0x0000009ca41c723c */ /* 0x040ff0000004181c */
        /* <DEDUP_REMOVED lines=8> */
[----:B------:R-:W-:Y:S07]  /*5ec0*/  LDSM.16.M88.4 R140, [R3+0x10000] ;  /* 0x01000000038c783b */ /* 0x000fee0000000200 */
[C---:B------:R-:W-:Y:S08]  /*5ed0*/  HMMA.16816.F32.BF16 R20, R136.reuse, R148, R20 ;  /* 0x000000948814723c */ /* 0x040ff00000041814 */
[C---:B------:R-:W-:Y:S01]  /*5ee0*/  HMMA.16816.F32.BF16 R24, R136.reuse, R150, R24 ;  /* 0x000000968818723c */ /* 0x040fe20000041818 */
[----:B------:R-:W-:Y:S07]  /*5ef0*/  LDSM.16.M88.4 R148, [R3+0x10800] ;  /* 0x010800000394783b */ /* 0x000fee0000000200 */
[C---:B------:R-:W-:Y:S08]  /*5f00*/  HMMA.16816.F32.BF16 R28, R136.reuse, R160, R28 ;  /* 0x000000a0881c723c */ /* 0x040ff0000004181c */
[----:B------:R-:W-:Y:S01]  /*5f10*/  HMMA.16816.F32.BF16 R32, R136, R162, R32 ;  /* 0x000000a28820723c */ /* 0x000fe20000041820 */
[----:B------:R-:W2:Y:S05]  /*5f20*/  LDSM.16.M88.4 R136, [R189+0x8000] ;  /* 0x00800000bd88783b */ /* 0x000eaa0000000200 */
[----:B------:R-:W-:Y:S02]  /*5f30*/  LDSM.16.M88.4 R160, [R3+0x11800] ;  /* 0x0118000003a0783b */ /* 0x000fe40000000200 */
[C---:B---3--:R-:W-:Y:S08]  /*5f40*/  HMMA.16816.F32.BF16 R4, R152.reuse, R168, R4 ;  /* 0x000000a89804723c */ /* 0x048ff00000041804 */
[C---:B------:R-:W-:Y:S01]  /*5f50*/  HMMA.16816.F32.BF16 R8, R152.reuse, R170, R8 ;  /* 0x000000aa9808723c */ /* 0x040fe20000041808 */
[----:B------:R-:W-:Y:S07]  /*5f60*/  LDSM.16.M88.4 R168, [R2+0x10000] ;  /* 0x0100000002a8783b */ /* 0x000fee0000000200 */
[C---:B------:R-:W-:Y:S08]  /*5f70*/  HMMA.16816.F32.BF16 R12, R152.reuse, R172, R12 ;  /* 0x000000ac980c723c */ /* 0x040ff0000004180c */
[C---:B------:R-:W-:Y:S08]  /*5f80*/  HMMA.16816.F32.BF16 R16, R152.reuse, R174, R16 ;  /* 0x000000ae9810723c */ /* 0x040ff00000041810 */
[C---:B----4-:R-:W-:Y:S08]  /*5f90*/  HMMA.16816.F32.BF16 R20, R152.reuse, R156, R20 ;  /* 0x0000009c9814723c */ /* 0x050ff00000041814 */
[C---:B------:R-:W-:Y:S01]  /*5fa0*/  HMMA.16816.F32.BF16 R24, R152.reuse, R158, R24 ;  /* 0x0000009e9818723c */ /* 0x040fe20000041818 */
[----:B------:R-:W3:Y:S07]  /*5fb0*/  LDSM.16.M88.4 R156, [R3+0x11000] ;  /* 0x01100000039c783b */ /* 0x000eee0000000200 */
[C---:B-1----:R-:W-:Y:S08]  /*5fc0*/  HMMA.16816.F32.BF16 R28, R152.reuse, R144, R28 ;  /* 0x00000090981c723c */ /* 0x042ff0000004181c */
[----:B------:R-:W-:Y:S01]  /*5fd0*/  HMMA.16816.F32.BF16 R32, R152, R146, R32 ;  /* 0x000000929820723c */ /* 0x000fe20000041820 */
[----:B------:R-:W1:Y:S05]  /*5fe0*/  LDSM.16.M88.4 R144, [R2+0x10800] ;  /* 0x010800000290783b */ /* 0x000e6a0000000200 */
[----:B------:R-:W4:Y:S02]  /*5ff0*/  LDSM.16.M88.4 R152, [R2+0x11000] ;  /* 0x011000000298783b */ /* 0x000f240000000200 */
[C---:B--2---:R-:W-:Y:S08]  /*6000*/  HMMA.16816.F32.BF16 R4, R136.reuse, R140, R4 ;  /* 0x0000008c8804723c */ /* 0x044ff00000041804 */
[C---:B------:R-:W-:Y:S01]  /*6010*/  HMMA.16816.F32.BF16 R8, R136.reuse, R142, R8 ;  /* 0x0000008e8808723c */ /* 0x040fe20000041808 */
[----:B------:R-:W2:Y:S01]  /*6020*/  LDSM.16.M88.4 R140, [R2+0x11800] ;  /* 0x01180000028c783b */ /* 0x000ea20000000200 */
[----:B------:R-:W-:Y:S04]  /*6030*/  DEPBAR.LE SB0, 0x0 ;  /* 0x000080000000791a */ /* 0x000fe80000000000 */
[----:B------:R-:W-:Y:S02]  /*6040*/  BAR.SYNC.DEFER_BLOCKING 0x0 ;  /* 0x0000000000007b1d */ /* 0x000fe40000010000 */
[C---:B------:R-:W-:Y:S08]  /*6050*/  HMMA.16816.F32.BF16 R12, R136.reuse, R148, R12 ;  /* 0x00000094880c723c */ /* 0x040ff0000004180c */
[C---:B------:R-:W-:Y:S08]  /*6060*/  HMMA.16816.F32.BF16 R16, R136.reuse, R150, R16 ;  /* 0x000000968810723c */ /* 0x040ff00000041810 */
[C---:B---3--:R-:W-:Y:S08]  /*6070*/  HMMA.16816.F32.BF16 R20, R136.reuse, R156, R20 ;  /* 0x0000009c8814723c */ /* 0x048ff00000041814 */
[C---:B------:R-:W-:Y:S08]  /*6080*/  HMMA.16816.F32.BF16 R24, R136.reuse, R158, R24 ;  /* 0x0000009e8818723c */ /* 0x040ff00000041818 */
[C---:B------:R-:W-:Y:S08]  /*6090*/  HMMA.16816.F32.BF16 R28, R136.reuse, R160, R28 ;  /* 0x000000a0881c723c */ /* 0x040ff0000004181c */
[----:B------:R-:W-:Y:S08]  /*60a0*/  HMMA.16816.F32.BF16 R32, R136, R162, R32 ;  /* 0x000000a28820723c */ /* 0x000ff00000041820 */
[C---:B------:R-:W-:Y:S08]  /*60b0*/  HMMA.16816.F32.BF16 R4, R164.reuse, R168, R4 ;  /* 0x000000a8a404723c */ /* 0x040ff00000041804 */
[C---:B------:R-:W-:Y:S08]  /*60c0*/  HMMA.16816.F32.BF16 R8, R164.reuse, R170, R8 ;  /* 0x000000aaa408723c */ /* 0x040ff00000041808 */
[C---:B-1----:R-:W-:Y:S03]  /*60d0*/  HMMA.16816.F32.BF16 R12, R164.reuse, R144, R12 ;  /* 0x00000090a40c723c */ /* 0x042fe6000004180c */
[----:B------:R-:W-:Y:S02]  /*60e0*/  FMNMX3.FTZ R135, R133, R4, R5, !PT ;  /* 0x0000000485877276 */ /* 0x000fe40007810005 */
[----:B------:R-:W-:Y:S03]  /*60f0*/  FMNMX3.FTZ R168, R0, R6, R7, !PT ;  /* 0x0000000600a87276 */ /* 0x000fe60007810007 */
[C---:B------:R-:W-:Y:S03]  /*6100*/  HMMA.16816.F32.BF16 R16, R164.reuse, R146, R16 ;  /* 0x00000092a410723c */ /* 0x040fe60000041810 */
[----:B------:R-:W-:Y:S02]  /*6110*/  FMNMX3.FTZ R169, R135, R8, R9, !PT ;  /* 0x0000000887a97276 */ /* 0x000fe40007810009 */
[----:B------:R-:W-:Y:S03]  /*6120*/  FMNMX3.FTZ R135, R168, R10, R11, !PT ;  /* 0x0000000aa8877276 */ /* 0x000fe6000781000b */
[C---:B----4-:R-:W-:Y:S03]  /*6130*/  HMMA.16816.F32.BF16 R20, R164.reuse, R152, R20 ;  /* 0x00000098a414723c */ /* 0x050fe60000041814 */
[----:B------:R-:W-:Y:S02]  /*6140*/  FMNMX3.FTZ R168, R169, R12, R13, !PT ;  /* 0x0000000ca9a87276 */ /* 0x000fe4000781000d */
[----:B------:R-:W-:Y:S03]  /*6150*/  FMNMX3.FTZ R135, R135, R14, R15, !PT ;  /* 0x0000000e87877276 */ /* 0x000fe6000781000f */
[C---:B------:R-:W-:Y:S03]  /*6160*/  HMMA.16816.F32.BF16 R24, R164.reuse, R154, R24 ;  /* 0x0000009aa418723c */ /* 0x040fe60000041818 */
[----:B------:R-:W-:Y:S02]  /*6170*/  FMNMX3.FTZ R168, R168, R16, R17, !PT ;  /* 0x00000010a8a87276 */ /* 0x000fe40007810011 */
[----:B------:R-:W-:Y:S03]  /*6180*/  FMNMX3.FTZ R135, R135, R18, R19, !PT ;  /* 0x0000001287877276 */ /* 0x000fe60007810013 */
[C---:B--2---:R-:W-:Y:S03]  /*6190*/  HMMA.16816.F32.BF16 R28, R164.reuse, R140, R28 ;  /* 0x0000008ca41c723c */ /* 0x044fe6000004181c */
[----:B------:R-:W-:Y:S02]  /*61a0*/  FMNMX3.FTZ R168, R168, R20, R21, !PT ;  /* 0x00000014a8a87276 */ /* 0x000fe40007810015 */
[----:B------:R-:W-:Y:S03]  /*61b0*/  FMNMX3.FTZ R135, R135, R22, R23, !PT ;  /* 0x0000001687877276 */ /* 0x000fe60007810017 */
[----:B------:R-:W-:Y:S03]  /*61c0*/  HMMA.16816.F32.BF16 R32, R164, R142, R32 ;  /* 0x0000008ea420723c */ /* 0x000fe60000041820 */
[----:B------:R-:W-:Y:S02]  /*61d0*/  FMNMX3.FTZ R168, R168, R24, R25, !PT ;  /* 0x00000018a8a87276 */ /* 0x000fe40007810019 */
[----:B------:R-:W-:Y:S06]  /*61e0*/  FMNMX3.FTZ R135, R135, R26, R27, !PT ;  /* 0x0000001a87877276 */ /* 0x000fec000781001b */
[----:B------:R-:W-:Y:S02]  /*61f0*/  FMNMX3.FTZ R168, R168, R28, R29, !PT ;  /* 0x0000001ca8a87276 */ /* 0x000fe4000781001d */
[----:B------:R-:W-:Y:S06]  /*6200*/  FMNMX3.FTZ R135, R135, R30, R31, !PT ;  /* 0x0000001e87877276 */ /* 0x000fec000781001f */
[----:B------:R-:W-:Y:S01]  /*6210*/  FMNMX3.FTZ R168, R168, R32, R33, !PT ;  /* 0x00000020a8a87276 */ /* 0x000fe20007810021 */
[----:B------:R-:W-:Y:S06]  /*6220*/  @P4 BRA `(.L_x_125) ;  /* 0xffffffec00804947 */ /* 0x000fec000383ffff */
.L_x_124:
[----:B------:R-:W-:Y:S01]  /*6230*/  FMNMX3.FTZ R135, R135, R34, R35, !PT ;  /* 0x0000002287877276 */ /* 0x000fe20007810023 */
[----:B-1----:R-:W1:Y:S08]  /*6240*/  SHFL.BFLY PT, R3, R168, 0x2, 0x1f ;  /* 0x0c401f00a8037f89 */ /* 0x002e7000000e0000 */
[----:B------:R-:W2:Y:S08]  /*6250*/  SHFL.BFLY PT, R2, R135, 0x2, 0x1f ;  /* 0x0c401f0087027f89 */ /* 0x000eb000000e0000 */
[----:B------:R-:W-:Y:S08]  /*6260*/  LDSM.16.MT88.4 R140, [R181+0x12000] ;  /* 0x01200000b58c783b */ /* 0x000ff00000004200 */
[----:B------:R-:W-:Y:S08]  /*6270*/  LDSM.16.MT88.4 R148, [R182+0x14800] ;  /* 0x01480000b694783b */ /* 0x000ff00000004200 */
[----:B------:R-:W-:Y:S01]  /*6280*/  LDSM.16.MT88.4 R152, [R181+0x14800] ;  /* 0x01480000b598783b */ /* 0x000fe20000004200 */
[----:B-1----:R-:W-:Y:S02]  /*6290*/  FMNMX.FTZ R137, R168, R3, !PT ;  /* 0x00000003a8897209 */ /* 0x002fe40007810000 */
[----:B--2---:R-:W-:Y:S05]  /*62a0*/  FMNMX.FTZ R134, R135, R2, !PT ;  /* 0x0000000287867209 */ /* 0x004fea0007810000 */
[----:B------:R-:W1:Y:S08]  /*62b0*/  SHFL.BFLY PT, R132, R137, 0x1, 0x1f ;  /* 0x0c201f0089847f89 */ /* 0x000e7000000e0000 */
[----:B------:R-:W2:Y:S01]  /*62c0*/  SHFL.BFLY PT, R3, R134, 0x1, 0x1f ;  /* 0x0c201f0086037f89 */ /* 0x000ea200000e0000 */
[----:B-1----:R-:W-:Y:S07]  /*62d0*/  FMNMX.FTZ R132, R137, R132, !PT ;  /* 0x0000008489847209 */ /* 0x002fee0007810000 */
[----:B------:R-:W1:Y:S01]  /*62e0*/  LDSM.16.MT88.4 R136, [R182+0x12000] ;  /* 0x01200000b688783b */ /* 0x000e620000004200 */
[----:B--2---:R-:W-:Y:S01]  /*62f0*/  FMNMX.FTZ R3, R134, R3, !PT ;  /* 0x0000000386037209 */ /* 0x004fe20007810000 */
[C---:B------:R-:W-:Y:S01]  /*6300*/  FMUL.FTZ R164, R132.reuse, UR4 ;  /* 0x0000000484a47c20 */ /* 0x040fe20008410000 */
[C---:B------:R-:W-:Y:S01]  /*6310*/  FSETP.NEU.FTZ.AND P2, PT, R132.reuse, -INF , PT ;  /* 0xff8000008400780b */ /* 0x040fe20003f5d000 */
[----:B------:R-:W-:Y:S02]  /*6320*/  FADD.FTZ R2, -R132, R133 ;  /* 0x0000008584027221 */ /* 0x000fe40000010100 */
[C---:B------:R-:W-:Y:S01]  /*6330*/  FMUL.FTZ R162, R3.reuse, UR4 ;  /* 0x0000000403a27c20 */ /* 0x040fe20008410000 */
[----:B------:R-:W-:Y:S01]  /*6340*/  FSEL R164, R164, RZ, P2 ;  /* 0x000000ffa4a47208 */ /* 0x000fe20001000000 */
[----:B------:R-:W-:Y:S01]  /*6350*/  FMUL.FTZ R133, R2, UR4 ;  /* 0x0000000402857c20 */ /* 0x000fe20008410000 */
[C---:B------:R-:W-:Y:S01]  /*6360*/  FSETP.NEU.FTZ.AND P2, PT, R3.reuse, -INF , PT ;  /* 0xff8000000300780b */ /* 0x040fe20003f5d000 */
[----:B------:R-:W-:Y:S02]  /*6370*/  FADD.FTZ R0, -R3, R0 ;  /* 0x0000000003007221 */ /* 0x000fe40000010100 */
[----:B------:R2:W3:Y:S01]  /*6380*/  MUFU.EX2 R2, R133 ;  /* 0x0000008500027308 */ /* 0x0004e20000000800 */
[----:B------:R-:W-:Y:S01]  /*6390*/  FSEL R162, R162, RZ, P2 ;  /* 0x000000ffa2a27208 */ /* 0x000fe20001000000 */
[----:B------:R-:W-:Y:S01]  /*63a0*/  FMUL.FTZ R135, R0, UR4 ;  /* 0x0000000400877c20 */ /* 0x000fe20008410000 */
[--C-:B------:R-:W-:Y:S01]  /*63b0*/  FFMA.FTZ R157, R4, UR4, -R164.reuse ;  /* 0x00000004049d7c23 */ /* 0x100fe200080108a4 */
[--C-:B------:R-:W-:Y:S01]  /*63c0*/  FFMA.FTZ R158, R5, UR4, -R164.reuse ;  /* 0x00000004059e7c23 */ /* 0x100fe200080108a4 */
[----:B------:R-:W-:Y:S01]  /*63d0*/  FFMA.FTZ R156, R8, UR4, -R164 ;  /* 0x00000004089c7c23 */ /* 0x000fe200080108a4 */
[----:B------:R-:W-:Y:S01]  /*63e0*/  FFMA.FTZ R161, R6, UR4, -R162 ;  /* 0x0000000406a17c23 */ /* 0x000fe200080108a2 */
[----:B------:R-:W-:Y:S01]  /*63f0*/  FFMA.FTZ R159, R9, UR4, -R164 ;  /* 0x00000004099f7c23 */ /* 0x000fe200080108a4 */
[--C-:B------:R-:W-:Y:S01]  /*6400*/  FFMA.FTZ R160, R10, UR4, -R162.reuse ;  /* 0x000000040aa07c23 */ /* 0x100fe200080108a2 */
[--C-:B------:R-:W-:Y:S01]  /*6410*/  FFMA.FTZ R163, R11, UR4, -R162.reuse ;  /* 0x000000040ba37c23 */ /* 0x100fe200080108a2 */
[----:B------:R-:W-:Y:S01]  /*6420*/  FFMA.FTZ R7, R7, UR4, -R162 ;  /* 0x0000000407077c23 */ /* 0x000fe200080108a2 */
[----:B------:R-:W4:Y:S01]  /*6430*/  MUFU.EX2 R0, R135 ;  /* 0x0000008700007308 */ /* 0x000f220000000800 */
[--C-:B------:R-:W-:Y:S01]  /*6440*/  FFMA.FTZ R173, R24, UR4, -R164.reuse ;  /* 0x0000000418ad7c23 */ /* 0x100fe200080108a4 */
[----:B------:R-:W-:Y:S01]  /*6450*/  FFMA.FTZ R174, R25, UR4, -R164 ;  /* 0x0000000419ae7c23 */ /* 0x000fe200080108a4 */
[--C-:B------:R-:W-:Y:S01]  /*6460*/  FFMA.FTZ R175, R26, UR4, -R162.reuse ;  /* 0x000000041aaf7c23 */ /* 0x100fe200080108a2 */
[----:B------:R-:W-:Y:S01]  /*6470*/  FFMA.FTZ R188, R27, UR4, -R162 ;  /* 0x000000041bbc7c23 */ /* 0x000fe200080108a2 */
[--C-:B------:R-:W-:Y:S01]  /*6480*/  FFMA.FTZ R189, R28, UR4, -R164.reuse ;  /* 0x000000041cbd7c23 */ /* 0x100fe200080108a4 */
[----:B--2---:R-:W-:Y:S01]  /*6490*/  MOV R133, R206 ;  /* 0x000000ce00857202 */ /* 0x004fe20000000f00 */
[C---:B---3--:R-:W-:Y:S03]  /*64a0*/  FMUL.FTZ R4, R2.reuse, R128 ;  /* 0x0000008002047220 */ /* 0x048fe60000410000 */
[----:B------:R2:W-:Y:S01]  /*64b0*/  MUFU.EX2 R135, R7 ;  /* 0x0000000700877308 */ /* 0x0005e20000000800 */
[----:B------:R-:W-:Y:S01]  /*64c0*/  @P0 IADD3 R133, PT, PT, R207, -0x40, RZ ;  /* 0xffffffc0cf850810 */ /* 0x000fe20007ffe0ff */
[C---:B------:R-:W-:Y:S01]  /*64d0*/  FMUL.FTZ R5, R2.reuse, R129 ;  /* 0x0000008102057220 */ /* 0x040fe20000410000 */
[C---:B------:R-:W-:Y:S01]  /*64e0*/  FMUL.FTZ R8, R2.reuse, R124 ;  /* 0x0000007c02087220 */ /* 0x040fe20000410000 */
[----:B------:R-:W-:Y:S01]  /*64f0*/  FMUL.FTZ R9, R2, R125 ;  /* 0x0000007d02097220 */ /* 0x000fe20000410000 */
[----:B------:R-:W-:Y:S01]  /*6500*/  IADD3 R134, PT, PT, R176, R133, RZ ;  /* 0x00000085b0867210 */ /* 0x000fe20007ffe0ff */
[----:B------:R-:W3:Y:S01]  /*6510*/  LDSM.16.MT88.4 R144, [R133] ;  /* 0x000000008590783b */ /* 0x000ee20000004200 */
[----:B------:R-:W-:Y:S03]  /*6520*/  FMUL.FTZ R36, R2, R36 ;  /* 0x0000002402247220 */ /* 0x000fe60000410000 */
[----:B------:R-:W-:Y:S01]  /*6530*/  MUFU.EX2 R157, R157 ;  /* 0x0000009d009d7308 */ /* 0x000fe20000000800 */
[C---:B----4-:R-:W-:Y:S01]  /*6540*/  FMUL.FTZ R6, R0.reuse, R130 ;  /* 0x0000008200067220 */ /* 0x050fe20000410000 */
[C---:B------:R-:W-:Y:S01]  /*6550*/  FMUL.FTZ R10, R0.reuse, R126 ;  /* 0x0000007e000a7220 */ /* 0x040fe20000410000 */
[----:B------:R-:W-:Y:S01]  /*6560*/  FMUL.FTZ R11, R0, R127 ;  /* 0x0000007f000b7220 */ /* 0x000fe20000410000 */
[----:B------:R-:W-:Y:S01]  /*6570*/  FMUL.FTZ R37, R2, R37 ;  /* 0x0000002502257220 */ /* 0x000fe20000410000 */
[C---:B------:R-:W-:Y:S01]  /*6580*/  FMUL.FTZ R38, R0.reuse, R38 ;  /* 0x0000002600267220 */ /* 0x040fe20000410000 */
[----:B------:R-:W4:Y:S01]  /*6590*/  LDSM.16.MT88.4 R124, [R134] ;  /* 0x00000000867c783b */ /* 0x000f220000004200 */
[C---:B------:R-:W-:Y:S03]  /*65a0*/  FMUL.FTZ R39, R0.reuse, R39 ;  /* 0x0000002700277220 */ /* 0x040fe60000410000 */
[----:B------:R-:W5:Y:S01]  /*65b0*/  MUFU.EX2 R158, R158 ;  /* 0x0000009e009e7308 */ /* 0x000f620000000800 */
[----:B--2---:R-:W-:Y:S01]  /*65c0*/  FMUL.FTZ R7, R0, R131 ;  /* 0x0000008300077220 */ /* 0x004fe20000410000 */
[----:B------:R-:W-:Y:S01]  /*65d0*/  FFMA.FTZ R190, R29, UR4, -R164 ;  /* 0x000000041dbe7c23 */ /* 0x000fe200080108a4 */
[--C-:B------:R-:W-:Y:S01]  /*65e0*/  FFMA.FTZ R191, R30, UR4, -R162.reuse ;  /* 0x000000041ebf7c23 */ /* 0x100fe200080108a2 */
[----:B------:R-:W-:Y:S01]  /*65f0*/  FFMA.FTZ R208, R31, UR4, -R162 ;  /* 0x000000041fd07c23 */ /* 0x000fe200080108a2 */
[----:B------:R-:W-:Y:S01]  /*6600*/  FFMA.FTZ R210, R32, UR4, -R164 ;  /* 0x0000000420d27c23 */ /* 0x000fe200080108a4 */
[----:B------:R-:W-:Y:S01]  /*6610*/  LDSM.16.MT88.4 R24, [R133+0x1000] ;  /* 0x001000008518783b */ /* 0x000fe20000004200 */
[----:B------:R-:W-:Y:S03]  /*6620*/  FFMA.FTZ R212, R34, UR4, -R162 ;  /* 0x0000000422d47c23 */ /* 0x000fe600080108a2 */
[----:B------:R-:W2:Y:S01]  /*6630*/  MUFU.EX2 R161, R161 ;  /* 0x000000a100a17308 */ /* 0x000ea20000000800 */
[C---:B------:R-:W-:Y:S01]  /*6640*/  FMUL.FTZ R40, R2.reuse, R40 ;  /* 0x0000002802287220 */ /* 0x040fe20000410000 */
[----:B------:R-:W-:Y:S01]  /*6650*/  FMUL.FTZ R41, R2, R41 ;  /* 0x0000002902297220 */ /* 0x000fe20000410000 */
[C---:B------:R-:W-:Y:S01]  /*6660*/  FMUL.FTZ R42, R0.reuse, R42 ;  /* 0x0000002a002a7220 */ /* 0x040fe20000410000 */
[----:B------:R-:W-:Y:S01]  /*6670*/  FMUL.FTZ R43, R0, R43 ;  /* 0x0000002b002b7220 */ /* 0x000fe20000410000 */
[C---:B------:R-:W-:Y:S01]  /*6680*/  FMUL.FTZ R44, R2.reuse, R44 ;  /* 0x0000002c022c7220 */ /* 0x040fe20000410000 */
[----:B------:R-:W-:Y:S01]  /*6690*/  LDSM.16.MT88.4 R28, [R181+0x13800] ;  /* 0x01380000b51c783b */ /* 0x000fe20000004200 */
[----:B------:R-:W-:Y:S03]  /*66a0*/  FMUL.FTZ R45, R2, R45 ;  /* 0x0000002d022d7220 */ /* 0x000fe60000410000 */
[----:B------:R-:W-:Y:S01]  /*66b0*/  MUFU.EX2 R156, R156 ;  /* 0x0000009c009c7308 */ /* 0x000fe20000000800 */
[----:B-----5:R-:W-:Y:S01]  /*66c0*/  F2FP.BF16.F32.PACK_AB R128, R158, R157 ;  /* 0x0000009d9e80723e */ /* 0x020fe200000010ff */
[C---:B------:R-:W-:Y:S01]  /*66d0*/  FMUL.FTZ R46, R0.reuse, R46 ;  /* 0x0000002e002e7220 */ /* 0x040fe20000410000 */
[----:B------:R-:W-:Y:S01]  /*66e0*/  FMUL.FTZ R47, R0, R47 ;  /* 0x0000002f002f7220 */ /* 0x000fe20000410000 */
[C---:B------:R-:W-:Y:S01]  /*66f0*/  FMUL.FTZ R48, R2.reuse, R48 ;  /* 0x0000003002307220 */ /* 0x040fe20000410000 */
[----:B------:R-:W-:Y:S01]  /*6700*/  FMUL.FTZ R49, R2, R49 ;  /* 0x0000003102317220 */ /* 0x000fe20000410000 */
[C---:B------:R-:W-:Y:S01]  /*6710*/  FMUL.FTZ R50, R0.reuse, R50 ;  /* 0x0000003200327220 */ /* 0x040fe20000410000 */
[----:B------:R-:W-:Y:S03]  /*6720*/  FMUL.FTZ R51, R0, R51 ;  /* 0x0000003300337220 */ /* 0x000fe60000410000 */
[----:B------:R-:W5:Y:S01]  /*6730*/  MUFU.EX2 R159, R159 ;  /* 0x0000009f009f7308 */ /* 0x000f620000000800 */
[----:B--2---:R-:W-:Y:S01]  /*6740*/  F2FP.BF16.F32.PACK_AB R129, R135, R161 ;  /* 0x000000a18781723e */ /* 0x004fe200000010ff */
[C---:B------:R-:W-:Y:S01]  /*6750*/  FMUL.FTZ R52, R2.reuse, R52 ;  /* 0x0000003402347220 */ /* 0x040fe20000410000 */
[----:B------:R-:W-:Y:S01]  /*6760*/  FMUL.FTZ R53, R2, R53 ;  /* 0x0000003502357220 */ /* 0x000fe20000410000 */
[C---:B------:R-:W-:Y:S01]  /*6770*/  FMUL.FTZ R54, R0.reuse, R54 ;  /* 0x0000003600367220 */ /* 0x040fe20000410000 */
[----:B------:R-:W-:Y:S01]  /*6780*/  FMUL.FTZ R55, R0, R55 ;  /* 0x0000003700377220 */ /* 0x000fe20000410000 */
[C---:B------:R-:W-:Y:S01]  /*6790*/  FMUL.FTZ R56, R2.reuse, R56 ;  /* 0x0000003802387220 */ /* 0x040fe20000410000 */
[----:B------:R-:W-:Y:S03]  /*67a0*/  FMUL.FTZ R57, R2, R57 ;  /* 0x0000003902397220 */ /* 0x000fe60000410000 */
[----:B------:R-:W-:Y:S01]  /*67b0*/  MUFU.EX2 R160, R160 ;  /* 0x000000a000a07308 */ /* 0x000fe20000000800 */
[C---:B------:R-:W-:Y:S01]  /*67c0*/  FMUL.FTZ R58, R0.reuse, R58 ;  /* 0x0000003a003a7220 */ /* 0x040fe20000410000 */
[----:B------:R-:W-:Y:S01]  /*67d0*/  FMUL.FTZ R59, R0, R59 ;  /* 0x0000003b003b7220 */ /* 0x000fe20000410000 */
[C---:B------:R-:W-:Y:S01]  /*67e0*/  FMUL.FTZ R60, R2.reuse, R60 ;  /* 0x0000003c023c7220 */ /* 0x040fe20000410000 */
[----:B------:R-:W-:Y:S01]  /*67f0*/  FMUL.FTZ R61, R2, R61 ;  /* 0x0000003d023d7220 */ /* 0x000fe20000410000 */
[C---:B------:R-:W-:Y:S01]  /*6800*/  FMUL.FTZ R62, R0.reuse, R62 ;  /* 0x0000003e003e7220 */ /* 0x040fe20000410000 */
[----:B------:R-:W-:Y:S01]  /*6810*/  FMUL.FTZ R63, R0, R63 ;  /* 0x0000003f003f7220 */ /* 0x000fe20000410000 */
[C---:B------:R-:W-:Y:S03]  /*6820*/  FMUL.FTZ R64, R2.reuse, R64 ;  /* 0x0000004002407220 */ /* 0x040fe60000410000 */
[----:B------:R-:W2:Y:S01]  /*6830*/  MUFU.EX2 R163, R163 ;  /* 0x000000a300a37308 */ /* 0x000ea20000000800 */
[----:B-----5:R-:W-:Y:S01]  /*6840*/  F2FP.BF16.F32.PACK_AB R130, R159, R156 ;  /* 0x0000009c9f82723e */ /* 0x020fe200000010ff */
        /* <DEDUP_REMOVED lines=15> */
[----:B--2---:R-:W-:Y:S01]  /*6940*/  F2FP.BF16.F32.PACK_AB R131, R163, R160 ;  /* 0x000000a0a383723e */ /* 0x004fe200000010ff */
[C---:B------:R-:W-:Y:S01]  /*6950*/  FMUL.FTZ R80, R2.reuse, R80 ;  /* 0x0000005002507220 */ /* 0x040fe20000410000 */
[----:B------:R-:W-:Y:S01]  /*6960*/  FMUL.FTZ R81, R2, R81 ;  /* 0x0000005102517220 */ /* 0x000fe20000410000 */
[C---:B------:R-:W-:Y:S01]  /*6970*/  FMUL.FTZ R82, R0.reuse, R82 ;  /* 0x0000005200527220 */ /* 0x040fe20000410000 */
[----:B------:R-:W-:Y:S01]  /*6980*/  FMUL.FTZ R83, R0, R83 ;  /* 0x0000005300537220 */ /* 0x000fe20000410000 */
[C---:B------:R-:W-:Y:S01]  /*6990*/  FMUL.FTZ R84, R2.reuse, R84 ;  /* 0x0000005402547220 */ /* 0x040fe20000410000 */
[----:B------:R-:W-:Y:S01]  /*69a0*/  FMUL.FTZ R85, R2, R85 ;  /* 0x0000005502557220 */ /* 0x000fe20000410000 */
[C---:B-1----:R-:W-:Y:S01]  /*69b0*/  HMMA.16816.F32.BF16 R4, R128.reuse, R136, R4 ;  /* 0x000000888004723c */ /* 0x042fe20000041804 */
[----:B------:R-:W-:Y:S04]  /*69c0*/  MUFU.EX2 R173, R173 ;  /* 0x000000ad00ad7308 */ /* 0x000fe80000000800 */
[C---:B------:R-:W-:Y:S01]  /*69d0*/  FMUL.FTZ R86, R0.reuse, R86 ;  /* 0x0000005600567220 */ /* 0x040fe20000410000 */
[----:B------:R-:W-:Y:S01]  /*69e0*/  FMUL.FTZ R87, R0, R87 ;  /* 0x0000005700577220 */ /* 0x000fe20000410000 */
[C---:B------:R-:W-:Y:S01]  /*69f0*/  FMUL.FTZ R88, R2.reuse, R88 ;  /* 0x0000005802587220 */ /* 0x040fe20000410000 */
[C---:B------:R-:W-:Y:S01]  /*6a00*/  HMMA.16816.F32.BF16 R8, R128.reuse, R138, R8 ;  /* 0x0000008a8008723c */ /* 0x040fe20000041808 */
[----:B------:R-:W1:Y:S02]  /*6a10*/  LDSM.16.MT88.4 R136, [R182+0x14000] ;  /* 0x01400000b688783b */ /* 0x000e640000004200 */
[----:B------:R-:W-:Y:S01]  /*6a20*/  MUFU.EX2 R174, R174 ;  /* 0x000000ae00ae7308 */ /* 0x000fe20000000800 */
[----:B------:R-:W-:Y:S01]  /*6a30*/  FMUL.FTZ R89, R2, R89 ;  /* 0x0000005902597220 */ /* 0x000fe20000410000 */
[C---:B------:R-:W-:Y:S01]  /*6a40*/  FMUL.FTZ R90, R0.reuse, R90 ;  /* 0x0000005a005a7220 */ /* 0x040fe20000410000 */
[----:B------:R-:W-:Y:S01]  /*6a50*/  FMUL.FTZ R91, R0, R91 ;  /* 0x0000005b005b7220 */ /* 0x000fe20000410000 */
[C---:B------:R-:W-:Y:S01]  /*6a60*/  FMUL.FTZ R92, R2.reuse, R92 ;  /* 0x0000005c025c7220 */ /* 0x040fe20000410000 */
[----:B------:R-:W-:Y:S01]  /*6a70*/  FMUL.FTZ R93, R2, R93 ;  /* 0x0000005d025d7220 */ /* 0x000fe20000410000 */
[C---:B------:R-:W-:Y:S04]  /*6a80*/  HMMA.16816.F32.BF16 R36, R128.reuse, R140, R36 ;  /* 0x0000008c8024723c */ /* 0x040fe80000041824 */
[----:B------:R-:W-:Y:S01]  /*6a90*/  MUFU.EX2 R175, R175 ;  /* 0x000000af00af7308 */ /* 0x000fe20000000800 */
[C---:B------:R-:W-:Y:S01]  /*6aa0*/  FMUL.FTZ R94, R0.reuse, R94 ;  /* 0x0000005e005e7220 */ /* 0x040fe20000410000 */
[----:B------:R-:W-:Y:S01]  /*6ab0*/  FMUL.FTZ R95, R0, R95 ;  /* 0x0000005f005f7220 */ /* 0x000fe20000410000 */
[C---:B------:R-:W-:Y:S01]  /*6ac0*/  FMUL.FTZ R96, R2.reuse, R96 ;  /* 0x0000006002607220 */ /* 0x040fe20000410000 */
[----:B------:R-:W-:Y:S01]  /*6ad0*/  FMUL.FTZ R97, R2, R97 ;  /* 0x0000006102617220 */ /* 0x000fe20000410000 */
[C---:B------:R-:W-:Y:S01]  /*6ae0*/  FMUL.FTZ R98, R0.reuse, R98 ;  /* 0x0000006200627220 */ /* 0x040fe20000410000 */
[C---:B------:R-:W-:Y:S01]  /*6af0*/  HMMA.16816.F32.BF16 R40, R128.reuse, R142, R40 ;  /* 0x0000008e8028723c */ /* 0x040fe20000041828 */
[----:B------:R-:W2:Y:S03]  /*6b00*/  LDSM.16.MT88.4 R140, [R181+0x14000] ;  /* 0x01400000b58c783b */ /* 0x000ea60000004200 */
[----:B------:R-:W-:Y:S01]  /*6b10*/  MUFU.EX2 R188, R188 ;  /* 0x000000bc00bc7308 */ /* 0x000fe20000000800 */
[----:B------:R-:W-:Y:S01]  /*6b20*/  FMUL.FTZ R99, R0, R99 ;  /* 0x0000006300637220 */ /* 0x000fe20000410000 */
[C---:B------:R-:W-:Y:S01]  /*6b30*/  FMUL.FTZ R100, R2.reuse, R100 ;  /* 0x0000006402647220 */ /* 0x040fe20000410000 */
[----:B------:R-:W-:Y:S01]  /*6b40*/  FMUL.FTZ R101, R2, R101 ;  /* 0x0000006502657220 */ /* 0x000fe20000410000 */
[C---:B------:R-:W-:Y:S01]  /*6b50*/  FMUL.FTZ R102, R0.reuse, R102 ;  /* 0x0000006600667220 */ /* 0x040fe20000410000 */
[----:B------:R-:W-:Y:S01]  /*6b60*/  FMUL.FTZ R103, R0, R103 ;  /* 0x0000006700677220 */ /* 0x000fe20000410000 */
[C---:B---3--:R-:W-:Y:S04]  /*6b70*/  HMMA.16816.F32.BF16 R44, R128.reuse, R144, R44 ;  /* 0x00000090802c723c */ /* 0x048fe8000004182c */
[----:B------:R-:W-:Y:S01]  /*6b80*/  MUFU.EX2 R189, R189 ;  /* 0x000000bd00bd7308 */ /* 0x000fe20000000800 */
[C---:B------:R-:W-:Y:S01]  /*6b90*/  FMUL.FTZ R104, R2.reuse, R104 ;  /* 0x0000006802687220 */ /* 0x040fe20000410000 */
[----:B------:R-:W-:Y:S01]  /*6ba0*/  FMUL.FTZ R105, R2, R105 ;  /* 0x0000006902697220 */ /* 0x000fe20000410000 */
[C---:B------:R-:W-:Y:S01]  /*6bb0*/  FMUL.FTZ R106, R0.reuse, R106 ;  /* 0x0000006a006a7220 */ /* 0x040fe20000410000 */
[----:B------:R-:W-:Y:S01]  /*6bc0*/  FMUL.FTZ R107, R0, R107 ;  /* 0x0000006b006b7220 */ /* 0x000fe20000410000 */
[--C-:B------:R-:W-:Y:S01]  /*6bd0*/  FFMA.FTZ R165, R12, UR4, -R164.reuse ;  /* 0x000000040ca57c23 */ /* 0x100fe200080108a4 */
[C---:B------:R-:W-:Y:S01]  /*6be0*/  HMMA.16816.F32.BF16 R48, R128.reuse, R146, R48 ;  /* 0x000000928030723c */ /* 0x040fe20000041830 */
[----:B------:R-:W-:Y:S03]  /*6bf0*/  LDSM.16.MT88.4 R144, [R134+0x800] ;  /* 0x000800008690783b */ /* 0x000fe60000004200 */
[----:B------:R-:W-:Y:S01]  /*6c00*/  MUFU.EX2 R190, R190 ;  /* 0x000000be00be7308 */ /* 0x000fe20000000800 */
[C---:B------:R-:W-:Y:S01]  /*6c10*/  FMUL.FTZ R12, R2.reuse, R120 ;  /* 0x00000078020c7220 */ /* 0x040fe20000410000 */
[----:B------:R-:W-:Y:S01]  /*6c20*/  FFMA.FTZ R166, R13, UR4, -R164 ;  /* 0x000000040da67c23 */ /* 0x000fe200080108a4 */
[----:B------:R-:W-:Y:S01]  /*6c30*/  FMUL.FTZ R13, R2, R121 ;  /* 0x00000079020d7220 */ /* 0x000fe20000410000 */
[--C-:B------:R-:W-:Y:S01]  /*6c40*/  FFMA.FTZ R168, R14, UR4, -R162.reuse ;  /* 0x000000040ea87c23 */ /* 0x100fe200080108a2 */
[C---:B------:R-:W-:Y:S01]  /*6c50*/  FMUL.FTZ R14, R0.reuse, R122 ;  /* 0x0000007a000e7220 */ /* 0x040fe20000410000 */
[C---:B----4-:R-:W-:Y:S04]  /*6c60*/  HMMA.16816.F32.BF16 R52, R128.reuse, R124, R52 ;  /* 0x0000007c8034723c */ /* 0x050fe80000041834 */
[----:B------:R-:W-:Y:S01]  /*6c70*/  MUFU.EX2 R165, R165 ;  /* 0x000000a500a57308 */ /* 0x000fe20000000800 */
[----:B------:R-:W-:Y:S01]  /*6c80*/  FFMA.FTZ R167, R15, UR4, -R162 ;  /* 0x000000040fa77c23 */ /* 0x000fe200080108a2 */
[----:B------:R-:W-:Y:S01]  /*6c90*/  FMUL.FTZ R15, R0, R123 ;  /* 0x0000007b000f7220 */ /* 0x000fe20000410000 */
[C---:B------:R-:W-:Y:S01]  /*6ca0*/  FMUL.FTZ R108, R2.reuse, R108 ;  /* 0x0000006c026c7220 */ /* 0x040fe20000410000 */
[----:B------:R-:W-:Y:S01]  /*6cb0*/  LDSM.16.MT88.4 R120, [R182+0x12800] ;  /* 0x01280000b678783b */ /* 0x000fe20000004200 */
[----:B------:R-:W-:Y:S01]  /*6cc0*/  FMUL.FTZ R109, R2, R109 ;  /* 0x0000006d026d7220 */ /* 0x000fe20000410000 */
[C---:B------:R-:W-:Y:S04]  /*6cd0*/  HMMA.16816.F32.BF16 R56, R128.reuse, R126, R56 ;  /* 0x0000007e8038723c */ /* 0x040fe80000041838 */
[----:B------:R-:W3:Y:S01]  /*6ce0*/  MUFU.EX2 R166, R166 ;  /* 0x000000a600a67308 */ /* 0x000ee20000000800 */
[C---:B------:R-:W-:Y:S01]  /*6cf0*/  FMUL.FTZ R110, R0.reuse, R110 ;  /* 0x0000006e006e7220 */ /* 0x040fe20000410000 */
[----:B------:R-:W-:Y:S01]  /*6d00*/  FMUL.FTZ R111, R0, R111 ;  /* 0x0000006f006f7220 */ /* 0x000fe20000410000 */
[--C-:B------:R-:W-:Y:S01]  /*6d10*/  FFMA.FTZ R169, R16, UR4, -R164.reuse ;  /* 0x0000000410a97c23 */ /* 0x100fe200080108a4 */
[----:B------:R-:W4:Y:S01]  /*6d20*/  LDSM.16.MT88.4 R124, [R133+0x2000] ;  /* 0x00200000857c783b */ /* 0x000f220000004200 */
[----:B------:R-:W-:Y:S01]  /*6d30*/  FFMA.FTZ R170, R17, UR4, -R164 ;  /* 0x0000000411aa7c23 */ /* 0x000fe200080108a4 */
[C---:B-1----:R-:W-:Y:S04]  /*6d40*/  HMMA.16816.F32.BF16 R60, R128.reuse, R136, R60 ;  /* 0x00000088803c723c */ /* 0x042fe8000004183c */
[----:B------:R-:W-:Y:S01]  /*6d50*/  MUFU.EX2 R168, R168 ;  /* 0x000000a800a87308 */ /* 0x000fe20000000800 */
[--C-:B------:R-:W-:Y:S01]  /*6d60*/  FFMA.FTZ R171, R18, UR4, -R162.reuse ;  /* 0x0000000412ab7c23 */ /* 0x100fe200080108a2 */
[----:B------:R-:W-:Y:S01]  /*6d70*/  FFMA.FTZ R172, R19, UR4, -R162 ;  /* 0x0000000413ac7c23 */ /* 0x000fe200080108a2 */
[C---:B------:R-:W-:Y:S01]  /*6d80*/  FMUL.FTZ R112, R2.reuse, R112 ;  /* 0x0000007002707220 */ /* 0x040fe20000410000 */
[----:B------:R-:W-:Y:S01]  /*6d90*/  FMUL.FTZ R113, R2, R113 ;  /* 0x0000007102717220 */ /* 0x000fe20000410000 */
[C---:B------:R-:W-:Y:S01]  /*6da0*/  FMUL.FTZ R114, R0.reuse, R114 ;  /* 0x0000007200727220 */ /* 0x040fe20000410000 */
[C---:B------:R-:W-:Y:S01]  /*6db0*/  HMMA.16816.F32.BF16 R64, R128.reuse, R138, R64 ;  /* 0x0000008a8040723c */ /* 0x040fe20000041840 */
[----:B------:R-:W1:Y:S03]  /*6dc0*/  LDSM.16.MT88.4 R136, [R134+0x2000] ;  /* 0x002000008688783b */ /* 0x000e660000004200 */
[----:B------:R-:W5:Y:S01]  /*6dd0*/  MUFU.EX2 R167, R167 ;  /* 0x000000a700a77308 */ /* 0x000f620000000800 */
[----:B------:R-:W-:Y:S01]  /*6de0*/  FMUL.FTZ R115, R0, R115 ;  /* 0x0000007300737220 */ /* 0x000fe20000410000 */
[----:B------:R-:W-:Y:S01]  /*6df0*/  FMUL.FTZ R16, R2, R116 ;  /* 0x0000007402107220 */ /* 0x000fe20000410000 */
[----:B---3--:R-:W-:Y:S01]  /*6e00*/  F2FP.BF16.F32.PACK_AB R116, R166, R165 ;  /* 0x000000a5a674723e */ /* 0x008fe200000010ff */
[----:B------:R-:W-:Y:S01]  /*6e10*/  FMUL.FTZ R17, R2, R117 ;  /* 0x0000007502117220 */ /* 0x000fe20000410000 */
[C---:B------:R-:W-:Y:S01]  /*6e20*/  FMUL.FTZ R18, R0.reuse, R118 ;  /* 0x0000007600127220 */ /* 0x040fe20000410000 */
[C---:B--2---:R-:W-:Y:S04]  /*6e30*/  HMMA.16816.F32.BF16 R68, R128.reuse, R140, R68 ;  /* 0x0000008c8044723c */ /* 0x044fe80000041844 */
[----:B------:R-:W-:Y:S01]  /*6e40*/  MUFU.EX2 R169, R169 ;  /* 0x000000a900a97308 */ /* 0x000fe20000000800 */
[----:B------:R-:W-:Y:S01]  /*6e50*/  FMUL.FTZ R19, R0, R119 ;  /* 0x0000007700137220 */ /* 0x000fe20000410000 */
[----:B------:R-:W-:Y:S01]  /*6e60*/  FFMA.FTZ R157, R2, R211, R157 ;  /* 0x000000d3029d7223 */ /* 0x000fe2000001009d */
[----:B------:R-:W-:Y:S01]  /*6e70*/  ISETP.GT.AND P2, PT, R200, RZ, PT ;  /* 0x000000ffc800720c */ /* 0x000fe20003f44270 */
[----:B------:R-:W-:Y:S01]  /*6e80*/  FFMA.FTZ R161, R0, R209, R161 ;  /* 0x000000d100a17223 */ /* 0x000fe200000100a1 */
[C---:B------:R-:W-:Y:S01]  /*6e90*/  HMMA.16816.F32.BF16 R72, R128.reuse, R142, R72 ;  /* 0x0000008e8048723c */ /* 0x040fe20000041848 */
[----:B------:R-:W2:Y:S04]  /*6ea0*/  LDSM.16.MT88.4 R140, [R182+0x16000] ;  /* 0x01600000b68c783b */ /* 0x000ea80000004200 */
[----:B------:R-:W3:Y:S01]  /*6eb0*/  MUFU.EX2 R170, R170 ;  /* 0x000000aa00aa7308 */ /* 0x000ee20000000800 */
[----:B-----5:R-:W-:Y:S01]  /*6ec0*/  F2FP.BF16.F32.PACK_AB R117, R167, R168 ;  /* 0x000000a8a775723e */ /* 0x020fe200000010ff */
[----:B------:R-:W-:Y:S01]  /*6ed0*/  FADD.FTZ R157, R158, R157 ;  /* 0x0000009d9e9d7221 */ /* 0x000fe20000010000 */
[----:B------:R-:W-:Y:S03]  /*6ee0*/  FADD.FTZ R161, R135, R161 ;  /* 0x000000a187a17221 */ /* 0x000fe60000010000 */
[----:B------:R-:W-:Y:S01]  /*6ef0*/  FADD.FTZ R0, R156, R157 ;  /* 0x0000009d9c007221 */ /* 0x000fe20000010000 */
[----:B------:R-:W-:Y:S03]  /*6f00*/  FADD.FTZ R160, R160, R161 ;  /* 0x000000a1a0a07221 */ /* 0x000fe60000010000 */
[----:B------:R-:W-:Y:S01]  /*6f10*/  MUFU.EX2 R171, R171 ;  /* 0x000000ab00ab7308 */ /* 0x000fe20000000800 */
[----:B------:R-:W-:Y:S01]  /*6f20*/  FADD.FTZ R0, R159, R0 ;  /* 0x000000009f007221 */ /* 0x000fe20000010000 */
[----:B------:R-:W-:Y:S01]  /*6f30*/  FADD.FTZ R163, R163, R160 ;  /* 0x000000a0a3a37221 */ /* 0x000fe20000010000 */
[C---:B----4-:R-:W-:Y:S03]  /*6f40*/  HMMA.16816.F32.BF16 R76, R128.reuse, R124, R76 ;  /* 0x0000007c804c723c */ /* 0x050fe6000004184c */
[----:B------:R-:W-:Y:S04]  /*6f50*/  FADD.FTZ R165, R165, R0 ;  /* 0x00000000a5a57221 */ /* 0x000fe80000010000 */
[----:B------:R-:W4:Y:S01]  /*6f60*/  MUFU.EX2 R172, R172 ;  /* 0x000000ac00ac7308 */ /* 0x000f220000000800 */
[----:B---3--:R-:W-:Y:S01]  /*6f70*/  F2FP.BF16.F32.PACK_AB R118, R170, R169 ;  /* 0x000000a9aa76723e */ /* 0x008fe200000010ff */
[----:B------:R-:W-:Y:S01]  /*6f80*/  FADD.FTZ R168, R168, R163 ;  /* 0x000000a3a8a87221 */ /* 0x000fe20000010000 */
[----:B------:R-:W-:Y:S01]  /*6f90*/  FADD.FTZ R166, R166, R165 ;  /* 0x000000a5a6a67221 */ /* 0x000fe20000010000 */
[C---:B------:R-:W-:Y:S01]  /*6fa0*/  HMMA.16816.F32.BF16 R80, R128.reuse, R126, R80 ;  /* 0x0000007e8050723c */ /* 0x040fe20000041850 */
[----:B------:R-:W3:Y:S02]  /*6fb0*/  LDSM.16.MT88.4 R124, [R181+0x16000] ;  /* 0x01600000b57c783b */ /* 0x000ee40000004200 */
[----:B------:R-:W-:Y:S03]  /*6fc0*/  FADD.FTZ R168, R167, R168 ;  /* 0x000000a8a7a87221 */ /* 0x000fe60000010000 */
[----:B------:R-:W-:Y:S02]  /*6fd0*/  MUFU.EX2 R191, R191 ;  /* 0x000000bf00bf7308 */ /* 0x000fe40000000800 */
[C---:B-1----:R-:W-:Y:S08]  /*6fe0*/  HMMA.16816.F32.BF16 R84, R128.reuse, R136, R84 ;  /* 0x000000888054723c */ /* 0x042ff00000041854 */
[----:B------:R-:W-:Y:S01]  /*6ff0*/  MUFU.EX2 R208, R208 ;  /* 0x000000d000d07308 */ /* 0x000fe20000000800 */
[C---:B----4-:R-:W-:Y:S01]  /*7000*/  F2FP.BF16.F32.PACK_AB R119, R172.reuse, R171 ;  /* 0x000000abac77723e */ /* 0x050fe200000010ff */
[----:B------:R-:W-:Y:S01]  /*7010*/  FADD.FTZ R171, R171, R168 ;  /* 0x000000a8abab7221 */ /* 0x000fe20000010000 */
[C---:B------:R-:W-:Y:S01]  /*7020*/  HMMA.16816.F32.BF16 R88, R128.reuse, R138, R88 ;  /* 0x0000008a8058723c */ /* 0x040fe20000041858 */
[----:B------:R-:W1:Y:S02]  /*7030*/  LDSM.16.MT88.4 R136, [R133+0x4000] ;  /* 0x004000008588783b */ /* 0x000e640000004200 */
[----:B------:R-:W-:Y:S04]  /*7040*/  FADD.FTZ R171, R172, R171 ;  /* 0x000000abacab7221 */ /* 0x000fe80000010000 */
[----:B------:R-:W-:Y:S01]  /*7050*/  MUFU.EX2 R210, R210 ;  /* 0x000000d200d27308 */ /* 0x000fe20000000800 */
[C---:B--2---:R-:W-:Y:S09]  /*7060*/  HMMA.16816.F32.BF16 R92, R128.reuse, R140, R92 ;  /* 0x0000008c805c723c */ /* 0x044ff2000004185c */
[----:B------:R-:W-:Y:S01]  /*7070*/  MUFU.EX2 R212, R212 ;  /* 0x000000d400d47308 */ /* 0x000fe20000000800 */
[C---:B------:R-:W-:Y:S01]  /*7080*/  HMMA.16816.F32.BF16 R96, R128.reuse, R142, R96 ;  /* 0x0000008e8060723c */ /* 0x040fe20000041860 */
[----:B------:R-:W2:Y:S07]  /*7090*/  LDSM.16.MT88.4 R140, [R134+0x4000] ;  /* 0x00400000868c783b */ /* 0x000eae0000004200 */
[C---:B---3--:R-:W-:Y:S08]  /*70a0*/  HMMA.16816.F32.BF16 R100, R128.reuse, R124, R100 ;  /* 0x0000007c8064723c */ /* 0x048ff00000041864 */
[C---:B------:R-:W-:Y:S01]  /*70b0*/  HMMA.16816.F32.BF16 R104, R128.reuse, R126, R104 ;  /* 0x0000007e8068723c */ /* 0x040fe20000041868 */
[----:B------:R-:W3:Y:S07]  /*70c0*/  LDSM.16.MT88.4 R124, [R181+0x12800] ;  /* 0x01280000b57c783b */ /* 0x000eee0000004200 */
[C---:B-1----:R-:W-:Y:S08]  /*70d0*/  HMMA.16816.F32.BF16 R108, R128.reuse, R136, R108 ;  /* 0x00000088806c723c */ /* 0x042ff0000004186c */
[C---:B------:R-:W-:Y:S01]  /*70e0*/  HMMA.16816.F32.BF16 R12, R128.reuse, R138, R12 ;  /* 0x0000008a800c723c */ /* 0x040fe2000004180c */
[----:B------:R-:W1:Y:S07]  /*70f0*/  LDSM.16.MT88.4 R136, [R133+0x800] ;  /* 0x000800008588783b */ /* 0x000e6e0000004200 */
[C---:B--2---:R-:W-:Y:S08]  /*7100*/  HMMA.16816.F32.BF16 R112, R128.reuse, R140, R112 ;  /* 0x0000008c8070723c */ /* 0x044ff00000041870 */
[----:B------:R-:W-:Y:S01]  /*7110*/  HMMA.16816.F32.BF16 R16, R128, R142, R16 ;  /* 0x0000008e8010723c */ /* 0x000fe20000041810 */
[----:B------:R-:W2:Y:S07]  /*7120*/  LDSM.16.MT88.4 R128, [R133+0x2800] ;  /* 0x002800008580783b */ /* 0x000eae0000004200 */
[C---:B------:R-:W-:Y:S01]  /*7130*/  HMMA.16816.F32.BF16 R4, R116.reuse, R120, R4 ;  /* 0x000000787404723c */ /* 0x040fe20000041804 */
[----:B------:R-:W4:Y:S07]  /*7140*/  LDSM.16.MT88.4 R140, [R134+0x2800] ;  /* 0x00280000868c783b */ /* 0x000f2e0000004200 */
[C---:B------:R-:W-:Y:S01]  /*7150*/  HMMA.16816.F32.BF16 R8, R116.reuse, R122, R8 ;  /* 0x0000007a7408723c */ /* 0x040fe20000041808 */
[----:B------:R-:W5:Y:S07]  /*7160*/  LDSM.16.MT88.4 R120, [R182+0x16800] ;  /* 0x01680000b678783b */ /* 0x000f6e0000004200 */
[C---:B---3--:R-:W-:Y:S08]  /*7170*/  HMMA.16816.F32.BF16 R36, R116.reuse, R124, R36 ;  /* 0x0000007c7424723c */ /* 0x048ff00000041824 */
[C---:B------:R-:W-:Y:S01]  /*7180*/  HMMA.16816.F32.BF16 R40, R116.reuse, R126, R40 ;  /* 0x0000007e7428723c */ /* 0x040fe20000041828 */
[----:B------:R-:W3:Y:S07]  /*7190*/  LDSM.16.MT88.4 R124, [R181+0x16800] ;  /* 0x01680000b57c783b */ /* 0x000eee0000004200 */
[C---:B-1----:R-:W-:Y:S08]  /*71a0*/  HMMA.16816.F32.BF16 R44, R116.reuse, R136, R44 ;  /* 0x00000088742c723c */ /* 0x042ff0000004182c */
        /* <DEDUP_REMOVED lines=8> */
[C---:B------:R-:W-:Y:S03]  /*7230*/  HMMA.16816.F32.BF16 R68, R116.reuse, R152, R68 ;  /* 0x000000987444723c */ /* 0x040fe60000041844 */
[--C-:B------:R-:W-:Y:S01]  /*7240*/  FFMA.FTZ R152, R20, UR4, -R164.reuse ;  /* 0x0000000414987c23 */ /* 0x100fe200080108a4 */
[--C-:B------:R-:W-:Y:S01]  /*7250*/  FFMA.FTZ R153, R21, UR4, -R164.reuse ;  /* 0x0000000415997c23 */ /* 0x100fe200080108a4 */
[----:B------:R-:W-:Y:S03]  /*7260*/  FFMA.FTZ R164, R33, UR4, -R164 ;  /* 0x0000000421a47c23 */ /* 0x000fe600080108a4 */
[C---:B------:R-:W-:Y:S01]  /*7270*/  HMMA.16816.F32.BF16 R72, R116.reuse, R154, R72 ;  /* 0x0000009a7448723c */ /* 0x040fe20000041848 */
[----:B------:R-:W-:Y:S02]  /*7280*/  MUFU.EX2 R152, R152 ;  /* 0x0000009800987308 */ /* 0x000fe40000000800 */
[--C-:B------:R-:W-:Y:S01]  /*7290*/  FFMA.FTZ R154, R22, UR4, -R162.reuse ;  /* 0x00000004169a7c23 */ /* 0x100fe200080108a2 */
[----:B------:R-:W-:Y:S01]  /*72a0*/  F2FP.BF16.F32.PACK_AB R22, R174, R173 ;  /* 0x000000adae16723e */ /* 0x000fe200000010ff */
[--C-:B------:R-:W-:Y:S01]  /*72b0*/  FFMA.FTZ R155, R23, UR4, -R162.reuse ;  /* 0x00000004179b7c23 */ /* 0x100fe200080108a2 */
[----:B------:R-:W-:Y:S01]  /*72c0*/  F2FP.BF16.F32.PACK_AB R23, R188, R175 ;  /* 0x000000afbc17723e */ /* 0x000fe200000010ff */
[----:B------:R-:W-:Y:S01]  /*72d0*/  FFMA.FTZ R162, R35, UR4, -R162 ;  /* 0x0000000423a27c23 */ /* 0x000fe200080108a2 */
[C---:B--2---:R-:W-:Y:S01]  /*72e0*/  HMMA.16816.F32.BF16 R76, R116.reuse, R128, R76 ;  /* 0x00000080744c723c */ /* 0x044fe2000004184c */
[----:B------:R-:W-:Y:S02]  /*72f0*/  LDSM.16.MT88.4 R32, [R182+0x15800] ;  /* 0x01580000b620783b */ /* 0x000fe40000004200 */
[----:B------:R-:W1:Y:S05]  /*7300*/  MUFU.EX2 R153, R153 ;  /* 0x0000009900997308 */ /* 0x000e6a0000000800 */
[C---:B------:R-:W-:Y:S01]  /*7310*/  HMMA.16816.F32.BF16 R80, R116.reuse, R130, R80 ;  /* 0x000000827450723c */ /* 0x040fe20000041850 */
[----:B------:R-:W2:Y:S04]  /*7320*/  LDSM.16.MT88.4 R128, [R133+0x4800] ;  /* 0x004800008580783b */ /* 0x000ea80000004200 */
[----:B------:R-:W-:Y:S03]  /*7330*/  MUFU.EX2 R154, R154 ;  /* 0x0000009a009a7308 */ /* 0x000fe60000000800 */
[C---:B----4-:R-:W-:Y:S07]  /*7340*/  HMMA.16816.F32.BF16 R84, R116.reuse, R140, R84 ;  /* 0x0000008c7454723c */ /* 0x050fee0000041854 */
[----:B------:R-:W4:Y:S01]  /*7350*/  MUFU.EX2 R155, R155 ;  /* 0x0000009b009b7308 */ /* 0x000f220000000800 */
[----:B-1----:R-:W-:Y:S01]  /*7360*/  F2FP.BF16.F32.PACK_AB R20, R153, R152 ;  /* 0x000000989914723e */ /* 0x002fe200000010ff */
[C---:B------:R-:W-:Y:S01]  /*7370*/  HMMA.16816.F32.BF16 R88, R116.reuse, R142, R88 ;  /* 0x0000008e7458723c */ /* 0x040fe20000041858 */
[----:B------:R-:W-:Y:S07]  /*7380*/  LDSM.16.MT88.4 R140, [R182+0x15000] ;  /* 0x01500000b68c783b */ /* 0x000fee0000004200 */
[----:B------:R-:W1:Y:S01]  /*7390*/  MUFU.EX2 R213, R164 ;  /* 0x000000a400d57308 */ /* 0x000e620000000800 */
[C---:B-----5:R-:W-:Y:S09]  /*73a0*/  HMMA.16816.F32.BF16 R92, R116.reuse, R120, R92 ;  /* 0x00000078745c723c */ /* 0x060ff2000004185c */
[----:B------:R-:W5:Y:S01]  /*73b0*/  MUFU.EX2 R215, R162 ;  /* 0x000000a200d77308 */ /* 0x000f620000000800 */
[C---:B----4-:R-:W-:Y:S01]  /*73c0*/  F2FP.BF16.F32.PACK_AB R21, R155.reuse, R154 ;  /* 0x0000009a9b15723e */ /* 0x050fe200000010ff */
[----:B------:R-:W-:Y:S01]  /*73d0*/  FADD.FTZ R154, R154, R171 ;  /* 0x000000ab9a9a7221 */ /* 0x000fe20000010000 */
[C---:B------:R-:W-:Y:S01]  /*73e0*/  HMMA.16816.F32.BF16 R96, R116.reuse, R122, R96 ;  /* 0x0000007a7460723c */ /* 0x040fe20000041860 */
[----:B------:R-:W4:Y:S02]  /*73f0*/  LDSM.16.MT88.4 R120, [R182+0x13000] ;  /* 0x01300000b678783b */ /* 0x000f240000004200 */
[----:B------:R-:W-:Y:S04]  /*7400*/  FADD.FTZ R154, R155, R154 ;  /* 0x0000009a9b9a7221 */ /* 0x000fe80000010000 */
[----:B------:R-:W-:Y:S01]  /*7410*/  FADD.FTZ R175, R175, R154 ;  /* 0x0000009aafaf7221 */ /* 0x000fe20000010000 */
[C---:B---3--:R-:W-:Y:S03]  /*7420*/  HMMA.16816.F32.BF16 R100, R116.reuse, R124, R100 ;  /* 0x0000007c7464723c */ /* 0x048fe60000041864 */
[----:B------:R-:W-:Y:S05]  /*7430*/  FADD.FTZ R188, R188, R175 ;  /* 0x000000afbcbc7221 */ /* 0x000fea0000010000 */
[C---:B------:R-:W-:Y:S01]  /*7440*/  HMMA.16816.F32.BF16 R104, R116.reuse, R126, R104 ;  /* 0x0000007e7468723c */ /* 0x040fe20000041868 */
[----:B------:R-:W3:Y:S07]  /*7450*/  LDSM.16.MT88.4 R124, [R181+0x13000] ;  /* 0x01300000b57c783b */ /* 0x000eee0000004200 */
[C---:B--2---:R-:W-:Y:S08]  /*7460*/  HMMA.16816.F32.BF16 R108, R116.reuse, R128, R108 ;  /* 0x00000080746c723c */ /* 0x044ff0000004186c */
[C---:B------:R-:W-:Y:S01]  /*7470*/  HMMA.16816.F32.BF16 R12, R116.reuse, R130, R12 ;  /* 0x00000082740c723c */ /* 0x040fe2000004180c */
[----:B------:R-:W2:Y:S07]  /*7480*/  LDSM.16.MT88.4 R128, [R134+0x1000] ;  /* 0x001000008680783b */ /* 0x000eae0000004200 */
[C---:B------:R-:W-:Y:S08]  /*7490*/  HMMA.16816.F32.BF16 R112, R116.reuse, R136, R112 ;  /* 0x000000887470723c */ /* 0x040ff00000041870 */
[----:B------:R-:W-:Y:S01]  /*74a0*/  HMMA.16816.F32.BF16 R16, R116, R138, R16 ;  /* 0x0000008a7410723c */ /* 0x000fe20000041810 */
[----:B------:R-:W1:Y:S07]  /*74b0*/  LDSM.16.MT88.4 R116, [R181+0x15000] ;  /* 0x01500000b574783b */ /* 0x000e6e0000004200 */
[C---:B----4-:R-:W-:Y:S01]  /*74c0*/  HMMA.16816.F32.BF16 R4, R20.reuse, R120, R4 ;  /* 0x000000781404723c */ /* 0x050fe20000041804 */
[----:B------:R-:W4:Y:S07]  /*74d0*/  LDSM.16.MT88.4 R136, [R133+0x3000] ;  /* 0x003000008588783b */ /* 0x000f2e0000004200 */
[C---:B------:R-:W-:Y:S01]  /*74e0*/  HMMA.16816.F32.BF16 R8, R20.reuse, R122, R8 ;  /* 0x0000007a1408723c */ /* 0x040fe20000041808 */
[----:B------:R-:W5:Y:S07]  /*74f0*/  LDSM.16.MT88.4 R120, [R182+0x17000] ;  /* 0x01700000b678783b */ /* 0x000f6e0000004200 */
[C---:B---3--:R-:W-:Y:S08]  /*7500*/  HMMA.16816.F32.BF16 R36, R20.reuse, R124, R36 ;  /* 0x0000007c1424723c */ /* 0x048ff00000041824 */
[C---:B------:R-:W-:Y:S01]  /*7510*/  HMMA.16816.F32.BF16 R40, R20.reuse, R126, R40 ;  /* 0x0000007e1428723c */ /* 0x040fe20000041828 */
[----:B------:R-:W-:Y:S07]  /*7520*/  LDSM.16.MT88.4 R124, [R134+0x5000] ;  /* 0x00500000867c783b */ /* 0x000fee0000004200 */
[C---:B------:R-:W-:Y:S08]  /*7530*/  HMMA.16816.F32.BF16 R44, R20.reuse, R24, R44 ;  /* 0x00000018142c723c */ /* 0x040ff0000004182c */
[C---:B------:R-:W-:Y:S01]  /*7540*/  HMMA.16816.F32.BF16 R48, R20.reuse, R26, R48 ;  /* 0x0000001a1430723c */ /* 0x040fe20000041830 */
[----:B------:R-:W3:Y:S07]  /*7550*/  LDSM.16.MT88.4 R24, [R181+0x17000] ;  /* 0x01700000b518783b */ /* 0x000eee0000004200 */
[C---:B--2---:R-:W-:Y:S08]  /*7560*/  HMMA.16816.F32.BF16 R52, R20.reuse, R128, R52 ;  /* 0x000000801434723c */ /* 0x044ff00000041834 */
[C---:B------:R-:W-:Y:S08]  /*7570*/  HMMA.16816.F32.BF16 R56, R20.reuse, R130, R56 ;  /* 0x000000821438723c */ /* 0x040ff00000041838 */
[C---:B------:R-:W-:Y:S08]  /*7580*/  HMMA.16816.F32.BF16 R60, R20.reuse, R140, R60 ;  /* 0x0000008c143c723c */ /* 0x040ff0000004183c */
[C---:B------:R-:W-:Y:S01]  /*7590*/  HMMA.16816.F32.BF16 R64, R20.reuse, R142, R64 ;  /* 0x0000008e1440723c */ /* 0x040fe20000041840 */
[----:B------:R-:W-:Y:S07]  /*75a0*/  LDSM.16.MT88.4 R140, [R181+0x15800] ;  /* 0x01580000b58c783b */ /* 0x000fee0000004200 */
[C---:B-1----:R-:W-:Y:S08]  /*75b0*/  HMMA.16816.F32.BF16 R68, R20.reuse, R116, R68 ;  /* 0x000000741444723c */ /* 0x042ff00000041844 */
[C---:B------:R-:W-:Y:S01]  /*75c0*/  HMMA.16816.F32.BF16 R72, R20.reuse, R118, R72 ;  /* 0x000000761448723c */ /* 0x040fe20000041848 */
[----:B------:R-:W1:Y:S07]  /*75d0*/  LDSM.16.MT88.4 R116, [R133+0x5000] ;  /* 0x005000008574783b */ /* 0x000e6e0000004200 */
[C---:B----4-:R-:W-:Y:S08]  /*75e0*/  HMMA.16816.F32.BF16 R76, R20.reuse, R136, R76 ;  /* 0x00000088144c723c */ /* 0x050ff0000004184c */
        /* <DEDUP_REMOVED lines=8> */
[C---:B---3--:R-:W-:Y:S08]  /*7670*/  HMMA.16816.F32.BF16 R100, R20.reuse, R24, R100 ;  /* 0x000000181464723c */ /* 0x048ff00000041864 */
[C---:B------:R-:W-:Y:S01]  /*7680*/  HMMA.16816.F32.BF16 R104, R20.reuse, R26, R104 ;  /* 0x0000001a1468723c */ /* 0x040fe20000041868 */
[----:B------:R-:W2:Y:S07]  /*7690*/  LDSM.16.MT88.4 R24, [R182+0x13800] ;  /* 0x01380000b618783b */ /* 0x000eae0000004200 */
[C---:B-1----:R-:W-:Y:S03]  /*76a0*/  HMMA.16816.F32.BF16 R108, R20.reuse, R116, R108 ;  /* 0x00000074146c723c */ /* 0x042fe6000004186c */
[----:B------:R-:W-:Y:S02]  /*76b0*/  F2FP.BF16.F32.PACK_AB R116, R190, R189 ;  /* 0x000000bdbe74723e */ /* 0x000fe400000010ff */
[C---:B------:R-:W-:Y:S01]  /*76c0*/  F2FP.BF16.F32.PACK_AB R117, R208.reuse, R191 ;  /* 0x000000bfd075723e */ /* 0x040fe200000010ff */
[----:B------:R-:W-:Y:S02]  /*76d0*/  FADD.FTZ R191, R191, R188 ;  /* 0x000000bcbfbf7221 */ /* 0x000fe40000010000 */
[C---:B------:R-:W-:Y:S03]  /*76e0*/  HMMA.16816.F32.BF16 R12, R20.reuse, R118, R12 ;  /* 0x00000076140c723c */ /* 0x040fe6000004180c */
[----:B------:R-:W-:Y:S01]  /*76f0*/  F2FP.BF16.F32.PACK_AB R118, R213, R210 ;  /* 0x000000d2d576723e */ /* 0x000fe200000010ff */
[----:B------:R-:W-:Y:S01]  /*7700*/  FADD.FTZ R191, R208, R191 ;  /* 0x000000bfd0bf7221 */ /* 0x000fe20000010000 */
[C---:B------:R-:W-:Y:S03]  /*7710*/  F2FP.BF16.F32.PACK_AB R119, R215.reuse, R212 ;  /* 0x000000d4d777723e */ /* 0x040fe600000010ff */
[C---:B------:R-:W-:Y:S03]  /*7720*/  HMMA.16816.F32.BF16 R112, R20.reuse, R124, R112 ;  /* 0x0000007c1470723c */ /* 0x040fe60000041870 */
[----:B------:R-:W-:Y:S04]  /*7730*/  FADD.FTZ R212, R212, R191 ;  /* 0x000000bfd4d47221 */ /* 0x000fe80000010000 */
[----:B------:R-:W-:Y:S01]  /*7740*/  FADD.FTZ R209, R215, R212 ;  /* 0x000000d4d7d17221 */ /* 0x000fe20000010000 */
[----:B------:R-:W-:Y:S01]  /*7750*/  HMMA.16816.F32.BF16 R16, R20, R126, R16 ;  /* 0x0000007e1410723c */ /* 0x000fe20000041810 */
[----:B------:R-:W1:Y:S07]  /*7760*/  LDSM.16.MT88.4 R20, [R182+0x17800] ;  /* 0x01780000b614783b */ /* 0x000e6e0000004200 */
[C---:B--2---:R-:W-:Y:S01]  /*7770*/  HMMA.16816.F32.BF16 R128, R116.reuse, R24, R4 ;  /* 0x000000187480723c */ /* 0x044fe20000041804 */
[----:B------:R-:W2:Y:S07]  /*7780*/  LDSM.16.MT88.4 R4, [R181+0x17800] ;  /* 0x01780000b504783b */ /* 0x000eae0000004200 */
[C---:B------:R-:W-:Y:S01]  /*7790*/  HMMA.16816.F32.BF16 R124, R116.reuse, R26, R8 ;  /* 0x0000001a747c723c */ /* 0x040fe20000041808 */
[----:B------:R-:W-:Y:S07]  /*77a0*/  LDSM.16.MT88.4 R8, [R134+0x5800] ;  /* 0x005800008608783b */ /* 0x000fee0000004200 */
[C---:B------:R-:W-:Y:S08]  /*77b0*/  HMMA.16816.F32.BF16 R36, R116.reuse, R28, R36 ;  /* 0x0000001c7424723c */ /* 0x040ff00000041824 */
[C---:B------:R-:W-:Y:S08]  /*77c0*/  HMMA.16816.F32.BF16 R40, R116.reuse, R30, R40 ;  /* 0x0000001e7428723c */ /* 0x040ff00000041828 */
[C---:B------:R-:W-:Y:S08]  /*77d0*/  HMMA.16816.F32.BF16 R44, R116.reuse, R120, R44 ;  /* 0x00000078742c723c */ /* 0x040ff0000004182c */
[C---:B------:R-:W-:Y:S01]  /*77e0*/  HMMA.16816.F32.BF16 R48, R116.reuse, R122, R48 ;  /* 0x0000007a7430723c */ /* 0x040fe20000041830 */
[----:B------:R3:W4:Y:S07]  /*77f0*/  LDSM.16.MT88.4 R120, [R133+0x5800] ;  /* 0x005800008578783b */ /* 0x00072e0000004200 */
[C---:B------:R-:W-:Y:S08]  /*7800*/  HMMA.16816.F32.BF16 R52, R116.reuse, R136, R52 ;  /* 0x000000887434723c */ /* 0x040ff00000041834 */
[C---:B------:R-:W-:Y:S08]  /*7810*/  HMMA.16816.F32.BF16 R56, R116.reuse, R138, R56 ;  /* 0x0000008a7438723c */ /* 0x040ff00000041838 */
[C---:B------:R-:W-:Y:S03]  /*7820*/  HMMA.16816.F32.BF16 R60, R116.reuse, R32, R60 ;  /* 0x00000020743c723c */ /* 0x040fe6000004183c */
[----:B---3--:R-:W-:Y:S05]  /*7830*/  MOV R133, R132 ;  /* 0x0000008400857202 */ /* 0x008fea0000000f00 */
        /* <DEDUP_REMOVED lines=8> */
[C---:B------:R-:W-:Y:S08]  /*78c0*/  HMMA.16816.F32.BF16 R96, R116.reuse, R22, R96 ;  /* 0x000000167460723c */ /* 0x040ff00000041860 */
[C---:B--2---:R-:W-:Y:S03]  /*78d0*/  HMMA.16816.F32.BF16 R100, R116.reuse, R4, R100 ;  /* 0x000000047464723c */ /* 0x044fe60000041864 */
[----:B------:R-:W-:Y:S04]  /*78e0*/  FADD.FTZ R5, R169, R166 ;  /* 0x000000a6a9057221 */ /* 0x000fe80000010000 */
[----:B------:R-:W-:Y:S01]  /*78f0*/  FADD.FTZ R5, R170, R5 ;  /* 0x00000005aa057221 */ /* 0x000fe20000010000 */
[C---:B------:R-:W-:Y:S03]  /*7900*/  HMMA.16816.F32.BF16 R104, R116.reuse, R6, R104 ;  /* 0x000000067468723c */ /* 0x040fe60000041868 */
[----:B------:R-:W-:Y:S04]  /*7910*/  FADD.FTZ R0, R152, R5 ;  /* 0x0000000598007221 */ /* 0x000fe80000010000 */
[----:B------:R-:W-:Y:S01]  /*7920*/  FADD.FTZ R0, R153, R0 ;  /* 0x0000000099007221 */ /* 0x000fe20000010000 */
[C---:B----4-:R-:W-:Y:S03]  /*7930*/  HMMA.16816.F32.BF16 R108, R116.reuse, R120, R108 ;  /* 0x00000078746c723c */ /* 0x050fe6000004186c */
[----:B------:R-:W-:Y:S01]  /*7940*/  FADD.FTZ R173, R173, R0 ;  /* 0x00000000adad7221 */ /* 0x000fe20000010000 */
[----:B------:R-:W-:Y:S03]  /*7950*/  IADD3 R0, PT, PT, R200, -0x1, RZ ;  /* 0xffffffffc8007810 */ /* 0x000fe60007ffe0ff */
[----:B------:R-:W-:Y:S01]  /*7960*/  FADD.FTZ R174, R174, R173 ;  /* 0x000000adaeae7221 */ /* 0x000fe20000010000 */
[C---:B------:R-:W-:Y:S03]  /*7970*/  HMMA.16816.F32.BF16 R120, R116.reuse, R122, R12 ;  /* 0x0000007a7478723c */ /* 0x040fe6000004180c */
[----:B------:R-:W-:Y:S01]  /*7980*/  FADD.FTZ R5, R189, R174 ;  /* 0x000000aebd057221 */ /* 0x000fe20000010000 */
[----:B------:R-:W-:Y:S02]  /*7990*/  MOV R200, R0 ;  /* 0x0000000000c87202 */ /* 0x000fe40000000f00 */
[----:B------:R-:W-:Y:S01]  /*79a0*/  MOV R0, R3 ;  /* 0x0000000300007202 */ /* 0x000fe20000000f00 */
[----:B------:R-:W-:Y:S01]  /*79b0*/  FADD.FTZ R5, R190, R5 ;  /* 0x00000005be057221 */ /* 0x000fe20000010000 */
[C---:B------:R-:W-:Y:S03]  /*79c0*/  HMMA.16816.F32.BF16 R112, R116.reuse, R8, R112 ;  /* 0x000000087470723c */ /* 0x040fe60000041870 */
[----:B------:R-:W-:Y:S04]  /*79d0*/  FADD.FTZ R210, R210, R5 ;  /* 0x00000005d2d27221 */ /* 0x000fe80000010000 */
[----:B------:R-:W-:Y:S01]  /*79e0*/  FADD.FTZ R211, R213, R210 ;  /* 0x000000d2d5d37221 */ /* 0x000fe20000010000 */
[----:B------:R-:W-:Y:S01]  /*79f0*/  HMMA.16816.F32.BF16 R116, R116, R10, R16 ;  /* 0x0000000a7474723c */ /* 0x000fe20000041810 */
[----:B------:R-:W-:Y:S08]  /*7a00*/  @!UPT UIADD3 URZ, UPT, UPT, URZ, URZ, URZ ;  /* 0x000000fffffff290 */ /* 0x000ff0000fffe0ff */
[----:B------:R-:W-:Y:S11]  /*7a10*/  @P2 BRA `(.L_x_123) ;  /* 0xffffffd800342947 */ /* 0x000ff6000383ffff */
.L_x_122:
[----:B------:R-:W1:Y:S01]  /*7a20*/  SHFL.BFLY PT, R0, R209, 0x2, 0x1f ;  /* 0x0c401f00d1007f89 */ /* 0x000e6200000e0000 */
[C---:B------:R-:W-:Y:S01]  /*7a30*/  SHF.L.U32 R4, R185.reuse, 0x4, RZ ;  /* 0x00000004b9047819 */ /* 0x040fe200000006ff */
[----:B------:R-:W2:Y:S01]  /*7a40*/  LDC R10, c[0x0][0x434] ;  /* 0x00010d00ff0a7b82 */ /* 0x000ea20000000800 */
[C---:B------:R-:W-:Y:S01]  /*7a50*/  LOP3.LUT P3, RZ, R185.reuse, 0x10, RZ, 0xc0, !PT ;  /* 0x00000010b9ff7812 */ /* 0x040fe2000786c0ff */
[----:B------:R-:W3:Y:S01]  /*7a60*/  SHFL.BFLY PT, R8, R211, 0x2, 0x1f ;  /* 0x0c401f00d3087f89 */ /* 0x000ee200000e0000 */
[----:B------:R-:W-:Y:S02]  /*7a70*/  LOP3.LUT R4, R4, 0x1c0, RZ, 0xc0, !PT ;  /* 0x000001c004047812 */ /* 0x000fe400078ec0ff */
[----:B------:R-:W-:Y:S01]  /*7a80*/  LOP3.LUT P4, RZ, R185, 0x8, RZ, 0xc0, !PT ;  /* 0x00000008b9ff7812 */ /* 0x000fe2000788c0ff */
[----:B------:R-:W4:Y:S01]  /*7a90*/  S2R R23, SR_CTAID.Z ;  /* 0x0000000000177919 */ /* 0x000f220000002700 */
[----:B------:R-:W-:Y:S01]  /*7aa0*/  LOP3.LUT R12, R205, 0x1f8, RZ, 0xc0, !PT ;  /* 0x000001f8cd0c7812 */ /* 0x000fe200078ec0ff */
[----:B------:R-:W2:Y:S03]  /*7ab0*/  LDC R16, c[0x0][0x434] ;  /* 0x00010d00ff107b82 */ /* 0x000ea60000000800 */
[----:B------:R-:W-:-:S04]  /*7ac0*/  LOP3.LUT R12, R12, 0x38, R185, 0x78, !PT ;  /* 0x000000380c0c7812 */ /* 0x000fc800078e78b9 */
[----:B------:R-:W-:Y:S01]  /*7ad0*/  LOP3.LUT R205, R12, 0x1e00, R205, 0xf8, !PT ;  /* 0x00001e000ccd7812 */ /* 0x000fe200078ef8cd */
[----:B------:R-:W2:Y:S01]  /*7ae0*/  LDC.U8 R22, c[0x0][0x548] ;  /* 0x00015200ff167b82 */ /* 0x000ea20000000000 */
[----:B-1----:R-:W-:Y:S01]  /*7af0*/  FADD.FTZ R9, R0, R209 ;  /* 0x000000d100097221 */ /* 0x002fe20000010000 */
[----:B---3--:R-:W-:-:S04]  /*7b00*/  FADD.FTZ R8, R8, R211 ;  /* 0x000000d308087221 */ /* 0x008fc80000010000 */
[----:B------:R-:W1:Y:S04]  /*7b10*/  SHFL.BFLY PT, R0, R9, 0x1, 0x1f ;  /* 0x0c201f0009007f89 */ /* 0x000e6800000e0000 */
[----:B------:R-:W3:Y:S01]  /*7b20*/  SHFL.BFLY PT, R5, R8, 0x1, 0x1f ;  /* 0x0c201f0008057f89 */ /* 0x000ee200000e0000 */
[----:B-1----:R-:W-:-:S04]  /*7b30*/  FADD.FTZ R0, R9, R0 ;  /* 0x0000000009007221 */ /* 0x002fc80000010000 */
[----:B------:R-:W1:Y:S01]  /*7b40*/  MUFU.RCP R6, R0 ;  /* 0x0000000000067308 */ /* 0x000e620000001000 */
[----:B---3--:R-:W-:Y:S01]  /*7b50*/  FADD.FTZ R2, R8, R5 ;  /* 0x0000000508027221 */ /* 0x008fe20000010000 */
[----:B------:R-:W-:Y:S02]  /*7b60*/  SHF.L.U32 R5, R185, 0x1, RZ ;  /* 0x00000001b9057819 */ /* 0x000fe400000006ff */
[----:B------:R-:W-:Y:S02]  /*7b70*/  FSETP.NE.FTZ.AND P1, PT, R0, RZ, PT ;  /* 0x000000ff0000720b */ /* 0x000fe40003f35000 */
[--C-:B------:R-:W-:Y:S02]  /*7b80*/  LOP3.LUT R186, R186, 0x6, R5.reuse, 0xf8, !PT ;  /* 0x00000006baba7812 */ /* 0x100fe400078ef805 */
[----:B------:R-:W-:Y:S01]  /*7b90*/  LOP3.LUT R5, R4, 0x38, R5, 0xf8, !PT ;  /* 0x0000003804057812 */ /* 0x000fe200078ef805 */
[----:B------:R-:W3:Y:S01]  /*7ba0*/  MUFU.RCP R7, R2 ;  /* 0x0000000200077308 */ /* 0x000ee20000001000 */
[----:B------:R-:W-:-:S02]  /*7bb0*/  MOV R4, 0x10 ;  /* 0x0000001000047802 */ /* 0x000fc40000000f00 */
[----:B------:R-:W-:Y:S02]  /*7bc0*/  LOP3.LUT R5, R186, R5, RZ, 0xfc, !PT ;  /* 0x00000005ba057212 */ /* 0x000fe400078efcff */
[----:B------:R-:W-:Y:S02]  /*7bd0*/  SEL R4, R4, 0xfffffff0, !P0 ;  /* 0xfffffff004047807 */ /* 0x000fe40004000000 */
[----:B------:R-:W-:Y:S02]  /*7be0*/  LEA R5, R5, UR5, 0x1 ;  /* 0x0000000505057c11 */ /* 0x000fe4000f8e08ff */
[----:B-1----:R-:W-:Y:S02]  /*7bf0*/  FSEL R6, R6, 1, P1 ;  /* 0x3f80000006067808 */ /* 0x002fe40000800000 */
[C---:B------:R-:W-:Y:S02]  /*7c00*/  IADD3 R13, PT, PT, R5.reuse, 0x40, RZ ;  /* 0x00000040050d7810 */ /* 0x040fe40007ffe0ff */
[----:B------:R-:W-:Y:S01]  /*7c10*/  @P3 IADD3 R13, PT, PT, R5, -0x40, RZ ;  /* 0xffffffc0050d3810 */ /* 0x000fe20007ffe0ff */
        /* <DEDUP_REMOVED lines=48> */
[----:B------:R-:W-:-:S02]  /*7f20*/  SEL R6, R183, 0xffffffe0, !P4 ;  /* 0xffffffe0b7067807 */ /* 0x000fc40006000000 */
[----:B------:R-:W-:Y:S02]  /*7f30*/  FSETP.NE.FTZ.AND P2, PT, R2, RZ, PT ;  /* 0x000000ff0200720b */ /* 0x000fe40003f55000 */
[C---:B------:R-:W-:Y:S02]  /*7f40*/  IADD3 R11, PT, PT, R5.reuse, R6, RZ ;  /* 0x00000006050b7210 */ /* 0x040fe40007ffe0ff */
[----:B------:R-:W-:Y:S02]  /*7f50*/  IADD3 R19, PT, PT, R6, R13, RZ ;  /* 0x0000000d06137210 */ /* 0x000fe40007ffe0ff */
[----:B------:R-:W-:Y:S01]  /*7f60*/  IADD3 R9, PT, PT, R5, R4, RZ ;  /* 0x0000000405097210 */ /* 0x000fe20007ffe0ff */
[----:B------:R-:W1:Y:S01]  /*7f70*/  S2R R6, SR_CTAID.X ;  /* 0x0000000000067919 */ /* 0x000e620000002500 */
[C---:B------:R-:W-:Y:S02]  /*7f80*/  IADD3 R15, PT, PT, R4.reuse, R11, RZ ;  /* 0x0000000b040f7210 */ /* 0x040fe40007ffe0ff */
[----:B------:R-:W-:-:S02]  /*7f90*/  IADD3 R17, PT, PT, R4, R13, RZ ;  /* 0x0000000d04117210 */ /* 0x000fc40007ffe0ff */
[----:B------:R-:W-:Y:S02]  /*7fa0*/  IADD3 R21, PT, PT, R4, R19, RZ ;  /* 0x0000001304157210 */ /* 0x000fe40007ffe0ff */
[----:B------:R-:W5:Y:S01]  /*7fb0*/  LDC.U8 R4, c[0x0][0x549] ;  /* 0x00015240ff047b82 */ /* 0x000f620000000000 */
[----:B---3--:R-:W-:Y:S02]  /*7fc0*/  FSEL R7, R7, 1, P2 ;  /* 0x3f80000007077808 */ /* 0x008fe40001000000 */
[----:B------:R-:W-:Y:S02]  /*7fd0*/  F2FP.BF16.F32.PACK_AB R130, R131, R130 ;  /* 0x000000828382723e */ /* 0x000fe400000010ff */
[----:B------:R-:W-:Y:S01]  /*7fe0*/  F2FP.BF16.F32.PACK_AB R126, R127, R126 ;  /* 0x0000007e7f7e723e */ /* 0x000fe200000010ff */
        /* <DEDUP_REMOVED lines=12> */
[----:B------:R-:W-:Y:S01]  /*80b0*/  F2FP.BF16.F32.PACK_AB R128, R129, R128 ;  /* 0x000000808180723e */ /* 0x000fe200000010ff */
[C---:B------:R-:W-:Y:S01]  /*80c0*/  FMUL.FTZ R52, R7.reuse, R52 ;  /* 0x0000003407347220 */ /* 0x040fe20000410000 */
[----:B------:R-:W-:Y:S01]  /*80d0*/  FMUL.FTZ R53, R7, R53 ;  /* 0x0000003507357220 */ /* 0x000fe20000410000 */
[----:B------:R-:W-:Y:S01]  /*80e0*/  F2FP.BF16.F32.PACK_AB R124, R125, R124 ;  /* 0x0000007c7d7c723e */ /* 0x000fe200000010ff */
[C---:B------:R-:W-:Y:S01]  /*80f0*/  FMUL.FTZ R56, R7.reuse, R56 ;  /* 0x0000003807387220 */ /* 0x040fe20000410000 */
[----:B------:R-:W-:Y:S01]  /*8100*/  FMUL.FTZ R57, R7, R57 ;  /* 0x0000003907397220 */ /* 0x000fe20000410000 */
[----:B------:R-:W-:Y:S01]  /*8110*/  F2FP.BF16.F32.PACK_AB R36, R37, R36 ;  /* 0x000000242524723e */ /* 0x000fe200000010ff */
        /* <DEDUP_REMOVED lines=12> */
[----:B------:R-:W-:Y:S01]  /*81e0*/  STS [R5], R128 ;  /* 0x0000008005007388 */ /* 0x000fe20000000800 */
[----:B------:R-:W-:Y:S01]  /*81f0*/  F2FP.BF16.F32.PACK_AB R50, R51, R50 ;  /* 0x000000323332723e */ /* 0x000fe200000010ff */
[C---:B------:R-:W-:Y:S01]  /*8200*/  FMUL.FTZ R72, R7.reuse, R72 ;  /* 0x0000004807487220 */ /* 0x040fe20000410000 */
[----:B------:R-:W-:Y:S01]  /*8210*/  FMUL.FTZ R73, R7, R73 ;  /* 0x0000004907497220 */ /* 0x000fe20000410000 */
[----:B------:R-:W-:Y:S01]  /*8220*/  STS [R5+0x400], R130 ;  /* 0x0004008205007388 */ /* 0x000fe20000000800 */
[----:B------:R-:W-:Y:S01]  /*8230*/  F2FP.BF16.F32.PACK_AB R52, R53, R52 ;  /* 0x000000343534723e */ /* 0x000fe200000010ff */
[----:B------:R-:W-:Y:S01]  /*8240*/  FMUL.FTZ R76, R7, R76 ;  /* 0x0000004c074c7220 */ /* 0x000fe20000410000 */
[----:B------:R-:W-:Y:S01]  /*8250*/  F2FP.BF16.F32.PACK_AB R54, R55, R54 ;  /* 0x000000363736723e */ /* 0x000fe200000010ff */
[----:B------:R-:W-:Y:S01]  /*8260*/  STS [R9], R124 ;  /* 0x0000007c09007388 */ /* 0x000fe20000000800 */
[----:B------:R-:W-:Y:S01]  /*8270*/  FMUL.FTZ R77, R7, R77 ;  /* 0x0000004d074d7220 */ /* 0x000fe20000410000 */
[----:B------:R-:W-:Y:S01]  /*8280*/  F2FP.BF16.F32.PACK_AB R56, R57, R56 ;  /* 0x000000383938723e */ /* 0x000fe200000010ff */
[----:B------:R-:W-:Y:S01]  /*8290*/  FMUL.FTZ R80, R7, R80 ;  /* 0x0000005007507220 */ /* 0x000fe20000410000 */
[----:B------:R-:W-:Y:S01]  /*82a0*/  STS [R9+0x400], R126 ;  /* 0x0004007e09007388 */ /* 0x000fe20000000800 */
        /* <DEDUP_REMOVED lines=22> */
[----:B-----5:R-:W-:Y:S01]  /*8410*/  ISETP.NE.AND P3, PT, R4, RZ, PT ;  /* 0x000000ff0400720c */ /* 0x020fe20003f65270 */
[----:B------:R-:W-:Y:S01]  /*8420*/  STS [R13+0x400], R46 ;  /* 0x0004002e0d007388 */ /* 0x000fe20000000800 */
[----:B------:R-:W-:Y:S01]  /*8430*/  FMUL.FTZ R97, R7, R97 ;  /* 0x0000006107617220 */ /* 0x000fe20000410000 */
[----:B------:R-:W-:Y:S01]  /*8440*/  F2FP.BF16.F32.PACK_AB R76, R77, R76 ;  /* 0x0000004c4d4c723e */ /* 0x000fe200000010ff */
[----:B------:R-:W-:Y:S01]  /*8450*/  FMUL.FTZ R100, R7, R100 ;  /* 0x0000006407647220 */ /* 0x000fe20000410000 */
[----:B------:R-:W-:Y:S01]  /*8460*/  STS [R17], R48 ;  /* 0x0000003011007388 */ /* 0x000fe20000000800 */
[----:B------:R-:W-:Y:S01]  /*8470*/  F2FP.BF16.F32.PACK_AB R78, R79, R78 ;  /* 0x0000004e4f4e723e */ /* 0x000fe200000010ff */
[----:B------:R-:W-:Y:S01]  /*8480*/  FMUL.FTZ R101, R7, R101 ;  /* 0x0000006507657220 */ /* 0x000fe20000410000 */
[----:B------:R-:W-:Y:S01]  /*8490*/  F2FP.BF16.F32.PACK_AB R80, R81, R80 ;  /* 0x000000505150723e */ /* 0x000fe200000010ff */
[----:B------:R-:W-:Y:S01]  /*84a0*/  STS [R17+0x400], R50 ;  /* 0x0004003211007388 */ /* 0x000fe20000000800 */
[----:B------:R-:W-:Y:S01]  /*84b0*/  F2FP.BF16.F32.PACK_AB R82, R83, R82 ;  /* 0x000000525352723e */ /* 0x000fe200000010ff */
[C---:B------:R-:W-:Y:S01]  /*84c0*/  FMUL.FTZ R104, R7.reuse, R104 ;  /* 0x0000006807687220 */ /* 0x040fe20000410000 */
[----:B------:R-:W-:Y:S01]  /*84d0*/  FMUL.FTZ R105, R7, R105 ;  /* 0x0000006907697220 */ /* 0x000fe20000410000 */
[----:B------:R-:W-:Y:S01]  /*84e0*/  STS [R19], R52 ;  /* 0x0000003413007388 */ /* 0x000fe20000000800 */
[----:B------:R-:W-:Y:S01]  /*84f0*/  F2FP.BF16.F32.PACK_AB R84, R85, R84 ;  /* 0x000000545554723e */ /* 0x000fe200000010ff */
[----:B------:R-:W-:Y:S01]  /*8500*/  FMUL.FTZ R108, R7, R108 ;  /* 0x0000006c076c7220 */ /* 0x000fe20000410000 */
[----:B------:R-:W-:Y:S01]  /*8510*/  F2FP.BF16.F32.PACK_AB R86, R87, R86 ;  /* 0x000000565756723e */ /* 0x000fe200000010ff */
[----:B------:R-:W-:Y:S01]  /*8520*/  STS [R19+0x400], R54 ;  /* 0x0004003613007388 */ /* 0x000fe20000000800 */
[----:B------:R-:W-:Y:S01]  /*8530*/  FMUL.FTZ R109, R7, R109 ;  /* 0x0000006d076d7220 */ /* 0x000fe20000410000 */
[----:B------:R-:W-:Y:S01]  /*8540*/  F2FP.BF16.F32.PACK_AB R88, R89, R88 ;  /* 0x000000585958723e */ /* 0x000fe200000010ff */
[----:B------:R-:W-:Y:S01]  /*8550*/  FMUL.FTZ R120, R7, R120 ;  /* 0x0000007807787220 */ /* 0x000fe20000410000 */
[----:B------:R-:W-:Y:S01]  /*8560*/  STS [R21], R56 ;  /* 0x0000003815007388 */ /* 0x000fe20000000800 */
[----:B------:R-:W-:Y:S01]  /*8570*/  F2FP.BF16.F32.PACK_AB R90, R91, R90 ;  /* 0x0000005a5b5a723e */ /* 0x000fe200000010ff */
[----:B------:R-:W-:Y:S01]  /*8580*/  FMUL.FTZ R121, R7, R121 ;  /* 0x0000007907797220 */ /* 0x000fe20000410000 */
[----:B------:R-:W-:Y:S01]  /*8590*/  ISETP.NE.AND P0, PT, R199, -0x1, PT ;  /* 0xffffffffc700780c */ /* 0x000fe20003f05270 */
[----:B------:R-:W-:Y:S01]  /*85a0*/  STS [R21+0x400], R58 ;  /* 0x0004003a15007388 */ /* 0x000fe20000000800 */
[----:B------:R-:W-:Y:S01]  /*85b0*/  F2FP.BF16.F32.PACK_AB R92, R93, R92 ;  /* 0x0000005c5d5c723e */ /* 0x000fe200000010ff */
[----:B------:R-:W-:Y:S01]  /*85c0*/  FMUL.FTZ R112, R7, R112 ;  /* 0x0000007007707220 */ /* 0x000fe20000410000 */
[----:B------:R-:W-:Y:S01]  /*85d0*/  F2FP.BF16.F32.PACK_AB R94, R95, R94 ;  /* 0x0000005e5f5e723e */ /* 0x000fe200000010ff */
[----:B------:R-:W-:Y:S01]  /*85e0*/  STS [R5+0x4000], R60 ;  /* 0x0040003c05007388 */ /* 0x000fe20000000800 */
[----:B------:R-:W-:Y:S01]  /*85f0*/  FMUL.FTZ R113, R7, R113 ;  /* 0x0000007107717220 */ /* 0x000fe20000410000 */
[----:B------:R-:W-:Y:S01]  /*8600*/  F2FP.BF16.F32.PACK_AB R96, R97, R96 ;  /* 0x000000606160723e */ /* 0x000fe200000010ff */
[----:B------:R-:W2:Y:S01]  /*8610*/  @P3 LDC R25, c[0x0][0x430] ;  /* 0x00010c00ff193b82 */ /* 0x000ea20000000800 */
        /* <DEDUP_REMOVED lines=9> */
[----:B------:R-:W-:-:S02]  /*86b0*/  F2FP.BF16.F32.PACK_AB R106, R107, R106 ;  /* 0x0000006a6b6a723e */ /* 0x000fc400000010ff */
[----:B------:R-:W-:Y:S01]  /*86c0*/  F2FP.BF16.F32.PACK_AB R108, R109, R108 ;  /* 0x0000006c6d6c723e */ /* 0x000fe200000010ff */
[----:B------:R-:W-:Y:S01]  /*86d0*/  STS [R11+0x4000], R68 ;  /* 0x004000440b007388 */ /* 0x000fe20000000800 */
[----:B------:R-:W-:Y:S02]  /*86e0*/  F2FP.BF16.F32.PACK_AB R110, R111, R110 ;  /* 0x0000006e6f6e723e */ /* 0x000fe400000010ff */
[----:B------:R-:W-:Y:S01]  /*86f0*/  F2FP.BF16.F32.PACK_AB R120, R121, R120 ;  /* 0x000000787978723e */ /* 0x000fe200000010ff */
[----:B------:R-:W-:Y:S01]  /*8700*/  STS [R11+0x4400], R70 ;  /* 0x004400460b007388 */ /* 0x000fe20000000800 */
[----:B------:R-:W-:Y:S02]  /*8710*/  F2FP.BF16.F32.PACK_AB R122, R123, R122 ;  /* 0x0000007a7b7a723e */ /* 0x000fe400000010ff */
[----:B------:R-:W-:Y:S01]  /*8720*/  F2FP.BF16.F32.PACK_AB R112, R113, R112 ;  /* 0x000000707170723e */ /* 0x000fe200000010ff */
[----:B------:R-:W-:Y:S01]  /*8730*/  STS [R15+0x4000], R72 ;  /* 0x004000480f007388 */ /* 0x000fe20000000800 */
[----:B------:R-:W-:-:S02]  /*8740*/  F2FP.BF16.F32.PACK_AB R114, R115, R114 ;  /* 0x000000727372723e */ /* 0x000fc400000010ff */
[----:B------:R-:W-:Y:S01]  /*8750*/  F2FP.BF16.F32.PACK_AB R118, R119, R118 ;  /* 0x000000767776723e */ /* 0x000fe200000010ff */
[----:B------:R-:W-:Y:S01]  /*8760*/  STS [R15+0x4400], R74 ;  /* 0x0044004a0f007388 */ /* 0x000fe20000000800 */
[----:B------:R-:W-:Y:S01]  /*8770*/  F2FP.BF16.F32.PACK_AB R7, R7, R116 ;  /* 0x000000740707723e */ /* 0x000fe200000010ff */
[----:B--2---:R-:W-:Y:S01]  /*8780*/  @P3 IMAD R16, R25, R10, RZ ;  /* 0x0000000a19103224 */ /* 0x004fe200078e02ff */
[----:B------:R-:W-:Y:S01]  /*8790*/  @P3 MOV R18, 0x1 ;  /* 0x0000000100123802 */ /* 0x000fe20000000f00 */
[----:B------:R-:W-:Y:S04]  /*87a0*/  STS [R13+0x4000], R76 ;  /* 0x0040004c0d007388 */ /* 0x000fe80000000800 */
        /* <DEDUP_REMOVED lines=14> */
[----:B------:R-:W-:Y:S01]  /*8890*/  STS [R15+0x8400], R106 ;  /* 0x0084006a0f007388 */ /* 0x000fe20000000800 */
[----:B--2---:R-:W2:Y:S03]  /*88a0*/  @P0 LDC.64 R4, c[0x0][0x408] ;  /* 0x00010200ff040b82 */ /* 0x004ea60000000a00 */
[----:B------:R-:W-:Y:S04]  /*88b0*/  STS [R13+0x8000], R108 ;  /* 0x0080006c0d007388 */ /* 0x000fe80000000800 */
[----:B------:R-:W-:Y:S01]  /*88c0*/  STS [R13+0x8400], R110 ;  /* 0x0084006e0d007388 */ /* 0x000fe20000000800 */
[----:B---3--:R-:W3:Y:S03]  /*88d0*/  @!P0 LDC.64 R8, c[0x0][0x400] ;  /* 0x00010000ff088b82 */ /* 0x008ee60000000a00 */
[----:B------:R-:W-:Y:S04]  /*88e0*/  STS [R17+0x8000], R120 ;  /* 0x0080007811007388 */ /* 0x000fe80000000800 */
[----:B------:R4:W-:Y:S04]  /*88f0*/  STS [R17+0x8400], R122 ;  /* 0x0084007a11007388 */ /* 0x0009e80000000800 */
[----:B------:R-:W-:Y:S04]  /*8900*/  STS [R19+0x8000], R112 ;  /* 0x0080007013007388 */ /* 0x000fe80000000800 */
[----:B------:R-:W-:Y:S01]  /*8910*/  STS [R19+0x8400], R114 ;  /* 0x0084007213007388 */ /* 0x000fe20000000800 */
[----:B-----5:R-:W1:Y:S03]  /*8920*/  S2R R11, SR_CTAID.Y ;  /* 0x00000000000b7919 */ /* 0x020e660000002600 */
[----:B------:R-:W-:Y:S04]  /*8930*/  STS [R21+0x8400], R118 ;  /* 0x0084007615007388 */ /* 0x000fe80000000800 */
[----:B------:R5:W-:Y:S01]  /*8940*/  STS [R21+0x8000], R7 ;  /* 0x0080000715007388 */ /* 0x000be20000000800 */
[----:B----4-:R-:W4:Y:S01]  /*8950*/  @P3 LDC R17, c[0x0][0x430] ;  /* 0x00010c00ff113b82 */ /* 0x010f220000000800 */
[----:B-----5:R-:W-:Y:S01]  /*8960*/  LEA R7, R205, UR5, 0x1 ;  /* 0x00000005cd077c11 */ /* 0x020fe2000f8e08ff */
[----:B-123--:R-:W-:Y:S06]  /*8970*/  @P3 BRA `(.L_x_126) ;  /* 0x0000000000203947 */ /* 0x00efec0003800000 */
[----:B------:R-:W-:Y:S01]  /*8980*/  ISETP.NE.AND P4, PT, R22, RZ, PT ;  /* 0x000000ff1600720c */ /* 0x000fe20003f85270 */
[----:B------:R-:W1:-:S12]  /*8990*/  LDC R13, c[0x0][0x3e0] ;  /* 0x0000f800ff0d7b82 */ /* 0x000e580000000800 */
[----:B------:R-:W1:Y:S01]  /*89a0*/  @P4 LDC R18, c[0x0][0x454] ;  /* 0x00011500ff124b82 */ /* 0x000e620000000800 */
[----:B----4-:R-:W-:Y:S02]  /*89b0*/  @P4 MOV R17, 0x1 ;  /* 0x0000000100114802 */ /* 0x010fe40000000f00 */
[----:B------:R-:W-:-:S05]  /*89c0*/  @!P4 MOV R17, 0x1 ;  /* 0x000000010011c802 */ /* 0x000fca0000000f00 */
[----:B------:R-:W2:Y:S01]  /*89d0*/  @P4 LDC R16, c[0x0][0x454] ;  /* 0x00011500ff104b82 */ /* 0x000ea20000000800 */
[-C--:B-1----:R-:W-:Y:S02]  /*89e0*/  @P4 IMAD R18, R18, R13.reuse, RZ ;  /* 0x0000000d12124224 */ /* 0x082fe400078e02ff */
[----:B------:R-:W-:-:S07]  /*89f0*/  @!P4 IMAD R18, R10, R13, RZ ;  /* 0x0000000d0a12c224 */ /* 0x000fce00078e02ff */
.L_x_126:
[----:B------:R-:W-:Y:S01]  /*8a00*/  BAR.SYNC.DEFER_BLOCKING 0x0 ;  /* 0x0000000000007b1d */ /* 0x000fe20000010000 */
[----:B------:R-:W-:Y:S01]  /*8a10*/  ISETP.NE.AND P4, PT, R199, -0x1, PT ;  /* 0xffffffffc700780c */ /* 0x000fe20003f85270 */
[----:B------:R-:W-:Y:S01]  /*8a20*/  @!P0 IMAD.WIDE.U32 R20, R11, R8, RZ ;  /* 0x000000080b148225 */ /* 0x000fe200078e00ff */
[----:B------:R-:W-:Y:S02]  /*8a30*/  ISETP.NE.AND P3, PT, R22, RZ, !P3 ;  /* 0x000000ff1600720c */ /* 0x000fe40005f65270 */
[----:B------:R-:W-:Y:S01]  /*8a40*/  LOP3.LUT P5, RZ, R185, 0x3, RZ, 0xc0, !PT ;  /* 0x00000003b9ff7812 */ /* 0x000fe200078ac0ff */
[----:B------:R-:W1:Y:S02]  /*8a50*/  @P2 MUFU.LG2 R2, R2 ;  /* 0x0000000200022308 */ /* 0x000e640000000c00 */
[----:B------:R-:W3:Y:S01]  /*8a60*/  @P2 LDC R19, c[0x0][0x458] ;  /* 0x00011600ff132b82 */ /* 0x000ee20000000800 */
[----:B------:R-:W-:Y:S01]  /*8a70*/  @P0 IMAD.WIDE.U32 R24, R199, R4, RZ ;  /* 0x00000004c7180225 */ /* 0x000fe200078e00ff */
[----:B------:R-:W-:Y:S01]  /*8a80*/  LOP3.LUT R8, R187, 0x70, RZ, 0xc0, !PT ;  /* 0x00000070bb087812 */ /* 0x000fe200078ec0ff */
[----:B------:R-:W-:Y:S02]  /*8a90*/  BSSY.RECONVERGENT B0, `(.L_x_127) ;  /* 0x000002c000007945 */ /* 0x000fe40003800200 */
[----:B------:R-:W-:Y:S01]  /*8aa0*/  @!P0 IMAD R9, R11, R9, R21 ;  /* 0x000000090b098224 */ /* 0x000fe200078e0215 */
[----:B------:R-:W-:Y:S01]  /*8ab0*/  SHF.R.U32.HI R21, RZ, 0x2, R185 ;  /* 0x00000002ff157819 */ /* 0x000fe200000116b9 */
[----:B------:R-:W5:Y:S01]  /*8ac0*/  @P1 MUFU.LG2 R0, R0 ;  /* 0x0000000000001308 */ /* 0x000f620000000c00 */
[----:B------:R-:W3:Y:S01]  /*8ad0*/  @P1 LDC R22, c[0x0][0x458] ;  /* 0x00011600ff161b82 */ /* 0x000ee20000000800 */
[----:B------:R-:W-:Y:S01]  /*8ae0*/  @P0 IMAD R9, R199, R5, R25 ;  /* 0x00000005c7090224 */ /* 0x000fe200078e0219 */
[----:B------:R-:W-:Y:S01]  /*8af0*/  LOP3.LUT R8, R8, 0x7, R21, 0xf8, !PT ;  /* 0x0000000708087812 */ /* 0x000fe200078ef815 */
[----:B------:R-:W-:Y:S01]  /*8b00*/  @!P4 IMAD R199, R11, R10, RZ ;  /* 0x0000000a0bc7c224 */ /* 0x000fe200078e02ff */
[----:B------:R-:W-:Y:S01]  /*8b10*/  MOV R10, 0x7f800000 ;  /* 0x7f800000000a7802 */ /* 0x000fe20000000f00 */
[----:B--2---:R-:W-:-:S02]  /*8b20*/  IMAD R16, R23, R16, RZ ;  /* 0x0000001017107224 */ /* 0x004fc400078e02ff */
[----:B----4-:R-:W-:Y:S01]  /*8b30*/  IMAD R5, R6, R17, RZ ;  /* 0x0000001106057224 */ /* 0x010fe200078e02ff */
[----:B------:R-:W-:Y:S01]  /*8b40*/  SHF.R.S32.HI R4, RZ, 0x1f, R199 ;  /* 0x0000001fff047819 */ /* 0x000fe200000114c7 */
[----:B------:R2:W4:Y:S01]  /*8b50*/  LDS.128 R12, [R7+0x3000] ;  /* 0x00300000070c7984 */ /* 0x0005220000000c00 */
[----:B------:R-:W-:Y:S01]  /*8b60*/  @!P3 IMAD R16, R11, R18, R16 ;  /* 0x000000120b10b224 */ /* 0x000fe200078e0210 */
[----:B------:R-:W-:Y:S01]  /*8b70*/  SEL R199, R199, RZ, P3 ;  /* 0x000000ffc7c77207 */ /* 0x000fe20001800000 */
[----:B------:R-:W-:Y:S02]  /*8b80*/  IMAD.SHL.U32 R5, R5, 0x80, RZ ;  /* 0x0000008005057824 */ /* 0x000fe400078e00ff */
[----:B-1----:R-:W-:Y:S01]  /*8b90*/  @P2 FMUL.FTZ R21, R2, 0.69314718246459960938 ;  /* 0x3f31721802152820 */ /* 0x002fe20000410000 */
[----:B------:R-:W-:Y:S01]  /*8ba0*/  SEL R4, R4, RZ, P3 ;  /* 0x000000ff04047207 */ /* 0x000fe20001800000 */
[----:B------:R-:W-:Y:S02]  /*8bb0*/  IMAD.MOV.U32 R11, RZ, RZ, 0x7f800000 ;  /* 0x7f800000ff0b7424 */ /* 0x000fe400078e00ff */
[----:B-----5:R-:W-:Y:S01]  /*8bc0*/  @P1 FMUL.FTZ R2, R0, 0.69314718246459960938 ;  /* 0x3f31721800021820 */ /* 0x020fe20000410000 */
[--C-:B------:R-:W-:Y:S01]  /*8bd0*/  IADD3 R0, P4, P3, R5, R199, R16.reuse ;  /* 0x000000c705007210 */ /* 0x100fe20007b9e010 */
[----:B---3--:R-:W-:Y:S01]  /*8be0*/  @P2 FFMA.FTZ R11, R132, R19, R21 ;  /* 0x00000013840b2223 */ /* 0x008fe20000010015 */
[----:B------:R-:W-:-:S02]  /*8bf0*/  SHF.R.S32.HI R27, RZ, 0x1f, R16 ;  /* 0x0000001fff1b7819 */ /* 0x000fc40000011410 */
[----:B------:R-:W-:Y:S01]  /*8c00*/  SHF.R.S32.HI R5, RZ, 0x1f, R5 ;  /* 0x0000001fff057819 */ /* 0x000fe20000011405 */
[----:B------:R-:W-:-:S03]  /*8c10*/  @P1 FFMA.FTZ R10, R3, R22, R2 ;  /* 0x00000016030a1223 */ /* 0x000fc60000010002 */
[----:B------:R-:W-:Y:S01]  /*8c20*/  IADD3.X R27, PT, PT, R5, R4, R27, P4, P3 ;  /* 0x00000004051b7210 */ /* 0x000fe200027e641b */
[----:B--2-4-:R-:W-:Y:S06]  /*8c30*/  @P5 BRA `(.L_x_128) ;  /* 0x0000000000445947 */ /* 0x014fec0003800000 */
[C---:B------:R-:W-:Y:S01]  /*8c40*/  VIADD R16, R8.reuse, 0x8 ;  /* 0x0000000808107836 */ /* 0x040fe20000000000 */
[----:B------:R-:W-:-:S04]  /*8c50*/  ISETP.GE.AND P4, PT, R8, R194, PT ;  /* 0x000000c20800720c */ /* 0x000fc80003f86270 */
[----:B------:R-:W-:-:S09]  /*8c60*/  ISETP.GE.AND P3, PT, R16, R194, PT ;  /* 0x000000c21000720c */ /* 0x000fd20003f66270 */
[----:B------:R-:W1:Y:S01]  /*8c70*/  @!P4 LDC.64 R4, c[0x0][0x420] ;  /* 0x00010800ff04cb82 */ /* 0x000e620000000a00 */
[----:B------:R-:W-:-:S03]  /*8c80*/  @!P4 IMAD R8, R8, R17, RZ ;  /* 0x000000110808c224 */ /* 0x000fc600078e02ff */
[----:B------:R-:W-:Y:S02]  /*8c90*/  @!P3 IMAD R17, R16, R17, RZ ;  /* 0x000000111011b224 */ /* 0x000fe400078e02ff */
[CC--:B------:R-:W-:Y:S02]  /*8ca0*/  @!P4 IADD3 R16, P2, PT, R8.reuse, R0.reuse, RZ ;  /* 0x000000000810c210 */ /* 0x0c0fe40007f5e0ff */
[----:B------:R-:W2:Y:S01]  /*8cb0*/  @!P3 LDC.64 R2, c[0x0][0x420] ;  /* 0x00010800ff02bb82 */ /* 0x000ea20000000a00 */
[C---:B------:R-:W-:Y:S02]  /*8cc0*/  @!P3 IADD3 R0, P1, PT, R17.reuse, R0, RZ ;  /* 0x000000001100b210 */ /* 0x040fe40007f3e0ff */
        /* <DEDUP_REMOVED lines=8> */
.L_x_128:
[----:B------:R-:W-:Y:S05]  /*8d50*/  BSYNC.RECONVERGENT B0 ;  /* 0x0000000000007941 */ /* 0x000fea0003800200 */
.L_x_127:
[----:B------:R-:W2:Y:S01]  /*8d60*/  LDCU.64 UR4, c[0x0][0x410] ;  /* 0x00008200ff0477ac */ /* 0x000ea20008000a00 */
[----:B------:R-:W-:Y:S01]  /*8d70*/  @P0 IMAD.MOV.U32 R20, RZ, RZ, R24 ;  /* 0x000000ffff140224 */ /* 0x000fe200078e0018 */
[----:B------:R-:W-:Y:S01]  /*8d80*/  SHF.R.U32.HI R185, RZ, 0x3, R185 ;  /* 0x00000003ffb97819 */ /* 0x000fe200000116b9 */
[----:B------:R3:W4:Y:S01]  /*8d90*/  LDS.128 R16, [R7+0x4000] ;  /* 0x0040000007107984 */ /* 0x0007220000000c00 */
[----:B------:R-:W-:Y:S02]  /*8da0*/  BSSY.RECONVERGENT B0, `(.L_x_129) ;  /* 0x0000021000007945 */ /* 0x000fe40003800200 */
[----:B------:R-:W-:Y:S01]  /*8db0*/  IADD3 R20, P0, PT, R184, R20, RZ ;  /* 0x00000014b8147210 */ /* 0x000fe20007f1e0ff */
[C---:B-1----:R-:W-:Y:S01]  /*8dc0*/  VIADD R3, R185.reuse, 0x20 ;  /* 0x00000020b9037836 */ /* 0x042fe20000000000 */
[C---:B------:R-:W-:Y:S02]  /*8dd0*/  IADD3 R5, PT, PT, R185.reuse, 0x40, RZ ;  /* 0x00000040b9057810 */ /* 0x040fe40007ffe0ff */
[-C--:B------:R-:W-:Y:S01]  /*8de0*/  ISETP.GE.AND P3, PT, R185, R194.reuse, PT ;  /* 0x000000c2b900720c */ /* 0x080fe20003f66270 */
[----:B------:R-:W-:Y:S01]  /*8df0*/  IMAD.X R21, RZ, RZ, R9, P0 ;  /* 0x000000ffff157224 */ /* 0x000fe200000e0609 */
[----:B------:R-:W-:-:S02]  /*8e00*/  ISETP.GE.AND P1, PT, R5, R194, PT ;  /* 0x000000c20500720c */ /* 0x000fc40003f26270 */
[----:B------:R-:W-:Y:S02]  /*8e10*/  IADD3 R9, PT, PT, R185, 0x60, RZ ;  /* 0x00000060b9097810 */ /* 0x000fe40007ffe0ff */
[-C--:B------:R-:W-:Y:S01]  /*8e20*/  ISETP.GE.AND P2, PT, R3, R194.reuse, PT ;  /* 0x000000c20300720c */ /* 0x080fe20003f46270 */
[----:B------:R-:W-:Y:S01]  /*8e30*/  IMAD.WIDE.U32 R2, R6, 0x80, RZ ;  /* 0x0000008006027825 */ /* 0x000fe200078e00ff */
[----:B------:R-:W-:Y:S02]  /*8e40*/  ISETP.GE.AND P0, PT, R9, R194, PT ;  /* 0x000000c20900720c */ /* 0x000fe40003f06270 */
[----:B------:R3:W1:Y:S01]  /*8e50*/  LDS.128 R8, [R7+0x8000] ;  /* 0x0080000007087984 */ /* 0x0006620000000c00 */
[----:B--2---:R-:W-:Y:S01]  /*8e60*/  IMAD.WIDE.U32 R4, R23, UR4, R20 ;  /* 0x0000000417047c25 */ /* 0x004fe2000f8e0014 */
[----:B------:R-:W-:-:S03]  /*8e70*/  LOP3.LUT R0, R2, R185, RZ, 0xfc, !PT ;  /* 0x000000b902007212 */ /* 0x000fc600078efcff */
[----:B------:R-:W-:Y:S02]  /*8e80*/  IMAD R25, R23, UR5, R5 ;  /* 0x0000000517197c24 */ /* 0x000fe4000f8e0205 */
[----:B------:R3:W2:Y:S01]  /*8e90*/  LDS.128 R20, [R7] ;  /* 0x0000000007147984 */ /* 0x0006a20000000c00 */
[----:B------:R-:W-:Y:S05]  /*8ea0*/  @P3 BRA `(.L_x_130) ;  /* 0x0000000000403947 */ /* 0x000fea0003800000 */
[----:B------:R-:W5:Y:S01]  /*8eb0*/  LDCU.64 UR6, c[0x0][0x408] ;  /* 0x00008100ff0677ac */ /* 0x000f620008000a00 */
[----:B------:R-:W-:Y:S01]  /*8ec0*/  IMAD.MOV.U32 R24, RZ, RZ, R4 ;  /* 0x000000ffff187224 */ /* 0x000fe200078e0004 */
[----:B------:R-:W4:Y:S01]  /*8ed0*/  LDCU UR8, c[0x0][0x440] ;  /* 0x00008800ff0877ac */ /* 0x000f220008000800 */
[----:B------:R-:W3:Y:S01]  /*8ee0*/  LDCU.64 UR4, c[0x0][0x3f0] ;  /* 0x00007e00ff0477ac */ /* 0x000ee20008000a00 */
[----:B-----5:R-:W-:Y:S02]  /*8ef0*/  IMAD R27, R3, UR6, RZ ;  /* 0x00000006031b7c24 */ /* 0x020fe4000f8e02ff */
[----:B------:R-:W-:Y:S01]  /*8f00*/  IMAD.WIDE.U32 R28, R0, UR6, R24 ;  /* 0x00000006001c7c25 */ /* 0x000fe2000f8e0018 */
[----:B----4-:R-:W-:-:S03]  /*8f10*/  ISETP.GE.AND P5, PT, R184, UR8, PT ;  /* 0x00000008b8007c0c */ /* 0x010fc6000bfa6270 */
[----:B------:R-:W-:Y:S01]  /*8f20*/  IMAD R6, R0, UR7, R27 ;  /* 0x0000000700067c24 */ /* 0x000fe2000f8e021b */
[----:B------:R-:W-:Y:S02]  /*8f30*/  ISETP.GE.AND P4, PT, R204, UR8, PT ;  /* 0x00000008cc007c0c */ /* 0x000fe4000bf86270 */
[----:B------:R-:W-:Y:S01]  /*8f40*/  ISETP.GE.AND P3, PT, R203, UR8, PT ;  /* 0x00000008cb007c0c */ /* 0x000fe2000bf66270 */
[----:B------:R-:W-:Y:S01]  /*8f50*/  IMAD.IADD R6, R6, 0x1, R29 ;  /* 0x0000000106067824 */ /* 0x000fe200078e021d */
[----:B---3--:R-:W-:-:S04]  /*8f60*/  LEA R26, P6, R28, UR4, 0x1 ;  /* 0x000000041c1a7c11 */ /* 0x008fc8000f8c08ff */
[----:B------:R-:W-:-:S05]  /*8f70*/  LEA.HI.X R27, R28, UR5, R6, 0x1, P6 ;  /* 0x000000051c1b7c11 */ /* 0x000fca000b0f0c06 */
[----:B--2---:R2:W-:Y:S04]  /*8f80*/  @!P5 STG.E.128 desc[UR16][R26.64], R20 ;  /* 0x000000141a00d986 */ /* 0x0045e8000c101d10 */
[----:B------:R2:W-:Y:S04]  /*8f90*/  @!P4 STG.E.128 desc[UR16][R26.64+0x80], R16 ;  /* 0x000080101a00c986 */ /* 0x0005e8000c101d10 */
[----:B-1----:R2:W-:Y:S02]  /*8fa0*/  @!P3 STG.E.128 desc[UR16][R26.64+0x100], R8 ;  /* 0x000100081a00b986 */ /* 0x0025e4000c101d10 */
.L_x_130:
[----:B------:R-:W-:Y:S05]  /*8fb0*/  BSYNC.RECONVERGENT B0 ;  /* 0x0000000000007941 */ /* 0x000fea0003800200 */
.L_x_129:
[----:B--2---:R2:W2:Y:S01]  /*8fc0*/  LDS.128 R20, [R7+0x1000] ;  /* 0x0010000007147984 */ /* 0x0044a20000000c00 */
[----:B------:R-:W-:Y:S03]  /*8fd0*/  BSSY.RECONVERGENT B0, `(.L_x_131) ;  /* 0x0000017000007945 */ /* 0x000fe60003800200 */
[----:B----4-:R4:W2:Y:S04]  /*8fe0*/  LDS.128 R16, [R7+0x5000] ;  /* 0x0050000007107984 */ /* 0x0108a80000000c00 */
[----:B-1----:R4:W1:Y:S01]  /*8ff0*/  LDS.128 R8, [R7+0x9000] ;  /* 0x0090000007087984 */ /* 0x0028620000000c00 */
[----:B------:R-:W-:Y:S05]  /*9000*/  @P2 BRA `(.L_x_132) ;  /* 0x00000000004c2947 */ /* 0x000fea0003800000 */
[----:B------:R-:W5:Y:S01]  /*9010*/  LDCU.64 UR6, c[0x0][0x408] ;  /* 0x00008100ff0677ac */ /* 0x000f620008000a00 */
[----:B------:R-:W-:Y:S01]  /*9020*/  IADD3 R27, P2, PT, R0, 0x20, RZ ;  /* 0x00000020001b7810 */ /* 0x000fe20007f5e0ff */
[----:B------:R-:W-:Y:S01]  /*9030*/  IMAD.MOV.U32 R28, RZ, RZ, R4 ;  /* 0x000000ffff1c7224 */ /* 0x000fe200078e0004 */
[----:B------:R-:W-:Y:S01]  /*9040*/  MOV R29, R25 ;  /* 0x00000019001d7202 */ /* 0x000fe20000000f00 */
[----:B------:R-:W3:Y:S02]  /*9050*/  LDCU UR8, c[0x0][0x440] ;  /* 0x00008800ff0877ac */ /* 0x000ee40008000800 */
[----:B------:R-:W-:Y:S01]  /*9060*/  IMAD.X R6, RZ, RZ, R3, P2 ;  /* 0x000000ffff067224 */ /* 0x000fe200010e0603 */
[----:B------:R-:W4:Y:S03]  /*9070*/  LDCU.64 UR4, c[0x0][0x3f0] ;  /* 0x00007e00ff0477ac */ /* 0x000f260008000a00 */
[----:B-----5:R-:W-:-:S02]  /*9080*/  IMAD R6, R6, UR6, RZ ;  /* 0x0000000606067c24 */ /* 0x020fc4000f8e02ff */
[----:B------:R-:W-:Y:S01]  /*9090*/  IMAD.WIDE.U32 R28, R27, UR6, R28 ;  /* 0x000000061b1c7c25 */ /* 0x000fe2000f8e001c */
[----:B---3--:R-:W-:-:S03]  /*90a0*/  ISETP.GE.AND P4, PT, R184, UR8, PT ;  /* 0x00000008b8007c0c */ /* 0x008fc6000bf86270 */
[----:B------:R-:W-:Y:S01]  /*90b0*/  IMAD R6, R27, UR7, R6 ;  /* 0x000000071b067c24 */ /* 0x000fe2000f8e0206 */
[----:B------:R-:W-:Y:S02]  /*90c0*/  ISETP.GE.AND P3, PT, R204, UR8, PT ;  /* 0x00000008cc007c0c */ /* 0x000fe4000bf66270 */
[----:B------:R-:W-:Y:S01]  /*90d0*/  ISETP.GE.AND P2, PT, R203, UR8, PT ;  /* 0x00000008cb007c0c */ /* 0x000fe2000bf46270 */
[----:B------:R-:W-:Y:S01]  /*90e0*/  IMAD.IADD R6, R6, 0x1, R29 ;  /* 0x0000000106067824 */ /* 0x000fe200078e021d */
[----:B----4-:R-:W-:-:S04]  /*90f0*/  LEA R26, P5, R28, UR4, 0x1 ;  /* 0x000000041c1a7c11 */ /* 0x010fc8000f8a08ff */
[----:B------:R-:W-:-:S05]  /*9100*/  LEA.HI.X R27, R28, UR5, R6, 0x1, P5 ;  /* 0x000000051c1b7c11 */ /* 0x000fca000a8f0c06 */
[----:B--2---:R2:W-:Y:S04]  /*9110*/  @!P4 STG.E.128 desc[UR16][R26.64], R20 ;  /* 0x000000141a00c986 */ /* 0x0045e8000c101d10 */
[----:B------:R2:W-:Y:S04]  /*9120*/  @!P3 STG.E.128 desc[UR16][R26.64+0x80], R16 ;  /* 0x000080101a00b986 */ /* 0x0005e8000c101d10 */
[----:B-1----:R2:W-:Y:S02]  /*9130*/  @!P2 STG.E.128 desc[UR16][R26.64+0x100], R8 ;  /* 0x000100081a00a986 */ /* 0x0025e4000c101d10 */
.L_x_132:
[----:B------:R-:W-:Y:S05]  /*9140*/  BSYNC.RECONVERGENT B0 ;  /* 0x0000000000007941 */ /* 0x000fea0003800200 */
.L_x_131:
[----:B--2---:R2:W2:Y:S01]  /*9150*/  LDS.128 R20, [R7+0x2000] ;  /* 0x0020000007147984 */ /* 0x0044a20000000c00 */
[----:B------:R-:W-:Y:S03]  /*9160*/  BSSY.RECONVERGENT B0, `(.L_x_133) ;  /* 0x0000017000007945 */ /* 0x000fe60003800200 */
[----:B------:R2:W2:Y:S04]  /*9170*/  LDS.128 R16, [R7+0x6000] ;  /* 0x0060000007107984 */ /* 0x0004a80000000c00 */
        /* <DEDUP_REMOVED lines=21> */
.L_x_134:
[----:B------:R-:W-:Y:S05]  /*92d0*/  BSYNC.RECONVERGENT B0 ;  /* 0x0000000000007941 */ /* 0x000fea0003800200 */
.L_x_133:
[----:B-12---:R1:W2:Y:S01]  /*92e0*/  LDS.128 R8, [R7+0x7000] ;  /* 0x0070000007087984 */ /* 0x0062a20000000c00 */
[----:B------:R-:W-:Y:S05]  /*92f0*/  @P0 EXIT ;  /* 0x000000000000094d */ /* 0x000fea0003800000 */
[----:B------:R-:W5:Y:S01]  /*9300*/  LDCU.64 UR6, c[0x0][0x408] ;  /* 0x00008100ff0677ac */ /* 0x000f620008000a00 */
[----:B------:R1:W1:Y:S01]  /*9310*/  LDS.128 R16, [R7+0xb000] ;  /* 0x00b0000007107984 */ /* 0x0002620000000c00 */
[----:B------:R-:W-:Y:S01]  /*9320*/  IADD3 R0, P0, PT, R0, 0x60, RZ ;  /* 0x0000006000007810 */ /* 0x000fe20007f1e0ff */
[----:B------:R-:W-:Y:S01]  /*9330*/  IMAD.MOV.U32 R5, RZ, RZ, R25 ;  /* 0x000000ffff057224 */ /* 0x000fe200078e0019 */
[----:B------:R-:W3:Y:S03]  /*9340*/  LDCU UR8, c[0x0][0x440] ;  /* 0x00008800ff0877ac */ /* 0x000ee60008000800 */
        /* <DEDUP_REMOVED lines=11> */
[----:B------:R3:W-:Y:S04]  /*9400*/  @!P2 STG.E.128 desc[UR16][R2.64], R12 ;  /* 0x0000000c0200a986 */ /* 0x0007e8000c101d10 */
[----:B--2---:R3:W-:Y:S01]  /*9410*/  @!P1 STG.E.128 desc[UR16][R2.64+0x80], R8 ;  /* 0x0000800802009986 */ /* 0x0047e2000c101d10 */
[----:B-1----:R-:W-:Y:S05]  /*9420*/  @P0 EXIT ;  /* 0x000000000000094d */ /* 0x002fea0003800000 */
[----:B------:R-:W-:Y:S01]  /*9430*/  STG.E.128 desc[UR16][R2.64+0x100], R16 ;  /* 0x0001001002007986 */ /* 0x000fe2000c101d10 */
[----:B------:R-:W-:Y:S05]  /*9440*/  EXIT ;  /* 0x000000000000794d */ /* 0x000fea0003800000 */
.L_x_135:
        /* <DEDUP_REMOVED lines=11> */
.L_x_1804:


//--------------------- .text._ZN5flash16flash_fwd_kernelI23Flash_fwd_kernel_traitsILi192ELi128ELi64ELi8ELb0ELb0EN7cutlass10bfloat16_tE19Flash_kernel_traitsILi192ELi128ELi64ELi8ES3_EELb0ELb0ELb0ELb0ELb0ELb0ELb1ELb0EEEvNS_16Flash_fwd_paramsE --------------------------
	.section	.text._ZN5flash16flash_fwd_kernelI23Flash_fwd_kernel_traitsILi192ELi128ELi64ELi8ELb0ELb0EN7cutlass10bfloat16_tE19Flash_kernel_traitsILi192ELi128ELi64ELi8ES3_EELb0ELb0ELb0ELb0ELb0ELb0ELb1ELb0EEEvNS_16Flash_fwd_paramsE,"ax",@progbits
	.align	128
        .global         _ZN5flash16flash_fwd_kernelI23Flash_fwd_kernel_traitsILi192ELi128ELi64ELi8ELb0ELb0EN7cutlass10bfloat16_tE19Flash_kernel_traitsILi192ELi128ELi64ELi8ES3_EELb0ELb0ELb0ELb0ELb0ELb0ELb1ELb0EEEvNS_16Flash_fwd_paramsE
        .type           _ZN5flash16flash_fwd_kernelI23Flash_fwd_kernel_traitsILi192ELi128ELi64ELi8ELb0ELb0EN7cutlass10bfloat16_tE19Flash_kernel_traitsILi192ELi128ELi64ELi8ES3_EELb0ELb0ELb0ELb0ELb0ELb0ELb1ELb0EEEvNS_16Flash_fwd_paramsE,@function
        .size           _ZN5flash16flash_fwd_kernelI23Flash_fwd_kernel_traitsILi192ELi128ELi64ELi8ELb0ELb0EN7cutlass10bfloat16_tE19Flash_kernel_traitsILi192ELi128ELi64ELi8ES3_EELb0ELb0ELb0ELb0ELb0ELb0ELb1ELb0EEEvNS_16Flash_fwd_paramsE,(.L_x_1805 - _ZN5flash16flash_fwd_kernelI23Flash_fwd_kernel_traitsILi192ELi128ELi64ELi8ELb0ELb0EN7cutlass10bfloat16_tE19Flash_kernel_traitsILi192ELi128ELi64ELi8ES3_EELb0ELb0ELb0ELb0ELb0ELb0ELb1ELb0EEEvNS_16Flash_fwd_paramsE)
        .other          _ZN5flash16flash_fwd_kernelI23Flash_fwd_kernel_traitsILi192ELi128ELi64ELi8ELb0ELb0EN7cutlass10bfloat16_tE19Flash_kernel_traitsILi192ELi128ELi64ELi8ES3_EELb0ELb0ELb0ELb0ELb0ELb0ELb1ELb0EEEvNS_16Flash_fwd_paramsE,@"STO_CUDA_ENTRY STV_DEFAULT"
_ZN5flash16flash_fwd_kernelI23Flash_fwd_kernel_traitsILi192ELi128ELi64ELi8ELb0ELb0EN7cutlass10bfloat16_tE19Flash_kernel_traitsILi192ELi128ELi64ELi8ES3_EELb0ELb0ELb0ELb0ELb0ELb0ELb1ELb0EEEvNS_16Flash_fwd_paramsE:
.text._ZN5flash16flash_fwd_kernelI23Flash_fwd_kernel_traitsILi192ELi128ELi64ELi8ELb0ELb0EN7cutlass10bfloat16_tE19Flash_kernel_traitsILi192ELi128ELi64ELi8ES3_EELb0ELb0ELb0ELb0ELb0ELb0ELb1ELb0EEEvNS_16Flash_fwd_paramsE:
[----:B------:R-:W-:Y:S01]  /*0000*/  LDC R1, c[0x0][0x37c] ;  /* 0x0000df00ff017b82 */ /* 0x000fe20000000800 */
[----:B------:R-:W1:Y:S01]  /*0010*/  S2R R2, SR_CTAID.Y ;  /* 0x0000000000027919 */ /* 0x000e620000002600 */
[----:B------:R-:W2:Y:S06]  /*0020*/  LDCU.64 UR8, c[0x0][0x460] ;  /* 0x00008c00ff0877ac */ /* 0x000eac0008000a00 */
[----:B------:R-:W1:Y:S01]  /*0030*/  LDC.64 R12, c[0x0][0x460] ;  /* 0x00011800ff0c7b82 */ /* 0x000e620000000a00 */
[----:B------:R-:W-:Y:S01]  /*0040*/  IMAD.MOV.U32 R206, RZ, RZ, -0x1 ;  /* 0xffffffffffce7424 */ /* 0x000fe200078e00ff */
[----:B------:R-:W3:Y:S01]  /*0050*/  LDCU.64 UR6, c[0x0][0x470] ;  /* 0x00008e00ff0677ac */ /* 0x000ee20008000a00 */
[----:B------:R-:W4:Y:S05]  /*0060*/  LDCU.64 UR4, c[0x0][0x478] ;  /* 0x00008f00ff0477ac */ /* 0x000f2a0008000a00 */
[----:B------:R-:W1:Y:S01]  /*0070*/  LDC.64 R6, c[0x0][0x468] ;  /* 0x00011a00ff067b82 */ /* 0x000e620000000a00 */
[----:B------:R-:W1:Y:S01]  /*0080*/  LDCU.64 UR16, c[0x0][0x358] ;  /* 0x00006b00ff1077ac */ /* 0x000e620008000a00 */
[----:B--2---:R-:W-:-:S02]  /*0090*/  ISETP.NE.U32.AND P5, PT, RZ, UR8, PT ;  /* 0x00000008ff007c0c */ /* 0x004fc4000bfa5070 */
[----:B------:R-:W-:Y:S02]  /*00a0*/  ISETP.NE.U32.AND P4, PT, RZ, UR8, PT ;  /* 0x00000008ff007c0c */ /* 0x000fe4000bf85070 */
[----:B------:R-:W-:Y:S02]  /*00b0*/  ISETP.NE.AND.EX P5, PT, RZ, UR9, PT, P5 ;  /* 0x00000009ff007c0c */ /* 0x000fe4000bfa5350 */
[----:B------:R-:W-:Y:S02]  /*00c0*/  ISETP.NE.AND.EX P4, PT, RZ, UR9, PT, P4 ;  /* 0x00000009ff007c0c */ /* 0x000fe4000bf85340 */
[----:B---3--:R-:W-:Y:S02]  /*00d0*/  ISETP.NE.U32.AND P3, PT, RZ, UR6, PT ;  /* 0x00000006ff007c0c */ /* 0x008fe4000bf65070 */
[----:B----4-:R-:W-:Y:S02]  /*00e0*/  ISETP.NE.U32.AND P2, PT, RZ, UR4, PT ;  /* 0x00000004ff007c0c */ /* 0x010fe4000bf45070 */
[----:B------:R-:W-:Y:S01]  /*00f0*/  ISETP.NE.AND.EX P3, PT, RZ, UR7, PT, P3 ;  /* 0x00000007ff007c0c */ /* 0x000fe2000bf65330 */
[----:B-1----:R-:W-:Y:S01]  /*0100*/  IMAD.WIDE.U32 R12, R2, 0x4, R12 ;  /* 0x00000004020c7825 */ /* 0x002fe200078e000c */
[----:B------:R-:W-:-:S02]  /*0110*/  ISETP.NE.AND.EX P2, PT, RZ, UR5, PT, P2 ;  /* 0x00000005ff007c0c */ /* 0x000fc4000bf45320 */
[----:B------:R-:W-:Y:S01]  /*0120*/  SHF.R.U32.HI R0, RZ, 0x1e, R2 ;  /* 0x0000001eff007819 */ /* 0x000fe20000011602 */
[----:B------:R-:W-:Y:S01]  /*0130*/  IMAD.SHL.U32 R11, R2, 0x4, RZ ;  /* 0x00000004020b7824 */ /* 0x000fe200078e00ff */
[----:B------:R-:W2:Y:S04]  /*0140*/  @P5 LDG.E R206, desc[UR16][R12.64] ;  /* 0x000000100cce5981 */ /* 0x000ea8000c1e1900 */
[----:B------:R-:W2:Y:S03]  /*0150*/  @P4 LDG.E R3, desc[UR16][R12.64+0x4] ;  /* 0x000004100c034981 */ /* 0x000ea6000c1e1900 */
[C---:B------:R-:W-:Y:S02]  /*0160*/  @P3 IADD3 R4, P1, PT, R11.reuse, UR6, RZ ;  /* 0x000000060b043c10 */ /* 0x040fe4000ff3e0ff */
[----:B------:R-:W-:Y:S01]  /*0170*/  @P2 IADD3 R92, P0, PT, R11, UR4, RZ ;  /* 0x000000040b5c2c10 */ /* 0x000fe2000ff1e0ff */
[----:B------:R-:W-:Y:S01]  /*0180*/  IMAD.MOV.U32 R9, RZ, RZ, RZ ;  /* 0x000000ffff097224 */ /* 0x000fe200078e00ff */
[----:B------:R-:W-:-:S02]  /*0190*/  @P3 IADD3.X R5, PT, PT, R0, UR7, RZ, P1, !PT ;  /* 0x0000000700053c10 */ /* 0x000fc40008ffe4ff */
[----:B------:R-:W-:-:S03]  /*01a0*/  @P2 IADD3.X R93, PT, PT, R0, UR5, RZ, P0, !PT ;  /* 0x00000005005d2c10 */ /* 0x000fc600087fe4ff */
[----:B------:R1:W3:Y:S04]  /*01b0*/  @P3 LDG.E R9, desc[UR16][R4.64] ;  /* 0x0000001004093981 */ /* 0x0002e8000c1e1900 */
[----:B------:R-:W3:Y:S01]  /*01c0*/  @P2 LDG.E R92, desc[UR16][R92.64] ;  /* 0x000000105c5c2981 */ /* 0x000ee2000c1e1900 */
[----:B------:R-:W4:Y:S01]  /*01d0*/  @!P4 LDC R198, c[0x0][0x434] ;  /* 0x00010d00ffc6cb82 */ /* 0x000f220000000800 */
[----:B------:R-:W1:Y:S01]  /*01e0*/  LDCU.U8 UR4, c[0x0][0x532] ;  /* 0x0000a640ff0477ac */ /* 0x000e620008000000 */
[----:B------:R-:W-:-:S05]  /*01f0*/  IADD3 R10, P0, PT, R11, R6, RZ ;  /* 0x000000060b0a7210 */ /* 0x000fca0007f1e0ff */
[----:B------:R-:W-:Y:S01]  /*0200*/  IMAD.X R11, R0, 0x1, R7, P0 ;  /* 0x00000001000b7824 */ /* 0x000fe200000e0607 */
[C---:B------:R-:W-:Y:S01]  /*0210*/  ISETP.NE.U32.AND P0, PT, R6.reuse, RZ, PT ;  /* 0x000000ff0600720c */ /* 0x040fe20003f05070 */
[----:B------:R-:W1:Y:S03]  /*0220*/  S2UR UR19, SR_CTAID.X ;  /* 0x00000000001379c3 */ /* 0x000e660000002500 */
[----:B------:R-:W-:Y:S02]  /*0230*/  ISETP.NE.AND.EX P0, PT, R7, RZ, PT, P0 ;  /* 0x000000ff0700720c */ /* 0x000fe40003f05300 */
[----:B------:R-:W-:-:S03]  /*0240*/  ISETP.EQ.U32.AND P3, PT, R6, RZ, PT ;  /* 0x000000ff0600720c */ /* 0x000fc60003f62070 */
[----:B------:R-:W4:Y:S01]  /*0250*/  @!P2 LDC R0, c[0x0][0x43c] ;  /* 0x00010f00ff00ab82 */ /* 0x000f220000000800 */
[----:B-1----:R-:W-:-:S07]  /*0260*/  ISETP.NE.AND P1, PT, RZ, UR4, PT ;  /* 0x00000004ff007c0c */ /* 0x002fce000bf25270 */
[----:B------:R-:W1:Y:S01]  /*0270*/  @!P2 LDC.64 R4, c[0x0][0x488] ;  /* 0x00012200ff04ab82 */ /* 0x000e620000000a00 */
[----:B------:R-:W-:Y:S01]  /*0280*/  ISETP.EQ.OR.EX P3, PT, R7, RZ, !P1, P3 ;  /* 0x000000ff0700720c */ /* 0x000fe20004f62730 */
[----:B------:R-:W1:Y:S01]  /*0290*/  S2R R13, SR_CTAID.Z ;  /* 0x00000000000d7919 */ /* 0x000e620000002700 */
[----:B------:R-:W1:Y:S01]  /*02a0*/  S2R R193, SR_TID.X ;  /* 0x0000000000c17919 */ /* 0x000e620000002100 */
[----:B------:R-:W-:Y:S01]  /*02b0*/  IMAD.MOV.U32 R12, RZ, RZ, -0x1 ;  /* 0xffffffffff0c7424 */ /* 0x000fe200078e00ff */
[----:B------:R-:W-:-:S09]  /*02c0*/  USHF.L.U32 UR20, UR19, 0x7, URZ ;  /* 0x0000000713147899 */ /* 0x000fd200080006ff */
[----:B------:R1:W5:Y:S02]  /*02d0*/  @!P3 LDG.E R12, desc[UR16][R10.64] ;  /* 0x000000100a0cb981 */ /* 0x000364000c1e1900 */
[----:B-1----:R-:W-:-:S04]  /*02e0*/  @!P2 ISETP.NE.U32.AND P3, PT, R4, RZ, PT ;  /* 0x000000ff0400a20c */ /* 0x002fc80003f65070 */
[----:B------:R-:W-:-:S04]  /*02f0*/  @!P2 ISETP.NE.AND.EX P3, PT, R5, RZ, PT, P3 ;  /* 0x000000ff0500a20c */ /* 0x000fc80003f65330 */
[----:B----4-:R-:W-:Y:S01]  /*0300*/  @!P2 SEL R0, R0, RZ, P3 ;  /* 0x000000ff0000a207 */ /* 0x010fe20001800000 */
[----:B--2---:R-:W-:Y:S02]  /*0310*/  @P4 IMAD.IADD R198, R3, 0x1, -R206 ;  /* 0x0000000103c64824 */ /* 0x004fe400078e0ace */
[----:B------:R-:W1:Y:S03]  /*0320*/  @!P0 LDC R3, c[0x0][0x438] ;  /* 0x00010e00ff038b82 */ /* 0x000e660000000800 */
[----:B------:R-:W-:Y:S01]  /*0330*/  ISETP.GT.AND P4, PT, R198, UR20, PT ;  /* 0x00000014c6007c0c */ /* 0x000fe2000bf84270 */
[----:B---3--:R-:W-:Y:S01]  /*0340*/  @P2 IMAD.IADD R92, R92, 0x1, -R9 ;  /* 0x000000015c5c2824 */ /* 0x008fe200078e0a09 */
[----:B------:R-:W-:Y:S11]  /*0350*/  @!P0 BRA `(.L_x_136) ;  /* 0x00000000000c8947 */ /* 0x000ff60003800000 */
[----:B-1----:R-:W2:Y:S02]  /*0360*/  @P1 LDG.E R3, desc[UR16][R10.64+0x4] ;  /* 0x000004100a031981 */ /* 0x002ea4000c1e1900 */
[----:B--2--5:R-:W-:-:S06]  /*0370*/  @P1 IADD3 R3, PT, PT, R3, -R12, RZ ;  /* 0x8000000c03031210 */ /* 0x024fcc0007ffe0ff */
[----:B------:R2:W5:Y:S02]  /*0380*/  @!P1 LDG.E R3, desc[UR16][R10.64] ;  /* 0x000000100a039981 */ /* 0x000564000c1e1900 */
.L_x_136:
[----:B-1---5:R-:W-:Y:S01]  /*0390*/  @!P2 IADD3 R92, PT, PT, R0, R3, -R9 ;  /* 0x00000003005ca210 */ /* 0x022fe20007ffe809 */
[----:B------:R-:W-:Y:S06]  /*03a0*/  @!P4 EXIT ;  /* 0x000000000000c94d */ /* 0x000fec0003800000 */
[C---:B------:R-:W-:Y:S01]  /*03b0*/  ISETP.GT.AND P0, PT, R92.reuse, RZ, PT ;  /* 0x000000ff5c00720c */ /* 0x040fe20003f04270 */
[----:B------:R-:W-:-:S05]  /*03c0*/  VIADD R3, R92, 0x3f ;  /* 0x0000003f5c037836 */ /* 0x000fca0000000000 */
[----:B------:R-:W-:-:S04]  /*03d0*/  SHF.R.S32.HI R0, RZ, 0x1f, R3 ;  /* 0x0000001fff007819 */ /* 0x000fc80000011403 */
[----:B------:R-:W-:-:S03]  /*03e0*/  LEA.HI R0, R0, R3, RZ, 0x6 ;  /* 0x0000000300007211 */ /* 0x000fc600078f30ff */
[----:B------:R-:W-:Y:S05]  /*03f0*/  @P0 BRA `(.L_x_137) ;  /* 0x0000000c00080947 */ /* 0x000fea0003800000 */
[----:B------:R-:W1:Y:S01]  /*0400*/  LDC.U8 R0, c[0x0][0x549] ;  /* 0x00015240ff007b82 */ /* 0x000e620000000000 */
[----:B------:R-:W-:-:S07]  /*0410*/  ISETP.NE.AND P1, PT, R206, -0x1, PT ;  /* 0xffffffffce00780c */ /* 0x000fce0003f25270 */
[----:B--2---:R-:W2:Y:S08]  /*0420*/  LDC.U8 R10, c[0x0][0x548] ;  /* 0x00015200ff0a7b82 */ /* 0x004eb00000000000 */
[----:B------:R-:W3:Y:S01]  /*0430*/  @!P1 LDC.64 R8, c[0x0][0x400] ;  /* 0x00010000ff089b82 */ /* 0x000ee20000000a00 */
[----:B-1----:R-:W-:-:S07]  /*0440*/  ISETP.NE.AND P6, PT, R0, RZ, PT ;  /* 0x000000ff0000720c */ /* 0x002fce0003fc5270 */
[----:B------:R-:W1:Y:S01]  /*0450*/  @P1 LDC.64 R4, c[0x0][0x408] ;  /* 0x00010200ff041b82 */ /* 0x000e620000000a00 */
[----:B------:R-:W-:-:S07]  /*0460*/  SHF.L.U32 R0, R193, 0x3, RZ ;  /* 0x00000003c1007819 */ /* 0x000fce00000006ff */
[----:B------:R-:W4:Y:S01]  /*0470*/  @P6 LDC.64 R6, c[0x0][0x430] ;  /* 0x00010c00ff066b82 */ /* 0x000f220000000a00 */
[----:B---3--:R-:W-:-:S07]  /*0480*/  @!P1 IMAD.WIDE.U32 R14, R2, R8, RZ ;  /* 0x00000008020e9225 */ /* 0x008fce00078e00ff */
[----:B------:R-:W3:Y:S01]  /*0490*/  @P6 LDC R8, c[0x0][0x430] ;  /* 0x00010c00ff086b82 */ /* 0x000ee20000000800 */
[----:B------:R-:W-:Y:S01]  /*04a0*/  @!P1 MOV R3, R14 ;  /* 0x0000000e00039202 */ /* 0x000fe20000000f00 */
[----:B-1----:R-:W-:-:S04]  /*04b0*/  @P1 IMAD.WIDE.U32 R16, R206, R4, RZ ;  /* 0x00000004ce101225 */ /* 0x002fc800078e00ff */
[----:B----4-:R-:W-:Y:S01]  /*04c0*/  @P6 IMAD R6, R6, R7, RZ ;  /* 0x0000000706066224 */ /* 0x010fe200078e02ff */
[----:B------:R-:W-:Y:S01]  /*04d0*/  @P6 MOV R7, 0x1 ;  /* 0x0000000100076802 */ /* 0x000fe20000000f00 */
[----:B--2---:R-:W-:Y:S06]  /*04e0*/  @P6 BRA `(.L_x_138) ;  /* 0x0000000000286947 */ /* 0x004fec0003800000 */
        /* <DEDUP_REMOVED lines=10> */
.L_x_138:
        /* <DEDUP_REMOVED lines=41> */
.L_x_140:
[----:B------:R-:W-:Y:S05]  /*0820*/  BSYNC.RECONVERGENT B0 ;  /* 0x0000000000007941 */ /* 0x000fea0003800200 */
.L_x_139:
        /* <DEDUP_REMOVED lines=22> */
.L_x_142:
[----:B------:R-:W-:Y:S05]  /*0990*/  BSYNC.RECONVERGENT B0 ;  /* 0x0000000000007941 */ /* 0x000fea0003800200 */
.L_x_141:
[----:B------:R-:W-:Y:S01]  /*09a0*/  BSSY.RECONVERGENT B0, `(.L_x_143) ;  /* 0x0000019000007945 */ /* 0x000fe20003800200 */
[----:B------:R-:W-:Y:S01]  /*09b0*/  ISETP.NE.AND P2, PT, R0, RZ, PT ;  /* 0x000000ff0000720c */ /* 0x000fe20003f45270 */
[----:B----4-:R-:W-:Y:S01]  /*09c0*/  IMAD R13, R13, R6, RZ ;  /* 0x000000060d0d7224 */ /* 0x010fe200078e02ff */
[----:B-1----:R-:W-:Y:S01]  /*09d0*/  IADD3 R5, PT, PT, R193, 0x60, RZ ;  /* 0x00000060c1057810 */ /* 0x002fe20007ffe0ff */
[----:B--2---:R-:W-:Y:S01]  /*09e0*/  IMAD R17, R2, R3, RZ ;  /* 0x0000000302117224 */ /* 0x004fe200078e02ff */
[----:B------:R-:W-:Y:S09]  /*09f0*/  @P0 BRA `(.L_x_144) ;  /* 0x00000000004c0947 */ /* 0x000ff20003800000 */
        /* <DEDUP_REMOVED lines=19> */
.L_x_144:
[----:B------:R-:W-:Y:S05]  /*0b30*/  BSYNC.RECONVERGENT B0 ;  /* 0x0000000000007941 */ /* 0x000fea0003800200 */
.L_x_143:
[----:B------:R-:W-:Y:S01]  /*0b40*/  ISETP.GE.AND P0, PT, R5, R198, PT ;  /* 0x000000c60500720c */ /* 0x000fe20003f06270 */
        /* <DEDUP_REMOVED lines=28> */
.L_x_146:
[----:B------:R-:W-:Y:S05]  /*0d10*/  BSYNC.RECONVERGENT B0 ;  /* 0x0000000000007941 */ /* 0x000fea0003800200 */
.L_x_145:
[--C-:B------:R-:W-:Y:S01]  /*0d20*/  IADD3 R17, P1, P0, R16, R17, R13.reuse ;  /* 0x0000001110117210 */ /* 0x100fe2000783e00d */
[----:B------:R-:W-:Y:S01]  /*0d30*/  BSSY.RECONVERGENT B0, `(.L_x_147) ;  /* 0x000000e000007945 */ /* 0x000fe20003800200 */
[----:B------:R-:W-:Y:S02]  /*0d40*/  SEL R2, R2, RZ, P6 ;  /* 0x000000ff02027207 */ /* 0x000fe40003000000 */
[----:B------:R-:W-:Y:S02]  /*0d50*/  SHF.R.S32.HI R3, RZ, 0x1f, R16 ;  /* 0x0000001fff037819 */ /* 0x000fe40000011410 */
[----:B------:R-:W-:-:S04]  /*0d60*/  SHF.R.S32.HI R13, RZ, 0x1f, R13 ;  /* 0x0000001fff0d7819 */ /* 0x000fc8000001140d */
[----:B------:R-:W-:Y:S01]  /*0d70*/  IADD3.X R2, PT, PT, R3, R2, R13, P1, P0 ;  /* 0x0000000203027210 */ /* 0x000fe20000fe040d */
[----:B------:R-:W-:Y:S06]  /*0d80*/  @P5 BRA `(.L_x_148) ;  /* 0x0000000000205947 */ /* 0x000fec0003800000 */
[----:B------:R-:W2:Y:S01]  /*0d90*/  LDCU.64 UR4, c[0x0][0x420] ;  /* 0x00008400ff0477ac */ /* 0x000ea20008000a00 */
[----:B------:R-:W-:-:S05]  /*0da0*/  IMAD R0, R193, R8, RZ ;  /* 0x00000008c1007224 */ /* 0x000fca00078e02ff */
[----:B------:R-:W-:-:S04]  /*0db0*/  IADD3 R3, P0, PT, R0, R17, RZ ;  /* 0x0000001100037210 */ /* 0x000fc80007f1e0ff */
[----:B------:R-:W-:Y:S02]  /*0dc0*/  LEA.HI.X.SX32 R0, R0, R2, 0x1, P0 ;  /* 0x0000000200007211 */ /* 0x000fe400000f0eff */
[----:B--2---:R-:W-:-:S04]  /*0dd0*/  LEA R6, P0, R3, UR4, 0x2 ;  /* 0x0000000403067c11 */ /* 0x004fc8000f8010ff */
[----:B------:R-:W-:Y:S01]  /*0de0*/  LEA.HI.X R7, R3, UR5, R0, 0x2, P0 ;  /* 0x0000000503077c11 */ /* 0x000fe200080f1400 */
[----:B------:R-:W-:-:S05]  /*0df0*/  IMAD.MOV.U32 R3, RZ, RZ, 0x7f800000 ;  /* 0x7f800000ff037424 */ /* 0x000fca00078e00ff */
[----:B------:R4:W-:Y:S03]  /*0e00*/  STG.E desc[UR16][R6.64], R3 ;  /* 0x0000000306007986 */ /* 0x0009e6000c101910 */
.L_x_148:
[----:B------:R-:W-:Y:S05]  /*0e10*/  BSYNC.RECONVERGENT B0 ;  /* 0x0000000000007941 */ /* 0x000fea0003800200 */
.L_x_147:
[----:B------:R-:W-:Y:S04]  /*0e20*/  BSSY.RECONVERGENT B0, `(.L_x_149) ;  /* 0x000000a000007945 */ /* 0x000fe80003800200 */
[----:B------:R-:W-:Y:S05]  /*0e30*/  @P4 BRA `(.L_x_150) ;  /* 0x0000000000204947 */ /* 0x000fea0003800000 */
[----:B------:R-:W2:Y:S01]  /*0e40*/  LDCU.64 UR4, c[0x0][0x420] ;  /* 0x00008400ff0477ac */ /* 0x000ea20008000a00 */
[----:B------:R-:W-:-:S05]  /*0e50*/  IMAD R0, R15, R8, RZ ;  /* 0x000000080f007224 */ /* 0x000fca00078e02ff */
[----:B----4-:R-:W-:-:S04]  /*0e60*/  IADD3 R3, P0, PT, R0, R17, RZ ;  /* 0x0000001100037210 */ /* 0x010fc80007f1e0ff */
[----:B------:R-:W-:Y:S02]  /*0e70*/  LEA.HI.X.SX32 R0, R0, R2, 0x1, P0 ;  /* 0x0000000200007211 */ /* 0x000fe400000f0eff */
[----:B--2---:R-:W-:-:S04]  /*0e80*/  LEA R6, P0, R3, UR4, 0x2 ;  /* 0x0000000403067c11 */ /* 0x004fc8000f8010ff */
[----:B------:R-:W-:Y:S01]  /*0e90*/  LEA.HI.X R7, R3, UR5, R0, 0x2, P0 ;  /* 0x0000000503077c11 */ /* 0x000fe200080f1400 */
[----:B------:R-:W-:-:S05]  /*0ea0*/  IMAD.MOV.U32 R3, RZ, RZ, 0x7f800000 ;  /* 0x7f800000ff037424 */ /* 0x000fca00078e00ff */
[----:B------:R2:W-:Y:S03]  /*0eb0*/  STG.E desc[UR16][R6.64], R3 ;  /* 0x0000000306007986 */ /* 0x0005e6000c101910 */
.L_x_150:
[----:B------:R-:W-:Y:S05]  /*0ec0*/  BSYNC.RECONVERGENT B0 ;  /* 0x0000000000007941 */ /* 0x000fea0003800200 */
.L_x_149:
[----:B------:R-:W-:Y:S04]  /*0ed0*/  BSSY.RECONVERGENT B0, `(.L_x_151) ;  /* 0x000000a000007945 */ /* 0x000fe80003800200 */
[----:B------:R-:W-:Y:S05]  /*0ee0*/  @P3 BRA `(.L_x_152) ;  /* 0x0000000000203947 */ /* 0x000fea0003800000 */
[----:B------:R-:W5:Y:S01]  /*0ef0*/  LDCU.64 UR4, c[0x0][0x420] ;  /* 0x00008400ff0477ac */ /* 0x000f620008000a00 */
[----:B------:R-:W-:-:S05]  /*0f00*/  IMAD R0, R11, R8, RZ ;  /* 0x000000080b007224 */ /* 0x000fca00078e02ff */
[----:B--2-4-:R-:W-:-:S04]  /*0f10*/  IADD3 R3, P0, PT, R0, R17, RZ ;  /* 0x0000001100037210 */ /* 0x014fc80007f1e0ff */
[----:B------:R-:W-:Y:S02]  /*0f20*/  LEA.HI.X.SX32 R0, R0, R2, 0x1, P0 ;  /* 0x0000000200007211 */ /* 0x000fe400000f0eff */
[----:B-----5:R-:W-:-:S04]  /*0f30*/  LEA R6, P0, R3, UR4, 0x2 ;  /* 0x0000000403067c11 */ /* 0x020fc8000f8010ff */
[----:B------:R-:W-:Y:S01]  /*0f40*/  LEA.HI.X R7, R3, UR5, R0, 0x2, P0 ;  /* 0x0000000503077c11 */ /* 0x000fe200080f1400 */
[----:B------:R-:W-:-:S05]  /*0f50*/  IMAD.MOV.U32 R3, RZ, RZ, 0x7f800000 ;  /* 0x7f800000ff037424 */ /* 0x000fca00078e00ff */
[----:B------:R2:W-:Y:S03]  /*0f60*/  STG.E desc[UR16][R6.64], R3 ;  /* 0x0000000306007986 */ /* 0x0005e6000c101910 */
.L_x_152:
[----:B------:R-:W-:Y:S05]  /*0f70*/  BSYNC.RECONVERGENT B0 ;  /* 0x0000000000007941 */ /* 0x000fea0003800200 */
.L_x_151:
[----:B------:R-:W-:Y:S05]  /*0f80*/  @P2 EXIT ;  /* 0x000000000000294d */ /* 0x000fea0003800000 */
[----:B------:R-:W5:Y:S01]  /*0f90*/  LDCU.64 UR4, c[0x0][0x420] ;  /* 0x00008400ff0477ac */ /* 0x000f620008000a00 */
[----:B------:R-:W-:Y:S02]  /*0fa0*/  IMAD R5, R5, R8, RZ ;  /* 0x0000000805057224 */ /* 0x000fe400078e02ff */
[----:B--2-4-:R-:W-:-:S03]  /*0fb0*/  IMAD.MOV.U32 R3, RZ, RZ, 0x7f800000 ;  /* 0x7f800000ff037424 */ /* 0x014fc600078e00ff */
[----:B------:R-:W-:-:S04]  /*0fc0*/  IADD3 R17, P0, PT, R5, R17, RZ ;  /* 0x0000001105117210 */ /* 0x000fc80007f1e0ff */
[----:B------:R-:W-:Y:S02]  /*0fd0*/  LEA.HI.X.SX32 R2, R5, R2, 0x1, P0 ;  /* 0x0000000205027211 */ /* 0x000fe400000f0eff */
[----:B-----5:R-:W-:-:S04]  /*0fe0*/  LEA R4, P0, R17, UR4, 0x2 ;  /* 0x0000000411047c11 */ /* 0x020fc8000f8010ff */
[----:B------:R-:W-:-:S05]  /*0ff0*/  LEA.HI.X R5, R17, UR5, R2, 0x2, P0 ;  /* 0x0000000511057c11 */ /* 0x000fca00080f1402 */
[----:B------:R-:W-:Y:S01]  /*1000*/  STG.E desc[UR16][R4.64], R3 ;  /* 0x0000000304007986 */ /* 0x000fe2000c101910 */
[----:B------:R-:W-:Y:S05]  /*1010*/  EXIT ;  /* 0x000000000000794d */ /* 0x000fea0003800000 */
.L_x_137:
        /* <DEDUP_REMOVED lines=20> */
.L_x_153:
[----:B------:R-:W1:Y:S01]  /*1160*/  LDCU.64 UR8, c[0x0][0x3b8] ;  /* 0x00007700ff0877ac */ /* 0x000e620008000a00 */
[----:B------:R-:W-:-:S05]  /*1170*/  IADD3 R14, PT, PT, R9, R12, RZ ;  /* 0x0000000c090e7210 */ /* 0x000fca0007ffe0ff */
[C---:B-1----:R-:W-:Y:S02]  /*1180*/  IMAD R6, R14.reuse, UR9, RZ ;  /* 0x000000090e067c24 */ /* 0x042fe4000f8e02ff */
[----:B------:R-:W-:-:S05]  /*1190*/  IMAD.WIDE.U32 R14, R14, UR8, RZ ;  /* 0x000000080e0e7c25 */ /* 0x000fca000f8e00ff */
[----:B------:R-:W-:Y:S02]  /*11a0*/  IADD3 R6, PT, PT, R15, R6, RZ ;  /* 0x000000060f067210 */ /* 0x000fe40007ffe0ff */
.L_x_154:
        /* <DEDUP_REMOVED lines=39> */
.L_x_155:
[----:B------:R-:W1:Y:S01]  /*1420*/  LDC.64 R4, c[0x0][0x3c0] ;  /* 0x0000f000ff047b82 */ /* 0x000e620000000a00 */
[----:B------:R-:W-:-:S05]  /*1430*/  IADD3 R9, PT, PT, R9, R12, RZ ;  /* 0x0000000c09097210 */ /* 0x000fca0007ffe0ff */
[C---:B-1----:R-:W-:Y:S02]  /*1440*/  IMAD R2, R9.reuse, R5, RZ ;  /* 0x0000000509027224 */ /* 0x042fe400078e02ff */
[----:B------:R-:W-:-:S05]  /*1450*/  IMAD.WIDE.U32 R16, R9, R4, RZ ;  /* 0x0000000409107225 */ /* 0x000fca00078e00ff */
[----:B------:R-:W-:Y:S02]  /*1460*/  IADD3 R2, PT, PT, R17, R2, RZ ;  /* 0x0000000211027210 */ /* 0x000fe40007ffe0ff */
[----:B------:R-:W-:-:S07]  /*1470*/  MOV R12, R16 ;  /* 0x00000010000c7202 */ /* 0x000fce0000000f00 */
.L_x_156:
[C---:B------:R-:W-:Y:S01]  /*1480*/  IMAD.SHL.U32 R212, R193.reuse, 0x8, RZ ;  /* 0x00000008c1d47824 */ /* 0x040fe200078e00ff */
[----:B------:R-:W1:Y:S01]  /*1490*/  LDCU.128 UR4, c[0x0][0x3d0] ;  /* 0x00007a00ff0477ac */ /* 0x000e620008000c00 */
[--C-:B------:R-:W-:Y:S01]  /*14a0*/  SHF.R.U32.HI R9, RZ, 0x3, R193.reuse ;  /* 0x00000003ff097819 */ /* 0x100fe200000116c1 */
[----:B------:R-:W2:Y:S01]  /*14b0*/  S2UR UR18, SR_CgaCtaId ;  /* 0x00000000001279c3 */ /* 0x000ea20000008800 */
[----:B------:R-:W-:Y:S01]  /*14c0*/  VIADD R198, R198, -UR20 ;  /* 0x80000014c6c67c36 */ /* 0x000fe20008000000 */
[C---:B------:R-:W-:Y:S01]  /*14d0*/  LOP3.LUT R192, R212.reuse, 0x38, RZ, 0xc0, !PT ;  /* 0x00000038d4c07812 */ /* 0x040fe200078ec0ff */
[----:B------:R-:W3:Y:S01]  /*14e0*/  LDCU.64 UR12, c[0x0][0x390] ;  /* 0x00007200ff0c77ac */ /* 0x000ee20008000a00 */
[----:B------:R-:W-:Y:S01]  /*14f0*/  LOP3.LUT R208, R212, 0x1f8, RZ, 0xc0, !PT ;  /* 0x000001f8d4d07812 */ /* 0x000fe200078ec0ff */
[----:B------:R-:W-:Y:S01]  /*1500*/  IMAD.SHL.U32 R133, R193, 0x40, RZ ;  /* 0x00000040c1857824 */ /* 0x000fe200078e00ff */
[C---:B------:R-:W-:Y:S01]  /*1510*/  IADD3 R14, P1, PT, R192.reuse, R14, RZ ;  /* 0x0000000ec00e7210 */ /* 0x040fe20007f3e0ff */
[----:B------:R-:W4:Y:S01]  /*1520*/  LDCU.64 UR14, c[0x0][0x388] ;  /* 0x00007100ff0e77ac */ /* 0x000f220008000a00 */
[----:B------:R-:W-:Y:S01]  /*1530*/  IADD3 R16, P0, PT, R192, R12, RZ ;  /* 0x0000000cc0107210 */ /* 0x000fe20007f1e0ff */
[----:B------:R-:W-:Y:S01]  /*1540*/  BSSY.RECONVERGENT B0, `(.L_x_157) ;  /* 0x0000048000007945 */ /* 0x000fe20003800200 */
[----:B------:R-:W-:Y:S01]  /*1550*/  LOP3.LUT R11, R212, 0x1e00, RZ, 0xc0, !PT ;  /* 0x00001e00d40b7812 */ /* 0x000fe200078ec0ff */
[----:B------:R-:W-:Y:S01]  /*1560*/  IMAD.X R15, RZ, RZ, R6, P1 ;  /* 0x000000ffff0f7224 */ /* 0x000fe200008e0606 */
[----:B------:R-:W-:Y:S01]  /*1570*/  LOP3.LUT R208, R208, 0x38, R193, 0x78, !PT ;  /* 0x00000038d0d07812 */ /* 0x000fe200078e78c1 */
[----:B------:R-:W-:Y:S01]  /*1580*/  IMAD.X R17, RZ, RZ, R2, P0 ;  /* 0x000000ffff117224 */ /* 0x000fe200000e0602 */
[----:B------:R-:W-:Y:S01]  /*1590*/  SHF.R.S32.HI R2, RZ, 0x1f, R3 ;  /* 0x0000001fff027819 */ /* 0x000fe20000011403 */
[C---:B------:R-:W-:Y:S01]  /*15a0*/  IMAD.WIDE.U32 R6, R9.reuse, UR8, R14 ;  /* 0x0000000809067c25 */ /* 0x040fe2000f8e000e */
[----:B------:R-:W-:Y:S01]  /*15b0*/  IADD3 R10, P0, PT, R192, R10, RZ ;  /* 0x0000000ac00a7210 */ /* 0x000fe20007f1e0ff */
[----:B------:R-:W5:Y:S01]  /*15c0*/  LDCU.64 UR10, c[0x0][0x3c8] ;  /* 0x00007900ff0a77ac */ /* 0x000f620008000a00 */
[----:B------:R-:W-:Y:S01]  /*15d0*/  LOP3.LUT R208, R208, R11, RZ, 0xfc, !PT ;  /* 0x0000000bd0d07212 */ /* 0x000fe200078efcff */
[----:B------:R-:W-:Y:S01]  /*15e0*/  IMAD.WIDE.U32 R18, R9, R4, R16 ;  /* 0x0000000409127225 */ /* 0x000fe200078e0010 */
[----:B------:R-:W-:-:S02]  /*15f0*/  SHF.R.U32.HI R195, RZ, 0x1, R193 ;  /* 0x00000001ffc37819 */ /* 0x000fc400000116c1 */
[----:B------:R-:W-:Y:S01]  /*1600*/  LOP3.LUT R211, R192, 0x40, RZ, 0xfc, !PT ;  /* 0x00000040c0d37812 */ /* 0x000fe200078efcff */
[----:B-1----:R-:W-:Y:S01]  /*1610*/  IMAD R12, R2, UR4, RZ ;  /* 0x00000004020c7c24 */ /* 0x002fe2000f8e02ff */
[----:B------:R-:W-:Y:S01]  /*1620*/  LOP3.LUT R210, R192, 0x80, RZ, 0xfc, !PT ;  /* 0x00000080c0d27812 */ /* 0x000fe200078efcff */
[C---:B------:R-:W-:Y:S02]  /*1630*/  IMAD R7, R9.reuse, UR9, R7 ;  /* 0x0000000909077c24 */ /* 0x040fe4000f8e0207 */
        /* <DEDUP_REMOVED lines=55> */
.L_x_159:
[----:B------:R2:W-:Y:S02]  /*19b0*/  STS.128 [R208+0x8000], RZ ;  /* 0x008000ffd0007388 */ /* 0x0005e40000000c00 */
.L_x_158:
[----:B------:R-:W-:Y:S05]  /*19c0*/  BSYNC.RECONVERGENT B0 ;  /* 0x0000000000007941 */ /* 0x000fea0003800200 */
.L_x_157:
        /* <DEDUP_REMOVED lines=36> */
.L_x_162:
[----:B------:R4:W-:Y:S02]  /*1c10*/  STS.128 [R208+0x9000], RZ ;  /* 0x009000ffd0007388 */ /* 0x0009e40000000c00 */
.L_x_161:
[----:B------:R-:W-:Y:S05]  /*1c20*/  BSYNC.RECONVERGENT B0 ;  /* 0x0000000000007941 */ /* 0x000fea0003800200 */
.L_x_160:
        /* <DEDUP_REMOVED lines=36> */
.L_x_165:
[----:B------:R3:W-:Y:S02]  /*1e70*/  STS.128 [R208+0xa000], RZ ;  /* 0x00a000ffd0007388 */ /* 0x0007e40000000c00 */
.L_x_164:
[----:B------:R-:W-:Y:S05]  /*1e80*/  BSYNC.RECONVERGENT B0 ;  /* 0x0000000000007941 */ /* 0x000fea0003800200 */
.L_x_163:
        /* <DEDUP_REMOVED lines=37> */
.L_x_168:
[----:B------:R3:W-:Y:S02]  /*20e0*/  STS.128 [R208+0xb000], RZ ;  /* 0x00b000ffd0007388 */ /* 0x0007e40000000c00 */
.L_x_167:
[----:B------:R-:W-:Y:S05]  /*20f0*/  BSYNC.RECONVERGENT B0 ;  /* 0x0000000000007941 */ /* 0x000fea0003800200 */
.L_x_166:
        /* <DEDUP_REMOVED lines=32> */
.L_x_171:
[----:B------:R1:W-:Y:S02]  /*2300*/  STS.128 [R208+0x10000], RZ ;  /* 0x010000ffd0007388 */ /* 0x0003e40000000c00 */
.L_x_170:
[----:B------:R-:W-:Y:S05]  /*2310*/  BSYNC.RECONVERGENT B0 ;  /* 0x0000000000007941 */ /* 0x000fea0003800200 */
.L_x_169:
        /* <DEDUP_REMOVED lines=31> */
.L_x_174:
[----:B------:R3:W-:Y:S02]  /*2510*/  STS.128 [R208+0x11000], RZ ;  /* 0x011000ffd0007388 */ /* 0x0007e40000000c00 */
.L_x_173:
[----:B------:R-:W-:Y:S05]  /*2520*/  BSYNC.RECONVERGENT B0 ;  /* 0x0000000000007941 */ /* 0x000fea0003800200 */
.L_x_172:
        /* <DEDUP_REMOVED lines=31> */
.L_x_177:
[----:B------:R1:W-:Y:S01]  /*2720*/  STS.128 [R208+0x16000], RZ ;  /* 0x016000ffd0007388 */ /* 0x0003e20000000c00 */
[----:B------:R-:W-:Y:S05]  /*2730*/  BRA `(.L_x_178) ;  /* 0x00000000000c7947 */ /* 0x000fea0003800000 */
.L_x_176:
[----:B------:R1:W-:Y:S04]  /*2740*/  STS.128 [R208+0x12000], RZ ;  /* 0x012000ffd0007388 */ /* 0x0003e80000000c00 */
[----:B------:R1:W-:Y:S04]  /*2750*/  STS.128 [R208+0x14000], RZ ;  /* 0x014000ffd0007388 */ /* 0x0003e80000000c00 */
[----:B------:R1:W-:Y:S02]  /*2760*/  STS.128 [R208+0x16000], RZ ;  /* 0x016000ffd0007388 */ /* 0x0003e40000000c00 */
.L_x_178:
[----:B------:R-:W-:Y:S05]  /*2770*/  BSYNC.RECONVERGENT B0 ;  /* 0x0000000000007941 */ /* 0x000fea0003800200 */
.L_x_175:
[----:B------:R-:W-:Y:S01]  /*2780*/  ISETP.GE.AND P0, PT, R7, R6, PT ;  /* 0x000000060700720c */ /* 0x000fe20003f06270 */
[C---:B------:R-:W-:Y:S01]  /*2790*/  IMAD.SHL.U32 R194, R193.reuse, 0x20, RZ ;  /* 0x00000020c1c27824 */ /* 0x040fe200078e00ff */
[----:B------:R-:W-:Y:S01]  /*27a0*/  BSSY.RECONVERGENT B0, `(.L_x_179) ;  /* 0x0000021000007945 */ /* 0x000fe20003800200 */
[----:B-1----:R-:W-:-:S03]  /*27b0*/  LOP3.LUT R11, R193, 0x8, RZ, 0xc0, !PT ;  /* 0x00000008c10b7812 */ /* 0x002fc600078ec0ff */
        /* <DEDUP_REMOVED lines=30> */
.L_x_181:
[----:B------:R1:W-:Y:S02]  /*29a0*/  STS.128 [R208+0x17000], RZ ;  /* 0x017000ffd0007388 */ /* 0x0003e40000000c00 */
.L_x_180:
[----:B------:R-:W-:Y:S05]  /*29b0*/  BSYNC.RECONVERGENT B0 ;  /* 0x0000000000007941 */ /* 0x000fea0003800200 */
.L_x_179:
[----:B------:R-:W-:Y:S01]  /*29c0*/  IMAD.IADD R7, R88, 0x1, R7 ;  /* 0x0000000158077824 */ /* 0x000fe200078e0207 */
[----:B------:R-:W-:Y:S01]  /*29d0*/  LOP3.LUT R11, R2, R11, RZ, 0x3c, !PT ;  /* 0x0000000b020b7212 */ /* 0x000fe200078e3cff */
[----:B------:R-:W-:Y:S01]  /*29e0*/  IMAD.MOV.U32 R191, RZ, RZ, 0x20 ;  /* 0x00000020ffbf7424 */ /* 0x000fe200078e00ff */
[----:B------:R-:W-:Y:S01]  /*29f0*/  LOP3.LUT R90, R133, 0x400, RZ, 0xc0, !PT ;  /* 0x00000400855a7812 */ /* 0x000fe200078ec0ff */
[----:B------:R-:W-:Y:S01]  /*2a00*/  IMAD.MOV.U32 R86, RZ, RZ, 0x40 ;  /* 0x00000040ff567424 */ /* 0x000fe200078e00ff */
[----:B------:R-:W-:Y:S01]  /*2a10*/  LEA R95, R7, UR5, 0x1 ;  /* 0x00000005075f7c11 */ /* 0x000fe2000f8e08ff */
[----:B------:R-:W5:Y:S01]  /*2a20*/  LDCU UR4, c[0x0][0x50c] ;  /* 0x0000a180ff0477ac */ /* 0x000f620008000800 */
[----:B------:R-:W-:Y:S01]  /*2a30*/  LOP3.LUT P6, RZ, R193, 0x2, RZ, 0xc0, !PT ;  /* 0x00000002c1ff7812 */ /* 0x000fe200078cc0ff */
[----:B------:R-:W-:Y:S01]  /*2a40*/  IMAD R90, R11, 0x2, R90 ;  /* 0x000000020b5a7824 */ /* 0x000fe200078e025a */
[----:B------:R-:W-:Y:S01]  /*2a50*/  LOP3.LUT P0, RZ, R193, 0x4, RZ, 0xc0, !PT ;  /* 0x00000004c1ff7812 */ /* 0x000fe2000780c0ff */
[----:B------:R-:W-:Y:S01]  /*2a60*/  LDSM.16.M88.4 R72, [R95] ;  /* 0x000000005f48783b */ /* 0x000fe20000000200 */
[----:B------:R-:W-:Y:S01]  /*2a70*/  SEL R84, R191, 0xffffffe0, !P6 ;  /* 0xffffffe0bf547807 */ /* 0x000fe20007000000 */
[----:B------:R-:W-:Y:S01]  /*2a80*/  VIADD R87, R90, UR5 ;  /* 0x000000055a577c36 */ /* 0x000fe20008000000 */
[----:B------:R-:W-:Y:S01]  /*2a90*/  SEL R86, R86, 0xffffffc0, !P0 ;  /* 0xffffffc056567807 */ /* 0x000fe20004000000 */
[----:B------:R-:W2:Y:S02]  /*2aa0*/  LDSM.16.M88.4 R44, [R90+UR5+0xc000] ;  /* 0x00c000055a2c783b */ /* 0x000ea40008000200 */
[----:B------:R-:W-:-:S02]  /*2ab0*/  IMAD.IADD R94, R95, 0x1, R84 ;  /* 0x000000015f5e7824 */ /* 0x000fc400078e0254 */
[----:B------:R-:W4:Y:S01]  /*2ac0*/  LDSM.16.M88.4 R36, [R90+UR5+0xc800] ;  /* 0x00c800055a24783b */ /* 0x000f220008000200 */
[----:B------:R-:W-:Y:S02]  /*2ad0*/  IMAD.IADD R89, R87, 0x1, R84 ;  /* 0x0000000157597824 */ /* 0x000fe400078e0254 */
[--C-:B------:R-:W-:Y:S01]  /*2ae0*/  IMAD.IADD R93, R95, 0x1, R86.reuse ;  /* 0x000000015f5d7824 */ /* 0x100fe200078e0256 */
[----:B------:R-:W5:Y:S01]  /*2af0*/  LDSM.16.M88.4 R28, [R90+UR5+0xd000] ;  /* 0x00d000055a1c783b */ /* 0x000f620008000200 */
[----:B------:R-:W-:-:S03]  /*2b00*/  IMAD.IADD R87, R87, 0x1, R86 ;  /* 0x0000000157577824 */ /* 0x000fc600078e0256 */
[----:B------:R-:W5:Y:S01]  /*2b10*/  LDSM.16.M88.4 R64, [R90+UR5+0xd800] ;  /* 0x00d800055a40783b */ /* 0x000f620008000200 */
[C---:B------:R-:W-:Y:S01]  /*2b20*/  IADD3 R91, PT, PT, R84.reuse, R93, RZ ;  /* 0x0000005d545b7210 */ /* 0x040fe20007ffe0ff */
[----:B------:R-:W-:Y:S02]  /*2b30*/  IMAD.IADD R85, R84, 0x1, R87 ;  /* 0x0000000154557824 */ /* 0x000fe400078e0257 */
[----:B------:R-:W-:Y:S04]  /*2b40*/  LDSM.16.M88.4 R8, [R94] ;  /* 0x000000005e08783b */ /* 0x000fe80000000200 */
[----:B------:R-:W5:Y:S04]  /*2b50*/  LDSM.16.M88.4 R60, [R89+0xc000] ;  /* 0x00c00000593c783b */ /* 0x000f680000000200 */
[----:B------:R-:W5:Y:S04]  /*2b60*/  LDSM.16.M88.4 R52, [R89+0xc800] ;  /* 0x00c800005934783b */ /* 0x000f680000000200 */
[----:B------:R-:W5:Y:S04]  /*2b70*/  LDSM.16.M88.4 R20, [R89+0xd000] ;  /* 0x00d000005914783b */ /* 0x000f680000000200 */
[----:B---3--:R-:W3:Y:S04]  /*2b80*/  LDSM.16.M88.4 R12, [R89+0xd800] ;  /* 0x00d80000590c783b */ /* 0x008ee80000000200 */
[----:B------:R-:W-:Y:S01]  /*2b90*/  LDSM.16.M88.4 R16, [R93] ;  /* 0x000000005d10783b */ /* 0x000fe20000000200 */
[C---:B--2---:R-:W-:Y:S03]  /*2ba0*/  HMMA.16816.F32.BF16 R48, R72.reuse, R44, RZ ;  /* 0x0000002c4830723c */ /* 0x044fe600000418ff */
[----:B-1----:R-:W1:Y:S04]  /*2bb0*/  LDSM.16.M88.4 R4, [R87+0xc000] ;  /* 0x00c000005704783b */ /* 0x002e680000000200 */
[----:B------:R-:W2:Y:S01]  /*2bc0*/  LDSM.16.M88.4 R56, [R87+0xc800] ;  /* 0x00c800005738783b */ /* 0x000ea20000000200 */
[C---:B----4-:R-:W-:Y:S03]  /*2bd0*/  HMMA.16816.F32.BF16 R40, R72.reuse, R36, RZ ;  /* 0x000000244828723c */ /* 0x050fe600000418ff */
[----:B------:R-:W-:Y:S04]  /*2be0*/  LDSM.16.M88.4 R76, [R91] ;  /* 0x000000005b4c783b */ /* 0x000fe80000000200 */
[----:B------:R-:W-:Y:S01]  /*2bf0*/  LDSM.16.M88.4 R80, [R85+0xd800] ;  /* 0x00d800005550783b */ /* 0x000fe20000000200 */
[C---:B------:R-:W-:Y:S03]  /*2c00*/  HMMA.16816.F32.BF16 R44, R72.reuse, R46, RZ ;  /* 0x0000002e482c723c */ /* 0x040fe600000418ff */
[----:B------:R-:W-:Y:S04]  /*2c10*/  LDSM.16.M88.4 R68, [R95+0x4000] ;  /* 0x004000005f44783b */ /* 0x000fe80000000200 */
[----:B------:R-:W0:Y:S01]  /*2c20*/  LDGDEPBAR ;  /* 0x00000000000079af */ /* 0x000e220000000000 */
[C---:B------:R-:W-:Y:S08]  /*2c30*/  HMMA.16816.F32.BF16 R36, R72.reuse, R38, RZ ;  /* 0x000000264824723c */ /* 0x040ff000000418ff */
[C---:B-----5:R-:W-:Y:S08]  /*2c40*/  HMMA.16816.F32.BF16 R32, R72.reuse, R28, RZ ;  /* 0x0000001c4820723c */ /* 0x060ff000000418ff */
[C---:B------:R-:W-:Y:S08]  /*2c50*/  HMMA.16816.F32.BF16 R28, R72.reuse, R30, RZ ;  /* 0x0000001e481c723c */ /* 0x040ff000000418ff */
[C---:B------:R-:W-:Y:S08]  /*2c60*/  HMMA.16816.F32.BF16 R24, R72.reuse, R64, RZ ;  /* 0x000000404818723c */ /* 0x040ff000000418ff */
[----:B------:R-:W-:Y:S01]  /*2c70*/  HMMA.16816.F32.BF16 R72, R72, R66, RZ ;  /* 0x000000424848723c */ /* 0x000fe200000418ff */
[----:B------:R-:W-:Y:S07]  /*2c80*/  LDSM.16.M88.4 R64, [R90+UR5+0xe000] ;  /* 0x00e000055a40783b */ /* 0x000fee0008000200 */
[C---:B------:R-:W-:Y:S08]  /*2c90*/  HMMA.16816.F32.BF16 R48, R8.reuse, R60, R48 ;  /* 0x0000003c0830723c */ /* 0x040ff00000041830 */
[C---:B------:R-:W-:Y:S01]  /*2ca0*/  HMMA.16816.F32.BF16 R44, R8.reuse, R62, R44 ;  /* 0x0000003e082c723c */ /* 0x040fe2000004182c */
[----:B------:R-:W-:Y:S07]  /*2cb0*/  LDSM.16.M88.4 R60, [R90+UR5+0xe800] ;  /* 0x00e800055a3c783b */ /* 0x000fee0008000200 */
[C---:B------:R-:W-:Y:S08]  /*2cc0*/  HMMA.16816.F32.BF16 R40, R8.reuse, R52, R40 ;  /* 0x000000340828723c */ /* 0x040ff00000041828 */
[C---:B------:R-:W-:Y:S01]  /*2cd0*/  HMMA.16816.F32.BF16 R36, R8.reuse, R54, R36 ;  /* 0x000000360824723c */ /* 0x040fe20000041824 */
[----:B------:R-:W4:Y:S07]  /*2ce0*/  LDSM.16.M88.4 R52, [R87+0xd000] ;  /* 0x00d000005734783b */ /* 0x000f2e0000000200 */
[C---:B------:R-:W-:Y:S08]  /*2cf0*/  HMMA.16816.F32.BF16 R32, R8.reuse, R20, R32 ;  /* 0x000000140820723c */ /* 0x040ff00000041820 */
[C---:B------:R-:W-:Y:S01]  /*2d00*/  HMMA.16816.F32.BF16 R28, R8.reuse, R22, R28 ;  /* 0x00000016081c723c */ /* 0x040fe2000004181c */
[----:B------:R-:W5:Y:S07]  /*2d10*/  LDSM.16.M88.4 R20, [R87+0xd800] ;  /* 0x00d800005714783b */ /* 0x000f6e0000000200 */
[C---:B---3--:R-:W-:Y:S08]  /*2d20*/  HMMA.16816.F32.BF16 R24, R8.reuse, R12, R24 ;  /* 0x0000000c0818723c */ /* 0x048ff00000041818 */
[----:B------:R-:W-:Y:S01]  /*2d30*/  HMMA.16816.F32.BF16 R72, R8, R14, R72 ;  /* 0x0000000e0848723c */ /* 0x000fe20000041848 */
[----:B------:R-:W3:Y:S04]  /*2d40*/  LDSM.16.M88.4 R12, [R85+0xc000] ;  /* 0x00c00000550c783b */ /* 0x000ee80000000200 */
[----:B------:R-:W3:Y:S03]  /*2d50*/  LDSM.16.M88.4 R8, [R85+0xc800] ;  /* 0x00c800005508783b */ /* 0x000ee60000000200 */
[C---:B-1----:R-:W-:Y:S08]  /*2d60*/  HMMA.16816.F32.BF16 R48, R16.reuse, R4, R48 ;  /* 0x000000041030723c */ /* 0x042ff00000041830 */
[C---:B------:R-:W-:Y:S01]  /*2d70*/  HMMA.16816.F32.BF16 R44, R16.reuse, R6, R44 ;  /* 0x00000006102c723c */ /* 0x040fe2000004182c */
[----:B------:R-:W1:Y:S07]  /*2d80*/  LDSM.16.M88.4 R4, [R85+0xd000] ;  /* 0x00d000005504783b */ /* 0x000e6e0000000200 */
[C---:B--2---:R-:W-:Y:S08]  /*2d90*/  HMMA.16816.F32.BF16 R40, R16.reuse, R56, R40 ;  /* 0x000000381028723c */ /* 0x044ff00000041828 */
[C---:B------:R-:W-:Y:S01]  /*2da0*/  HMMA.16816.F32.BF16 R36, R16.reuse, R58, R36 ;  /* 0x0000003a1024723c */ /* 0x040fe20000041824 */
[----:B------:R-:W2:Y:S07]  /*2db0*/  LDSM.16.M88.4 R56, [R90+UR5+0xf000] ;  /* 0x00f000055a38783b */ /* 0x000eae0008000200 */
[C---:B----4-:R-:W-:Y:S08]  /*2dc0*/  HMMA.16816.F32.BF16 R32, R16.reuse, R52, R32 ;  /* 0x000000341020723c */ /* 0x050ff00000041820 */
[C---:B------:R-:W-:Y:S01]  /*2dd0*/  HMMA.16816.F32.BF16 R28, R16.reuse, R54, R28 ;  /* 0x00000036101c723c */ /* 0x040fe2000004181c */
[----:B------:R-:W4:Y:S07]  /*2de0*/  LDSM.16.M88.4 R52, [R90+UR5+0xf800] ;  /* 0x00f800055a34783b */ /* 0x000f2e0008000200 */
[C---:B-----5:R-:W-:Y:S08]  /*2df0*/  HMMA.16816.F32.BF16 R24, R16.reuse, R20, R24 ;  /* 0x000000141018723c */ /* 0x060ff00000041818 */
[----:B------:R-:W-:Y:S01]  /*2e00*/  HMMA.16816.F32.BF16 R72, R16, R22, R72 ;  /* 0x000000161048723c */ /* 0x000fe20000041848 */
[----:B------:R-:W-:Y:S04]  /*2e10*/  LDSM.16.M88.4 R20, [R94+0x4000] ;  /* 0x004000005e14783b */ /* 0x000fe80000000200 */
[----:B------:R-:W-:Y:S03]  /*2e20*/  LDSM.16.M88.4 R16, [R89+0xe000] ;  /* 0x00e000005910783b */ /* 0x000fe60000000200 */
[C---:B---3--:R-:W-:Y:S08]  /*2e30*/  HMMA.16816.F32.BF16 R48, R76.reuse, R12, R48 ;  /* 0x0000000c4c30723c */ /* 0x048ff00000041830 */
[C---:B------:R-:W-:Y:S01]  /*2e40*/  HMMA.16816.F32.BF16 R44, R76.reuse, R14, R44 ;  /* 0x0000000e4c2c723c */ /* 0x040fe2000004182c */
[----:B------:R-:W3:Y:S07]  /*2e50*/  LDSM.16.M88.4 R12, [R89+0xe800] ;  /* 0x00e80000590c783b */ /* 0x000eee0000000200 */
[C---:B------:R-:W-:Y:S08]  /*2e60*/  HMMA.16816.F32.BF16 R40, R76.reuse, R8, R40 ;  /* 0x000000084c28723c */ /* 0x040ff00000041828 */
[C---:B------:R-:W-:Y:S01]  /*2e70*/  HMMA.16816.F32.BF16 R36, R76.reuse, R10, R36 ;  /* 0x0000000a4c24723c */ /* 0x040fe20000041824 */
[----:B------:R-:W5:Y:S07]  /*2e80*/  LDSM.16.M88.4 R8, [R89+0xf000] ;  /* 0x00f000005908783b */ /* 0x000f6e0000000200 */
[C---:B-1----:R-:W-:Y:S08]  /*2e90*/  HMMA.16816.F32.BF16 R32, R76.reuse, R4, R32 ;  /* 0x000000044c20723c */ /* 0x042ff00000041820 */
[C---:B------:R-:W-:Y:S01]  /*2ea0*/  HMMA.16816.F32.BF16 R28, R76.reuse, R6, R28 ;  /* 0x000000064c1c723c */ /* 0x040fe2000004181c */
[----:B------:R-:W1:Y:S07]  /*2eb0*/  LDSM.16.M88.4 R4, [R89+0xf800] ;  /* 0x00f800005904783b */ /* 0x000e6e0000000200 */
[C---:B------:R-:W-:Y:S08]  /*2ec0*/  HMMA.16816.F32.BF16 R24, R76.reuse, R80, R24 ;  /* 0x000000504c18723c */ /* 0x040ff00000041818 */
[----:B------:R-:W-:Y:S08]  /*2ed0*/  HMMA.16816.F32.BF16 R72, R76, R82, R72 ;  /* 0x000000524c48723c */ /* 0x000ff00000041848 */
[C---:B------:R-:W-:Y:S08]  /*2ee0*/  HMMA.16816.F32.BF16 R48, R68.reuse, R64, R48 ;  /* 0x000000404430723c */ /* 0x040ff00000041830 */
[C---:B------:R-:W-:Y:S08]  /*2ef0*/  HMMA.16816.F32.BF16 R44, R68.reuse, R66, R44 ;  /* 0x00000042442c723c */ /* 0x040ff0000004182c */
[C---:B------:R-:W-:Y:S08]  /*2f00*/  HMMA.16816.F32.BF16 R40, R68.reuse, R60, R40 ;  /* 0x0000003c4428723c */ /* 0x040ff00000041828 */
[C---:B------:R-:W-:Y:S08]  /*2f10*/  HMMA.16816.F32.BF16 R36, R68.reuse, R62, R36 ;  /* 0x0000003e4424723c */ /* 0x040ff00000041824 */
[C---:B--2---:R-:W-:Y:S08]  /*2f20*/  HMMA.16816.F32.BF16 R32, R68.reuse, R56, R32 ;  /* 0x000000384420723c */ /* 0x044ff00000041820 */
[C---:B------:R-:W-:Y:S01]  /*2f30*/  HMMA.16816.F32.BF16 R60, R68.reuse, R58, R28 ;  /* 0x0000003a443c723c */ /* 0x040fe2000004181c */
[----:B------:R-:W-:Y:S04]  /*2f40*/  LDSM.16.M88.4 R56, [R93+0x4000] ;  /* 0x004000005d38783b */ /* 0x000fe80000000200 */
[----:B------:R-:W-:Y:S03]  /*2f50*/  LDSM.16.M88.4 R28, [R87+0xe000] ;  /* 0x00e00000571c783b */ /* 0x000fe60000000200 */
[C---:B----4-:R-:W-:Y:S01]  /*2f60*/  HMMA.16816.F32.BF16 R64, R68.reuse, R52, R24 ;  /* 0x000000344440723c */ /* 0x050fe20000041818 */
[----:B------:R-:W2:Y:S07]  /*2f70*/  LDSM.16.M88.4 R24, [R87+0xe800] ;  /* 0x00e800005718783b */ /* 0x000eae0000000200 */
[----:B------:R-:W-:Y:S01]  /*2f80*/  HMMA.16816.F32.BF16 R72, R68, R54, R72 ;  /* 0x000000364448723c */ /* 0x000fe20000041848 */
[----:B------:R-:W-:Y:S04]  /*2f90*/  LDSM.16.M88.4 R52, [R85+0xf000] ;  /* 0x00f000005534783b */ /* 0x000fe80000000200 */
[----:B------:R-:W-:Y:S03]  /*2fa0*/  LDSM.16.M88.4 R68, [R85+0xf800] ;  /* 0x00f800005544783b */ /* 0x000fe60000000200 */
[C---:B---3--:R-:W-:Y:S08]  /*2fb0*/  HMMA.16816.F32.BF16 R40, R20.reuse, R12, R40 ;  /* 0x0000000c1428723c */ /* 0x048ff00000041828 */
[C---:B------:R-:W-:Y:S01]  /*2fc0*/  HMMA.16816.F32.BF16 R36, R20.reuse, R14, R36 ;  /* 0x0000000e1424723c */ /* 0x040fe20000041824 */
[----:B------:R-:W-:Y:S07]  /*2fd0*/  LDSM.16.M88.4 R12, [R91+0x4000] ;  /* 0x004000005b0c783b */ /* 0x000fee0000000200 */
[C---:B-----5:R-:W-:Y:S08]  /*2fe0*/  HMMA.16816.F32.BF16 R32, R20.reuse, R8, R32 ;  /* 0x000000081420723c */ /* 0x060ff00000041820 */
[C---:B------:R-:W-:Y:S01]  /*2ff0*/  HMMA.16816.F32.BF16 R60, R20.reuse, R10, R60 ;  /* 0x0000000a143c723c */ /* 0x040fe2000004183c */
[----:B------:R-:W3:Y:S07]  /*3000*/  LDSM.16.M88.4 R8, [R87+0xf000] ;  /* 0x00f000005708783b */ /* 0x000eee0000000200 */
[C---:B-1----:R-:W-:Y:S08]  /*3010*/  HMMA.16816.F32.BF16 R64, R20.reuse, R4, R64 ;  /* 0x000000041440723c */ /* 0x042ff00000041840 */
[C---:B------:R-:W-:Y:S01]  /*3020*/  HMMA.16816.F32.BF16 R72, R20.reuse, R6, R72 ;  /* 0x000000061448723c */ /* 0x040fe20000041848 */
[----:B------:R-:W1:Y:S07]  /*3030*/  LDSM.16.M88.4 R4, [R85+0xe000] ;  /* 0x00e000005504783b */ /* 0x000e6e0000000200 */
[C---:B------:R-:W-:Y:S08]  /*3040*/  HMMA.16816.F32.BF16 R48, R20.reuse, R16, R48 ;  /* 0x000000101430723c */ /* 0x040ff00000041830 */
[----:B------:R-:W-:Y:S01]  /*3050*/  HMMA.16816.F32.BF16 R44, R20, R18, R44 ;  /* 0x00000012142c723c */ /* 0x000fe2000004182c */
[----:B------:R-:W4:Y:S04]  /*3060*/  LDSM.16.M88.4 R20, [R87+0xf800] ;  /* 0x00f800005714783b */ /* 0x000f280000000200 */
[----:B------:R-:W5:Y:S03]  /*3070*/  LDSM.16.M88.4 R16, [R85+0xe800] ;  /* 0x00e800005510783b */ /* 0x000f660000000200 */
[C---:B--2---:R-:W-:Y:S08]  /*3080*/  HMMA.16816.F32.BF16 R40, R56.reuse, R24, R40 ;  /* 0x000000183828723c */ /* 0x044ff00000041828 */
[C---:B------:R-:W-:Y:S08]  /*3090*/  HMMA.16816.F32.BF16 R48, R56.reuse, R28, R48 ;  /* 0x0000001c3830723c */ /* 0x040ff00000041830 */
[C---:B------:R-:W-:Y:S01]  /*30a0*/  HMMA.16816.F32.BF16 R44, R56.reuse, R30, R44 ;  /* 0x0000001e382c723c */ /* 0x040fe2000004182c */
[----:B------:R-:W-:Y:S07]  /*30b0*/  LDSM.16.M88.4 R28, [R95+0x8000] ;  /* 0x008000005f1c783b */ /* 0x000fee0000000200 */
[C---:B------:R-:W-:Y:S01]  /*30c0*/  HMMA.16816.F32.BF16 R36, R56.reuse, R26, R36 ;  /* 0x0000001a3824723c */ /* 0x040fe20000041824 */
[----:B------:R-:W2:Y:S07]  /*30d0*/  LDSM.16.M88.4 R24, [R90+UR5+0x10000] ;  /* 0x010000055a18783b */ /* 0x000eae0008000200 */
[C---:B---3--:R-:W-:Y:S08]  /*30e0*/  HMMA.16816.F32.BF16 R32, R56.reuse, R8, R32 ;  /* 0x000000083820723c */ /* 0x048ff00000041820 */
[----:B------:R-:W-:Y:S01]  /*30f0*/  HMMA.16816.F32.BF16 R60, R56, R10, R60 ;  /* 0x0000000a383c723c */ /* 0x000fe2000004183c */
[----:B------:R-:W-:Y:S07]  /*3100*/  LDSM.16.M88.4 R8, [R89+0x10000] ;  /* 0x010000005908783b */ /* 0x000fee0000000200 */
[C---:B-1----:R-:W-:Y:S01]  /*3110*/  HMMA.16816.F32.BF16 R76, R12.reuse, R4, R48 ;  /* 0x000000040c4c723c */ /* 0x042fe20000041830 */
[----:B------:R-:W1:Y:S07]  /*3120*/  LDSM.16.M88.4 R48, [R94+0x8000] ;  /* 0x008000005e30783b */ /* 0x000e6e0000000200 */
[----:B------:R-:W-:Y:S01]  /*3130*/  HMMA.16816.F32.BF16 R44, R12, R6, R44 ;  /* 0x000000060c2c723c */ /* 0x000fe2000004182c */
[----:B------:R-:W-:Y:S07]  /*3140*/  LDSM.16.M88.4 R4, [R87+0x10000] ;  /* 0x010000005704783b */ /* 0x000fee0000000200 */
[C---:B----4-:R-:W-:Y:S08]  /*3150*/  HMMA.16816.F32.BF16 R64, R56.reuse, R20, R64 ;  /* 0x000000143840723c */ /* 0x050ff00000041840 */
[----:B------:R-:W-:Y:S01]  /*3160*/  HMMA.16816.F32.BF16 R72, R56, R22, R72 ;  /* 0x000000163848723c */ /* 0x000fe20000041848 */
[----:B------:R-:W3:Y:S04]  /*3170*/  LDSM.16.M88.4 R20, [R90+UR5+0x10800] ;  /* 0x010800055a14783b */ /* 0x000ee80008000200 */
[----:B------:R-:W-:Y:S03]  /*3180*/  LDSM.16.M88.4 R56, [R85+0x11000] ;  /* 0x011000005538783b */ /* 0x000fe60000000200 */
[C---:B-----5:R-:W-:Y:S08]  /*3190*/  HMMA.16816.F32.BF16 R40, R12.reuse, R16, R40 ;  /* 0x000000100c28723c */ /* 0x060ff00000041828 */
[----:B------:R-:W-:Y:S01]  /*31a0*/  HMMA.16816.F32.BF16 R36, R12, R18, R36 ;  /* 0x000000120c24723c */ /* 0x000fe20000041824 */
[----:B------:R-:W4:Y:S07]  /*31b0*/  LDSM.16.M88.4 R16, [R93+0x8000] ;  /* 0x008000005d10783b */ /* 0x000f2e0000000200 */
[C---:B--2---:R-:W-:Y:S08]  /*31c0*/  HMMA.16816.F32.BF16 R76, R28.reuse, R24, R76 ;  /* 0x000000181c4c723c */ /* 0x044ff0000004184c */
[----:B------:R-:W-:Y:S01]  /*31d0*/  HMMA.16816.F32.BF16 R44, R28, R26, R44 ;  /* 0x0000001a1c2c723c */ /* 0x000fe2000004182c */
[----:B------:R-:W-:Y:S07]  /*31e0*/  LDSM.16.M88.4 R24, [R85+0x10000] ;  /* 0x010000005518783b */ /* 0x000fee0000000200 */
[C---:B------:R-:W-:Y:S08]  /*31f0*/  HMMA.16816.F32.BF16 R32, R12.reuse, R52, R32 ;  /* 0x000000340c20723c */ /* 0x040ff00000041820 */
[C---:B------:R-:W-:Y:S01]  /*3200*/  HMMA.16816.F32.BF16 R60, R12.reuse, R54, R60 ;  /* 0x000000360c3c723c */ /* 0x040fe2000004183c */
[----:B------:R-:W-:Y:S07]  /*3210*/  LDSM.16.M88.4 R52, [R91+0x8000] ;  /* 0x008000005b34783b */ /* 0x000fee0000000200 */
[C---:B------:R-:W-:Y:S08]  /*3220*/  HMMA.16816.F32.BF16 R64, R12.reuse, R68, R64 ;  /* 0x000000440c40723c */ /* 0x040ff00000041840 */
[----:B------:R-:W-:Y:S01]  /*3230*/  HMMA.16816.F32.BF16 R72, R12, R70, R72 ;  /* 0x000000460c48723c */ /* 0x000fe20000041848 */
[----:B------:R-:W2:Y:S07]  /*3240*/  LDSM.16.M88.4 R12, [R89+0x10800] ;  /* 0x01080000590c783b */ /* 0x000eae0000000200 */
[C---:B-1----:R-:W-:Y:S08]  /*3250*/  HMMA.16816.F32.BF16 R76, R48.reuse, R8, R76 ;  /* 0x00000008304c723c */ /* 0x042ff0000004184c */
[----:B------:R-:W-:Y:S01]  /*3260*/  HMMA.16816.F32.BF16 R44, R48, R10, R44 ;  /* 0x0000000a302c723c */ /* 0x000fe2000004182c */
[----:B------:R-:W1:Y:S07]  /*3270*/  LDSM.16.M88.4 R8, [R87+0x10800] ;  /* 0x010800005708783b */ /* 0x000e6e0000000200 */
[----:B---3--:R-:W-:Y:S08]  /*3280*/  HMMA.16816.F32.BF16 R40, R28, R20, R40 ;  /* 0x000000141c28723c */ /* 0x008ff00000041828 */
[----:B----4-:R-:W-:Y:S08]  /*3290*/  HMMA.16816.F32.BF16 R76, R16, R4, R76 ;  /* 0x00000004104c723c */ /* 0x010ff0000004184c */
[----:B------:R-:W-:Y:S01]  /*32a0*/  HMMA.16816.F32.BF16 R36, R28, R22, R36 ;  /* 0x000000161c24723c */ /* 0x000fe20000041824 */
[----:B------:R-:W-:Y:S07]  /*32b0*/  LDSM.16.M88.4 R20, [R85+0x10800] ;  /* 0x010800005514783b */ /* 0x000fee0000000200 */
[----:B------:R-:W-:Y:S01]  /*32c0*/  HMMA.16816.F32.BF16 R44, R16, R6, R44 ;  /* 0x00000006102c723c */ /* 0x000fe2000004182c */
[----:B------:R-:W3:Y:S07]  /*32d0*/  LDSM.16.M88.4 R4, [R90+UR5+0x11000] ;  /* 0x011000055a04783b */ /* 0x000eee0008000200 */
[C---:B--2---:R-:W-:Y:S08]  /*32e0*/  HMMA.16816.F32.BF16 R40, R48.reuse, R12, R40 ;  /* 0x0000000c3028723c */ /* 0x044ff00000041828 */
[----:B------:R-:W-:Y:S01]  /*32f0*/  HMMA.16816.F32.BF16 R36, R48, R14, R36 ;  /* 0x0000000e3024723c */ /* 0x000fe20000041824 */
[----:B------:R-:W2:Y:S07]  /*3300*/  LDSM.16.M88.4 R12, [R89+0x11000] ;  /* 0x01100000590c783b */ /* 0x000eae0000000200 */
[----:B------:R-:W-:Y:S08]  /*3310*/  HMMA.16816.F32.BF16 R76, R52, R24, R76 ;  /* 0x00000018344c723c */ /* 0x000ff0000004184c */
[----:B-1----:R-:W-:Y:S08]  /*3320*/  HMMA.16816.F32.BF16 R40, R16, R8, R40 ;  /* 0x000000081028723c */ /* 0x002ff00000041828 */
[----:B------:R-:W-:Y:S01]  /*3330*/  HMMA.16816.F32.BF16 R44, R52, R26, R44 ;  /* 0x0000001a342c723c */ /* 0x000fe2000004182c */
[----:B------:R-:W1:Y:S02]  /*3340*/  LDSM.16.M88.4 R24, [R90+UR5+0x11800] ;  /* 0x011800055a18783b */ /* 0x000e640008000200 */
[----:B------:R-:W-:Y:S01]  /*3350*/  FMUL.FTZ R68, R76, UR4 ;  /* 0x000000044c447c20 */ /* 0x000fe20008410000 */
[----:B------:R-:W-:Y:S01]  /*3360*/  FMUL.FTZ R70, R78, UR4 ;  /* 0x000000044e467c20 */ /* 0x000fe20008410000 */
[----:B------:R-:W-:Y:S01]  /*3370*/  FMUL.FTZ R69, R77, UR4 ;  /* 0x000000044d457c20 */ /* 0x000fe20008410000 */
[----:B------:R-:W-:-:S02]  /*3380*/  FMUL.FTZ R71, R79, UR4 ;  /* 0x000000044f477c20 */ /* 0x000fc40008410000 */
[----:B---3--:R-:W-:Y:S01]  /*3390*/  HMMA.16816.F32.BF16 R32, R28, R4, R32 ;  /* 0x000000041c20723c */ /* 0x008fe20000041820 */
[----:B------:R-:W-:Y:S07]  /*33a0*/  MUFU.TANH R68, R68 ;  /* 0x0000004400447308 */ /* 0x000fee0000002400 */
[----:B------:R-:W-:Y:S01]  /*33b0*/  HMMA.16816.F32.BF16 R40, R52, R20, R40 ;  /* 0x000000143428723c */ /* 0x000fe20000041828 */
[----:B------:R-:W3:Y:S02]  /*33c0*/  MUFU.TANH R70, R70 ;  /* 0x0000004600467308 */ /* 0x000ee40000002400 */
[----:B------:R-:W-:Y:S01]  /*33d0*/  FMUL.FTZ R44, R44, UR4 ;  /* 0x000000042c2c7c20 */ /* 0x000fe20008410000 */
[----:B------:R-:W-:Y:S01]  /*33e0*/  FMUL.FTZ R21, R46, UR4 ;  /* 0x000000042e157c20 */ /* 0x000fe20008410000 */
[----:B------:R-:W-:Y:S01]  /*33f0*/  FMUL.FTZ R20, R45, UR4 ;  /* 0x000000042d147c20 */ /* 0x000fe20008410000 */
[----:B------:R-:W-:-:S02]  /*3400*/  FMUL.FTZ R45, R47, UR4 ;  /* 0x000000042f2d7c20 */ /* 0x000fc40008410000 */
[----:B------:R-:W-:Y:S01]  /*3410*/  HMMA.16816.F32.BF16 R36, R16, R10, R36 ;  /* 0x0000000a1024723c */ /* 0x000fe20000041824 */
[----:B------:R-:W4:Y:S01]  /*3420*/  LDSM.16.M88.4 R8, [R87+0x11000] ;  /* 0x011000005708783b */ /* 0x000f220000000200 */
[----:B------:R-:W-:Y:S06]  /*3430*/  MUFU.TANH R69, R69 ;  /* 0x0000004500457308 */ /* 0x000fec0000002400 */
[----:B------:R-:W-:Y:S01]  /*3440*/  HMMA.16816.F32.BF16 R60, R28, R6, R60 ;  /* 0x000000061c3c723c */ /* 0x000fe2000004183c */
[----:B------:R-:W5:Y:S01]  /*3450*/  LDSM.16.M88.4 R4, [R89+0x11800] ;  /* 0x011800005904783b */ /* 0x000f620000000200 */
[----:B------:R-:W3:Y:S06]  /*3460*/  MUFU.TANH R71, R71 ;  /* 0x0000004700477308 */ /* 0x000eec0000002400 */
[----:B--2---:R-:W-:Y:S01]  /*3470*/  HMMA.16816.F32.BF16 R32, R48, R12, R32 ;  /* 0x0000000c3020723c */ /* 0x004fe20000041820 */
[----:B------:R-:W-:Y:S01]  /*3480*/  FMUL.FTZ R12, R40, UR4 ;  /* 0x00000004280c7c20 */ /* 0x000fe20008410000 */
[----:B------:R-:W-:Y:S01]  /*3490*/  MUFU.TANH R44, R44 ;  /* 0x0000002c002c7308 */ /* 0x000fe20000002400 */
[----:B------:R-:W-:-:S05]  /*34a0*/  FMUL.FTZ R40, R42, UR4 ;  /* 0x000000042a287c20 */ /* 0x000fca0008410000 */
[----:B------:R-:W-:Y:S01]  /*34b0*/  HMMA.16816.F32.BF16 R36, R52, R22, R36 ;  /* 0x000000163424723c */ /* 0x000fe20000041824 */
[----:B------:R-:W-:Y:S01]  /*34c0*/  FMUL.FTZ R22, R41, UR4 ;  /* 0x0000000429167c20 */ /* 0x000fe20008410000 */
[----:B------:R2:W-:Y:S01]  /*34d0*/  MUFU.TANH R23, R12 ;  /* 0x0000000c00177308 */ /* 0x0005e20000002400 */
[----:B------:R-:W-:-:S05]  /*34e0*/  FMUL.FTZ R41, R43, UR4 ;  /* 0x000000042b297c20 */ /* 0x000fca0008410000 */
[----:B------:R-:W-:Y:S02]  /*34f0*/  HMMA.16816.F32.BF16 R60, R48, R14, R60 ;  /* 0x0000000e303c723c */ /* 0x000fe4000004183c */
[----:B------:R-:W-:Y:S06]  /*3500*/  MUFU.TANH R21, R21 ;  /* 0x0000001500157308 */ /* 0x000fec0000002400 */
[----:B-1----:R-:W-:Y:S02]  /*3510*/  HMMA.16816.F32.BF16 R64, R28, R24, R64 ;  /* 0x000000181c40723c */ /* 0x002fe40000041840 */
[----:B------:R-:W-:Y:S01]  /*3520*/  MUFU.TANH R20, R20 ;  /* 0x0000001400147308 */ /* 0x000fe20000002400 */
[----:B--2---:R-:W1:Y:S01]  /*3530*/  LDSM.16.M88.4 R12, [R87+0x11800] ;  /* 0x01180000570c783b */ /* 0x004e620000000200 */
[----:B------:R-:W-:Y:S01]  /*3540*/  FMUL.FTZ R24, R36, UR4 ;  /* 0x0000000424187c20 */ /* 0x000fe20008410000 */
[----:B------:R-:W-:Y:S01]  /*3550*/  FMUL.FTZ R36, R38, UR4 ;  /* 0x0000000426247c20 */ /* 0x000fe20008410000 */
[----:B------:R-:W-:-:S02]  /*3560*/  FMUL.FTZ R25, R37, UR4 ;  /* 0x0000000425197c20 */ /* 0x000fc40008410000 */
[----:B------:R-:W-:Y:S02]  /*3570*/  HMMA.16816.F32.BF16 R72, R28, R26, R72 ;  /* 0x0000001a1c48723c */ /* 0x000fe40000041848 */
[----:B------:R-:W2:Y:S06]  /*3580*/  MUFU.TANH R45, R45 ;  /* 0x0000002d002d7308 */ /* 0x000eac0000002400 */
[C---:B----4-:R-:W-:Y:S02]  /*3590*/  HMMA.16816.F32.BF16 R32, R16.reuse, R8, R32 ;  /* 0x000000081020723c */ /* 0x050fe40000041820 */
[----:B------:R-:W4:Y:S06]  /*35a0*/  MUFU.TANH R40, R40 ;  /* 0x0000002800287308 */ /* 0x000f2c0000002400 */
[----:B------:R-:W-:Y:S01]  /*35b0*/  HMMA.16816.F32.BF16 R60, R16, R10, R60 ;  /* 0x0000000a103c723c */ /* 0x000fe2000004183c */
[----:B------:R-:W2:Y:S01]  /*35c0*/  LDSM.16.M88.4 R8, [R85+0x11800] ;  /* 0x011800005508783b */ /* 0x000ea20000000200 */
[----:B------:R-:W-:Y:S01]  /*35d0*/  MUFU.TANH R22, R22 ;  /* 0x0000001600167308 */ /* 0x000fe20000002400 */
[----:B------:R-:W-:-:S05]  /*35e0*/  DEPBAR.LE SB0, 0x0 ;  /* 0x000080000000791a */ /* 0x000fca0000000000 */
[C---:B-----5:R-:W-:Y:S01]  /*35f0*/  HMMA.16816.F32.BF16 R64, R48.reuse, R4, R64 ;  /* 0x000000043040723c */ /* 0x060fe20000041840 */
[----:B------:R-:W-:Y:S01]  /*3600*/  FMUL.FTZ R4, R39, UR4 ;  /* 0x0000000427047c20 */ /* 0x000fe20008410000 */
[----:B------:R-:W5:Y:S06]  /*3610*/  MUFU.TANH R41, R41 ;  /* 0x0000002900297308 */ /* 0x000f6c0000002400 */
[----:B------:R-:W-:Y:S01]  /*3620*/  HMMA.16816.F32.BF16 R72, R48, R6, R72 ;  /* 0x000000063048723c */ /* 0x000fe20000041848 */
[----:B------:R-:W-:Y:S01]  /*3630*/  IMAD.SHL.U32 R6, R193, 0x2, RZ ;  /* 0x00000002c1067824 */ /* 0x000fe200078e00ff */
[----:B------:R-:W-:Y:S04]  /*3640*/  MUFU.TANH R24, R24 ;  /* 0x0000001800187308 */ /* 0x000fe80000002400 */
[----:B------:R-:W-:-:S02]  /*3650*/  LOP3.LUT R6, R6, 0x6, RZ, 0xc0, !PT ;  /* 0x0000000606067812 */ /* 0x000fc400078ec0ff */
[----:B------:R-:W-:Y:S02]  /*3660*/  HMMA.16816.F32.BF16 R60, R52, R58, R60 ;  /* 0x0000003a343c723c */ /* 0x000fe4000004183c */
[----:B------:R-:W5:Y:S01]  /*3670*/  MUFU.TANH R36, R36 ;  /* 0x0000002400247308 */ /* 0x000f620000002400 */
[----:B------:R-:W-:-:S04]  /*3680*/  IMAD R3, R3, 0x40, R6 ;  /* 0x0000004003037824 */ /* 0x000fc800078e0206 */
[C---:B------:R-:W-:Y:S01]  /*3690*/  VIADD R5, R3.reuse, 0x1 ;  /* 0x0000000103057836 */ /* 0x040fe20000000000 */
[C---:B-1----:R-:W-:Y:S01]  /*36a0*/  HMMA.16816.F32.BF16 R64, R16.reuse, R12, R64 ;  /* 0x0000000c1040723c */ /* 0x042fe20000041840 */
[CC--:B------:R-:W-:Y:S01]  /*36b0*/  ISETP.GE.AND P5, PT, R3.reuse, R92.reuse, PT ;  /* 0x0000005c0300720c */ /* 0x0c0fe20003fa6270 */
[----:B------:R-:W-:Y:S01]  /*36c0*/  VIADD R7, R3, 0x9 ;  /* 0x0000000903077836 */ /* 0x000fe20000000000 */
[----:B------:R-:W-:Y:S01]  /*36d0*/  MUFU.TANH R25, R25 ;  /* 0x0000001900197308 */ /* 0x000fe20000002400 */
[-C--:B------:R-:W-:Y:S02]  /*36e0*/  ISETP.GE.AND P1, PT, R5, R92.reuse, PT ;  /* 0x0000005c0500720c */ /* 0x080fe40003f26270 */
[C---:B------:R-:W-:Y:S02]  /*36f0*/  IADD3 R5, PT, PT, R3.reuse, 0x10, RZ ;  /* 0x0000001003057810 */ /* 0x040fe40007ffe0ff */
[----:B------:R-:W-:Y:S01]  /*3700*/  HMMA.16816.F32.BF16 R72, R16, R14, R72 ;  /* 0x0000000e1048723c */ /* 0x000fe20000041848 */
[----:B---3--:R-:W-:Y:S01]  /*3710*/  FSEL R70, R70, -INF , !P5 ;  /* 0xff80000046467808 */ /* 0x008fe20006800000 */
[----:B------:R-:W-:Y:S01]  /*3720*/  VIADD R19, R3, 0x30 ;  /* 0x0000003003137836 */ /* 0x000fe20000000000 */
[-C--:B------:R-:W-:Y:S01]  /*3730*/  ISETP.GE.AND P2, PT, R5, R92.reuse, PT ;  /* 0x0000005c0500720c */ /* 0x080fe20003f46270 */
[----:B------:R-:W-:Y:S01]  /*3740*/  VIADD R5, R3, 0x11 ;  /* 0x0000001103057836 */ /* 0x000fe20000000000 */
[----:B------:R-:W-:Y:S01]  /*3750*/  FSEL R13, R68, -INF , !P5 ;  /* 0xff800000440d7808 */ /* 0x000fe20006800000 */
[----:B------:R-:W-:Y:S01]  /*3760*/  FMUL.FTZ R60, R60, UR4 ;  /* 0x000000043c3c7c20 */ /* 0x000fe20008410000 */
[----:B------:R-:W-:Y:S01]  /*3770*/  FSEL R18, R71, -INF , !P1 ;  /* 0xff80000047127808 */ /* 0x000fe20004800000 */
[C---:B------:R-:W-:Y:S01]  /*3780*/  HMMA.16816.F32.BF16 R32, R52.reuse, R56, R32 ;  /* 0x000000383420723c */ /* 0x040fe20000041820 */
[-C--:B------:R-:W-:Y:S01]  /*3790*/  ISETP.GE.AND P5, PT, R5, R92.reuse, PT ;  /* 0x0000005c0500720c */ /* 0x080fe20003fa6270 */
[----:B------:R-:W-:Y:S01]  /*37a0*/  VIADD R5, R3, 0x18 ;  /* 0x0000001803057836 */ /* 0x000fe20000000000 */
[----:B------:R-:W-:Y:S01]  /*37b0*/  FSEL R69, R69, -INF , !P1 ;  /* 0xff80000045457808 */ /* 0x000fe20004800000 */
[----:B------:R-:W-:Y:S01]  /*37c0*/  FMUL.FTZ R62, R62, UR4 ;  /* 0x000000043e3e7c20 */ /* 0x000fe20008410000 */
[-C--:B------:R-:W-:Y:S01]  /*37d0*/  ISETP.GE.AND P3, PT, R7, R92.reuse, PT ;  /* 0x0000005c0700720c */ /* 0x080fe20003f66270 */
[----:B------:R-:W1:Y:S01]  /*37e0*/  MUFU.TANH R4, R4 ;  /* 0x0000000400047308 */ /* 0x000e620000002400 */
[-C--:B------:R-:W-:Y:S01]  /*37f0*/  ISETP.GE.AND P1, PT, R5, R92.reuse, PT ;  /* 0x0000005c0500720c */ /* 0x080fe20003f26270 */
[C---:B--2---:R-:W-:Y:S01]  /*3800*/  HMMA.16816.F32.BF16 R64, R52.reuse, R8, R64 ;  /* 0x000000083440723c */ /* 0x044fe20000041840 */
[----:B------:R-:W-:Y:S01]  /*3810*/  VIADD R9, R3, 0x8 ;  /* 0x0000000803097836 */ /* 0x000fe20000000000 */
[----:B------:R-:W-:Y:S01]  /*3820*/  FSEL R6, R45, -INF , !P3 ;  /* 0xff8000002d067808 */ /* 0x000fe20005800000 */
[----:B------:R-:W-:Y:S01]  /*3830*/  VIADD R5, R3, 0x19 ;  /* 0x0000001903057836 */ /* 0x000fe20000000000 */
[----:B------:R-:W-:Y:S01]  /*3840*/  FSEL R17, R20, -INF , !P3 ;  /* 0xff80000014117808 */ /* 0x000fe20005800000 */
[----:B------:R-:W-:Y:S01]  /*3850*/  FMUL.FTZ R61, R61, UR4 ;  /* 0x000000043d3d7c20 */ /* 0x000fe20008410000 */
[-C--:B------:R-:W-:Y:S01]  /*3860*/  ISETP.GE.AND P4, PT, R9, R92.reuse, PT ;  /* 0x0000005c0900720c */ /* 0x080fe20003f86270 */
[----:B------:R-:W-:Y:S01]  /*3870*/  MUFU.TANH R143, R60 ;  /* 0x0000003c008f7308 */ /* 0x000fe20000002400 */
[----:B------:R-:W-:Y:S01]  /*3880*/  HMMA.16816.F32.BF16 R72, R52, R10, R72 ;  /* 0x0000000a3448723c */ /* 0x000fe20000041848 */
[----:B----4-:R-:W-:Y:S01]  /*3890*/  FSEL R14, R40, -INF , !P2 ;  /* 0xff800000280e7808 */ /* 0x010fe20005000000 */
[----:B------:R-:W-:Y:S01]  /*38a0*/  FMUL.FTZ R63, R63, UR4 ;  /* 0x000000043f3f7c20 */ /* 0x000fe20008410000 */
[----:B------:R-:W-:Y:S01]  /*38b0*/  FSEL R16, R21, -INF , !P4 ;  /* 0xff80000015107808 */ /* 0x000fe20006000000 */
[----:B------:R-:W-:Y:S01]  /*38c0*/  FMUL.FTZ R32, R32, UR4 ;  /* 0x0000000420207c20 */ /* 0x000fe20008410000 */
[----:B------:R-:W-:Y:S01]  /*38d0*/  FSEL R15, R44, -INF , !P4 ;  /* 0xff8000002c0f7808 */ /* 0x000fe20006000000 */
[----:B------:R-:W-:Y:S01]  /*38e0*/  FMUL.FTZ R34, R34, UR4 ;  /* 0x0000000422227c20 */ /* 0x000fe20008410000 */
[-C--:B------:R-:W-:Y:S01]  /*38f0*/  ISETP.GE.AND P4, PT, R5, R92.reuse, PT ;  /* 0x0000005c0500720c */ /* 0x080fe20003f86270 */
[----:B------:R-:W-:Y:S01]  /*3900*/  VIADD R5, R3, 0x20 ;  /* 0x0000002003057836 */ /* 0x000fe20000000000 */
[----:B------:R-:W2:Y:S01]  /*3910*/  MUFU.TANH R168, R62 ;  /* 0x0000003e00a87308 */ /* 0x000ea20000002400 */
[----:B------:R-:W-:Y:S01]  /*3920*/  FSEL R11, R23, -INF , !P2 ;  /* 0xff800000170b7808 */ /* 0x000fe20005000000 */
[----:B------:R-:W-:Y:S01]  /*3930*/  FMUL.FTZ R33, R33, UR4 ;  /* 0x0000000421217c20 */ /* 0x000fe20008410000 */
[----:B------:R-:W-:Y:S01]  /*3940*/  FMUL.FTZ R35, R35, UR4 ;  /* 0x0000000423237c20 */ /* 0x000fe20008410000 */
[-C--:B------:R-:W-:Y:S01]  /*3950*/  ISETP.GE.AND P3, PT, R5, R92.reuse, PT ;  /* 0x0000005c0500720c */ /* 0x080fe20003f66270 */
[C---:B------:R-:W-:Y:S01]  /*3960*/  VIADD R5, R3.reuse, 0x21 ;  /* 0x0000002103057836 */ /* 0x040fe20000000000 */
[----:B------:R-:W-:Y:S01]  /*3970*/  IADD3 R9, PT, PT, R3, 0x29, RZ ;  /* 0x0000002903097810 */ /* 0x000fe20007ffe0ff */
[----:B------:R-:W-:Y:S01]  /*3980*/  FMUL.FTZ R64, R64, UR4 ;  /* 0x0000000440407c20 */ /* 0x000fe20008410000 */
[----:B------:R-:W-:Y:S01]  /*3990*/  MUFU.TANH R165, R32 ;  /* 0x0000002000a57308 */ /* 0x000fe20000002400 */
[----:B-----5:R-:W-:Y:S01]  /*39a0*/  FSEL R12, R41, -INF , !P5 ;  /* 0xff800000290c7808 */ /* 0x020fe20006800000 */
[----:B------:R-:W-:Y:S01]  /*39b0*/  FMUL.FTZ R65, R65, UR4 ;  /* 0x0000000441417c20 */ /* 0x000fe20008410000 */
[-C--:B------:R-:W-:Y:S01]  /*39c0*/  ISETP.GE.AND P2, PT, R5, R92.reuse, PT ;  /* 0x0000005c0500720c */ /* 0x080fe20003f46270 */
[----:B------:R-:W-:Y:S01]  /*39d0*/  VIADD R5, R3, 0x28 ;  /* 0x0000002803057836 */ /* 0x000fe20000000000 */
[----:B------:R-:W-:Y:S01]  /*39e0*/  FSEL R7, R22, -INF , !P5 ;  /* 0xff80000016077808 */ /* 0x000fe20006800000 */
[----:B------:R-:W-:Y:S01]  /*39f0*/  FMUL.FTZ R66, R66, UR4 ;  /* 0x0000000442427c20 */ /* 0x000fe20008410000 */
[----:B------:R-:W-:Y:S01]  /*3a00*/  FMUL.FTZ R67, R67, UR4 ;  /* 0x0000000443437c20 */ /* 0x000fe20008410000 */
[----:B------:R-:W3:Y:S01]  /*3a10*/  MUFU.TANH R142, R34 ;  /* 0x00000022008e7308 */ /* 0x000ee20000002400 */
[----:B------:R-:W-:Y:S01]  /*3a20*/  FMUL.FTZ R72, R72, UR4 ;  /* 0x0000000448487c20 */ /* 0x000fe20008410000 */
[----:B------:R-:W-:Y:S01]  /*3a30*/  ISETP.GE.AND P5, PT, R5, R92, PT ;  /* 0x0000005c0500720c */ /* 0x000fe20003fa6270 */
[----:B------:R-:W-:Y:S01]  /*3a40*/  FMUL.FTZ R73, R73, UR4 ;  /* 0x0000000449497c20 */ /* 0x000fe20008410000 */
[----:B------:R-:W-:Y:S01]  /*3a50*/  FMUL.FTZ R74, R74, UR4 ;  /* 0x000000044a4a7c20 */ /* 0x000fe20008410000 */
[----:B------:R-:W-:Y:S01]  /*3a60*/  FMUL.FTZ R75, R75, UR4 ;  /* 0x000000044b4b7c20 */ /* 0x000fe20008410000 */
[----:B------:R-:W-:-:S02]  /*3a70*/  FSEL R10, R36, -INF , !P1 ;  /* 0xff800000240a7808 */ /* 0x000fc40004800000 */
[----:B------:R-:W4:Y:S01]  /*3a80*/  MUFU.TANH R161, R33 ;  /* 0x0000002100a17308 */ /* 0x000f220000002400 */
[----:B------:R-:W-:Y:S02]  /*3a90*/  FSEL R5, R24, -INF , !P1 ;  /* 0xff80000018057808 */ /* 0x000fe40004800000 */
[-C--:B------:R-:W-:Y:S02]  /*3aa0*/  ISETP.GE.AND P1, PT, R9, R92.reuse, PT ;  /* 0x0000005c0900720c */ /* 0x080fe40003f26270 */
[----:B-1----:R-:W-:Y:S02]  /*3ab0*/  FSEL R8, R4, -INF , !P4 ;  /* 0xff80000004087808 */ /* 0x002fe40006000000 */
[----:B------:R-:W-:Y:S01]  /*3ac0*/  FSEL R9, R25, -INF , !P4 ;  /* 0xff80000019097808 */ /* 0x000fe20006000000 */
[----:B------:R-:W1:Y:S01]  /*3ad0*/  MUFU.TANH R140, R35 ;  /* 0x00000023008c7308 */ /* 0x000e620000002400 */
[----:B------:R-:W-:Y:S01]  /*3ae0*/  ISETP.GE.AND P4, PT, R19, R92, PT ;  /* 0x0000005c1300720c */ /* 0x000fe20003f86270 */
[----:B------:R-:W-:Y:S01]  /*3af0*/  VIADD R19, R3, 0x31 ;  /* 0x0000003103137836 */ /* 0x000fe20000000000 */
[----:B--2---:R-:W-:-:S02]  /*3b00*/  FSEL R168, R168, -INF , !P5 ;  /* 0xff800000a8a87808 */ /* 0x004fc40006800000 */
[----:B------:R-:W-:Y:S02]  /*3b10*/  FSEL R143, R143, -INF , !P5 ;  /* 0xff8000008f8f7808 */ /* 0x000fe40006800000 */
[----:B------:R-:W-:Y:S01]  /*3b20*/  ISETP.GE.U32.AND P5, PT, R92, 0x41, PT ;  /* 0x000000415c00780c */ /* 0x000fe20003fa6070 */
[----:B------:R-:W2:Y:S01]  /*3b30*/  MUFU.TANH R141, R61 ;  /* 0x0000003d008d7308 */ /* 0x000ea20000002400 */
[----:B---3--:R-:W-:Y:S02]  /*3b40*/  FSEL R142, R142, -INF , !P3 ;  /* 0xff8000008e8e7808 */ /* 0x008fe40005800000 */
[----:B------:R-:W-:Y:S02]  /*3b50*/  FSEL R165, R165, -INF , !P3 ;  /* 0xff800000a5a57808 */ /* 0x000fe40005800000 */
[----:B------:R-:W-:Y:S01]  /*3b60*/  ISETP.GE.AND P3, PT, R19, R92, PT ;  /* 0x0000005c1300720c */ /* 0x000fe20003f66270 */
[----:B------:R-:W-:Y:S01]  /*3b70*/  VIADD R19, R3, 0x38 ;  /* 0x0000003803137836 */ /* 0x000fe20000000000 */
[----:B----4-:R-:W-:Y:S01]  /*3b80*/  FSEL R161, R161, -INF , !P2 ;  /* 0xff800000a1a17808 */ /* 0x010fe20005000000 */
[----:B------:R-:W3:Y:S01]  /*3b90*/  MUFU.TANH R178, R63 ;  /* 0x0000003f00b27308 */ /* 0x000ee20000002400 */
[----:B------:R-:W-:Y:S01]  /*3ba0*/  VIADD R3, R3, 0x39 ;  /* 0x0000003903037836 */ /* 0x000fe20000000000 */
[----:B-1----:R-:W-:-:S02]  /*3bb0*/  FSEL R140, R140, -INF , !P2 ;  /* 0xff8000008c8c7808 */ /* 0x002fc40005000000 */
[----:B------:R-:W-:-:S04]  /*3bc0*/  ISETP.GE.AND P2, PT, R19, R92, PT ;  /* 0x0000005c1300720c */ /* 0x000fc80003f46270 */
[----:B------:R-:W1:Y:S01]  /*3bd0*/  MUFU.TANH R181, R64 ;  /* 0x0000004000b57308 */ /* 0x000e620000002400 */
[----:B--2---:R-:W-:-:S07]  /*3be0*/  FSEL R141, R141, -INF , !P1 ;  /* 0xff8000008d8d7808 */ /* 0x004fce0004800000 */
[----:B------:R-:W2:Y:S01]  /*3bf0*/  MUFU.TANH R179, R65 ;  /* 0x0000004100b37308 */ /* 0x000ea20000002400 */
[----:B---3--:R-:W-:Y:S02]  /*3c00*/  FSEL R178, R178, -INF , !P1 ;  /* 0xff800000b2b27808 */ /* 0x008fe40004800000 */
[----:B------:R-:W-:-:S05]  /*3c10*/  ISETP.GE.AND P1, PT, R3, R92, PT ;  /* 0x0000005c0300720c */ /* 0x000fca0003f26270 */
[----:B------:R-:W3:Y:S01]  /*3c20*/  MUFU.TANH R174, R66 ;  /* 0x0000004200ae7308 */ /* 0x000ee20000002400 */
[----:B-1----:R-:W-:-:S07]  /*3c30*/  FSEL R181, R181, -INF , !P4 ;  /* 0xff800000b5b57808 */ /* 0x002fce0006000000 */
[----:B------:R-:W1:Y:S01]  /*3c40*/  MUFU.TANH R172, R67 ;  /* 0x0000004300ac7308 */ /* 0x000e620000002400 */
[----:B--2---:R-:W-:-:S07]  /*3c50*/  FSEL R179, R179, -INF , !P3 ;  /* 0xff800000b3b37808 */ /* 0x004fce0005800000 */
[----:B------:R-:W2:Y:S01]  /*3c60*/  MUFU.TANH R177, R72 ;  /* 0x0000004800b17308 */ /* 0x000ea20000002400 */
[----:B---3--:R-:W-:-:S07]  /*3c70*/  FSEL R174, R174, -INF , !P4 ;  /* 0xff800000aeae7808 */ /* 0x008fce0006000000 */
[----:B------:R-:W3:Y:S01]  /*3c80*/  MUFU.TANH R175, R73 ;  /* 0x0000004900af7308 */ /* 0x000ee20000002400 */
[----:B-1----:R-:W-:-:S07]  /*3c90*/  FSEL R172, R172, -INF , !P3 ;  /* 0xff800000acac7808 */ /* 0x002fce0005800000 */
[----:B------:R-:W1:Y:S01]  /*3ca0*/  MUFU.TANH R170, R74 ;  /* 0x0000004a00aa7308 */ /* 0x000e620000002400 */
[----:B--2---:R-:W-:-:S07]  /*3cb0*/  FSEL R177, R177, -INF , !P2 ;  /* 0xff800000b1b17808 */ /* 0x004fce0005000000 */
[----:B------:R-:W2:Y:S01]  /*3cc0*/  MUFU.TANH R166, R75 ;  /* 0x0000004b00a67308 */ /* 0x000ea20000002400 */
[----:B---3--:R-:W-:Y:S02]  /*3cd0*/  FSEL R175, R175, -INF , !P1 ;  /* 0xff800000afaf7808 */ /* 0x008fe40004800000 */
[----:B-1----:R-:W-:Y:S02]  /*3ce0*/  FSEL R170, R170, -INF , !P2 ;  /* 0xff800000aaaa7808 */ /* 0x002fe40005000000 */
[----:B--2---:R-:W-:Y:S01]  /*3cf0*/  FSEL R166, R166, -INF , !P1 ;  /* 0xff800000a6a67808 */ /* 0x004fe20004800000 */
[----:B------:R-:W-:Y:S06]  /*3d00*/  BAR.SYNC.DEFER_BLOCKING 0x0 ;  /* 0x0000000000007b1d */ /* 0x000fec0000010000 */
[----:B------:R-:W-:Y:S05]  /*3d10*/  @!P5 BRA `(.L_x_182) ;  /* 0x0000000000c4d947 */ /* 0x000fea0003800000 */
        /* <DEDUP_REMOVED lines=46> */
.L_x_184:
[----:B------:R3:W-:Y:S02]  /*4000*/  STS.128 [R208+0x11000], RZ ;  /* 0x011000ffd0007388 */ /* 0x0007e40000000c00 */
.L_x_185:
[----:B------:R-:W-:Y:S05]  /*4010*/  BSYNC.RECONVERGENT B0 ;  /* 0x0000000000007941 */ /* 0x000fea0003800200 */
.L_x_183:
[----:B------:R-:W0:Y:S02]  /*4020*/  LDGDEPBAR ;  /* 0x00000000000079af */ /* 0x000e240000000000 */
.L_x_182:
        /* <DEDUP_REMOVED lines=64> */
[--C-:B------:R-:W-:Y:S01]  /*4430*/  FFMA.FTZ R135, R10, UR4, -R171.reuse ;  /* 0x000000040a877c23 */ /* 0x100fe200080108ab */
[--C-:B------:R-:W-:Y:S01]  /*4440*/  FFMA.FTZ R134, R8, UR4, -R171.reuse ;  /* 0x0000000408867c23 */ /* 0x100fe200080108ab */
[----:B------:R-:W5:Y:S01]  /*4450*/  MUFU.EX2 R156, R156 ;  /* 0x0000009c009c7308 */ /* 0x000f620000000800 */
[----:B------:R-:W4:Y:S01]  /*4460*/  LDSM.16.MT88.4 R12, [R167+0x14800] ;  /* 0x01480000a70c783b */ /* 0x000f220000004200 */
[--C-:B------:R-:W-:Y:S01]  /*4470*/  FFMA.FTZ R160, R165, UR4, -R176.reuse ;  /* 0x00000004a5a07c23 */ /* 0x100fe200080108b0 */
[--C-:B------:R-:W-:Y:S01]  /*4480*/  FFMA.FTZ R161, R161, UR4, -R176.reuse ;  /* 0x00000004a1a17c23 */ /* 0x100fe200080108b0 */
[--C-:B------:R-:W-:Y:S01]  /*4490*/  FFMA.FTZ R162, R143, UR4, -R176.reuse ;  /* 0x000000048fa27c23 */ /* 0x100fe200080108b0 */
[----:B------:R-:W4:Y:S01]  /*44a0*/  LDSM.16.MT88.4 R8, [R159+0x14800] ;  /* 0x014800009f08783b */ /* 0x000f220000004200 */
[--C-:B------:R-:W-:Y:S01]  /*44b0*/  FFMA.FTZ R165, R141, UR4, -R176.reuse ;  /* 0x000000048da57c23 */ /* 0x100fe200080108b0 */
[--C-:B------:R-:W-:Y:S01]  /*44c0*/  FFMA.FTZ R164, R142, UR4, -R171.reuse ;  /* 0x000000048ea47c23 */ /* 0x100fe200080108ab */
[----:B------:R-:W-:Y:S01]  /*44d0*/  MUFU.EX2 R153, R153 ;  /* 0x0000009900997308 */ /* 0x000fe20000000800 */
[----:B------:R-:W4:Y:S01]  /*44e0*/  LDSM.16.MT88.4 R16, [R158+0x14800] ;  /* 0x014800009e10783b */ /* 0x000f220000004200 */
[--C-:B------:R-:W-:Y:S01]  /*44f0*/  FFMA.FTZ R169, R140, UR4, -R171.reuse ;  /* 0x000000048ca97c23 */ /* 0x100fe200080108ab */
[--C-:B------:R-:W-:Y:S01]  /*4500*/  FFMA.FTZ R168, R168, UR4, -R171.reuse ;  /* 0x00000004a8a87c23 */ /* 0x100fe200080108ab */
[--C-:B------:R-:W-:Y:S01]  /*4510*/  FFMA.FTZ R173, R178, UR4, -R171.reuse ;  /* 0x00000004b2ad7c23 */ /* 0x100fe200080108ab */
[----:B------:R-:W-:Y:S01]  /*4520*/  LDSM.16.MT88.4 R136, [R167+0x12800] ;  /* 0x01280000a788783b */ /* 0x000fe20000004200 */
[--C-:B------:R-:W-:Y:S01]  /*4530*/  FFMA.FTZ R178, R181, UR4, -R176.reuse ;  /* 0x00000004b5b27c23 */ /* 0x100fe200080108b0 */
[--C-:B------:R-:W-:Y:S01]  /*4540*/  FFMA.FTZ R179, R179, UR4, -R176.reuse ;  /* 0x00000004b3b37c23 */ /* 0x100fe200080108b0 */
[----:B------:R-:W3:Y:S01]  /*4550*/  MUFU.EX2 R152, R152 ;  /* 0x0000009800987308 */ /* 0x000ee20000000800 */
[----:B-----5:R-:W-:Y:S01]  /*4560*/  F2FP.BF16.F32.PACK_AB R96, R156, R157 ;  /* 0x0000009d9c60723e */ /* 0x020fe200000010ff */
[----:B------:R-:W-:Y:S01]  /*4570*/  LDSM.16.MT88.4 R32, [R159+0x12800] ;  /* 0x012800009f20783b */ /* 0x000fe20000004200 */
[--C-:B------:R-:W-:Y:S01]  /*4580*/  FFMA.FTZ R177, R177, UR4, -R176.reuse ;  /* 0x00000004b1b17c23 */ /* 0x100fe200080108b0 */
[----:B------:R-:W-:Y:S01]  /*4590*/  FFMA.FTZ R176, R175, UR4, -R176 ;  /* 0x00000004afb07c23 */ /* 0x000fe200080108b0 */
[--C-:B------:R-:W-:Y:S01]  /*45a0*/  FFMA.FTZ R174, R174, UR4, -R171.reuse ;  /* 0x00000004aeae7c23 */ /* 0x100fe200080108ab */
[----:B------:R-:W-:Y:S01]  /*45b0*/  LDSM.16.MT88.4 R28, [R158+0x12800] ;  /* 0x012800009e1c783b */ /* 0x000fe20000004200 */
[--C-:B------:R-:W-:Y:S01]  /*45c0*/  FFMA.FTZ R175, R172, UR4, -R171.reuse ;  /* 0x00000004acaf7c23 */ /* 0x100fe200080108ab */
[----:B------:R-:W-:Y:S01]  /*45d0*/  MUFU.EX2 R155, R155 ;  /* 0x0000009b009b7308 */ /* 0x000fe20000000800 */
[--C-:B------:R-:W-:Y:S01]  /*45e0*/  FFMA.FTZ R170, R170, UR4, -R171.reuse ;  /* 0x00000004aaaa7c23 */ /* 0x100fe200080108ab */
[----:B------:R-:W-:Y:S01]  /*45f0*/  LDSM.16.MT88.4 R24, [R163+0x14800] ;  /* 0x01480000a318783b */ /* 0x000fe20000004200 */
[----:B------:R-:W-:Y:S01]  /*4600*/  FFMA.FTZ R215, R166, UR4, -R171 ;  /* 0x00000004a6d77c23 */ /* 0x000fe200080108ab */
[----:B------:R-:W-:-:S02]  /*4610*/  FADD.FTZ R156, R157, R156 ;  /* 0x0000009c9d9c7221 */ /* 0x000fc40000010000 */
[----:B------:R-:W-:Y:S02]  /*4620*/  LDSM.16.MT88.4 R140, [R167+0x13000] ;  /* 0x01300000a78c783b */ /* 0x000fe40000004200 */
        /* <DEDUP_REMOVED lines=217> */
[----:B------:R-:W3:Y:S01]  /*53c0*/  LDCU UR4, c[0x0][0x45c] ;  /* 0x00008b80ff0477ac */ /* 0x000ee20008000800 */
[----:B-1----:R-:W-:Y:S01]  /*53d0*/  ULEA UR7, UR7, UR8, 0x18 ;  /* 0x0000000807077291 */ /* 0x002fe2000f8ec0ff */
[C---:B--2---:R-:W-:Y:S01]  /*53e0*/  IMAD.SHL.U32 R187, R193.reuse, 0x40, RZ ;  /* 0x00000040c1bb7824 */ /* 0x044fe200078e00ff */
[C---:B------:R-:W-:Y:S01]  /*53f0*/  LOP3.LUT P0, RZ, R193.reuse, 0x2, RZ, 0xc0, !PT ;  /* 0x00000002c1ff7812 */ /* 0x040fe2000780c0ff */
[C---:B------:R-:W-:Y:S01]  /*5400*/  IMAD.SHL.U32 R209, R193.reuse, 0x20, RZ ;  /* 0x00000020c1d17824 */ /* 0x040fe200078e00ff */
[----:B------:R-:W-:Y:S02]  /*5410*/  LOP3.LUT R186, R193, 0x8, RZ, 0xc0, !PT ;  /* 0x00000008c1ba7812 */ /* 0x000fe400078ec0ff */
[----:B------:R-:W-:-:S02]  /*5420*/  LOP3.LUT R185, R187, 0x400, RZ, 0xc0, !PT ;  /* 0x00000400bbb97812 */ /* 0x000fc400078ec0ff */
[----:B------:R-:W-:Y:S01]  /*5430*/  SEL R184, R191, 0xffffffe0, !P0 ;  /* 0xffffffe0bfb87807 */ /* 0x000fe20004000000 */
[----:B---3--:R-:W-:Y:S06]  /*5440*/  BRA `(.L_x_187) ;  /* 0x0000000000b07947 */ /* 0x008fec0003800000 */
.L_x_189:
        /* <DEDUP_REMOVED lines=44> */
.L_x_187:
[----:B------:R-:W-:Y:S04]  /*5710*/  DEPBAR.LE SB0, 0x0 ;  /* 0x000080000000791a */ /* 0x000fe80000000000 */
[----:B------:R-:W-:Y:S01]  /*5720*/  BAR.SYNC.DEFER_BLOCKING 0x0 ;  /* 0x0000000000007b1d */ /* 0x000fe20000010000 */
[C---:B----4-:R-:W-:Y:S01]  /*5730*/  IMAD.WIDE.U32 R132, R207.reuse, R200, RZ ;  /* 0x000000c8cf847225 */ /* 0x050fe200078e00ff */
[C---:B------:R-:W-:Y:S02]  /*5740*/  LOP3.LUT R211, R192.reuse, 0x40, RZ, 0xfc, !PT ;  /* 0x00000040c0d37812 */ /* 0x040fe400078efcff */
[----:B------:R-:W-:Y:S01]  /*5750*/  LOP3.LUT R210, R192, 0x80, RZ, 0xfc, !PT ;  /* 0x00000080c0d27812 */ /* 0x000fe200078efcff */
[----:B------:R-:W-:Y:S01]  /*5760*/  IMAD R133, R207, R201, R133 ;  /* 0x000000c9cf857224 */ /* 0x000fe200078e0285 */
[C---:B------:R-:W-:Y:S01]  /*5770*/  LEA R134, P0, R132.reuse, R203, 0x7 ;  /* 0x000000cb84867211 */ /* 0x040fe200078038ff */
[C---:B------:R-:W-:Y:S01]  /*5780*/  IMAD.SHL.U32 R219, R132.reuse, 0x40, RZ ;  /* 0x0000004084db7824 */ /* 0x040fe200078e00ff */
[----:B------:R-:W-:Y:S01]  /*5790*/  ISETP.GE.AND P3, PT, R211, UR9, PT ;  /* 0x00000009d3007c0c */ /* 0x000fe2000bf66270 */
[----:B------:R-:W-:Y:S01]  /*57a0*/  IMAD.SHL.U32 R212, R193, 0x8, RZ ;  /* 0x00000008c1d47824 */ /* 0x000fe200078e00ff */
[-CC-:B------:R-:W-:Y:S02]  /*57b0*/  LEA.HI.X R135, R132, R202.reuse, R133.reuse, 0x7, P0 ;  /* 0x000000ca84877211 */ /* 0x180fe400000f3c85 */
[----:B------:R-:W-:Y:S02]  /*57c0*/  ISETP.GE.AND P2, PT, R210, UR9, PT ;  /* 0x00000009d2007c0c */ /* 0x000fe4000bf46270 */
[----:B------:R-:W-:Y:S02]  /*57d0*/  SHF.L.U64.HI R133, R132, 0x6, R133 ;  /* 0x0000000684857819 */ /* 0x000fe40000010285 */
[C---:B------:R-:W-:Y:S02]  /*57e0*/  LEA R136, P0, R200.reuse, R219, 0x5 ;  /* 0x000000dbc8887211 */ /* 0x040fe400078028ff */
        /* <DEDUP_REMOVED lines=9> */
[----:B------:R-:W-:Y:S03]  /*5880*/  LEA.HI.X R133, R136, R202, R133, 0x1, P0 ;  /* 0x000000ca88857211 */ /* 0x000fe600000f0c85 */
[----:B------:R-:W-:Y:S01]  /*5890*/  @P1 STS.128 [R208+0x12000], RZ ;  /* 0x012000ffd0001388 */ /* 0x000fe20000000c00 */
[----:B------:R-:W-:Y:S02]  /*58a0*/  ISETP.GE.AND P1, PT, R192, UR9, PT ;  /* 0x00000009c0007c0c */ /* 0x000fe4000bf26270 */
[----:B------:R-:W-:Y:S03]  /*58b0*/  LOP3.LUT R192, R212, 0x38, RZ, 0xc0, !PT ;  /* 0x00000038d4c07812 */ /* 0x000fe600078ec0ff */
[----:B------:R-:W-:Y:S01]  /*58c0*/  @!PT LDS RZ, [RZ] ;  /* 0x00000000fffff984 */ /* 0x000fe20000000800 */
[----:B------:R-:W-:Y:S01]  /*58d0*/  @!PT LDS RZ, [RZ] ;  /* 0x00000000fffff984 */ /* 0x000fe20000000800 */
[----:B------:R-:W-:Y:S01]  /*58e0*/  @!PT LDS RZ, [RZ] ;  /* 0x00000000fffff984 */ /* 0x000fe20000000800 */
[----:B------:R-:W-:Y:S01]  /*58f0*/  @!P3 LDGSTS.E.BYPASS.LTC128B.128 [R208+0x14000], desc[UR16][R134.64+0x80] ;  /* 0x1400008086d0bfae */ /* 0x000fe2000b981a10 */
[--C-:B------:R-:W-:Y:S02]  /*5900*/  LOP3.LUT R3, R194, 0x200, R187.reuse, 0xf8, !PT ;  /* 0x00000200c2037812 */ /* 0x100fe400078ef8bb */
[----:B------:R-:W-:Y:S03]  /*5910*/  LOP3.LUT R139, R192, 0x1c0, R187, 0xf8, !PT ;  /* 0x000001c0c08b7812 */ /* 0x000fe600078ef8bb */
[----:B------:R-:W-:Y:S01]  /*5920*/  @P3 STS.128 [R208+0x14000], RZ ;  /* 0x014000ffd0003388 */ /* 0x000fe20000000c00 */
[----:B------:R-:W-:Y:S02]  /*5930*/  LOP3.LUT R2, R195, 0x8, RZ, 0xc0, !PT ;  /* 0x00000008c3027812 */ /* 0x000fe400078ec0ff */
[----:B------:R-:W-:Y:S03]  /*5940*/  LOP3.LUT P0, RZ, R193, 0x4, RZ, 0xc0, !PT ;  /* 0x00000004c1ff7812 */ /* 0x000fe6000780c0ff */
[----:B------:R-:W-:Y:S01]  /*5950*/  @!PT LDS RZ, [RZ] ;  /* 0x00000000fffff984 */ /* 0x000fe20000000800 */
[----:B------:R-:W-:Y:S01]  /*5960*/  @!PT LDS RZ, [RZ] ;  /* 0x00000000fffff984 */ /* 0x000fe20000000800 */
[----:B------:R-:W-:Y:S01]  /*5970*/  @!PT LDS RZ, [RZ] ;  /* 0x00000000fffff984 */ /* 0x000fe20000000800 */
[----:B------:R-:W-:Y:S01]  /*5980*/  @!P2 LDGSTS.E.BYPASS.LTC128B.128 [R208+0x16000], desc[UR16][R134.64+0x100] ;  /* 0x1600010086d0afae */ /* 0x000fe2000b981a10 */
[----:B------:R-:W-:Y:S02]  /*5990*/  LOP3.LUT R3, R3, R139, R2, 0xf6, !PT ;  /* 0x0000008b03037212 */ /* 0x000fe400078ef602 */
[----:B------:R-:W-:Y:S03]  /*59a0*/  LOP3.LUT R2, R139, R186, RZ, 0x3c, !PT ;  /* 0x000000ba8b027212 */ /* 0x000fe600078e3cff */
[----:B------:R-:W-:Y:S01]  /*59b0*/  @P2 STS.128 [R208+0x16000], RZ ;  /* 0x016000ffd0002388 */ /* 0x000fe20000000c00 */
[----:B------:R-:W-:Y:S02]  /*59c0*/  LEA R199, R3, UR5, 0x1 ;  /* 0x0000000503c77c11 */ /* 0x000fe4000f8e08ff */
[----:B------:R-:W-:Y:S03]  /*59d0*/  LEA R197, R2, R185, 0x1 ;  /* 0x000000b902c57211 */ /* 0x000fe600078e08ff */
[----:B------:R-:W-:Y:S01]  /*59e0*/  @!PT LDS RZ, [RZ] ;  /* 0x00000000fffff984 */ /* 0x000fe20000000800 */
[----:B------:R-:W-:Y:S01]  /*59f0*/  @!PT LDS RZ, [RZ] ;  /* 0x00000000fffff984 */ /* 0x000fe20000000800 */
[----:B------:R-:W-:Y:S01]  /*5a00*/  @!PT LDS RZ, [RZ] ;  /* 0x00000000fffff984 */ /* 0x000fe20000000800 */
[----:B------:R-:W-:Y:S01]  /*5a10*/  @!P1 LDGSTS.E.BYPASS.LTC128B.128 [R208+0x13000], desc[UR16][R132.64] ;  /* 0x1300000084d09fae */ /* 0x000fe2000b981a10 */
[----:B------:R-:W-:Y:S01]  /*5a20*/  SEL R2, R188, 0xffffffc0, !P0 ;  /* 0xffffffc0bc027807 */ /* 0x000fe20004000000 */
[--C-:B------:R-:W-:Y:S01]  /*5a30*/  IMAD.IADD R196, R184, 0x1, R199.reuse ;  /* 0x00000001b8c47824 */ /* 0x100fe200078e02c7 */
[----:B------:R-:W-:Y:S03]  /*5a40*/  ISETP.NE.AND P4, PT, R207, RZ, PT ;  /* 0x000000ffcf00720c */ /* 0x000fe60003f85270 */
[----:B------:R-:W-:Y:S01]  /*5a50*/  @P1 STS.128 [R208+0x13000], RZ ;  /* 0x013000ffd0001388 */ /* 0x000fe20000000c00 */
[----:B------:R-:W-:Y:S02]  /*5a60*/  VIADD R3, R197, UR5 ;  /* 0x00000005c5037c36 */ /* 0x000fe40008000000 */
[----:B------:R-:W-:Y:S03]  /*5a70*/  IMAD.IADD R139, R2, 0x1, R199 ;  /* 0x00000001028b7824 */ /* 0x000fe600078e02c7 */
[----:B------:R-:W-:Y:S01]  /*5a80*/  @!PT LDS RZ, [RZ] ;  /* 0x00000000fffff984 */ /* 0x000fe20000000800 */
[----:B------:R-:W-:Y:S01]  /*5a90*/  @!PT LDS RZ, [RZ] ;  /* 0x00000000fffff984 */ /* 0x000fe20000000800 */
[----:B------:R-:W-:Y:S01]  /*5aa0*/  @!PT LDS RZ, [RZ] ;  /* 0x00000000fffff984 */ /* 0x000fe20000000800 */
[----:B------:R-:W-:Y:S01]  /*5ab0*/  @!P3 LDGSTS.E.BYPASS.LTC128B.128 [R208+0x15000], desc[UR16][R132.64+0x80] ;  /* 0x1500008084d0bfae */ /* 0x000fe2000b981a10 */
[C---:B------:R-:W-:Y:S01]  /*5ac0*/  IADD3 R138, PT, PT, R3.reuse, R184, RZ ;  /* 0x000000b8038a7210 */ /* 0x040fe20007ffe0ff */
[C---:B------:R-:W-:Y:S04]  /*5ad0*/  IMAD.IADD R136, R184.reuse, 0x1, R139 ;  /* 0x00000001b8887824 */ /* 0x040fe800078e028b */
[----:B------:R-:W-:Y:S01]  /*5ae0*/  @P3 STS.128 [R208+0x15000], RZ ;  /* 0x015000ffd0003388 */ /* 0x000fe20000000c00 */
[----:B------:R-:W-:Y:S05]  /*5af0*/  IADD3 R3, PT, PT, R3, R2, RZ ;  /* 0x0000000203037210 */ /* 0x000fea0007ffe0ff */
[----:B------:R-:W-:Y:S01]  /*5b00*/  @!PT LDS RZ, [RZ] ;  /* 0x00000000fffff984 */ /* 0x000fe20000000800 */
[----:B------:R-:W-:Y:S01]  /*5b10*/  @!PT LDS RZ, [RZ] ;  /* 0x00000000fffff984 */ /* 0x000fe20000000800 */
[----:B------:R-:W-:Y:S01]  /*5b20*/  @!PT LDS RZ, [RZ] ;  /* 0x00000000fffff984 */ /* 0x000fe20000000800 */
[----:B------:R1:W-:Y:S01]  /*5b30*/  @!P2 LDGSTS.E.BYPASS.LTC128B.128 [R208+0x17000], desc[UR16][R132.64+0x100] ;  /* 0x1700010084d0afae */ /* 0x0003e2000b981a10 */
[----:B------:R-:W-:Y:S05]  /*5b40*/  IADD3 R2, PT, PT, R184, R3, RZ ;  /* 0x00000003b8027210 */ /* 0x000fea0007ffe0ff */
[----:B------:R-:W-:Y:S06]  /*5b50*/  @P2 STS.128 [R208+0x17000], RZ ;  /* 0x017000ffd0002388 */ /* 0x000fec0000000c00 */
[----:B------:R-:W-:Y:S06]  /*5b60*/  LDSM.16.M88.4 R140, [R199] ;  /* 0x00000000c78c783b */ /* 0x000fec0000000200 */
[----:B------:R-:W2:Y:S06]  /*5b70*/  LDSM.16.M88.4 R144, [R197+UR5+0xc000] ;  /* 0x00c00005c590783b */ /* 0x000eac0008000200 */
[----:B------:R-:W3:Y:S06]  /*5b80*/  LDSM.16.M88.4 R148, [R197+UR5+0xc800] ;  /* 0x00c80005c594783b */ /* 0x000eec0008000200 */
[----:B------:R-:W4:Y:S06]  /*5b90*/  LDSM.16.M88.4 R152, [R197+UR5+0xd000] ;  /* 0x00d00005c598783b */ /* 0x000f2c0008000200 */
[----:B------:R-:W0:Y:S06]  /*5ba0*/  LDGDEPBAR ;  /* 0x00000000000079af */ /* 0x000e2c0000000000 */
[----:B------:R-:W5:Y:S06]  /*5bb0*/  LDSM.16.M88.4 R156, [R197+UR5+0xd800] ;  /* 0x00d80005c59c783b */ /* 0x000f6c0008000200 */
[----:B------:R-:W-:Y:S06]  /*5bc0*/  LDSM.16.M88.4 R160, [R196] ;  /* 0x00000000c4a0783b */ /* 0x000fec0000000200 */
[----:B------:R-:W5:Y:S01]  /*5bd0*/  LDSM.16.M88.4 R164, [R138+0xc000] ;  /* 0x00c000008aa4783b */ /* 0x000f620000000200 */
[C---:B--2---:R-:W-:Y:S05]  /*5be0*/  HMMA.16816.F32.BF16 R4, R140.reuse, R144, RZ ;  /* 0x000000908c04723c */ /* 0x044fea00000418ff */
[----:B------:R-:W2:Y:S06]  /*5bf0*/  LDSM.16.M88.4 R168, [R138+0xc800] ;  /* 0x00c800008aa8783b */ /* 0x000eac0000000200 */
[----:B------:R-:W2:Y:S01]  /*5c00*/  LDSM.16.M88.4 R172, [R138+0xd000] ;  /* 0x00d000008aac783b */ /* 0x000ea20000000200 */
[C---:B------:R-:W-:Y:S05]  /*5c10*/  HMMA.16816.F32.BF16 R8, R140.reuse, R146, RZ ;  /* 0x000000928c08723c */ /* 0x040fea00000418ff */
[----:B------:R-:W2:Y:S03]  /*5c20*/  LDSM.16.M88.4 R144, [R138+0xd800] ;  /* 0x00d800008a90783b */ /* 0x000ea60000000200 */
[C---:B---3--:R-:W-:Y:S03]  /*5c30*/  HMMA.16816.F32.BF16 R12, R140.reuse, R148, RZ ;  /* 0x000000948c0c723c */ /* 0x048fe600000418ff */
[----:B------:R-:W-:Y:S05]  /*5c40*/  LDSM.16.M88.4 R176, [R139] ;  /* 0x000000008bb0783b */ /* 0x000fea0000000200 */
[C---:B------:R-:W-:Y:S01]  /*5c50*/  HMMA.16816.F32.BF16 R16, R140.reuse, R150, RZ ;  /* 0x000000968c10723c */ /* 0x040fe200000418ff */
[----:B------:R-:W3:Y:S06]  /*5c60*/  LDSM.16.M88.4 R180, [R3+0xc000] ;  /* 0x00c0000003b4783b */ /* 0x000eec0000000200 */
[----:B------:R-:W-:Y:S01]  /*5c70*/  LDSM.16.M88.4 R148, [R3+0xd000] ;  /* 0x00d000000394783b */ /* 0x000fe20000000200 */
[C---:B----4-:R-:W-:Y:S05]  /*5c80*/  HMMA.16816.F32.BF16 R20, R140.reuse, R152, RZ ;  /* 0x000000988c14723c */ /* 0x050fea00000418ff */
[----:B-1----:R-:W-:Y:S03]  /*5c90*/  LDSM.16.M88.4 R132, [R136] ;  /* 0x000000008884783b */ /* 0x002fe60000000200 */
[C---:B------:R-:W-:Y:S03]  /*5ca0*/  HMMA.16816.F32.BF16 R24, R140.reuse, R154, RZ ;  /* 0x0000009a8c18723c */ /* 0x040fe600000418ff */
[----:B------:R-:W-:Y:S05]  /*5cb0*/  LDSM.16.M88.4 R152, [R3+0xd800] ;  /* 0x00d800000398783b */ /* 0x000fea0000000200 */
[C---:B-----5:R-:W-:Y:S08]  /*5cc0*/  HMMA.16816.F32.BF16 R28, R140.reuse, R156, RZ ;  /* 0x0000009c8c1c723c */ /* 0x060ff000000418ff */
[----:B------:R-:W-:Y:S01]  /*5cd0*/  HMMA.16816.F32.BF16 R32, R140, R158, RZ ;  /* 0x0000009e8c20723c */ /* 0x000fe200000418ff */
[----:B------:R-:W1:Y:S06]  /*5ce0*/  LDSM.16.M88.4 R140, [R3+0xc800] ;  /* 0x00c80000038c783b */ /* 0x000e6c0000000200 */
[----:B------:R-:W4:Y:S01]  /*5cf0*/  LDSM.16.M88.4 R156, [R2+0xc000] ;  /* 0x00c00000029c783b */ /* 0x000f220000000200 */
[C---:B------:R-:W-:Y:S08]  /*5d00*/  HMMA.16816.F32.BF16 R4, R160.reuse, R164, R4 ;  /* 0x000000a4a004723c */ /* 0x040ff00000041804 */
[C---:B------:R-:W-:Y:S01]  /*5d10*/  HMMA.16816.F32.BF16 R8, R160.reuse, R166, R8 ;  /* 0x000000a6a008723c */ /* 0x040fe20000041808 */
[----:B------:R-:W-:Y:S07]  /*5d20*/  LDSM.16.M88.4 R164, [R2+0xd800] ;  /* 0x00d8000002a4783b */ /* 0x000fee0000000200 */
[C---:B--2---:R-:W-:Y:S08]  /*5d30*/  HMMA.16816.F32.BF16 R12, R160.reuse, R168, R12 ;  /* 0x000000a8a00c723c */ /* 0x044ff0000004180c */
[C---:B------:R-:W-:Y:S01]  /*5d40*/  HMMA.16816.F32.BF16 R16, R160.reuse, R170, R16 ;  /* 0x000000aaa010723c */ /* 0x040fe20000041810 */
[----:B------:R-:W-:Y:S07]  /*5d50*/  LDSM.16.M88.4 R168, [R199+0x4000] ;  /* 0x00400000c7a8783b */ /* 0x000fee0000000200 */
[C---:B------:R-:W-:Y:S08]  /*5d60*/  HMMA.16816.F32.BF16 R20, R160.reuse, R172, R20 ;  /* 0x000000aca014723c */ /* 0x040ff00000041814 */
[C---:B------:R-:W-:Y:S01]  /*5d70*/  HMMA.16816.F32.BF16 R24, R160.reuse, R174, R24 ;  /* 0x000000aea018723c */ /* 0x040fe20000041818 */
[----:B------:R-:W-:Y:S07]  /*5d80*/  LDSM.16.M88.4 R172, [R197+UR5+0xe000] ;  /* 0x00e00005c5ac783b */ /* 0x000fee0008000200 */
[C---:B------:R-:W-:Y:S08]  /*5d90*/  HMMA.16816.F32.BF16 R28, R160.reuse, R144, R28 ;  /* 0x00000090a01c723c */ /* 0x040ff0000004181c */
[----:B------:R-:W-:Y:S01]  /*5da0*/  HMMA.16816.F32.BF16 R32, R160, R146, R32 ;  /* 0x00000092a020723c */ /* 0x000fe20000041820 */
[----:B------:R-:W2:Y:S06]  /*5db0*/  LDSM.16.M88.4 R144, [R2+0xc800] ;  /* 0x00c800000290783b */ /* 0x000eac0000000200 */
[----:B------:R-:W5:Y:S01]  /*5dc0*/  LDSM.16.M88.4 R160, [R2+0xd000] ;  /* 0x00d0000002a0783b */ /* 0x000f620000000200 */
[C---:B---3--:R-:W-:Y:S08]  /*5dd0*/  HMMA.16816.F32.BF16 R4, R176.reuse, R180, R4 ;  /* 0x000000b4b004723c */ /* 0x048ff00000041804 */
[C---:B------:R-:W-:Y:S01]  /*5de0*/  HMMA.16816.F32.BF16 R8, R176.reuse, R182, R8 ;  /* 0x000000b6b008723c */ /* 0x040fe20000041808 */
[----:B------:R-:W-:Y:S07]  /*5df0*/  LDSM.16.M88.4 R180, [R138+0xe000] ;  /* 0x00e000008ab4783b */ /* 0x000fee0000000200 */
[C---:B-1----:R-:W-:Y:S08]  /*5e00*/  HMMA.16816.F32.BF16 R12, R176.reuse, R140, R12 ;  /* 0x0000008cb00c723c */ /* 0x042ff0000004180c */
[C---:B------:R-:W-:Y:S01]  /*5e10*/  HMMA.16816.F32.BF16 R16, R176.reuse, R142, R16 ;  /* 0x0000008eb010723c */ /* 0x040fe20000041810 */
[----:B------:R-:W1:Y:S07]  /*5e20*/  LDSM.16.M88.4 R140, [R197+UR5+0xe800] ;  /* 0x00e80005c58c783b */ /* 0x000e6e0008000200 */
[C---:B------:R-:W-:Y:S08]  /*5e30*/  HMMA.16816.F32.BF16 R20, R176.reuse, R148, R20 ;  /* 0x00000094b014723c */ /* 0x040ff00000041814 */
[C---:B------:R-:W-:Y:S01]  /*5e40*/  HMMA.16816.F32.BF16 R24, R176.reuse, R150, R24 ;  /* 0x00000096b018723c */ /* 0x040fe20000041818 */
[----:B------:R-:W3:Y:S07]  /*5e50*/  LDSM.16.M88.4 R148, [R197+UR5+0xf000] ;  /* 0x00f00005c594783b */ /* 0x000eee0008000200 */
[C---:B------:R-:W-:Y:S08]  /*5e60*/  HMMA.16816.F32.BF16 R28, R176.reuse, R152, R28 ;  /* 0x00000098b01c723c */ /* 0x040ff0000004181c */
[----:B------:R-:W-:Y:S01]  /*5e70*/  HMMA.16816.F32.BF16 R32, R176, R154, R32 ;  /* 0x0000009ab020723c */ /* 0x000fe20000041820 */
[----:B------:R-:W3:Y:S06]  /*5e80*/  LDSM.16.M88.4 R152, [R197+UR5+0xf800] ;  /* 0x00f80005c598783b */ /* 0x000eec0008000200 */
[----:B------:R-:W3:Y:S01]  /*5e90*/  LDSM.16.M88.4 R176, [R196+0x4000] ;  /* 0x00400000c4b0783b */ /* 0x000ee20000000200 */
[C---:B----4-:R-:W-:Y:S08]  /*5ea0*/  HMMA.16816.F32.BF16 R4, R132.reuse, R156, R4 ;  /* 0x0000009c8404723c */ /* 0x050ff00000041804 */
[C---:B------:R-:W-:Y:S01]  /*5eb0*/  HMMA.16816.F32.BF16 R8, R132.reuse, R158, R8 ;  /* 0x0000009e8408723c */ /* 0x040fe20000041808 */
[----:B------:R-:W-:Y:S07]  /*5ec0*/  LDSM.16.M88.4 R156, [R138+0xf800] ;  /* 0x00f800008a9c783b */ /* 0x000fee0000000200 */
[C---:B--2---:R-:W-:Y:S08]  /*5ed0*/  HMMA.16816.F32.BF16 R12, R132.reuse, R144, R12 ;  /* 0x00000090840c723c */ /* 0x044ff0000004180c */
[C---:B------:R-:W-:Y:S01]  /*5ee0*/  HMMA.16816.F32.BF16 R16, R132.reuse, R146, R16 ;  /* 0x000000928410723c */ /* 0x040fe20000041810 */
[----:B------:R-:W-:Y:S07]  /*5ef0*/  LDSM.16.M88.4 R144, [R138+0xf000] ;  /* 0x00f000008a90783b */ /* 0x000fee0000000200 */
[C---:B-----5:R-:W-:Y:S08]  /*5f00*/  HMMA.16816.F32.BF16 R20, R132.reuse, R160, R20 ;  /* 0x000000a08414723c */ /* 0x060ff00000041814 */
[C---:B------:R-:W-:Y:S01]  /*5f10*/  HMMA.16816.F32.BF16 R24, R132.reuse, R162, R24 ;  /* 0x000000a28418723c */ /* 0x040fe20000041818 */
[----:B------:R-:W-:Y:S07]  /*5f20*/  LDSM.16.M88.4 R160, [R139+0x4000] ;  /* 0x004000008ba0783b */ /* 0x000fee0000000200 */
[C---:B------:R-:W-:Y:S08]  /*5f30*/  HMMA.16816.F32.BF16 R28, R132.reuse, R164, R28 ;  /* 0x000000a4841c723c */ /* 0x040ff0000004181c */
[----:B------:R-:W-:Y:S01]  /*5f40*/  HMMA.16816.F32.BF16 R32, R132, R166, R32 ;  /* 0x000000a68420723c */ /* 0x000fe20000041820 */
[----:B------:R-:W2:Y:S06]  /*5f50*/  LDSM.16.M88.4 R132, [R138+0xe800] ;  /* 0x00e800008a84783b */ /* 0x000eac0000000200 */
[----:B------:R-:W4:Y:S01]  /*5f60*/  LDSM.16.M88.4 R164, [R3+0xe000] ;  /* 0x00e0000003a4783b */ /* 0x000f220000000200 */
[C---:B------:R-:W-:Y:S08]  /*5f70*/  HMMA.16816.F32.BF16 R4, R168.reuse, R172, R4 ;  /* 0x000000aca804723c */ /* 0x040ff00000041804 */
[C---:B------:R-:W-:Y:S01]  /*5f80*/  HMMA.16816.F32.BF16 R8, R168.reuse, R174, R8 ;  /* 0x000000aea808723c */ /* 0x040fe20000041808 */
[----:B------:R-:W-:Y:S07]  /*5f90*/  LDSM.16.M88.4 R172, [R2+0xe000] ;  /* 0x00e0000002ac783b */ /* 0x000fee0000000200 */
        /* <DEDUP_REMOVED lines=8> */
[----:B------:R-:W5:Y:S06]  /*6020*/  LDSM.16.M88.4 R152, [R3+0xf800] ;  /* 0x00f800000398783b */ /* 0x000f6c0000000200 */
[----:B------:R-:W5:Y:S01]  /*6030*/  LDSM.16.M88.4 R168, [R136+0x4000] ;  /* 0x0040000088a8783b */ /* 0x000f620000000200 */
[C---:B------:R-:W-:Y:S08]  /*6040*/  HMMA.16816.F32.BF16 R4, R176.reuse, R180, R4 ;  /* 0x000000b4b004723c */ /* 0x040ff00000041804 */
[C---:B------:R-:W-:Y:S01]  /*6050*/  HMMA.16816.F32.BF16 R8, R176.reuse, R182, R8 ;  /* 0x000000b6b008723c */ /* 0x040fe20000041808 */
[----:B------:R-:W-:Y:S07]  /*6060*/  LDSM.16.M88.4 R180, [R2+0x10000] ;  /* 0x0100000002b4783b */ /* 0x000fee0000000200 */
[C---:B--2---:R-:W-:Y:S08]  /*6070*/  HMMA.16816.F32.BF16 R12, R176.reuse, R132, R12 ;  /* 0x00000084b00c723c */ /* 0x044ff0000004180c */
[C---:B------:R-:W-:Y:S01]  /*6080*/  HMMA.16816.F32.BF16 R16, R176.reuse, R134, R16 ;  /* 0x00000086b010723c */ /* 0x040fe20000041810 */
[----:B------:R-:W2:Y:S07]  /*6090*/  LDSM.16.M88.4 R132, [R2+0xe800] ;  /* 0x00e800000284783b */ /* 0x000eae0000000200 */
[C---:B------:R-:W-:Y:S08]  /*60a0*/  HMMA.16816.F32.BF16 R20, R176.reuse, R144, R20 ;  /* 0x00000090b014723c */ /* 0x040ff00000041814 */
[C---:B------:R-:W-:Y:S01]  /*60b0*/  HMMA.16816.F32.BF16 R24, R176.reuse, R146, R24 ;  /* 0x00000092b018723c */ /* 0x040fe20000041818 */
[----:B------:R-:W2:Y:S07]  /*60c0*/  LDSM.16.M88.4 R144, [R2+0xf000] ;  /* 0x00f000000290783b */ /* 0x000eae0000000200 */
[C---:B------:R-:W-:Y:S08]  /*60d0*/  HMMA.16816.F32.BF16 R28, R176.reuse, R156, R28 ;  /* 0x0000009cb01c723c */ /* 0x040ff0000004181c */
[----:B------:R-:W-:Y:S01]  /*60e0*/  HMMA.16816.F32.BF16 R32, R176, R158, R32 ;  /* 0x0000009eb020723c */ /* 0x000fe20000041820 */
[----:B------:R-:W2:Y:S06]  /*60f0*/  LDSM.16.M88.4 R156, [R2+0xf800] ;  /* 0x00f80000029c783b */ /* 0x000eac0000000200 */
[----:B------:R-:W-:Y:S01]  /*6100*/  LDSM.16.M88.4 R176, [R197+UR5+0x10000] ;  /* 0x01000005c5b0783b */ /* 0x000fe20008000200 */
[C---:B----4-:R-:W-:Y:S08]  /*6110*/  HMMA.16816.F32.BF16 R4, R160.reuse, R164, R4 ;  /* 0x000000a4a004723c */ /* 0x050ff00000041804 */
[C---:B------:R-:W-:Y:S01]  /*6120*/  HMMA.16816.F32.BF16 R8, R160.reuse, R166, R8 ;  /* 0x000000a6a008723c */ /* 0x040fe20000041808 */
[----:B------:R-:W4:Y:S07]  /*6130*/  LDSM.16.M88.4 R164, [R199+0x8000] ;  /* 0x00800000c7a4783b */ /* 0x000f2e0000000200 */
[C---:B-1----:R-:W-:Y:S08]  /*6140*/  HMMA.16816.F32.BF16 R12, R160.reuse, R140, R12 ;  /* 0x0000008ca00c723c */ /* 0x042ff0000004180c */
[C---:B------:R-:W-:Y:S01]  /*6150*/  HMMA.16816.F32.BF16 R16, R160.reuse, R142, R16 ;  /* 0x0000008ea010723c */ /* 0x040fe20000041810 */
[----:B------:R-:W1:Y:S07]  /*6160*/  LDSM.16.M88.4 R140, [R197+UR5+0x10800] ;  /* 0x01080005c58c783b */ /* 0x000e6e0008000200 */
[C---:B---3--:R-:W-:Y:S08]  /*6170*/  HMMA.16816.F32.BF16 R20, R160.reuse, R148, R20 ;  /* 0x00000094a014723c */ /* 0x048ff00000041814 */
[C---:B------:R-:W-:Y:S01]  /*6180*/  HMMA.16816.F32.BF16 R24, R160.reuse, R150, R24 ;  /* 0x00000096a018723c */ /* 0x040fe20000041818 */
[----:B------:R-:W3:Y:S07]  /*6190*/  LDSM.16.M88.4 R148, [R197+UR5+0x11000] ;  /* 0x01100005c594783b */ /* 0x000eee0008000200 */
[C---:B-----5:R-:W-:Y:S08]  /*61a0*/  HMMA.16816.F32.BF16 R28, R160.reuse, R152, R28 ;  /* 0x00000098a01c723c */ /* 0x060ff0000004181c */
[----:B------:R-:W-:Y:S01]  /*61b0*/  HMMA.16816.F32.BF16 R32, R160, R154, R32 ;  /* 0x0000009aa020723c */ /* 0x000fe20000041820 */
[----:B------:R-:W5:Y:S06]  /*61c0*/  LDSM.16.M88.4 R152, [R197+UR5+0x11800] ;  /* 0x01180005c598783b */ /* 0x000f6c0008000200 */
[----:B------:R-:W-:Y:S01]  /*61d0*/  LDSM.16.M88.4 R160, [R196+0x8000] ;  /* 0x00800000c4a0783b */ /* 0x000fe20000000200 */
[C---:B------:R-:W-:Y:S08]  /*61e0*/  HMMA.16816.F32.BF16 R4, R168.reuse, R172, R4 ;  /* 0x000000aca804723c */ /* 0x040ff00000041804 */
[C---:B------:R-:W-:Y:S01]  /*61f0*/  HMMA.16816.F32.BF16 R8, R168.reuse, R174, R8 ;  /* 0x000000aea808723c */ /* 0x040fe20000041808 */
[----:B------:R-:W5:Y:S07]  /*6200*/  LDSM.16.M88.4 R172, [R138+0x10000] ;  /* 0x010000008aac783b */ /* 0x000f6e0000000200 */
        /* <DEDUP_REMOVED lines=9> */
[----:B------:R-:W-:Y:S01]  /*62a0*/  LDSM.16.M88.4 R168, [R139+0x8000] ;  /* 0x008000008ba8783b */ /* 0x000fe20000000200 */
[C---:B----4-:R-:W-:Y:S08]  /*62b0*/  HMMA.16816.F32.BF16 R4, R164.reuse, R176, R4 ;  /* 0x000000b0a404723c */ /* 0x050ff00000041804 */
[C---:B------:R-:W-:Y:S01]  /*62c0*/  HMMA.16816.F32.BF16 R8, R164.reuse, R178, R8 ;  /* 0x000000b2a408723c */ /* 0x040fe20000041808 */
[----:B------:R-:W4:Y:S07]  /*62d0*/  LDSM.16.M88.4 R176, [R3+0x10000] ;  /* 0x0100000003b0783b */ /* 0x000f2e0000000200 */
[C---:B-1----:R-:W-:Y:S08]  /*62e0*/  HMMA.16816.F32.BF16 R12, R164.reuse, R140, R12 ;  /* 0x0000008ca40c723c */ /* 0x042ff0000004180c */
[C---:B------:R-:W-:Y:S01]  /*62f0*/  HMMA.16816.F32.BF16 R16, R164.reuse, R142, R16 ;  /* 0x0000008ea410723c */ /* 0x040fe20000041810 */
[----:B------:R-:W1:Y:S07]  /*6300*/  LDSM.16.M88.4 R140, [R3+0x10800] ;  /* 0x01080000038c783b */ /* 0x000e6e0000000200 */
[C---:B---3--:R-:W-:Y:S08]  /*6310*/  HMMA.16816.F32.BF16 R20, R164.reuse, R148, R20 ;  /* 0x00000094a414723c */ /* 0x048ff00000041814 */
[C---:B------:R-:W-:Y:S01]  /*6320*/  HMMA.16816.F32.BF16 R24, R164.reuse, R150, R24 ;  /* 0x00000096a418723c */ /* 0x040fe20000041818 */
[----:B------:R-:W3:Y:S07]  /*6330*/  LDSM.16.M88.4 R148, [R3+0x11000] ;  /* 0x011000000394783b */ /* 0x000eee0000000200 */
[C---:B-----5:R-:W-:Y:S08]  /*6340*/  HMMA.16816.F32.BF16 R28, R164.reuse, R152, R28 ;  /* 0x00000098a41c723c */ /* 0x060ff0000004181c */
[----:B------:R-:W-:Y:S01]  /*6350*/  HMMA.16816.F32.BF16 R32, R164, R154, R32 ;  /* 0x0000009aa420723c */ /* 0x000fe20000041820 */
[----:B------:R-:W5:Y:S06]  /*6360*/  LDSM.16.M88.4 R152, [R3+0x11800] ;  /* 0x011800000398783b */ /* 0x000f6c0000000200 */
[----:B------:R-:W5:Y:S01]  /*6370*/  LDSM.16.M88.4 R164, [R136+0x8000] ;  /* 0x0080000088a4783b */ /* 0x000f620000000200 */
[C---:B------:R-:W-:Y:S08]  /*6380*/  HMMA.16816.F32.BF16 R4, R160.reuse, R172, R4 ;  /* 0x000000aca004723c */ /* 0x040ff00000041804 */
[C---:B------:R-:W-:Y:S08]  /*6390*/  HMMA.16816.F32.BF16 R8, R160.reuse, R174, R8 ;  /* 0x000000aea008723c */ /* 0x040ff00000041808 */
[C---:B--2---:R-:W-:Y:S08]  /*63a0*/  HMMA.16816.F32.BF16 R12, R160.reuse, R132, R12 ;  /* 0x00000084a00c723c */ /* 0x044ff0000004180c */
[C---:B------:R-:W-:Y:S01]  /*63b0*/  HMMA.16816.F32.BF16 R16, R160.reuse, R134, R16 ;  /* 0x00000086a010723c */ /* 0x040fe20000041810 */
[----:B------:R-:W2:Y:S07]  /*63c0*/  LDSM.16.M88.4 R132, [R2+0x10800] ;  /* 0x010800000284783b */ /* 0x000eae0000000200 */
[C---:B------:R-:W-:Y:S08]  /*63d0*/  HMMA.16816.F32.BF16 R20, R160.reuse, R144, R20 ;  /* 0x00000090a014723c */ /* 0x040ff00000041814 */
[C---:B------:R-:W-:Y:S08]  /*63e0*/  HMMA.16816.F32.BF16 R24, R160.reuse, R146, R24 ;  /* 0x00000092a018723c */ /* 0x040ff00000041818 */
[C---:B------:R-:W-:Y:S08]  /*63f0*/  HMMA.16816.F32.BF16 R28, R160.reuse, R156, R28 ;  /* 0x0000009ca01c723c */ /* 0x040ff0000004181c */
[----:B------:R-:W-:Y:S08]  /*6400*/  HMMA.16816.F32.BF16 R32, R160, R158, R32 ;  /* 0x0000009ea020723c */ /* 0x000ff00000041820 */
[C---:B----4-:R-:W-:Y:S08]  /*6410*/  HMMA.16816.F32.BF16 R4, R168.reuse, R176, R4 ;  /* 0x000000b0a804723c */ /* 0x050ff00000041804 */
[C---:B------:R-:W-:Y:S08]  /*6420*/  HMMA.16816.F32.BF16 R8, R168.reuse, R178, R8 ;  /* 0x000000b2a808723c */ /* 0x040ff00000041808 */
[C---:B-1----:R-:W-:Y:S08]  /*6430*/  HMMA.16816.F32.BF16 R12, R168.reuse, R140, R12 ;  /* 0x0000008ca80c723c */ /* 0x042ff0000004180c */
[C---:B------:R-:W-:Y:S01]  /*6440*/  HMMA.16816.F32.BF16 R16, R168.reuse, R142, R16 ;  /* 0x0000008ea810723c */ /* 0x040fe20000041810 */
[----:B------:R-:W1:Y:S07]  /*6450*/  LDSM.16.M88.4 R140, [R2+0x11000] ;  /* 0x01100000028c783b */ /* 0x000e6e0000000200 */
[C---:B---3--:R-:W-:Y:S08]  /*6460*/  HMMA.16816.F32.BF16 R20, R168.reuse, R148, R20 ;  /* 0x00000094a814723c */ /* 0x048ff00000041814 */
[C---:B------:R-:W-:Y:S08]  /*6470*/  HMMA.16816.F32.BF16 R24, R168.reuse, R150, R24 ;  /* 0x00000096a818723c */ /* 0x040ff00000041818 */
[C---:B-----5:R-:W-:Y:S08]  /*6480*/  HMMA.16816.F32.BF16 R28, R168.reuse, R152, R28 ;  /* 0x00000098a81c723c */ /* 0x060ff0000004181c */
[----:B------:R-:W-:Y:S08]  /*6490*/  HMMA.16816.F32.BF16 R32, R168, R154, R32 ;  /* 0x0000009aa820723c */ /* 0x000ff00000041820 */
[C---:B------:R-:W-:Y:S08]  /*64a0*/  HMMA.16816.F32.BF16 R4, R164.reuse, R180, R4 ;  /* 0x000000b4a404723c */ /* 0x040ff00000041804 */
[C---:B------:R-:W-:Y:S08]  /*64b0*/  HMMA.16816.F32.BF16 R8, R164.reuse, R182, R8 ;  /* 0x000000b6a408723c */ /* 0x040ff00000041808 */
[C---:B--2---:R-:W-:Y:S03]  /*64c0*/  HMMA.16816.F32.BF16 R12, R164.reuse, R132, R12 ;  /* 0x00000084a40c723c */ /* 0x044fe6000004180c */
[----:B------:R-:W-:Y:S01]  /*64d0*/  FMUL.FTZ R243, R4, UR6 ;  /* 0x0000000604f37c20 */ /* 0x000fe20008410000 */
[----:B------:R-:W-:Y:S01]  /*64e0*/  FMUL.FTZ R241, R5, UR6 ;  /* 0x0000000605f17c20 */ /* 0x000fe20008410000 */
[----:B------:R-:W-:Y:S01]  /*64f0*/  FMUL.FTZ R236, R6, UR6 ;  /* 0x0000000606ec7c20 */ /* 0x000fe20008410000 */
[----:B------:R-:W-:Y:S02]  /*6500*/  FMUL.FTZ R234, R7, UR6 ;  /* 0x0000000607ea7c20 */ /* 0x000fe40008410000 */
[C---:B------:R-:W-:Y:S01]  /*6510*/  HMMA.16816.F32.BF16 R16, R164.reuse, R134, R16 ;  /* 0x00000086a410723c */ /* 0x040fe20000041810 */
[----:B------:R-:W-:Y:S01]  /*6520*/  MUFU.TANH R243, R243 ;  /* 0x000000f300f37308 */ /* 0x000fe20000002400 */
[----:B------:R-:W2:Y:S01]  /*6530*/  LDSM.16.M88.4 R132, [R2+0x11800] ;  /* 0x011800000284783b */ /* 0x000ea20000000200 */
[----:B------:R-:W-:Y:S04]  /*6540*/  DEPBAR.LE SB0, 0x0 ;  /* 0x000080000000791a */ /* 0x000fe80000000000 */
[----:B------:R-:W-:Y:S01]  /*6550*/  FMUL.FTZ R247, R8, UR6 ;  /* 0x0000000608f77c20 */ /* 0x000fe20008410000 */
[C---:B-1----:R-:W-:Y:S03]  /*6560*/  HMMA.16816.F32.BF16 R20, R164.reuse, R140, R20 ;  /* 0x0000008ca414723c */ /* 0x042fe60000041814 */
[----:B------:R-:W-:Y:S01]  /*6570*/  MUFU.TANH R241, R241 ;  /* 0x000000f100f17308 */ /* 0x000fe20000002400 */
[----:B------:R-:W-:Y:S01]  /*6580*/  BAR.SYNC.DEFER_BLOCKING 0x0 ;  /* 0x0000000000007b1d */ /* 0x000fe20000010000 */
[----:B------:R-:W-:Y:S01]  /*6590*/  FMUL.FTZ R245, R9, UR6 ;  /* 0x0000000609f57c20 */ /* 0x000fe20008410000 */
[----:B------:R-:W-:Y:S01]  /*65a0*/  FMUL.FTZ R240, R10, UR6 ;  /* 0x000000060af07c20 */ /* 0x000fe20008410000 */
[----:B------:R-:W-:Y:S01]  /*65b0*/  FMUL.FTZ R238, R11, UR6 ;  /* 0x000000060bee7c20 */ /* 0x000fe20008410000 */
[C---:B------:R-:W-:Y:S05]  /*65c0*/  HMMA.16816.F32.BF16 R24, R164.reuse, R142, R24 ;  /* 0x0000008ea418723c */ /* 0x040fea0000041818 */
[----:B------:R-:W-:Y:S01]  /*65d0*/  MUFU.TANH R236, R236 ;  /* 0x000000ec00ec7308 */ /* 0x000fe20000002400 */
[----:B------:R-:W-:Y:S01]  /*65e0*/  FMUL.FTZ R237, R12, UR6 ;  /* 0x000000060ced7c20 */ /* 0x000fe20008410000 */
[----:B------:R-:W-:Y:S01]  /*65f0*/  FMUL.FTZ R239, R13, UR6 ;  /* 0x000000060def7c20 */ /* 0x000fe20008410000 */
[----:B------:R-:W-:Y:S01]  /*6600*/  FMUL.FTZ R232, R14, UR6 ;  /* 0x000000060ee87c20 */ /* 0x000fe20008410000 */
[----:B------:R-:W-:Y:S01]  /*6610*/  FMUL.FTZ R230, R15, UR6 ;  /* 0x000000060fe67c20 */ /* 0x000fe20008410000 */
[----:B------:R-:W-:Y:S01]  /*6620*/  FMUL.FTZ R235, R16, UR6 ;  /* 0x0000000610eb7c20 */ /* 0x000fe20008410000 */
[----:B------:R-:W-:Y:S04]  /*6630*/  FMUL.FTZ R233, R17, UR6 ;  /* 0x0000000611e97c20 */ /* 0x000fe80008410000 */
[----:B------:R-:W1:Y:S01]  /*6640*/  MUFU.TANH R234, R234 ;  /* 0x000000ea00ea7308 */ /* 0x000e620000002400 */
[----:B------:R-:W-:Y:S01]  /*6650*/  FMUL.FTZ R228, R18, UR6 ;  /* 0x0000000612e47c20 */ /* 0x000fe20008410000 */
[----:B------:R-:W-:Y:S01]  /*6660*/  FMUL.FTZ R226, R19, UR6 ;  /* 0x0000000613e27c20 */ /* 0x000fe20008410000 */
[----:B------:R-:W-:Y:S01]  /*6670*/  FMUL.FTZ R231, R20, UR6 ;  /* 0x0000000614e77c20 */ /* 0x000fe20008410000 */
[----:B------:R-:W-:Y:S01]  /*6680*/  FMUL.FTZ R229, R21, UR6 ;  /* 0x0000000615e57c20 */ /* 0x000fe20008410000 */
[----:B------:R-:W-:Y:S01]  /*6690*/  FMUL.FTZ R224, R22, UR6 ;  /* 0x0000000616e07c20 */ /* 0x000fe20008410000 */
[----:B------:R-:W-:Y:S04]  /*66a0*/  FMUL.FTZ R222, R23, UR6 ;  /* 0x0000000617de7c20 */ /* 0x000fe80008410000 */
[----:B------:R-:W-:Y:S01]  /*66b0*/  MUFU.TANH R247, R247 ;  /* 0x000000f700f77308 */ /* 0x000fe20000002400 */
[----:B------:R-:W-:Y:S01]  /*66c0*/  FMUL.FTZ R227, R24, UR6 ;  /* 0x0000000618e37c20 */ /* 0x000fe20008410000 */
[----:B------:R-:W-:Y:S01]  /*66d0*/  FMUL.FTZ R225, R25, UR6 ;  /* 0x0000000619e17c20 */ /* 0x000fe20008410000 */
[----:B------:R-:W-:Y:S01]  /*66e0*/  FMUL.FTZ R220, R26, UR6 ;  /* 0x000000061adc7c20 */ /* 0x000fe20008410000 */
[----:B------:R-:W-:Y:S06]  /*66f0*/  FMUL.FTZ R218, R27, UR6 ;  /* 0x000000061bda7c20 */ /* 0x000fec0008410000 */
[----:B------:R-:W3:Y:S01]  /*6700*/  MUFU.TANH R245, R245 ;  /* 0x000000f500f57308 */ /* 0x000ee20000002400 */
[----:B-1----:R-:W-:Y:S01]  /*6710*/  FMNMX3.FTZ R249, R0, R236, R234, !PT ;  /* 0x000000ec00f97276 */ /* 0x002fe200078100ea */
[C---:B--2---:R-:W-:Y:S03]  /*6720*/  HMMA.16816.F32.BF16 R28, R164.reuse, R132, R28 ;  /* 0x00000084a41c723c */ /* 0x044fe6000004181c */
[----:B------:R-:W-:Y:S05]  /*6730*/  FMNMX3.FTZ R132, R137, R243, R241, !PT ;  /* 0x000000f389847276 */ /* 0x000fea00078100f1 */
[----:B------:R-:W-:Y:S01]  /*6740*/  MUFU.TANH R240, R240 ;  /* 0x000000f000f07308 */ /* 0x000fe20000002400 */
[----:B------:R-:W-:Y:S09]  /*6750*/  HMMA.16816.F32.BF16 R32, R164, R134, R32 ;  /* 0x00000086a420723c */ /* 0x000ff20000041820 */
[----:B------:R-:W1:Y:S01]  /*6760*/  MUFU.TANH R238, R238 ;  /* 0x000000ee00ee7308 */ /* 0x000e620000002400 */
[----:B---3--:R-:W-:Y:S01]  /*6770*/  FMNMX3.FTZ R132, R132, R247, R245, !PT ;  /* 0x000000f784847276 */ /* 0x008fe200078100f5 */
[----:B------:R-:W-:Y:S01]  /*6780*/  FMUL.FTZ R223, R28, UR6 ;  /* 0x000000061cdf7c20 */ /* 0x000fe20008410000 */
[----:B------:R-:W-:Y:S01]  /*6790*/  FMUL.FTZ R221, R29, UR6 ;  /* 0x000000061ddd7c20 */ /* 0x000fe20008410000 */
[----:B------:R-:W-:Y:S06]  /*67a0*/  FMUL.FTZ R136, R30, UR6 ;  /* 0x000000061e887c20 */ /* 0x000fec0008410000 */
[----:B------:R-:W-:Y:S01]  /*67b0*/  MUFU.TANH R237, R237 ;  /* 0x000000ed00ed7308 */ /* 0x000fe20000002400 */
[----:B------:R-:W-:Y:S01]  /*67c0*/  FMUL.FTZ R135, R31, UR6 ;  /* 0x000000061f877c20 */ /* 0x000fe20008410000 */
[----:B------:R-:W-:Y:S01]  /*67d0*/  FMUL.FTZ R219, R32, UR6 ;  /* 0x0000000620db7c20 */ /* 0x000fe20008410000 */
[----:B------:R-:W-:Y:S01]  /*67e0*/  FMUL.FTZ R216, R33, UR6 ;  /* 0x0000000621d87c20 */ /* 0x000fe20008410000 */
[----:B------:R-:W-:Y:S06]  /*67f0*/  FMUL.FTZ R34, R34, UR6 ;  /* 0x0000000622227c20 */ /* 0x000fec0008410000 */
[----:B------:R-:W2:Y:S01]  /*6800*/  MUFU.TANH R239, R239 ;  /* 0x000000ef00ef7308 */ /* 0x000ea20000002400 */
[----:B------:R-:W-:Y:S01]  /*6810*/  FMUL.FTZ R35, R35, UR6 ;  /* 0x0000000623237c20 */ /* 0x000fe20008410000 */
[----:B-1----:R-:W-:Y:S08]  /*6820*/  FMNMX3.FTZ R249, R249, R240, R238, !PT ;  /* 0x000000f0f9f97276 */ /* 0x002ff000078100ee */
[----:B------:R-:W-:Y:S10]  /*6830*/  MUFU.TANH R232, R232 ;  /* 0x000000e800e87308 */ /* 0x000ff40000002400 */
[----:B------:R-:W1:Y:S01]  /*6840*/  MUFU.TANH R230, R230 ;  /* 0x000000e600e67308 */ /* 0x000e620000002400 */
[----:B--2---:R-:W-:Y:S09]  /*6850*/  FMNMX3.FTZ R132, R132, R237, R239, !PT ;  /* 0x000000ed84847276 */ /* 0x004ff200078100ef */
[----:B------:R-:W-:Y:S10]  /*6860*/  MUFU.TANH R235, R235 ;  /* 0x000000eb00eb7308 */ /* 0x000ff40000002400 */
[----:B------:R-:W2:Y:S01]  /*6870*/  MUFU.TANH R233, R233 ;  /* 0x000000e900e97308 */ /* 0x000ea20000002400 */
[----:B-1----:R-:W-:Y:S09]  /*6880*/  FMNMX3.FTZ R249, R249, R232, R230, !PT ;  /* 0x000000e8f9f97276 */ /* 0x002ff200078100e6 */
        /* <DEDUP_REMOVED lines=24> */
[----:B------:R1:W3:Y:S10]  /*6a10*/  MUFU.TANH R134, R34 ;  /* 0x0000002200867308 */ /* 0x0002f40000002400 */
[----:B------:R1:W4:Y:S01]  /*6a20*/  MUFU.TANH R133, R35 ;  /* 0x0000002300857308 */ /* 0x0003220000002400 */
[----:B--2---:R-:W-:Y:S01]  /*6a30*/  FMNMX3.FTZ R242, R132, R219, R216, !PT ;  /* 0x000000db84f27276 */ /* 0x004fe200078100d8 */
[----:B------:R-:W-:Y:S06]  /*6a40*/  @P4 BRA `(.L_x_189) ;  /* 0xffffffe800804947 */ /* 0x000fec000383ffff */
.L_x_188:
[----:B------:R-:W2:Y:S01]  /*6a50*/  SHFL.BFLY PT, R3, R242, 0x2, 0x1f ;  /* 0x0c401f00f2037f89 */ /* 0x000ea200000e0000 */
[----:B---34-:R-:W-:Y:S02]  /*6a60*/  FMNMX3.FTZ R7, R7, R134, R133, !PT ;  /* 0x0000008607077276 */ /* 0x018fe40007810085 */
[----:B------:R-:W-:Y:S05]  /*6a70*/  MOV R165, R213 ;  /* 0x000000d500a57202 */ /* 0x000fea0000000f00 */
[----:B------:R-:W-:Y:S01]  /*6a80*/  LDSM.16.MT88.4 R12, [R190+0x12000] ;  /* 0x01200000be0c783b */ /* 0x000fe20000004200 */
[----:B------:R-:W-:Y:S04]  /*6a90*/  @P0 IADD3 R165, PT, PT, R214, -0x40, RZ ;  /* 0xffffffc0d6a50810 */ /* 0x000fe80007ffe0ff */
[----:B------:R-:W-:Y:S03]  /*6aa0*/  IADD3 R164, PT, PT, R184, R165, RZ ;  /* 0x000000a5b8a47210 */ /* 0x000fe60007ffe0ff */
[----:B------:R-:W3:Y:S08]  /*6ab0*/  SHFL.BFLY PT, R2, R7, 0x2, 0x1f ;  /* 0x0c401f0007027f89 */ /* 0x000ef000000e0000 */
[----:B------:R-:W-:Y:S08]  /*6ac0*/  LDSM.16.MT88.4 R20, [R189+0x12000] ;  /* 0x01200000bd14783b */ /* 0x000ff00000004200 */
[----:B------:R-:W-:Y:S08]  /*6ad0*/  LDSM.16.MT88.4 R28, [R165] ;  /* 0x00000000a51c783b */ /* 0x000ff00000004200 */
[----:B------:R-:W-:Y:S08]  /*6ae0*/  LDSM.16.MT88.4 R140, [R189+0x14800] ;  /* 0x01480000bd8c783b */ /* 0x000ff00000004200 */
[----:B------:R-:W-:Y:S08]  /*6af0*/  LDSM.16.MT88.4 R144, [R190+0x15800] ;  /* 0x01580000be90783b */ /* 0x000ff00000004200 */
[----:B------:R-:W-:Y:S08]  /*6b00*/  LDSM.16.MT88.4 R148, [R189+0x15800] ;  /* 0x01580000bd94783b */ /* 0x000ff00000004200 */
[----:B------:R-:W-:Y:S08]  /*6b10*/  LDSM.16.MT88.4 R152, [R165+0x3800] ;  /* 0x00380000a598783b */ /* 0x000ff00000004200 */
[----:B------:R-:W-:Y:S08]  /*6b20*/  LDSM.16.MT88.4 R156, [R164+0x3800] ;  /* 0x00380000a49c783b */ /* 0x000ff00000004200 */
[----:B------:R-:W-:Y:S01]  /*6b30*/  LDSM.16.MT88.4 R160, [R190+0x17800] ;  /* 0x01780000bea0783b */ /* 0x000fe20000004200 */
[----:B--2---:R-:W-:Y:S02]  /*6b40*/  FMNMX.FTZ R9, R242, R3, !PT ;  /* 0x00000003f2097209 */ /* 0x004fe40007810000 */
[----:B---3--:R-:W-:Y:S05]  /*6b50*/  FMNMX.FTZ R4, R7, R2, !PT ;  /* 0x0000000207047209 */ /* 0x008fea0007810000 */
[----:B------:R-:W2:Y:S08]  /*6b60*/  SHFL.BFLY PT, R132, R9, 0x1, 0x1f ;  /* 0x0c201f0009847f89 */ /* 0x000eb000000e0000 */
[----:B------:R-:W3:Y:S01]  /*6b70*/  SHFL.BFLY PT, R3, R4, 0x1, 0x1f ;  /* 0x0c201f0004037f89 */ /* 0x000ee200000e0000 */
[----:B--2---:R-:W-:Y:S02]  /*6b80*/  FMNMX.FTZ R132, R9, R132, !PT ;  /* 0x0000008409847209 */ /* 0x004fe40007810000 */
[----:B---3--:R-:W-:Y:S03]  /*6b90*/  FMNMX.FTZ R3, R4, R3, !PT ;  /* 0x0000000304037209 */ /* 0x008fe60007810000 */
[C---:B------:R-:W-:Y:S01]  /*6ba0*/  FMUL.FTZ R138, R132.reuse, UR4 ;  /* 0x00000004848a7c20 */ /* 0x040fe20008410000 */
[C---:B------:R-:W-:Y:S01]  /*6bb0*/  FSETP.NEU.FTZ.AND P2, PT, R132.reuse, -INF , PT ;  /* 0xff8000008400780b */ /* 0x040fe20003f5d000 */
[----:B------:R-:W-:Y:S01]  /*6bc0*/  FADD.FTZ R2, -R132, R137 ;  /* 0x0000008984027221 */ /* 0x000fe20000010100 */
[C---:B------:R-:W-:Y:S02]  /*6bd0*/  FMUL.FTZ R137, R3.reuse, UR4 ;  /* 0x0000000403897c20 */ /* 0x040fe40008410000 */
[----:B------:R-:W-:Y:S01]  /*6be0*/  FSEL R138, R138, RZ, P2 ;  /* 0x000000ff8a8a7208 */ /* 0x000fe20001000000 */
[C---:B------:R-:W-:Y:S01]  /*6bf0*/  FADD.FTZ R0, -R3.reuse, R0 ;  /* 0x0000000003007221 */ /* 0x040fe20000010100 */
[----:B------:R-:W-:Y:S01]  /*6c00*/  FSETP.NEU.FTZ.AND P2, PT, R3, -INF , PT ;  /* 0xff8000000300780b */ /* 0x000fe20003f5d000 */
[----:B------:R-:W-:Y:S02]  /*6c10*/  FMUL.FTZ R5, R2, UR4 ;  /* 0x0000000402057c20 */ /* 0x000fe40008410000 */
[--C-:B------:R-:W-:Y:S01]  /*6c20*/  FFMA.FTZ R173, R243, UR4, -R138.reuse ;  /* 0x00000004f3ad7c23 */ /* 0x100fe2000801088a */
[----:B------:R-:W-:Y:S01]  /*6c30*/  FSEL R137, R137, RZ, P2 ;  /* 0x000000ff89897208 */ /* 0x000fe20001000000 */
[--C-:B------:R-:W-:Y:S01]  /*6c40*/  FFMA.FTZ R172, R241, UR4, -R138.reuse ;  /* 0x00000004f1ac7c23 */ /* 0x100fe2000801088a */
[--C-:B------:R-:W-:Y:S01]  /*6c50*/  FFMA.FTZ R170, R247, UR4, -R138.reuse ;  /* 0x00000004f7aa7c23 */ /* 0x100fe2000801088a */
[--C-:B------:R-:W-:Y:S01]  /*6c60*/  FFMA.FTZ R169, R245, UR4, -R138.reuse ;  /* 0x00000004f5a97c23 */ /* 0x100fe2000801088a */
[----:B------:R-:W-:Y:S01]  /*6c70*/  FMUL.FTZ R6, R0, UR4 ;  /* 0x0000000400067c20 */ /* 0x000fe20008410000 */
        /* <DEDUP_REMOVED lines=8> */
[--C-:B------:R-:W-:Y:S01]  /*6d00*/  FFMA.FTZ R176, R230, UR4, -R137.reuse ;  /* 0x00000004e6b07c23 */ /* 0x100fe20008010889 */
[--C-:B------:R-:W-:Y:S01]  /*6d10*/  FFMA.FTZ R178, R235, UR4, -R138.reuse ;  /* 0x00000004ebb27c23 */ /* 0x100fe2000801088a */
[--C-:B------:R-:W-:Y:S01]  /*6d20*/  FFMA.FTZ R179, R233, UR4, -R138.reuse ;  /* 0x00000004e9b37c23 */ /* 0x100fe2000801088a */
[--C-:B------:R-:W-:Y:S03]  /*6d30*/  FFMA.FTZ R180, R228, UR4, -R137.reuse ;  /* 0x00000004e4b47c23 */ /* 0x100fe60008010889 */
[----:B------:R-:W3:Y:S01]  /*6d40*/  MUFU.EX2 R0, R6 ;  /* 0x0000000600007308 */ /* 0x000ee20000000800 */
[--C-:B------:R-:W-:Y:S01]  /*6d50*/  FFMA.FTZ R181, R226, UR4, -R137.reuse ;  /* 0x00000004e2b57c23 */ /* 0x100fe20008010889 */
[--C-:B------:R-:W-:Y:S01]  /*6d60*/  FFMA.FTZ R197, R222, UR4, -R137.reuse ;  /* 0x00000004dec57c23 */ /* 0x100fe20008010889 */
[--C-:B------:R-:W-:Y:S01]  /*6d70*/  FFMA.FTZ R222, R225, UR4, -R138.reuse ;  /* 0x00000004e1de7c23 */ /* 0x100fe2000801088a */
[--C-:B------:R-:W-:Y:S01]  /*6d80*/  FFMA.FTZ R182, R231, UR4, -R138.reuse ;  /* 0x00000004e7b67c23 */ /* 0x100fe2000801088a */
[--C-:B------:R-:W-:Y:S01]  /*6d90*/  FFMA.FTZ R183, R229, UR4, -R138.reuse ;  /* 0x00000004e5b77c23 */ /* 0x100fe2000801088a */
[--C-:B------:R-:W-:Y:S01]  /*6da0*/  FFMA.FTZ R196, R224, UR4, -R137.reuse ;  /* 0x00000004e0c47c23 */ /* 0x100fe20008010889 */
[--C-:B------:R-:W-:Y:S03]  /*6db0*/  FFMA.FTZ R199, R227, UR4, -R138.reuse ;  /* 0x00000004e3c77c23 */ /* 0x100fe6000801088a */
[----:B------:R-:W-:Y:S01]  /*6dc0*/  MUFU.EX2 R173, R173 ;  /* 0x000000ad00ad7308 */ /* 0x000fe20000000800 */
[C---:B--2---:R-:W-:Y:S01]  /*6dd0*/  FMUL.FTZ R4, R2.reuse, R128 ;  /* 0x0000008002047220 */ /* 0x044fe20000410000 */
[C---:B------:R-:W-:Y:S01]  /*6de0*/  FMUL.FTZ R5, R2.reuse, R129 ;  /* 0x0000008102057220 */ /* 0x040fe20000410000 */
[C---:B------:R-:W-:Y:S01]  /*6df0*/  FMUL.FTZ R8, R2.reuse, R124 ;  /* 0x0000007c02087220 */ /* 0x040fe20000410000 */
[C---:B------:R-:W-:Y:S01]  /*6e00*/  FMUL.FTZ R9, R2.reuse, R125 ;  /* 0x0000007d02097220 */ /* 0x040fe20000410000 */
[C---:B------:R-:W-:Y:S01]  /*6e10*/  FMUL.FTZ R16, R2.reuse, R116 ;  /* 0x0000007402107220 */ /* 0x040fe20000410000 */
[C---:B------:R-:W-:Y:S01]  /*6e20*/  FMUL.FTZ R17, R2.reuse, R117 ;  /* 0x0000007502117220 */ /* 0x040fe20000410000 */
[----:B------:R-:W-:Y:S03]  /*6e30*/  FMUL.FTZ R24, R2, R108 ;  /* 0x0000006c02187220 */ /* 0x000fe60000410000 */
[----:B------:R-:W2:Y:S01]  /*6e40*/  MUFU.EX2 R172, R172 ;  /* 0x000000ac00ac7308 */ /* 0x000ea20000000800 */
[C---:B---3--:R-:W-:Y:S01]  /*6e50*/  FMUL.FTZ R6, R0.reuse, R130 ;  /* 0x0000008200067220 */ /* 0x048fe20000410000 */
[C---:B------:R-:W-:Y:S01]  /*6e60*/  FMUL.FTZ R7, R0.reuse, R131 ;  /* 0x0000008300077220 */ /* 0x040fe20000410000 */
[C---:B------:R-:W-:Y:S01]  /*6e70*/  FMUL.FTZ R10, R0.reuse, R126 ;  /* 0x0000007e000a7220 */ /* 0x040fe20000410000 */
[C---:B------:R-:W-:Y:S01]  /*6e80*/  FMUL.FTZ R11, R0.reuse, R127 ;  /* 0x0000007f000b7220 */ /* 0x040fe20000410000 */
[C---:B------:R-:W-:Y:S01]  /*6e90*/  FMUL.FTZ R18, R0.reuse, R118 ;  /* 0x0000007600127220 */ /* 0x040fe20000410000 */
[----:B------:R-:W-:Y:S01]  /*6ea0*/  FMUL.FTZ R19, R0, R119 ;  /* 0x0000007700137220 */ /* 0x000fe20000410000 */
[----:B------:R-:W-:Y:S03]  /*6eb0*/  LDSM.16.MT88.4 R124, [R190+0x14800] ;  /* 0x01480000be7c783b */ /* 0x000fe60000004200 */
[----:B------:R-:W-:Y:S01]  /*6ec0*/  MUFU.EX2 R171, R171 ;  /* 0x000000ab00ab7308 */ /* 0x000fe20000000800 */
[----:B------:R-:W-:Y:S01]  /*6ed0*/  FMUL.FTZ R25, R2, R109 ;  /* 0x0000006d02197220 */ /* 0x000fe20000410000 */
[C---:B------:R-:W-:Y:S01]  /*6ee0*/  FMUL.FTZ R26, R0.reuse, R110 ;  /* 0x0000006e001a7220 */ /* 0x040fe20000410000 */
[----:B------:R-:W-:Y:S01]  /*6ef0*/  FMUL.FTZ R27, R0, R111 ;  /* 0x0000006f001b7220 */ /* 0x000fe20000410000 */
[C---:B------:R-:W-:Y:S01]  /*6f00*/  FMUL.FTZ R32, R2.reuse, R100 ;  /* 0x0000006402207220 */ /* 0x040fe20000410000 */
[----:B------:R-:W-:Y:S01]  /*6f10*/  FMUL.FTZ R33, R2, R101 ;  /* 0x0000006502217220 */ /* 0x000fe20000410000 */
[----:B-1----:R-:W-:Y:S01]  /*6f20*/  FMUL.FTZ R34, R0, R102 ;  /* 0x0000006600227220 */ /* 0x002fe20000410000 */
[----:B------:R-:W-:Y:S03]  /*6f30*/  LDSM.16.MT88.4 R108, [R164+0x2000] ;  /* 0x00200000a46c783b */ /* 0x000fe60000004200 */
[----:B------:R-:W1:Y:S01]  /*6f40*/  MUFU.EX2 R168, R168 ;  /* 0x000000a800a87308 */ /* 0x000e620000000800 */
[----:B--2---:R-:W-:Y:S01]  /*6f50*/  F2FP.BF16.F32.PACK_AB R128, R172, R173 ;  /* 0x000000adac80723e */ /* 0x004fe200000010ff */
[----:B------:R-:W-:Y:S01]  /*6f60*/  FMUL.FTZ R35, R0, R103 ;  /* 0x0000006700237220 */ /* 0x000fe20000410000 */
[C---:B------:R-:W-:Y:S01]  /*6f70*/  FMUL.FTZ R36, R2.reuse, R36 ;  /* 0x0000002402247220 */ /* 0x040fe20000410000 */
[----:B------:R-:W-:Y:S01]  /*6f80*/  FMUL.FTZ R37, R2, R37 ;  /* 0x0000002502257220 */ /* 0x000fe20000410000 */
[C---:B------:R-:W-:Y:S01]  /*6f90*/  FMUL.FTZ R38, R0.reuse, R38 ;  /* 0x0000002600267220 */ /* 0x040fe20000410000 */
[----:B------:R-:W-:Y:S01]  /*6fa0*/  FMUL.FTZ R39, R0, R39 ;  /* 0x0000002700277220 */ /* 0x000fe20000410000 */
[----:B------:R-:W-:Y:S03]  /*6fb0*/  LDSM.16.MT88.4 R100, [R165+0x2000] ;  /* 0x00200000a564783b */ /* 0x000fe60000004200 */
[----:B------:R-:W-:Y:S01]  /*6fc0*/  MUFU.EX2 R170, R170 ;  /* 0x000000aa00aa7308 */ /* 0x000fe20000000800 */
[C---:B------:R-:W-:Y:S01]  /*6fd0*/  FMUL.FTZ R40, R2.reuse, R40 ;  /* 0x0000002802287220 */ /* 0x040fe20000410000 */
[----:B------:R-:W-:Y:S01]  /*6fe0*/  FMUL.FTZ R41, R2, R41 ;  /* 0x0000002902297220 */ /* 0x000fe20000410000 */
[C---:B------:R-:W-:Y:S01]  /*6ff0*/  FMUL.FTZ R42, R0.reuse, R42 ;  /* 0x0000002a002a7220 */ /* 0x040fe20000410000 */
[----:B------:R-:W-:Y:S01]  /*7000*/  FMUL.FTZ R43, R0, R43 ;  /* 0x0000002b002b7220 */ /* 0x000fe20000410000 */
[C---:B------:R-:W-:Y:S01]  /*7010*/  FMUL.FTZ R44, R2.reuse, R44 ;  /* 0x0000002c022c7220 */ /* 0x040fe20000410000 */
[----:B------:R-:W-:Y:S01]  /*7020*/  FMUL.FTZ R45, R2, R45 ;  /* 0x0000002d022d7220 */ /* 0x000fe20000410000 */
[----:B------:R-:W-:Y:S03]  /*7030*/  LDSM.16.MT88.4 R116, [R189+0x12800] ;  /* 0x01280000bd74783b */ /* 0x000fe60000004200 */
[----:B------:R-:W2:Y:S01]  /*7040*/  MUFU.EX2 R169, R169 ;  /* 0x000000a900a97308 */ /* 0x000ea20000000800 */
[----:B-1----:R-:W-:Y:S01]  /*7050*/  F2FP.BF16.F32.PACK_AB R129, R168, R171 ;  /* 0x000000aba881723e */ /* 0x002fe200000010ff */
        /* <DEDUP_REMOVED lines=14> */
[----:B------:R-:W1:Y:S01]  /*7140*/  MUFU.EX2 R166, R166 ;  /* 0x000000a600a67308 */ /* 0x000e620000000800 */
[----:B--2---:R-:W-:Y:S01]  /*7150*/  F2FP.BF16.F32.PACK_AB R130, R169, R170 ;  /* 0x000000aaa982723e */ /* 0x004fe200000010ff */
        /* <DEDUP_REMOVED lines=15> */
[----:B-1----:R-:W-:Y:S01]  /*7250*/  F2FP.BF16.F32.PACK_AB R131, R166, R167 ;  /* 0x000000a7a683723e */ /* 0x002fe200000010ff */
[C---:B------:R-:W-:Y:S01]  /*7260*/  FMUL.FTZ R74, R0.reuse, R74 ;  /* 0x0000004a004a7220 */ /* 0x040fe20000410000 */
[----:B------:R-:W-:Y:S01]  /*7270*/  FMUL.FTZ R75, R0, R75 ;  /* 0x0000004b004b7220 */ /* 0x000fe20000410000 */
[C---:B------:R-:W-:Y:S01]  /*7280*/  FMUL.FTZ R76, R2.reuse, R76 ;  /* 0x0000004c024c7220 */ /* 0x040fe20000410000 */
[----:B------:R-:W-:Y:S01]  /*7290*/  FMUL.FTZ R77, R2, R77 ;  /* 0x0000004d024d7220 */ /* 0x000fe20000410000 */
[C---:B------:R-:W-:Y:S01]  /*72a0*/  FMUL.FTZ R78, R0.reuse, R78 ;  /* 0x0000004e004e7220 */ /* 0x040fe20000410000 */
[----:B------:R-:W-:Y:S01]  /*72b0*/  FMUL.FTZ R79, R0, R79 ;  /* 0x0000004f004f7220 */ /* 0x000fe20000410000 */
[C---:B------:R-:W-:Y:S01]  /*72c0*/  HMMA.16816.F32.BF16 R4, R128.reuse, R12, R4 ;  /* 0x0000000c8004723c */ /* 0x040fe20000041804 */
[----:B------:R-:W-:Y:S04]  /*72d0*/  MUFU.EX2 R174, R174 ;  /* 0x000000ae00ae7308 */ /* 0x000fe80000000800 */
[C---:B------:R-:W-:Y:S01]  /*72e0*/  FMUL.FTZ R12, R2.reuse, R120 ;  /* 0x00000078020c7220 */ /* 0x040fe20000410000 */
[C---:B------:R-:W-:Y:S01]  /*72f0*/  FMUL.FTZ R13, R2.reuse, R121 ;  /* 0x00000079020d7220 */ /* 0x040fe20000410000 */
[----:B------:R-:W-:Y:S01]  /*7300*/  FMUL.FTZ R80, R2, R80 ;  /* 0x0000005002507220 */ /* 0x000fe20000410000 */
[C---:B------:R-:W-:Y:S03]  /*7310*/  HMMA.16816.F32.BF16 R8, R128.reuse, R14, R8 ;  /* 0x0000000e8008723c */ /* 0x040fe60000041808 */
[----:B------:R-:W1:Y:S01]  /*7320*/  MUFU.EX2 R175, R175 ;  /* 0x000000af00af7308 */ /* 0x000e620000000800 */
[C---:B------:R-:W-:Y:S01]  /*7330*/  FMUL.FTZ R14, R0.reuse, R122 ;  /* 0x0000007a000e7220 */ /* 0x040fe20000410000 */
[----:B------:R-:W-:Y:S01]  /*7340*/  FMUL.FTZ R15, R0, R123 ;  /* 0x0000007b000f7220 */ /* 0x000fe20000410000 */
[----:B------:R-:W-:Y:S01]  /*7350*/  FMUL.FTZ R81, R2, R81 ;  /* 0x0000005102517220 */ /* 0x000fe20000410000 */
[----:B------:R-:W2:Y:S01]  /*7360*/  LDSM.16.MT88.4 R120, [R164] ;  /* 0x00000000a478783b */ /* 0x000ea20000004200 */
[C---:B------:R-:W-:Y:S01]  /*7370*/  FMUL.FTZ R82, R0.reuse, R82 ;  /* 0x0000005200527220 */ /* 0x040fe20000410000 */
[----:B------:R-:W-:Y:S01]  /*7380*/  FMUL.FTZ R83, R0, R83 ;  /* 0x0000005300537220 */ /* 0x000fe20000410000 */
[C---:B------:R-:W-:Y:S01]  /*7390*/  FMUL.FTZ R84, R2.reuse, R84 ;  /* 0x0000005402547220 */ /* 0x040fe20000410000 */
[C---:B------:R-:W-:Y:S01]  /*73a0*/  FMUL.FTZ R85, R2.reuse, R85 ;  /* 0x0000005502557220 */ /* 0x040fe20000410000 */
[C---:B------:R-:W-:Y:S01]  /*73b0*/  HMMA.16816.F32.BF16 R12, R128.reuse, R20, R12 ;  /* 0x00000014800c723c */ /* 0x040fe2000004180c */
[----:B------:R-:W-:Y:S02]  /*73c0*/  MUFU.EX2 R177, R177 ;  /* 0x000000b100b17308 */ /* 0x000fe40000000800 */
[C---:B------:R-:W-:Y:S01]  /*73d0*/  FMUL.FTZ R20, R2.reuse, R112 ;  /* 0x0000007002147220 */ /* 0x040fe20000410000 */
[----:B------:R-:W-:Y:S01]  /*73e0*/  FMUL.FTZ R21, R2, R113 ;  /* 0x0000007102157220 */ /* 0x000fe20000410000 */
[C---:B------:R-:W-:Y:S01]  /*73f0*/  FMUL.FTZ R86, R0.reuse, R86 ;  /* 0x0000005600567220 */ /* 0x040fe20000410000 */
[----:B------:R-:W-:Y:S01]  /*7400*/  FMUL.FTZ R87, R0, R87 ;  /* 0x0000005700577220 */ /* 0x000fe20000410000 */
[----:B------:R-:W-:Y:S01]  /*7410*/  FMUL.FTZ R88, R2, R88 ;  /* 0x0000005802587220 */ /* 0x000fe20000410000 */
[C---:B------:R-:W-:Y:S03]  /*7420*/  HMMA.16816.F32.BF16 R16, R128.reuse, R22, R16 ;  /* 0x000000168010723c */ /* 0x040fe60000041810 */
[----:B------:R-:W3:Y:S01]  /*7430*/  MUFU.EX2 R176, R176 ;  /* 0x000000b000b07308 */ /* 0x000ee20000000800 */
[C---:B------:R-:W-:Y:S01]  /*7440*/  FMUL.FTZ R22, R0.reuse, R114 ;  /* 0x0000007200167220 */ /* 0x040fe20000410000 */
[----:B------:R-:W-:Y:S01]  /*7450*/  FMUL.FTZ R23, R0, R115 ;  /* 0x0000007300177220 */ /* 0x000fe20000410000 */
[----:B------:R-:W-:Y:S01]  /*7460*/  FMUL.FTZ R89, R2, R89 ;  /* 0x0000005902597220 */ /* 0x000fe20000410000 */
[----:B------:R-:W4:Y:S01]  /*7470*/  LDSM.16.MT88.4 R112, [R190+0x14000] ;  /* 0x01400000be70783b */ /* 0x000f220000004200 */
        /* <DEDUP_REMOVED lines=12> */
[----:B------:R-:W-:Y:S01]  /*7540*/  MUFU.EX2 R179, R179 ;  /* 0x000000b300b37308 */ /* 0x000fe20000000800 */
[C---:B------:R-:W-:Y:S01]  /*7550*/  FMUL.FTZ R30, R0.reuse, R106 ;  /* 0x0000006a001e7220 */ /* 0x040fe20000410000 */
[----:B------:R-:W-:Y:S01]  /*7560*/  FMUL.FTZ R31, R0, R107 ;  /* 0x0000006b001f7220 */ /* 0x000fe20000410000 */
[----:B------:R-:W-:Y:S01]  /*7570*/  FMUL.FTZ R97, R2, R97 ;  /* 0x0000006102617220 */ /* 0x000fe20000410000 */
[----:B------:R-:W5:Y:S01]  /*7580*/  LDSM.16.MT88.4 R104, [R189+0x14000] ;  /* 0x01400000bd68783b */ /* 0x000f620000004200 */
[C---:B------:R-:W-:Y:S01]  /*7590*/  FMUL.FTZ R98, R0.reuse, R98 ;  /* 0x0000006200627220 */ /* 0x040fe20000410000 */
[----:B------:R-:W-:Y:S04]  /*75a0*/  FMUL.FTZ R99, R0, R99 ;  /* 0x0000006300637220 */ /* 0x000fe80000410000 */
[----:B------:R-:W-:Y:S01]  /*75b0*/  MUFU.EX2 R180, R180 ;  /* 0x000000b400b47308 */ /* 0x000fe20000000800 */
[--C-:B------:R-:W-:Y:S01]  /*75c0*/  FFMA.FTZ R220, R220, UR4, -R137.reuse ;  /* 0x00000004dcdc7c23 */ /* 0x100fe20008010889 */
[C---:B--2---:R-:W-:Y:S03]  /*75d0*/  HMMA.16816.F32.BF16 R28, R128.reuse, R120, R28 ;  /* 0x00000078801c723c */ /* 0x044fe6000004181c */
[--C-:B------:R-:W-:Y:S01]  /*75e0*/  FFMA.FTZ R225, R218, UR4, -R137.reuse ;  /* 0x00000004dae17c23 */ /* 0x100fe20008010889 */
[--C-:B------:R-:W-:Y:S01]  /*75f0*/  FFMA.FTZ R218, R223, UR4, -R138.reuse ;  /* 0x00000004dfda7c23 */ /* 0x100fe2000801088a */
[--C-:B------:R-:W-:Y:S03]  /*7600*/  FFMA.FTZ R223, R136, UR4, -R137.reuse ;  /* 0x0000000488df7c23 */ /* 0x100fe60008010889 */
[----:B------:R-:W-:Y:S01]  /*7610*/  MUFU.EX2 R181, R181 ;  /* 0x000000b500b57308 */ /* 0x000fe20000000800 */
[--C-:B------:R-:W-:Y:S01]  /*7620*/  FFMA.FTZ R224, R135, UR4, -R137.reuse ;  /* 0x0000000487e07c23 */ /* 0x100fe20008010889 */
[C---:B------:R-:W-:Y:S01]  /*7630*/  HMMA.16816.F32.BF16 R32, R128.reuse, R122, R32 ;  /* 0x0000007a8020723c */ /* 0x040fe20000041820 */
[----:B------:R-:W-:Y:S02]  /*7640*/  LDSM.16.MT88.4 R120, [R164+0x800] ;  /* 0x00080000a478783b */ /* 0x000fe40000004200 */
[--C-:B------:R-:W-:Y:S01]  /*7650*/  FFMA.FTZ R221, R221, UR4, -R138.reuse ;  /* 0x00000004dddd7c23 */ /* 0x100fe2000801088a */
[--C-:B------:R-:W-:Y:S01]  /*7660*/  FFMA.FTZ R135, R219, UR4, -R138.reuse ;  /* 0x00000004db877c23 */ /* 0x100fe2000801088a */
[----:B------:R-:W-:Y:S03]  /*7670*/  FFMA.FTZ R138, R216, UR4, -R138 ;  /* 0x00000004d88a7c23 */ /* 0x000fe6000801088a */
[----:B------:R-:W-:Y:S01]  /*7680*/  MUFU.EX2 R182, R182 ;  /* 0x000000b600b67308 */ /* 0x000fe20000000800 */
[--C-:B------:R-:W-:Y:S01]  /*7690*/  FFMA.FTZ R134, R134, UR4, -R137.reuse ;  /* 0x0000000486867c23 */ /* 0x100fe20008010889 */
[C---:B----4-:R-:W-:Y:S03]  /*76a0*/  HMMA.16816.F32.BF16 R36, R128.reuse, R112, R36 ;  /* 0x000000708024723c */ /* 0x050fe60000041824 */
[----:B------:R-:W-:Y:S01]  /*76b0*/  FFMA.FTZ R137, R133, UR4, -R137 ;  /* 0x0000000485897c23 */ /* 0x000fe20008010889 */
[----:B------:R-:W-:Y:S01]  /*76c0*/  FFMA.FTZ R173, R2, R217, R173 ;  /* 0x000000d902ad7223 */ /* 0x000fe200000100ad */
[----:B------:R-:W-:Y:S03]  /*76d0*/  ISETP.GT.AND P2, PT, R207, RZ, PT ;  /* 0x000000ffcf00720c */ /* 0x000fe60003f44270 */
[----:B------:R-:W-:Y:S01]  /*76e0*/  MUFU.EX2 R183, R183 ;  /* 0x000000b700b77308 */ /* 0x000fe20000000800 */
[----:B------:R-:W-:Y:S01]  /*76f0*/  FFMA.FTZ R171, R0, R215, R171 ;  /* 0x000000d700ab7223 */ /* 0x000fe200000100ab */
[C---:B------:R-:W-:Y:S01]  /*7700*/  HMMA.16816.F32.BF16 R40, R128.reuse, R114, R40 ;  /* 0x000000728028723c */ /* 0x040fe20000041828 */
[----:B------:R-:W-:Y:S02]  /*7710*/  LDSM.16.MT88.4 R112, [R190+0x12800] ;  /* 0x01280000be70783b */ /* 0x000fe40000004200 */
[----:B------:R-:W-:Y:S01]  /*7720*/  FADD.FTZ R173, R172, R173 ;  /* 0x000000adacad7221 */ /* 0x000fe20000010000 */
[----:B------:R-:W-:Y:S04]  /*7730*/  FADD.FTZ R168, R168, R171 ;  /* 0x000000aba8a87221 */ /* 0x000fe80000010000 */
[----:B------:R-:W-:Y:S01]  /*7740*/  MUFU.EX2 R196, R196 ;  /* 0x000000c400c47308 */ /* 0x000fe20000000800 */
[----:B------:R-:W-:Y:S01]  /*7750*/  FADD.FTZ R170, R170, R173 ;  /* 0x000000adaaaa7221 */ /* 0x000fe20000010000 */
[----:B------:R-:W-:Y:S01]  /*7760*/  FADD.FTZ R167, R167, R168 ;  /* 0x000000a8a7a77221 */ /* 0x000fe20000010000 */
[C---:B-----5:R-:W-:Y:S07]  /*7770*/  HMMA.16816.F32.BF16 R44, R128.reuse, R104, R44 ;  /* 0x00000068802c723c */ /* 0x060fee000004182c */
[----:B------:R-:W-:Y:S01]  /*7780*/  MUFU.EX2 R197, R197 ;  /* 0x000000c500c57308 */ /* 0x000fe20000000800 */
[----:B------:R-:W-:Y:S01]  /*7790*/  FADD.FTZ R169, R169, R170 ;  /* 0x000000aaa9a97221 */ /* 0x000fe20000010000 */
[----:B------:R-:W-:Y:S01]  /*77a0*/  FADD.FTZ R166, R166, R167 ;  /* 0x000000a7a6a67221 */ /* 0x000fe20000010000 */
[C---:B------:R-:W-:Y:S01]  /*77b0*/  HMMA.16816.F32.BF16 R48, R128.reuse, R106, R48 ;  /* 0x0000006a8030723c */ /* 0x040fe20000041830 */
[----:B------:R-:W2:Y:S06]  /*77c0*/  LDSM.16.MT88.4 R104, [R190+0x16000] ;  /* 0x01600000be68783b */ /* 0x000eac0000004200 */
[----:B------:R-:W-:Y:S01]  /*77d0*/  MUFU.EX2 R199, R199 ;  /* 0x000000c700c77308 */ /* 0x000fe20000000800 */
[C---:B------:R-:W-:Y:S09]  /*77e0*/  HMMA.16816.F32.BF16 R52, R128.reuse, R100, R52 ;  /* 0x000000648034723c */ /* 0x040ff20000041834 */
[----:B------:R-:W-:Y:S01]  /*77f0*/  MUFU.EX2 R222, R222 ;  /* 0x000000de00de7308 */ /* 0x000fe20000000800 */
[C---:B------:R-:W-:Y:S01]  /*7800*/  HMMA.16816.F32.BF16 R56, R128.reuse, R102, R56 ;  /* 0x000000668038723c */ /* 0x040fe20000041838 */
[----:B------:R-:W4:Y:S08]  /*7810*/  LDSM.16.MT88.4 R100, [R189+0x16000] ;  /* 0x01600000bd64783b */ /* 0x000f300000004200 */
[----:B------:R-:W-:Y:S01]  /*7820*/  MUFU.EX2 R220, R220 ;  /* 0x000000dc00dc7308 */ /* 0x000fe20000000800 */
[C---:B------:R-:W-:Y:S09]  /*7830*/  HMMA.16816.F32.BF16 R60, R128.reuse, R108, R60 ;  /* 0x0000006c803c723c */ /* 0x040ff2000004183c */
[----:B------:R-:W-:Y:S01]  /*7840*/  MUFU.EX2 R225, R225 ;  /* 0x000000e100e17308 */ /* 0x000fe20000000800 */
[C---:B------:R-:W-:Y:S01]  /*7850*/  HMMA.16816.F32.BF16 R64, R128.reuse, R110, R64 ;  /* 0x0000006e8040723c */ /* 0x040fe20000041840 */
[----:B------:R-:W5:Y:S08]  /*7860*/  LDSM.16.MT88.4 R108, [R165+0x4000] ;  /* 0x00400000a56c783b */ /* 0x000f700000004200 */
[----:B------:R-:W-:Y:S01]  /*7870*/  MUFU.EX2 R218, R218 ;  /* 0x000000da00da7308 */ /* 0x000fe20000000800 */
[C---:B--2---:R-:W-:Y:S09]  /*7880*/  HMMA.16816.F32.BF16 R68, R128.reuse, R104, R68 ;  /* 0x000000688044723c */ /* 0x044ff20000041844 */
[----:B------:R-:W2:Y:S01]  /*7890*/  MUFU.EX2 R221, R221 ;  /* 0x000000dd00dd7308 */ /* 0x000ea20000000800 */
[C---:B------:R-:W-:Y:S01]  /*78a0*/  HMMA.16816.F32.BF16 R72, R128.reuse, R106, R72 ;  /* 0x0000006a8048723c */ /* 0x040fe20000041848 */
[----:B------:R-:W5:Y:S08]  /*78b0*/  LDSM.16.MT88.4 R104, [R164+0x4000] ;  /* 0x00400000a468783b */ /* 0x000f700000004200 */
[----:B------:R-:W-:Y:S01]  /*78c0*/  MUFU.EX2 R223, R223 ;  /* 0x000000df00df7308 */ /* 0x000fe20000000800 */
[C---:B----4-:R-:W-:Y:S09]  /*78d0*/  HMMA.16816.F32.BF16 R76, R128.reuse, R100, R76 ;  /* 0x00000064804c723c */ /* 0x050ff2000004184c */
[----:B------:R-:W-:Y:S01]  /*78e0*/  MUFU.EX2 R224, R224 ;  /* 0x000000e000e07308 */ /* 0x000fe20000000800 */
[----:B-1----:R-:W-:Y:S01]  /*78f0*/  F2FP.BF16.F32.PACK_AB R100, R175, R174 ;  /* 0x000000aeaf64723e */ /* 0x002fe200000010ff */
[----:B------:R-:W-:Y:S01]  /*7900*/  FADD.FTZ R174, R174, R169 ;  /* 0x000000a9aeae7221 */ /* 0x000fe20000010000 */
[C---:B---3--:R-:W-:Y:S01]  /*7910*/  F2FP.BF16.F32.PACK_AB R101, R176.reuse, R177 ;  /* 0x000000b1b065723e */ /* 0x048fe200000010ff */
[----:B------:R-:W-:Y:S01]  /*7920*/  FADD.FTZ R177, R177, R166 ;  /* 0x000000a6b1b17221 */ /* 0x000fe20000010000 */
[----:B--2---:R-:W-:Y:S01]  /*7930*/  F2FP.BF16.F32.PACK_AB R136, R221, R218 ;  /* 0x000000dadd88723e */ /* 0x004fe200000010ff */
[C---:B------:R-:W-:Y:S04]  /*7940*/  HMMA.16816.F32.BF16 R80, R128.reuse, R102, R80 ;  /* 0x000000668050723c */ /* 0x040fe80000041850 */
[----:B------:R-:W-:Y:S01]  /*7950*/  MUFU.EX2 R135, R135 ;  /* 0x0000008700877308 */ /* 0x000fe20000000800 */
[----:B------:R-:W-:Y:S01]  /*7960*/  F2FP.BF16.F32.PACK_AB R102, R179, R178 ;  /* 0x000000b2b366723e */ /* 0x000fe200000010ff */
[----:B------:R-:W-:Y:S01]  /*7970*/  FADD.FTZ R175, R175, R174 ;  /* 0x000000aeafaf7221 */ /* 0x000fe20000010000 */
[----:B------:R-:W-:Y:S01]  /*7980*/  F2FP.BF16.F32.PACK_AB R103, R181, R180 ;  /* 0x000000b4b567723e */ /* 0x000fe200000010ff */
[----:B------:R-:W-:Y:S01]  /*7990*/  FADD.FTZ R177, R176, R177 ;  /* 0x000000b1b0b17221 */ /* 0x000fe20000010000 */
[C---:B-----5:R-:W-:Y:S05]  /*79a0*/  HMMA.16816.F32.BF16 R84, R128.reuse, R108, R84 ;  /* 0x0000006c8054723c */ /* 0x060fea0000041854 */
[----:B------:R-:W1:Y:S01]  /*79b0*/  MUFU.EX2 R216, R138 ;  /* 0x0000008a00d87308 */ /* 0x000e620000000800 */
[----:B------:R-:W-:Y:S01]  /*79c0*/  FADD.FTZ R178, R178, R175 ;  /* 0x000000afb2b27221 */ /* 0x000fe20000010000 */
[----:B------:R-:W-:Y:S03]  /*79d0*/  FADD.FTZ R180, R180, R177 ;  /* 0x000000b1b4b47221 */ /* 0x000fe60000010000 */
[----:B------:R-:W-:Y:S01]  /*79e0*/  FADD.FTZ R179, R179, R178 ;  /* 0x000000b2b3b37221 */ /* 0x000fe20000010000 */
[C---:B------:R-:W-:Y:S01]  /*79f0*/  HMMA.16816.F32.BF16 R88, R128.reuse, R110, R88 ;  /* 0x0000006e8058723c */ /* 0x040fe20000041858 */
[----:B------:R-:W2:Y:S03]  /*7a00*/  LDSM.16.MT88.4 R108, [R165+0x800] ;  /* 0x00080000a56c783b */ /* 0x000ea60000004200 */
[----:B------:R-:W-:Y:S01]  /*7a10*/  MUFU.EX2 R134, R134 ;  /* 0x0000008600867308 */ /* 0x000fe20000000800 */
[----:B------:R-:W-:Y:S01]  /*7a20*/  FADD.FTZ R181, R181, R180 ;  /* 0x000000b4b5b57221 */ /* 0x000fe20000010000 */
[----:B------:R-:W-:Y:S04]  /*7a30*/  FADD.FTZ R0, R182, R179 ;  /* 0x000000b3b6007221 */ /* 0x000fe80000010000 */
[----:B------:R-:W-:Y:S01]  /*7a40*/  FADD.FTZ R0, R183, R0 ;  /* 0x00000000b7007221 */ /* 0x000fe20000010000 */
[C---:B------:R-:W-:Y:S03]  /*7a50*/  HMMA.16816.F32.BF16 R92, R128.reuse, R104, R92 ;  /* 0x00000068805c723c */ /* 0x040fe6000004185c */
[----:B------:R3:W4:Y:S01]  /*7a60*/  MUFU.EX2 R133, R137 ;  /* 0x0000008900857308 */ /* 0x0007220000000800 */
[----:B-1----:R-:W-:Y:S04]  /*7a70*/  F2FP.BF16.F32.PACK_AB R138, R216, R135 ;  /* 0x00000087d88a723e */ /* 0x002fe800000010ff */
[----:B------:R-:W-:Y:S01]  /*7a80*/  HMMA.16816.F32.BF16 R96, R128, R106, R96 ;  /* 0x0000006a8060723c */ /* 0x000fe20000041860 */
[----:B------:R-:W1:Y:S07]  /*7a90*/  LDSM.16.MT88.4 R104, [R165+0x2800] ;  /* 0x00280000a568783b */ /* 0x000e6e0000004200 */
[C---:B------:R-:W-:Y:S01]  /*7aa0*/  HMMA.16816.F32.BF16 R4, R100.reuse, R112, R4 ;  /* 0x000000706404723c */ /* 0x040fe20000041804 */
[----:B------:R-:W5:Y:S04]  /*7ab0*/  LDSM.16.MT88.4 R128, [R164+0x2800] ;  /* 0x00280000a480783b */ /* 0x000f680000004200 */
[----:B---3--:R-:W-:Y:S02]  /*7ac0*/  F2FP.BF16.F32.PACK_AB R137, R224, R223 ;  /* 0x000000dfe089723e */ /* 0x008fe400000010ff */
[----:B----4-:R-:W-:Y:S01]  /*7ad0*/  F2FP.BF16.F32.PACK_AB R139, R133, R134 ;  /* 0x00000086858b723e */ /* 0x010fe200000010ff */
[C---:B------:R-:W-:Y:S01]  /*7ae0*/  HMMA.16816.F32.BF16 R8, R100.reuse, R114, R8 ;  /* 0x000000726408723c */ /* 0x040fe20000041808 */
[----:B------:R-:W3:Y:S07]  /*7af0*/  LDSM.16.MT88.4 R112, [R190+0x16800] ;  /* 0x01680000be70783b */ /* 0x000eee0000004200 */
[C---:B------:R-:W-:Y:S08]  /*7b00*/  HMMA.16816.F32.BF16 R12, R100.reuse, R116, R12 ;  /* 0x00000074640c723c */ /* 0x040ff0000004180c */
[C---:B------:R-:W-:Y:S01]  /*7b10*/  HMMA.16816.F32.BF16 R16, R100.reuse, R118, R16 ;  /* 0x000000766410723c */ /* 0x040fe20000041810 */
[----:B------:R-:W-:Y:S07]  /*7b20*/  LDSM.16.MT88.4 R116, [R164+0x4800] ;  /* 0x00480000a474783b */ /* 0x000fee0000004200 */
[C---:B--2---:R-:W-:Y:S08]  /*7b30*/  HMMA.16816.F32.BF16 R20, R100.reuse, R108, R20 ;  /* 0x0000006c6414723c */ /* 0x044ff00000041814 */
[C---:B------:R-:W-:Y:S01]  /*7b40*/  HMMA.16816.F32.BF16 R24, R100.reuse, R110, R24 ;  /* 0x0000006e6418723c */ /* 0x040fe20000041818 */
[----:B------:R-:W2:Y:S07]  /*7b50*/  LDSM.16.MT88.4 R108, [R189+0x16800] ;  /* 0x01680000bd6c783b */ /* 0x000eae0000004200 */
        /* <DEDUP_REMOVED lines=10> */
[C---:B------:R-:W-:Y:S01]  /*7c00*/  HMMA.16816.F32.BF16 R56, R100.reuse, R106, R56 ;  /* 0x0000006a6438723c */ /* 0x040fe20000041838 */
[----:B------:R-:W1:Y:S07]  /*7c10*/  LDSM.16.MT88.4 R104, [R165+0x4800] ;  /* 0x00480000a568783b */ /* 0x000e6e0000004200 */
[C---:B-----5:R-:W-:Y:S08]  /*7c20*/  HMMA.16816.F32.BF16 R60, R100.reuse, R128, R60 ;  /* 0x00000080643c723c */ /* 0x060ff0000004183c */
[C---:B------:R-:W-:Y:S01]  /*7c30*/  HMMA.16816.F32.BF16 R64, R100.reuse, R130, R64 ;  /* 0x000000826440723c */ /* 0x040fe20000041840 */
[----:B------:R-:W-:Y:S07]  /*7c40*/  LDSM.16.MT88.4 R128, [R165+0x3000] ;  /* 0x00300000a580783b */ /* 0x000fee0000004200 */
[C---:B---3--:R-:W-:Y:S08]  /*7c50*/  HMMA.16816.F32.BF16 R68, R100.reuse, R112, R68 ;  /* 0x000000706444723c */ /* 0x048ff00000041844 */
[C---:B------:R-:W-:Y:S01]  /*7c60*/  HMMA.16816.F32.BF16 R72, R100.reuse, R114, R72 ;  /* 0x000000726448723c */ /* 0x040fe20000041848 */
[----:B------:R-:W-:Y:S07]  /*7c70*/  LDSM.16.MT88.4 R112, [R189+0x13000] ;  /* 0x01300000bd70783b */ /* 0x000fee0000004200 */
[C---:B--2---:R-:W-:Y:S08]  /*7c80*/  HMMA.16816.F32.BF16 R76, R100.reuse, R108, R76 ;  /* 0x0000006c644c723c */ /* 0x044ff0000004184c */
[C---:B------:R-:W-:Y:S01]  /*7c90*/  HMMA.16816.F32.BF16 R80, R100.reuse, R110, R80 ;  /* 0x0000006e6450723c */ /* 0x040fe20000041850 */
[----:B------:R-:W2:Y:S07]  /*7ca0*/  LDSM.16.MT88.4 R108, [R190+0x13000] ;  /* 0x01300000be6c783b */ /* 0x000eae0000004200 */
[C---:B-1----:R-:W-:Y:S08]  /*7cb0*/  HMMA.16816.F32.BF16 R84, R100.reuse, R104, R84 ;  /* 0x000000686454723c */ /* 0x042ff00000041854 */
[C---:B------:R-:W-:Y:S01]  /*7cc0*/  HMMA.16816.F32.BF16 R88, R100.reuse, R106, R88 ;  /* 0x0000006a6458723c */ /* 0x040fe20000041858 */
[----:B------:R-:W1:Y:S07]  /*7cd0*/  LDSM.16.MT88.4 R104, [R164+0x1000] ;  /* 0x00100000a468783b */ /* 0x000e6e0000004200 */
[C---:B------:R-:W-:Y:S08]  /*7ce0*/  HMMA.16816.F32.BF16 R92, R100.reuse, R116, R92 ;  /* 0x00000074645c723c */ /* 0x040ff0000004185c */
[----:B------:R-:W-:Y:S01]  /*7cf0*/  HMMA.16816.F32.BF16 R96, R100, R118, R96 ;  /* 0x000000766460723c */ /* 0x000fe20000041860 */
[----:B------:R-:W3:Y:S02]  /*7d00*/  LDSM.16.MT88.4 R116, [R189+0x15000] ;  /* 0x01500000bd74783b */ /* 0x000ee40000004200 */
[----:B------:R-:W-:Y:S02]  /*7d10*/  F2FP.BF16.F32.PACK_AB R100, R183, R182 ;  /* 0x000000b6b764723e */ /* 0x000fe400000010ff */
[----:B------:R-:W-:Y:S01]  /*7d20*/  F2FP.BF16.F32.PACK_AB R101, R197, R196 ;  /* 0x000000c4c565723e */ /* 0x000fe200000010ff */
[----:B------:R-:W-:Y:S01]  /*7d30*/  FADD.FTZ R196, R196, R181 ;  /* 0x000000b5c4c47221 */ /* 0x000fe20000010000 */
[----:B------:R-:W-:Y:S02]  /*7d40*/  F2FP.BF16.F32.PACK_AB R102, R222, R199 ;  /* 0x000000c7de66723e */ /* 0x000fe400000010ff */
[----:B------:R-:W-:Y:S01]  /*7d50*/  F2FP.BF16.F32.PACK_AB R103, R225, R220 ;  /* 0x000000dce167723e */ /* 0x000fe200000010ff */
[----:B------:R-:W-:Y:S04]  /*7d60*/  FADD.FTZ R197, R197, R196 ;  /* 0x000000c4c5c57221 */ /* 0x000fe80000010000 */
[----:B------:R-:W-:Y:S02]  /*7d70*/  FADD.FTZ R220, R220, R197 ;  /* 0x000000c5dcdc7221 */ /* 0x000fe40000010000 */
[C---:B--2---:R-:W-:Y:S03]  /*7d80*/  HMMA.16816.F32.BF16 R4, R100.reuse, R108, R4 ;  /* 0x0000006c6404723c */ /* 0x044fe60000041804 */
[----:B------:R-:W-:Y:S04]  /*7d90*/  FADD.FTZ R220, R225, R220 ;  /* 0x000000dce1dc7221 */ /* 0x000fe80000010000 */
[----:B------:R-:W-:Y:S01]  /*7da0*/  FADD.FTZ R223, R223, R220 ;  /* 0x000000dcdfdf7221 */ /* 0x000fe20000010000 */
[C---:B------:R-:W-:Y:S01]  /*7db0*/  HMMA.16816.F32.BF16 R8, R100.reuse, R110, R8 ;  /* 0x0000006e6408723c */ /* 0x040fe20000041808 */
[----:B------:R-:W2:Y:S02]  /*7dc0*/  LDSM.16.MT88.4 R108, [R190+0x17000] ;  /* 0x01700000be6c783b */ /* 0x000ea40000004200 */
[----:B------:R-:W-:Y:S04]  /*7dd0*/  FADD.FTZ R223, R224, R223 ;  /* 0x000000dfe0df7221 */ /* 0x000fe80000010000 */
[----:B------:R-:W-:Y:S01]  /*7de0*/  FADD.FTZ R134, R134, R223 ;  /* 0x000000df86867221 */ /* 0x000fe20000010000 */
[C---:B------:R-:W-:Y:S03]  /*7df0*/  HMMA.16816.F32.BF16 R12, R100.reuse, R112, R12 ;  /* 0x00000070640c723c */ /* 0x040fe6000004180c */
[----:B------:R-:W-:Y:S05]  /*7e00*/  FADD.FTZ R215, R133, R134 ;  /* 0x0000008685d77221 */ /* 0x000fea0000010000 */
[C---:B------:R-:W-:Y:S01]  /*7e10*/  HMMA.16816.F32.BF16 R16, R100.reuse, R114, R16 ;  /* 0x000000726410723c */ /* 0x040fe20000041810 */
[----:B------:R-:W-:Y:S07]  /*7e20*/  LDSM.16.MT88.4 R112, [R165+0x5000] ;  /* 0x00500000a570783b */ /* 0x000fee0000004200 */
[C---:B------:R-:W-:Y:S08]  /*7e30*/  HMMA.16816.F32.BF16 R20, R100.reuse, R120, R20 ;  /* 0x000000786414723c */ /* 0x040ff00000041814 */
[C---:B------:R-:W-:Y:S08]  /*7e40*/  HMMA.16816.F32.BF16 R24, R100.reuse, R122, R24 ;  /* 0x0000007a6418723c */ /* 0x040ff00000041818 */
[C---:B-1----:R-:W-:Y:S08]  /*7e50*/  HMMA.16816.F32.BF16 R28, R100.reuse, R104, R28 ;  /* 0x00000068641c723c */ /* 0x042ff0000004181c */
[C---:B------:R-:W-:Y:S01]  /*7e60*/  HMMA.16816.F32.BF16 R32, R100.reuse, R106, R32 ;  /* 0x0000006a6420723c */ /* 0x040fe20000041820 */
[----:B------:R-:W1:Y:S07]  /*7e70*/  LDSM.16.MT88.4 R104, [R189+0x17000] ;  /* 0x01700000bd68783b */ /* 0x000e6e0000004200 */
[C---:B------:R-:W-:Y:S08]  /*7e80*/  HMMA.16816.F32.BF16 R36, R100.reuse, R124, R36 ;  /* 0x0000007c6424723c */ /* 0x040ff00000041824 */
[C---:B------:R-:W-:Y:S01]  /*7e90*/  HMMA.16816.F32.BF16 R40, R100.reuse, R126, R40 ;  /* 0x0000007e6428723c */ /* 0x040fe20000041828 */
[----:B------:R-:W-:Y:S07]  /*7ea0*/  LDSM.16.MT88.4 R124, [R190+0x13800] ;  /* 0x01380000be7c783b */ /* 0x000fee0000004200 */
[C---:B---3--:R-:W-:Y:S08]  /*7eb0*/  HMMA.16816.F32.BF16 R44, R100.reuse, R116, R44 ;  /* 0x00000074642c723c */ /* 0x048ff0000004182c */
[C---:B------:R-:W-:Y:S01]  /*7ec0*/  HMMA.16816.F32.BF16 R48, R100.reuse, R118, R48 ;  /* 0x000000766430723c */ /* 0x040fe20000041830 */
[----:B------:R-:W3:Y:S07]  /*7ed0*/  LDSM.16.MT88.4 R116, [R164+0x5000] ;  /* 0x00500000a474783b */ /* 0x000eee0000004200 */
[C---:B------:R-:W-:Y:S08]  /*7ee0*/  HMMA.16816.F32.BF16 R52, R100.reuse, R128, R52 ;  /* 0x000000806434723c */ /* 0x040ff00000041834 */
[C---:B------:R-:W-:Y:S08]  /*7ef0*/  HMMA.16816.F32.BF16 R56, R100.reuse, R130, R56 ;  /* 0x000000826438723c */ /* 0x040ff00000041838 */
[C---:B------:R-:W-:Y:S08]  /*7f00*/  HMMA.16816.F32.BF16 R60, R100.reuse, R140, R60 ;  /* 0x0000008c643c723c */ /* 0x040ff0000004183c */
[C---:B------:R-:W-:Y:S01]  /*7f10*/  HMMA.16816.F32.BF16 R64, R100.reuse, R142, R64 ;  /* 0x0000008e6440723c */ /* 0x040fe20000041840 */
[----:B------:R-:W-:Y:S07]  /*7f20*/  LDSM.16.MT88.4 R140, [R164+0x1800] ;  /* 0x00180000a48c783b */ /* 0x000fee0000004200 */
[C---:B--2---:R-:W-:Y:S08]  /*7f30*/  HMMA.16816.F32.BF16 R68, R100.reuse, R108, R68 ;  /* 0x0000006c6444723c */ /* 0x044ff00000041844 */
[C---:B------:R-:W-:Y:S01]  /*7f40*/  HMMA.16816.F32.BF16 R72, R100.reuse, R110, R72 ;  /* 0x0000006e6448723c */ /* 0x040fe20000041848 */
[----:B------:R-:W-:Y:S07]  /*7f50*/  LDSM.16.MT88.4 R108, [R165+0x1800] ;  /* 0x00180000a56c783b */ /* 0x000fee0000004200 */
[C---:B-1----:R-:W-:Y:S08]  /*7f60*/  HMMA.16816.F32.BF16 R76, R100.reuse, R104, R76 ;  /* 0x00000068644c723c */ /* 0x042ff0000004184c */
[C---:B------:R-:W-:Y:S01]  /*7f70*/  HMMA.16816.F32.BF16 R80, R100.reuse, R106, R80 ;  /* 0x0000006a6450723c */ /* 0x040fe20000041850 */
[----:B------:R-:W1:Y:S07]  /*7f80*/  LDSM.16.MT88.4 R104, [R189+0x13800] ;  /* 0x01380000bd68783b */ /* 0x000e6e0000004200 */
[C---:B------:R-:W-:Y:S08]  /*7f90*/  HMMA.16816.F32.BF16 R84, R100.reuse, R112, R84 ;  /* 0x000000706454723c */ /* 0x040ff00000041854 */
[C---:B------:R-:W-:Y:S08]  /*7fa0*/  HMMA.16816.F32.BF16 R88, R100.reuse, R114, R88 ;  /* 0x000000726458723c */ /* 0x040ff00000041858 */
[C---:B---3--:R-:W-:Y:S08]  /*7fb0*/  HMMA.16816.F32.BF16 R92, R100.reuse, R116, R92 ;  /* 0x00000074645c723c */ /* 0x048ff0000004185c */
[----:B------:R-:W-:Y:S08]  /*7fc0*/  HMMA.16816.F32.BF16 R96, R100, R118, R96 ;  /* 0x000000766460723c */ /* 0x000ff00000041860 */
[C---:B------:R-:W-:Y:S01]  /*7fd0*/  HMMA.16816.F32.BF16 R128, R136.reuse, R124, R4 ;  /* 0x0000007c8880723c */ /* 0x040fe20000041804 */
[----:B------:R-:W2:Y:S07]  /*7fe0*/  LDSM.16.MT88.4 R4, [R189+0x17800] ;  /* 0x01780000bd04783b */ /* 0x000eae0000004200 */
[C---:B------:R-:W-:Y:S01]  /*7ff0*/  HMMA.16816.F32.BF16 R124, R136.reuse, R126, R8 ;  /* 0x0000007e887c723c */ /* 0x040fe20000041808 */
[----:B------:R-:W3:Y:S07]  /*8000*/  LDSM.16.MT88.4 R8, [R165+0x5800] ;  /* 0x00580000a508783b */ /* 0x000eee0000004200 */
[C---:B-1----:R-:W-:Y:S01]  /*8010*/  HMMA.16816.F32.BF16 R120, R136.reuse, R104, R12 ;  /* 0x000000688878723c */ /* 0x042fe2000004180c */
[----:B------:R-:W1:Y:S07]  /*8020*/  LDSM.16.MT88.4 R12, [R164+0x5800] ;  /* 0x00580000a40c783b */ /* 0x000e6e0000004200 */
        /* <DEDUP_REMOVED lines=15> */
[C---:B--2---:R-:W-:Y:S03]  /*8120*/  HMMA.16816.F32.BF16 R76, R136.reuse, R4, R76 ;  /* 0x00000004884c723c */ /* 0x044fe6000004184c */
[----:B------:R-:W-:Y:S04]  /*8130*/  FADD.FTZ R5, R199, R0 ;  /* 0x00000000c7057221 */ /* 0x000fe80000010000 */
[----:B------:R-:W-:Y:S01]  /*8140*/  FADD.FTZ R5, R222, R5 ;  /* 0x00000005de057221 */ /* 0x000fe20000010000 */
[C---:B------:R-:W-:Y:S03]  /*8150*/  HMMA.16816.F32.BF16 R80, R136.reuse, R6, R80 ;  /* 0x000000068850723c */ /* 0x040fe60000041850 */
[----:B------:R-:W-:Y:S04]  /*8160*/  FADD.FTZ R0, R218, R5 ;  /* 0x00000005da007221 */ /* 0x000fe80000010000 */
[----:B------:R-:W-:Y:S01]  /*8170*/  FADD.FTZ R0, R221, R0 ;  /* 0x00000000dd007221 */ /* 0x000fe20000010000 */
[C---:B---3--:R-:W-:Y:S03]  /*8180*/  HMMA.16816.F32.BF16 R84, R136.reuse, R8, R84 ;  /* 0x000000088854723c */ /* 0x048fe60000041854 */
[----:B------:R-:W-:Y:S01]  /*8190*/  FADD.FTZ R135, R135, R0 ;  /* 0x0000000087877221 */ /* 0x000fe20000010000 */
[----:B------:R-:W-:Y:S03]  /*81a0*/  IADD3 R0, PT, PT, R207, -0x1, RZ ;  /* 0xffffffffcf007810 */ /* 0x000fe60007ffe0ff */
[----:B------:R-:W-:Y:S01]  /*81b0*/  FADD.FTZ R217, R216, R135 ;  /* 0x00000087d8d97221 */ /* 0x000fe20000010000 */
[C---:B------:R-:W-:Y:S03]  /*81c0*/  HMMA.16816.F32.BF16 R88, R136.reuse, R10, R88 ;  /* 0x0000000a8858723c */ /* 0x040fe60000041858 */
[----:B------:R-:W-:Y:S02]  /*81d0*/  MOV R207, R0 ;  /* 0x0000000000cf7202 */ /* 0x000fe40000000f00 */
[----:B------:R-:W-:Y:S03]  /*81e0*/  MOV R0, R3 ;  /* 0x0000000300007202 */ /* 0x000fe60000000f00 */
[C---:B-1----:R-:W-:Y:S08]  /*81f0*/  HMMA.16816.F32.BF16 R92, R136.reuse, R12, R92 ;  /* 0x0000000c885c723c */ /* 0x042ff0000004185c */
[----:B------:R-:W-:Y:S03]  /*8200*/  HMMA.16816.F32.BF16 R96, R136, R14, R96 ;  /* 0x0000000e8860723c */ /* 0x000fe60000041860 */
[----:B------:R-:W-:Y:S05]  /*8210*/  MOV R137, R132 ;  /* 0x0000008400897202 */ /* 0x000fea0000000f00 */
[----:B------:R-:W-:Y:S01]  /*8220*/  @!UPT UIADD3 URZ, UPT, UPT, URZ, URZ, URZ ;  /* 0x000000fffffff290 */ /* 0x000fe2000fffe0ff */
[----:B------:R-:W-:Y:S11]  /*8230*/  @P2 BRA `(.L_x_187) ;  /* 0xffffffd400342947 */ /* 0x000ff6000383ffff */
.L_x_186:
        /* <DEDUP_REMOVED lines=9> */
[----:B------:R-:W2:Y:S08]  /*82d0*/  LDC R16, c[0x0][0x434] ;  /* 0x00010d00ff107b82 */ /* 0x000eb00000000800 */
        /* <DEDUP_REMOVED lines=222> */
[----:B------:R4:W-:Y:S01]  /*90c0*/  STS [R13+0x8400], R86 ;  /* 0x008400560d007388 */ /* 0x0009e20000000800 */
[----:B---3--:R-:W3:Y:S03]  /*90d0*/  @!P0 LDC.64 R8, c[0x0][0x400] ;  /* 0x00010000ff088b82 */ /* 0x008ee60000000a00 */
[----:B------:R-:W-:Y:S04]  /*90e0*/  STS [R17+0x8000], R88 ;  /* 0x0080005811007388 */ /* 0x000fe80000000800 */
[----:B------:R1:W-:Y:S04]  /*90f0*/  STS [R17+0x8400], R90 ;  /* 0x0084005a11007388 */ /* 0x0003e80000000800 */
[----:B------:R-:W-:Y:S04]  /*9100*/  STS [R19+0x8000], R92 ;  /* 0x0080005c13007388 */ /* 0x000fe80000000800 */
[----:B------:R-:W-:Y:S01]  /*9110*/  STS [R19+0x8400], R94 ;  /* 0x0084005e13007388 */ /* 0x000fe20000000800 */
[----:B-----5:R-:W2:Y:S03]  /*9120*/  S2R R11, SR_CTAID.Y ;  /* 0x00000000000b7919 */ /* 0x020ea60000002600 */
[----:B------:R-:W-:Y:S01]  /*9130*/  STS [R21+0x8400], R98 ;  /* 0x0084006215007388 */ /* 0x000fe20000000800 */
[----:B----4-:R-:W-:-:S03]  /*9140*/  LOP3.LUT R13, R12, 0x38, R193, 0x78, !PT ;  /* 0x000000380c0d7812 */ /* 0x010fc600078e78c1 */
[----:B------:R4:W-:Y:S01]  /*9150*/  STS [R21+0x8000], R7 ;  /* 0x0080000715007388 */ /* 0x0009e20000000800 */
[----:B------:R-:W-:Y:S01]  /*9160*/  LOP3.LUT R212, R13, 0x1e00, R212, 0xf8, !PT ;  /* 0x00001e000dd47812 */ /* 0x000fe200078ef8d4 */
[----:B-1----:R-:W1:Y:S03]  /*9170*/  @P3 LDC R17, c[0x0][0x430] ;  /* 0x00010c00ff113b82 */ /* 0x002e660000000800 */
[----:B----4-:R-:W-:Y:S01]  /*9180*/  LEA R7, R212, UR5, 0x1 ;  /* 0x00000005d4077c11 */ /* 0x010fe2000f8e08ff */
[----:B--23--:R-:W-:Y:S06]  /*9190*/  @P3 BRA `(.L_x_190) ;  /* 0x0000000000203947 */ /* 0x00cfec0003800000 */
[----:B------:R-:W-:Y:S01]  /*91a0*/  ISETP.NE.AND P4, PT, R22, RZ, PT ;  /* 0x000000ff1600720c */ /* 0x000fe20003f85270 */
[----:B------:R-:W2:-:S12]  /*91b0*/  LDC R13, c[0x0][0x3e0] ;  /* 0x0000f800ff0d7b82 */ /* 0x000e980000000800 */
[----:B------:R-:W2:Y:S01]  /*91c0*/  @P4 LDC R18, c[0x0][0x454] ;  /* 0x00011500ff124b82 */ /* 0x000ea20000000800 */
[----:B-1----:R-:W-:Y:S02]  /*91d0*/  @P4 MOV R17, 0x1 ;  /* 0x0000000100114802 */ /* 0x002fe40000000f00 */
[----:B------:R-:W-:-:S05]  /*91e0*/  @!P4 MOV R17, 0x1 ;  /* 0x000000010011c802 */ /* 0x000fca0000000f00 */
[----:B------:R-:W3:Y:S01]  /*91f0*/  @P4 LDC R16, c[0x0][0x454] ;  /* 0x00011500ff104b82 */ /* 0x000ee20000000800 */
[-C--:B--2---:R-:W-:Y:S02]  /*9200*/  @P4 IMAD R18, R18, R13.reuse, RZ ;  /* 0x0000000d12124224 */ /* 0x084fe400078e02ff */
[----:B------:R-:W-:-:S07]  /*9210*/  @!P4 IMAD R18, R10, R13, RZ ;  /* 0x0000000d0a12c224 */ /* 0x000fce00078e02ff */
.L_x_190:
[----:B------:R-:W-:Y:S01]  /*9220*/  BAR.SYNC.DEFER_BLOCKING 0x0 ;  /* 0x0000000000007b1d */ /* 0x000fe20000010000 */
[----:B------:R-:W-:Y:S01]  /*9230*/  ISETP.NE.AND P4, PT, R206, -0x1, PT ;  /* 0xffffffffce00780c */ /* 0x000fe20003f85270 */
[----:B------:R-:W-:Y:S01]  /*9240*/  @!P0 IMAD.WIDE.U32 R20, R11, R8, RZ ;  /* 0x000000080b148225 */ /* 0x000fe200078e00ff */
[----:B------:R-:W-:Y:S02]  /*9250*/  ISETP.NE.AND P3, PT, R22, RZ, !P3 ;  /* 0x000000ff1600720c */ /* 0x000fe40005f65270 */
[----:B------:R-:W-:Y:S01]  /*9260*/  LOP3.LUT P5, RZ, R193, 0x3, RZ, 0xc0, !PT ;  /* 0x00000003c1ff7812 */ /* 0x000fe200078ac0ff */
[----:B------:R-:W2:Y:S02]  /*9270*/  @P2 MUFU.LG2 R2, R2 ;  /* 0x0000000200022308 */ /* 0x000ea40000000c00 */
[----:B------:R-:W4:Y:S01]  /*9280*/  @P2 LDC R19, c[0x0][0x458] ;  /* 0x00011600ff132b82 */ /* 0x000f220000000800 */
[C---:B------:R-:W-:Y:S01]  /*9290*/  @P0 IMAD.WIDE.U32 R24, R206.reuse, R4, RZ ;  /* 0x00000004ce180225 */ /* 0x040fe200078e00ff */
[----:B------:R-:W-:Y:S01]  /*92a0*/  LOP3.LUT R8, R195, 0x70, RZ, 0xc0, !PT ;  /* 0x00000070c3087812 */ /* 0x000fe200078ec0ff */
[----:B------:R-:W-:Y:S02]  /*92b0*/  BSSY.RECONVERGENT B0, `(.L_x_191) ;  /* 0x000002c000007945 */ /* 0x000fe40003800200 */
[C---:B------:R-:W-:Y:S01]  /*92c0*/  @!P0 IMAD R9, R11.reuse, R9, R21 ;  /* 0x000000090b098224 */ /* 0x040fe200078e0215 */
[----:B------:R-:W-:Y:S01]  /*92d0*/  SHF.R.U32.HI R21, RZ, 0x2, R193 ;  /* 0x00000002ff157819 */ /* 0x000fe200000116c1 */
[----:B------:R-:W5:Y:S01]  /*92e0*/  @P1 MUFU.LG2 R0, R0 ;  /* 0x0000000000001308 */ /* 0x000f620000000c00 */
[----:B------:R-:W4:Y:S01]  /*92f0*/  @P1 LDC R22, c[0x0][0x458] ;  /* 0x00011600ff161b82 */ /* 0x000f220000000800 */
[----:B------:R-:W-:Y:S01]  /*9300*/  @P0 IMAD R9, R206, R5, R25 ;  /* 0x00000005ce090224 */ /* 0x000fe200078e0219 */
[----:B------:R-:W-:Y:S01]  /*9310*/  LOP3.LUT R8, R8, 0x7, R21, 0xf8, !PT ;  /* 0x0000000708087812 */ /* 0x000fe200078ef815 */
[----:B------:R-:W-:Y:S01]  /*9320*/  @!P4 IMAD R206, R11, R10, RZ ;  /* 0x0000000a0bcec224 */ /* 0x000fe200078e02ff */
[----:B------:R-:W-:Y:S01]  /*9330*/  MOV R10, 0x7f800000 ;  /* 0x7f800000000a7802 */ /* 0x000fe20000000f00 */
[----:B---3--:R-:W-:-:S02]  /*9340*/  IMAD R16, R23, R16, RZ ;  /* 0x0000001017107224 */ /* 0x008fc400078e02ff */
[----:B-1----:R-:W-:Y:S01]  /*9350*/  IMAD R5, R6, R17, RZ ;  /* 0x0000001106057224 */ /* 0x002fe200078e02ff */
[----:B------:R-:W-:Y:S01]  /*9360*/  SHF.R.S32.HI R4, RZ, 0x1f, R206 ;  /* 0x0000001fff047819 */ /* 0x000fe200000114ce */
[----:B------:R1:W3:Y:S01]  /*9370*/  LDS.128 R12, [R7+0x3000] ;  /* 0x00300000070c7984 */ /* 0x0002e20000000c00 */
[----:B------:R-:W-:Y:S01]  /*9380*/  @!P3 IMAD R16, R11, R18, R16 ;  /* 0x000000120b10b224 */ /* 0x000fe200078e0210 */
[----:B------:R-:W-:Y:S01]  /*9390*/  SEL R206, R206, RZ, P3 ;  /* 0x000000ffcece7207 */ /* 0x000fe20001800000 */
[----:B------:R-:W-:Y:S02]  /*93a0*/  IMAD.SHL.U32 R5, R5, 0x80, RZ ;  /* 0x0000008005057824 */ /* 0x000fe400078e00ff */
[----:B--2---:R-:W-:Y:S01]  /*93b0*/  @P2 FMUL.FTZ R21, R2, 0.69314718246459960938 ;  /* 0x3f31721802152820 */ /* 0x004fe20000410000 */
[----:B------:R-:W-:Y:S01]  /*93c0*/  SEL R4, R4, RZ, P3 ;  /* 0x000000ff04047207 */ /* 0x000fe20001800000 */
[----:B------:R-:W-:Y:S02]  /*93d0*/  IMAD.MOV.U32 R11, RZ, RZ, 0x7f800000 ;  /* 0x7f800000ff0b7424 */ /* 0x000fe400078e00ff */
[----:B-----5:R-:W-:Y:S01]  /*93e0*/  @P1 FMUL.FTZ R2, R0, 0.69314718246459960938 ;  /* 0x3f31721800021820 */ /* 0x020fe20000410000 */
[--C-:B------:R-:W-:Y:S01]  /*93f0*/  IADD3 R0, P4, P3, R5, R206, R16.reuse ;  /* 0x000000ce05007210 */ /* 0x100fe20007b9e010 */
[----:B----4-:R-:W-:Y:S01]  /*9400*/  @P2 FFMA.FTZ R11, R132, R19, R21 ;  /* 0x00000013840b2223 */ /* 0x010fe20000010015 */
[----:B------:R-:W-:-:S02]  /*9410*/  SHF.R.S32.HI R27, RZ, 0x1f, R16 ;  /* 0x0000001fff1b7819 */ /* 0x000fc40000011410 */
[----:B------:R-:W-:Y:S01]  /*9420*/  SHF.R.S32.HI R5, RZ, 0x1f, R5 ;  /* 0x0000001fff057819 */ /* 0x000fe20000011405 */
[----:B------:R-:W-:-:S03]  /*9430*/  @P1 FFMA.FTZ R10, R3, R22, R2 ;  /* 0x00000016030a1223 */ /* 0x000fc60000010002 */
[----:B------:R-:W-:Y:S01]  /*9440*/  IADD3.X R27, PT, PT, R5, R4, R27, P4, P3 ;  /* 0x00000004051b7210 */ /* 0x000fe200027e641b */
[----:B-1-3--:R-:W-:Y:S06]  /*9450*/  @P5 BRA `(.L_x_192) ;  /* 0x0000000000445947 */ /* 0x00afec0003800000 */
        /* <DEDUP_REMOVED lines=17> */
.L_x_192:
[----:B------:R-:W-:Y:S05]  /*9570*/  BSYNC.RECONVERGENT B0 ;  /* 0x0000000000007941 */ /* 0x000fea0003800200 */
.L_x_191:
        /* <DEDUP_REMOVED lines=37> */
.L_x_194:
[----:B------:R-:W-:Y:S05]  /*97d0*/  BSYNC.RECONVERGENT B0 ;  /* 0x0000000000007941 */ /* 0x000fea0003800200 */
.L_x_193:
        /* <DEDUP_REMOVED lines=24> */
.L_x_196:
[----:B------:R-:W-:Y:S05]  /*9960*/  BSYNC.RECONVERGENT B0 ;  /* 0x0000000000007941 */ /* 0x000fea0003800200 */
.L_x_195:
        /* <DEDUP_REMOVED lines=24> */
.L_x_198:
[----:B------:R-:W-:Y:S05]  /*9af0*/  BSYNC.RECONVERGENT B0 ;  /* 0x0000000000007941 */ /* 0x000fea0003800200 */
.L_x_197:
        /* <DEDUP_REMOVED lines=23> */
.L_x_199:
        /* <DEDUP_REMOVED lines=9> */
.L_x_1805:


//--------------------- .text._ZN5flash16flash_fwd_kernelI23Flash_fwd_kernel_traitsILi192ELi128ELi64ELi8ELb0ELb0EN7cutlass10bfloat16_tE19Flash_kernel_traitsILi192ELi128ELi64ELi8ES3_EELb0ELb0ELb0ELb1ELb0ELb0ELb0ELb0EEEvNS_16Flash_fwd_paramsE --------------------------
	.section	.text._ZN5flash16flash_fwd_kernelI23Flash_fwd_kernel_traitsILi192ELi128ELi64ELi8ELb0ELb0EN7cutlass10bfloat16_tE19Flash_kernel_traitsILi192ELi128ELi64ELi8ES3_EELb0ELb0ELb0ELb1ELb0ELb0ELb0ELb0EEEvNS_16Flash_fwd_paramsE,"ax",@progbits
	.align	128
        .global         _ZN5flash16flash_fwd_kernelI23Flash_fwd_kernel_traitsILi192ELi128ELi64ELi8ELb0ELb0EN7cutlass10bfloat16_tE19Flash_kernel_traitsILi192ELi128ELi64ELi8ES3_EELb0ELb0ELb0ELb1ELb0ELb0ELb0ELb0EEEvNS_16Flash_fwd_paramsE
        .type           _ZN5flash16flash_fwd_kernelI23Flash_fwd_kernel_traitsILi192ELi128ELi64ELi8ELb0ELb0EN7cutlass10bfloat16_tE19Flash_kernel_traitsILi192ELi128ELi64ELi8ES3_EELb0ELb0ELb0ELb1ELb0ELb0ELb0ELb0EEEvNS_16Flash_fwd_paramsE,@function
        .size           _ZN5flash16flash_fwd_kernelI23Flash_fwd_kernel_traitsILi192ELi128ELi64ELi8ELb0ELb0EN7cutlass10bfloat16_tE19Flash_kernel_traitsILi192ELi128ELi64ELi8ES3_EELb0ELb0ELb0ELb1ELb0ELb0ELb0ELb0EEEvNS_16Flash_fwd_paramsE,(.L_x_1806 - _ZN5flash16flash_fwd_kernelI23Flash_fwd_kernel_traitsILi192ELi128ELi64ELi8ELb0ELb0EN7cutlass10bfloat16_tE19Flash_kernel_traitsILi192ELi128ELi64ELi8ES3_EELb0ELb0ELb0ELb1ELb0ELb0ELb0ELb0EEEvNS_16Flash_fwd_paramsE)
        .other          _ZN5flash16flash_fwd_kernelI23Flash_fwd_kernel_traitsILi192ELi128ELi64ELi8ELb0ELb0EN7cutlass10bfloat16_tE19Flash_kernel_traitsILi192ELi128ELi64ELi8ES3_EELb0ELb0ELb0ELb1ELb0ELb0ELb0ELb0EEEvNS_16Flash_fwd_paramsE,@"STO_CUDA_ENTRY STV_DEFAULT"
_ZN5flash16flash_fwd_kernelI23Flash_fwd_kernel_traitsILi192ELi128ELi64ELi8ELb0ELb0EN7cutlass10bfloat16_tE19Flash_kernel_traitsILi192ELi128ELi64ELi8ES3_EELb0ELb0ELb0ELb1ELb0ELb0ELb0ELb0EEEvNS_16Flash_fwd_paramsE:
.text._ZN5flash16flash_fwd_kernelI23Flash_fwd_kernel_traitsILi192ELi128ELi64ELi8ELb0ELb0EN7cutlass10bfloat16_tE19Flash_kernel_traitsILi192ELi128ELi64ELi8ES3_EELb0ELb0ELb0ELb1ELb0ELb0ELb0ELb0EEEvNS_16Flash_fwd_paramsE:
        /* <DEDUP_REMOVED lines=21> */
[----:B------:R1:W2:Y:S03]  /*0150*/  @P0 LDG.E R10, desc[UR16][R8.64+0x4] ;  /* 0x00000410080a0981 */ /* 0x0002a6000c1e1900 */
[C---:B------:R-:W-:Y:S02]  /*0160*/  @P4 IADD3 R16, P3, PT, R15.reuse, UR6, RZ ;  /* 0x000000060f104c10 */ /* 0x040fe4000ff7e0ff */
[----:B------:R-:W-:Y:S01]  /*0170*/  @P2 IADD3 R12, P1, PT, R15, UR4, RZ ;  /* 0x000000040f0c2c10 */ /* 0x000fe2000ff3e0ff */
[----:B------:R-:W-:Y:S01]  /*0180*/  IMAD.MOV.U32 R2, RZ, RZ, RZ ;  /* 0x000000ffff027224 */ /* 0x000fe200078e00ff */
[----:B------:R-:W-:-:S02]  /*0190*/  @P4 IADD3.X R17, PT, PT, R4, UR7, RZ, P3, !PT ;  /* 0x0000000704114c10 */ /* 0x000fc40009ffe4ff */
[----:B------:R-:W-:-:S03]  /*01a0*/  @P2 IADD3.X R13, PT, PT, R4, UR5, RZ, P1, !PT ;  /* 0x00000005040d2c10 */ /* 0x000fc60008ffe4ff */
[----:B------:R-:W3:Y:S04]  /*01b0*/  @P4 LDG.E R2, desc[UR16][R16.64] ;  /* 0x0000001010024981 */ /* 0x000ee8000c1e1900 */
[----:B------:R4:W3:Y:S01]  /*01c0*/  @P2 LDG.E R11, desc[UR16][R12.64] ;  /* 0x000000100c0b2981 */ /* 0x0008e2000c1e1900 */
[----:B------:R-:W4:Y:S01]  /*01d0*/  LDCU.U8 UR4, c[0x0][0x532] ;  /* 0x0000a640ff0477ac */ /* 0x000f220008000000 */
[----:B------:R-:W-:Y:S02]  /*01e0*/  ISETP.EQ.U32.AND P3, PT, R6, RZ, PT ;  /* 0x000000ff0600720c */ /* 0x000fe40003f62070 */
[----:B------:R-:W-:Y:S01]  /*01f0*/  IADD3 R14, P1, PT, R15, R6, RZ ;  /* 0x000000060f0e7210 */ /* 0x000fe20007f3e0ff */
[----:B------:R-:W2:Y:S04]  /*0200*/  @!P0 LDC R3, c[0x0][0x434] ;  /* 0x00010d00ff038b82 */ /* 0x000ea80000000800 */
[----:B------:R-:W-:-:S02]  /*0210*/  IMAD.X R15, R4, 0x1, R7, P1 ;  /* 0x00000001040f7824 */ /* 0x000fc400008e0607 */
[----:B-1----:R-:W-:Y:S02]  /*0220*/  IMAD.MOV.U32 R9, RZ, RZ, -0x1 ;  /* 0xffffffffff097424 */ /* 0x002fe400078e00ff */
[----:B------:R-:W1:Y:S01]  /*0230*/  @!P2 LDC.64 R4, c[0x0][0x488] ;  /* 0x00012200ff04ab82 */ /* 0x000e620000000a00 */
[----:B----4-:R-:W-:Y:S01]  /*0240*/  ISETP.NE.AND P4, PT, RZ, UR4, PT ;  /* 0x00000004ff007c0c */ /* 0x010fe2000bf85270 */
[----:B------:R-:W4:Y:S06]  /*0250*/  S2R R135, SR_CTAID.X ;  /* 0x0000000000877919 */ /* 0x000f2c0000002500 */
[----:B------:R-:W1:Y:S01]  /*0260*/  @!P2 LDC R8, c[0x0][0x43c] ;  /* 0x00010f00ff08ab82 */ /* 0x000e620000000800 */
[----:B------:R-:W-:-:S13]  /*0270*/  ISETP.EQ.OR.EX P3, PT, R7, RZ, !P4, P3 ;  /* 0x000000ff0700720c */ /* 0x000fda0006762730 */
[----:B------:R1:W5:Y:S01]  /*0280*/  @!P3 LDG.E R9, desc[UR16][R14.64] ;  /* 0x000000100e09b981 */ /* 0x000362000c1e1900 */
[----:B------:R-:W-:-:S04]  /*0290*/  ISETP.NE.U32.AND P3, PT, R6, RZ, PT ;  /* 0x000000ff0600720c */ /* 0x000fc80003f65070 */
[----:B------:R-:W-:Y:S01]  /*02a0*/  ISETP.NE.AND.EX P3, PT, R7, RZ, PT, P3 ;  /* 0x000000ff0700720c */ /* 0x000fe20003f65330 */
[----:B------:R-:W1:Y:S01]  /*02b0*/  S2R R12, SR_CTAID.Z ;  /* 0x00000000000c7919 */ /* 0x000e620000002700 */
[----:B------:R-:W1:Y:S01]  /*02c0*/  S2R R181, SR_TID.X ;  /* 0x0000000000b57919 */ /* 0x000e620000002100 */
[----:B----4-:R-:W-:Y:S02]  /*02d0*/  IMAD.SHL.U32 R84, R135, 0x80, RZ ;  /* 0x0000008087547824 */ /* 0x010fe400078e00ff */
[----:B--2---:R-:W-:Y:S01]  /*02e0*/  @P0 IMAD.IADD R3, R10, 0x1, -R203 ;  /* 0x000000010a030824 */ /* 0x004fe200078e0acb */
[----:B-1----:R-:W-:-:S07]  /*02f0*/  @!P2 ISETP.NE.U32.AND P0, PT, R4, RZ, PT ;  /* 0x000000ff0400a20c */ /* 0x002fce0003f05070 */
[----:B------:R-:W1:Y:S01]  /*0300*/  @!P3 LDC R4, c[0x0][0x438] ;  /* 0x00010e00ff04bb82 */ /* 0x000e620000000800 */
[----:B------:R-:W-:Y:S02]  /*0310*/  @!P2 ISETP.NE.AND.EX P0, PT, R5, RZ, PT, P0 ;  /* 0x000000ff0500a20c */ /* 0x000fe40003f05300 */
[----:B------:R-:W-:Y:S02]  /*0320*/  ISETP.GT.AND P1, PT, R3, R84, PT ;  /* 0x000000540300720c */ /* 0x000fe40003f24270 */
[----:B------:R-:W-:Y:S01]  /*0330*/  @!P2 SEL R5, R8, RZ, P0 ;  /* 0x000000ff0805a207 */ /* 0x000fe20000000000 */
[----:B---3--:R-:W-:Y:S01]  /*0340*/  @P2 IMAD.IADD R146, R11, 0x1, -R2 ;  /* 0x000000010b922824 */ /* 0x008fe200078e0a02 */
[----:B------:R-:W-:Y:S09]  /*0350*/  @!P3 BRA `(.L_x_200) ;  /* 0x00000000000cb947 */ /* 0x000ff20003800000 */
[----:B-1----:R-:W2:Y:S02]  /*0360*/  @P4 LDG.E R4, desc[UR16][R14.64+0x4] ;  /* 0x000004100e044981 */ /* 0x002ea4000c1e1900 */
[----:B--2--5:R-:W-:-:S06]  /*0370*/  @P4 IADD3 R4, PT, PT, R4, -R9, RZ ;  /* 0x8000000904044210 */ /* 0x024fcc0007ffe0ff */
[----:B------:R2:W5:Y:S02]  /*0380*/  @!P4 LDG.E R4, desc[UR16][R14.64] ;  /* 0x000000100e04c981 */ /* 0x000564000c1e1900 */
.L_x_200:
[----:B-1---5:R-:W-:Y:S01]  /*0390*/  @!P2 IADD3 R146, PT, PT, R5, R4, -R2 ;  /* 0x000000040592a210 */ /* 0x022fe20007ffe802 */
[----:B------:R-:W-:Y:S06]  /*03a0*/  @!P1 EXIT ;  /* 0x000000000000994d */ /* 0x000fec0003800000 */
[----:B------:R-:W-:-:S13]  /*03b0*/  ISETP.GT.AND P0, PT, R146, RZ, PT ;  /* 0x000000ff9200720c */ /* 0x000fda0003f04270 */
[----:B------:R-:W-:Y:S05]  /*03c0*/  @P0 BRA `(.L_x_201) ;  /* 0x0000000c00080947 */ /* 0x000fea0003800000 */
[----:B------:R-:W1:Y:S01]  /*03d0*/  LDC.U8 R2, c[0x0][0x549] ;  /* 0x00015240ff027b82 */ /* 0x000e620000000000 */
[----:B------:R-:W-:-:S07]  /*03e0*/  ISETP.NE.AND P1, PT, R203, -0x1, PT ;  /* 0xffffffffcb00780c */ /* 0x000fce0003f25270 */
[----:B------:R-:W3:Y:S08]  /*03f0*/  LDC.U8 R10, c[0x0][0x548] ;  /* 0x00015200ff0a7b82 */ /* 0x000ef00000000000 */
[----:B------:R-:W4:Y:S01]  /*0400*/  @!P1 LDC.64 R8, c[0x0][0x400] ;  /* 0x00010000ff089b82 */ /* 0x000f220000000a00 */
[----:B-1----:R-:W-:-:S07]  /*0410*/  ISETP.NE.AND P6, PT, R2, RZ, PT ;  /* 0x000000ff0200720c */ /* 0x002fce0003fc5270 */
[----:B------:R-:W1:Y:S01]  /*0420*/  @P1 LDC.64 R6, c[0x0][0x408] ;  /* 0x00010200ff061b82 */ /* 0x000e620000000a00 */
[----:B------:R-:W-:-:S07]  /*0430*/  SHF.L.U32 R2, R181, 0x3, RZ ;  /* 0x00000003b5027819 */ /* 0x000fce00000006ff */
[----:B------:R-:W5:Y:S01]  /*0440*/  @P6 LDC.64 R4, c[0x0][0x430] ;  /* 0x00010c00ff046b82 */ /* 0x000f620000000a00 */
[----:B------:R-:W-:Y:S01]  /*0450*/  @P6 MOV R11, 0x1 ;  /* 0x00000001000b6802 */ /* 0x000fe20000000f00 */
[----:B----4-:R-:W-:-:S06]  /*0460*/  @!P1 IMAD.WIDE.U32 R16, R0, R8, RZ ;  /* 0x0000000800109225 */ /* 0x010fcc00078e00ff */
[----:B--2---:R-:W2:Y:S01]  /*0470*/  @P6 LDC R15, c[0x0][0x430] ;  /* 0x00010c00ff0f6b82 */ /* 0x004ea20000000800 */
[----:B-1----:R-:W-:-:S04]  /*0480*/  @P1 IMAD.WIDE.U32 R20, R203, R6, RZ ;  /* 0x00000006cb141225 */ /* 0x002fc800078e00ff */
[----:B-----5:R-:W-:Y:S01]  /*0490*/  @P6 IMAD R5, R4, R5, RZ ;  /* 0x0000000504056224 */ /* 0x020fe200078e02ff */
[----:B------:R-:W-:Y:S01]  /*04a0*/  @!P1 MOV R4, R16 ;  /* 0x0000001000049202 */ /* 0x000fe20000000f00 */
[----:B---3--:R-:W-:Y:S06]  /*04b0*/  @P6 BRA `(.L_x_202) ;  /* 0x0000000000286947 */ /* 0x008fec0003800000 */
[----:B------:R-:W-:Y:S01]  /*04c0*/  ISETP.NE.AND P0, PT, R10, RZ, PT ;  /* 0x000000ff0a00720c */ /* 0x000fe20003f05270 */
[----:B------:R-:W1:-:S12]  /*04d0*/  LDC R19, c[0x0][0x3e0] ;  /* 0x0000f800ff137b82 */ /* 0x000e580000000800 */
[----:B------:R-:W3:Y:S01]  /*04e0*/  @P0 LDC R5, c[0x0][0x454] ;  /* 0x00011500ff050b82 */ /* 0x000ee20000000800 */
[----:B--2---:R-:W-:Y:S02]  /*04f0*/  @P0 MOV R15, 0x1 ;  /* 0x00000001000f0802 */ /* 0x004fe40000000f00 */
[----:B------:R-:W-:-:S05]  /*0500*/  @!P0 MOV R15, 0x1 ;  /* 0x00000001000f8802 */ /* 0x000fca0000000f00 */
[----:B------:R-:W1:Y:S08]  /*0510*/  @P0 LDC R8, c[0x0][0x454] ;  /* 0x00011500ff080b82 */ /* 0x000e700000000800 */
[----:B------:R-:W2:Y:S08]  /*0520*/  @!P0 LDC R6, c[0x0][0x434] ;  /* 0x00010d00ff068b82 */ /* 0x000eb00000000800 */
[----:B------:R-:W4:Y:S01]  /*0530*/  @!P0 LDC R5, c[0x0][0x434] ;  /* 0x00010d00ff058b82 */ /* 0x000f220000000800 */
[----:B-1----:R-:W-:-:S02]  /*0540*/  @P0 IMAD R11, R8, R19, RZ ;  /* 0x00000013080b0224 */ /* 0x002fc400078e02ff */
[----:B--23--:R-:W-:-:S07]  /*0550*/  @!P0 IMAD R11, R6, R19, RZ ;  /* 0x00000013060b8224 */ /* 0x00cfce00078e02ff */
.L_x_202:
[----:B------:R-:W-:Y:S01]  /*0560*/  @P1 IMAD.MOV.U32 R4, RZ, RZ, R20 ;  /* 0x000000ffff041224 */ /* 0x000fe200078e0014 */
[----:B------:R-:W1:Y:S01]  /*0570*/  LDCU.64 UR4, c[0x0][0x410] ;  /* 0x00008200ff0477ac */ /* 0x000e620008000a00 */
[----:B------:R-:W-:Y:S01]  /*0580*/  LOP3.LUT R2, R2, 0x38, RZ, 0xc0, !PT ;  /* 0x0000003802027812 */ /* 0x000fe200078ec0ff */
[----:B------:R-:W-:Y:S01]  /*0590*/  @!P1 IMAD R9, R0, R9, R17 ;  /* 0x0000000900099224 */ /* 0x000fe200078e0211 */
[----:B------:R-:W-:Y:S01]  /*05a0*/  BSSY.RECONVERGENT B0, `(.L_x_203) ;  /* 0x0000024000007945 */ /* 0x000fe20003800200 */
[----:B------:R-:W-:Y:S01]  /*05b0*/  @P1 IMAD R9, R203, R7, R21 ;  /* 0x00000007cb091224 */ /* 0x000fe200078e0215 */
[----:B------:R-:W-:Y:S01]  /*05c0*/  IADD3 R22, P0, PT, R2, R4, RZ ;  /* 0x0000000402167210 */ /* 0x000fe20007f1e0ff */
[----:B------:R-:W3:Y:S01]  /*05d0*/  LDC R7, c[0x0][0x434] ;  /* 0x00010d00ff077b82 */ /* 0x000ee20000000800 */
[----:B------:R-:W-:Y:S01]  /*05e0*/  IMAD.IADD R3, R3, 0x1, -R84 ;  /* 0x0000000103037824 */ /* 0x000fe200078e0a54 */
[----:B------:R-:W-:Y:S01]  /*05f0*/  SHF.R.U32.HI R4, RZ, 0x3, R181 ;  /* 0x00000003ff047819 */ /* 0x000fe200000116b5 */
[----:B------:R-:W-:Y:S01]  /*0600*/  IMAD.WIDE.U32 R26, R135, 0x80, RZ ;  /* 0x00000080871a7825 */ /* 0x000fe200078e00ff */
[----:B------:R-:W-:-:S02]  /*0610*/  ISETP.NE.AND P6, PT, R10, RZ, !P6 ;  /* 0x000000ff0a00720c */ /* 0x000fc400077c5270 */
[----:B------:R-:W-:Y:S01]  /*0620*/  ISETP.NE.AND P1, PT, R203, -0x1, PT ;  /* 0xffffffffcb00780c */ /* 0x000fe20003f25270 */
[----:B------:R-:W-:Y:S01]  /*0630*/  IMAD.X R23, RZ, RZ, R9, P0 ;  /* 0x000000ffff177224 */ /* 0x000fe200000e0609 */
[CC--:B------:R-:W-:Y:S01]  /*0640*/  ISETP.GE.AND P0, PT, R4.reuse, R3.reuse, PT ;  /* 0x000000030400720c */ /* 0x0c0fe20003f06270 */
[----:B------:R-:W-:Y:S01]  /*0650*/  VIADD R14, R4, 0x20 ;  /* 0x00000020040e7836 */ /* 0x000fe20000000000 */
[----:B------:R-:W-:Y:S01]  /*0660*/  LOP3.LUT R6, R26, R4, RZ, 0xfc, !PT ;  /* 0x000000041a067212 */ /* 0x000fe200078efcff */
[----:B------:R-:W-:Y:S01]  /*0670*/  VIADD R10, R4, 0x40 ;  /* 0x00000040040a7836 */ /* 0x000fe20000000000 */
[----:B------:R-:W-:Y:S01]  /*0680*/  LOP3.LUT R16, R2, 0x40, RZ, 0xfc, !PT ;  /* 0x0000004002107812 */ /* 0x000fe200078efcff */
[----:B-1----:R-:W-:Y:S01]  /*0690*/  IMAD.WIDE.U32 R22, R12, UR4, R22 ;  /* 0x000000040c167c25 */ /* 0x002fe2000f8e0016 */
[----:B------:R-:W-:Y:S02]  /*06a0*/  ISETP.GE.AND P2, PT, R14, R3, PT ;  /* 0x000000030e00720c */ /* 0x000fe40003f46270 */
[----:B------:R-:W-:Y:S01]  /*06b0*/  LOP3.LUT R9, R2, 0x80, RZ, 0xfc, !PT ;  /* 0x0000008002097812 */ /* 0x000fe200078efcff */
[----:B------:R-:W-:-:S04]  /*06c0*/  IMAD R25, R12, UR5, R23 ;  /* 0x000000050c197c24 */ /* 0x000fc8000f8e0217 */
[----:B------:R-:W-:Y:S06]  /*06d0*/  @P0 BRA `(.L_x_204) ;  /* 0x0000000000400947 */ /* 0x000fec0003800000 */
[----:B------:R-:W1:Y:S01]  /*06e0*/  LDCU.64 UR4, c[0x0][0x408] ;  /* 0x00008100ff0477ac */ /* 0x000e620008000a00 */
[----:B------:R-:W-:Y:S01]  /*06f0*/  IMAD.MOV.U32 R24, RZ, RZ, R22 ;  /* 0x000000ffff187224 */ /* 0x000fe200078e0016 */
[----:B------:R-:W5:Y:S01]  /*0700*/  LDCU UR8, c[0x0][0x440] ;  /* 0x00008800ff0877ac */ /* 0x000f620008000800 */
[----:B------:R-:W2:Y:S01]  /*0710*/  LDCU.64 UR6, c[0x0][0x3f0] ;  /* 0x00007e00ff0677ac */ /* 0x000ea20008000a00 */
[----:B-1----:R-:W-:Y:S02]  /*0720*/  IMAD R17, R27, UR4, RZ ;  /* 0x000000041b117c24 */ /* 0x002fe4000f8e02ff */
[----:B------:R-:W-:Y:S01]  /*0730*/  IMAD.WIDE.U32 R18, R6, UR4, R24 ;  /* 0x0000000406127c25 */ /* 0x000fe2000f8e0018 */
[----:B-----5:R-:W-:-:S03]  /*0740*/  ISETP.GE.AND P5, PT, R2, UR8, PT ;  /* 0x0000000802007c0c */ /* 0x020fc6000bfa6270 */
[----:B------:R-:W-:Y:S01]  /*0750*/  IMAD R8, R6, UR5, R17 ;  /* 0x0000000506087c24 */ /* 0x000fe2000f8e0211 */
[----:B------:R-:W-:Y:S02]  /*0760*/  ISETP.GE.AND P4, PT, R16, UR8, PT ;  /* 0x0000000810007c0c */ /* 0x000fe4000bf86270 */
[----:B------:R-:W-:Y:S01]  /*0770*/  ISETP.GE.AND P3, PT, R9, UR8, PT ;  /* 0x0000000809007c0c */ /* 0x000fe2000bf66270 */
[----:B------:R-:W-:Y:S01]  /*0780*/  IMAD.IADD R8, R19, 0x1, R8 ;  /* 0x0000000113087824 */ /* 0x000fe200078e0208 */
[----:B--2---:R-:W-:-:S04]  /*0790*/  LEA R20, P0, R18, UR6, 0x1 ;  /* 0x0000000612147c11 */ /* 0x004fc8000f8008ff */
[----:B------:R-:W-:-:S05]  /*07a0*/  LEA.HI.X R21, R18, UR7, R8, 0x1, P0 ;  /* 0x0000000712157c11 */ /* 0x000fca00080f0c08 */
[----:B------:R1:W-:Y:S04]  /*07b0*/  @!P5 STG.E.128 desc[UR16][R20.64], RZ ;  /* 0x000000ff1400d986 */ /* 0x0003e8000c101d10 */
[----:B------:R1:W-:Y:S04]  /*07c0*/  @!P4 STG.E.128 desc[UR16][R20.64+0x80], RZ ;  /* 0x000080ff1400c986 */ /* 0x0003e8000c101d10 */
[----:B------:R1:W-:Y:S02]  /*07d0*/  @!P3 STG.E.128 desc[UR16][R20.64+0x100], RZ ;  /* 0x000100ff1400b986 */ /* 0x0003e4000c101d10 */
.L_x_204:
[----:B------:R-:W-:Y:S05]  /*07e0*/  BSYNC.RECONVERGENT B0 ;  /* 0x0000000000007941 */ /* 0x000fea0003800200 */
.L_x_203:
[----:B------:R-:W-:Y:S01]  /*07f0*/  BSSY.RECONVERGENT B0, `(.L_x_205) ;  /* 0x0000016000007945 */ /* 0x000fe20003800200 */
[----:B------:R-:W-:-:S03]  /*0800*/  ISETP.GE.AND P0, PT, R10, R3, PT ;  /* 0x000000030a00720c */ /* 0x000fc60003f06270 */
[----:B------:R-:W-:Y:S10]  /*0810*/  @P2 BRA `(.L_x_206) ;  /* 0x00000000004c2947 */ /* 0x000ff40003800000 */
[----:B------:R-:W5:Y:S01]  /*0820*/  LDCU.64 UR6, c[0x0][0x408] ;  /* 0x00008100ff0677ac */ /* 0x000f620008000a00 */
[----:B------:R-:W-:Y:S01]  /*0830*/  IADD3 R17, P2, PT, R6, 0x20, RZ ;  /* 0x0000002006117810 */ /* 0x000fe20007f5e0ff */
[----:B------:R-:W-:Y:S01]  /*0840*/  IMAD.MOV.U32 R18, RZ, RZ, R22 ;  /* 0x000000ffff127224 */ /* 0x000fe200078e0016 */
[----:B------:R-:W-:Y:S01]  /*0850*/  MOV R19, R25 ;  /* 0x0000001900137202 */ /* 0x000fe20000000f00 */
[----:B------:R-:W2:Y:S02]  /*0860*/  LDCU UR8, c[0x0][0x440] ;  /* 0x00008800ff0877ac */ /* 0x000ea40008000800 */
[----:B------:R-:W-:Y:S01]  /*0870*/  IMAD.X R8, RZ, RZ, R27, P2 ;  /* 0x000000ffff087224 */ /* 0x000fe200010e061b */
[----:B------:R-:W1:Y:S03]  /*0880*/  LDCU.64 UR4, c[0x0][0x3f0] ;  /* 0x00007e00ff0477ac */ /* 0x000e660008000a00 */
[----:B-----5:R-:W-:-:S02]  /*0890*/  IMAD R8, R8, UR6, RZ ;  /* 0x0000000608087c24 */ /* 0x020fc4000f8e02ff */
[----:B------:R-:W-:Y:S01]  /*08a0*/  IMAD.WIDE.U32 R18, R17, UR6, R18 ;  /* 0x0000000611127c25 */ /* 0x000fe2000f8e0012 */
[----:B--2---:R-:W-:-:S03]  /*08b0*/  ISETP.GE.AND P4, PT, R2, UR8, PT ;  /* 0x0000000802007c0c */ /* 0x004fc6000bf86270 */
[----:B------:R-:W-:Y:S01]  /*08c0*/  IMAD R8, R17, UR7, R8 ;  /* 0x0000000711087c24 */ /* 0x000fe2000f8e0208 */
[----:B------:R-:W-:Y:S02]  /*08d0*/  ISETP.GE.AND P3, PT, R16, UR8, PT ;  /* 0x0000000810007c0c */ /* 0x000fe4000bf66270 */
[----:B------:R-:W-:Y:S01]  /*08e0*/  ISETP.GE.AND P2, PT, R9, UR8, PT ;  /* 0x0000000809007c0c */ /* 0x000fe2000bf46270 */
[----:B------:R-:W-:Y:S01]  /*08f0*/  IMAD.IADD R8, R19, 0x1, R8 ;  /* 0x0000000113087824 */ /* 0x000fe200078e0208 */
[----:B-1----:R-:W-:-:S04]  /*0900*/  LEA R20, P5, R18, UR4, 0x1 ;  /* 0x0000000412147c11 */ /* 0x002fc8000f8a08ff */
[----:B------:R-:W-:-:S05]  /*0910*/  LEA.HI.X R21, R18, UR5, R8, 0x1, P5 ;  /* 0x0000000512157c11 */ /* 0x000fca000a8f0c08 */
[----:B------:R1:W-:Y:S04]  /*0920*/  @!P4 STG.E.128 desc[UR16][R20.64], RZ ;  /* 0x000000ff1400c986 */ /* 0x0003e8000c101d10 */
[----:B------:R1:W-:Y:S04]  /*0930*/  @!P3 STG.E.128 desc[UR16][R20.64+0x80], RZ ;  /* 0x000080ff1400b986 */ /* 0x0003e8000c101d10 */
[----:B------:R1:W-:Y:S02]  /*0940*/  @!P2 STG.E.128 desc[UR16][R20.64+0x100], RZ ;  /* 0x000100ff1400a986 */ /* 0x0003e4000c101d10 */
.L_x_206:
[----:B------:R-:W-:Y:S05]  /*0950*/  BSYNC.RECONVERGENT B0 ;  /* 0x0000000000007941 */ /* 0x000fea0003800200 */
.L_x_205:
[----:B------:R-:W-:Y:S01]  /*0960*/  BSSY.RECONVERGENT B0, `(.L_x_207) ;  /* 0x0000018000007945 */ /* 0x000fe20003800200 */
[----:B------:R-:W-:Y:S01]  /*0970*/  ISETP.NE.AND P2, PT, R2, RZ, PT ;  /* 0x000000ff0200720c */ /* 0x000fe20003f45270 */
[----:B-1-3--:R-:W-:Y:S01]  /*0980*/  IMAD R20, R0, R7, RZ ;  /* 0x0000000700147224 */ /* 0x00afe200078e02ff */
[----:B------:R-:W-:Y:S01]  /*0990*/  IADD3 R8, PT, PT, R4, 0x60, RZ ;  /* 0x0000006004087810 */ /* 0x000fe20007ffe0ff */
[----:B------:R-:W-:Y:S10]  /*09a0*/  @P0 BRA `(.L_x_208) ;  /* 0x00000000004c0947 */ /* 0x000ff40003800000 */
[----:B------:R-:W1:Y:S01]  /*09b0*/  LDCU.64 UR6, c[0x0][0x408] ;  /* 0x00008100ff0677ac */ /* 0x000e620008000a00 */
[----:B------:R-:W-:Y:S01]  /*09c0*/  IADD3 R18, P0, PT, R6, 0x40, RZ ;  /* 0x0000004006127810 */ /* 0x000fe20007f1e0ff */
[----:B------:R-:W-:Y:S01]  /*09d0*/  IMAD.MOV.U32 R28, RZ, RZ, R22 ;  /* 0x000000ffff1c7224 */ /* 0x000fe200078e0016 */
[----:B------:R-:W-:Y:S01]  /*09e0*/  MOV R29, R25 ;  /* 0x00000019001d7202 */ /* 0x000fe20000000f00 */
[----:B------:R-:W3:Y:S02]  /*09f0*/  LDCU UR8, c[0x0][0x440] ;  /* 0x00008800ff0877ac */ /* 0x000ee40008000800 */
[----:B------:R-:W-:Y:S01]  /*0a00*/  IMAD.X R7, RZ, RZ, R27, P0 ;  /* 0x000000ffff077224 */ /* 0x000fe200000e061b */
[----:B------:R-:W5:Y:S03]  /*0a10*/  LDCU.64 UR4, c[0x0][0x3f0] ;  /* 0x00007e00ff0477ac */ /* 0x000f660008000a00 */
[----:B-1----:R-:W-:-:S02]  /*0a20*/  IMAD R7, R7, UR6, RZ ;  /* 0x0000000607077c24 */ /* 0x002fc4000f8e02ff */
[----:B------:R-:W-:Y:S01]  /*0a30*/  IMAD.WIDE.U32 R28, R18, UR6, R28 ;  /* 0x00000006121c7c25 */ /* 0x000fe2000f8e001c */
[----:B---3--:R-:W-:-:S03]  /*0a40*/  ISETP.GE.AND P4, PT, R2, UR8, PT ;  /* 0x0000000802007c0c */ /* 0x008fc6000bf86270 */
        /* <DEDUP_REMOVED lines=9> */
.L_x_208:
[----:B------:R-:W-:Y:S05]  /*0ae0*/  BSYNC.RECONVERGENT B0 ;  /* 0x0000000000007941 */ /* 0x000fea0003800200 */
.L_x_207:
[----:B------:R-:W-:Y:S01]  /*0af0*/  ISETP.GE.AND P0, PT, R8, R3, PT ;  /* 0x000000030800720c */ /* 0x000fe20003f06270 */
[----:B----4-:R-:W-:Y:S01]  /*0b00*/  IMAD R5, R12, R5, RZ ;  /* 0x000000050c057224 */ /* 0x010fe200078e02ff */
[----:B------:R-:W-:Y:S01]  /*0b10*/  SEL R20, R20, R203, !P1 ;  /* 0x000000cb14147207 */ /* 0x000fe20004800000 */
[----:B------:R-:W-:Y:S01]  /*0b20*/  BSSY.RECONVERGENT B0, `(.L_x_209) ;  /* 0x000001c000007945 */ /* 0x000fe20003800200 */
[----:B------:R-:W-:Y:S01]  /*0b30*/  ISETP.GE.OR P5, PT, R4, R3, P2 ;  /* 0x000000030400720c */ /* 0x000fe200017a6670 */
[----:B------:R-:W-:Y:S01]  /*0b40*/  @!P6 IMAD R5, R0, R11, R5 ;  /* 0x0000000b0005e224 */ /* 0x000fe200078e0205 */
[----:B------:R-:W-:Y:S01]  /*0b50*/  ISETP.GE.OR P4, PT, R14, R3, P2 ;  /* 0x000000030e00720c */ /* 0x000fe20001786670 */
[----:B--2---:R-:W-:Y:S01]  /*0b60*/  IMAD R84, R84, R15, RZ ;  /* 0x0000000f54547224 */ /* 0x004fe200078e02ff */
        /* <DEDUP_REMOVED lines=8> */
[----:B------:R-:W3:Y:S03]  /*0bf0*/  LDCU UR8, c[0x0][0x440] ;  /* 0x00008800ff0877ac */ /* 0x000ee60008000800 */
[----:B------:R-:W-:Y:S01]  /*0c00*/  IMAD.X R3, RZ, RZ, R27, P0 ;  /* 0x000000ffff037224 */ /* 0x000fe200000e061b */
[----:B------:R-:W4:Y:S03]  /*0c10*/  LDCU.64 UR4, c[0x0][0x3f0] ;  /* 0x00007e00ff0477ac */ /* 0x000f260008000a00 */
[----:B--2---:R-:W-:-:S02]  /*0c20*/  IMAD R3, R3, UR6, RZ ;  /* 0x0000000603037c24 */ /* 0x004fc4000f8e02ff */
[----:B------:R-:W-:Y:S01]  /*0c30*/  IMAD.WIDE.U32 R22, R6, UR6, R22 ;  /* 0x0000000606167c25 */ /* 0x000fe2000f8e0016 */
[----:B---3--:R-:W-:-:S03]  /*0c40*/  ISETP.GE.AND P0, PT, R2, UR8, PT ;  /* 0x0000000802007c0c */ /* 0x008fc6000bf06270 */
[----:B------:R-:W-:Y:S01]  /*0c50*/  IMAD R3, R6, UR7, R3 ;  /* 0x0000000706037c24 */ /* 0x000fe2000f8e0203 */
[----:B----4-:R-:W-:-:S03]  /*0c60*/  LEA R2, P1, R22, UR4, 0x1 ;  /* 0x0000000416027c11 */ /* 0x010fc6000f8208ff */
[----:B------:R-:W-:-:S05]  /*0c70*/  IMAD.IADD R3, R23, 0x1, R3 ;  /* 0x0000000117037824 */ /* 0x000fca00078e0203 */
[----:B------:R-:W-:Y:S02]  /*0c80*/  LEA.HI.X R3, R22, UR5, R3, 0x1, P1 ;  /* 0x0000000516037c11 */ /* 0x000fe400088f0c03 */
[----:B------:R-:W-:-:S03]  /*0c90*/  ISETP.GE.AND P1, PT, R16, UR8, PT ;  /* 0x0000000810007c0c */ /* 0x000fc6000bf26270 */
[----:B------:R2:W-:Y:S01]  /*0ca0*/  @!P0 STG.E.128 desc[UR16][R2.64], RZ ;  /* 0x000000ff02008986 */ /* 0x0005e2000c101d10 */
[----:B------:R-:W-:-:S09]  /*0cb0*/  ISETP.GE.AND P0, PT, R9, UR8, PT ;  /* 0x0000000809007c0c */ /* 0x000fd2000bf06270 */
[----:B------:R2:W-:Y:S04]  /*0cc0*/  @!P1 STG.E.128 desc[UR16][R2.64+0x80], RZ ;  /* 0x000080ff02009986 */ /* 0x0005e8000c101d10 */
[----:B------:R2:W-:Y:S02]  /*0cd0*/  @!P0 STG.E.128 desc[UR16][R2.64+0x100], RZ ;  /* 0x000100ff02008986 */ /* 0x0005e4000c101d10 */
.L_x_210:
[----:B------:R-:W-:Y:S05]  /*0ce0*/  BSYNC.RECONVERGENT B0 ;  /* 0x0000000000007941 */ /* 0x000fea0003800200 */
.L_x_209:
[--C-:B------:R-:W-:Y:S01]  /*0cf0*/  IADD3 R20, P1, P0, R84, R20, R5.reuse ;  /* 0x0000001454147210 */ /* 0x100fe2000783e005 */
[----:B------:R-:W-:Y:S01]  /*0d00*/  BSSY.RECONVERGENT B0, `(.L_x_211) ;  /* 0x000000e000007945 */ /* 0x000fe20003800200 */
[----:B------:R-:W-:Y:S02]  /*0d10*/  SEL R0, R0, RZ, P6 ;  /* 0x000000ff00007207 */ /* 0x000fe40003000000 */
[----:B--2---:R-:W-:Y:S02]  /*0d20*/  SHF.R.S32.HI R3, RZ, 0x1f, R84 ;  /* 0x0000001fff037819 */ /* 0x004fe40000011454 */
        /* <DEDUP_REMOVED lines=11> */
.L_x_212:
[----:B------:R-:W-:Y:S05]  /*0de0*/  BSYNC.RECONVERGENT B0 ;  /* 0x0000000000007941 */ /* 0x000fea0003800200 */
.L_x_211:
[----:B------:R-:W-:Y:S04]  /*0df0*/  BSSY.RECONVERGENT B0, `(.L_x_213) ;  /* 0x000000a000007945 */ /* 0x000fe80003800200 */
[----:B------:R-:W-:Y:S05]  /*0e00*/  @P4 BRA `(.L_x_214) ;  /* 0x0000000000204947 */ /* 0x000fea0003800000 */
[----:B------:R-:W3:Y:S01]  /*0e10*/  LDCU.64 UR4, c[0x0][0x420] ;  /* 0x00008400ff0477ac */ /* 0x000ee20008000a00 */
[----:B--2---:R-:W-:-:S05]  /*0e20*/  IMAD R5, R14, R15, RZ ;  /* 0x0000000f0e057224 */ /* 0x004fca00078e02ff */
[----:B------:R-:W-:-:S04]  /*0e30*/  IADD3 R3, P0, PT, R5, R20, RZ ;  /* 0x0000001405037210 */ /* 0x000fc80007f1e0ff */
[----:B------:R-:W-:Y:S02]  /*0e40*/  LEA.HI.X.SX32 R2, R5, R0, 0x1, P0 ;  /* 0x0000000005027211 */ /* 0x000fe400000f0eff */
[----:B---3--:R-:W-:-:S04]  /*0e50*/  LEA R4, P0, R3, UR4, 0x2 ;  /* 0x0000000403047c11 */ /* 0x008fc8000f8010ff */
[----:B------:R-:W-:Y:S01]  /*0e60*/  LEA.HI.X R5, R3, UR5, R2, 0x2, P0 ;  /* 0x0000000503057c11 */ /* 0x000fe200080f1402 */
[----:B------:R-:W-:-:S05]  /*0e70*/  IMAD.MOV.U32 R3, RZ, RZ, 0x7f800000 ;  /* 0x7f800000ff037424 */ /* 0x000fca00078e00ff */
[----:B------:R3:W-:Y:S03]  /*0e80*/  STG.E desc[UR16][R4.64], R3 ;  /* 0x0000000304007986 */ /* 0x0007e6000c101910 */
.L_x_214:
[----:B------:R-:W-:Y:S05]  /*0e90*/  BSYNC.RECONVERGENT B0 ;  /* 0x0000000000007941 */ /* 0x000fea0003800200 */
.L_x_213:
[----:B------:R-:W-:Y:S04]  /*0ea0*/  BSSY.RECONVERGENT B0, `(.L_x_215) ;  /* 0x000000a000007945 */ /* 0x000fe80003800200 */
[----:B------:R-:W-:Y:S05]  /*0eb0*/  @P3 BRA `(.L_x_216) ;  /* 0x0000000000203947 */ /* 0x000fea0003800000 */
[----:B------:R-:W4:Y:S01]  /*0ec0*/  LDCU.64 UR4, c[0x0][0x420] ;  /* 0x00008400ff0477ac */ /* 0x000f220008000a00 */
[----:B--23--:R-:W-:-:S05]  /*0ed0*/  IMAD R5, R10, R15, RZ ;  /* 0x0000000f0a057224 */ /* 0x00cfca00078e02ff */
[----:B------:R-:W-:-:S04]  /*0ee0*/  IADD3 R3, P0, PT, R5, R20, RZ ;  /* 0x0000001405037210 */ /* 0x000fc80007f1e0ff */
[----:B------:R-:W-:Y:S02]  /*0ef0*/  LEA.HI.X.SX32 R2, R5, R0, 0x1, P0 ;  /* 0x0000000005027211 */ /* 0x000fe400000f0eff */
[----:B----4-:R-:W-:-:S04]  /*0f00*/  LEA R4, P0, R3, UR4, 0x2 ;  /* 0x0000000403047c11 */ /* 0x010fc8000f8010ff */
[----:B------:R-:W-:Y:S01]  /*0f10*/  LEA.HI.X R5, R3, UR5, R2, 0x2, P0 ;  /* 0x0000000503057c11 */ /* 0x000fe200080f1402 */
[----:B------:R-:W-:-:S05]  /*0f20*/  IMAD.MOV.U32 R3, RZ, RZ, 0x7f800000 ;  /* 0x7f800000ff037424 */ /* 0x000fca00078e00ff */
[----:B------:R4:W-:Y:S03]  /*0f30*/  STG.E desc[UR16][R4.64], R3 ;  /* 0x0000000304007986 */ /* 0x0009e6000c101910 */
.L_x_216:
[----:B------:R-:W-:Y:S05]  /*0f40*/  BSYNC.RECONVERGENT B0 ;  /* 0x0000000000007941 */ /* 0x000fea0003800200 */
.L_x_215:
[----:B------:R-:W-:Y:S05]  /*0f50*/  @P2 EXIT ;  /* 0x000000000000294d */ /* 0x000fea0003800000 */
[----:B------:R-:W5:Y:S01]  /*0f60*/  LDCU.64 UR4, c[0x0][0x420] ;  /* 0x00008400ff0477ac */ /* 0x000f620008000a00 */
[----:B------:R-:W-:Y:S02]  /*0f70*/  IMAD R15, R8, R15, RZ ;  /* 0x0000000f080f7224 */ /* 0x000fe400078e02ff */
[----:B--234-:R-:W-:-:S03]  /*0f80*/  IMAD.MOV.U32 R5, RZ, RZ, 0x7f800000 ;  /* 0x7f800000ff057424 */ /* 0x01cfc600078e00ff */
[----:B------:R-:W-:-:S04]  /*0f90*/  IADD3 R20, P0, PT, R15, R20, RZ ;  /* 0x000000140f147210 */ /* 0x000fc80007f1e0ff */
[----:B------:R-:W-:Y:S02]  /*0fa0*/  LEA.HI.X.SX32 R15, R15, R0, 0x1, P0 ;  /* 0x000000000f0f7211 */ /* 0x000fe400000f0eff */
[----:B-----5:R-:W-:-:S04]  /*0fb0*/  LEA R2, P0, R20, UR4, 0x2 ;  /* 0x0000000414027c11 */ /* 0x020fc8000f8010ff */
[----:B------:R-:W-:-:S05]  /*0fc0*/  LEA.HI.X R3, R20, UR5, R15, 0x2, P0 ;  /* 0x0000000514037c11 */ /* 0x000fca00080f140f */
[----:B------:R-:W-:Y:S01]  /*0fd0*/  STG.E desc[UR16][R2.64], R5 ;  /* 0x0000000502007986 */ /* 0x000fe2000c101910 */
[----:B------:R-:W-:Y:S05]  /*0fe0*/  EXIT ;  /* 0x000000000000794d */ /* 0x000fea0003800000 */
.L_x_201:
        /* <DEDUP_REMOVED lines=19> */
[----:B------:R-:W-:Y:S01]  /*1120*/  MOV R6, R4 ;  /* 0x0000000400067202 */ /* 0x000fe20000000f00 */
[----:B------:R-:W-:Y:S06]  /*1130*/  BRA `(.L_x_218) ;  /* 0x0000000000187947 */ /* 0x000fec0003800000 */
.L_x_217:
[----:B------:R-:W1:Y:S01]  /*1140*/  LDCU.64 UR8, c[0x0][0x3b8] ;  /* 0x00007700ff0877ac */ /* 0x000e620008000a00 */
[----:B------:R-:W-:-:S05]  /*1150*/  IADD3 R4, PT, PT, R2, R9, RZ ;  /* 0x0000000902047210 */ /* 0x000fca0007ffe0ff */
[C---:B-1----:R-:W-:Y:S02]  /*1160*/  IMAD R10, R4.reuse, UR9, RZ ;  /* 0x00000009040a7c24 */ /* 0x042fe4000f8e02ff */
[----:B------:R-:W-:-:S05]  /*1170*/  IMAD.WIDE.U32 R4, R4, UR8, RZ ;  /* 0x0000000804047c25 */ /* 0x000fca000f8e00ff */
[----:B------:R-:W-:Y:S02]  /*1180*/  IADD3 R10, PT, PT, R5, R10, RZ ;  /* 0x0000000a050a7210 */ /* 0x000fe40007ffe0ff */
[----:B------:R-:W-:-:S07]  /*1190*/  MOV R6, R4 ;  /* 0x0000000400067202 */ /* 0x000fce0000000f00 */
.L_x_218:
[----:B------:R-:W1:Y:S02]  /*11a0*/  LDC R5, c[0x0][0x3e8] ;  /* 0x0000fa00ff057b82 */ /* 0x000e640000000800 */
[----:B-1----:R-:W-:-:S04]  /*11b0*/  IABS R11, R5 ;  /* 0x00000005000b7213 */ /* 0x002fc80000000000 */
[----:B------:R-:W1:Y:S08]  /*11c0*/  I2F.RP R18, R11 ;  /* 0x0000000b00127306 */ /* 0x000e700000209400 */
[----:B-1----:R-:W1:Y:S02]  /*11d0*/  MUFU.RCP R16, R18 ;  /* 0x0000001200107308 */ /* 0x002e640000001000 */
[----:B-1----:R-:W-:-:S06]  /*11e0*/  VIADD R16, R16, 0xffffffe ;  /* 0x0ffffffe10107836 */ /* 0x002fcc0000000000 */
[----:B------:R-:W1:Y:S02]  /*11f0*/  F2I.FTZ.U32.TRUNC.NTZ R17, R16 ;  /* 0x0000001000117305 */ /* 0x000e64000021f000 */
[----:B-1----:R-:W-:Y:S01]  /*1200*/  IMAD.MOV R4, RZ, RZ, -R17 ;  /* 0x000000ffff047224 */ /* 0x002fe200078e0a11 */
[----:B------:R-:W-:-:S03]  /*1210*/  MOV R16, RZ ;  /* 0x000000ff00107202 */ /* 0x000fc60000000f00 */
        /* <DEDUP_REMOVED lines=30> */
[----:B------:R-:W-:Y:S06]  /*1400*/  BRA `(.L_x_220) ;  /* 0x0000000000147947 */ /* 0x000fec0003800000 */
.L_x_219:
[----:B------:R-:W1:Y:S01]  /*1410*/  LDC.64 R4, c[0x0][0x3c0] ;  /* 0x0000f000ff047b82 */ /* 0x000e620000000a00 */
[----:B------:R-:W-:-:S05]  /*1420*/  IADD3 R2, PT, PT, R2, R9, RZ ;  /* 0x0000000902027210 */ /* 0x000fca0007ffe0ff */
[C---:B-1----:R-:W-:Y:S02]  /*1430*/  IMAD R9, R2.reuse, R5, RZ ;  /* 0x0000000502097224 */ /* 0x042fe400078e02ff */
[----:B------:R-:W-:-:S05]  /*1440*/  IMAD.WIDE.U32 R16, R2, R4, RZ ;  /* 0x0000000402107225 */ /* 0x000fca00078e00ff */
[----:B------:R-:W-:-:S07]  /*1450*/  IADD3 R2, PT, PT, R17, R9, RZ ;  /* 0x0000000911027210 */ /* 0x000fce0007ffe0ff */
.L_x_220:
[----:B------:R-:W-:Y:S01]  /*1460*/  IMAD.SHL.U32 R210, R181, 0x8, RZ ;  /* 0x00000008b5d27824 */ /* 0x000fe200078e00ff */
[----:B------:R-:W1:Y:S01]  /*1470*/  LDCU.128 UR4, c[0x0][0x3d0] ;  /* 0x00007a00ff0477ac */ /* 0x000e620008000c00 */
[----:B------:R-:W-:Y:S01]  /*1480*/  SHF.R.S32.HI R199, RZ, 0x1f, R8 ;  /* 0x0000001fffc77819 */ /* 0x000fe20000011408 */
[----:B------:R-:W2:Y:S01]  /*1490*/  S2UR UR18, SR_CgaCtaId ;  /* 0x00000000001279c3 */ /* 0x000ea20000008800 */
[----:B------:R-:W-:Y:S01]  /*14a0*/  IMAD.IADD R195, R3, 0x1, -R84 ;  /* 0x0000000103c37824 */ /* 0x000fe200078e0a54 */
[C---:B------:R-:W-:Y:S01]  /*14b0*/  LOP3.LUT R180, R210.reuse, 0x38, RZ, 0xc0, !PT ;  /* 0x00000038d2b47812 */ /* 0x040fe200078ec0ff */
[----:B------:R-:W3:Y:S01]  /*14c0*/  LDCU.64 UR12, c[0x0][0x390] ;  /* 0x00007200ff0c77ac */ /* 0x000ee20008000a00 */
[----:B------:R-:W-:Y:S01]  /*14d0*/  LOP3.LUT R134, R210, 0x1f8, RZ, 0xc0, !PT ;  /* 0x000001f8d2867812 */ /* 0x000fe200078ec0ff */
[----:B------:R-:W-:Y:S01]  /*14e0*/  IMAD.SHL.U32 R83, R181, 0x40, RZ ;  /* 0x00000040b5537824 */ /* 0x000fe200078e00ff */
[C---:B------:R-:W-:Y:S01]  /*14f0*/  IADD3 R18, P1, PT, R180.reuse, R6, RZ ;  /* 0x00000006b4127210 */ /* 0x040fe20007f3e0ff */
[----:B------:R-:W4:Y:S01]  /*1500*/  LDCU.64 UR14, c[0x0][0x388] ;  /* 0x00007100ff0e77ac */ /* 0x000f220008000a00 */
[C---:B------:R-:W-:Y:S01]  /*1510*/  IADD3 R16, P0, PT, R180.reuse, R16, RZ ;  /* 0x00000010b4107210 */ /* 0x040fe20007f1e0ff */
[----:B------:R-:W-:Y:S01]  /*1520*/  BSSY.RECONVERGENT B0, `(.L_x_221) ;  /* 0x0000046000007945 */ /* 0x000fe20003800200 */
[----:B------:R-:W-:Y:S01]  /*1530*/  SHF.R.U32.HI R6, RZ, 0x3, R181 ;  /* 0x00000003ff067819 */ /* 0x000fe200000116b5 */
[----:B------:R-:W-:Y:S01]  /*1540*/  IMAD.X R19, RZ, RZ, R10, P1 ;  /* 0x000000ffff137224 */ /* 0x000fe200008e060a */
[----:B------:R-:W5:Y:S01]  /*1550*/  LDCU.64 UR10, c[0x0][0x3c8] ;  /* 0x00007900ff0a77ac */ /* 0x000f620008000a00 */
[----:B------:R-:W-:Y:S01]  /*1560*/  IMAD.X R17, RZ, RZ, R2, P0 ;  /* 0x000000ffff117224 */ /* 0x000fe200000e0602 */
[----:B------:R-:W-:Y:S01]  /*1570*/  IADD3 R14, P0, PT, R180, R14, RZ ;  /* 0x0000000eb40e7210 */ /* 0x000fe20007f1e0ff */
[----:B------:R-:W-:Y:S01]  /*1580*/  IMAD.WIDE.U32 R10, R6, UR8, R18 ;  /* 0x00000008060a7c25 */ /* 0x000fe2000f8e0012 */
[----:B------:R-:W-:-:S02]  /*1590*/  LOP3.LUT R134, R134, 0x38, R181, 0x78, !PT ;  /* 0x0000003886867812 */ /* 0x000fc400078e78b5 */
[----:B------:R-:W-:Y:S01]  /*15a0*/  SHF.R.U32.HI R183, RZ, 0x1, R181 ;  /* 0x00000001ffb77819 */ /* 0x000fe200000116b5 */
[----:B------:R-:W-:Y:S01]  /*15b0*/  IMAD.WIDE.U32 R16, R6, R4, R16 ;  /* 0x0000000406107225 */ /* 0x000fe200078e0010 */
[C---:B------:R-:W-:Y:S02]  /*15c0*/  LOP3.LUT R209, R180.reuse, 0x40, RZ, 0xfc, !PT ;  /* 0x00000040b4d17812 */ /* 0x040fe400078efcff */
[----:B------:R-:W-:Y:S01]  /*15d0*/  LOP3.LUT R208, R180, 0x80, RZ, 0xfc, !PT ;  /* 0x00000080b4d07812 */ /* 0x000fe200078efcff */
[C---:B-1----:R-:W-:Y:S02]  /*15e0*/  IMAD R201, R199.reuse, UR4, RZ ;  /* 0x00000004c7c97c24 */ /* 0x042fe4000f8e02ff */
[C---:B------:R-:W-:Y:S02]  /*15f0*/  IMAD R11, R6.reuse, UR9, R11 ;  /* 0x00000009060b7c24 */ /* 0x040fe4000f8e020b */
[----:B------:R-:W-:Y:S02]  /*1600*/  IMAD R199, R199, UR6, RZ ;  /* 0x00000006c7c77c24 */ /* 0x000fe4000f8e02ff */
[----:B------:R-:W-:-:S02]  /*1610*/  IMAD R17, R6, R5, R17 ;  /* 0x0000000506117224 */ /* 0x000fc400078e0211 */
[C---:B------:R-:W-:Y:S02]  /*1620*/  IMAD R201, R8.reuse, UR5, R201 ;  /* 0x0000000508c97c24 */ /* 0x040fe4000f8e02c9 */
[C---:B------:R-:W-:Y:S02]  /*1630*/  IMAD R199, R8.reuse, UR7, R199 ;  /* 0x0000000708c77c24 */ /* 0x040fe4000f8e02c7 */
[C---:B------:R-:W-:Y:S01]  /*1640*/  IMAD.WIDE.U32 R10, R8.reuse, UR4, R10 ;  /* 0x00000004080a7c25 */ /* 0x040fe2000f8e000a */
[----:B------:R-:W-:Y:S02]  /*1650*/  UMOV UR4, 0x400 ;  /* 0x0000040000047882 */ /* 0x000fe40000000000 */
[----:B--2---:R-:W-:Y:S01]  /*1660*/  ULEA UR5, UR18, UR4, 0x18 ;  /* 0x0000000412057291 */ /* 0x004fe2000f8ec0ff */
[----:B------:R-:W-:Y:S01]  /*1670*/  IMAD.WIDE.U32 R8, R8, UR6, R16 ;  /* 0x0000000608087c25 */ /* 0x000fe2000f8e0010 */
[----:B----4-:R-:W-:-:S03]  /*1680*/  LEA R202, P1, R10, UR14, 0x1 ;  /* 0x0000000e0aca7c11 */ /* 0x010fc6000f8208ff */
[----:B------:R-:W-:Y:S01]  /*1690*/  IMAD.X R15, RZ, RZ, R7, P0 ;  /* 0x000000ffff0f7224 */ /* 0x000fe200000e0607 */
[----:B---3--:R-:W-:Y:S01]  /*16a0*/  LEA R200, P0, R8, UR12, 0x1 ;  /* 0x0000000c08c87c11 */ /* 0x008fe2000f8008ff */
[----:B------:R-:W-:Y:S01]  /*16b0*/  IMAD.IADD R199, R9, 0x1, R199 ;  /* 0x0000000109c77824 */ /* 0x000fe200078e02c7 */
[----:B------:R-:W-:Y:S01]  /*16c0*/  LOP3.LUT R7, R210, 0x1e00, RZ, 0xc0, !PT ;  /* 0x00001e00d2077812 */ /* 0x000fe200078ec0ff */
[----:B------:R-:W-:Y:S01]  /*16d0*/  IMAD.IADD R201, R11, 0x1, R201 ;  /* 0x000000010bc97824 */ /* 0x000fe200078e02c9 */
[----:B------:R-:W-:Y:S01]  /*16e0*/  SHF.R.U32.HI R9, RZ, 0x19, R135 ;  /* 0x00000019ff097819 */ /* 0x000fe20000011687 */
[----:B-----5:R-:W-:Y:S01]  /*16f0*/  IMAD.WIDE.U32 R14, R12, UR10, R14 ;  /* 0x0000000a0c0e7c25 */ /* 0x020fe2000f8e000e */
[----:B------:R-:W-:Y:S02]  /*1700*/  LEA.HI.X R199, R8, UR13, R199, 0x1, P0 ;  /* 0x0000000d08c77c11 */ /* 0x000fe400080f0cc7 */
[----:B------:R-:W-:Y:S01]  /*1710*/  ISETP.GE.AND P0, PT, R6, R195, PT ;  /* 0x000000c30600720c */ /* 0x000fe20003f06270 */
[----:B------:R-:W-:Y:S01]  /*1720*/  IMAD R17, R12, UR11, R15 ;  /* 0x0000000b0c117c24 */ /* 0x000fe2000f8e020f */
[----:B------:R-:W-:Y:S01]  /*1730*/  LOP3.LUT R134, R134, R7, RZ, 0xfc, !PT ;  /* 0x0000000786867212 */ /* 0x000fe200078efcff */
[----:B------:R-:W-:Y:S01]  /*1740*/  IMAD.SHL.U32 R7, R135, 0x80, RZ ;  /* 0x0000008087077824 */ /* 0x000fe200078e00ff */
[----:B------:R-:W-:-:S02]  /*1750*/  LEA.HI.X R201, R10, UR15, R201, 0x1, P1 ;  /* 0x0000000f0ac97c11 */ /* 0x000fc400088f0cc9 */
[----:B------:R-:W-:Y:S02]  /*1760*/  LOP3.LUT R8, R180, 0x1c0, R83, 0xf8, !PT ;  /* 0x000001c0b4087812 */ /* 0x000fe400078ef853 */
[----:B------:R-:W-:Y:S02]  /*1770*/  LOP3.LUT R7, R7, R6, RZ, 0xfc, !PT ;  /* 0x0000000607077212 */ /* 0x000fe400078efcff */
[----:B------:R-:W-:-:S03]  /*1780*/  LEA R82, R134, UR5, 0x1 ;  /* 0x0000000586527c11 */ /* 0x000fc6000f8e08ff */
[----:B------:R-:W-:Y:S05]  /*1790*/  @P0 BRA `(.L_x_222) ;  /* 0x0000000000780947 */ /* 0x000fea0003800000 */
[----:B------:R-:W1:Y:S01]  /*17a0*/  LDCU.64 UR6, c[0x0][0x3b0] ;  /* 0x00007600ff0677ac */ /* 0x000e620008000a00 */
[----:B------:R-:W-:Y:S01]  /*17b0*/  IMAD.MOV.U32 R16, RZ, RZ, R14 ;  /* 0x000000ffff107224 */ /* 0x000fe200078e000e */
[----:B------:R-:W2:Y:S01]  /*17c0*/  LDCU UR12, c[0x0][0x440] ;  /* 0x00008800ff0c77ac */ /* 0x000ea20008000800 */
[----:B------:R-:W3:Y:S01]  /*17d0*/  LDCU.64 UR10, c[0x0][0x380] ;  /* 0x00007000ff0a77ac */ /* 0x000ee20008000a00 */
[----:B-1----:R-:W-:Y:S02]  /*17e0*/  IMAD R2, R9, UR6, RZ ;  /* 0x0000000609027c24 */ /* 0x002fe4000f8e02ff */
[----:B------:R-:W-:Y:S01]  /*17f0*/  IMAD.WIDE.U32 R10, R7, UR6, R16 ;  /* 0x00000006070a7c25 */ /* 0x000fe2000f8e0010 */
[----:B--2---:R-:W-:-:S03]  /*1800*/  ISETP.GE.AND P1, PT, R180, UR12, PT ;  /* 0x0000000cb4007c0c */ /* 0x004fc6000bf26270 */
[----:B------:R-:W-:Y:S01]  /*1810*/  IMAD R2, R7, UR7, R2 ;  /* 0x0000000707027c24 */ /* 0x000fe2000f8e0202 */
[----:B------:R-:W-:Y:S02]  /*1820*/  ISETP.GE.AND P0, PT, R209, UR12, PT ;  /* 0x0000000cd1007c0c */ /* 0x000fe4000bf06270 */
[----:B---3--:R-:W-:Y:S01]  /*1830*/  LEA R18, P2, R10, UR10, 0x1 ;  /* 0x0000000a0a127c11 */ /* 0x008fe2000f8408ff */
        /* <DEDUP_REMOVED lines=19> */
.L_x_223:
[----:B------:R2:W-:Y:S02]  /*1970*/  STS.128 [R82+0x8000], RZ ;  /* 0x008000ff52007388 */ /* 0x0005e40000000c00 */
.L_x_222:
[----:B------:R-:W-:Y:S05]  /*1980*/  BSYNC.RECONVERGENT B0 ;  /* 0x0000000000007941 */ /* 0x000fea0003800200 */
.L_x_221:
[----:B------:R-:W-:Y:S01]  /*1990*/  IADD3 R10, PT, PT, R6, 0x20, RZ ;  /* 0x00000020060a7810 */ /* 0x000fe20007ffe0ff */
[----:B------:R-:W-:Y:S03]  /*19a0*/  BSSY.RECONVERGENT B0, `(.L_x_224) ;  /* 0x0000024000007945 */ /* 0x000fe60003800200 */
[----:B------:R-:W-:-:S13]  /*19b0*/  ISETP.GE.AND P0, PT, R10, R195, PT ;  /* 0x000000c30a00720c */ /* 0x000fda0003f06270 */
[----:B------:R-:W-:Y:S05]  /*19c0*/  @P0 BRA `(.L_x_225) ;  /* 0x0000000000840947 */ /* 0x000fea0003800000 */
[----:B------:R-:W4:Y:S01]  /*19d0*/  LDCU.64 UR10, c[0x0][0x3b0] ;  /* 0x00007600ff0a77ac */ /* 0x000f220008000a00 */
[----:B------:R-:W-:Y:S01]  /*19e0*/  IADD3 R11, P0, PT, R7, 0x20, RZ ;  /* 0x00000020070b7810 */ /* 0x000fe20007f1e0ff */
[----:B-1-3--:R-:W-:Y:S01]  /*19f0*/  IMAD.MOV.U32 R18, RZ, RZ, R14 ;  /* 0x000000ffff127224 */ /* 0x00afe200078e000e */
[----:B------:R-:W-:Y:S01]  /*1a00*/  MOV R19, R17 ;  /* 0x0000001100137202 */ /* 0x000fe20000000f00 */
[----:B------:R-:W1:Y:S02]  /*1a10*/  LDCU UR12, c[0x0][0x440] ;  /* 0x00008800ff0c77ac */ /* 0x000e640008000800 */
[----:B------:R-:W-:Y:S01]  /*1a20*/  IMAD.X R2, RZ, RZ, R9, P0 ;  /* 0x000000ffff027224 */ /* 0x000fe200000e0609 */
[----:B------:R-:W3:Y:S03]  /*1a30*/  LDCU.64 UR6, c[0x0][0x380] ;  /* 0x00007000ff0677ac */ /* 0x000ee60008000a00 */
[----:B----4-:R-:W-:-:S02]  /*1a40*/  IMAD R2, R2, UR10, RZ ;  /* 0x0000000a02027c24 */ /* 0x010fc4000f8e02ff */
[----:B------:R-:W-:Y:S01]  /*1a50*/  IMAD.WIDE.U32 R18, R11, UR10, R18 ;  /* 0x0000000a0b127c25 */ /* 0x000fe2000f8e0012 */
[----:B-1----:R-:W-:-:S03]  /*1a60*/  ISETP.GE.AND P1, PT, R180, UR12, PT ;  /* 0x0000000cb4007c0c */ /* 0x002fc6000bf26270 */
        /* <DEDUP_REMOVED lines=22> */
.L_x_226:
[----:B------:R3:W-:Y:S02]  /*1bd0*/  STS.128 [R82+0x9000], RZ ;  /* 0x009000ff52007388 */ /* 0x0007e40000000c00 */
.L_x_225:
[----:B------:R-:W-:Y:S05]  /*1be0*/  BSYNC.RECONVERGENT B0 ;  /* 0x0000000000007941 */ /* 0x000fea0003800200 */
.L_x_224:
[----:B------:R-:W-:Y:S01]  /*1bf0*/  IADD3 R2, PT, PT, R6, 0x40, RZ ;  /* 0x0000004006027810 */ /* 0x000fe20007ffe0ff */
[----:B------:R-:W-:Y:S03]  /*1c00*/  BSSY.RECONVERGENT B0, `(.L_x_227) ;  /* 0x0000024000007945 */ /* 0x000fe60003800200 */
[----:B------:R-:W-:-:S13]  /*1c10*/  ISETP.GE.AND P0, PT, R2, R195, PT ;  /* 0x000000c30200720c */ /* 0x000fda0003f06270 */
[----:B------:R-:W-:Y:S05]  /*1c20*/  @P0 BRA `(.L_x_228) ;  /* 0x0000000000840947 */ /* 0x000fea0003800000 */
[----:B------:R-:W5:Y:S01]  /*1c30*/  LDCU.64 UR10, c[0x0][0x3b0] ;  /* 0x00007600ff0a77ac */ /* 0x000f620008000a00 */
[----:B------:R-:W-:Y:S01]  /*1c40*/  IADD3 R11, P0, PT, R7, 0x40, RZ ;  /* 0x00000040070b7810 */ /* 0x000fe20007f1e0ff */
[----:B-1-3--:R-:W-:Y:S01]  /*1c50*/  IMAD.MOV.U32 R18, RZ, RZ, R14 ;  /* 0x000000ffff127224 */ /* 0x00afe200078e000e */
[----:B------:R-:W-:Y:S01]  /*1c60*/  MOV R19, R17 ;  /* 0x0000001100137202 */ /* 0x000fe20000000f00 */
[----:B------:R-:W1:Y:S02]  /*1c70*/  LDCU UR12, c[0x0][0x440] ;  /* 0x00008800ff0c77ac */ /* 0x000e640008000800 */
[----:B------:R-:W-:Y:S01]  /*1c80*/  IMAD.X R2, RZ, RZ, R9, P0 ;  /* 0x000000ffff027224 */ /* 0x000fe200000e0609 */
[----:B------:R-:W4:Y:S03]  /*1c90*/  LDCU.64 UR6, c[0x0][0x380] ;  /* 0x00007000ff0677ac */ /* 0x000f260008000a00 */
[----:B-----5:R-:W-:-:S02]  /*1ca0*/  IMAD R2, R2, UR10, RZ ;  /* 0x0000000a02027c24 */ /* 0x020fc4000f8e02ff */
[----:B------:R-:W-:Y:S01]  /*1cb0*/  IMAD.WIDE.U32 R18, R11, UR10, R18 ;  /* 0x0000000a0b127c25 */ /* 0x000fe2000f8e0012 */
[----:B-1----:R-:W-:-:S03]  /*1cc0*/  ISETP.GE.AND P1, PT, R180, UR12, PT ;  /* 0x0000000cb4007c0c */ /* 0x002fc6000bf26270 */
        /* <DEDUP_REMOVED lines=22> */
.L_x_229:
[----:B------:R3:W-:Y:S02]  /*1e30*/  STS.128 [R82+0xa000], RZ ;  /* 0x00a000ff52007388 */ /* 0x0007e40000000c00 */
.L_x_228:
[----:B------:R-:W-:Y:S05]  /*1e40*/  BSYNC.RECONVERGENT B0 ;  /* 0x0000000000007941 */ /* 0x000fea0003800200 */
.L_x_227:
[----:B------:R-:W-:Y:S01]  /*1e50*/  VIADD R2, R6, 0x60 ;  /* 0x0000006006027836 */ /* 0x000fe20000000000 */
[----:B------:R-:W-:Y:S01]  /*1e60*/  USHF.L.U64.HI UR12, UR8, 0x6, UR9 ;  /* 0x00000006080c7899 */ /* 0x000fe20008010209 */
[----:B------:R-:W-:Y:S01]  /*1e70*/  VIADD R11, R146, 0x3f ;  /* 0x0000003f920b7836 */ /* 0x000fe20000000000 */
[----:B------:R-:W-:Y:S01]  /*1e80*/  USHF.L.U32 UR13, UR8, 0x6, URZ ;  /* 0x00000006080d7899 */ /* 0x000fe200080006ff */
[----:B------:R-:W-:Y:S01]  /*1e90*/  BSSY.RECONVERGENT B0, `(.L_x_230) ;  /* 0x0000025000007945 */ /* 0x000fe20003800200 */
[----:B------:R-:W-:Y:S02]  /*1ea0*/  ISETP.GE.AND P0, PT, R2, R195, PT ;  /* 0x000000c30200720c */ /* 0x000fe40003f06270 */
[----:B------:R-:W-:-:S04]  /*1eb0*/  SHF.R.S32.HI R2, RZ, 0x1f, R11 ;  /* 0x0000001fff027819 */ /* 0x000fc8000001140b */
[----:B------:R-:W-:-:S07]  /*1ec0*/  LEA.HI R2, R2, R11, RZ, 0x6 ;  /* 0x0000000b02027211 */ /* 0x000fce00078f30ff */
[----:B------:R-:W-:Y:S05]  /*1ed0*/  @P0 BRA `(.L_x_231) ;  /* 0x0000000000800947 */ /* 0x000fea0003800000 */
[----:B------:R-:W5:Y:S01]  /*1ee0*/  LDCU.64 UR10, c[0x0][0x3b0] ;  /* 0x00007600ff0a77ac */ /* 0x000f620008000a00 */
[----:B------:R-:W-:Y:S01]  /*1ef0*/  IADD3 R7, P0, PT, R7, 0x60, RZ ;  /* 0x0000006007077810 */ /* 0x000fe20007f1e0ff */
[----:B------:R-:W-:Y:S01]  /*1f00*/  IMAD.MOV.U32 R15, RZ, RZ, R17 ;  /* 0x000000ffff0f7224 */ /* 0x000fe200078e0011 */
[----:B------:R-:W1:Y:S03]  /*1f10*/  LDCU UR14, c[0x0][0x440] ;  /* 0x00008800ff0e77ac */ /* 0x000e660008000800 */
[----:B------:R-:W-:Y:S01]  /*1f20*/  IMAD.X R16, RZ, RZ, R9, P0 ;  /* 0x000000ffff107224 */ /* 0x000fe200000e0609 */
[----:B------:R-:W3:Y:S03]  /*1f30*/  LDCU.64 UR6, c[0x0][0x380] ;  /* 0x00007000ff0677ac */ /* 0x000ee60008000a00 */
[----:B-----5:R-:W-:-:S02]  /*1f40*/  IMAD R16, R16, UR10, RZ ;  /* 0x0000000a10107c24 */ /* 0x020fc4000f8e02ff */
        /* <DEDUP_REMOVED lines=24> */
.L_x_232:
[----:B------:R3:W-:Y:S02]  /*20d0*/  STS.128 [R82+0xb000], RZ ;  /* 0x00b000ff52007388 */ /* 0x0007e40000000c00 */
.L_x_231:
[----:B------:R-:W-:Y:S05]  /*20e0*/  BSYNC.RECONVERGENT B0 ;  /* 0x0000000000007941 */ /* 0x000fea0003800200 */
.L_x_230:
        /* <DEDUP_REMOVED lines=32> */
.L_x_235:
[----:B------:R1:W-:Y:S02]  /*22f0*/  STS.128 [R82+0x10000], RZ ;  /* 0x010000ff52007388 */ /* 0x0003e40000000c00 */
.L_x_234:
[----:B------:R-:W-:Y:S05]  /*2300*/  BSYNC.RECONVERGENT B0 ;  /* 0x0000000000007941 */ /* 0x000fea0003800200 */
.L_x_233:
[----:B------:R-:W-:Y:S01]  /*2310*/  ISETP.GE.AND P0, PT, R10, R9, PT ;  /* 0x000000090a00720c */ /* 0x000fe20003f06270 */
[----:B------:R-:W-:Y:S01]  /*2320*/  USHF.L.U64.HI UR9, UR8, 0x5, UR9 ;  /* 0x0000000508097899 */ /* 0x000fe20008010209 */
[----:B------:R-:W-:Y:S01]  /*2330*/  BSSY.RECONVERGENT B0, `(.L_x_236) ;  /* 0x000001c000007945 */ /* 0x000fe20003800200 */
[----:B------:R-:W-:-:S10]  /*2340*/  USHF.L.U32 UR8, UR8, 0x5, URZ ;  /* 0x0000000508087899 */ /* 0x000fd400080006ff */
[----:B------:R-:W-:Y:S05]  /*2350*/  @P0 BRA `(.L_x_237) ;  /* 0x0000000000640947 */ /* 0x000fea0003800000 */
[----:B------:R-:W5:Y:S01]  /*2360*/  LDCU UR6, c[0x0][0x440] ;  /* 0x00008800ff0677ac */ /* 0x000f620008000800 */
[----:B------:R-:W-:-:S04]  /*2370*/  IADD3 R16, P0, PT, R16, UR8, RZ ;  /* 0x0000000810107c10 */ /* 0x000fc8000ff1e0ff */
[----:B------:R-:W-:Y:S02]  /*2380*/  IADD3.X R6, PT, PT, R6, UR9, RZ, P0, !PT ;  /* 0x0000000906067c10 */ /* 0x000fe400087fe4ff */
        /* <DEDUP_REMOVED lines=21> */
.L_x_238:
[----:B------:R1:W-:Y:S02]  /*24e0*/  STS.128 [R82+0x11000], RZ ;  /* 0x011000ff52007388 */ /* 0x0003e40000000c00 */
.L_x_237:
[----:B------:R-:W-:Y:S05]  /*24f0*/  BSYNC.RECONVERGENT B0 ;  /* 0x0000000000007941 */ /* 0x000fea0003800200 */
.L_x_236:
[----:B------:R-:W5:Y:S01]  /*2500*/  LDCU.64 UR6, c[0x0][0x538] ;  /* 0x0000a700ff0677ac */ /* 0x000f620008000a00 */
[----:B------:R-:W0:Y:S01]  /*2510*/  LDGDEPBAR ;  /* 0x00000000000079af */ /* 0x000e220000000000 */
[----:B-----5:R-:W-:-:S04]  /*2520*/  ISETP.NE.U32.AND P1, PT, RZ, UR6, PT ;  /* 0x00000006ff007c0c */ /* 0x020fc8000bf25070 */
[----:B------:R-:W-:Y:S01]  /*2530*/  ISETP.NE.AND.EX P1, PT, RZ, UR7, PT, P1 ;  /* 0x00000007ff007c0c */ /* 0x000fe2000bf25310 */
[----:B------:R-:W-:Y:S01]  /*2540*/  BSSY.RECONVERGENT B0, `(.L_x_239) ;  /* 0x0000030000007945 */ /* 0x000fe20003800200 */
[----:B------:R-:W-:-:S11]  /*2550*/  DEPBAR.LE SB0, 0x0 ;  /* 0x000080000000791a */ /* 0x000fd60000000000 */
[----:B------:R-:W5:Y:S01]  /*2560*/  @P1 LDC.64 R6, c[0x0][0x540] ;  /* 0x00015000ff061b82 */ /* 0x000f620000000a00 */
[----:B------:R-:W-:-:S03]  /*2570*/  @P1 MOV R13, RZ ;  /* 0x000000ff000d1202 */ /* 0x000fc60000000f00 */
[----:B-----5:R-:W-:-:S04]  /*2580*/  @P1 IMAD.WIDE.U32 R12, R0, R6, R12 ;  /* 0x00000006000c1225 */ /* 0x020fc800078e000c */
[----:B------:R-:W-:Y:S01]  /*2590*/  @P1 IMAD R7, R0, R7, R13 ;  /* 0x0000000700071224 */ /* 0x000fe200078e020d */
[----:B-1----:R-:W-:-:S04]  /*25a0*/  @P1 LEA R14, P0, R12, UR6, 0x2 ;  /* 0x000000060c0e1c11 */ /* 0x002fc8000f8010ff */
[----:B------:R-:W-:Y:S02]  /*25b0*/  @P1 LEA.HI.X R15, R12, UR7, R7, 0x2, P0 ;  /* 0x000000070c0f1c11 */ /* 0x000fe400080f1407 */
[----:B------:R-:W1:Y:S03]  /*25c0*/  @P1 LDC R7, c[0x0][0x458] ;  /* 0x00011600ff071b82 */ /* 0x000e660000000800 */
[----:B------:R-:W5:Y:S01]  /*25d0*/  @P1 LDG.E R14, desc[UR16][R14.64] ;  /* 0x000000100e0e1981 */ /* 0x000f62000c1e1900 */
[C---:B------:R-:W-:Y:S02]  /*25e0*/  SHF.L.U64.HI R0, R4.reuse, 0x6, R5 ;  /* 0x0000000604007819 */ /* 0x040fe40000010205 */
[----:B------:R-:W-:-:S03]  /*25f0*/  SHF.L.U32 R12, R4, 0x6, RZ ;  /* 0x00000006040c7819 */ /* 0x000fc600000006ff */
[----:B------:R-:W-:-:S04]  /*2600*/  IMAD R0, R0, R85, RZ ;  /* 0x0000005500007224 */ /* 0x000fc800078e02ff */
[----:B------:R-:W-:Y:S01]  /*2610*/  IMAD R11, R11, R12, R0 ;  /* 0x0000000c0b0b7224 */ /* 0x000fe200078e0200 */
[----:B------:R-:W-:Y:S01]  /*2620*/  MOV R0, RZ ;  /* 0x000000ff00007202 */ /* 0x000fe20000000f00 */
[----:B------:R-:W-:-:S05]  /*2630*/  IMAD.WIDE.U32 R12, R12, R85, RZ ;  /* 0x000000550c0c7225 */ /* 0x000fca00078e00ff */
[----:B------:R-:W-:Y:S01]  /*2640*/  IADD3 R6, PT, PT, R13, R11, RZ ;  /* 0x0000000b0d067210 */ /* 0x000fe20007ffe0ff */
[----:B-1----:R-:W5:Y:S01]  /*2650*/  @P1 MUFU.RCP R7, R7 ;  /* 0x0000000700071308 */ /* 0x002f620000001000 */
[----:B------:R-:W-:Y:S01]  /*2660*/  BAR.SYNC.DEFER_BLOCKING 0x0 ;  /* 0x0000000000007b1d */ /* 0x000fe20000010000 */
[----:B-----5:R-:W-:-:S05]  /*2670*/  @P1 FMUL.FTZ R0, R14, R7 ;  /* 0x000000070e001220 */ /* 0x020fca0000410000 */
[----:B------:R-:W-:Y:S05]  /*2680*/  @P3 BRA `(.L_x_240) ;  /* 0x0000000000603947 */ /* 0x000fea0003800000 */
[----:B------:R-:W1:Y:S01]  /*2690*/  LDCU UR6, c[0x0][0x440] ;  /* 0x00008800ff0677ac */ /* 0x000e620008000800 */
        /* <DEDUP_REMOVED lines=21> */
.L_x_241:
[----:B------:R1:W-:Y:S01]  /*27f0*/  STS.128 [R82+0x16000], RZ ;  /* 0x016000ff52007388 */ /* 0x0003e20000000c00 */
[----:B------:R-:W-:Y:S05]  /*2800*/  BRA `(.L_x_242) ;  /* 0x00000000000c7947 */ /* 0x000fea0003800000 */
.L_x_240:
[----:B------:R1:W-:Y:S04]  /*2810*/  STS.128 [R82+0x12000], RZ ;  /* 0x012000ff52007388 */ /* 0x0003e80000000c00 */
[----:B------:R1:W-:Y:S04]  /*2820*/  STS.128 [R82+0x14000], RZ ;  /* 0x014000ff52007388 */ /* 0x0003e80000000c00 */
[----:B------:R1:W-:Y:S02]  /*2830*/  STS.128 [R82+0x16000], RZ ;  /* 0x016000ff52007388 */ /* 0x0003e40000000c00 */
.L_x_242:
[----:B------:R-:W-:Y:S05]  /*2840*/  BSYNC.RECONVERGENT B0 ;  /* 0x0000000000007941 */ /* 0x000fea0003800200 */
.L_x_239:
[----:B------:R-:W-:Y:S01]  /*2850*/  ISETP.GE.AND P0, PT, R10, R9, PT ;  /* 0x000000090a00720c */ /* 0x000fe20003f06270 */
[C---:B------:R-:W-:Y:S01]  /*2860*/  IMAD.SHL.U32 R182, R181.reuse, 0x20, RZ ;  /* 0x00000020b5b67824 */ /* 0x040fe200078e00ff */
[----:B------:R-:W-:Y:S01]  /*2870*/  BSSY.RECONVERGENT B0, `(.L_x_243) ;  /* 0x0000022000007945 */ /* 0x000fe20003800200 */
[----:B------:R-:W-:Y:S02]  /*2880*/  LOP3.LUT R7, R181, 0x8, RZ, 0xc0, !PT ;  /* 0x00000008b5077812 */ /* 0x000fe400078ec0ff */
[----:B------:R-:W-:Y:S02]  /*2890*/  LOP3.LUT R81, R8, 0x8, R183, 0x78, !PT ;  /* 0x0000000808517812 */ /* 0x000fe400078e78b7 */
[----:B------:R-:W-:-:S04]  /*28a0*/  LOP3.LUT R182, R182, 0x7c00, RZ, 0xc0, !PT ;  /* 0x00007c00b6b67812 */ /* 0x000fc800078ec0ff */
[----:B------:R-:W-:Y:S02]  /*28b0*/  LOP3.LUT R10, R182, 0x200, R83, 0xf8, !PT ;  /* 0x00000200b60a7812 */ /* 0x000fe400078ef853 */
        /* <DEDUP_REMOVED lines=28> */
.L_x_245:
[----:B------:R1:W-:Y:S02]  /*2a80*/  STS.128 [R82+0x17000], RZ ;  /* 0x017000ff52007388 */ /* 0x0003e40000000c00 */
.L_x_244:
[----:B------:R-:W-:Y:S05]  /*2a90*/  BSYNC.RECONVERGENT B0 ;  /* 0x0000000000007941 */ /* 0x000fea0003800200 */
.L_x_243:
[----:B------:R-:W-:Y:S01]  /*2aa0*/  LOP3.LUT R7, R8, R7, RZ, 0x3c, !PT ;  /* 0x0000000708077212 */ /* 0x000fe200078e3cff */
[----:B------:R-:W-:Y:S01]  /*2ab0*/  IMAD.IADD R10, R81, 0x1, R10 ;  /* 0x00000001510a7824 */ /* 0x000fe200078e020a */
[----:B------:R-:W-:Y:S01]  /*2ac0*/  LOP3.LUT R90, R83, 0x400, RZ, 0xc0, !PT ;  /* 0x00000400535a7812 */ /* 0x000fe200078ec0ff */
[----:B------:R-:W-:Y:S01]  /*2ad0*/  IMAD.MOV.U32 R179, RZ, RZ, 0x20 ;  /* 0x00000020ffb37424 */ /* 0x000fe200078e00ff */
[----:B------:R-:W-:Y:S01]  /*2ae0*/  LOP3.LUT P6, RZ, R181, 0x2, RZ, 0xc0, !PT ;  /* 0x00000002b5ff7812 */ /* 0x000fe200078cc0ff */
[----:B------:R-:W-:Y:S01]  /*2af0*/  IMAD.MOV.U32 R36, RZ, RZ, 0x40 ;  /* 0x00000040ff247424 */ /* 0x000fe200078e00ff */
[----:B------:R-:W-:Y:S01]  /*2b00*/  LEA R93, R10, UR5, 0x1 ;  /* 0x000000050a5d7c11 */ /* 0x000fe2000f8e08ff */
[----:B------:R-:W-:Y:S01]  /*2b10*/  IMAD R90, R7, 0x2, R90 ;  /* 0x00000002075a7824 */ /* 0x000fe200078e025a */
[----:B------:R-:W-:Y:S01]  /*2b20*/  SEL R80, R179, 0xffffffe0, !P6 ;  /* 0xffffffe0b3507807 */ /* 0x000fe20007000000 */
[C---:B------:R-:W-:Y:S01]  /*2b30*/  IMAD.SHL.U32 R144, R181.reuse, 0x2, RZ ;  /* 0x00000002b5907824 */ /* 0x040fe200078e00ff */
[----:B------:R-:W-:Y:S01]  /*2b40*/  LOP3.LUT P0, RZ, R181, 0x4, RZ, 0xc0, !PT ;  /* 0x00000004b5ff7812 */ /* 0x000fe2000780c0ff */
[----:B------:R-:W-:Y:S01]  /*2b50*/  LDSM.16.M88.4 R52, [R93] ;  /* 0x000000005d34783b */ /* 0x000fe20000000200 */
[----:B------:R-:W-:Y:S01]  /*2b60*/  VIADD R89, R90, UR5 ;  /* 0x000000055a597c36 */ /* 0x000fe20008000000 */
[----:B------:R-:W-:Y:S01]  /*2b70*/  SHF.R.U32.HI R145, RZ, 0x2, R181 ;  /* 0x00000002ff917819 */ /* 0x000fe200000116b5 */
[--C-:B------:R-:W-:Y:S01]  /*2b80*/  IMAD.IADD R76, R93, 0x1, R80.reuse ;  /* 0x000000015d4c7824 */ /* 0x100fe200078e0250 */
[----:B---3--:R-:W4:Y:S01]  /*2b90*/  LDSM.16.M88.4 R16, [R90+UR5+0xc800] ;  /* 0x00c800055a10783b */ /* 0x008f220008000200 */
[----:B------:R-:W-:Y:S01]  /*2ba0*/  IMAD.IADD R88, R89, 0x1, R80 ;  /* 0x0000000159587824 */ /* 0x000fe200078e0250 */
[----:B------:R-:W-:-:S02]  /*2bb0*/  SEL R36, R36, 0xffffffc0, !P0 ;  /* 0xffffffc024247807 */ /* 0x000fc40004000000 */
[----:B------:R-:W3:Y:S01]  /*2bc0*/  LDSM.16.M88.4 R24, [R90+UR5+0xc000] ;  /* 0x00c000055a18783b */ /* 0x000ee20008000200 */
[----:B------:R-:W-:Y:S02]  /*2bd0*/  LOP3.LUT R148, R183, 0x1f0, RZ, 0xc0, !PT ;  /* 0x000001f0b7947812 */ /* 0x000fe400078ec0ff */
[--C-:B------:R-:W-:Y:S01]  /*2be0*/  IMAD.IADD R91, R93, 0x1, R36.reuse ;  /* 0x000000015d5b7824 */ /* 0x100fe200078e0224 */
[----:B------:R-:W5:Y:S01]  /*2bf0*/  LDSM.16.M88.4 R60, [R90+UR5+0xd000] ;  /* 0x00d000055a3c783b */ /* 0x000f620008000200 */
[----:B------:R-:W-:Y:S01]  /*2c00*/  IMAD.IADD R89, R89, 0x1, R36 ;  /* 0x0000000159597824 */ /* 0x000fe200078e0224 */
[----:B------:R-:W-:Y:S01]  /*2c10*/  LOP3.LUT R145, R145, 0x7, RZ, 0xc0, !PT ;  /* 0x0000000791917812 */ /* 0x000fe200078ec0ff */
[C---:B------:R-:W-:Y:S01]  /*2c20*/  IMAD.IADD R87, R80.reuse, 0x1, R91 ;  /* 0x0000000150577824 */ /* 0x040fe200078e025b */
[----:B-1----:R-:W1:Y:S01]  /*2c30*/  LDSM.16.M88.4 R12, [R90+UR5+0xd800] ;  /* 0x00d800055a0c783b */ /* 0x002e620008000200 */
[----:B------:R-:W-:Y:S01]  /*2c40*/  IMAD.IADD R86, R80, 0x1, R89 ;  /* 0x0000000150567824 */ /* 0x000fe200078e0259 */
[----:B------:R-:W-:-:S02]  /*2c50*/  LOP3.LUT R144, R144, 0x6, RZ, 0xc0, !PT ;  /* 0x0000000690907812 */ /* 0x000fc400078ec0ff */
[----:B------:R-:W-:Y:S03]  /*2c60*/  LDSM.16.M88.4 R4, [R76] ;  /* 0x000000004c04783b */ /* 0x000fe60000000200 */
[----:B------:R-:W-:Y:S01]  /*2c70*/  IMAD R85, R85, 0x40, R144 ;  /* 0x0000004055557824 */ /* 0x000fe200078e0290 */
[----:B------:R-:W2:Y:S04]  /*2c80*/  LDSM.16.M88.4 R48, [R88+0xc800] ;  /* 0x00c800005830783b */ /* 0x000ea80000000200 */
[----:B------:R-:W2:Y:S01]  /*2c90*/  LDSM.16.M88.4 R68, [R88+0xc000] ;  /* 0x00c000005844783b */ /* 0x000ea20000000200 */
[----:B------:R-:W-:-:S03]  /*2ca0*/  ISETP.GE.AND P1, PT, R85, R146, PT ;  /* 0x000000925500720c */ /* 0x000fc60003f26270 */
[----:B------:R-:W2:Y:S04]  /*2cb0*/  LDSM.16.M88.4 R32, [R88+0xd000] ;  /* 0x00d000005820783b */ /* 0x000ea80000000200 */
[----:B------:R-:W2:Y:S04]  /*2cc0*/  LDSM.16.M88.4 R8, [R88+0xd800] ;  /* 0x00d800005808783b */ /* 0x000ea80000000200 */
[----:B------:R-:W-:Y:S01]  /*2cd0*/  LDSM.16.M88.4 R44, [R91] ;  /* 0x000000005b2c783b */ /* 0x000fe20000000200 */
[C---:B----4-:R-:W-:Y:S03]  /*2ce0*/  HMMA.16816.F32.BF16 R20, R52.reuse, R16, RZ ;  /* 0x000000103414723c */ /* 0x050fe600000418ff */
[----:B------:R-:W4:Y:S04]  /*2cf0*/  LDSM.16.M88.4 R36, [R89+0xc800] ;  /* 0x00c800005924783b */ /* 0x000f280000000200 */
[----:B------:R-:W4:Y:S01]  /*2d00*/  LDSM.16.M88.4 R40, [R89+0xc000] ;  /* 0x00c000005928783b */ /* 0x000f220000000200 */
[C---:B------:R-:W-:Y:S03]  /*2d10*/  HMMA.16816.F32.BF16 R16, R52.reuse, R18, RZ ;  /* 0x000000123410723c */ /* 0x040fe600000418ff */
[----:B------:R-:W-:Y:S04]  /*2d20*/  LDSM.16.M88.4 R72, [R86+0xd000] ;  /* 0x00d000005648783b */ /* 0x000fe80000000200 */
[----:B------:R-:W0:Y:S01]  /*2d30*/  LDGDEPBAR ;  /* 0x00000000000079af */ /* 0x000e220000000000 */
[C---:B---3--:R-:W-:Y:S08]  /*2d40*/  HMMA.16816.F32.BF16 R28, R52.reuse, R24, RZ ;  /* 0x00000018341c723c */ /* 0x048ff000000418ff */
[C---:B-----5:R-:W-:Y:S08]  /*2d50*/  HMMA.16816.F32.BF16 R64, R52.reuse, R60, RZ ;  /* 0x0000003c3440723c */ /* 0x060ff000000418ff */
[C---:B------:R-:W-:Y:S08]  /*2d60*/  HMMA.16816.F32.BF16 R24, R52.reuse, R26, RZ ;  /* 0x0000001a3418723c */ /* 0x040ff000000418ff */
[C---:B------:R-:W-:Y:S08]  /*2d70*/  HMMA.16816.F32.BF16 R60, R52.reuse, R62, RZ ;  /* 0x0000003e343c723c */ /* 0x040ff000000418ff */
[C---:B-1----:R-:W-:Y:S08]  /*2d80*/  HMMA.16816.F32.BF16 R56, R52.reuse, R12, RZ ;  /* 0x0000000c3438723c */ /* 0x042ff000000418ff */
[----:B------:R-:W-:Y:S01]  /*2d90*/  HMMA.16816.F32.BF16 R52, R52, R14, RZ ;  /* 0x0000000e3434723c */ /* 0x000fe200000418ff */
[----:B------:R-:W1:Y:S07]  /*2da0*/  LDSM.16.M88.4 R12, [R89+0xd000] ;  /* 0x00d00000590c783b */ /* 0x000e6e0000000200 */
[C---:B--2---:R-:W-:Y:S08]  /*2db0*/  HMMA.16816.F32.BF16 R20, R4.reuse, R48, R20 ;  /* 0x000000300414723c */ /* 0x044ff00000041814 */
[C---:B------:R-:W-:Y:S01]  /*2dc0*/  HMMA.16816.F32.BF16 R16, R4.reuse, R50, R16 ;  /* 0x000000320410723c */ /* 0x040fe20000041810 */
[----:B------:R-:W2:Y:S07]  /*2dd0*/  LDSM.16.M88.4 R48, [R89+0xd800] ;  /* 0x00d800005930783b */ /* 0x000eae0000000200 */
[C---:B------:R-:W-:Y:S08]  /*2de0*/  HMMA.16816.F32.BF16 R28, R4.reuse, R68, R28 ;  /* 0x00000044041c723c */ /* 0x040ff0000004181c */
[C---:B------:R-:W-:Y:S01]  /*2df0*/  HMMA.16816.F32.BF16 R24, R4.reuse, R70, R24 ;  /* 0x000000460418723c */ /* 0x040fe20000041818 */
[----:B------:R-:W-:Y:S07]  /*2e00*/  LDSM.16.M88.4 R68, [R90+UR5+0xe800] ;  /* 0x00e800055a44783b */ /* 0x000fee0008000200 */
        /* <DEDUP_REMOVED lines=9> */
[----:B------:R-:W4:Y:S07]  /*2ea0*/  LDSM.16.M88.4 R36, [R86+0xd800] ;  /* 0x00d800005624783b */ /* 0x000f2e0000000200 */
[C---:B------:R-:W-:Y:S08]  /*2eb0*/  HMMA.16816.F32.BF16 R28, R44.reuse, R40, R28 ;  /* 0x000000282c1c723c */ /* 0x040ff0000004181c */
[C---:B------:R-:W-:Y:S01]  /*2ec0*/  HMMA.16816.F32.BF16 R24, R44.reuse, R42, R24 ;  /* 0x0000002a2c18723c */ /* 0x040fe20000041818 */
[----:B------:R-:W-:Y:S07]  /*2ed0*/  LDSM.16.M88.4 R40, [R93+0x4000] ;  /* 0x004000005d28783b */ /* 0x000fee0000000200 */
[C---:B-1----:R-:W-:Y:S08]  /*2ee0*/  HMMA.16816.F32.BF16 R64, R44.reuse, R12, R64 ;  /* 0x0000000c2c40723c */ /* 0x042ff00000041840 */
[C---:B------:R-:W-:Y:S01]  /*2ef0*/  HMMA.16816.F32.BF16 R60, R44.reuse, R14, R60 ;  /* 0x0000000e2c3c723c */ /* 0x040fe2000004183c */
[----:B------:R-:W1:Y:S07]  /*2f00*/  LDSM.16.M88.4 R12, [R90+UR5+0xe000] ;  /* 0x00e000055a0c783b */ /* 0x000e6e0008000200 */
[C---:B--2---:R-:W-:Y:S08]  /*2f10*/  HMMA.16816.F32.BF16 R56, R44.reuse, R48, R56 ;  /* 0x000000302c38723c */ /* 0x044ff00000041838 */
[----:B------:R-:W-:Y:S01]  /*2f20*/  HMMA.16816.F32.BF16 R52, R44, R50, R52 ;  /* 0x000000322c34723c */ /* 0x000fe20000041834 */
[----:B------:R-:W2:Y:S04]  /*2f30*/  LDSM.16.M88.4 R48, [R90+UR5+0xf000] ;  /* 0x00f000055a30783b */ /* 0x000ea80008000200 */
[----:B------:R-:W2:Y:S03]  /*2f40*/  LDSM.16.M88.4 R44, [R90+UR5+0xf800] ;  /* 0x00f800055a2c783b */ /* 0x000ea60008000200 */
[C---:B---3--:R-:W-:Y:S08]  /*2f50*/  HMMA.16816.F32.BF16 R28, R4.reuse, R32, R28 ;  /* 0x00000020041c723c */ /* 0x048ff0000004181c */
[C---:B------:R-:W-:Y:S01]  /*2f60*/  HMMA.16816.F32.BF16 R24, R4.reuse, R34, R24 ;  /* 0x000000220418723c */ /* 0x040fe20000041818 */
[----:B------:R-:W-:Y:S07]  /*2f70*/  LDSM.16.M88.4 R32, [R88+0xe000] ;  /* 0x00e000005820783b */ /* 0x000fee0000000200 */
[C---:B-----5:R-:W-:Y:S08]  /*2f80*/  HMMA.16816.F32.BF16 R20, R4.reuse, R8, R20 ;  /* 0x000000080414723c */ /* 0x060ff00000041814 */
[C---:B------:R-:W-:Y:S01]  /*2f90*/  HMMA.16816.F32.BF16 R16, R4.reuse, R10, R16 ;  /* 0x0000000a0410723c */ /* 0x040fe20000041810 */
[----:B------:R-:W3:Y:S04]  /*2fa0*/  LDSM.16.M88.4 R8, [R76+0x4000] ;  /* 0x004000004c08783b */ /* 0x000ee80000000200 */
[----:B------:R-:W-:Y:S03]  /*2fb0*/  LDSM.16.M88.4 R76, [R76+0x8000] ;  /* 0x008000004c4c783b */ /* 0x000fe60000000200 */
[C---:B------:R-:W-:Y:S08]  /*2fc0*/  HMMA.16816.F32.BF16 R64, R4.reuse, R72, R64 ;  /* 0x000000480440723c */ /* 0x040ff00000041840 */
[C---:B------:R-:W-:Y:S01]  /*2fd0*/  HMMA.16816.F32.BF16 R60, R4.reuse, R74, R60 ;  /* 0x0000004a043c723c */ /* 0x040fe2000004183c */
[----:B------:R-:W-:Y:S07]  /*2fe0*/  LDSM.16.M88.4 R72, [R88+0x11000] ;  /* 0x011000005848783b */ /* 0x000fee0000000200 */
[C---:B----4-:R-:W-:Y:S08]  /*2ff0*/  HMMA.16816.F32.BF16 R56, R4.reuse, R36, R56 ;  /* 0x000000240438723c */ /* 0x050ff00000041838 */
[----:B------:R-:W-:Y:S01]  /*3000*/  HMMA.16816.F32.BF16 R52, R4, R38, R52 ;  /* 0x000000260434723c */ /* 0x000fe20000041834 */
[----:B------:R-:W4:Y:S04]  /*3010*/  LDSM.16.M88.4 R4, [R88+0xe800] ;  /* 0x00e800005804783b */ /* 0x000f280000000200 */
[----:B------:R-:W5:Y:S03]  /*3020*/  LDSM.16.M88.4 R36, [R88+0xf000] ;  /* 0x00f000005824783b */ /* 0x000f660000000200 */
[C---:B-1----:R-:W-:Y:S08]  /*3030*/  HMMA.16816.F32.BF16 R28, R40.reuse, R12, R28 ;  /* 0x0000000c281c723c */ /* 0x042ff0000004181c */
[C---:B------:R-:W-:Y:S01]  /*3040*/  HMMA.16816.F32.BF16 R24, R40.reuse, R14, R24 ;  /* 0x0000000e2818723c */ /* 0x040fe20000041818 */
[----:B------:R-:W1:Y:S07]  /*3050*/  LDSM.16.M88.4 R12, [R88+0xf800] ;  /* 0x00f80000580c783b */ /* 0x000e6e0000000200 */
[C---:B------:R-:W-:Y:S08]  /*3060*/  HMMA.16816.F32.BF16 R20, R40.reuse, R68, R20 ;  /* 0x000000442814723c */ /* 0x040ff00000041814 */
[C---:B------:R-:W-:Y:S01]  /*3070*/  HMMA.16816.F32.BF16 R16, R40.reuse, R70, R16 ;  /* 0x000000462810723c */ /* 0x040fe20000041810 */
[----:B------:R-:W-:Y:S07]  /*3080*/  LDSM.16.M88.4 R68, [R86+0xe800] ;  /* 0x00e800005644783b */ /* 0x000fee0000000200 */
[C---:B--2---:R-:W-:Y:S08]  /*3090*/  HMMA.16816.F32.BF16 R64, R40.reuse, R48, R64 ;  /* 0x000000302840723c */ /* 0x044ff00000041840 */
[C---:B------:R-:W-:Y:S01]  /*30a0*/  HMMA.16816.F32.BF16 R60, R40.reuse, R50, R60 ;  /* 0x00000032283c723c */ /* 0x040fe2000004183c */
[----:B------:R-:W-:Y:S07]  /*30b0*/  LDSM.16.M88.4 R48, [R86+0xf800] ;  /* 0x00f800005630783b */ /* 0x000fee0000000200 */
[C---:B------:R-:W-:Y:S08]  /*30c0*/  HMMA.16816.F32.BF16 R56, R40.reuse, R44, R56 ;  /* 0x0000002c2838723c */ /* 0x040ff00000041838 */
[----:B------:R-:W-:Y:S01]  /*30d0*/  HMMA.16816.F32.BF16 R52, R40, R46, R52 ;  /* 0x0000002e2834723c */ /* 0x000fe20000041834 */
[----:B------:R-:W-:Y:S04]  /*30e0*/  LDSM.16.M88.4 R44, [R89+0xe000] ;  /* 0x00e00000592c783b */ /* 0x000fe80000000200 */
[----:B------:R-:W-:Y:S03]  /*30f0*/  LDSM.16.M88.4 R40, [R89+0xf000] ;  /* 0x00f000005928783b */ /* 0x000fe60000000200 */
[C---:B---3--:R-:W-:Y:S08]  /*3100*/  HMMA.16816.F32.BF16 R28, R8.reuse, R32, R28 ;  /* 0x00000020081c723c */ /* 0x048ff0000004181c */
[C---:B------:R-:W-:Y:S01]  /*3110*/  HMMA.16816.F32.BF16 R24, R8.reuse, R34, R24 ;  /* 0x000000220818723c */ /* 0x040fe20000041818 */
[----:B------:R-:W2:Y:S07]  /*3120*/  LDSM.16.M88.4 R32, [R91+0x4000] ;  /* 0x004000005b20783b */ /* 0x000eae0000000200 */
[C---:B----4-:R-:W-:Y:S08]  /*3130*/  HMMA.16816.F32.BF16 R20, R8.reuse, R4, R20 ;  /* 0x000000040814723c */ /* 0x050ff00000041814 */
[C---:B------:R-:W-:Y:S01]  /*3140*/  HMMA.16816.F32.BF16 R16, R8.reuse, R6, R16 ;  /* 0x000000060810723c */ /* 0x040fe20000041810 */
[----:B------:R-:W3:Y:S07]  /*3150*/  LDSM.16.M88.4 R4, [R89+0xe800] ;  /* 0x00e800005904783b */ /* 0x000eee0000000200 */
[C---:B-----5:R-:W-:Y:S08]  /*3160*/  HMMA.16816.F32.BF16 R64, R8.reuse, R36, R64 ;  /* 0x000000240840723c */ /* 0x060ff00000041840 */
[C---:B------:R-:W-:Y:S01]  /*3170*/  HMMA.16816.F32.BF16 R60, R8.reuse, R38, R60 ;  /* 0x00000026083c723c */ /* 0x040fe2000004183c */
[----:B------:R-:W-:Y:S07]  /*3180*/  LDSM.16.M88.4 R36, [R89+0xf800] ;  /* 0x00f800005924783b */ /* 0x000fee0000000200 */
[C---:B-1----:R-:W-:Y:S08]  /*3190*/  HMMA.16816.F32.BF16 R56, R8.reuse, R12, R56 ;  /* 0x0000000c0838723c */ /* 0x042ff00000041838 */
[----:B------:R-:W-:Y:S01]  /*31a0*/  HMMA.16816.F32.BF16 R52, R8, R14, R52 ;  /* 0x0000000e0834723c */ /* 0x000fe20000041834 */
[----:B------:R-:W-:Y:S04]  /*31b0*/  LDSM.16.M88.4 R8, [R87+0x4000] ;  /* 0x004000005708783b */ /* 0x000fe80000000200 */
[----:B------:R-:W1:Y:S03]  /*31c0*/  LDSM.16.M88.4 R12, [R86+0xe000] ;  /* 0x00e00000560c783b */ /* 0x000e660000000200 */
[C---:B--2---:R-:W-:Y:S08]  /*31d0*/  HMMA.16816.F32.BF16 R28, R32.reuse, R44, R28 ;  /* 0x0000002c201c723c */ /* 0x044ff0000004181c */
[C---:B------:R-:W-:Y:S01]  /*31e0*/  HMMA.16816.F32.BF16 R24, R32.reuse, R46, R24 ;  /* 0x0000002e2018723c */ /* 0x040fe20000041818 */
[----:B------:R-:W-:Y:S07]  /*31f0*/  LDSM.16.M88.4 R44, [R90+UR5+0x10000] ;  /* 0x010000055a2c783b */ /* 0x000fee0008000200 */
[C---:B---3--:R-:W-:Y:S08]  /*3200*/  HMMA.16816.F32.BF16 R20, R32.reuse, R4, R20 ;  /* 0x000000042014723c */ /* 0x048ff00000041814 */
[C---:B------:R-:W-:Y:S01]  /*3210*/  HMMA.16816.F32.BF16 R16, R32.reuse, R6, R16 ;  /* 0x000000062010723c */ /* 0x040fe20000041810 */
[----:B------:R-:W2:Y:S07]  /*3220*/  LDSM.16.M88.4 R4, [R86+0xf000] ;  /* 0x00f000005604783b */ /* 0x000eae0000000200 */
[----:B------:R-:W-:Y:S08]  /*3230*/  HMMA.16816.F32.BF16 R64, R32, R40, R64 ;  /* 0x000000282040723c */ /* 0x000ff00000041840 */
[C---:B-1----:R-:W-:Y:S08]  /*3240*/  HMMA.16816.F32.BF16 R28, R8.reuse, R12, R28 ;  /* 0x0000000c081c723c */ /* 0x042ff0000004181c */
[----:B------:R-:W-:Y:S01]  /*3250*/  HMMA.16816.F32.BF16 R24, R8, R14, R24 ;  /* 0x0000000e0818723c */ /* 0x000fe20000041818 */
[----:B------:R-:W1:Y:S07]  /*3260*/  LDSM.16.M88.4 R12, [R93+0x8000] ;  /* 0x008000005d0c783b */ /* 0x000e6e0000000200 */
[C---:B------:R-:W-:Y:S01]  /*3270*/  HMMA.16816.F32.BF16 R60, R32.reuse, R42, R60 ;  /* 0x0000002a203c723c */ /* 0x040fe2000004183c */
[----:B------:R-:W-:Y:S07]  /*3280*/  LDSM.16.M88.4 R40, [R90+UR5+0x10800] ;  /* 0x010800055a28783b */ /* 0x000fee0008000200 */
[C---:B------:R-:W-:Y:S08]  /*3290*/  HMMA.16816.F32.BF16 R56, R32.reuse, R36, R56 ;  /* 0x000000242038723c */ /* 0x040ff00000041838 */
[----:B------:R-:W-:Y:S01]  /*32a0*/  HMMA.16816.F32.BF16 R52, R32, R38, R52 ;  /* 0x000000262034723c */ /* 0x000fe20000041834 */
[----:B------:R-:W3:Y:S04]  /*32b0*/  LDSM.16.M88.4 R36, [R90+UR5+0x11000] ;  /* 0x011000055a24783b */ /* 0x000ee80008000200 */
[----:B------:R-:W4:Y:S03]  /*32c0*/  LDSM.16.M88.4 R32, [R90+UR5+0x11800] ;  /* 0x011800055a20783b */ /* 0x000f260008000200 */
[C---:B--2---:R-:W-:Y:S08]  /*32d0*/  HMMA.16816.F32.BF16 R64, R8.reuse, R4, R64 ;  /* 0x000000040840723c */ /* 0x044ff00000041840 */
[C---:B------:R-:W-:Y:S01]  /*32e0*/  HMMA.16816.F32.BF16 R60, R8.reuse, R6, R60 ;  /* 0x00000006083c723c */ /* 0x040fe2000004183c */
[----:B------:R-:W2:Y:S07]  /*32f0*/  LDSM.16.M88.4 R4, [R88+0x10000] ;  /* 0x010000005804783b */ /* 0x000eae0000000200 */
[C---:B------:R-:W-:Y:S08]  /*3300*/  HMMA.16816.F32.BF16 R56, R8.reuse, R48, R56 ;  /* 0x000000300838723c */ /* 0x040ff00000041838 */
[----:B------:R-:W-:Y:S01]  /*3310*/  HMMA.16816.F32.BF16 R52, R8, R50, R52 ;  /* 0x000000320834723c */ /* 0x000fe20000041834 */
[----:B------:R-:W-:Y:S07]  /*3320*/  LDSM.16.M88.4 R48, [R91+0x8000] ;  /* 0x008000005b30783b */ /* 0x000fee0000000200 */
[C---:B-1----:R-:W-:Y:S08]  /*3330*/  HMMA.16816.F32.BF16 R28, R12.reuse, R44, R28 ;  /* 0x0000002c0c1c723c */ /* 0x042ff0000004181c */
[----:B------:R-:W-:Y:S01]  /*3340*/  HMMA.16816.F32.BF16 R24, R12, R46, R24 ;  /* 0x0000002e0c18723c */ /* 0x000fe20000041818 */
[----:B------:R-:W-:Y:S07]  /*3350*/  LDSM.16.M88.4 R44, [R89+0x10000] ;  /* 0x01000000592c783b */ /* 0x000fee0000000200 */
[C---:B------:R-:W-:Y:S08]  /*3360*/  HMMA.16816.F32.BF16 R20, R8.reuse, R68, R20 ;  /* 0x000000440814723c */ /* 0x040ff00000041814 */
[----:B------:R-:W-:Y:S01]  /*3370*/  HMMA.16816.F32.BF16 R16, R8, R70, R16 ;  /* 0x000000460810723c */ /* 0x000fe20000041810 */
[----:B------:R-:W1:Y:S04]  /*3380*/  LDSM.16.M88.4 R8, [R88+0x10800] ;  /* 0x010800005808783b */ /* 0x000e680000000200 */
[----:B------:R-:W5:Y:S03]  /*3390*/  LDSM.16.M88.4 R68, [R88+0x11800] ;  /* 0x011800005844783b */ /* 0x000f660000000200 */
[C---:B---3--:R-:W-:Y:S08]  /*33a0*/  HMMA.16816.F32.BF16 R64, R12.reuse, R36, R64 ;  /* 0x000000240c40723c */ /* 0x048ff00000041840 */
[C---:B------:R-:W-:Y:S08]  /*33b0*/  HMMA.16816.F32.BF16 R20, R12.reuse, R40, R20 ;  /* 0x000000280c14723c */ /* 0x040ff00000041814 */
[C---:B------:R-:W-:Y:S01]  /*33c0*/  HMMA.16816.F32.BF16 R16, R12.reuse, R42, R16 ;  /* 0x0000002a0c10723c */ /* 0x040fe20000041810 */
[----:B------:R-:W-:Y:S07]  /*33d0*/  LDSM.16.M88.4 R40, [R89+0x10800] ;  /* 0x010800005928783b */ /* 0x000fee0000000200 */
[C---:B------:R-:W-:Y:S01]  /*33e0*/  HMMA.16816.F32.BF16 R60, R12.reuse, R38, R60 ;  /* 0x000000260c3c723c */ /* 0x040fe2000004183c */
[----:B------:R-:W-:Y:S07]  /*33f0*/  LDSM.16.M88.4 R36, [R89+0x11000] ;  /* 0x011000005924783b */ /* 0x000fee0000000200 */
[C---:B----4-:R-:W-:Y:S08]  /*3400*/  HMMA.16816.F32.BF16 R56, R12.reuse, R32, R56 ;  /* 0x000000200c38723c */ /* 0x050ff00000041838 */
[----:B------:R-:W-:Y:S01]  /*3410*/  HMMA.16816.F32.BF16 R52, R12, R34, R52 ;  /* 0x000000220c34723c */ /* 0x000fe20000041834 */
[----:B------:R-:W-:Y:S04]  /*3420*/  LDSM.16.M88.4 R12, [R86+0x10000] ;  /* 0x01000000560c783b */ /* 0x000fe80000000200 */
[----:B------:R-:W-:Y:S03]  /*3430*/  LDSM.16.M88.4 R32, [R89+0x11800] ;  /* 0x011800005920783b */ /* 0x000fe60000000200 */
[C---:B--2---:R-:W-:Y:S08]  /*3440*/  HMMA.16816.F32.BF16 R28, R76.reuse, R4, R28 ;  /* 0x000000044c1c723c */ /* 0x044ff0000004181c */
[C---:B------:R-:W-:Y:S01]  /*3450*/  HMMA.16816.F32.BF16 R24, R76.reuse, R6, R24 ;  /* 0x000000064c18723c */ /* 0x040fe20000041818 */
[----:B------:R-:W2:Y:S07]  /*3460*/  LDSM.16.M88.4 R4, [R87+0x8000] ;  /* 0x008000005704783b */ /* 0x000eae0000000200 */
[----:B-1----:R-:W-:Y:S08]  /*3470*/  HMMA.16816.F32.BF16 R20, R76, R8, R20 ;  /* 0x000000084c14723c */ /* 0x002ff00000041814 */
[C---:B------:R-:W-:Y:S08]  /*3480*/  HMMA.16816.F32.BF16 R28, R48.reuse, R44, R28 ;  /* 0x0000002c301c723c */ /* 0x040ff0000004181c */
[----:B------:R-:W-:Y:S01]  /*3490*/  HMMA.16816.F32.BF16 R44, R48, R46, R24 ;  /* 0x0000002e302c723c */ /* 0x000fe20000041818 */
[----:B------:R-:W-:Y:S07]  /*34a0*/  LDSM.16.M88.4 R24, [R86+0x11000] ;  /* 0x011000005618783b */ /* 0x000fee0000000200 */
[C---:B------:R-:W-:Y:S01]  /*34b0*/  HMMA.16816.F32.BF16 R16, R76.reuse, R10, R16 ;  /* 0x0000000a4c10723c */ /* 0x040fe20000041810 */
[----:B------:R-:W1:Y:S07]  /*34c0*/  LDSM.16.M88.4 R8, [R86+0x10800] ;  /* 0x010800005608783b */ /* 0x000e6e0000000200 */
[----:B-----5:R-:W-:Y:S08]  /*34d0*/  HMMA.16816.F32.BF16 R56, R76, R68, R56 ;  /* 0x000000444c38723c */ /* 0x020ff00000041838 */
[C---:B--2---:R-:W-:Y:S08]  /*34e0*/  HMMA.16816.F32.BF16 R28, R4.reuse, R12, R28 ;  /* 0x0000000c041c723c */ /* 0x044ff0000004181c */
[----:B------:R-:W-:Y:S01]  /*34f0*/  HMMA.16816.F32.BF16 R44, R4, R14, R44 ;  /* 0x0000000e042c723c */ /* 0x000fe2000004182c */
[----:B------:R-:W2:Y:S01]  /*3500*/  LDSM.16.M88.4 R12, [R86+0x11800] ;  /* 0x01180000560c783b */ /* 0x000ea20000000200 */
[----:B------:R-:W-:-:S06]  /*3510*/  DEPBAR.LE SB0, 0x0 ;  /* 0x000080000000791a */ /* 0x000fcc0000000000 */
[C---:B------:R-:W-:Y:S08]  /*3520*/  HMMA.16816.F32.BF16 R60, R76.reuse, R74, R60 ;  /* 0x0000004a4c3c723c */ /* 0x040ff0000004183c */
[----:B------:R-:W-:Y:S08]  /*3530*/  HMMA.16816.F32.BF16 R64, R76, R72, R64 ;  /* 0x000000484c40723c */ /* 0x000ff00000041840 */
[C---:B------:R-:W-:Y:S08]  /*3540*/  HMMA.16816.F32.BF16 R20, R48.reuse, R40, R20 ;  /* 0x000000283014723c */ /* 0x040ff00000041814 */
[----:B------:R-:W-:Y:S08]  /*3550*/  HMMA.16816.F32.BF16 R16, R48, R42, R16 ;  /* 0x0000002a3010723c */ /* 0x000ff00000041810 */
[----:B------:R-:W-:Y:S08]  /*3560*/  HMMA.16816.F32.BF16 R52, R76, R70, R52 ;  /* 0x000000464c34723c */ /* 0x000ff00000041834 */
[----:B------:R-:W-:Y:S01]  /*3570*/  HMMA.16816.F32.BF16 R56, R48, R32, R56 ;  /* 0x000000203038723c */ /* 0x000fe20000041838 */
[----:B------:R-:W-:-:S07]  /*3580*/  VIADD R33, R85, 0x11 ;  /* 0x0000001155217836 */ /* 0x000fce0000000000 */
[C---:B------:R-:W-:Y:S08]  /*3590*/  HMMA.16816.F32.BF16 R60, R48.reuse, R38, R60 ;  /* 0x00000026303c723c */ /* 0x040ff0000004183c */
[----:B------:R-:W-:Y:S01]  /*35a0*/  HMMA.16816.F32.BF16 R64, R48, R36, R64 ;  /* 0x000000243040723c */ /* 0x000fe20000041840 */
[----:B------:R-:W-:Y:S01]  /*35b0*/  VIADD R37, R85, 0x9 ;  /* 0x0000000955257836 */ /* 0x000fe20000000000 */
[----:B------:R-:W-:Y:S04]  /*35c0*/  BAR.SYNC.DEFER_BLOCKING 0x0 ;  /* 0x0000000000007b1d */ /* 0x000fe80000010000 */
[----:B------:R-:W-:-:S02]  /*35d0*/  ISETP.GE.AND P3, PT, R37, R146, PT ;  /* 0x000000922500720c */ /* 0x000fc40003f66270 */
[----:B-1----:R-:W-:Y:S01]  /*35e0*/  HMMA.16816.F32.BF16 R20, R4, R8, R20 ;  /* 0x000000080414723c */ /* 0x002fe20000041814 */
[----:B------:R-:W-:Y:S01]  /*35f0*/  IADD3 R8, PT, PT, R145, R148, R84 ;  /* 0x0000009491087210 */ /* 0x000fe20007ffe054 */
[----:B------:R-:W-:-:S03]  /*3600*/  VIADD R9, R85, 0x1 ;  /* 0x0000000155097836 */ /* 0x000fc60000000000 */
[----:B------:R-:W-:Y:S02]  /*3610*/  IADD3 R8, PT, PT, R146, R8, -R3 ;  /* 0x0000000892087210 */ /* 0x000fe40007ffe803 */
[----:B------:R-:W-:Y:S01]  /*3620*/  ISETP.GE.AND P5, PT, R9, R146, PT ;  /* 0x000000920900720c */ /* 0x000fe20003fa6270 */
[----:B------:R-:W-:Y:S01]  /*3630*/  HMMA.16816.F32.BF16 R16, R4, R10, R16 ;  /* 0x0000000a0410723c */ /* 0x000fe20000041810 */
[C---:B------:R-:W-:Y:S02]  /*3640*/  VIADD R11, R85.reuse, 0x18 ;  /* 0x00000018550b7836 */ /* 0x040fe40000000000 */
[C---:B------:R-:W-:Y:S02]  /*3650*/  IMAD.IADD R10, R8.reuse, 0x1, -R9 ;  /* 0x00000001080a7824 */ /* 0x040fe400078e0a09 */
[C---:B------:R-:W-:Y:S02]  /*3660*/  VIADD R42, R8.reuse, 0x8 ;  /* 0x00000008082a7836 */ /* 0x040fe40000000000 */
[----:B------:R-:W-:Y:S01]  /*3670*/  IMAD.IADD R39, R8, 0x1, -R85 ;  /* 0x0000000108277824 */ /* 0x000fe200078e0a55 */
[----:B------:R-:W-:Y:S01]  /*3680*/  HMMA.16816.F32.BF16 R52, R48, R34, R52 ;  /* 0x000000223034723c */ /* 0x000fe20000041834 */
[----:B------:R-:W-:Y:S01]  /*3690*/  VIADD R35, R85, 0x10 ;  /* 0x0000001055237836 */ /* 0x000fe20000000000 */
[----:B------:R-:W-:Y:S01]  /*36a0*/  IABS R10, R10 ;  /* 0x0000000a000a7213 */ /* 0x000fe20000000000 */
[----:B------:R-:W-:Y:S01]  /*36b0*/  IMAD.IADD R9, R42, 0x1, -R9 ;  /* 0x000000012a097824 */ /* 0x000fe200078e0a09 */
[----:B------:R-:W-:Y:S01]  /*36c0*/  IABS R39, R39 ;  /* 0x0000002700277213 */ /* 0x000fe20000000000 */
[--C-:B------:R-:W-:Y:S01]  /*36d0*/  IMAD.IADD R36, R8, 0x1, -R37.reuse ;  /* 0x0000000108247824 */ /* 0x100fe200078e0a25 */
[----:B------:R-:W-:Y:S01]  /*36e0*/  I2FP.F32.S32 R10, R10 ;  /* 0x0000000a000a7245 */ /* 0x000fe20000201400 */
[----:B------:R-:W-:Y:S01]  /*36f0*/  IMAD.IADD R37, R42, 0x1, -R37 ;  /* 0x000000012a257824 */ /* 0x000fe200078e0a25 */
[C---:B--2---:R-:W-:Y:S01]  /*3700*/  HMMA.16816.F32.BF16 R56, R4.reuse, R12, R56 ;  /* 0x0000000c0438723c */ /* 0x044fe20000041838 */
[----:B------:R-:W-:Y:S01]  /*3710*/  IMAD.IADD R13, R8, 0x1, -R35 ;  /* 0x00000001080d7824 */ /* 0x000fe200078e0a23 */
[----:B------:R-:W-:Y:S01]  /*3720*/  I2FP.F32.S32 R39, R39 ;  /* 0x0000002700277245 */ /* 0x000fe20000201400 */
[----:B------:R-:W-:Y:S01]  /*3730*/  FFMA.FTZ R29, R10, -R0, R29 ;  /* 0x800000000a1d7223 */ /* 0x000fe2000001001d */
[----:B------:R-:W-:Y:S01]  /*3740*/  IMAD.IADD R10, R8, 0x1, -R33 ;  /* 0x00000001080a7824 */ /* 0x000fe200078e0a21 */
[----:B------:R-:W-:Y:S01]  /*3750*/  ISETP.GE.AND P2, PT, R35, R146, PT ;  /* 0x000000922300720c */ /* 0x000fe20003f46270 */
[----:B------:R-:W-:Y:S01]  /*3760*/  IMAD.IADD R35, R42, 0x1, -R35 ;  /* 0x000000012a237824 */ /* 0x000fe200078e0a23 */
[----:B------:R-:W-:Y:S01]  /*3770*/  IABS R13, R13 ;  /* 0x0000000d000d7213 */ /* 0x000fe20000000000 */
[----:B------:R-:W-:Y:S01]  /*3780*/  HMMA.16816.F32.BF16 R60, R4, R26, R60 ;  /* 0x0000001a043c723c */ /* 0x000fe2000004183c */
[----:B------:R-:W-:Y:S01]  /*3790*/  IMAD.IADD R27, R8, 0x1, -R11 ;  /* 0x00000001081b7824 */ /* 0x000fe200078e0a0b */
[----:B------:R-:W-:Y:S01]  /*37a0*/  IABS R10, R10 ;  /* 0x0000000a000a7213 */ /* 0x000fe20000000000 */
[CC--:B------:R-:W-:Y:S01]  /*37b0*/  FFMA.FTZ R28, R39.reuse, -R0.reuse, R28 ;  /* 0x80000000271c7223 */ /* 0x0c0fe2000001001c */
[----:B------:R-:W-:Y:S01]  /*37c0*/  I2FP.F32.S32 R13, R13 ;  /* 0x0000000d000d7245 */ /* 0x000fe20000201400 */
[----:B------:R-:W-:Y:S01]  /*37d0*/  FFMA.FTZ R46, R39, -R0, R46 ;  /* 0x80000000272e7223 */ /* 0x000fe2000001002e */
[----:B------:R-:W-:-:S02]  /*37e0*/  IABS R27, R27 ;  /* 0x0000001b001b7213 */ /* 0x000fc40000000000 */
[----:B------:R-:W-:Y:S01]  /*37f0*/  HMMA.16816.F32.BF16 R64, R4, R24, R64 ;  /* 0x000000180440723c */ /* 0x000fe20000041840 */
[----:B------:R-:W-:Y:S01]  /*3800*/  VIADD R25, R85, 0x8 ;  /* 0x0000000855197836 */ /* 0x000fe20000000000 */
[----:B------:R-:W-:Y:S01]  /*3810*/  I2FP.F32.S32 R27, R27 ;  /* 0x0000001b001b7245 */ /* 0x000fe20000201400 */
[----:B------:R-:W-:Y:S01]  /*3820*/  FFMA.FTZ R24, R13, -R0, R20 ;  /* 0x800000000d187223 */ /* 0x000fe20000010014 */
[----:B------:R-:W-:Y:S01]  /*3830*/  VIADD R13, R85, 0x21 ;  /* 0x00000021550d7836 */ /* 0x000fe20000000000 */
[----:B------:R-:W-:Y:S02]  /*3840*/  I2FP.F32.S32 R10, R10 ;  /* 0x0000000a000a7245 */ /* 0x000fe40000201400 */
[----:B------:R-:W-:Y:S01]  /*3850*/  ISETP.GE.AND P4, PT, R25, R146, PT ;  /* 0x000000921900720c */ /* 0x000fe20003f86270 */
[----:B------:R-:W-:Y:S02]  /*3860*/  IMAD.IADD R25, R8, 0x1, -R25 ;  /* 0x0000000108197824 */ /* 0x000fe400078e0a19 */
[----:B------:R-:W-:Y:S01]  /*3870*/  FFMA.FTZ R20, R27, -R0, R16 ;  /* 0x800000001b147223 */ /* 0x000fe20000010010 */
[----:B------:R-:W-:-:S02]  /*3880*/  IMAD.IADD R27, R42, 0x1, -R85 ;  /* 0x000000012a1b7824 */ /* 0x000fc400078e0a55 */
[----:B------:R-:W-:Y:S01]  /*3890*/  FFMA.FTZ R10, R10, -R0, R21 ;  /* 0x800000000a0a7223 */ /* 0x000fe20000010015 */
[C---:B------:R-:W-:Y:S01]  /*38a0*/  IMAD.IADD R12, R8.reuse, 0x1, -R13 ;  /* 0x00000001080c7824 */ /* 0x040fe200078e0a0d */
[----:B------:R-:W-:Y:S01]  /*38b0*/  IABS R25, R25 ;  /* 0x0000001900197213 */ /* 0x000fe20000000000 */
[----:B------:R-:W-:Y:S01]  /*38c0*/  VIADD R21, R85, 0x20 ;  /* 0x0000002055157836 */ /* 0x000fe20000000000 */
[----:B------:R-:W-:Y:S01]  /*38d0*/  IABS R27, R27 ;  /* 0x0000001b001b7213 */ /* 0x000fe20000000000 */
[----:B------:R-:W-:Y:S01]  /*38e0*/  HMMA.16816.F32.BF16 R52, R4, R14, R52 ;  /* 0x0000000e0434723c */ /* 0x000fe20000041834 */
[----:B------:R-:W-:Y:S01]  /*38f0*/  I2FP.F32.S32 R25, R25 ;  /* 0x0000001900197245 */ /* 0x000fe20000201400 */
[----:B------:R-:W-:Y:S01]  /*3900*/  IMAD.IADD R41, R8, 0x1, -R21 ;  /* 0x0000000108297824 */ /* 0x000fe200078e0a15 */
[----:B------:R-:W-:Y:S02]  /*3910*/  IABS R12, R12 ;  /* 0x0000000c000c7213 */ /* 0x000fe40000000000 */
[----:B------:R-:W-:Y:S01]  /*3920*/  I2FP.F32.S32 R27, R27 ;  /* 0x0000001b001b7245 */ /* 0x000fe20000201400 */
[----:B------:R-:W-:Y:S01]  /*3930*/  FFMA.FTZ R38, R25, -R0, R44 ;  /* 0x8000000019267223 */ /* 0x000fe2000001002c */
[----:B------:R-:W-:Y:S01]  /*3940*/  VIADD R25, R85, 0x19 ;  /* 0x0000001955197836 */ /* 0x000fe20000000000 */
[----:B------:R-:W-:Y:S01]  /*3950*/  I2FP.F32.S32 R12, R12 ;  /* 0x0000000c000c7245 */ /* 0x000fe20000201400 */
[----:B------:R-:W-:-:S02]  /*3960*/  IMAD.IADD R44, R42, 0x1, -R13 ;  /* 0x000000012a2c7824 */ /* 0x000fc400078e0a0d */
[-C--:B------:R-:W-:Y:S01]  /*3970*/  FFMA.FTZ R30, R27, -R0.reuse, R30 ;  /* 0x800000001b1e7223 */ /* 0x080fe2000001001e */
[----:B------:R-:W-:Y:S01]  /*3980*/  IMAD.IADD R16, R8, 0x1, -R25 ;  /* 0x0000000108107824 */ /* 0x000fe200078e0a19 */
[----:B------:R-:W-:Y:S01]  /*3990*/  IABS R41, R41 ;  /* 0x0000002900297213 */ /* 0x000fe20000000000 */
[----:B------:R-:W-:Y:S02]  /*39a0*/  VIADD R27, R85, 0x28 ;  /* 0x00000028551b7836 */ /* 0x000fe40000000000 */
[----:B------:R-:W-:Y:S01]  /*39b0*/  FFMA.FTZ R65, R12, -R0, R65 ;  /* 0x800000000c417223 */ /* 0x000fe20000010041 */
[----:B------:R-:W-:Y:S01]  /*39c0*/  FSEL R34, R28, -INF , !P1 ;  /* 0xff8000001c227808 */ /* 0x000fe20004800000 */
[----:B------:R-:W-:Y:S01]  /*39d0*/  IMAD.IADD R12, R8, 0x1, -R27 ;  /* 0x00000001080c7824 */ /* 0x000fe200078e0a1b */
[----:B------:R-:W-:Y:S02]  /*39e0*/  FSEL R30, R30, -INF , !P1 ;  /* 0xff8000001e1e7808 */ /* 0x000fe40004800000 */
[----:B------:R-:W-:-:S02]  /*39f0*/  IABS R16, R16 ;  /* 0x0000001000107213 */ /* 0x000fc40000000000 */
[----:B------:R-:W-:Y:S01]  /*3a00*/  ISETP.GE.AND P1, PT, R33, R146, PT ;  /* 0x000000922100720c */ /* 0x000fe20003f26270 */
[----:B------:R-:W-:Y:S01]  /*3a10*/  IMAD.IADD R33, R42, 0x1, -R33 ;  /* 0x000000012a217824 */ /* 0x000fe200078e0a21 */
[----:B------:R-:W-:Y:S02]  /*3a20*/  IABS R35, R35 ;  /* 0x0000002300237213 */ /* 0x000fe40000000000 */
[----:B------:R-:W-:Y:S02]  /*3a30*/  I2FP.F32.S32 R41, R41 ;  /* 0x0000002900297245 */ /* 0x000fe40000201400 */
[----:B------:R-:W-:Y:S02]  /*3a40*/  I2FP.F32.S32 R16, R16 ;  /* 0x0000001000107245 */ /* 0x000fe40000201400 */
[----:B------:R-:W-:Y:S01]  /*3a50*/  IABS R12, R12 ;  /* 0x0000000c000c7213 */ /* 0x000fe20000000000 */
[-C--:B------:R-:W-:Y:S01]  /*3a60*/  FFMA.FTZ R64, R41, -R0.reuse, R64 ;  /* 0x8000000029407223 */ /* 0x080fe20000010040 */
[----:B------:R-:W-:Y:S01]  /*3a70*/  IABS R9, R9 ;  /* 0x0000000900097213 */ /* 0x000fe20000000000 */
[----:B------:R-:W-:Y:S01]  /*3a80*/  FFMA.FTZ R17, R16, -R0, R17 ;  /* 0x8000000010117223 */ /* 0x000fe20000010011 */
[----:B------:R-:W-:-:S02]  /*3a90*/  I2FP.F32.S32 R35, R35 ;  /* 0x0000002300237245 */ /* 0x000fc40000201400 */
[----:B------:R-:W-:Y:S02]  /*3aa0*/  IABS R33, R33 ;  /* 0x0000002100217213 */ /* 0x000fe40000000000 */
[----:B------:R-:W-:Y:S01]  /*3ab0*/  I2FP.F32.S32 R41, R12 ;  /* 0x0000000c00297245 */ /* 0x000fe20000201400 */
[-C--:B------:R-:W-:Y:S01]  /*3ac0*/  FFMA.FTZ R16, R35, -R0.reuse, R22 ;  /* 0x8000000023107223 */ /* 0x080fe20000010016 */
[----:B------:R-:W-:Y:S01]  /*3ad0*/  I2FP.F32.S32 R12, R9 ;  /* 0x00000009000c7245 */ /* 0x000fe20000201400 */
[----:B------:R-:W-:Y:S01]  /*3ae0*/  IMAD.IADD R9, R42, 0x1, -R27 ;  /* 0x000000012a097824 */ /* 0x000fe200078e0a1b */
[----:B------:R-:W-:Y:S01]  /*3af0*/  I2FP.F32.S32 R28, R33 ;  /* 0x00000021001c7245 */ /* 0x000fe20000201400 */
[-C--:B------:R-:W-:Y:S01]  /*3b00*/  FFMA.FTZ R60, R41, -R0.reuse, R60 ;  /* 0x80000000293c7223 */ /* 0x080fe2000001003c */
[----:B------:R-:W-:Y:S01]  /*3b10*/  FSEL R22, R10, -INF , !P1 ;  /* 0xff8000000a167808 */ /* 0x000fe20004800000 */
[----:B------:R-:W-:Y:S02]  /*3b20*/  IMAD.IADD R10, R42, 0x1, -R11 ;  /* 0x000000012a0a7824 */ /* 0x000fe400078e0a0b */
[-C--:B------:R-:W-:Y:S01]  /*3b30*/  FFMA.FTZ R31, R12, -R0.reuse, R31 ;  /* 0x800000000c1f7223 */ /* 0x080fe2000001001f */
[----:B------:R-:W-:Y:S01]  /*3b40*/  FFMA.FTZ R12, R28, -R0, R23 ;  /* 0x800000001c0c7223 */ /* 0x000fe20000010017 */
[----:B------:R-:W-:Y:S01]  /*3b50*/  FSEL R24, R24, -INF , !P2 ;  /* 0xff80000018187808 */ /* 0x000fe20005000000 */
[----:B------:R-:W-:Y:S01]  /*3b60*/  VIADD R23, R85, 0x38 ;  /* 0x0000003855177836 */ /* 0x000fe20000000000 */
[----:B------:R-:W-:-:S02]  /*3b70*/  FSEL R16, R16, -INF , !P2 ;  /* 0xff80000010107808 */ /* 0x000fc40005000000 */
[----:B------:R-:W-:Y:S01]  /*3b80*/  FSEL R28, R46, -INF , !P4 ;  /* 0xff8000002e1c7808 */ /* 0x000fe20006000000 */
[C---:B------:R-:W-:Y:S01]  /*3b90*/  IMAD.IADD R46, R42.reuse, 0x1, -R25 ;  /* 0x000000012a2e7824 */ /* 0x040fe200078e0a19 */
[----:B------:R-:W-:Y:S02]  /*3ba0*/  ISETP.GE.AND P2, PT, R13, R146, PT ;  /* 0x000000920d00720c */ /* 0x000fe40003f46270 */
[----:B------:R-:W-:Y:S02]  /*3bb0*/  IABS R13, R10 ;  /* 0x0000000a000d7213 */ /* 0x000fe40000000000 */
[----:B------:R-:W-:Y:S02]  /*3bc0*/  IABS R46, R46 ;  /* 0x0000002e002e7213 */ /* 0x000fe40000000000 */
[----:B------:R-:W-:Y:S02]  /*3bd0*/  I2FP.F32.S32 R13, R13 ;  /* 0x0000000d000d7245 */ /* 0x000fe40000201400 */
[----:B------:R-:W-:Y:S01]  /*3be0*/  FSEL R40, R29, -INF , !P5 ;  /* 0xff8000001d287808 */ /* 0x000fe20006800000 */
[----:B------:R-:W-:Y:S01]  /*3bf0*/  VIADD R29, R85, 0x29 ;  /* 0x00000029551d7836 */ /* 0x000fe20000000000 */
[----:B------:R-:W-:Y:S01]  /*3c00*/  FSEL R32, R31, -INF , !P5 ;  /* 0xff8000001f207808 */ /* 0x000fe20006800000 */
[----:B------:R-:W-:Y:S01]  /*3c10*/  FFMA.FTZ R10, R13, -R0, R18 ;  /* 0x800000000d0a7223 */ /* 0x000fe20000010012 */
[----:B------:R-:W-:Y:S01]  /*3c20*/  ISETP.GE.AND P5, PT, R11, R146, PT ;  /* 0x000000920b00720c */ /* 0x000fe20003fa6270 */
[----:B------:R-:W-:Y:S01]  /*3c30*/  IMAD.IADD R11, R42, 0x1, -R21 ;  /* 0x000000012a0b7824 */ /* 0x000fe200078e0a15 */
[----:B------:R-:W-:-:S02]  /*3c40*/  I2FP.F32.S32 R46, R46 ;  /* 0x0000002e002e7245 */ /* 0x000fc40000201400 */
[----:B------:R-:W-:Y:S02]  /*3c50*/  IABS R36, R36 ;  /* 0x0000002400247213 */ /* 0x000fe40000000000 */
[----:B------:R-:W-:Y:S01]  /*3c60*/  IABS R37, R37 ;  /* 0x0000002500257213 */ /* 0x000fe20000000000 */
[----:B------:R-:W-:Y:S01]  /*3c70*/  FFMA.FTZ R31, R46, -R0, R19 ;  /* 0x800000002e1f7223 */ /* 0x000fe20000010013 */
[----:B------:R-:W-:Y:S01]  /*3c80*/  I2FP.F32.S32 R36, R36 ;  /* 0x0000002400247245 */ /* 0x000fe20000201400 */
[----:B------:R-:W-:Y:S01]  /*3c90*/  IMAD.IADD R19, R8, 0x1, -R29 ;  /* 0x0000000108137824 */ /* 0x000fe200078e0a1d */
[----:B------:R-:W-:Y:S02]  /*3ca0*/  I2FP.F32.S32 R26, R37 ;  /* 0x00000025001a7245 */ /* 0x000fe40000201400 */
[----:B------:R-:W-:Y:S01]  /*3cb0*/  FSEL R20, R20, -INF , !P5 ;  /* 0xff80000014147808 */ /* 0x000fe20006800000 */
[-C--:B------:R-:W-:Y:S01]  /*3cc0*/  FFMA.FTZ R36, R36, -R0.reuse, R45 ;  /* 0x8000000024247223 */ /* 0x080fe2000001002d */
[----:B------:R-:W-:Y:S01]  /*3cd0*/  FSEL R10, R10, -INF , !P5 ;  /* 0xff8000000a0a7808 */ /* 0x000fe20006800000 */
[----:B------:R-:W-:Y:S01]  /*3ce0*/  FFMA.FTZ R26, R26, -R0, R47 ;  /* 0x800000001a1a7223 */ /* 0x000fe2000001002f */
[----:B------:R-:W-:-:S02]  /*3cf0*/  IABS R11, R11 ;  /* 0x0000000b000b7213 */ /* 0x000fc40000000000 */
[----:B------:R-:W-:Y:S02]  /*3d00*/  IABS R44, R44 ;  /* 0x0000002c002c7213 */ /* 0x000fe40000000000 */
[----:B------:R-:W-:Y:S01]  /*3d10*/  ISETP.GE.AND P5, PT, R29, R146, PT ;  /* 0x000000921d00720c */ /* 0x000fe20003fa6270 */
[----:B------:R-:W-:Y:S01]  /*3d20*/  IMAD.IADD R29, R42, 0x1, -R29 ;  /* 0x000000012a1d7824 */ /* 0x000fe200078e0a1d */
[----:B------:R-:W-:Y:S02]  /*3d30*/  IABS R9, R9 ;  /* 0x0000000900097213 */ /* 0x000fe40000000000 */
[----:B------:R-:W-:Y:S02]  /*3d40*/  I2FP.F32.S32 R11, R11 ;  /* 0x0000000b000b7245 */ /* 0x000fe40000201400 */
[----:B------:R-:W-:Y:S02]  /*3d50*/  I2FP.F32.S32 R44, R44 ;  /* 0x0000002c002c7245 */ /* 0x000fe40000201400 */
[----:B------:R-:W-:Y:S01]  /*3d60*/  FSEL R38, R38, -INF , !P4 ;  /* 0xff80000026267808 */ /* 0x000fe20006000000 */
[-C--:B------:R-:W-:Y:S01]  /*3d70*/  FFMA.FTZ R66, R11, -R0.reuse, R66 ;  /* 0x800000000b427223 */ /* 0x080fe20000010042 */
[----:B------:R-:W-:Y:S01]  /*3d80*/  FSEL R12, R12, -INF , !P1 ;  /* 0xff8000000c0c7808 */ /* 0x000fe20004800000 */
[----:B------:R-:W-:Y:S01]  /*3d90*/  FFMA.FTZ R67, R44, -R0, R67 ;  /* 0x800000002c437223 */ /* 0x000fe20000010043 */
[----:B------:R-:W-:-:S02]  /*3da0*/  IABS R19, R19 ;  /* 0x0000001300137213 */ /* 0x000fc40000000000 */
[----:B------:R-:W-:Y:S02]  /*3db0*/  IABS R29, R29 ;  /* 0x0000001d001d7213 */ /* 0x000fe40000000000 */
[-C--:B------:R-:W-:Y:S01]  /*3dc0*/  ISETP.GE.AND P4, PT, R25, R146.reuse, PT ;  /* 0x000000921900720c */ /* 0x080fe20003f86270 */
[----:B------:R-:W-:Y:S01]  /*3dd0*/  VIADD R25, R85, 0x31 ;  /* 0x0000003155197836 */ /* 0x000fe20000000000 */
[----:B------:R-:W-:Y:S01]  /*3de0*/  ISETP.GE.AND P1, PT, R27, R146, PT ;  /* 0x000000921b00720c */ /* 0x000fe20003f26270 */
[C---:B------:R-:W-:Y:S01]  /*3df0*/  VIADD R27, R85.reuse, 0x30 ;  /* 0x00000030551b7836 */ /* 0x040fe20000000000 */
[----:B------:R-:W-:Y:S01]  /*3e00*/  I2FP.F32.S32 R9, R9 ;  /* 0x0000000900097245 */ /* 0x000fe20000201400 */
[----:B------:R-:W-:Y:S01]  /*3e10*/  VIADD R85, R85, 0x39 ;  /* 0x0000003955557836 */ /* 0x000fe20000000000 */
[----:B------:R-:W-:Y:S01]  /*3e20*/  FSEL R36, R36, -INF , !P3 ;  /* 0xff80000024247808 */ /* 0x000fe20005800000 */
[----:B------:R-:W-:Y:S01]  /*3e30*/  IMAD.IADD R13, R8, 0x1, -R27 ;  /* 0x00000001080d7824 */ /* 0x000fe200078e0a1b */
[----:B------:R-:W-:Y:S01]  /*3e40*/  FSEL R26, R26, -INF , !P3 ;  /* 0xff8000001a1a7808 */ /* 0x000fe20005800000 */
[----:B------:R-:W-:Y:S01]  /*3e50*/  FFMA.FTZ R62, R9, -R0, R62 ;  /* 0x80000000093e7223 */ /* 0x000fe2000001003e */
[----:B------:R-:W-:Y:S01]  /*3e60*/  ISETP.GE.AND P3, PT, R21, R146, PT ;  /* 0x000000921500720c */ /* 0x000fe20003f66270 */
[C---:B------:R-:W-:Y:S01]  /*3e70*/  IMAD.IADD R11, R8.reuse, 0x1, -R25 ;  /* 0x00000001080b7824 */ /* 0x040fe200078e0a19 */
[----:B------:R-:W-:Y:S01]  /*3e80*/  I2FP.F32.S32 R4, R19 ;  /* 0x0000001300047245 */ /* 0x000fe20000201400 */
[C---:B------:R-:W-:Y:S01]  /*3e90*/  IMAD.IADD R9, R8.reuse, 0x1, -R23 ;  /* 0x0000000108097824 */ /* 0x040fe200078e0a17 */
[----:B------:R-:W-:Y:S01]  /*3ea0*/  I2FP.F32.S32 R46, R29 ;  /* 0x0000001d002e7245 */ /* 0x000fe20000201400 */
[----:B------:R-:W-:Y:S01]  /*3eb0*/  IMAD.IADD R21, R8, 0x1, -R85 ;  /* 0x0000000108157824 */ /* 0x000fe200078e0a55 */
[----:B------:R-:W-:Y:S01]  /*3ec0*/  FSEL R18, R17, -INF , !P4 ;  /* 0xff80000011127808 */ /* 0x000fe20006000000 */
[-C--:B------:R-:W-:Y:S01]  /*3ed0*/  FFMA.FTZ R4, R4, -R0.reuse, R61 ;  /* 0x8000000004047223 */ /* 0x080fe2000001003d */
[----:B------:R-:W-:Y:S01]  /*3ee0*/  FSEL R8, R31, -INF , !P4 ;  /* 0xff8000001f087808 */ /* 0x000fe20006000000 */
[----:B------:R-:W-:Y:S01]  /*3ef0*/  FFMA.FTZ R63, R46, -R0, R63 ;  /* 0x800000002e3f7223 */ /* 0x000fe2000001003f */
[----:B------:R-:W-:-:S02]  /*3f00*/  FSEL R166, R64, -INF , !P3 ;  /* 0xff80000040a67808 */ /* 0x000fc40005800000 */
[----:B------:R-:W-:Y:S02]  /*3f10*/  FSEL R142, R66, -INF , !P3 ;  /* 0xff800000428e7808 */ /* 0x000fe40005800000 */
[----:B------:R-:W-:Y:S02]  /*3f20*/  FSEL R196, R65, -INF , !P2 ;  /* 0xff80000041c47808 */ /* 0x000fe40005000000 */
[----:B------:R-:W-:Y:S02]  /*3f30*/  FSEL R140, R67, -INF , !P2 ;  /* 0xff800000438c7808 */ /* 0x000fe40005000000 */
[-C--:B------:R-:W-:Y:S01]  /*3f40*/  ISETP.GE.AND P4, PT, R27, R146.reuse, PT ;  /* 0x000000921b00720c */ /* 0x080fe20003f86270 */
[C---:B------:R-:W-:Y:S01]  /*3f50*/  IMAD.IADD R27, R42.reuse, 0x1, -R27 ;  /* 0x000000012a1b7824 */ /* 0x040fe200078e0a1b */
[-C--:B------:R-:W-:Y:S01]  /*3f60*/  ISETP.GE.AND P3, PT, R25, R146.reuse, PT ;  /* 0x000000921900720c */ /* 0x080fe20003f66270 */
[C---:B------:R-:W-:Y:S01]  /*3f70*/  IMAD.IADD R25, R42.reuse, 0x1, -R25 ;  /* 0x000000012a197824 */ /* 0x040fe200078e0a19 */
[----:B------:R-:W-:Y:S01]  /*3f80*/  ISETP.GE.AND P2, PT, R23, R146, PT ;  /* 0x000000921700720c */ /* 0x000fe20003f46270 */
[----:B------:R-:W-:Y:S01]  /*3f90*/  IMAD.IADD R23, R42, 0x1, -R23 ;  /* 0x000000012a177824 */ /* 0x000fe200078e0a17 */
[----:B------:R-:W-:Y:S01]  /*3fa0*/  FSEL R170, R4, -INF , !P5 ;  /* 0xff80000004aa7808 */ /* 0x000fe20006800000 */
[----:B------:R-:W-:Y:S01]  /*3fb0*/  IMAD.IADD R42, R42, 0x1, -R85 ;  /* 0x000000012a2a7824 */ /* 0x000fe200078e0a55 */
[----:B------:R-:W-:-:S02]  /*3fc0*/  FSEL R194, R63, -INF , !P5 ;  /* 0xff8000003fc27808 */ /* 0x000fc40006800000 */
[----:B------:R-:W-:Y:S02]  /*3fd0*/  ISETP.GE.U32.AND P5, PT, R146, 0x41, PT ;  /* 0x000000419200780c */ /* 0x000fe40003fa6070 */
[----:B------:R-:W-:Y:S02]  /*3fe0*/  IABS R13, R13 ;  /* 0x0000000d000d7213 */ /* 0x000fe40000000000 */
[----:B------:R-:W-:Y:S02]  /*3ff0*/  IABS R11, R11 ;  /* 0x0000000b000b7213 */ /* 0x000fe40000000000 */
[----:B------:R-:W-:Y:S02]  /*4000*/  IABS R9, R9 ;  /* 0x0000000900097213 */ /* 0x000fe40000000000 */
[----:B------:R-:W-:Y:S02]  /*4010*/  IABS R21, R21 ;  /* 0x0000001500157213 */ /* 0x000fe40000000000 */
[----:B------:R-:W-:-:S02]  /*4020*/  IABS R27, R27 ;  /* 0x0000001b001b7213 */ /* 0x000fc40000000000 */
[----:B------:R-:W-:Y:S02]  /*4030*/  IABS R25, R25 ;  /* 0x0000001900197213 */ /* 0x000fe40000000000 */
[----:B------:R-:W-:Y:S02]  /*4040*/  IABS R23, R23 ;  /* 0x0000001700177213 */ /* 0x000fe40000000000 */
[----:B------:R-:W-:Y:S02]  /*4050*/  IABS R42, R42 ;  /* 0x0000002a002a7213 */ /* 0x000fe40000000000 */
[----:B------:R-:W-:Y:S02]  /*4060*/  I2FP.F32.S32 R13, R13 ;  /* 0x0000000d000d7245 */ /* 0x000fe40000201400 */
[----:B------:R-:W-:Y:S02]  /*4070*/  I2FP.F32.S32 R6, R11 ;  /* 0x0000000b00067245 */ /* 0x000fe40000201400 */
[----:B------:R-:W-:Y:S01]  /*4080*/  I2FP.F32.S32 R9, R9 ;  /* 0x0000000900097245 */ /* 0x000fe20000201400 */
[-C--:B------:R-:W-:Y:S01]  /*4090*/  FFMA.FTZ R13, R13, -R0.reuse, R56 ;  /* 0x800000000d0d7223 */ /* 0x080fe20000010038 */
[----:B------:R-:W-:Y:S01]  /*40a0*/  I2FP.F32.S32 R14, R21 ;  /* 0x00000015000e7245 */ /* 0x000fe20000201400 */
[-C--:B------:R-:W-:Y:S01]  /*40b0*/  FFMA.FTZ R6, R6, -R0.reuse, R57 ;  /* 0x8000000006067223 */ /* 0x080fe20000010039 */
[----:B------:R-:W-:Y:S01]  /*40c0*/  I2FP.F32.S32 R27, R27 ;  /* 0x0000001b001b7245 */ /* 0x000fe20000201400 */
[-C--:B------:R-:W-:Y:S01]  /*40d0*/  FFMA.FTZ R9, R9, -R0.reuse, R52 ;  /* 0x8000000009097223 */ /* 0x080fe20000010034 */
[----:B------:R-:W-:Y:S01]  /*40e0*/  I2FP.F32.S32 R44, R25 ;  /* 0x00000019002c7245 */ /* 0x000fe20000201400 */
[-C--:B------:R-:W-:Y:S01]  /*40f0*/  FFMA.FTZ R14, R14, -R0.reuse, R53 ;  /* 0x800000000e0e7223 */ /* 0x080fe20000010035 */
[----:B------:R-:W-:Y:S01]  /*4100*/  I2FP.F32.S32 R23, R23 ;  /* 0x0000001700177245 */ /* 0x000fe20000201400 */
[----:B------:R-:W-:Y:S01]  /*4110*/  FFMA.FTZ R58, R27, -R0, R58 ;  /* 0x800000001b3a7223 */ /* 0x000fe2000001003a */
[----:B------:R-:W-:Y:S01]  /*4120*/  I2FP.F32.S32 R42, R42 ;  /* 0x0000002a002a7245 */ /* 0x000fe20000201400 */
[-C--:B------:R-:W-:Y:S01]  /*4130*/  FFMA.FTZ R59, R44, -R0.reuse, R59 ;  /* 0x800000002c3b7223 */ /* 0x080fe2000001003b */
[----:B------:R-:W-:Y:S01]  /*4140*/  FSEL R168, R60, -INF , !P1 ;  /* 0xff8000003ca87808 */ /* 0x000fe20004800000 */
[-C--:B------:R-:W-:Y:S01]  /*4150*/  FFMA.FTZ R54, R23, -R0.reuse, R54 ;  /* 0x8000000017367223 */ /* 0x080fe20000010036 */
[----:B------:R-:W-:Y:S01]  /*4160*/  FSEL R174, R62, -INF , !P1 ;  /* 0xff8000003eae7808 */ /* 0x000fe20004800000 */
[----:B------:R-:W-:Y:S01]  /*4170*/  FFMA.FTZ R55, R42, -R0, R55 ;  /* 0x800000002a377223 */ /* 0x000fe20000010037 */
[----:B------:R-:W-:-:S02]  /*4180*/  ISETP.GE.AND P1, PT, R85, R146, PT ;  /* 0x000000925500720c */ /* 0x000fc40003f26270 */
[----:B------:R-:W-:Y:S02]  /*4190*/  FSEL R192, R13, -INF , !P4 ;  /* 0xff8000000dc07808 */ /* 0x000fe40006000000 */
[----:B------:R-:W-:Y:S02]  /*41a0*/  FSEL R184, R58, -INF , !P4 ;  /* 0xff8000003ab87808 */ /* 0x000fe40006000000 */
[----:B------:R-:W-:Y:S02]  /*41b0*/  FSEL R190, R6, -INF , !P3 ;  /* 0xff80000006be7808 */ /* 0x000fe40005800000 */
[----:B------:R-:W-:Y:S02]  /*41c0*/  FSEL R178, R59, -INF , !P3 ;  /* 0xff8000003bb27808 */ /* 0x000fe40005800000 */
[----:B------:R-:W-:Y:S02]  /*41d0*/  FSEL R188, R9, -INF , !P2 ;  /* 0xff80000009bc7808 */ /* 0x000fe40005000000 */
[----:B------:R-:W-:-:S02]  /*41e0*/  FSEL R176, R54, -INF , !P2 ;  /* 0xff80000036b07808 */ /* 0x000fc40005000000 */
        /* <DEDUP_REMOVED lines=49> */
.L_x_248:
[----:B------:R3:W-:Y:S02]  /*4500*/  STS.128 [R82+0x11000], RZ ;  /* 0x011000ff52007388 */ /* 0x0007e40000000c00 */
.L_x_249:
[----:B------:R-:W-:Y:S05]  /*4510*/  BSYNC.RECONVERGENT B0 ;  /* 0x0000000000007941 */ /* 0x000fea0003800200 */
.L_x_247:
[----:B------:R-:W0:Y:S02]  /*4520*/  LDGDEPBAR ;  /* 0x00000000000079af */ /* 0x000e240000000000 */
.L_x_246:
        /* <DEDUP_REMOVED lines=21> */
[----:B------:R-:W-:Y:S01]  /*4680*/  IADD3 R165, PT, PT, R169, 0x12040, RZ ;  /* 0x00012040a9a57810 */ /* 0x000fe20007ffe0ff */
[----:B------:R-:W-:Y:S01]  /*4690*/  LDSM.16.MT88.4 R64, [R169+0x14000] ;  /* 0x01400000a940783b */ /* 0x000fe20000004200 */
[----:B------:R-:W-:-:S03]  /*46a0*/  IADD3 R173, PT, PT, R80, R169, RZ ;  /* 0x000000a950ad7210 */ /* 0x000fc60007ffe0ff */
        /* <DEDUP_REMOVED lines=8> */
[----:B------:R-:W-:Y:S01]  /*4730*/  LDSM.16.MT88.4 R136, [R173+0x12800] ;  /* 0x01280000ad88783b */ /* 0x000fe20000004200 */
[----:B--2---:R-:W-:Y:S02]  /*4740*/  FMNMX.FTZ R133, R4, R133, !PT ;  /* 0x0000008504857209 */ /* 0x004fe40007810000 */
[----:B------:R-:W-:-:S02]  /*4750*/  IADD3 R4, PT, PT, R169, 0x12000, RZ ;  /* 0x00012000a9047810 */ /* 0x000fc40007ffe0ff */
[----:B----4-:R-:W-:Y:S01]  /*4760*/  FMNMX.FTZ R132, R5, R132, !PT ;  /* 0x0000008405847209 */ /* 0x010fe20007810000 */
[C---:B-1----:R-:W-:Y:S01]  /*4770*/  FMUL.FTZ R187, R133.reuse, UR6 ;  /* 0x0000000685bb7c20 */ /* 0x042fe20008410000 */
[----:B------:R-:W-:Y:S02]  /*4780*/  FSETP.NEU.FTZ.AND P1, PT, R133, -INF , PT ;  /* 0xff8000008500780b */ /* 0x000fe40003f3d000 */
[----:B------:R-:W-:Y:S01]  /*4790*/  @P0 IADD3 R165, PT, PT, R4, -0x40, RZ ;  /* 0xffffffc004a50810 */ /* 0x000fe20007ffe0ff */
[C---:B------:R-:W-:Y:S01]  /*47a0*/  FMUL.FTZ R177, R132.reuse, UR6 ;  /* 0x0000000684b17c20 */ /* 0x040fe20008410000 */
[----:B------:R-:W-:Y:S02]  /*47b0*/  FSEL R187, R187, RZ, P1 ;  /* 0x000000ffbbbb7208 */ /* 0x000fe40000800000 */
[----:B------:R-:W-:Y:S01]  /*47c0*/  FSETP.NEU.FTZ.AND P1, PT, R132, -INF , PT ;  /* 0xff8000008400780b */ /* 0x000fe20003f3d000 */
[----:B------:R-:W-:Y:S01]  /*47d0*/  LDSM.16.MT88.4 R48, [R165] ;  /* 0x00000000a530783b */ /* 0x000fe20000004200 */
[----:B------:R-:W-:Y:S01]  /*47e0*/  IADD3 R163, PT, PT, R80, R165, RZ ;  /* 0x000000a550a37210 */ /* 0x000fe20007ffe0ff */
[--C-:B------:R-:W-:Y:S01]  /*47f0*/  FFMA.FTZ R164, R34, UR6, -R187.reuse ;  /* 0x0000000622a47c23 */ /* 0x100fe200080108bb */
[----:B------:R-:W-:Y:S01]  /*4800*/  FSEL R177, R177, RZ, P1 ;  /* 0x000000ffb1b17208 */ /* 0x000fe20000800000 */
[--C-:B------:R-:W-:Y:S01]  /*4810*/  FFMA.FTZ R161, R40, UR6, -R187.reuse ;  /* 0x0000000628a17c23 */ /* 0x100fe200080108bb */
[--C-:B------:R-:W-:Y:S01]  /*4820*/  FFMA.FTZ R160, R38, UR6, -R187.reuse ;  /* 0x0000000626a07c23 */ /* 0x100fe200080108bb */
[----:B------:R-:W-:Y:S01]  /*4830*/  FFMA.FTZ R157, R36, UR6, -R187 ;  /* 0x00000006249d7c23 */ /* 0x000fe200080108bb */
[----:B------:R-:W1:Y:S01]  /*4840*/  LDSM.16.MT88.4 R40, [R173+0x12000] ;  /* 0x01200000ad28783b */ /* 0x000e620000004200 */
[--C-:B------:R-:W-:Y:S01]  /*4850*/  FFMA.FTZ R162, R30, UR6, -R177.reuse ;  /* 0x000000061ea27c23 */ /* 0x100fe200080108b1 */
[--C-:B------:R-:W-:Y:S01]  /*4860*/  FFMA.FTZ R159, R32, UR6, -R177.reuse ;  /* 0x00000006209f7c23 */ /* 0x100fe200080108b1 */
[--C-:B------:R-:W-:Y:S01]  /*4870*/  FFMA.FTZ R158, R28, UR6, -R177.reuse ;  /* 0x000000061c9e7c23 */ /* 0x100fe200080108b1 */
[--C-:B------:R-:W-:Y:S01]  /*4880*/  FFMA.FTZ R155, R26, UR6, -R177.reuse ;  /* 0x000000061a9b7c23 */ /* 0x100fe200080108b1 */
[----:B------:R-:W2:Y:S01]  /*4890*/  LDSM.16.MT88.4 R56, [R163] ;  /* 0x00000000a338783b */ /* 0x000ea20000004200 */
[----:B------:R-:W-:Y:S01]  /*48a0*/  MUFU.EX2 R164, R164 ;  /* 0x000000a400a47308 */ /* 0x000fe20000000800 */
[--C-:B------:R-:W-:Y:S01]  /*48b0*/  FFMA.FTZ R150, R10, UR6, -R177.reuse ;  /* 0x000000060a967c23 */ /* 0x100fe200080108b1 */
[----:B------:R-:W-:Y:S01]  /*48c0*/  FFMA.FTZ R147, R8, UR6, -R177 ;  /* 0x0000000608937c23 */ /* 0x000fe200080108b1 */
[----:B---3--:R-:W3:Y:S01]  /*48d0*/  LDSM.16.MT88.4 R80, [R165+0x2000] ;  /* 0x00200000a550783b */ /* 0x008ee20000004200 */
[--C-:B------:R-:W-:Y:S01]  /*48e0*/  FFMA.FTZ R156, R24, UR6, -R187.reuse ;  /* 0x00000006189c7c23 */ /* 0x100fe200080108bb */
[--C-:B------:R-:W-:Y:S01]  /*48f0*/  FFMA.FTZ R153, R22, UR6, -R187.reuse ;  /* 0x0000000616997c23 */ /* 0x100fe200080108bb */
[--C-:B------:R-:W-:Y:S01]  /*4900*/  FFMA.FTZ R152, R20, UR6, -R187.reuse ;  /* 0x0000000614987c23 */ /* 0x100fe200080108bb */
[----:B------:R-:W4:Y:S01]  /*4910*/  LDSM.16.MT88.4 R88, [R163+0x2000] ;  /* 0x00200000a358783b */ /* 0x000f220000004200 */
[----:B------:R-:W5:Y:S01]  /*4920*/  MUFU.EX2 R161, R161 ;  /* 0x000000a100a17308 */ /* 0x000f620000000800 */
[----:B------:R-:W-:Y:S01]  /*4930*/  FFMA.FTZ R149, R18, UR6, -R187 ;  /* 0x0000000612957c23 */ /* 0x000fe200080108bb */
[--C-:B------:R-:W-:Y:S01]  /*4940*/  FFMA.FTZ R154, R16, UR6, -R177.reuse ;  /* 0x00000006109a7c23 */ /* 0x100fe200080108b1 */
[----:B------:R-:W4:Y:S01]  /*4950*/  LDSM.16.MT88.4 R120, [R165+0x4000] ;  /* 0x00400000a578783b */ /* 0x000f220000004200 */
[----:B------:R-:W-:Y:S01]  /*4960*/  FFMA.FTZ R151, R12, UR6, -R177 ;  /* 0x000000060c977c23 */ /* 0x000fe200080108b1 */
[--C-:B------:R-:W-:Y:S01]  /*4970*/  FFMA.FTZ R171, R170, UR6, -R187.reuse ;  /* 0x00000006aaab7c23 */ /* 0x100fe200080108bb */
[--C-:B------:R-:W-:Y:S01]  /*4980*/  FFMA.FTZ R166, R166, UR6, -R187.reuse ;  /* 0x00000006a6a67c23 */ /* 0x100fe200080108bb */
[----:B------:R-:W4:Y:S01]  /*4990*/  LDSM.16.MT88.4 R4, [R163+0x4000] ;  /* 0x00400000a304783b */ /* 0x000f220000004200 */
[----:B------:R-:W-:Y:S01]  /*49a0*/  MUFU.EX2 R160, R160 ;  /* 0x000000a000a07308 */ /* 0x000fe20000000800 */
[--C-:B------:R-:W-:Y:S01]  /*49b0*/  FFMA.FTZ R167, R196, UR6, -R187.reuse ;  /* 0x00000006c4a77c23 */ /* 0x100fe200080108bb */
[----:B------:R-:W-:Y:S01]  /*49c0*/  FFMA.FTZ R168, R168, UR6, -R187 ;  /* 0x00000006a8a87c23 */ /* 0x000fe200080108bb */
[----:B------:R-:W4:Y:S01]  /*49d0*/  LDSM.16.MT88.4 R8, [R169+0x14800] ;  /* 0x01480000a908783b */ /* 0x000f220000004200 */
[--C-:B------:R-:W-:Y:S01]  /*49e0*/  FFMA.FTZ R170, R142, UR6, -R177.reuse ;  /* 0x000000068eaa7c23 */ /* 0x100fe200080108b1 */
[--C-:B------:R-:W-:Y:S01]  /*49f0*/  FFMA.FTZ R175, R140, UR6, -R177.reuse ;  /* 0x000000068caf7c23 */ /* 0x100fe200080108b1 */
[--C-:B------:R-:W-:Y:S01]  /*4a00*/  FFMA.FTZ R174, R174, UR6, -R177.reuse ;  /* 0x00000006aeae7c23 */ /* 0x100fe200080108b1 */
[----:B------:R-:W4:Y:S01]  /*4a10*/  LDSM.16.MT88.4 R12, [R165+0x800] ;  /* 0x00080000a50c783b */ /* 0x000f220000004200 */
[----:B------:R-:W1:Y:S01]  /*4a20*/  MUFU.EX2 R157, R157 ;  /* 0x0000009d009d7308 */ /* 0x000e620000000800 */
[----:B-----5:R-:W-:Y:S01]  /*4a30*/  F2FP.BF16.F32.PACK_AB R116, R161, R164 ;  /* 0x000000a4a174723e */ /* 0x020fe200000010ff */
[----:B------:R-:W-:Y:S01]  /*4a40*/  FFMA.FTZ R185, R194, UR6, -R177 ;  /* 0x00000006c2b97c23 */ /* 0x000fe200080108b1 */
[----:B------:R-:W5:Y:S01]  /*4a50*/  LDSM.16.MT88.4 R16, [R165+0x2800] ;  /* 0x00280000a510783b */ /* 0x000f620000004200 */
[--C-:B------:R-:W-:Y:S01]  /*4a60*/  FFMA.FTZ R189, R192, UR6, -R187.reuse ;  /* 0x00000006c0bd7c23 */ /* 0x100fe200080108bb */
[--C-:B------:R-:W-:Y:S01]  /*4a70*/  FFMA.FTZ R190, R190, UR6, -R187.reuse ;  /* 0x00000006bebe7c23 */ /* 0x100fe200080108bb */
[--C-:B------:R-:W-:Y:S01]  /*4a80*/  FFMA.FTZ R188, R188, UR6, -R187.reuse ;  /* 0x00000006bcbc7c23 */ /* 0x100fe200080108bb */
[----:B------:R-:W5:Y:S01]  /*4a90*/  LDSM.16.MT88.4 R20, [R173+0x14800] ;  /* 0x01480000ad14783b */ /* 0x000f620000004200 */
[----:B------:R-:W-:Y:S01]  /*4aa0*/  MUFU.EX2 R162, R162 ;  /* 0x000000a200a27308 */ /* 0x000fe20000000800 */
[----:B------:R-:W-:Y:S01]  /*4ab0*/  FFMA.FTZ R187, R186, UR6, -R187 ;  /* 0x00000006babb7c23 */ /* 0x000fe200080108bb */
[--C-:B------:R-:W-:Y:S01]  /*4ac0*/  FFMA.FTZ R184, R184, UR6, -R177.reuse ;  /* 0x00000006b8b87c23 */ /* 0x100fe200080108b1 */
[----:B------:R-:W-:Y:S01]  /*4ad0*/  LDSM.16.MT88.4 R32, [R173+0x16800] ;  /* 0x01680000ad20783b */ /* 0x000fe20000004200 */
[--C-:B------:R-:W-:Y:S01]  /*4ae0*/  FFMA.FTZ R191, R178, UR6, -R177.reuse ;  /* 0x00000006b2bf7c23 */ /* 0x100fe200080108b1 */
[--C-:B------:R-:W-:Y:S01]  /*4af0*/  FFMA.FTZ R176, R176, UR6, -R177.reuse ;  /* 0x00000006b0b07c23 */ /* 0x100fe200080108b1 */
[----:B------:R-:W-:Y:S01]  /*4b00*/  FFMA.FTZ R211, R172, UR6, -R177 ;  /* 0x00000006acd37c23 */ /* 0x000fe200080108b1 */
[----:B------:R-:W-:Y:S01]  /*4b10*/  LDSM.16.MT88.4 R28, [R169+0x12800] ;  /* 0x01280000a91c783b */ /* 0x000fe20000004200 */
[----:B------:R-:W2:Y:S01]  /*4b20*/  MUFU.EX2 R159, R159 ;  /* 0x0000009f009f7308 */ /* 0x000ea20000000800 */
[C---:B-1----:R-:W-:Y:S01]  /*4b30*/  F2FP.BF16.F32.PACK_AB R118, R157.reuse, R160 ;  /* 0x000000a09d76723e */ /* 0x042fe200000010ff */
[----:B------:R-:W-:Y:S01]  /*4b40*/  FADD.FTZ R161, R164, R161 ;  /* 0x000000a1a4a17221 */ /* 0x000fe20000010000 */
[----:B------:R-:W-:Y:S03]  /*4b50*/  LDSM.16.MT88.4 R24, [R163+0x800] ;  /* 0x00080000a318783b */ /* 0x000fe60000004200 */
[----:B------:R-:W-:Y:S01]  /*4b60*/  FADD.FTZ R160, R160, R161 ;  /* 0x000000a1a0a07221 */ /* 0x000fe20000010000 */
[----:B------:R-:W-:Y:S01]  /*4b70*/  LDSM.16.MT88.4 R140, [R173+0x13000] ;  /* 0x01300000ad8c783b */ /* 0x000fe20000004200 */
[----:B------:R-:W-:Y:S02]  /*4b80*/  MUFU.EX2 R158, R158 ;  /* 0x0000009e009e7308 */ /* 0x000fe40000000800 */
[----:B------:R-:W-:-:S06]  /*4b90*/  FADD.FTZ R157, R157, R160 ;  /* 0x000000a09d9d7221 */ /* 0x000fcc0000010000 */
[----:B------:R-:W1:Y:S01]  /*4ba0*/  MUFU.EX2 R155, R155 ;  /* 0x0000009b009b7308 */ /* 0x000e620000000800 */
[----:B--2---:R-:W-:Y:S01]  /*4bb0*/  F2FP.BF16.F32.PACK_AB R117, R159, R162 ;  /* 0x000000a29f75723e */ /* 0x004fe200000010ff */
[----:B------:R-:W-:-:S06]  /*4bc0*/  FADD.FTZ R159, R162, R159 ;  /* 0x0000009fa29f7221 */ /* 0x000fcc0000010000 */
[----:B------:R-:W-:Y:S08]  /*4bd0*/  MUFU.EX2 R156, R156 ;  /* 0x0000009c009c7308 */ /* 0x000ff00000000800 */
[----:B------:R-:W2:Y:S01]  /*4be0*/  MUFU.EX2 R153, R153 ;  /* 0x0000009900997308 */ /* 0x000ea20000000800 */
[----:B-1----:R-:W-:Y:S01]  /*4bf0*/  F2FP.BF16.F32.PACK_AB R119, R155, R158 ;  /* 0x0000009e9b77723e */ /* 0x002fe200000010ff */
        /* <DEDUP_REMOVED lines=8> */
[----:B------:R-:W1:Y:S01]  /*4c80*/  MUFU.EX2 R151, R151 ;  /* 0x0000009700977308 */ /* 0x000e620000000800 */
[C---:B------:R-:W-:Y:S07]  /*4c90*/  HMMA.16816.F32.BF16 R68, R116.reuse, R72, RZ ;  /* 0x000000487444723c */ /* 0x040fee00000418ff */
[----:B------:R-:W-:Y:S01]  /*4ca0*/  MUFU.EX2 R150, R150 ;  /* 0x0000009600967308 */ /* 0x000fe20000000800 */
[C---:B------:R-:W-:Y:S07]  /*4cb0*/  HMMA.16816.F32.BF16 R100, R116.reuse, R104, RZ ;  /* 0x000000687464723c */ /* 0x040fee00000418ff */
[----:B------:R-:W5:Y:S01]  /*4cc0*/  MUFU.EX2 R147, R147 ;  /* 0x0000009300937308 */ /* 0x000f620000000800 */
[C---:B------:R-:W-:Y:S07]  /*4cd0*/  HMMA.16816.F32.BF16 R128, R116.reuse, R124, RZ ;  /* 0x0000007c7480723c */ /* 0x040fee00000418ff */
[----:B------:R-:W-:Y:S01]  /*4ce0*/  MUFU.EX2 R166, R166 ;  /* 0x000000a600a67308 */ /* 0x000fe20000000800 */
[C---:B------:R-:W-:Y:S07]  /*4cf0*/  HMMA.16816.F32.BF16 R44, R116.reuse, R48, RZ ;  /* 0x00000030742c723c */ /* 0x040fee00000418ff */
[----:B------:R-:W5:Y:S01]  /*4d00*/  MUFU.EX2 R167, R167 ;  /* 0x000000a700a77308 */ /* 0x000f620000000800 */
[C---:B------:R-:W-:Y:S07]  /*4d10*/  HMMA.16816.F32.BF16 R52, R116.reuse, R56, RZ ;  /* 0x000000387434723c */ /* 0x040fee00000418ff */
[----:B------:R-:W-:Y:S01]  /*4d20*/  MUFU.EX2 R168, R168 ;  /* 0x000000a800a87308 */ /* 0x000fe20000000800 */
[C---:B---3--:R-:W-:Y:S07]  /*4d30*/  HMMA.16816.F32.BF16 R76, R116.reuse, R80, RZ ;  /* 0x00000050744c723c */ /* 0x048fee00000418ff */
[----:B------:R-:W-:Y:S01]  /*4d40*/  MUFU.EX2 R171, R171 ;  /* 0x000000ab00ab7308 */ /* 0x000fe20000000800 */
[C---:B----4-:R-:W-:Y:S07]  /*4d50*/  HMMA.16816.F32.BF16 R84, R116.reuse, R88, RZ ;  /* 0x000000587454723c */ /* 0x050fee00000418ff */
[----:B------:R-:W-:Y:S01]  /*4d60*/  MUFU.EX2 R170, R170 ;  /* 0x000000aa00aa7308 */ /* 0x000fe20000000800 */
[C---:B------:R-:W-:Y:S07]  /*4d70*/  HMMA.16816.F32.BF16 R92, R116.reuse, R96, RZ ;  /* 0x00000060745c723c */ /* 0x040fee00000418ff */
[----:B------:R-:W3:Y:S01]  /*4d80*/  MUFU.EX2 R175, R175 ;  /* 0x000000af00af7308 */ /* 0x000ee20000000800 */
[C---:B------:R-:W-:Y:S07]  /*4d90*/  HMMA.16816.F32.BF16 R108, R116.reuse, R120, RZ ;  /* 0x00000078746c723c */ /* 0x040fee00000418ff */
[----:B------:R-:W-:Y:S01]  /*4da0*/  MUFU.EX2 R174, R174 ;  /* 0x000000ae00ae7308 */ /* 0x000fe20000000800 */
[C---:B------:R-:W-:Y:S07]  /*4db0*/  HMMA.16816.F32.BF16 R40, R116.reuse, R42, RZ ;  /* 0x0000002a7428723c */ /* 0x040fee00000418ff */
[----:B------:R-:W4:Y:S01]  /*4dc0*/  MUFU.EX2 R185, R185 ;  /* 0x000000b900b97308 */ /* 0x000f220000000800 */
[C---:B------:R-:W-:Y:S07]  /*4dd0*/  HMMA.16816.F32.BF16 R72, R116.reuse, R74, RZ ;  /* 0x0000004a7448723c */ /* 0x040fee00000418ff */
[----:B------:R-:W-:Y:S01]  /*4de0*/  MUFU.EX2 R189, R189 ;  /* 0x000000bd00bd7308 */ /* 0x000fe20000000800 */
[C---:B------:R-:W-:Y:S07]  /*4df0*/  HMMA.16816.F32.BF16 R104, R116.reuse, R106, RZ ;  /* 0x0000006a7468723c */ /* 0x040fee00000418ff */
[----:B------:R-:W4:Y:S01]  /*4e00*/  MUFU.EX2 R190, R190 ;  /* 0x000000be00be7308 */ /* 0x000f220000000800 */
[C---:B------:R-:W-:Y:S07]  /*4e10*/  HMMA.16816.F32.BF16 R124, R116.reuse, R126, RZ ;  /* 0x0000007e747c723c */ /* 0x040fee00000418ff */
[----:B------:R-:W-:Y:S01]  /*4e20*/  MUFU.EX2 R188, R188 ;  /* 0x000000bc00bc7308 */ /* 0x000fe20000000800 */
[C---:B------:R-:W-:Y:S07]  /*4e30*/  HMMA.16816.F32.BF16 R48, R116.reuse, R50, RZ ;  /* 0x000000327430723c */ /* 0x040fee00000418ff */
[----:B------:R-:W-:Y:S01]  /*4e40*/  MUFU.EX2 R187, R187 ;  /* 0x000000bb00bb7308 */ /* 0x000fe20000000800 */
        /* <DEDUP_REMOVED lines=8> */
[C---:B------:R-:W-:Y:S08]  /*4ed0*/  HMMA.16816.F32.BF16 R120, R116.reuse, R122, RZ ;  /* 0x0000007a7478723c */ /* 0x040ff000000418ff */
[----:B------:R-:W-:Y:S01]  /*4ee0*/  HMMA.16816.F32.BF16 R112, R116, R4, RZ ;  /* 0x000000047470723c */ /* 0x000fe200000418ff */
[----:B--2---:R-:W-:Y:S01]  /*4ef0*/  F2FP.BF16.F32.PACK_AB R4, R153, R156 ;  /* 0x0000009c9904723e */ /* 0x004fe200000010ff */
[----:B------:R-:W-:Y:S01]  /*4f00*/  FADD.FTZ R156, R156, R157 ;  /* 0x0000009d9c9c7221 */ /* 0x000fe20000010000 */
[----:B-1----:R-:W-:Y:S01]  /*4f10*/  F2FP.BF16.F32.PACK_AB R5, R151, R154 ;  /* 0x0000009a9705723e */ /* 0x002fe200000010ff */
[----:B------:R-:W-:-:S02]  /*4f20*/  FADD.FTZ R154, R154, R155 ;  /* 0x0000009b9a9a7221 */ /* 0x000fc40000010000 */
[----:B------:R-:W-:Y:S02]  /*4f30*/  FADD.FTZ R153, R153, R156 ;  /* 0x0000009c99997221 */ /* 0x000fe40000010000 */
[----:B------:R-:W-:Y:S01]  /*4f40*/  HMMA.16816.F32.BF16 R116, R116, R6, RZ ;  /* 0x000000067474723c */ /* 0x000fe200000418ff */
[----:B------:R-:W-:Y:S01]  /*4f50*/  F2FP.BF16.F32.PACK_AB R6, R149, R152 ;  /* 0x000000989506723e */ /* 0x000fe200000010ff */
[----:B------:R-:W-:Y:S01]  /*4f60*/  FADD.FTZ R151, R151, R154 ;  /* 0x0000009a97977221 */ /* 0x000fe20000010000 */
[----:B-----5:R-:W-:Y:S01]  /*4f70*/  F2FP.BF16.F32.PACK_AB R7, R147, R150 ;  /* 0x000000969307723e */ /* 0x020fe200000010ff */
[----:B------:R-:W-:Y:S02]  /*4f80*/  FADD.FTZ R152, R152, R153 ;  /* 0x0000009998987221 */ /* 0x000fe40000010000 */
[----:B------:R-:W-:Y:S02]  /*4f90*/  FADD.FTZ R150, R150, R151 ;  /* 0x0000009796967221 */ /* 0x000fe40000010000 */
[----:B------:R-:W-:-:S02]  /*4fa0*/  FADD.FTZ R149, R149, R152 ;  /* 0x0000009895957221 */ /* 0x000fc40000010000 */
[----:B------:R-:W-:Y:S01]  /*4fb0*/  HMMA.16816.F32.BF16 R60, R4, R8, R60 ;  /* 0x00000008043c723c */ /* 0x000fe2000004183c */
[----:B------:R-:W-:-:S07]  /*4fc0*/  FADD.FTZ R147, R147, R150 ;  /* 0x0000009693937221 */ /* 0x000fce0000010000 */
[C---:B------:R-:W-:Y:S01]  /*4fd0*/  HMMA.16816.F32.BF16 R64, R4.reuse, R10, R64 ;  /* 0x0000000a0440723c */ /* 0x040fe20000041840 */
[----:B------:R-:W1:Y:S07]  /*4fe0*/  LDSM.16.MT88.4 R8, [R165+0x4800] ;  /* 0x00480000a508783b */ /* 0x000e6e0000004200 */
[C---:B------:R-:W-:Y:S08]  /*4ff0*/  HMMA.16816.F32.BF16 R44, R4.reuse, R12, R44 ;  /* 0x0000000c042c723c */ /* 0x040ff0000004182c */
[C---:B------:R-:W-:Y:S01]  /*5000*/  HMMA.16816.F32.BF16 R48, R4.reuse, R14, R48 ;  /* 0x0000000e0430723c */ /* 0x040fe20000041830 */
[----:B------:R-:W2:Y:S07]  /*5010*/  LDSM.16.MT88.4 R12, [R169+0x16800] ;  /* 0x01680000a90c783b */ /* 0x000eae0000004200 */
[C---:B------:R-:W-:Y:S08]  /*5020*/  HMMA.16816.F32.BF16 R76, R4.reuse, R16, R76 ;  /* 0x00000010044c723c */ /* 0x040ff0000004184c */
[C---:B------:R-:W-:Y:S01]  /*5030*/  HMMA.16816.F32.BF16 R80, R4.reuse, R18, R80 ;  /* 0x000000120450723c */ /* 0x040fe20000041850 */
[----:B------:R-:W5:Y:S07]  /*5040*/  LDSM.16.MT88.4 R16, [R163+0x4800] ;  /* 0x00480000a310783b */ /* 0x000f6e0000004200 */
[C---:B------:R-:W-:Y:S08]  /*5050*/  HMMA.16816.F32.BF16 R68, R4.reuse, R20, R68 ;  /* 0x000000140444723c */ /* 0x040ff00000041844 */
[C---:B------:R-:W-:Y:S01]  /*5060*/  HMMA.16816.F32.BF16 R72, R4.reuse, R22, R72 ;  /* 0x000000160448723c */ /* 0x040fe20000041848 */
[----:B------:R-:W3:Y:S07]  /*5070*/  LDSM.16.MT88.4 R20, [R163+0x2800] ;  /* 0x00280000a314783b */ /* 0x000eee0000004200 */
[C---:B-1----:R-:W-:Y:S08]  /*5080*/  HMMA.16816.F32.BF16 R108, R4.reuse, R8, R108 ;  /* 0x00000008046c723c */ /* 0x042ff0000004186c */
[C---:B------:R-:W-:Y:S01]  /*5090*/  HMMA.16816.F32.BF16 R120, R4.reuse, R10, R120 ;  /* 0x0000000a0478723c */ /* 0x040fe20000041878 */
[----:B------:R-:W1:Y:S07]  /*50a0*/  LDSM.16.MT88.4 R8, [R169+0x15000] ;  /* 0x01500000a908783b */ /* 0x000e6e0000004200 */
[C---:B--2---:R-:W-:Y:S08]  /*50b0*/  HMMA.16816.F32.BF16 R92, R4.reuse, R12, R92 ;  /* 0x0000000c045c723c */ /* 0x044ff0000004185c */
[C---:B------:R-:W-:Y:S01]  /*50c0*/  HMMA.16816.F32.BF16 R96, R4.reuse, R14, R96 ;  /* 0x0000000e0460723c */ /* 0x040fe20000041860 */
[----:B------:R-:W2:Y:S07]  /*50d0*/  LDSM.16.MT88.4 R12, [R165+0x1000] ;  /* 0x00100000a50c783b */ /* 0x000eae0000004200 */
[C---:B-----5:R-:W-:Y:S08]  /*50e0*/  HMMA.16816.F32.BF16 R112, R4.reuse, R16, R112 ;  /* 0x000000100470723c */ /* 0x060ff00000041870 */
[C---:B------:R-:W-:Y:S01]  /*50f0*/  HMMA.16816.F32.BF16 R116, R4.reuse, R18, R116 ;  /* 0x000000120474723c */ /* 0x040fe20000041874 */
[----:B------:R-:W5:Y:S07]  /*5100*/  LDSM.16.MT88.4 R16, [R163+0x3000] ;  /* 0x00300000a310783b */ /* 0x000f6e0000004200 */
        /* <DEDUP_REMOVED lines=12> */
[C---:B---3--:R-:W-:Y:S08]  /*51d0*/  HMMA.16816.F32.BF16 R84, R4.reuse, R20, R84 ;  /* 0x000000140454723c */ /* 0x048ff00000041854 */
[----:B------:R-:W-:Y:S01]  /*51e0*/  HMMA.16816.F32.BF16 R88, R4, R22, R88 ;  /* 0x000000160458723c */ /* 0x000fe20000041858 */
[----:B------:R-:W-:Y:S01]  /*51f0*/  F2FP.BF16.F32.PACK_AB R4, R167, R166 ;  /* 0x000000a6a704723e */ /* 0x000fe200000010ff */
[----:B------:R-:W-:Y:S01]  /*5200*/  LDSM.16.MT88.4 R20, [R165+0x3000] ;  /* 0x00300000a514783b */ /* 0x000fe20000004200 */
[----:B------:R-:W-:Y:S01]  /*5210*/  F2FP.BF16.F32.PACK_AB R5, R175, R170 ;  /* 0x000000aaaf05723e */ /* 0x000fe200000010ff */
[----:B------:R-:W-:Y:S01]  /*5220*/  FADD.FTZ R166, R166, R149 ;  /* 0x00000095a6a67221 */ /* 0x000fe20000010000 */
[----:B------:R-:W-:Y:S01]  /*5230*/  F2FP.BF16.F32.PACK_AB R6, R171, R168 ;  /* 0x000000a8ab06723e */ /* 0x000fe200000010ff */
[----:B------:R-:W-:Y:S01]  /*5240*/  FADD.FTZ R170, R170, R147 ;  /* 0x00000093aaaa7221 */ /* 0x000fe20000010000 */
[----:B----4-:R-:W-:Y:S01]  /*5250*/  F2FP.BF16.F32.PACK_AB R7, R185, R174 ;  /* 0x000000aeb907723e */ /* 0x010fe200000010ff */
[----:B------:R-:W-:-:S02]  /*5260*/  FADD.FTZ R167, R167, R166 ;  /* 0x000000a6a7a77221 */ /* 0x000fc40000010000 */
[----:B------:R-:W-:-:S04]  /*5270*/  FADD.FTZ R175, R175, R170 ;  /* 0x000000aaafaf7221 */ /* 0x000fc80000010000 */
[----:B-1----:R-:W-:Y:S01]  /*5280*/  HMMA.16816.F32.BF16 R60, R4, R8, R60 ;  /* 0x00000008043c723c */ /* 0x002fe2000004183c */
[----:B------:R-:W-:-:S04]  /*5290*/  FADD.FTZ R174, R174, R175 ;  /* 0x000000afaeae7221 */ /* 0x000fc80000010000 */
[----:B------:R-:W-:-:S03]  /*52a0*/  FADD.FTZ R185, R185, R174 ;  /* 0x000000aeb9b97221 */ /* 0x000fc60000010000 */
[C---:B------:R-:W-:Y:S01]  /*52b0*/  HMMA.16816.F32.BF16 R64, R4.reuse, R10, R64 ;  /* 0x0000000a0440723c */ /* 0x040fe20000041840 */
[----:B------:R-:W1:Y:S07]  /*52c0*/  LDSM.16.MT88.4 R8, [R165+0x5000] ;  /* 0x00500000a508783b */ /* 0x000e6e0000004200 */
[C---:B--2---:R-:W-:Y:S08]  /*52d0*/  HMMA.16816.F32.BF16 R44, R4.reuse, R12, R44 ;  /* 0x0000000c042c723c */ /* 0x044ff0000004182c */
[C---:B------:R-:W-:Y:S01]  /*52e0*/  HMMA.16816.F32.BF16 R48, R4.reuse, R14, R48 ;  /* 0x0000000e0430723c */ /* 0x040fe20000041830 */
[----:B------:R-:W2:Y:S07]  /*52f0*/  LDSM.16.MT88.4 R12, [R169+0x17000] ;  /* 0x01700000a90c783b */ /* 0x000eae0000004200 */
[C---:B-----5:R-:W-:Y:S08]  /*5300*/  HMMA.16816.F32.BF16 R84, R4.reuse, R16, R84 ;  /* 0x000000100454723c */ /* 0x060ff00000041854 */
[C---:B------:R-:W-:Y:S01]  /*5310*/  HMMA.16816.F32.BF16 R88, R4.reuse, R18, R88 ;  /* 0x000000120458723c */ /* 0x040fe20000041858 */
[----:B------:R-:W3:Y:S07]  /*5320*/  LDSM.16.MT88.4 R16, [R163+0x5000] ;  /* 0x00500000a310783b */ /* 0x000eee0000004200 */
[C---:B------:R-:W-:Y:S08]  /*5330*/  HMMA.16816.F32.BF16 R36, R4.reuse, R140, R36 ;  /* 0x0000008c0424723c */ /* 0x040ff00000041824 */
[C---:B-1----:R-:W-:Y:S08]  /*5340*/  HMMA.16816.F32.BF16 R108, R4.reuse, R8, R108 ;  /* 0x00000008046c723c */ /* 0x042ff0000004186c */
[C---:B------:R-:W-:Y:S01]  /*5350*/  HMMA.16816.F32.BF16 R120, R4.reuse, R10, R120 ;  /* 0x0000000a0478723c */ /* 0x040fe20000041878 */
[----:B------:R-:W1:Y:S07]  /*5360*/  LDSM.16.MT88.4 R8, [R169+0x15800] ;  /* 0x01580000a908783b */ /* 0x000e6e0000004200 */
[C---:B--2---:R-:W-:Y:S08]  /*5370*/  HMMA.16816.F32.BF16 R92, R4.reuse, R12, R92 ;  /* 0x0000000c045c723c */ /* 0x044ff0000004185c */
[C---:B------:R-:W-:Y:S01]  /*5380*/  HMMA.16816.F32.BF16 R96, R4.reuse, R14, R96 ;  /* 0x0000000e0460723c */ /* 0x040fe20000041860 */
[----:B------:R-:W2:Y:S07]  /*5390*/  LDSM.16.MT88.4 R12, [R173+0x13800] ;  /* 0x01380000ad0c783b */ /* 0x000eae0000004200 */
[C---:B---3--:R-:W-:Y:S08]  /*53a0*/  HMMA.16816.F32.BF16 R112, R4.reuse, R16, R112 ;  /* 0x000000100470723c */ /* 0x048ff00000041870 */
[C---:B------:R-:W-:Y:S01]  /*53b0*/  HMMA.16816.F32.BF16 R116, R4.reuse, R18, R116 ;  /* 0x000000120474723c */ /* 0x040fe20000041874 */
[----:B------:R-:W3:Y:S07]  /*53c0*/  LDSM.16.MT88.4 R16, [R165+0x5800] ;  /* 0x00580000a510783b */ /* 0x000eee0000004200 */
        /* <DEDUP_REMOVED lines=15> */
[----:B------:R-:W-:Y:S01]  /*54c0*/  HMMA.16816.F32.BF16 R80, R4, R22, R80 ;  /* 0x000000160450723c */ /* 0x000fe20000041850 */
[----:B------:R-:W-:Y:S01]  /*54d0*/  F2FP.BF16.F32.PACK_AB R4, R190, R189 ;  /* 0x000000bdbe04723e */ /* 0x000fe200000010ff */
[----:B------:R-:W-:Y:S01]  /*54e0*/  LDSM.16.MT88.4 R20, [R165+0x3800] ;  /* 0x00380000a514783b */ /* 0x000fe20000004200 */
[----:B------:R-:W-:Y:S01]  /*54f0*/  F2FP.BF16.F32.PACK_AB R5, R191, R184 ;  /* 0x000000b8bf05723e */ /* 0x000fe200000010ff */
[----:B------:R-:W-:Y:S01]  /*5500*/  FADD.FTZ R184, R184, R185 ;  /* 0x000000b9b8b87221 */ /* 0x000fe20000010000 */
[----:B------:R-:W-:-:S02]  /*5510*/  F2FP.BF16.F32.PACK_AB R6, R187, R188 ;  /* 0x000000bcbb06723e */ /* 0x000fc400000010ff */
[----:B------:R-:W-:Y:S01]  /*5520*/  F2FP.BF16.F32.PACK_AB R7, R211, R176 ;  /* 0x000000b0d307723e */ /* 0x000fe200000010ff */
[----:B------:R-:W-:-:S04]  /*5530*/  FADD.FTZ R191, R191, R184 ;  /* 0x000000b8bfbf7221 */ /* 0x000fc80000010000 */
[----:B------:R-:W-:Y:S02]  /*5540*/  FADD.FTZ R176, R176, R191 ;  /* 0x000000bfb0b07221 */ /* 0x000fe40000010000 */
[----:B-1----:R-:W-:Y:S02]  /*5550*/  HMMA.16816.F32.BF16 R60, R4, R8, R60 ;  /* 0x00000008043c723c */ /* 0x002fe4000004183c */
[----:B------:R-:W-:-:S06]  /*5560*/  FADD.FTZ R211, R211, R176 ;  /* 0x000000b0d3d37221 */ /* 0x000fcc0000010000 */
        /* <DEDUP_REMOVED lines=8> */
[C---:B----4-:R-:W-:Y:S08]  /*55f0*/  HMMA.16816.F32.BF16 R68, R4.reuse, R140, R68 ;  /* 0x0000008c0444723c */ /* 0x050ff00000041844 */
[----:B-1----:R-:W-:Y:S01]  /*5600*/  HMMA.16816.F32.BF16 R84, R4, R8, R84 ;  /* 0x000000080454723c */ /* 0x002fe20000041854 */
[----:B------:R-:W-:-:S04]  /*5610*/  FADD.FTZ R8, R168, R167 ;  /* 0x000000a7a8087221 */ /* 0x000fc80000010000 */
[----:B------:R-:W-:-:S03]  /*5620*/  FADD.FTZ R8, R171, R8 ;  /* 0x00000008ab087221 */ /* 0x000fc60000010000 */
        /* <DEDUP_REMOVED lines=15> */
[C---:B--2---:R-:W-:Y:S08]  /*5720*/  HMMA.16816.F32.BF16 R52, R4.reuse, R12, R52 ;  /* 0x0000000c0434723c */ /* 0x044ff00000041834 */
[C---:B------:R-:W-:Y:S08]  /*5730*/  HMMA.16816.F32.BF16 R56, R4.reuse, R14, R56 ;  /* 0x0000000e0438723c */ /* 0x040ff00000041838 */
[C---:B------:R-:W-:Y:S08]  /*5740*/  HMMA.16816.F32.BF16 R88, R4.reuse, R10, R88 ;  /* 0x0000000a0458723c */ /* 0x040ff00000041858 */
[C---:B---3--:R-:W-:Y:S08]  /*5750*/  HMMA.16816.F32.BF16 R112, R4.reuse, R16, R112 ;  /* 0x000000100470723c */ /* 0x048ff00000041870 */
[----:B------:R-:W-:Y:S01]  /*5760*/  HMMA.16816.F32.BF16 R116, R4, R18, R116 ;  /* 0x000000120474723c */ /* 0x000fe20000041874 */
[----:B------:R-:W-:-:S04]  /*5770*/  NOP ;  /* 0x0000000000007918 */ /* 0x000fc80000000000 */
[----:B------:R-:W-:-:S15]  /*5780*/  @!P5 BRA `(.L_x_250) ;  /* 0x000000340018d947 */ /* 0x000fde0003800000 */
[----:B------:R-:W-:Y:S01]  /*5790*/  IMAD.SHL.U32 R5, R181, 0x40, RZ ;  /* 0x00000040b5057824 */ /* 0x000fe200078e00ff */
[----:B------:R-:W-:Y:S01]  /*57a0*/  SHF.R.U32.HI R4, RZ, 0x1, R181 ;  /* 0x00000001ff047819 */ /* 0x000fe200000116b5 */
[----:B------:R-:W1:Y:S01]  /*57b0*/  S2UR UR6, SR_CgaCtaId ;  /* 0x00000000000679c3 */ /* 0x000e620000008800 */
[----:B------:R-:W2:Y:S01]  /*57c0*/  S2R R181, SR_TID.X ;  /* 0x0000000000b57919 */ /* 0x000ea20000002100 */
[----:B------:R-:W-:Y:S01]  /*57d0*/  LOP3.LUT R180, R210, 0x38, RZ, 0xc0, !PT ;  /* 0x00000038d2b47812 */ /* 0x000fe200078ec0ff */
[----:B------:R-:W3:Y:S01]  /*57e0*/  LDCU UR7, c[0x0][0x440] ;  /* 0x00008800ff0777ac */ /* 0x000ee20008000800 */
[----:B------:R-:W-:Y:S01]  /*57f0*/  IMAD R148, R135, 0x80, R148 ;  /* 0x0000008087947824 */ /* 0x000fe200078e0294 */
[----:B------:R-:W-:Y:S01]  /*5800*/  LEA.HI.SX32 R205, R2, 0xfffffffe, 0x1a ;  /* 0xfffffffe02cd7811 */ /* 0x000fe200078fd2ff */
[----:B------:R-:W-:Y:S01]  /*5810*/  IMAD.MOV.U32 R177, RZ, RZ, 0x20 ;  /* 0x00000020ffb17424 */ /* 0x000fe200078e00ff */
[----:B------:R-:W-:Y:S01]  /*5820*/  LOP3.LUT R7, R180, 0x1c0, R5, 0xf8, !PT ;  /* 0x000001c0b4077812 */ /* 0x000fe200078ef805 */
[----:B------:R-:W4:Y:S01]  /*5830*/  LDC.64 R192, c[0x0][0x3c0] ;  /* 0x0000f000ffc07b82 */ /* 0x000f220000000a00 */
[----:B------:R-:W-:Y:S01]  /*5840*/  ULEA UR5, UR18, UR4, 0x18 ;  /* 0x0000000412057291 */ /* 0x000fe2000f8ec0ff */
[----:B------:R-:W-:Y:S01]  /*5850*/  IMAD.IADD R145, R145, 0x1, R148 ;  /* 0x0000000191917824 */ /* 0x000fe200078e0294 */
[----:B------:R-:W-:Y:S01]  /*5860*/  LOP3.LUT R4, R7, 0x8, R4, 0x78, !PT ;  /* 0x0000000807047812 */ /* 0x000fe200078e7804 */
[----:B------:R-:W-:Y:S01]  /*5870*/  IMAD.IADD R198, R144, 0x1, R3 ;  /* 0x0000000190c67824 */ /* 0x000fe200078e0203 */
[----:B------:R-:W-:Y:S01]  /*5880*/  SEL R177, R177, 0xffffffe0, !P6 ;  /* 0xffffffe0b1b17807 */ /* 0x000fe20007000000 */
[----:B------:R-:W-:Y:S01]  /*5890*/  IMAD.IADD R197, R145, 0x1, R146 ;  /* 0x0000000191c57824 */ /* 0x000fe200078e0292 */
[----:B------:R-:W-:Y:S01]  /*58a0*/  LOP3.LUT R178, R4, 0x200, R5, 0xf8, !PT ;  /* 0x0000020004b27812 */ /* 0x000fe200078ef805 */
[----:B------:R-:W-:Y:S01]  /*58b0*/  IMAD.MOV.U32 R2, RZ, RZ, R133 ;  /* 0x000000ffff027224 */ /* 0x000fe200078e0085 */
[--C-:B------:R-:W-:Y:S01]  /*58c0*/  IADD3 R196, PT, PT, R146, R145, -R3.reuse ;  /* 0x0000009192c47210 */ /* 0x100fe20007ffe803 */
[----:B------:R-:W-:Y:S01]  /*58d0*/  IMAD.MOV.U32 R176, RZ, RZ, 0x40 ;  /* 0x00000040ffb07424 */ /* 0x000fe200078e00ff */
[----:B------:R-:W-:Y:S01]  /*58e0*/  LEA R178, R178, UR5, 0x1 ;  /* 0x00000005b2b27c11 */ /* 0x000fe2000f8e08ff */
[----:B------:R-:W-:Y:S01]  /*58f0*/  UMOV UR9, 0x400 ;  /* 0x0000040000097882 */ /* 0x000fe20000000000 */
[----:B------:R-:W-:Y:S01]  /*5900*/  IADD3 R196, PT, PT, R196, 0x8, R3 ;  /* 0x00000008c4c47810 */ /* 0x000fe20007ffe003 */
[----:B------:R-:W-:Y:S01]  /*5910*/  IMAD.MOV.U32 R3, RZ, RZ, R132 ;  /* 0x000000ffff037224 */ /* 0x000fe200078e0084 */
[----:B------:R-:W-:Y:S01]  /*5920*/  LEA R194, R134, UR5, 0x1 ;  /* 0x0000000586c27c11 */ /* 0x000fe2000f8e08ff */
[----:B------:R-:W-:Y:S01]  /*5930*/  IMAD.IADD R177, R177, 0x1, R178 ;  /* 0x00000001b1b17824 */ /* 0x000fe200078e02b2 */
[----:B---3--:R-:W-:Y:S01]  /*5940*/  ISETP.GE.AND P1, PT, R180, UR7, PT ;  /* 0x00000007b4007c0c */ /* 0x008fe2000bf26270 */
[C---:B------:R-:W-:Y:S01]  /*5950*/  VIADD R207, R178.reuse, 0x12000 ;  /* 0x00012000b2cf7836 */ /* 0x040fe20000000000 */
[----:B------:R-:W3:Y:S01]  /*5960*/  LDCU UR8, c[0x0][0x440] ;  /* 0x00008800ff0877ac */ /* 0x000ee20008000800 */
[----:B------:R-:W-:Y:S01]  /*5970*/  VIADD R206, R178, 0x12040 ;  /* 0x00012040b2ce7836 */ /* 0x000fe20000000000 */
[----:B------:R-:W3:Y:S01]  /*5980*/  LDCU UR4, c[0x0][0x45c] ;  /* 0x00008b80ff0477ac */ /* 0x000ee20008000800 */
[C---:B--2---:R-:W-:Y:S01]  /*5990*/  IMAD.SHL.U32 R175, R181.reuse, 0x40, RZ ;  /* 0x00000040b5af7824 */ /* 0x044fe200078e00ff */
[C---:B------:R-:W-:Y:S01]  /*59a0*/  LOP3.LUT P0, RZ, R181.reuse, 0x2, RZ, 0xc0, !PT ;  /* 0x00000002b5ff7812 */ /* 0x040fe2000780c0ff */
[C---:B------:R-:W-:Y:S01]  /*59b0*/  IMAD.SHL.U32 R204, R181.reuse, 0x20, RZ ;  /* 0x00000020b5cc7824 */ /* 0x040fe200078e00ff */
[----:B------:R-:W-:Y:S01]  /*59c0*/  LOP3.LUT R174, R181, 0x8, RZ, 0xc0, !PT ;  /* 0x00000008b5ae7812 */ /* 0x000fe200078ec0ff */
[----:B-1----:R-:W-:Y:S01]  /*59d0*/  ULEA UR6, UR6, UR9, 0x18 ;  /* 0x0000000906067291 */ /* 0x002fe2000f8ec0ff */
[----:B------:R-:W-:-:S02]  /*59e0*/  LOP3.LUT R173, R175, 0x400, RZ, 0xc0, !PT ;  /* 0x00000400afad7812 */ /* 0x000fc400078ec0ff */
[----:B------:R-:W-:Y:S01]  /*59f0*/  SEL R172, R179, 0xffffffe0, !P0 ;  /* 0xffffffe0b3ac7807 */ /* 0x000fe20004000000 */
[----:B------:R-:W-:Y:S08]  /*5a00*/  BRA `(.L_x_251) ;  /* 0x0000000000b47947 */ /* 0x000ff00003800000 */
.L_x_253:
[----:B------:R-:W1:Y:S01]  /*5a10*/  LDC.64 R132, c[0x0][0x3b8] ;  /* 0x0000ee00ff847b82 */ /* 0x000e620000000a00 */
[----:B------:R-:W-:Y:S01]  /*5a20*/  VIADD R135, R205, 0xffffffff ;  /* 0xffffffffcd877836 */ /* 0x000fe20000000000 */
[----:B------:R-:W-:Y:S03]  /*5a30*/  ISETP.GE.AND P1, PT, R180, UR8, PT ;  /* 0x00000008b4007c0c */ /* 0x000fe6000bf26270 */
        /* <DEDUP_REMOVED lines=42> */
.L_x_251:
[----:B------:R-:W-:Y:S04]  /*5ce0*/  DEPBAR.LE SB0, 0x0 ;  /* 0x000080000000791a */ /* 0x000fe80000000000 */
[----:B------:R-:W-:Y:S01]  /*5cf0*/  BAR.SYNC.DEFER_BLOCKING 0x0 ;  /* 0x0000000000007b1d */ /* 0x000fe20000010000 */
[C---:B----4-:R-:W-:Y:S01]  /*5d00*/  IMAD.WIDE.U32 R208, R205.reuse, R192, RZ ;  /* 0x000000c0cdd07225 */ /* 0x050fe200078e00ff */
[----:B------:R-:W-:Y:S02]  /*5d10*/  LOP3.LUT R182, R204, 0x7c00, RZ, 0xc0, !PT ;  /* 0x00007c00ccb67812 */ /* 0x000fe400078ec0ff */
[----:B------:R-:W-:Y:S01]  /*5d20*/  SHF.R.U32.HI R183, RZ, 0x1, R181 ;  /* 0x00000001ffb77819 */ /* 0x000fe200000116b5 */
[----:B------:R-:W-:Y:S01]  /*5d30*/  IMAD R132, R205, R193, R209 ;  /* 0x000000c1cd847224 */ /* 0x000fe200078e02d1 */
[----:B------:R-:W-:Y:S01]  /*5d40*/  LEA R214, P0, R208, R200, 0x7 ;  /* 0x000000c8d0d67211 */ /* 0x000fe200078038ff */
[----:B------:R-:W-:Y:S01]  /*5d50*/  IMAD.SHL.U32 R210, R181, 0x8, RZ ;  /* 0x00000008b5d27824 */ /* 0x000fe200078e00ff */
[----:B------:R-:W-:Y:S01]  /*5d60*/  LOP3.LUT R209, R180, 0x40, RZ, 0xfc, !PT ;  /* 0x00000040b4d17812 */ /* 0x000fe200078efcff */
[C---:B------:R-:W-:Y:S01]  /*5d70*/  IMAD.SHL.U32 R133, R208.reuse, 0x40, RZ ;  /* 0x00000040d0857824 */ /* 0x040fe200078e00ff */
[--C-:B------:R-:W-:Y:S02]  /*5d80*/  LEA.HI.X R215, R208, R199, R132.reuse, 0x7, P0 ;  /* 0x000000c7d0d77211 */ /* 0x100fe400000f3c84 */
[----:B---3--:R-:W-:Y:S02]  /*5d90*/  ISETP.GE.AND P3, PT, R209, UR8, PT ;  /* 0x00000008d1007c0c */ /* 0x008fe4000bf66270 */
[----:B------:R-:W-:Y:S02]  /*5da0*/  LOP3.LUT R180, R210, 0x38, RZ, 0xc0, !PT ;  /* 0x00000038d2b47812 */ /* 0x000fe400078ec0ff */
[----:B------:R-:W-:Y:S02]  /*5db0*/  SHF.L.U64.HI R136, R208, 0x6, R132 ;  /* 0x00000006d0887819 */ /* 0x000fe40000010284 */
[----:B------:R-:W-:Y:S02]  /*5dc0*/  LOP3.LUT R208, R180, 0x80, RZ, 0xfc, !PT ;  /* 0x00000080b4d07812 */ /* 0x000fe400078efcff */
[----:B------:R-:W-:Y:S02]  /*5dd0*/  LEA R133, P0, R192, R133, 0x5 ;  /* 0x00000085c0857211 */ /* 0x000fe400078028ff */
[----:B------:R-:W-:Y:S01]  /*5de0*/  ISETP.GE.AND P2, PT, R208, UR8, PT ;  /* 0x00000008d0007c0c */ /* 0x000fe2000bf46270 */
[----:B------:R-:W-:Y:S01]  /*5df0*/  @!PT LDS RZ, [RZ] ;  /* 0x00000000fffff984 */ /* 0x000fe20000000800 */
[----:B------:R-:W-:Y:S01]  /*5e00*/  @!PT LDS RZ, [RZ] ;  /* 0x00000000fffff984 */ /* 0x000fe20000000800 */
[----:B------:R-:W-:Y:S01]  /*5e10*/  @!PT LDS RZ, [RZ] ;  /* 0x00000000fffff984 */ /* 0x000fe20000000800 */
[----:B------:R-:W-:Y:S01]  /*5e20*/  @!P1 LDGSTS.E.BYPASS.LTC128B.128 [R194+0x12000], desc[UR16][R214.64] ;  /* 0x12000000d6c29fae */ /* 0x000fe2000b981a10 */
[----:B------:R-:W-:Y:S01]  /*5e30*/  LEA.HI.X R136, R192, R136, R193, 0x5, P0 ;  /* 0x00000088c0887211 */ /* 0x000fe200000f2cc1 */
[----:B------:R-:W-:Y:S01]  /*5e40*/  UMOV UR5, UR6 ;  /* 0x0000000600057c82 */ /* 0x000fe20008000000 */
[C---:B------:R-:W-:Y:S02]  /*5e50*/  LEA R132, P0, R133.reuse, R200, 0x1 ;  /* 0x000000c885847211 */ /* 0x040fe400078008ff */
[----:B------:R-:W-:Y:S01]  /*5e60*/  @P1 STS.128 [R194+0x12000], RZ ;  /* 0x012000ffc2001388 */ /* 0x000fe20000000c00 */
[--C-:B------:R-:W-:Y:S02]  /*5e70*/  LOP3.LUT R139, R180, 0x1c0, R175.reuse, 0xf8, !PT ;  /* 0x000001c0b48b7812 */ /* 0x100fe400078ef8af */
[----:B------:R-:W-:Y:S02]  /*5e80*/  LEA.HI.X R133, R133, R199, R136, 0x1, P0 ;  /* 0x000000c785857211 */ /* 0x000fe400000f0c88 */
[----:B------:R-:W-:Y:S01]  /*5e90*/  @!PT LDS RZ, [RZ] ;  /* 0x00000000fffff984 */ /* 0x000fe20000000800 */
[----:B------:R-:W-:Y:S01]  /*5ea0*/  @!PT LDS RZ, [RZ] ;  /* 0x00000000fffff984 */ /* 0x000fe20000000800 */
[----:B------:R-:W-:Y:S01]  /*5eb0*/  @!PT LDS RZ, [RZ] ;  /* 0x00000000fffff984 */ /* 0x000fe20000000800 */
[----:B------:R-:W-:Y:S01]  /*5ec0*/  @!P3 LDGSTS.E.BYPASS.LTC128B.128 [R194+0x14000], desc[UR16][R214.64+0x80] ;  /* 0x14000080d6c2bfae */ /* 0x000fe2000b981a10 */
[----:B------:R-:W-:Y:S02]  /*5ed0*/  LOP3.LUT R135, R182, 0x200, R175, 0xf8, !PT ;  /* 0x00000200b6877812 */ /* 0x000fe400078ef8af */
[----:B------:R-:W-:Y:S02]  /*5ee0*/  LOP3.LUT R134, R183, 0x8, RZ, 0xc0, !PT ;  /* 0x00000008b7867812 */ /* 0x000fe400078ec0ff */
[----:B------:R-:W-:Y:S01]  /*5ef0*/  @P3 STS.128 [R194+0x14000], RZ ;  /* 0x014000ffc2003388 */ /* 0x000fe20000000c00 */
[----:B------:R-:W-:Y:S02]  /*5f00*/  LOP3.LUT R190, R139, R174, RZ, 0x3c, !PT ;  /* 0x000000ae8bbe7212 */ /* 0x000fe400078e3cff */
[----:B------:R-:W-:Y:S02]  /*5f10*/  LOP3.LUT R134, R135, R139, R134, 0xf6, !PT ;  /* 0x0000008b87867212 */ /* 0x000fe400078ef686 */
[----:B------:R-:W-:Y:S01]  /*5f20*/  @!PT LDS RZ, [RZ] ;  /* 0x00000000fffff984 */ /* 0x000fe20000000800 */
[----:B------:R-:W-:Y:S01]  /*5f30*/  @!PT LDS RZ, [RZ] ;  /* 0x00000000fffff984 */ /* 0x000fe20000000800 */
[----:B------:R-:W-:Y:S01]  /*5f40*/  @!PT LDS RZ, [RZ] ;  /* 0x00000000fffff984 */ /* 0x000fe20000000800 */
[----:B------:R-:W-:Y:S01]  /*5f50*/  @!P2 LDGSTS.E.BYPASS.LTC128B.128 [R194+0x16000], desc[UR16][R214.64+0x100] ;  /* 0x16000100d6c2afae */ /* 0x000fe2000b981a10 */
[----:B------:R-:W-:Y:S01]  /*5f60*/  LOP3.LUT P0, RZ, R181, 0x4, RZ, 0xc0, !PT ;  /* 0x00000004b5ff7812 */ /* 0x000fe2000780c0ff */
[----:B------:R-:W-:Y:S01]  /*5f70*/  IMAD R190, R190, 0x2, R173 ;  /* 0x00000002bebe7824 */ /* 0x000fe200078e02ad */
[----:B------:R-:W-:Y:S02]  /*5f80*/  LEA R191, R134, UR5, 0x1 ;  /* 0x0000000586bf7c11 */ /* 0x000fe4000f8e08ff */
[----:B------:R-:W-:Y:S01]  /*5f90*/  @P2 STS.128 [R194+0x16000], RZ ;  /* 0x016000ffc2002388 */ /* 0x000fe20000000c00 */
[----:B------:R-:W-:Y:S01]  /*5fa0*/  SEL R134, R176, 0xffffffc0, !P0 ;  /* 0xffffffc0b0867807 */ /* 0x000fe20004000000 */
[----:B------:R-:W-:Y:S01]  /*5fb0*/  VIADD R185, R190, UR5 ;  /* 0x00000005beb97c36 */ /* 0x000fe20008000000 */
[----:B------:R-:W-:Y:S02]  /*5fc0*/  ISETP.NE.AND P4, PT, R205, RZ, PT ;  /* 0x000000ffcd00720c */ /* 0x000fe40003f85270 */
[----:B------:R-:W-:Y:S01]  /*5fd0*/  @!PT LDS RZ, [RZ] ;  /* 0x00000000fffff984 */ /* 0x000fe20000000800 */
[----:B------:R-:W-:Y:S01]  /*5fe0*/  @!PT LDS RZ, [RZ] ;  /* 0x00000000fffff984 */ /* 0x000fe20000000800 */
[----:B------:R-:W-:Y:S01]  /*5ff0*/  @!PT LDS RZ, [RZ] ;  /* 0x00000000fffff984 */ /* 0x000fe20000000800 */
[----:B------:R-:W-:Y:S01]  /*6000*/  @!P1 LDGSTS.E.BYPASS.LTC128B.128 [R194+0x13000], desc[UR16][R132.64] ;  /* 0x1300000084c29fae */ /* 0x000fe2000b981a10 */
[--C-:B------:R-:W-:Y:S02]  /*6010*/  IMAD.IADD R188, R172, 0x1, R191.reuse ;  /* 0x00000001acbc7824 */ /* 0x100fe400078e02bf */
[C---:B------:R-:W-:Y:S02]  /*6020*/  IMAD.IADD R187, R185.reuse, 0x1, R172 ;  /* 0x00000001b9bb7824 */ /* 0x040fe400078e02ac */
[----:B------:R-:W-:Y:S01]  /*6030*/  @P1 STS.128 [R194+0x13000], RZ ;  /* 0x013000ffc2001388 */ /* 0x000fe20000000c00 */
[----:B------:R-:W-:Y:S02]  /*6040*/  IMAD.IADD R189, R134, 0x1, R191 ;  /* 0x0000000186bd7824 */ /* 0x000fe400078e02bf */
[----:B------:R-:W-:Y:S02]  /*6050*/  IMAD.IADD R185, R185, 0x1, R134 ;  /* 0x00000001b9b97824 */ /* 0x000fe400078e0286 */
[----:B------:R-:W-:Y:S01]  /*6060*/  @!PT LDS RZ, [RZ] ;  /* 0x00000000fffff984 */ /* 0x000fe20000000800 */
[----:B------:R-:W-:Y:S01]  /*6070*/  @!PT LDS RZ, [RZ] ;  /* 0x00000000fffff984 */ /* 0x000fe20000000800 */
[----:B------:R-:W-:Y:S01]  /*6080*/  @!PT LDS RZ, [RZ] ;  /* 0x00000000fffff984 */ /* 0x000fe20000000800 */
[----:B------:R-:W-:Y:S01]  /*6090*/  @!P3 LDGSTS.E.BYPASS.LTC128B.128 [R194+0x15000], desc[UR16][R132.64+0x80] ;  /* 0x1500008084c2bfae */ /* 0x000fe2000b981a10 */
[C---:B------:R-:W-:Y:S02]  /*60a0*/  IMAD.IADD R186, R172.reuse, 0x1, R189 ;  /* 0x00000001acba7824 */ /* 0x040fe400078e02bd */
[----:B------:R-:W-:Y:S02]  /*60b0*/  IMAD.IADD R184, R172, 0x1, R185 ;  /* 0x00000001acb87824 */ /* 0x000fe400078e02b9 */
[----:B------:R-:W-:Y:S05]  /*60c0*/  @P3 STS.128 [R194+0x15000], RZ ;  /* 0x015000ffc2003388 */ /* 0x000fea0000000c00 */
[----:B------:R-:W-:Y:S01]  /*60d0*/  @!PT LDS RZ, [RZ] ;  /* 0x00000000fffff984 */ /* 0x000fe20000000800 */
[----:B------:R-:W-:Y:S01]  /*60e0*/  @!PT LDS RZ, [RZ] ;  /* 0x00000000fffff984 */ /* 0x000fe20000000800 */
[----:B------:R-:W-:Y:S01]  /*60f0*/  @!PT LDS RZ, [RZ] ;  /* 0x00000000fffff984 */ /* 0x000fe20000000800 */
[----:B------:R1:W-:Y:S05]  /*6100*/  @!P2 LDGSTS.E.BYPASS.LTC128B.128 [R194+0x17000], desc[UR16][R132.64+0x100] ;  /* 0x1700010084c2afae */ /* 0x0003ea000b981a10 */
        /* <DEDUP_REMOVED lines=9> */
[----:B------:R-:W5:Y:S05]  /*61a0*/  LDSM.16.M88.4 R168, [R187+0xc800] ;  /* 0x00c80000bba8783b */ /* 0x000f6a0000000200 */
[----:B-1----:R-:W-:Y:S01]  /*61b0*/  LDSM.16.M88.4 R132, [R189] ;  /* 0x00000000bd84783b */ /* 0x002fe20000000200 */
[C---:B--2---:R-:W-:Y:S04]  /*61c0*/  HMMA.16816.F32.BF16 R4, R140.reuse, R144, RZ ;  /* 0x000000908c04723c */ /* 0x044fe800000418ff */
[----:B------:R-:W-:Y:S04]  /*61d0*/  LDSM.16.M88.4 R136, [R185+0xc000] ;  /* 0x00c00000b988783b */ /* 0x000fe80000000200 */
[C---:B------:R-:W-:Y:S01]  /*61e0*/  HMMA.16816.F32.BF16 R8, R140.reuse, R146, RZ ;  /* 0x000000928c08723c */ /* 0x040fe200000418ff */
[----:B------:R-:W1:Y:S07]  /*61f0*/  LDSM.16.M88.4 R144, [R187+0xd000] ;  /* 0x00d00000bb90783b */ /* 0x000e6e0000000200 */
[C---:B---3--:R-:W-:Y:S08]  /*6200*/  HMMA.16816.F32.BF16 R12, R140.reuse, R148, RZ ;  /* 0x000000948c0c723c */ /* 0x048ff000000418ff */
[C---:B------:R-:W-:Y:S01]  /*6210*/  HMMA.16816.F32.BF16 R16, R140.reuse, R150, RZ ;  /* 0x000000968c10723c */ /* 0x040fe200000418ff */
[----:B------:R-:W-:Y:S07]  /*6220*/  LDSM.16.M88.4 R148, [R185+0xc800] ;  /* 0x00c80000b994783b */ /* 0x000fee0000000200 */
[C---:B----4-:R-:W-:Y:S08]  /*6230*/  HMMA.16816.F32.BF16 R20, R140.reuse, R152, RZ ;  /* 0x000000988c14723c */ /* 0x050ff000000418ff */
[C---:B------:R-:W-:Y:S01]  /*6240*/  HMMA.16816.F32.BF16 R24, R140.reuse, R154, RZ ;  /* 0x0000009a8c18723c */ /* 0x040fe200000418ff */
[----:B------:R-:W-:Y:S07]  /*6250*/  LDSM.16.M88.4 R152, [R185+0xd000] ;  /* 0x00d00000b998783b */ /* 0x000fee0000000200 */
[C---:B-----5:R-:W-:Y:S08]  /*6260*/  HMMA.16816.F32.BF16 R28, R140.reuse, R156, RZ ;  /* 0x0000009c8c1c723c */ /* 0x060ff000000418ff */
[----:B------:R-:W-:Y:S01]  /*6270*/  HMMA.16816.F32.BF16 R32, R140, R158, RZ ;  /* 0x0000009e8c20723c */ /* 0x000fe200000418ff */
[----:B------:R-:W2:Y:S05]  /*6280*/  LDSM.16.M88.4 R140, [R187+0xd800] ;  /* 0x00d80000bb8c783b */ /* 0x000eaa0000000200 */
[----:B------:R-:W3:Y:S02]  /*6290*/  LDSM.16.M88.4 R156, [R185+0xd800] ;  /* 0x00d80000b99c783b */ /* 0x000ee40000000200 */
[C---:B------:R-:W-:Y:S08]  /*62a0*/  HMMA.16816.F32.BF16 R4, R160.reuse, R164, R4 ;  /* 0x000000a4a004723c */ /* 0x040ff00000041804 */
[C---:B------:R-:W-:Y:S01]  /*62b0*/  HMMA.16816.F32.BF16 R8, R160.reuse, R166, R8 ;  /* 0x000000a6a008723c */ /* 0x040fe20000041808 */
[----:B------:R-:W-:Y:S07]  /*62c0*/  LDSM.16.M88.4 R164, [R186] ;  /* 0x00000000baa4783b */ /* 0x000fee0000000200 */
[C---:B------:R-:W-:Y:S08]  /*62d0*/  HMMA.16816.F32.BF16 R12, R160.reuse, R168, R12 ;  /* 0x000000a8a00c723c */ /* 0x040ff0000004180c */
[C---:B------:R-:W-:Y:S01]  /*62e0*/  HMMA.16816.F32.BF16 R16, R160.reuse, R170, R16 ;  /* 0x000000aaa010723c */ /* 0x040fe20000041810 */
[----:B------:R-:W4:Y:S07]  /*62f0*/  LDSM.16.M88.4 R168, [R184+0xc000] ;  /* 0x00c00000b8a8783b */ /* 0x000f2e0000000200 */
[C---:B-1----:R-:W-:Y:S08]  /*6300*/  HMMA.16816.F32.BF16 R20, R160.reuse, R144, R20 ;  /* 0x00000090a014723c */ /* 0x042ff00000041814 */
[C---:B------:R-:W-:Y:S01]  /*6310*/  HMMA.16816.F32.BF16 R24, R160.reuse, R146, R24 ;  /* 0x00000092a018723c */ /* 0x040fe20000041818 */
[----:B------:R-:W1:Y:S07]  /*6320*/  LDSM.16.M88.4 R144, [R184+0xc800] ;  /* 0x00c80000b890783b */ /* 0x000e6e0000000200 */
[C---:B--2---:R-:W-:Y:S08]  /*6330*/  HMMA.16816.F32.BF16 R28, R160.reuse, R140, R28 ;  /* 0x0000008ca01c723c */ /* 0x044ff0000004181c */
[----:B------:R-:W-:Y:S01]  /*6340*/  HMMA.16816.F32.BF16 R32, R160, R142, R32 ;  /* 0x0000008ea020723c */ /* 0x000fe20000041820 */
[----:B------:R-:W2:Y:S05]  /*6350*/  LDSM.16.M88.4 R140, [R184+0xd000] ;  /* 0x00d00000b88c783b */ /* 0x000eaa0000000200 */
[----:B------:R-:W5:Y:S02]  /*6360*/  LDSM.16.M88.4 R160, [R184+0xd800] ;  /* 0x00d80000b8a0783b */ /* 0x000f640000000200 */
[C---:B------:R-:W-:Y:S08]  /*6370*/  HMMA.16816.F32.BF16 R4, R132.reuse, R136, R4 ;  /* 0x000000888404723c */ /* 0x040ff00000041804 */
[C---:B------:R-:W-:Y:S01]  /*6380*/  HMMA.16816.F32.BF16 R8, R132.reuse, R138, R8 ;  /* 0x0000008a8408723c */ /* 0x040fe20000041808 */
[----:B------:R-:W-:Y:S07]  /*6390*/  LDSM.16.M88.4 R136, [R191+0x4000] ;  /* 0x00400000bf88783b */ /* 0x000fee0000000200 */
[C---:B------:R-:W-:Y:S08]  /*63a0*/  HMMA.16816.F32.BF16 R12, R132.reuse, R148, R12 ;  /* 0x00000094840c723c */ /* 0x040ff0000004180c */
[C---:B------:R-:W-:Y:S01]  /*63b0*/  HMMA.16816.F32.BF16 R16, R132.reuse, R150, R16 ;  /* 0x000000968410723c */ /* 0x040fe20000041810 */
[----:B------:R-:W5:Y:S07]  /*63c0*/  LDSM.16.M88.4 R148, [R190+UR5+0xe000] ;  /* 0x00e00005be94783b */ /* 0x000f6e0008000200 */
[C---:B------:R-:W-:Y:S08]  /*63d0*/  HMMA.16816.F32.BF16 R20, R132.reuse, R152, R20 ;  /* 0x000000988414723c */ /* 0x040ff00000041814 */
[C---:B------:R-:W-:Y:S01]  /*63e0*/  HMMA.16816.F32.BF16 R24, R132.reuse, R154, R24 ;  /* 0x0000009a8418723c */ /* 0x040fe20000041818 */
[----:B------:R-:W-:Y:S07]  /*63f0*/  LDSM.16.M88.4 R152, [R190+UR5+0xf000] ;  /* 0x00f00005be98783b */ /* 0x000fee0008000200 */
[C---:B---3--:R-:W-:Y:S08]  /*6400*/  HMMA.16816.F32.BF16 R28, R132.reuse, R156, R28 ;  /* 0x0000009c841c723c */ /* 0x048ff0000004181c */
[----:B------:R-:W-:Y:S01]  /*6410*/  HMMA.16816.F32.BF16 R32, R132, R158, R32 ;  /* 0x0000009e8420723c */ /* 0x000fe20000041820 */
[----:B------:R-:W3:Y:S05]  /*6420*/  LDSM.16.M88.4 R132, [R190+UR5+0xe800] ;  /* 0x00e80005be84783b */ /* 0x000eea0008000200 */
[----:B------:R-:W-:Y:S02]  /*6430*/  LDSM.16.M88.4 R156, [R187+0xe000] ;  /* 0x00e00000bb9c783b */ /* 0x000fe40000000200 */
[C---:B----4-:R-:W-:Y:S08]  /*6440*/  HMMA.16816.F32.BF16 R4, R164.reuse, R168, R4 ;  /* 0x000000a8a404723c */ /* 0x050ff00000041804 */
[C---:B------:R-:W-:Y:S01]  /*6450*/  HMMA.16816.F32.BF16 R8, R164.reuse, R170, R8 ;  /* 0x000000aaa408723c */ /* 0x040fe20000041808 */
[----:B------:R-:W-:Y:S07]  /*6460*/  LDSM.16.M88.4 R168, [R185+0xe800] ;  /* 0x00e80000b9a8783b */ /* 0x000fee0000000200 */
[C---:B-1----:R-:W-:Y:S08]  /*6470*/  HMMA.16816.F32.BF16 R12, R164.reuse, R144, R12 ;  /* 0x00000090a40c723c */ /* 0x042ff0000004180c */
[C---:B------:R-:W-:Y:S01]  /*6480*/  HMMA.16816.F32.BF16 R16, R164.reuse, R146, R16 ;  /* 0x00000092a410723c */ /* 0x040fe20000041810 */
[----:B------:R-:W-:Y:S07]  /*6490*/  LDSM.16.M88.4 R144, [R188+0x4000] ;  /* 0x00400000bc90783b */ /* 0x000fee0000000200 */
[C---:B--2---:R-:W-:Y:S08]  /*64a0*/  HMMA.16816.F32.BF16 R20, R164.reuse, R140, R20 ;  /* 0x0000008ca414723c */ /* 0x044ff00000041814 */
[C---:B------:R-:W-:Y:S01]  /*64b0*/  HMMA.16816.F32.BF16 R24, R164.reuse, R142, R24 ;  /* 0x0000008ea418723c */ /* 0x040fe20000041818 */
[----:B------:R-:W1:Y:S07]  /*64c0*/  LDSM.16.M88.4 R140, [R190+UR5+0xf800] ;  /* 0x00f80005be8c783b */ /* 0x000e6e0008000200 */
[C---:B-----5:R-:W-:Y:S08]  /*64d0*/  HMMA.16816.F32.BF16 R28, R164.reuse, R160, R28 ;  /* 0x000000a0a41c723c */ /* 0x060ff0000004181c */
[----:B------:R-:W-:Y:S01]  /*64e0*/  HMMA.16816.F32.BF16 R32, R164, R162, R32 ;  /* 0x000000a2a420723c */ /* 0x000fe20000041820 */
[----:B------:R-:W2:Y:S05]  /*64f0*/  LDSM.16.M88.4 R160, [R187+0xe800] ;  /* 0x00e80000bba0783b */ /* 0x000eaa0000000200 */
[----:B------:R-:W4:Y:S02]  /*6500*/  LDSM.16.M88.4 R164, [R187+0xf000] ;  /* 0x00f00000bba4783b */ /* 0x000f240000000200 */
[C---:B------:R-:W-:Y:S08]  /*6510*/  HMMA.16816.F32.BF16 R4, R136.reuse, R148, R4 ;  /* 0x000000948804723c */ /* 0x040ff00000041804 */
[C---:B------:R-:W-:Y:S01]  /*6520*/  HMMA.16816.F32.BF16 R8, R136.reuse, R150, R8 ;  /* 0x000000968808723c */ /* 0x040fe20000041808 */
[----:B------:R-:W-:Y:S07]  /*6530*/  LDSM.16.M88.4 R148, [R189+0x4000] ;  /* 0x00400000bd94783b */ /* 0x000fee0000000200 */
[C---:B---3--:R-:W-:Y:S08]  /*6540*/  HMMA.16816.F32.BF16 R12, R136.reuse, R132, R12 ;  /* 0x00000084880c723c */ /* 0x048ff0000004180c */
[C---:B------:R-:W-:Y:S01]  /*6550*/  HMMA.16816.F32.BF16 R16, R136.reuse, R134, R16 ;  /* 0x000000868810723c */ /* 0x040fe20000041810 */
[----:B------:R-:W3:Y:S07]  /*6560*/  LDSM.16.M88.4 R132, [R187+0xf800] ;  /* 0x00f80000bb84783b */ /* 0x000eee0000000200 */
[C---:B------:R-:W-:Y:S08]  /*6570*/  HMMA.16816.F32.BF16 R20, R136.reuse, R152, R20 ;  /* 0x000000988814723c */ /* 0x040ff00000041814 */
[C---:B------:R-:W-:Y:S01]  /*6580*/  HMMA.16816.F32.BF16 R24, R136.reuse, R154, R24 ;  /* 0x0000009a8818723c */ /* 0x040fe20000041818 */
[----:B------:R-:W5:Y:S07]  /*6590*/  LDSM.16.M88.4 R152, [R185+0xe000] ;  /* 0x00e00000b998783b */ /* 0x000f6e0000000200 */
[C---:B-1----:R-:W-:Y:S08]  /*65a0*/  HMMA.16816.F32.BF16 R28, R136.reuse, R140, R28 ;  /* 0x0000008c881c723c */ /* 0x042ff0000004181c */
[----:B------:R-:W-:Y:S01]  /*65b0*/  HMMA.16816.F32.BF16 R32, R136, R142, R32 ;  /* 0x0000008e8820723c */ /* 0x000fe20000041820 */
[----:B------:R-:W1:Y:S05]  /*65c0*/  LDSM.16.M88.4 R136, [R185+0xf000] ;  /* 0x00f00000b988783b */ /* 0x000e6a0000000200 */
[----:B------:R-:W1:Y:S02]  /*65d0*/  LDSM.16.M88.4 R140, [R185+0xf800] ;  /* 0x00f80000b98c783b */ /* 0x000e640000000200 */
[C---:B------:R-:W-:Y:S08]  /*65e0*/  HMMA.16816.F32.BF16 R4, R144.reuse, R156, R4 ;  /* 0x0000009c9004723c */ /* 0x040ff00000041804 */
[C---:B------:R-:W-:Y:S01]  /*65f0*/  HMMA.16816.F32.BF16 R8, R144.reuse, R158, R8 ;  /* 0x0000009e9008723c */ /* 0x040fe20000041808 */
[----:B------:R-:W-:Y:S07]  /*6600*/  LDSM.16.M88.4 R156, [R186+0x4000] ;  /* 0x00400000ba9c783b */ /* 0x000fee0000000200 */
[C---:B--2---:R-:W-:Y:S08]  /*6610*/  HMMA.16816.F32.BF16 R12, R144.reuse, R160, R12 ;  /* 0x000000a0900c723c */ /* 0x044ff0000004180c */
[C---:B------:R-:W-:Y:S01]  /*6620*/  HMMA.16816.F32.BF16 R16, R144.reuse, R162, R16 ;  /* 0x000000a29010723c */ /* 0x040fe20000041810 */
[----:B------:R-:W2:Y:S07]  /*6630*/  LDSM.16.M88.4 R160, [R184+0xe000] ;  /* 0x00e00000b8a0783b */ /* 0x000eae0000000200 */
[C---:B----4-:R-:W-:Y:S08]  /*6640*/  HMMA.16816.F32.BF16 R20, R144.reuse, R164, R20 ;  /* 0x000000a49014723c */ /* 0x050ff00000041814 */
[C---:B------:R-:W-:Y:S01]  /*6650*/  HMMA.16816.F32.BF16 R24, R144.reuse, R166, R24 ;  /* 0x000000a69018723c */ /* 0x040fe20000041818 */
[----:B------:R-:W-:Y:S07]  /*6660*/  LDSM.16.M88.4 R164, [R185+0x11800] ;  /* 0x01180000b9a4783b */ /* 0x000fee0000000200 */
[C---:B---3--:R-:W-:Y:S08]  /*6670*/  HMMA.16816.F32.BF16 R28, R144.reuse, R132, R28 ;  /* 0x00000084901c723c */ /* 0x048ff0000004181c */
[----:B------:R-:W-:Y:S01]  /*6680*/  HMMA.16816.F32.BF16 R32, R144, R134, R32 ;  /* 0x000000869020723c */ /* 0x000fe20000041820 */
[----:B------:R-:W3:Y:S05]  /*6690*/  LDSM.16.M88.4 R132, [R184+0xe800] ;  /* 0x00e80000b884783b */ /* 0x000eea0000000200 */
[----:B------:R-:W4:Y:S02]  /*66a0*/  LDSM.16.M88.4 R144, [R184+0xf000] ;  /* 0x00f00000b890783b */ /* 0x000f240000000200 */
[C---:B-----5:R-:W-:Y:S08]  /*66b0*/  HMMA.16816.F32.BF16 R4, R148.reuse, R152, R4 ;  /* 0x000000989404723c */ /* 0x060ff00000041804 */
[C---:B------:R-:W-:Y:S01]  /*66c0*/  HMMA.16816.F32.BF16 R8, R148.reuse, R154, R8 ;  /* 0x0000009a9408723c */ /* 0x040fe20000041808 */
[----:B------:R-:W5:Y:S07]  /*66d0*/  LDSM.16.M88.4 R152, [R184+0xf800] ;  /* 0x00f80000b898783b */ /* 0x000f6e0000000200 */
[C---:B------:R-:W-:Y:S08]  /*66e0*/  HMMA.16816.F32.BF16 R12, R148.reuse, R168, R12 ;  /* 0x000000a8940c723c */ /* 0x040ff0000004180c */
[C---:B------:R-:W-:Y:S08]  /*66f0*/  HMMA.16816.F32.BF16 R16, R148.reuse, R170, R16 ;  /* 0x000000aa9410723c */ /* 0x040ff00000041810 */
[C---:B-1----:R-:W-:Y:S08]  /*6700*/  HMMA.16816.F32.BF16 R20, R148.reuse, R136, R20 ;  /* 0x000000889414723c */ /* 0x042ff00000041814 */
[C---:B------:R-:W-:Y:S01]  /*6710*/  HMMA.16816.F32.BF16 R24, R148.reuse, R138, R24 ;  /* 0x0000008a9418723c */ /* 0x040fe20000041818 */
[----:B------:R-:W-:Y:S07]  /*6720*/  LDSM.16.M88.4 R136, [R191+0x8000] ;  /* 0x00800000bf88783b */ /* 0x000fee0000000200 */
[C---:B------:R-:W-:Y:S08]  /*6730*/  HMMA.16816.F32.BF16 R28, R148.reuse, R140, R28 ;  /* 0x0000008c941c723c */ /* 0x040ff0000004181c */
[----:B------:R-:W-:Y:S01]  /*6740*/  HMMA.16816.F32.BF16 R32, R148, R142, R32 ;  /* 0x0000008e9420723c */ /* 0x000fe20000041820 */
[----:B------:R-:W1:Y:S05]  /*6750*/  LDSM.16.M88.4 R140, [R190+UR5+0x10000] ;  /* 0x01000005be8c783b */ /* 0x000e6a0008000200 */
[----:B------:R-:W-:Y:S02]  /*6760*/  LDSM.16.M88.4 R148, [R190+UR5+0x11800] ;  /* 0x01180005be94783b */ /* 0x000fe40008000200 */
[C---:B--2---:R-:W-:Y:S08]  /*6770*/  HMMA.16816.F32.BF16 R4, R156.reuse, R160, R4 ;  /* 0x000000a09c04723c */ /* 0x044ff00000041804 */
[C---:B------:R-:W-:Y:S01]  /*6780*/  HMMA.16816.F32.BF16 R8, R156.reuse, R162, R8 ;  /* 0x000000a29c08723c */ /* 0x040fe20000041808 */
[----:B------:R-:W-:Y:S07]  /*6790*/  LDSM.16.M88.4 R160, [R185+0x11000] ;  /* 0x01100000b9a0783b */ /* 0x000fee0000000200 */
[C---:B---3--:R-:W-:Y:S08]  /*67a0*/  HMMA.16816.F32.BF16 R12, R156.reuse, R132, R12 ;  /* 0x000000849c0c723c */ /* 0x048ff0000004180c */
[C---:B------:R-:W-:Y:S01]  /*67b0*/  HMMA.16816.F32.BF16 R16, R156.reuse, R134, R16 ;  /* 0x000000869c10723c */ /* 0x040fe20000041810 */
[----:B------:R-:W2:Y:S07]  /*67c0*/  LDSM.16.M88.4 R132, [R190+UR5+0x10800] ;  /* 0x01080005be84783b */ /* 0x000eae0008000200 */
[C---:B----4-:R-:W-:Y:S08]  /*67d0*/  HMMA.16816.F32.BF16 R20, R156.reuse, R144, R20 ;  /* 0x000000909c14723c */ /* 0x050ff00000041814 */
[C---:B------:R-:W-:Y:S01]  /*67e0*/  HMMA.16816.F32.BF16 R24, R156.reuse, R146, R24 ;  /* 0x000000929c18723c */ /* 0x040fe20000041818 */
[----:B------:R-:W3:Y:S07]  /*67f0*/  LDSM.16.M88.4 R144, [R190+UR5+0x11000] ;  /* 0x01100005be90783b */ /* 0x000eee0008000200 */
[C---:B-----5:R-:W-:Y:S08]  /*6800*/  HMMA.16816.F32.BF16 R28, R156.reuse, R152, R28 ;  /* 0x000000989c1c723c */ /* 0x060ff0000004181c */
[----:B------:R-:W-:Y:S01]  /*6810*/  HMMA.16816.F32.BF16 R32, R156, R154, R32 ;  /* 0x0000009a9c20723c */ /* 0x000fe20000041820 */
[----:B------:R-:W-:Y:S05]  /*6820*/  LDSM.16.M88.4 R152, [R188+0x8000] ;  /* 0x00800000bc98783b */ /* 0x000fea0000000200 */
[----:B------:R-:W4:Y:S02]  /*6830*/  LDSM.16.M88.4 R156, [R187+0x10000] ;  /* 0x01000000bb9c783b */ /* 0x000f240000000200 */
[C---:B-1----:R-:W-:Y:S08]  /*6840*/  HMMA.16816.F32.BF16 R4, R136.reuse, R140, R4 ;  /* 0x0000008c8804723c */ /* 0x042ff00000041804 */
[C---:B------:R-:W-:Y:S01]  /*6850*/  HMMA.16816.F32.BF16 R8, R136.reuse, R142, R8 ;  /* 0x0000008e8808723c */ /* 0x040fe20000041808 */
[----:B------:R-:W1:Y:S07]  /*6860*/  LDSM.16.M88.4 R140, [R187+0x10800] ;  /* 0x01080000bb8c783b */ /* 0x000e6e0000000200 */
[C---:B--2---:R-:W-:Y:S08]  /*6870*/  HMMA.16816.F32.BF16 R12, R136.reuse, R132, R12 ;  /* 0x00000084880c723c */ /* 0x044ff0000004180c */
[C---:B------:R-:W-:Y:S01]  /*6880*/  HMMA.16816.F32.BF16 R16, R136.reuse, R134, R16 ;  /* 0x000000868810723c */ /* 0x040fe20000041810 */
[----:B------:R-:W2:Y:S07]  /*6890*/  LDSM.16.M88.4 R132, [R187+0x11000] ;  /* 0x01100000bb84783b */ /* 0x000eae0000000200 */
[C---:B---3--:R-:W-:Y:S08]  /*68a0*/  HMMA.16816.F32.BF16 R20, R136.reuse, R144, R20 ;  /* 0x000000908814723c */ /* 0x048ff00000041814 */
[C---:B------:R-:W-:Y:S01]  /*68b0*/  HMMA.16816.F32.BF16 R24, R136.reuse, R146, R24 ;  /* 0x000000928818723c */ /* 0x040fe20000041818 */
[----:B------:R-:W3:Y:S07]  /*68c0*/  LDSM.16.M88.4 R144, [R187+0x11800] ;  /* 0x01180000bb90783b */ /* 0x000eee0000000200 */
[C---:B------:R-:W-:Y:S08]  /*68d0*/  HMMA.16816.F32.BF16 R28, R136.reuse, R148, R28 ;  /* 0x00000094881c723c */ /* 0x040ff0000004181c */
[----:B------:R-:W-:Y:S01]  /*68e0*/  HMMA.16816.F32.BF16 R32, R136, R150, R32 ;  /* 0x000000968820723c */ /* 0x000fe20000041820 */
[----:B------:R-:W-:Y:S05]  /*68f0*/  LDSM.16.M88.4 R136, [R189+0x8000] ;  /* 0x00800000bd88783b */ /* 0x000fea0000000200 */
[----:B------:R-:W5:Y:S02]  /*6900*/  LDSM.16.M88.4 R148, [R185+0x10000] ;  /* 0x01000000b994783b */ /* 0x000f640000000200 */
        /* <DEDUP_REMOVED lines=8> */
[----:B------:R1:W2:Y:S07]  /*6990*/  LDSM.16.M88.4 R132, [R186+0x8000] ;  /* 0x00800000ba84783b */ /* 0x0002ae0000000200 */
[C---:B---3--:R-:W-:Y:S08]  /*69a0*/  HMMA.16816.F32.BF16 R28, R152.reuse, R144, R28 ;  /* 0x00000090981c723c */ /* 0x048ff0000004181c */
[----:B------:R-:W-:Y:S01]  /*69b0*/  HMMA.16816.F32.BF16 R32, R152, R146, R32 ;  /* 0x000000929820723c */ /* 0x000fe20000041820 */
[----:B------:R-:W3:Y:S07]  /*69c0*/  LDSM.16.M88.4 R144, [R184+0x10800] ;  /* 0x01080000b890783b */ /* 0x000eee0000000200 */
[C---:B-----5:R-:W-:Y:S05]  /*69d0*/  HMMA.16816.F32.BF16 R4, R136.reuse, R148, R4 ;  /* 0x000000948804723c */ /* 0x060fea0000041804 */
[----:B-1----:R-:W-:Y:S03]  /*69e0*/  IMAD R186, R205, 0x40, R198 ;  /* 0x00000040cdba7824 */ /* 0x002fe600078e02c6 */
[C---:B------:R-:W-:Y:S03]  /*69f0*/  HMMA.16816.F32.BF16 R8, R136.reuse, R150, R8 ;  /* 0x000000968808723c */ /* 0x040fe60000041808 */
[----:B------:R-:W-:Y:S01]  /*6a00*/  LOP3.LUT R218, RZ, R186, RZ, 0x33, !PT ;  /* 0x000000baffda7212 */ /* 0x000fe200078e33ff */
[C-C-:B------:R-:W-:Y:S02]  /*6a10*/  IMAD.IADD R214, R197.reuse, 0x1, -R186.reuse ;  /* 0x00000001c5d67824 */ /* 0x140fe400078e0aba */
[----:B------:R-:W-:Y:S02]  /*6a20*/  IMAD.IADD R215, R196, 0x1, -R186 ;  /* 0x00000001c4d77824 */ /* 0x000fe400078e0aba */
[C---:B----4-:R-:W-:Y:S03]  /*6a30*/  HMMA.16816.F32.BF16 R12, R136.reuse, R156, R12 ;  /* 0x0000009c880c723c */ /* 0x050fe6000004180c */
[----:B------:R-:W-:Y:S01]  /*6a40*/  IABS R213, R214 ;  /* 0x000000d600d57213 */ /* 0x000fe20000000000 */
[C---:B------:R-:W-:Y:S01]  /*6a50*/  IMAD.IADD R218, R197.reuse, 0x1, R218 ;  /* 0x00000001c5da7824 */ /* 0x040fe200078e02da */
[----:B------:R-:W-:Y:S01]  /*6a60*/  IABS R215, R215 ;  /* 0x000000d700d77213 */ /* 0x000fe20000000000 */
[----:B------:R-:W-:Y:S01]  /*6a70*/  VIADD R217, R214, 0xfffffff8 ;  /* 0xfffffff8d6d97836 */ /* 0x000fe20000000000 */
[----:B------:R-:W-:Y:S01]  /*6a80*/  I2FP.F32.S32 R213, R213 ;  /* 0x000000d500d57245 */ /* 0x000fe20000201400 */
[C---:B------:R-:W-:Y:S03]  /*6a90*/  HMMA.16816.F32.BF16 R16, R136.reuse, R158, R16 ;  /* 0x0000009e8810723c */ /* 0x040fe60000041810 */
[----:B------:R-:W-:Y:S01]  /*6aa0*/  I2FP.F32.S32 R215, R215 ;  /* 0x000000d700d77245 */ /* 0x000fe20000201400 */
[----:B------:R-:W-:Y:S01]  /*6ab0*/  VIADD R216, R218, 0x8 ;  /* 0x00000008dad87836 */ /* 0x000fe20000000000 */
[----:B------:R-:W-:Y:S02]  /*6ac0*/  IABS R218, R218 ;  /* 0x000000da00da7213 */ /* 0x000fe40000000000 */
[----:B------:R-:W-:Y:S01]  /*6ad0*/  IADD3 R214, PT, PT, R197, -0x9, -R186 ;  /* 0xfffffff7c5d67810 */ /* 0x000fe20007ffe8ba */
[C---:B------:R-:W-:Y:S03]  /*6ae0*/  HMMA.16816.F32.BF16 R20, R136.reuse, R160, R20 ;  /* 0x000000a08814723c */ /* 0x040fe60000041814 */
[----:B------:R-:W-:Y:S02]  /*6af0*/  IABS R216, R216 ;  /* 0x000000d800d87213 */ /* 0x000fe40000000000 */
[----:B------:R-:W-:Y:S02]  /*6b00*/  I2FP.F32.S32 R218, R218 ;  /* 0x000000da00da7245 */ /* 0x000fe40000201400 */
[----:B------:R-:W-:Y:S01]  /*6b10*/  I2FP.F32.S32 R216, R216 ;  /* 0x000000d800d87245 */ /* 0x000fe20000201400 */
[C---:B------:R-:W-:Y:S03]  /*6b20*/  HMMA.16816.F32.BF16 R24, R136.reuse, R162, R24 ;  /* 0x000000a28818723c */ /* 0x040fe60000041818 */
[----:B------:R-:W-:Y:S02]  /*6b30*/  IABS R214, R214 ;  /* 0x000000d600d67213 */ /* 0x000fe40000000000 */
[----:B------:R-:W-:Y:S02]  /*6b40*/  IABS R217, R217 ;  /* 0x000000d900d97213 */ /* 0x000fe40000000000 */
[----:B------:R-:W-:Y:S01]  /*6b50*/  I2FP.F32.S32 R214, R214 ;  /* 0x000000d600d67245 */ /* 0x000fe20000201400 */
[C---:B------:R-:W-:Y:S03]  /*6b60*/  HMMA.16816.F32.BF16 R28, R136.reuse, R164, R28 ;  /* 0x000000a4881c723c */ /* 0x040fe6000004181c */
[----:B------:R-:W-:Y:S05]  /*6b70*/  I2FP.F32.S32 R217, R217 ;  /* 0x000000d900d97245 */ /* 0x000fea0000201400 */
[----:B------:R-:W-:Y:S01]  /*6b80*/  HMMA.16816.F32.BF16 R32, R136, R166, R32 ;  /* 0x000000a68820723c */ /* 0x000fe20000041820 */
[----:B------:R-:W1:Y:S07]  /*6b90*/  LDSM.16.M88.4 R136, [R184+0x11000] ;  /* 0x01100000b888783b */ /* 0x000e6e0000000200 */
[C---:B--2---:R-:W-:Y:S08]  /*6ba0*/  HMMA.16816.F32.BF16 R4, R132.reuse, R140, R4 ;  /* 0x0000008c8404723c */ /* 0x044ff00000041804 */
[C---:B------:R-:W-:Y:S01]  /*6bb0*/  HMMA.16816.F32.BF16 R8, R132.reuse, R142, R8 ;  /* 0x0000008e8408723c */ /* 0x040fe20000041808 */
[----:B------:R-:W2:Y:S01]  /*6bc0*/  LDSM.16.M88.4 R140, [R184+0x11800] ;  /* 0x01180000b88c783b */ /* 0x000ea20000000200 */
[----:B------:R-:W-:Y:S04]  /*6bd0*/  DEPBAR.LE SB0, 0x0 ;  /* 0x000080000000791a */ /* 0x000fe80000000000 */
[----:B------:R-:W-:Y:S02]  /*6be0*/  BAR.SYNC.DEFER_BLOCKING 0x0 ;  /* 0x0000000000007b1d */ /* 0x000fe40000010000 */
[C---:B---3--:R-:W-:Y:S05]  /*6bf0*/  HMMA.16816.F32.BF16 R12, R132.reuse, R144, R12 ;  /* 0x00000090840c723c */ /* 0x048fea000004180c */
[-C--:B------:R-:W-:Y:S01]  /*6c00*/  FFMA.FTZ R4, R213, -R0.reuse, R4 ;  /* 0x80000000d5047223 */ /* 0x080fe20000010004 */
[-C--:B------:R-:W-:Y:S01]  /*6c10*/  FFMA.FTZ R6, R215, -R0.reuse, R6 ;  /* 0x80000000d7067223 */ /* 0x080fe20000010006 */
[C---:B------:R-:W-:Y:S01]  /*6c20*/  IADD3 R215, PT, PT, R196.reuse, -0x9, -R186 ;  /* 0xfffffff7c4d77810 */ /* 0x040fe20007ffe8ba */
[C---:B------:R-:W-:Y:S03]  /*6c30*/  HMMA.16816.F32.BF16 R16, R132.reuse, R146, R16 ;  /* 0x000000928410723c */ /* 0x040fe60000041810 */
[----:B------:R-:W-:Y:S01]  /*6c40*/  IABS R215, R215 ;  /* 0x000000d700d77213 */ /* 0x000fe20000000000 */
[-C--:B------:R-:W-:Y:S01]  /*6c50*/  FFMA.FTZ R10, R213, -R0.reuse, R10 ;  /* 0x80000000d50a7223 */ /* 0x080fe2000001000a */
[--C-:B------:R-:W-:Y:S01]  /*6c60*/  IADD3 R213, PT, PT, R196, -0x10, -R186.reuse ;  /* 0xfffffff0c4d57810 */ /* 0x100fe20007ffe8ba */
[-C--:B------:R-:W-:Y:S01]  /*6c70*/  FFMA.FTZ R7, R216, -R0.reuse, R7 ;  /* 0x80000000d8077223 */ /* 0x080fe20000010007 */
[C-C-:B------:R-:W-:Y:S01]  /*6c80*/  IADD3 R216, PT, PT, R197.reuse, -0x10, -R186.reuse ;  /* 0xfffffff0c5d87810 */ /* 0x140fe20007ffe8ba */
[-C--:B------:R-:W-:Y:S01]  /*6c90*/  FFMA.FTZ R5, R218, -R0.reuse, R5 ;  /* 0x80000000da057223 */ /* 0x080fe20000010005 */
[----:B------:R-:W-:Y:S01]  /*6ca0*/  IABS R213, R213 ;  /* 0x000000d500d57213 */ /* 0x000fe20000000000 */
[C---:B-1----:R-:W-:Y:S03]  /*6cb0*/  HMMA.16816.F32.BF16 R20, R132.reuse, R136, R20 ;  /* 0x000000888414723c */ /* 0x042fe60000041814 */
[C-C-:B------:R-:W-:Y:S01]  /*6cc0*/  IADD3 R137, PT, PT, R197.reuse, -0x18, -R186.reuse ;  /* 0xffffffe8c5897810 */ /* 0x140fe20007ffe8ba */
[-C--:B------:R-:W-:Y:S01]  /*6cd0*/  FFMA.FTZ R9, R214, -R0.reuse, R9 ;  /* 0x80000000d6097223 */ /* 0x080fe20000010009 */
[----:B------:R-:W-:Y:S01]  /*6ce0*/  IADD3 R136, PT, PT, R197, -0x19, -R186 ;  /* 0xffffffe7c5887810 */ /* 0x000fe20007ffe8ba */
[----:B------:R-:W-:Y:S01]  /*6cf0*/  FFMA.FTZ R8, R217, -R0, R8 ;  /* 0x80000000d9087223 */ /* 0x000fe20000010008 */
[----:B------:R-:W-:Y:S01]  /*6d00*/  IABS R137, R137 ;  /* 0x0000008900897213 */ /* 0x000fe20000000000 */
[C---:B------:R-:W-:Y:S03]  /*6d10*/  HMMA.16816.F32.BF16 R24, R132.reuse, R138, R24 ;  /* 0x0000008a8418723c */ /* 0x040fe60000041818 */
[----:B------:R-:W-:Y:S02]  /*6d20*/  IABS R136, R136 ;  /* 0x0000008800887213 */ /* 0x000fe40000000000 */
[----:B------:R-:W-:Y:S02]  /*6d30*/  I2FP.F32.S32 R137, R137 ;  /* 0x0000008900897245 */ /* 0x000fe40000201400 */
[----:B------:R-:W-:Y:S01]  /*6d40*/  I2FP.F32.S32 R136, R136 ;  /* 0x0000008800887245 */ /* 0x000fe20000201400 */
[C---:B--2---:R-:W-:Y:S03]  /*6d50*/  HMMA.16816.F32.BF16 R28, R132.reuse, R140, R28 ;  /* 0x0000008c841c723c */ /* 0x044fe6000004181c */
[----:B------:R-:W-:Y:S01]  /*6d60*/  I2FP.F32.S32 R213, R213 ;  /* 0x000000d500d57245 */ /* 0x000fe20000201400 */
[-C--:B------:R-:W-:Y:S01]  /*6d70*/  FFMA.FTZ R16, R137, -R0.reuse, R16 ;  /* 0x8000000089107223 */ /* 0x080fe20000010010 */
[--C-:B------:R-:W-:Y:S01]  /*6d80*/  IADD3 R137, PT, PT, R196, -0x20, -R186.reuse ;  /* 0xffffffe0c4897810 */ /* 0x100fe20007ffe8ba */
[-C--:B------:R-:W-:Y:S01]  /*6d90*/  FFMA.FTZ R17, R136, -R0.reuse, R17 ;  /* 0x8000000088117223 */ /* 0x080fe20000010011 */
[----:B------:R-:W-:Y:S01]  /*6da0*/  IADD3 R136, PT, PT, R197, -0x21, -R186 ;  /* 0xffffffdfc5887810 */ /* 0x000fe20007ffe8ba */
[----:B------:R-:W-:Y:S01]  /*6db0*/  FFMA.FTZ R14, R213, -R0, R14 ;  /* 0x80000000d50e7223 */ /* 0x000fe2000001000e */
[----:B------:R-:W-:Y:S01]  /*6dc0*/  IABS R137, R137 ;  /* 0x0000008900897213 */ /* 0x000fe20000000000 */
[----:B------:R-:W-:Y:S03]  /*6dd0*/  HMMA.16816.F32.BF16 R32, R132, R142, R32 ;  /* 0x0000008e8420723c */ /* 0x000fe60000041820 */
[----:B------:R-:W-:Y:S02]  /*6de0*/  IABS R136, R136 ;  /* 0x0000008800887213 */ /* 0x000fe40000000000 */
[----:B------:R-:W-:Y:S02]  /*6df0*/  I2FP.F32.S32 R137, R137 ;  /* 0x0000008900897245 */ /* 0x000fe40000201400 */
[----:B------:R-:W-:Y:S02]  /*6e00*/  I2FP.F32.S32 R136, R136 ;  /* 0x0000008800887245 */ /* 0x000fe40000201400 */
[----:B------:R-:W-:Y:S01]  /*6e10*/  IADD3 R213, PT, PT, R197, -0x20, -R186 ;  /* 0xffffffe0c5d57810 */ /* 0x000fe20007ffe8ba */
[-C--:B------:R-:W-:Y:S01]  /*6e20*/  FFMA.FTZ R22, R137, -R0.reuse, R22 ;  /* 0x8000000089167223 */ /* 0x080fe20000010016 */
[--C-:B------:R-:W-:Y:S01]  /*6e30*/  IADD3 R137, PT, PT, R196, -0x28, -R186.reuse ;  /* 0xffffffd8c4897810 */ /* 0x100fe20007ffe8ba */
[----:B------:R-:W-:Y:S01]  /*6e40*/  FFMA.FTZ R21, R136, -R0, R21 ;  /* 0x8000000088157223 */ /* 0x000fe20000010015 */
[C-C-:B------:R-:W-:Y:S02]  /*6e50*/  IADD3 R136, PT, PT, R196.reuse, -0x29, -R186.reuse ;  /* 0xffffffd7c4887810 */ /* 0x140fe40007ffe8ba */
[----:B------:R-:W-:Y:S02]  /*6e60*/  IABS R137, R137 ;  /* 0x0000008900897213 */ /* 0x000fe40000000000 */
[----:B------:R-:W-:Y:S02]  /*6e70*/  IABS R136, R136 ;  /* 0x0000008800887213 */ /* 0x000fe40000000000 */
[----:B------:R-:W-:Y:S02]  /*6e80*/  I2FP.F32.S32 R137, R137 ;  /* 0x0000008900897245 */ /* 0x000fe40000201400 */
[----:B------:R-:W-:Y:S02]  /*6e90*/  IADD3 R138, PT, PT, R196, -0x19, -R186 ;  /* 0xffffffe7c48a7810 */ /* 0x000fe40007ffe8ba */
[----:B------:R-:W-:Y:S01]  /*6ea0*/  IABS R213, R213 ;  /* 0x000000d500d57213 */ /* 0x000fe20000000000 */
[----:B------:R-:W-:Y:S01]  /*6eb0*/  FFMA.FTZ R26, R137, -R0, R26 ;  /* 0x80000000891a7223 */ /* 0x000fe2000001001a */
[----:B------:R-:W-:Y:S02]  /*6ec0*/  I2FP.F32.S32 R136, R136 ;  /* 0x0000008800887245 */ /* 0x000fe40000201400 */
[----:B------:R-:W-:Y:S02]  /*6ed0*/  IABS R216, R216 ;  /* 0x000000d800d87213 */ /* 0x000fe40000000000 */
[----:B------:R-:W-:Y:S01]  /*6ee0*/  IABS R138, R138 ;  /* 0x0000008a008a7213 */ /* 0x000fe20000000000 */
[-C--:B------:R-:W-:Y:S01]  /*6ef0*/  FFMA.FTZ R27, R136, -R0.reuse, R27 ;  /* 0x80000000881b7223 */ /* 0x080fe2000001001b */
[----:B------:R-:W-:Y:S02]  /*6f00*/  I2FP.F32.S32 R213, R213 ;  /* 0x000000d500d57245 */ /* 0x000fe40000201400 */
[----:B------:R-:W-:Y:S02]  /*6f10*/  IADD3 R137, PT, PT, R196, -0x30, -R186 ;  /* 0xffffffd0c4897810 */ /* 0x000fe40007ffe8ba */
[----:B------:R-:W-:Y:S01]  /*6f20*/  I2FP.F32.S32 R218, R215 ;  /* 0x000000d700da7245 */ /* 0x000fe20000201400 */
[----:B------:R-:W-:Y:S01]  /*6f30*/  FFMA.FTZ R20, R213, -R0, R20 ;  /* 0x80000000d5147223 */ /* 0x000fe20000010014 */
[----:B------:R-:W-:Y:S02]  /*6f40*/  I2FP.F32.S32 R215, R216 ;  /* 0x000000d800d77245 */ /* 0x000fe40000201400 */
[----:B------:R-:W-:Y:S01]  /*6f50*/  IADD3 R216, PT, PT, R197, -0x11, -R186 ;  /* 0xffffffefc5d87810 */ /* 0x000fe20007ffe8ba */
[----:B------:R-:W-:Y:S01]  /*6f60*/  FFMA.FTZ R11, R218, -R0, R11 ;  /* 0x80000000da0b7223 */ /* 0x000fe2000001000b */
[----:B------:R-:W-:Y:S01]  /*6f70*/  I2FP.F32.S32 R138, R138 ;  /* 0x0000008a008a7245 */ /* 0x000fe20000201400 */
[-C--:B------:R-:W-:Y:S01]  /*6f80*/  FFMA.FTZ R12, R215, -R0.reuse, R12 ;  /* 0x80000000d70c7223 */ /* 0x080fe2000001000c */
[C-C-:B------:R-:W-:Y:S02]  /*6f90*/  IADD3 R136, PT, PT, R197.reuse, -0x31, -R186.reuse ;  /* 0xffffffcfc5887810 */ /* 0x140fe40007ffe8ba */
[----:B------:R-:W-:Y:S01]  /*6fa0*/  IABS R137, R137 ;  /* 0x0000008900897213 */ /* 0x000fe20000000000 */
[----:B------:R-:W-:Y:S01]  /*6fb0*/  FFMA.FTZ R19, R138, -R0, R19 ;  /* 0x800000008a137223 */ /* 0x000fe20000010013 */
[C-C-:B------:R-:W-:Y:S02]  /*6fc0*/  IADD3 R213, PT, PT, R197.reuse, -0x28, -R186.reuse ;  /* 0xffffffd8c5d57810 */ /* 0x140fe40007ffe8ba */
[C-C-:B------:R-:W-:Y:S02]  /*6fd0*/  IADD3 R132, PT, PT, R196.reuse, -0x31, -R186.reuse ;  /* 0xffffffcfc4847810 */ /* 0x140fe40007ffe8ba */
[C-C-:B------:R-:W-:Y:S02]  /*6fe0*/  IADD3 R214, PT, PT, R196.reuse, -0x11, -R186.reuse ;  /* 0xffffffefc4d67810 */ /* 0x140fe40007ffe8ba */
[----:B------:R-:W-:Y:S02]  /*6ff0*/  IABS R216, R216 ;  /* 0x000000d800d87213 */ /* 0x000fe40000000000 */
[----:B------:R-:W-:Y:S02]  /*7000*/  IABS R136, R136 ;  /* 0x0000008800887213 */ /* 0x000fe40000000000 */
[----:B------:R-:W-:Y:S02]  /*7010*/  I2FP.F32.S32 R137, R137 ;  /* 0x0000008900897245 */ /* 0x000fe40000201400 */
[----:B------:R-:W-:Y:S02]  /*7020*/  IADD3 R138, PT, PT, R197, -0x29, -R186 ;  /* 0xffffffd7c58a7810 */ /* 0x000fe40007ffe8ba */
[----:B------:R-:W-:Y:S01]  /*7030*/  IABS R213, R213 ;  /* 0x000000d500d57213 */ /* 0x000fe20000000000 */
[----:B------:R-:W-:Y:S01]  /*7040*/  FFMA.FTZ R30, R137, -R0, R30 ;  /* 0x80000000891e7223 */ /* 0x000fe2000001001e */
[--C-:B------:R-:W-:Y:S02]  /*7050*/  IADD3 R133, PT, PT, R197, -0x38, -R186.reuse ;  /* 0xffffffc8c5857810 */ /* 0x100fe40007ffe8ba */
[----:B------:R-:W-:Y:S02]  /*7060*/  IABS R132, R132 ;  /* 0x0000008400847213 */ /* 0x000fe40000000000 */
[----:B------:R-:W-:Y:S02]  /*7070*/  IABS R214, R214 ;  /* 0x000000d600d67213 */ /* 0x000fe40000000000 */
[----:B------:R-:W-:Y:S02]  /*7080*/  I2FP.F32.S32 R216, R216 ;  /* 0x000000d800d87245 */ /* 0x000fe40000201400 */
[----:B------:R-:W-:Y:S02]  /*7090*/  IADD3 R215, PT, PT, R196, -0x18, -R186 ;  /* 0xffffffe8c4d77810 */ /* 0x000fe40007ffe8ba */
[----:B------:R-:W-:Y:S01]  /*70a0*/  I2FP.F32.S32 R136, R136 ;  /* 0x0000008800887245 */ /* 0x000fe20000201400 */
[----:B------:R-:W-:Y:S01]  /*70b0*/  FFMA.FTZ R13, R216, -R0, R13 ;  /* 0x80000000d80d7223 */ /* 0x000fe2000001000d */
[----:B------:R-:W-:Y:S02]  /*70c0*/  IABS R138, R138 ;  /* 0x0000008a008a7213 */ /* 0x000fe40000000000 */
[----:B------:R-:W-:Y:S01]  /*70d0*/  I2FP.F32.S32 R213, R213 ;  /* 0x000000d500d57245 */ /* 0x000fe20000201400 */
[----:B------:R-:W-:Y:S01]  /*70e0*/  FFMA.FTZ R29, R136, -R0, R29 ;  /* 0x80000000881d7223 */ /* 0x000fe2000001001d */
[----:B------:R-:W-:Y:S02]  /*70f0*/  IABS R133, R133 ;  /* 0x0000008500857213 */ /* 0x000fe40000000000 */
[----:B------:R-:W-:Y:S01]  /*7100*/  I2FP.F32.S32 R132, R132 ;  /* 0x0000008400847245 */ /* 0x000fe20000201400 */
[----:B------:R-:W-:Y:S01]  /*7110*/  FFMA.FTZ R24, R213, -R0, R24 ;  /* 0x80000000d5187223 */ /* 0x000fe20000010018 */
[----:B------:R-:W-:Y:S02]  /*7120*/  FMNMX3.FTZ R137, R2, R4, R5, !PT ;  /* 0x0000000402897276 */ /* 0x000fe40007810005 */
[----:B------:R-:W-:Y:S01]  /*7130*/  I2FP.F32.S32 R214, R214 ;  /* 0x000000d600d67245 */ /* 0x000fe20000201400 */
[-C--:B------:R-:W-:Y:S01]  /*7140*/  FFMA.FTZ R31, R132, -R0.reuse, R31 ;  /* 0x80000000841f7223 */ /* 0x080fe2000001001f */
[----:B------:R-:W-:Y:S02]  /*7150*/  IABS R215, R215 ;  /* 0x000000d700d77213 */ /* 0x000fe40000000000 */
[----:B------:R-:W-:Y:S01]  /*7160*/  IADD3 R184, PT, PT, R196, -0x21, -R186 ;  /* 0xffffffdfc4b87810 */ /* 0x000fe20007ffe8ba */
[----:B------:R-:W-:Y:S01]  /*7170*/  FFMA.FTZ R15, R214, -R0, R15 ;  /* 0x80000000d60f7223 */ /* 0x000fe2000001000f */
[----:B------:R-:W-:Y:S02]  /*7180*/  I2FP.F32.S32 R138, R138 ;  /* 0x0000008a008a7245 */ /* 0x000fe40000201400 */
[----:B------:R-:W-:Y:S02]  /*7190*/  I2FP.F32.S32 R133, R133 ;  /* 0x0000008500857245 */ /* 0x000fe40000201400 */
[----:B------:R-:W-:Y:S01]  /*71a0*/  FMNMX3.FTZ R136, R3, R6, R7, !PT ;  /* 0x0000000603887276 */ /* 0x000fe20007810007 */
[----:B------:R-:W-:Y:S01]  /*71b0*/  FFMA.FTZ R25, R138, -R0, R25 ;  /* 0x800000008a197223 */ /* 0x000fe20000010019 */
[----:B------:R-:W-:Y:S01]  /*71c0*/  FMNMX3.FTZ R137, R137, R8, R9, !PT ;  /* 0x0000000889897276 */ /* 0x000fe20007810009 */
[----:B------:R-:W-:Y:S01]  /*71d0*/  FFMA.FTZ R32, R133, -R0, R32 ;  /* 0x8000000085207223 */ /* 0x000fe20000010020 */
[----:B------:R-:W-:Y:S02]  /*71e0*/  I2FP.F32.S32 R215, R215 ;  /* 0x000000d700d77245 */ /* 0x000fe40000201400 */
[----:B------:R-:W-:Y:S02]  /*71f0*/  IABS R184, R184 ;  /* 0x000000b800b87213 */ /* 0x000fe40000000000 */
[----:B------:R-:W-:Y:S01]  /*7200*/  IADD3 R213, PT, PT, R197, -0x30, -R186 ;  /* 0xffffffd0c5d57810 */ /* 0x000fe20007ffe8ba */
[----:B------:R-:W-:Y:S01]  /*7210*/  FFMA.FTZ R18, R215, -R0, R18 ;  /* 0x80000000d7127223 */ /* 0x000fe20000010012 */
[--C-:B------:R-:W-:Y:S02]  /*7220*/  IADD3 R132, PT, PT, R196, -0x38, -R186.reuse ;  /* 0xffffffc8c4847810 */ /* 0x100fe40007ffe8ba */
[----:B------:R-:W-:Y:S02]  /*7230*/  FMNMX3.FTZ R136, R136, R10, R11, !PT ;  /* 0x0000000a88887276 */ /* 0x000fe4000781000b */
[----:B------:R-:W-:Y:S02]  /*7240*/  FMNMX3.FTZ R137, R137, R12, R13, !PT ;  /* 0x0000000c89897276 */ /* 0x000fe4000781000d */
[----:B------:R-:W-:Y:S02]  /*7250*/  I2FP.F32.S32 R184, R184 ;  /* 0x000000b800b87245 */ /* 0x000fe40000201400 */
[----:B------:R-:W-:Y:S02]  /*7260*/  IABS R213, R213 ;  /* 0x000000d500d57213 */ /* 0x000fe40000000000 */
[----:B------:R-:W-:Y:S01]  /*7270*/  IADD3 R138, PT, PT, R197, -0x39, -R186 ;  /* 0xffffffc7c58a7810 */ /* 0x000fe20007ffe8ba */
[----:B------:R-:W-:Y:S01]  /*7280*/  FFMA.FTZ R23, R184, -R0, R23 ;  /* 0x80000000b8177223 */ /* 0x000fe20000010017 */
[----:B------:R-:W-:Y:S02]  /*7290*/  IABS R133, R132 ;  /* 0x0000008400857213 */ /* 0x000fe40000000000 */
[----:B------:R-:W-:Y:S02]  /*72a0*/  FMNMX3.FTZ R136, R136, R14, R15, !PT ;  /* 0x0000000e88887276 */ /* 0x000fe4000781000f */
[----:B------:R-:W-:Y:S02]  /*72b0*/  FMNMX3.FTZ R137, R137, R16, R17, !PT ;  /* 0x0000001089897276 */ /* 0x000fe40007810011 */
[----:B------:R-:W-:Y:S02]  /*72c0*/  I2FP.F32.S32 R213, R213 ;  /* 0x000000d500d57245 */ /* 0x000fe40000201400 */
[----:B------:R-:W-:Y:S02]  /*72d0*/  IABS R138, R138 ;  /* 0x0000008a008a7213 */ /* 0x000fe40000000000 */
[----:B------:R-:W-:Y:S01]  /*72e0*/  I2FP.F32.S32 R133, R133 ;  /* 0x0000008500857245 */ /* 0x000fe20000201400 */
[----:B------:R-:W-:Y:S01]  /*72f0*/  FFMA.FTZ R28, R213, -R0, R28 ;  /* 0x80000000d51c7223 */ /* 0x000fe2000001001c */
[----:B------:R-:W-:Y:S02]  /*7300*/  IADD3 R186, PT, PT, R196, -0x39, -R186 ;  /* 0xffffffc7c4ba7810 */ /* 0x000fe40007ffe8ba */
[----:B------:R-:W-:Y:S01]  /*7310*/  FMNMX3.FTZ R136, R136, R18, R19, !PT ;  /* 0x0000001288887276 */ /* 0x000fe20007810013 */
[----:B------:R-:W-:Y:S01]  /*7320*/  FFMA.FTZ R34, R133, -R0, R34 ;  /* 0x8000000085227223 */ /* 0x000fe20000010022 */
[----:B------:R-:W-:Y:S02]  /*7330*/  FMNMX3.FTZ R137, R137, R20, R21, !PT ;  /* 0x0000001489897276 */ /* 0x000fe40007810015 */
[----:B------:R-:W-:Y:S02]  /*7340*/  I2FP.F32.S32 R138, R138 ;  /* 0x0000008a008a7245 */ /* 0x000fe40000201400 */
[----:B------:R-:W-:Y:S02]  /*7350*/  IABS R132, R186 ;  /* 0x000000ba00847213 */ /* 0x000fe40000000000 */
[----:B------:R-:W-:Y:S01]  /*7360*/  FMNMX3.FTZ R136, R136, R22, R23, !PT ;  /* 0x0000001688887276 */ /* 0x000fe20007810017 */
[----:B------:R-:W-:Y:S01]  /*7370*/  FFMA.FTZ R33, R138, -R0, R33 ;  /* 0x800000008a217223 */ /* 0x000fe20000010021 */
[----:B------:R-:W-:Y:S02]  /*7380*/  FMNMX3.FTZ R133, R137, R24, R25, !PT ;  /* 0x0000001889857276 */ /* 0x000fe40007810019 */
[----:B------:R-:W-:Y:S02]  /*7390*/  I2FP.F32.S32 R132, R132 ;  /* 0x0000008400847245 */ /* 0x000fe40000201400 */
[----:B------:R-:W-:Y:S02]  /*73a0*/  FMNMX3.FTZ R137, R136, R26, R27, !PT ;  /* 0x0000001a88897276 */ /* 0x000fe4000781001b */
[----:B------:R-:W-:Y:S01]  /*73b0*/  FMNMX3.FTZ R133, R133, R28, R29, !PT ;  /* 0x0000001c85857276 */ /* 0x000fe2000781001d */
[----:B------:R-:W-:Y:S01]  /*73c0*/  FFMA.FTZ R35, R132, -R0, R35 ;  /* 0x8000000084237223 */ /* 0x000fe20000010023 */
[----:B------:R-:W-:Y:S02]  /*73d0*/  FMNMX3.FTZ R137, R137, R30, R31, !PT ;  /* 0x0000001e89897276 */ /* 0x000fe4000781001f */
[----:B------:R-:W-:Y:S01]  /*73e0*/  FMNMX3.FTZ R136, R133, R32, R33, !PT ;  /* 0x0000002085887276 */ /* 0x000fe20007810021 */
[----:B------:R-:W-:Y:S06]  /*73f0*/  @P4 BRA `(.L_x_253) ;  /* 0xffffffe400844947 */ /* 0x000fec000383ffff */
.L_x_252:
        /* <DEDUP_REMOVED lines=10> */
[----:B-1----:R-:W-:Y:S02]  /*74a0*/  FMNMX.FTZ R133, R138, R133, !PT ;  /* 0x000000858a857209 */ /* 0x002fe40007810000 */
[----:B--2---:R-:W-:Y:S03]  /*74b0*/  FMNMX.FTZ R132, R135, R132, !PT ;  /* 0x0000008487847209 */ /* 0x004fe60007810000 */
[C---:B------:R-:W-:Y:S01]  /*74c0*/  FADD.FTZ R2, -R133.reuse, R2 ;  /* 0x0000000285027221 */ /* 0x040fe20000010100 */
[C---:B------:R-:W-:Y:S01]  /*74d0*/  FMUL.FTZ R165, R133.reuse, UR4 ;  /* 0x0000000485a57c20 */ /* 0x040fe20008410000 */
[----:B------:R-:W-:Y:S02]  /*74e0*/  FSETP.NEU.FTZ.AND P2, PT, R133, -INF , PT ;  /* 0xff8000008500780b */ /* 0x000fe40003f5d000 */
[----:B------:R-:W-:Y:S01]  /*74f0*/  FMUL.FTZ R134, R2, UR4 ;  /* 0x0000000402867c20 */ /* 0x000fe20008410000 */
[C---:B------:R-:W-:Y:S01]  /*7500*/  FADD.FTZ R2, -R132.reuse, R3 ;  /* 0x0000000384027221 */ /* 0x040fe20000010100 */
[----:B------:R-:W-:Y:S01]  /*7510*/  FSEL R165, R165, RZ, P2 ;  /* 0x000000ffa5a57208 */ /* 0x000fe20001000000 */
[C---:B------:R-:W-:Y:S01]  /*7520*/  FMUL.FTZ R163, R132.reuse, UR4 ;  /* 0x0000000484a37c20 */ /* 0x040fe20008410000 */
[----:B------:R-:W-:Y:S01]  /*7530*/  FSETP.NEU.FTZ.AND P2, PT, R132, -INF , PT ;  /* 0xff8000008400780b */ /* 0x000fe20003f5d000 */
[----:B------:R-:W-:Y:S01]  /*7540*/  FMUL.FTZ R136, R2, UR4 ;  /* 0x0000000402887c20 */ /* 0x000fe20008410000 */
[----:B------:R-:W1:Y:S01]  /*7550*/  MUFU.EX2 R3, R134 ;  /* 0x0000008600037308 */ /* 0x000e620000000800 */
[--C-:B------:R-:W-:Y:S01]  /*7560*/  FFMA.FTZ R164, R4, UR4, -R165.reuse ;  /* 0x0000000404a47c23 */ /* 0x100fe200080108a5 */
[----:B------:R-:W-:Y:S01]  /*7570*/  FSEL R163, R163, RZ, P2 ;  /* 0x000000ffa3a37208 */ /* 0x000fe20001000000 */
[--C-:B------:R-:W-:Y:S01]  /*7580*/  FFMA.FTZ R162, R5, UR4, -R165.reuse ;  /* 0x0000000405a27c23 */ /* 0x100fe200080108a5 */
[--C-:B------:R-:W-:Y:S01]  /*7590*/  FFMA.FTZ R160, R8, UR4, -R165.reuse ;  /* 0x0000000408a07c23 */ /* 0x100fe200080108a5 */
[----:B------:R-:W-:Y:S01]  /*75a0*/  FFMA.FTZ R159, R9, UR4, -R165 ;  /* 0x00000004099f7c23 */ /* 0x000fe200080108a5 */
[----:B------:R-:W-:Y:S01]  /*75b0*/  MOV R135, R206 ;  /* 0x000000ce00877202 */ /* 0x000fe20000000f00 */
[--C-:B------:R-:W-:Y:S03]  /*75c0*/  FFMA.FTZ R161, R6, UR4, -R163.reuse ;  /* 0x0000000406a17c23 */ /* 0x100fe600080108a3 */
[----:B------:R2:W3:Y:S01]  /*75d0*/  MUFU.EX2 R2, R136 ;  /* 0x0000008800027308 */ /* 0x0004e20000000800 */
[--C-:B------:R-:W-:Y:S01]  /*75e0*/  FFMA.FTZ R158, R7, UR4, -R163.reuse ;  /* 0x00000004079e7c23 */ /* 0x100fe200080108a3 */
[--C-:B------:R-:W-:Y:S01]  /*75f0*/  FFMA.FTZ R157, R10, UR4, -R163.reuse ;  /* 0x000000040a9d7c23 */ /* 0x100fe200080108a3 */
[----:B------:R-:W-:Y:S01]  /*7600*/  FFMA.FTZ R156, R11, UR4, -R163 ;  /* 0x000000040b9c7c23 */ /* 0x000fe200080108a3 */
[----:B------:R-:W-:Y:S01]  /*7610*/  @P0 IADD3 R135, PT, PT, R207, -0x40, RZ ;  /* 0xffffffc0cf870810 */ /* 0x000fe20007ffe0ff */
[--C-:B------:R-:W-:Y:S01]  /*7620*/  FFMA.FTZ R186, R24, UR4, -R165.reuse ;  /* 0x0000000418ba7c23 */ /* 0x100fe200080108a5 */
[----:B------:R-:W-:Y:S01]  /*7630*/  FFMA.FTZ R187, R25, UR4, -R165 ;  /* 0x0000000419bb7c23 */ /* 0x000fe200080108a5 */
[--C-:B------:R-:W-:Y:S03]  /*7640*/  FFMA.FTZ R188, R26, UR4, -R163.reuse ;  /* 0x000000041abc7c23 */ /* 0x100fe600080108a3 */
[----:B------:R-:W-:Y:S01]  /*7650*/  MUFU.EX2 R164, R164 ;  /* 0x000000a400a47308 */ /* 0x000fe20000000800 */
[----:B------:R-:W-:Y:S01]  /*7660*/  LDSM.16.MT88.4 R144, [R135] ;  /* 0x000000008790783b */ /* 0x000fe20000004200 */
[C---:B-1----:R-:W-:Y:S01]  /*7670*/  FMUL.FTZ R4, R3.reuse, R128 ;  /* 0x0000008003047220 */ /* 0x042fe20000410000 */
[C---:B------:R-:W-:Y:S01]  /*7680*/  FMUL.FTZ R5, R3.reuse, R129 ;  /* 0x0000008103057220 */ /* 0x040fe20000410000 */
[C---:B------:R-:W-:Y:S01]  /*7690*/  FMUL.FTZ R8, R3.reuse, R124 ;  /* 0x0000007c03087220 */ /* 0x040fe20000410000 */
[C---:B------:R-:W-:Y:S01]  /*76a0*/  FMUL.FTZ R9, R3.reuse, R125 ;  /* 0x0000007d03097220 */ /* 0x040fe20000410000 */
[----:B------:R-:W-:Y:S01]  /*76b0*/  IADD3 R134, PT, PT, R172, R135, RZ ;  /* 0x00000087ac867210 */ /* 0x000fe20007ffe0ff */
[C---:B------:R-:W-:Y:S03]  /*76c0*/  FMUL.FTZ R36, R3.reuse, R36 ;  /* 0x0000002403247220 */ /* 0x040fe60000410000 */
[----:B------:R-:W1:Y:S01]  /*76d0*/  MUFU.EX2 R162, R162 ;  /* 0x000000a200a27308 */ /* 0x000e620000000800 */
[----:B--2---:R-:W2:Y:S01]  /*76e0*/  LDSM.16.MT88.4 R136, [R178+0x12000] ;  /* 0x01200000b288783b */ /* 0x004ea20000004200 */
[C---:B---3--:R-:W-:Y:S01]  /*76f0*/  FMUL.FTZ R6, R2.reuse, R130 ;  /* 0x0000008202067220 */ /* 0x048fe20000410000 */
[C---:B------:R-:W-:Y:S01]  /*7700*/  FMUL.FTZ R7, R2.reuse, R131 ;  /* 0x0000008302077220 */ /* 0x040fe20000410000 */
[C---:B------:R-:W-:Y:S01]  /*7710*/  FMUL.FTZ R10, R2.reuse, R126 ;  /* 0x0000007e020a7220 */ /* 0x040fe20000410000 */
[C---:B------:R-:W-:Y:S01]  /*7720*/  FMUL.FTZ R11, R2.reuse, R127 ;  /* 0x0000007f020b7220 */ /* 0x040fe20000410000 */
[----:B------:R-:W-:Y:S01]  /*7730*/  FMUL.FTZ R37, R3, R37 ;  /* 0x0000002503257220 */ /* 0x000fe20000410000 */
[C---:B------:R-:W-:Y:S03]  /*7740*/  FMUL.FTZ R38, R2.reuse, R38 ;  /* 0x0000002602267220 */ /* 0x040fe60000410000 */
[----:B------:R-:W-:Y:S01]  /*7750*/  MUFU.EX2 R161, R161 ;  /* 0x000000a100a17308 */ /* 0x000fe20000000800 */
[----:B------:R-:W3:Y:S01]  /*7760*/  LDSM.16.MT88.4 R124, [R134] ;  /* 0x00000000867c783b */ /* 0x000ee20000004200 */
[----:B------:R-:W-:Y:S01]  /*7770*/  FMUL.FTZ R39, R2, R39 ;  /* 0x0000002702277220 */ /* 0x000fe20000410000 */
[----:B------:R-:W-:Y:S01]  /*7780*/  FFMA.FTZ R189, R27, UR4, -R163 ;  /* 0x000000041bbd7c23 */ /* 0x000fe200080108a3 */
[--C-:B------:R-:W-:Y:S01]  /*7790*/  FFMA.FTZ R190, R28, UR4, -R165.reuse ;  /* 0x000000041cbe7c23 */ /* 0x100fe200080108a5 */
[----:B------:R-:W-:Y:S01]  /*77a0*/  FFMA.FTZ R191, R29, UR4, -R165 ;  /* 0x000000041dbf7c23 */ /* 0x000fe200080108a5 */
[--C-:B------:R-:W-:Y:S01]  /*77b0*/  FFMA.FTZ R213, R30, UR4, -R163.reuse ;  /* 0x000000041ed57c23 */ /* 0x100fe200080108a3 */
[----:B------:R-:W-:Y:S03]  /*77c0*/  FFMA.FTZ R214, R31, UR4, -R163 ;  /* 0x000000041fd67c23 */ /* 0x000fe600080108a3 */
[----:B------:R-:W4:Y:S01]  /*77d0*/  MUFU.EX2 R158, R158 ;  /* 0x0000009e009e7308 */ /* 0x000f220000000800 */
[----:B-1----:R-:W-:Y:S01]  /*77e0*/  F2FP.BF16.F32.PACK_AB R128, R162, R164 ;  /* 0x000000a4a280723e */ /* 0x002fe200000010ff */
[----:B------:R-:W-:Y:S01]  /*77f0*/  LDSM.16.MT88.4 R24, [R134+0x1000] ;  /* 0x001000008618783b */ /* 0x000fe20000004200 */
[----:B------:R-:W-:Y:S01]  /*7800*/  FFMA.FTZ R215, R32, UR4, -R165 ;  /* 0x0000000420d77c23 */ /* 0x000fe200080108a5 */
[----:B------:R-:W-:Y:S01]  /*7810*/  FFMA.FTZ R217, R34, UR4, -R163 ;  /* 0x0000000422d97c23 */ /* 0x000fe200080108a3 */
[C---:B------:R-:W-:Y:S01]  /*7820*/  FMUL.FTZ R40, R3.reuse, R40 ;  /* 0x0000002803287220 */ /* 0x040fe20000410000 */
[C---:B------:R-:W-:Y:S01]  /*7830*/  FMUL.FTZ R41, R3.reuse, R41 ;  /* 0x0000002903297220 */ /* 0x040fe20000410000 */
[C---:B------:R-:W-:Y:S03]  /*7840*/  FMUL.FTZ R42, R2.reuse, R42 ;  /* 0x0000002a022a7220 */ /* 0x040fe60000410000 */
[----:B------:R-:W-:Y:S01]  /*7850*/  MUFU.EX2 R160, R160 ;  /* 0x000000a000a07308 */ /* 0x000fe20000000800 */
[C---:B------:R-:W-:Y:S01]  /*7860*/  FMUL.FTZ R43, R2.reuse, R43 ;  /* 0x0000002b022b7220 */ /* 0x040fe20000410000 */
[----:B------:R-:W-:Y:S01]  /*7870*/  LDSM.16.MT88.4 R28, [R177+0x13800] ;  /* 0x01380000b11c783b */ /* 0x000fe20000004200 */
[C---:B------:R-:W-:Y:S01]  /*7880*/  FMUL.FTZ R44, R3.reuse, R44 ;  /* 0x0000002c032c7220 */ /* 0x040fe20000410000 */
[C---:B------:R-:W-:Y:S01]  /*7890*/  FMUL.FTZ R45, R3.reuse, R45 ;  /* 0x0000002d032d7220 */ /* 0x040fe20000410000 */
[C---:B------:R-:W-:Y:S01]  /*78a0*/  FMUL.FTZ R46, R2.reuse, R46 ;  /* 0x0000002e022e7220 */ /* 0x040fe20000410000 */
[----:B------:R-:W-:Y:S01]  /*78b0*/  FMUL.FTZ R47, R2, R47 ;  /* 0x0000002f022f7220 */ /* 0x000fe20000410000 */
[C---:B------:R-:W-:Y:S03]  /*78c0*/  FMUL.FTZ R48, R3.reuse, R48 ;  /* 0x0000003003307220 */ /* 0x040fe60000410000 */
[----:B------:R-:W1:Y:S01]  /*78d0*/  MUFU.EX2 R159, R159 ;  /* 0x0000009f009f7308 */ /* 0x000e620000000800 */
[----:B----4-:R-:W-:Y:S01]  /*78e0*/  F2FP.BF16.F32.PACK_AB R129, R158, R161 ;  /* 0x000000a19e81723e */ /* 0x010fe200000010ff */
        /* <DEDUP_REMOVED lines=15> */
[----:B-1----:R-:W-:Y:S01]  /*79e0*/  F2FP.BF16.F32.PACK_AB R130, R159, R160 ;  /* 0x000000a09f82723e */ /* 0x002fe200000010ff */
        /* <DEDUP_REMOVED lines=14> */
[C---:B------:R-:W-:Y:S01]  /*7ad0*/  FMUL.FTZ R76, R3.reuse, R76 ;  /* 0x0000004c034c7220 */ /* 0x040fe20000410000 */
[----:B----4-:R-:W-:Y:S01]  /*7ae0*/  F2FP.BF16.F32.PACK_AB R131, R156, R157 ;  /* 0x0000009d9c83723e */ /* 0x010fe200000010ff */
[C---:B------:R-:W-:Y:S01]  /*7af0*/  FMUL.FTZ R77, R3.reuse, R77 ;  /* 0x0000004d034d7220 */ /* 0x040fe20000410000 */
[C---:B------:R-:W-:Y:S01]  /*7b00*/  FMUL.FTZ R78, R2.reuse, R78 ;  /* 0x0000004e024e7220 */ /* 0x040fe20000410000 */
[C---:B------:R-:W-:Y:S01]  /*7b10*/  FMUL.FTZ R79, R2.reuse, R79 ;  /* 0x0000004f024f7220 */ /* 0x040fe20000410000 */
[C---:B------:R-:W-:Y:S01]  /*7b20*/  FMUL.FTZ R80, R3.reuse, R80 ;  /* 0x0000005003507220 */ /* 0x040fe20000410000 */
[C---:B------:R-:W-:Y:S01]  /*7b30*/  FMUL.FTZ R81, R3.reuse, R81 ;  /* 0x0000005103517220 */ /* 0x040fe20000410000 */
[C---:B------:R-:W-:Y:S01]  /*7b40*/  FMUL.FTZ R82, R2.reuse, R82 ;  /* 0x0000005202527220 */ /* 0x040fe20000410000 */
[C---:B--2---:R-:W-:Y:S01]  /*7b50*/  HMMA.16816.F32.BF16 R4, R128.reuse, R136, R4 ;  /* 0x000000888004723c */ /* 0x044fe20000041804 */
[----:B------:R-:W-:Y:S04]  /*7b60*/  MUFU.EX2 R186, R186 ;  /* 0x000000ba00ba7308 */ /* 0x000fe80000000800 */
[C---:B------:R-:W-:Y:S01]  /*7b70*/  FMUL.FTZ R83, R2.reuse, R83 ;  /* 0x0000005302537220 */ /* 0x040fe20000410000 */
[C---:B------:R-:W-:Y:S01]  /*7b80*/  FMUL.FTZ R84, R3.reuse, R84 ;  /* 0x0000005403547220 */ /* 0x040fe20000410000 */
[C---:B------:R-:W-:Y:S01]  /*7b90*/  FMUL.FTZ R85, R3.reuse, R85 ;  /* 0x0000005503557220 */ /* 0x040fe20000410000 */
[C---:B------:R-:W-:Y:S01]  /*7ba0*/  HMMA.16816.F32.BF16 R8, R128.reuse, R138, R8 ;  /* 0x0000008a8008723c */ /* 0x040fe20000041808 */
[----:B------:R-:W1:Y:S02]  /*7bb0*/  LDSM.16.MT88.4 R136, [R178+0x14000] ;  /* 0x01400000b288783b */ /* 0x000e640000004200 */
[----:B------:R-:W-:Y:S01]  /*7bc0*/  MUFU.EX2 R187, R187 ;  /* 0x000000bb00bb7308 */ /* 0x000fe20000000800 */
[C---:B------:R-:W-:Y:S01]  /*7bd0*/  FMUL.FTZ R86, R2.reuse, R86 ;  /* 0x0000005602567220 */ /* 0x040fe20000410000 */
[C---:B------:R-:W-:Y:S01]  /*7be0*/  FMUL.FTZ R87, R2.reuse, R87 ;  /* 0x0000005702577220 */ /* 0x040fe20000410000 */
[C---:B------:R-:W-:Y:S01]  /*7bf0*/  FMUL.FTZ R88, R3.reuse, R88 ;  /* 0x0000005803587220 */ /* 0x040fe20000410000 */
[C---:B------:R-:W-:Y:S01]  /*7c00*/  FMUL.FTZ R89, R3.reuse, R89 ;  /* 0x0000005903597220 */ /* 0x040fe20000410000 */
[C---:B------:R-:W-:Y:S01]  /*7c10*/  FMUL.FTZ R90, R2.reuse, R90 ;  /* 0x0000005a025a7220 */ /* 0x040fe20000410000 */
[C---:B------:R-:W-:Y:S04]  /*7c20*/  HMMA.16816.F32.BF16 R36, R128.reuse, R140, R36 ;  /* 0x0000008c8024723c */ /* 0x040fe80000041824 */
[----:B------:R-:W-:Y:S01]  /*7c30*/  MUFU.EX2 R188, R188 ;  /* 0x000000bc00bc7308 */ /* 0x000fe20000000800 */
[C---:B------:R-:W-:Y:S01]  /*7c40*/  FMUL.FTZ R91, R2.reuse, R91 ;  /* 0x0000005b025b7220 */ /* 0x040fe20000410000 */
[C---:B------:R-:W-:Y:S01]  /*7c50*/  FMUL.FTZ R92, R3.reuse, R92 ;  /* 0x0000005c035c7220 */ /* 0x040fe20000410000 */
[C---:B------:R-:W-:Y:S01]  /*7c60*/  FMUL.FTZ R93, R3.reuse, R93 ;  /* 0x0000005d035d7220 */ /* 0x040fe20000410000 */
[C---:B------:R-:W-:Y:S01]  /*7c70*/  FMUL.FTZ R94, R2.reuse, R94 ;  /* 0x0000005e025e7220 */ /* 0x040fe20000410000 */
[C---:B------:R-:W-:Y:S01]  /*7c80*/  FMUL.FTZ R95, R2.reuse, R95 ;  /* 0x0000005f025f7220 */ /* 0x040fe20000410000 */
[C---:B------:R-:W-:Y:S01]  /*7c90*/  HMMA.16816.F32.BF16 R40, R128.reuse, R142, R40 ;  /* 0x0000008e8028723c */ /* 0x040fe20000041828 */
[----:B------:R-:W2:Y:S03]  /*7ca0*/  LDSM.16.MT88.4 R140, [R177+0x14000] ;  /* 0x01400000b18c783b */ /* 0x000ea60000004200 */
        /* <DEDUP_REMOVED lines=14> */
[----:B------:R-:W-:Y:S03]  /*7d90*/  LDSM.16.MT88.4 R144, [R134+0x800] ;  /* 0x000800008690783b */ /* 0x000fe60000004200 */
[----:B------:R-:W-:Y:S01]  /*7da0*/  MUFU.EX2 R191, R191 ;  /* 0x000000bf00bf7308 */ /* 0x000fe20000000800 */
[C---:B------:R-:W-:Y:S01]  /*7db0*/  FMUL.FTZ R106, R2.reuse, R106 ;  /* 0x0000006a026a7220 */ /* 0x040fe20000410000 */
[----:B------:R-:W-:Y:S01]  /*7dc0*/  FMUL.FTZ R107, R2, R107 ;  /* 0x0000006b026b7220 */ /* 0x000fe20000410000 */
[--C-:B------:R-:W-:Y:S01]  /*7dd0*/  FFMA.FTZ R166, R12, UR4, -R165.reuse ;  /* 0x000000040ca67c23 */ /* 0x100fe200080108a5 */
[----:B------:R-:W-:Y:S01]  /*7de0*/  FMUL.FTZ R12, R3, R120 ;  /* 0x00000078030c7220 */ /* 0x000fe20000410000 */
[----:B------:R-:W-:Y:S01]  /*7df0*/  FFMA.FTZ R167, R13, UR4, -R165 ;  /* 0x000000040da77c23 */ /* 0x000fe200080108a5 */
[C---:B---3--:R-:W-:Y:S04]  /*7e00*/  HMMA.16816.F32.BF16 R52, R128.reuse, R124, R52 ;  /* 0x0000007c8034723c */ /* 0x048fe80000041834 */
[----:B------:R-:W-:Y:S01]  /*7e10*/  MUFU.EX2 R213, R213 ;  /* 0x000000d500d57308 */ /* 0x000fe20000000800 */
[----:B------:R-:W-:Y:S01]  /*7e20*/  FMUL.FTZ R13, R3, R121 ;  /* 0x00000079030d7220 */ /* 0x000fe20000410000 */
[--C-:B------:R-:W-:Y:S01]  /*7e30*/  FFMA.FTZ R169, R14, UR4, -R163.reuse ;  /* 0x000000040ea97c23 */ /* 0x100fe200080108a3 */
[C---:B------:R-:W-:Y:S01]  /*7e40*/  FMUL.FTZ R14, R2.reuse, R122 ;  /* 0x0000007a020e7220 */ /* 0x040fe20000410000 */
[----:B------:R-:W-:Y:S01]  /*7e50*/  FFMA.FTZ R168, R15, UR4, -R163 ;  /* 0x000000040fa87c23 */ /* 0x000fe200080108a3 */
[C---:B------:R-:W-:Y:S01]  /*7e60*/  FMUL.FTZ R15, R2.reuse, R123 ;  /* 0x0000007b020f7220 */ /* 0x040fe20000410000 */
[C---:B------:R-:W-:Y:S01]  /*7e70*/  HMMA.16816.F32.BF16 R56, R128.reuse, R126, R56 ;  /* 0x0000007e8038723c */ /* 0x040fe20000041838 */
[----:B------:R-:W3:Y:S03]  /*7e80*/  LDSM.16.MT88.4 R124, [R135+0x2000] ;  /* 0x00200000877c783b */ /* 0x000ee60000004200 */
[----:B------:R-:W-:Y:S01]  /*7e90*/  MUFU.EX2 R166, R166 ;  /* 0x000000a600a67308 */ /* 0x000fe20000000800 */
[C---:B------:R-:W-:Y:S01]  /*7ea0*/  FMUL.FTZ R108, R3.reuse, R108 ;  /* 0x0000006c036c7220 */ /* 0x040fe20000410000 */
[----:B------:R-:W-:Y:S01]  /*7eb0*/  FMUL.FTZ R109, R3, R109 ;  /* 0x0000006d036d7220 */ /* 0x000fe20000410000 */
[C---:B------:R-:W-:Y:S01]  /*7ec0*/  FMUL.FTZ R110, R2.reuse, R110 ;  /* 0x0000006e026e7220 */ /* 0x040fe20000410000 */
[----:B------:R-:W-:Y:S01]  /*7ed0*/  FMUL.FTZ R111, R2, R111 ;  /* 0x0000006f026f7220 */ /* 0x000fe20000410000 */
[--C-:B------:R-:W-:Y:S01]  /*7ee0*/  FFMA.FTZ R170, R16, UR4, -R165.reuse ;  /* 0x0000000410aa7c23 */ /* 0x100fe200080108a5 */
[C---:B-1----:R-:W-:Y:S01]  /*7ef0*/  HMMA.16816.F32.BF16 R60, R128.reuse, R136, R60 ;  /* 0x00000088803c723c */ /* 0x042fe2000004183c */
[----:B------:R-:W-:Y:S03]  /*7f00*/  LDSM.16.MT88.4 R120, [R178+0x12800] ;  /* 0x01280000b278783b */ /* 0x000fe60000004200 */
[----:B------:R-:W1:Y:S01]  /*7f10*/  MUFU.EX2 R167, R167 ;  /* 0x000000a700a77308 */ /* 0x000e620000000800 */
[----:B------:R-:W-:Y:S01]  /*7f20*/  FFMA.FTZ R171, R17, UR4, -R165 ;  /* 0x0000000411ab7c23 */ /* 0x000fe200080108a5 */
[--C-:B------:R-:W-:Y:S01]  /*7f30*/  FFMA.FTZ R184, R18, UR4, -R163.reuse ;  /* 0x0000000412b87c23 */ /* 0x100fe200080108a3 */
[----:B------:R-:W-:Y:S01]  /*7f40*/  FFMA.FTZ R185, R19, UR4, -R163 ;  /* 0x0000000413b97c23 */ /* 0x000fe200080108a3 */
[C---:B------:R-:W-:Y:S01]  /*7f50*/  FMUL.FTZ R112, R3.reuse, R112 ;  /* 0x0000007003707220 */ /* 0x040fe20000410000 */
[C---:B------:R-:W-:Y:S01]  /*7f60*/  FMUL.FTZ R113, R3.reuse, R113 ;  /* 0x0000007103717220 */ /* 0x040fe20000410000 */
[C---:B------:R-:W-:Y:S01]  /*7f70*/  HMMA.16816.F32.BF16 R64, R128.reuse, R138, R64 ;  /* 0x0000008a8040723c */ /* 0x040fe20000041840 */
[----:B------:R-:W4:Y:S03]  /*7f80*/  LDSM.16.MT88.4 R136, [R134+0x2000] ;  /* 0x002000008688783b */ /* 0x000f260000004200 */
[----:B------:R-:W-:Y:S01]  /*7f90*/  MUFU.EX2 R169, R169 ;  /* 0x000000a900a97308 */ /* 0x000fe20000000800 */
[C---:B------:R-:W-:Y:S01]  /*7fa0*/  FMUL.FTZ R114, R2.reuse, R114 ;  /* 0x0000007202727220 */ /* 0x040fe20000410000 */
[C---:B------:R-:W-:Y:S01]  /*7fb0*/  FMUL.FTZ R115, R2.reuse, R115 ;  /* 0x0000007302737220 */ /* 0x040fe20000410000 */
[C---:B------:R-:W-:Y:S01]  /*7fc0*/  FMUL.FTZ R16, R3.reuse, R116 ;  /* 0x0000007403107220 */ /* 0x040fe20000410000 */
[----:B------:R-:W-:Y:S01]  /*7fd0*/  FMUL.FTZ R17, R3, R117 ;  /* 0x0000007503117220 */ /* 0x000fe20000410000 */
[C---:B------:R-:W-:Y:S01]  /*7fe0*/  FMUL.FTZ R18, R2.reuse, R118 ;  /* 0x0000007602127220 */ /* 0x040fe20000410000 */
[C---:B--2---:R-:W-:Y:S04]  /*7ff0*/  HMMA.16816.F32.BF16 R68, R128.reuse, R140, R68 ;  /* 0x0000008c8044723c */ /* 0x044fe80000041844 */
[----:B------:R-:W2:Y:S01]  /*8000*/  MUFU.EX2 R168, R168 ;  /* 0x000000a800a87308 */ /* 0x000ea20000000800 */
[----:B-1----:R-:W-:Y:S01]  /*8010*/  F2FP.BF16.F32.PACK_AB R116, R167, R166 ;  /* 0x000000a6a774723e */ /* 0x002fe200000010ff */
[C---:B------:R-:W-:Y:S01]  /*8020*/  FMUL.FTZ R19, R2.reuse, R119 ;  /* 0x0000007702137220 */ /* 0x040fe20000410000 */
[----:B------:R-:W-:Y:S01]  /*8030*/  FFMA.FTZ R164, R3, R212, R164 ;  /* 0x000000d403a47223 */ /* 0x000fe200000100a4 */
[----:B------:R-:W-:Y:S01]  /*8040*/  ISETP.GT.AND P2, PT, R205, RZ, PT ;  /* 0x000000ffcd00720c */ /* 0x000fe20003f44270 */
[----:B------:R-:W-:Y:S01]  /*8050*/  FFMA.FTZ R161, R2, R211, R161 ;  /* 0x000000d302a17223 */ /* 0x000fe200000100a1 */
[C---:B------:R-:W-:Y:S01]  /*8060*/  HMMA.16816.F32.BF16 R72, R128.reuse, R142, R72 ;  /* 0x0000008e8048723c */ /* 0x040fe20000041848 */
[----:B------:R-:W1:Y:S03]  /*8070*/  LDSM.16.MT88.4 R140, [R178+0x16000] ;  /* 0x01600000b28c783b */ /* 0x000e660000004200 */
[----:B------:R-:W-:Y:S01]  /*8080*/  MUFU.EX2 R170, R170 ;  /* 0x000000aa00aa7308 */ /* 0x000fe20000000800 */
[----:B------:R-:W-:Y:S01]  /*8090*/  FADD.FTZ R3, R162, R164 ;  /* 0x000000a4a2037221 */ /* 0x000fe20000010000 */
[----:B------:R-:W-:Y:S03]  /*80a0*/  FADD.FTZ R158, R158, R161 ;  /* 0x000000a19e9e7221 */ /* 0x000fe60000010000 */
[----:B------:R-:W-:Y:S01]  /*80b0*/  FADD.FTZ R160, R160, R3 ;  /* 0x00000003a0a07221 */ /* 0x000fe20000010000 */
[----:B------:R-:W-:Y:S01]  /*80c0*/  FADD.FTZ R157, R157, R158 ;  /* 0x0000009e9d9d7221 */ /* 0x000fe20000010000 */
[C---:B---3--:R-:W-:Y:S03]  /*80d0*/  HMMA.16816.F32.BF16 R76, R128.reuse, R124, R76 ;  /* 0x0000007c804c723c */ /* 0x048fe6000004184c */
[----:B------:R-:W3:Y:S01]  /*80e0*/  MUFU.EX2 R171, R171 ;  /* 0x000000ab00ab7308 */ /* 0x000ee20000000800 */
[----:B--2---:R-:W-:Y:S01]  /*80f0*/  F2FP.BF16.F32.PACK_AB R117, R168, R169 ;  /* 0x000000a9a875723e */ /* 0x004fe200000010ff */
[----:B------:R-:W-:Y:S01]  /*8100*/  FADD.FTZ R159, R159, R160 ;  /* 0x000000a09f9f7221 */ /* 0x000fe20000010000 */
[----:B------:R-:W-:Y:S01]  /*8110*/  MOV R3, R132 ;  /* 0x0000008400037202 */ /* 0x000fe20000000f00 */
[----:B------:R-:W-:Y:S01]  /*8120*/  FADD.FTZ R156, R156, R157 ;  /* 0x0000009d9c9c7221 */ /* 0x000fe20000010000 */
[C---:B------:R-:W-:Y:S01]  /*8130*/  HMMA.16816.F32.BF16 R80, R128.reuse, R126, R80 ;  /* 0x0000007e8050723c */ /* 0x040fe20000041850 */
[----:B------:R-:W2:Y:S04]  /*8140*/  LDSM.16.MT88.4 R124, [R177+0x16000] ;  /* 0x01600000b17c783b */ /* 0x000ea80000004200 */
[----:B------:R-:W-:Y:S01]  /*8150*/  MUFU.EX2 R184, R184 ;  /* 0x000000b800b87308 */ /* 0x000fe20000000800 */
[----:B------:R-:W-:Y:S01]  /*8160*/  FADD.FTZ R166, R166, R159 ;  /* 0x0000009fa6a67221 */ /* 0x000fe20000010000 */
[----:B------:R-:W-:Y:S03]  /*8170*/  FADD.FTZ R169, R169, R156 ;  /* 0x0000009ca9a97221 */ /* 0x000fe60000010000 */
[----:B------:R-:W-:Y:S01]  /*8180*/  FADD.FTZ R167, R167, R166 ;  /* 0x000000a6a7a77221 */ /* 0x000fe20000010000 */
[C---:B----4-:R-:W-:Y:S04]  /*8190*/  HMMA.16816.F32.BF16 R84, R128.reuse, R136, R84 ;  /* 0x000000888054723c */ /* 0x050fe80000041854 */
[----:B------:R-:W4:Y:S01]  /*81a0*/  MUFU.EX2 R185, R185 ;  /* 0x000000b900b97308 */ /* 0x000f220000000800 */
[C---:B---3--:R-:W-:Y:S01]  /*81b0*/  F2FP.BF16.F32.PACK_AB R118, R171.reuse, R170 ;  /* 0x000000aaab76723e */ /* 0x048fe200000010ff */
[----:B------:R-:W-:Y:S01]  /*81c0*/  FADD.FTZ R169, R168, R169 ;  /* 0x000000a9a8a97221 */ /* 0x000fe20000010000 */
[----:B------:R-:W-:Y:S01]  /*81d0*/  FADD.FTZ R170, R170, R167 ;  /* 0x000000a7aaaa7221 */ /* 0x000fe20000010000 */
[C---:B------:R-:W-:Y:S01]  /*81e0*/  HMMA.16816.F32.BF16 R88, R128.reuse, R138, R88 ;  /* 0x0000008a8058723c */ /* 0x040fe20000041858 */
[----:B------:R-:W3:Y:S05]  /*81f0*/  LDSM.16.MT88.4 R136, [R135+0x4000] ;  /* 0x004000008788783b */ /* 0x000eea0000004200 */
[----:B------:R-:W-:Y:S01]  /*8200*/  MUFU.EX2 R214, R214 ;  /* 0x000000d600d67308 */ /* 0x000fe20000000800 */
[----:B------:R-:W-:Y:S01]  /*8210*/  FADD.FTZ R171, R171, R170 ;  /* 0x000000aaabab7221 */ /* 0x000fe20000010000 */
[C---:B-1----:R-:W-:Y:S08]  /*8220*/  HMMA.16816.F32.BF16 R92, R128.reuse, R140, R92 ;  /* 0x0000008c805c723c */ /* 0x042ff0000004185c */
[----:B------:R-:W-:Y:S01]  /*8230*/  MUFU.EX2 R215, R215 ;  /* 0x000000d700d77308 */ /* 0x000fe20000000800 */
[C---:B----4-:R-:W-:Y:S01]  /*8240*/  F2FP.BF16.F32.PACK_AB R119, R185.reuse, R184 ;  /* 0x000000b8b977723e */ /* 0x050fe200000010ff */
[----:B------:R-:W-:Y:S01]  /*8250*/  FADD.FTZ R184, R184, R169 ;  /* 0x000000a9b8b87221 */ /* 0x000fe20000010000 */
[C---:B------:R-:W-:Y:S01]  /*8260*/  HMMA.16816.F32.BF16 R96, R128.reuse, R142, R96 ;  /* 0x0000008e8060723c */ /* 0x040fe20000041860 */
[----:B------:R-:W1:Y:S06]  /*8270*/  LDSM.16.MT88.4 R140, [R134+0x4000] ;  /* 0x00400000868c783b */ /* 0x000e6c0000004200 */
[----:B------:R-:W-:Y:S01]  /*8280*/  MUFU.EX2 R217, R217 ;  /* 0x000000d900d97308 */ /* 0x000fe20000000800 */
[----:B------:R-:W-:Y:S01]  /*8290*/  FADD.FTZ R185, R185, R184 ;  /* 0x000000b8b9b97221 */ /* 0x000fe20000010000 */
[C---:B--2---:R-:W-:Y:S08]  /*82a0*/  HMMA.16816.F32.BF16 R100, R128.reuse, R124, R100 ;  /* 0x0000007c8064723c */ /* 0x044ff00000041864 */
[C---:B------:R-:W-:Y:S01]  /*82b0*/  HMMA.16816.F32.BF16 R104, R128.reuse, R126, R104 ;  /* 0x0000007e8068723c */ /* 0x040fe20000041868 */
[----:B------:R-:W2:Y:S07]  /*82c0*/  LDSM.16.MT88.4 R124, [R177+0x12800] ;  /* 0x01280000b17c783b */ /* 0x000eae0000004200 */
[C---:B---3--:R-:W-:Y:S08]  /*82d0*/  HMMA.16816.F32.BF16 R108, R128.reuse, R136, R108 ;  /* 0x00000088806c723c */ /* 0x048ff0000004186c */
[C---:B------:R-:W-:Y:S01]  /*82e0*/  HMMA.16816.F32.BF16 R12, R128.reuse, R138, R12 ;  /* 0x0000008a800c723c */ /* 0x040fe2000004180c */
[----:B------:R-:W3:Y:S07]  /*82f0*/  LDSM.16.MT88.4 R136, [R135+0x800] ;  /* 0x000800008788783b */ /* 0x000eee0000004200 */
[C---:B-1----:R-:W-:Y:S08]  /*8300*/  HMMA.16816.F32.BF16 R112, R128.reuse, R140, R112 ;  /* 0x0000008c8070723c */ /* 0x042ff00000041870 */
[----:B------:R-:W-:Y:S01]  /*8310*/  HMMA.16816.F32.BF16 R16, R128, R142, R16 ;  /* 0x0000008e8010723c */ /* 0x000fe20000041810 */
[----:B------:R-:W1:Y:S07]  /*8320*/  LDSM.16.MT88.4 R128, [R135+0x2800] ;  /* 0x002800008780783b */ /* 0x000e6e0000004200 */
[C---:B------:R-:W-:Y:S01]  /*8330*/  HMMA.16816.F32.BF16 R4, R116.reuse, R120, R4 ;  /* 0x000000787404723c */ /* 0x040fe20000041804 */
[----:B------:R-:W4:Y:S07]  /*8340*/  LDSM.16.MT88.4 R140, [R134+0x2800] ;  /* 0x00280000868c783b */ /* 0x000f2e0000004200 */
[C---:B------:R-:W-:Y:S01]  /*8350*/  HMMA.16816.F32.BF16 R8, R116.reuse, R122, R8 ;  /* 0x0000007a7408723c */ /* 0x040fe20000041808 */
[----:B------:R-:W5:Y:S07]  /*8360*/  LDSM.16.MT88.4 R120, [R178+0x16800] ;  /* 0x01680000b278783b */ /* 0x000f6e0000004200 */
[C---:B--2---:R-:W-:Y:S08]  /*8370*/  HMMA.16816.F32.BF16 R36, R116.reuse, R124, R36 ;  /* 0x0000007c7424723c */ /* 0x044ff00000041824 */
[C---:B------:R-:W-:Y:S01]  /*8380*/  HMMA.16816.F32.BF16 R40, R116.reuse, R126, R40 ;  /* 0x0000007e7428723c */ /* 0x040fe20000041828 */
[----:B------:R-:W2:Y:S07]  /*8390*/  LDSM.16.MT88.4 R124, [R177+0x16800] ;  /* 0x01680000b17c783b */ /* 0x000eae0000004200 */
[C---:B---3--:R-:W-:Y:S08]  /*83a0*/  HMMA.16816.F32.BF16 R44, R116.reuse, R136, R44 ;  /* 0x00000088742c723c */ /* 0x048ff0000004182c */
        /* <DEDUP_REMOVED lines=19> */
[C---:B-1----:R-:W-:Y:S01]  /*84e0*/  HMMA.16816.F32.BF16 R76, R116.reuse, R128, R76 ;  /* 0x00000080744c723c */ /* 0x042fe2000004184c */
[----:B------:R-:W-:Y:S02]  /*84f0*/  LDSM.16.MT88.4 R32, [R178+0x15800] ;  /* 0x01580000b220783b */ /* 0x000fe40000004200 */
[----:B------:R-:W1:Y:S05]  /*8500*/  MUFU.EX2 R153, R153 ;  /* 0x0000009900997308 */ /* 0x000e6a0000000800 */
[C---:B------:R-:W-:Y:S01]  /*8510*/  HMMA.16816.F32.BF16 R80, R116.reuse, R130, R80 ;  /* 0x000000827450723c */ /* 0x040fe20000041850 */
[----:B------:R-:W3:Y:S04]  /*8520*/  LDSM.16.MT88.4 R128, [R135+0x4800] ;  /* 0x004800008780783b */ /* 0x000ee80000004200 */
[----:B------:R-:W-:Y:S03]  /*8530*/  MUFU.EX2 R154, R154 ;  /* 0x0000009a009a7308 */ /* 0x000fe60000000800 */
[C---:B----4-:R-:W-:Y:S07]  /*8540*/  HMMA.16816.F32.BF16 R84, R116.reuse, R140, R84 ;  /* 0x0000008c7454723c */ /* 0x050fee0000041854 */
[----:B------:R-:W4:Y:S01]  /*8550*/  MUFU.EX2 R155, R155 ;  /* 0x0000009b009b7308 */ /* 0x000f220000000800 */
[C---:B-1----:R-:W-:Y:S01]  /*8560*/  F2FP.BF16.F32.PACK_AB R20, R153.reuse, R152 ;  /* 0x000000989914723e */ /* 0x042fe200000010ff */
[----:B------:R-:W-:Y:S01]  /*8570*/  FADD.FTZ R152, R152, R171 ;  /* 0x000000ab98987221 */ /* 0x000fe20000010000 */
[C---:B------:R-:W-:Y:S01]  /*8580*/  HMMA.16816.F32.BF16 R88, R116.reuse, R142, R88 ;  /* 0x0000008e7458723c */ /* 0x040fe20000041858 */
[----:B------:R-:W-:Y:S06]  /*8590*/  LDSM.16.MT88.4 R140, [R135+0x1000] ;  /* 0x00100000878c783b */ /* 0x000fec0000004200 */
[----:B------:R-:W1:Y:S01]  /*85a0*/  MUFU.EX2 R216, R165 ;  /* 0x000000a500d87308 */ /* 0x000e620000000800 */
[----:B------:R-:W-:Y:S04]  /*85b0*/  FADD.FTZ R153, R153, R152 ;  /* 0x0000009899997221 */ /* 0x000fe80000010000 */
[----:B------:R-:W-:Y:S01]  /*85c0*/  FADD.FTZ R186, R186, R153 ;  /* 0x00000099baba7221 */ /* 0x000fe20000010000 */
[C---:B-----5:R-:W-:Y:S04]  /*85d0*/  HMMA.16816.F32.BF16 R92, R116.reuse, R120, R92 ;  /* 0x00000078745c723c */ /* 0x060fe8000004185c */
[----:B------:R-:W5:Y:S01]  /*85e0*/  MUFU.EX2 R218, R163 ;  /* 0x000000a300da7308 */ /* 0x000f620000000800 */
[----:B----4-:R-:W-:Y:S01]  /*85f0*/  F2FP.BF16.F32.PACK_AB R21, R155, R154 ;  /* 0x0000009a9b15723e */ /* 0x010fe200000010ff */
[----:B------:R-:W-:Y:S01]  /*8600*/  FADD.FTZ R154, R154, R185 ;  /* 0x000000b99a9a7221 */ /* 0x000fe20000010000 */
[----:B------:R-:W-:Y:S01]  /*8610*/  FADD.FTZ R187, R187, R186 ;  /* 0x000000babbbb7221 */ /* 0x000fe20000010000 */
[C---:B------:R-:W-:Y:S01]  /*8620*/  HMMA.16816.F32.BF16 R96, R116.reuse, R122, R96 ;  /* 0x0000007a7460723c */ /* 0x040fe20000041860 */
[----:B------:R-:W4:Y:S02]  /*8630*/  LDSM.16.MT88.4 R120, [R178+0x13000] ;  /* 0x01300000b278783b */ /* 0x000f240000004200 */
[----:B------:R-:W-:Y:S01]  /*8640*/  FADD.FTZ R155, R155, R154 ;  /* 0x0000009a9b9b7221 */ /* 0x000fe20000010000 */
[----:B------:R-:W-:Y:S03]  /*8650*/  FADD.FTZ R2, R190, R187 ;  /* 0x000000bbbe027221 */ /* 0x000fe60000010000 */
[----:B------:R-:W-:Y:S01]  /*8660*/  FADD.FTZ R188, R188, R155 ;  /* 0x0000009bbcbc7221 */ /* 0x000fe20000010000 */
[C---:B--2---:R-:W-:Y:S03]  /*8670*/  HMMA.16816.F32.BF16 R100, R116.reuse, R124, R100 ;  /* 0x0000007c7464723c */ /* 0x044fe60000041864 */
[----:B------:R-:W-:Y:S01]  /*8680*/  FADD.FTZ R188, R189, R188 ;  /* 0x000000bcbdbc7221 */ /* 0x000fe20000010000 */
[C---:B------:R-:W-:Y:S04]  /*8690*/  FADD.FTZ R2, R191.reuse, R2 ;  /* 0x00000002bf027221 */ /* 0x040fe80000010000 */
[C---:B------:R-:W-:Y:S01]  /*86a0*/  HMMA.16816.F32.BF16 R104, R116.reuse, R126, R104 ;  /* 0x0000007e7468723c */ /* 0x040fe20000041868 */
[----:B------:R-:W2:Y:S07]  /*86b0*/  LDSM.16.MT88.4 R124, [R177+0x13000] ;  /* 0x01300000b17c783b */ /* 0x000eae0000004200 */
[C---:B---3--:R-:W-:Y:S08]  /*86c0*/  HMMA.16816.F32.BF16 R108, R116.reuse, R128, R108 ;  /* 0x00000080746c723c */ /* 0x048ff0000004186c */
[C---:B------:R-:W-:Y:S01]  /*86d0*/  HMMA.16816.F32.BF16 R12, R116.reuse, R130, R12 ;  /* 0x00000082740c723c */ /* 0x040fe2000004180c */
[----:B------:R-:W3:Y:S07]  /*86e0*/  LDSM.16.MT88.4 R128, [R178+0x15000] ;  /* 0x01500000b280783b */ /* 0x000eee0000004200 */
[C---:B------:R-:W-:Y:S08]  /*86f0*/  HMMA.16816.F32.BF16 R112, R116.reuse, R136, R112 ;  /* 0x000000887470723c */ /* 0x040ff00000041870 */
[----:B------:R-:W-:Y:S01]  /*8700*/  HMMA.16816.F32.BF16 R16, R116, R138, R16 ;  /* 0x0000008a7410723c */ /* 0x000fe20000041810 */
[----:B------:R-:W1:Y:S07]  /*8710*/  LDSM.16.MT88.4 R116, [R177+0x15000] ;  /* 0x01500000b174783b */ /* 0x000e6e0000004200 */
[C---:B----4-:R-:W-:Y:S01]  /*8720*/  HMMA.16816.F32.BF16 R4, R20.reuse, R120, R4 ;  /* 0x000000781404723c */ /* 0x050fe20000041804 */
[----:B------:R-:W4:Y:S07]  /*8730*/  LDSM.16.MT88.4 R136, [R135+0x3000] ;  /* 0x003000008788783b */ /* 0x000f2e0000004200 */
[C---:B------:R-:W-:Y:S01]  /*8740*/  HMMA.16816.F32.BF16 R8, R20.reuse, R122, R8 ;  /* 0x0000007a1408723c */ /* 0x040fe20000041808 */
[----:B------:R-:W5:Y:S07]  /*8750*/  LDSM.16.MT88.4 R120, [R178+0x17000] ;  /* 0x01700000b278783b */ /* 0x000f6e0000004200 */
[C---:B--2---:R-:W-:Y:S08]  /*8760*/  HMMA.16816.F32.BF16 R36, R20.reuse, R124, R36 ;  /* 0x0000007c1424723c */ /* 0x044ff00000041824 */
[C---:B------:R-:W-:Y:S01]  /*8770*/  HMMA.16816.F32.BF16 R40, R20.reuse, R126, R40 ;  /* 0x0000007e1428723c */ /* 0x040fe20000041828 */
[----:B------:R-:W-:Y:S07]  /*8780*/  LDSM.16.MT88.4 R124, [R134+0x5000] ;  /* 0x00500000867c783b */ /* 0x000fee0000004200 */
[C---:B------:R-:W-:Y:S08]  /*8790*/  HMMA.16816.F32.BF16 R44, R20.reuse, R140, R44 ;  /* 0x0000008c142c723c */ /* 0x040ff0000004182c */
[C---:B------:R-:W-:Y:S01]  /*87a0*/  HMMA.16816.F32.BF16 R48, R20.reuse, R142, R48 ;  /* 0x0000008e1430723c */ /* 0x040fe20000041830 */
[----:B------:R-:W-:Y:S07]  /*87b0*/  LDSM.16.MT88.4 R140, [R177+0x15800] ;  /* 0x01580000b18c783b */ /* 0x000fee0000004200 */
[C---:B------:R-:W-:Y:S08]  /*87c0*/  HMMA.16816.F32.BF16 R52, R20.reuse, R24, R52 ;  /* 0x000000181434723c */ /* 0x040ff00000041834 */
[C---:B------:R-:W-:Y:S01]  /*87d0*/  HMMA.16816.F32.BF16 R56, R20.reuse, R26, R56 ;  /* 0x0000001a1438723c */ /* 0x040fe20000041838 */
[----:B------:R-:W2:Y:S07]  /*87e0*/  LDSM.16.MT88.4 R24, [R177+0x17000] ;  /* 0x01700000b118783b */ /* 0x000eae0000004200 */
[C---:B---3--:R-:W-:Y:S08]  /*87f0*/  HMMA.16816.F32.BF16 R60, R20.reuse, R128, R60 ;  /* 0x00000080143c723c */ /* 0x048ff0000004183c */
[C---:B------:R-:W-:Y:S08]  /*8800*/  HMMA.16816.F32.BF16 R64, R20.reuse, R130, R64 ;  /* 0x000000821440723c */ /* 0x040ff00000041840 */
        /* <DEDUP_REMOVED lines=12> */
[C---:B--2---:R-:W-:Y:S08]  /*88d0*/  HMMA.16816.F32.BF16 R100, R20.reuse, R24, R100 ;  /* 0x000000181464723c */ /* 0x044ff00000041864 */
[C---:B------:R-:W-:Y:S01]  /*88e0*/  HMMA.16816.F32.BF16 R104, R20.reuse, R26, R104 ;  /* 0x0000001a1468723c */ /* 0x040fe20000041868 */
[----:B------:R-:W2:Y:S07]  /*88f0*/  LDSM.16.MT88.4 R24, [R178+0x13800] ;  /* 0x01380000b218783b */ /* 0x000eae0000004200 */
[C---:B-1----:R-:W-:Y:S03]  /*8900*/  HMMA.16816.F32.BF16 R108, R20.reuse, R116, R108 ;  /* 0x00000074146c723c */ /* 0x042fe6000004186c */
[----:B------:R-:W-:Y:S02]  /*8910*/  F2FP.BF16.F32.PACK_AB R116, R191, R190 ;  /* 0x000000bebf74723e */ /* 0x000fe400000010ff */
[----:B------:R-:W-:Y:S01]  /*8920*/  F2FP.BF16.F32.PACK_AB R117, R214, R213 ;  /* 0x000000d5d675723e */ /* 0x000fe200000010ff */
[----:B------:R-:W-:Y:S02]  /*8930*/  FADD.FTZ R213, R213, R188 ;  /* 0x000000bcd5d57221 */ /* 0x000fe40000010000 */
[C---:B------:R-:W-:Y:S03]  /*8940*/  HMMA.16816.F32.BF16 R12, R20.reuse, R118, R12 ;  /* 0x00000076140c723c */ /* 0x040fe6000004180c */
[----:B------:R-:W-:Y:S01]  /*8950*/  F2FP.BF16.F32.PACK_AB R118, R216, R215 ;  /* 0x000000d7d876723e */ /* 0x000fe200000010ff */
[----:B------:R-:W-:Y:S01]  /*8960*/  FADD.FTZ R214, R214, R213 ;  /* 0x000000d5d6d67221 */ /* 0x000fe20000010000 */
[----:B------:R-:W-:Y:S01]  /*8970*/  F2FP.BF16.F32.PACK_AB R119, R218, R217 ;  /* 0x000000d9da77723e */ /* 0x000fe200000010ff */
[----:B------:R-:W-:Y:S01]  /*8980*/  FADD.FTZ R215, R215, R2 ;  /* 0x00000002d7d77221 */ /* 0x000fe20000010000 */
[----:B------:R-:W-:Y:S01]  /*8990*/  IADD3 R2, PT, PT, R205, -0x1, RZ ;  /* 0xffffffffcd027810 */ /* 0x000fe20007ffe0ff */
[C---:B------:R-:W-:Y:S03]  /*89a0*/  HMMA.16816.F32.BF16 R112, R20.reuse, R124, R112 ;  /* 0x0000007c1470723c */ /* 0x040fe60000041870 */
[----:B------:R-:W-:Y:S01]  /*89b0*/  FADD.FTZ R211, R217, R214 ;  /* 0x000000d6d9d37221 */ /* 0x000fe20000010000 */
[----:B------:R-:W-:Y:S01]  /*89c0*/  MOV R205, R2 ;  /* 0x0000000200cd7202 */ /* 0x000fe20000000f00 */
[----:B------:R-:W-:Y:S01]  /*89d0*/  FADD.FTZ R212, R216, R215 ;  /* 0x000000d7d8d47221 */ /* 0x000fe20000010000 */
[----:B------:R-:W-:Y:S01]  /*89e0*/  MOV R2, R133 ;  /* 0x0000008500027202 */ /* 0x000fe20000000f00 */
        /* <DEDUP_REMOVED lines=11> */
[----:B------:R-:W3:Y:S07]  /*8aa0*/  LDSM.16.MT88.4 R120, [R135+0x5800] ;  /* 0x005800008778783b */ /* 0x000eee0000004200 */
        /* <DEDUP_REMOVED lines=20> */
.L_x_250:
[----:B------:R-:W1:Y:S01]  /*8bf0*/  SHFL.BFLY PT, R3, R212, 0x2, 0x1f ;  /* 0x0c401f00d4037f89 */ /* 0x000e6200000e0000 */
[C---:B------:R-:W-:Y:S01]  /*8c00*/  SHF.L.U32 R4, R181.reuse, 0x4, RZ ;  /* 0x00000004b5047819 */ /* 0x040fe200000006ff */
[----:B------:R-:W2:Y:S01]  /*8c10*/  LDC R12, c[0x0][0x434] ;  /* 0x00010d00ff0c7b82 */ /* 0x000ea20000000800 */
[C---:B------:R-:W-:Y:S01]  /*8c20*/  LOP3.LUT P3, RZ, R181.reuse, 0x10, RZ, 0xc0, !PT ;  /* 0x00000010b5ff7812 */ /* 0x040fe2000786c0ff */
[----:B------:R-:W3:Y:S01]  /*8c30*/  SHFL.BFLY PT, R0, R211, 0x2, 0x1f ;  /* 0x0c401f00d3007f89 */ /* 0x000ee200000e0000 */
[----:B------:R-:W-:Y:S02]  /*8c40*/  LOP3.LUT R4, R4, 0x1c0, RZ, 0xc0, !PT ;  /* 0x000001c004047812 */ /* 0x000fe400078ec0ff */
[----:B------:R-:W-:Y:S01]  /*8c50*/  LOP3.LUT P4, RZ, R181, 0x8, RZ, 0xc0, !PT ;  /* 0x00000008b5ff7812 */ /* 0x000fe2000788c0ff */
[----:B------:R-:W4:Y:S02]  /*8c60*/  S2R R19, SR_CTAID.Y ;  /* 0x0000000000137919 */ /* 0x000f240000002600 */
[----:B------:R-:W2:Y:S01]  /*8c70*/  LDC R14, c[0x0][0x434] ;  /* 0x00010d00ff0e7b82 */ /* 0x000ea20000000800 */
[----:B------:R-:W2:Y:S07]  /*8c80*/  S2R R21, SR_CTAID.Z ;  /* 0x0000000000157919 */ /* 0x000eae0000002700 */
[----:B------:R-:W2:Y:S01]  /*8c90*/  LDC.U8 R20, c[0x0][0x548] ;  /* 0x00015200ff147b82 */ /* 0x000ea20000000000 */
[----:B-1----:R-:W-:Y:S01]  /*8ca0*/  FADD.FTZ R8, R3, R212 ;  /* 0x000000d403087221 */ /* 0x002fe20000010000 */
[----:B---3--:R-:W-:-:S04]  /*8cb0*/  FADD.FTZ R7, R0, R211 ;  /* 0x000000d300077221 */ /* 0x008fc80000010000 */
[----:B------:R-:W1:Y:S04]  /*8cc0*/  SHFL.BFLY PT, R3, R8, 0x1, 0x1f ;  /* 0x0c201f0008037f89 */ /* 0x000e6800000e0000 */
[----:B------:R-:W3:Y:S01]  /*8cd0*/  SHFL.BFLY PT, R0, R7, 0x1, 0x1f ;  /* 0x0c201f0007007f89 */ /* 0x000ee200000e0000 */
[----:B-1----:R-:W-:Y:S01]  /*8ce0*/  FADD.FTZ R2, R8, R3 ;  /* 0x0000000308027221 */ /* 0x002fe20000010000 */
[----:B------:R-:W-:Y:S02]  /*8cf0*/  SHF.L.U32 R3, R181, 0x1, RZ ;  /* 0x00000001b5037819 */ /* 0x000fe400000006ff */
[----:B------:R-:W-:Y:S01]  /*8d00*/  LOP3.LUT R8, R210, 0x1f8, RZ, 0xc0, !PT ;  /* 0x000001f8d2087812 */ /* 0x000fe200078ec0ff */
[----:B---3--:R-:W-:Y:S01]  /*8d10*/  FADD.FTZ R0, R7, R0 ;  /* 0x0000000007007221 */ /* 0x008fe20000010000 */
[----:B------:R-:W1:Y:S01]  /*8d20*/  MUFU.RCP R6, R2 ;  /* 0x0000000200067308 */ /* 0x000e620000001000 */
[----:B------:R-:W-:-:S02]  /*8d30*/  LOP3.LUT R182, R182, 0x6, R3, 0xf8, !PT ;  /* 0x00000006b6b67812 */ /* 0x000fc400078ef803 */
[----:B------:R-:W-:Y:S02]  /*8d40*/  LOP3.LUT R3, R4, 0x38, R3, 0xf8, !PT ;  /* 0x0000003804037812 */ /* 0x000fe400078ef803 */
[----:B------:R-:W-:Y:S02]  /*8d50*/  FSETP.NE.FTZ.AND P2, PT, R2, RZ, PT ;  /* 0x000000ff0200720b */ /* 0x000fe40003f55000 */
[----:B------:R-:W-:Y:S01]  /*8d60*/  LOP3.LUT R3, R182, R3, RZ, 0xfc, !PT ;  /* 0x00000003b6037212 */ /* 0x000fe200078efcff */
[----:B------:R-:W3:Y:S01]  /*8d70*/  MUFU.RCP R5, R0 ;  /* 0x0000000000057308 */ /* 0x000ee20000001000 */
[----:B------:R-:W-:Y:S02]  /*8d80*/  FSETP.NE.FTZ.AND P1, PT, R0, RZ, PT ;  /* 0x000000ff0000720b */ /* 0x000fe40003f35000 */
[----:B------:R-:W-:Y:S02]  /*8d90*/  LEA R3, R3, UR5, 0x1 ;  /* 0x0000000503037c11 */ /* 0x000fe4000f8e08ff */
[----:B------:R-:W-:-:S02]  /*8da0*/  MOV R4, 0x10 ;  /* 0x0000001000047802 */ /* 0x000fc40000000f00 */
[C---:B------:R-:W-:Y:S02]  /*8db0*/  IADD3 R9, PT, PT, R3.reuse, 0x40, RZ ;  /* 0x0000004003097810 */ /* 0x040fe40007ffe0ff */
[----:B-1----:R-:W-:Y:S02]  /*8dc0*/  FSEL R6, R6, 1, P2 ;  /* 0x3f80000006067808 */ /* 0x002fe40001000000 */
[----:B------:R-:W-:Y:S02]  /*8dd0*/  @P3 IADD3 R9, PT, PT, R3, -0x40, RZ ;  /* 0xffffffc003093810 */ /* 0x000fe40007ffe0ff */
[----:B------:R-:W-:Y:S01]  /*8de0*/  SEL R4, R4, 0xfffffff0, !P0 ;  /* 0xfffffff004047807 */ /* 0x000fe20004000000 */
[C---:B------:R-:W-:Y:S01]  /*8df0*/  FMUL.FTZ R128, R6.reuse, R128 ;  /* 0x0000008006807220 */ /* 0x040fe20000410000 */
[C---:B------:R-:W-:Y:S01]  /*8e00*/  FMUL.FTZ R129, R6.reuse, R129 ;  /* 0x0000008106817220 */ /* 0x040fe20000410000 */
[C---:B------:R-:W-:Y:S01]  /*8e10*/  FMUL.FTZ R124, R6.reuse, R124 ;  /* 0x0000007c067c7220 */ /* 0x040fe20000410000 */
[----:B---3--:R-:W-:Y:S01]  /*8e20*/  FSEL R5, R5, 1, P1 ;  /* 0x3f80000005057808 */ /* 0x008fe20000800000 */
        /* <DEDUP_REMOVED lines=45> */
[----:B------:R-:W-:Y:S01]  /*9100*/  SEL R6, R179, 0xffffffe0, !P4 ;  /* 0xffffffe0b3067807 */ /* 0x000fe20006000000 */
        /* <DEDUP_REMOVED lines=48> */
[----:B------:R-:W-:-:S02]  /*9410*/  IADD3 R7, PT, PT, R3, R6, RZ ;  /* 0x0000000603077210 */ /* 0x000fc40007ffe0ff */
[----:B------:R-:W-:Y:S02]  /*9420*/  IADD3 R15, PT, PT, R6, R9, RZ ;  /* 0x00000009060f7210 */ /* 0x000fe40007ffe0ff */
[----:B------:R-:W-:Y:S02]  /*9430*/  F2FP.BF16.F32.PACK_AB R118, R5, R118 ;  /* 0x000000760576723e */ /* 0x000fe400000010ff */
[----:B------:R-:W-:Y:S02]  /*9440*/  IADD3 R5, PT, PT, R3, R4, RZ ;  /* 0x0000000403057210 */ /* 0x000fe40007ffe0ff */
[C---:B------:R-:W-:Y:S02]  /*9450*/  IADD3 R11, PT, PT, R4.reuse, R7, RZ ;  /* 0x00000007040b7210 */ /* 0x040fe40007ffe0ff */
[C---:B------:R-:W-:Y:S02]  /*9460*/  IADD3 R13, PT, PT, R4.reuse, R9, RZ ;  /* 0x00000009040d7210 */ /* 0x040fe40007ffe0ff */
[----:B------:R-:W-:-:S02]  /*9470*/  IADD3 R17, PT, PT, R4, R15, RZ ;  /* 0x0000000f04117210 */ /* 0x000fc40007ffe0ff */
[----:B------:R-:W1:Y:S01]  /*9480*/  LDC.U8 R4, c[0x0][0x549] ;  /* 0x00015240ff047b82 */ /* 0x000e620000000000 */
[----:B------:R-:W-:Y:S02]  /*9490*/  F2FP.BF16.F32.PACK_AB R128, R129, R128 ;  /* 0x000000808180723e */ /* 0x000fe400000010ff */
[----:B------:R-:W-:Y:S02]  /*94a0*/  F2FP.BF16.F32.PACK_AB R130, R131, R130 ;  /* 0x000000828382723e */ /* 0x000fe400000010ff */
[----:B------:R-:W-:Y:S01]  /*94b0*/  F2FP.BF16.F32.PACK_AB R124, R125, R124 ;  /* 0x0000007c7d7c723e */ /* 0x000fe200000010ff */
[----:B------:R-:W-:Y:S01]  /*94c0*/  STS [R3], R128 ;  /* 0x0000008003007388 */ /* 0x000fe20000000800 */
[----:B------:R-:W-:Y:S02]  /*94d0*/  F2FP.BF16.F32.PACK_AB R126, R127, R126 ;  /* 0x0000007e7f7e723e */ /* 0x000fe400000010ff */
[----:B------:R-:W-:Y:S01]  /*94e0*/  F2FP.BF16.F32.PACK_AB R36, R37, R36 ;  /* 0x000000242524723e */ /* 0x000fe200000010ff */
[----:B------:R-:W-:Y:S01]  /*94f0*/  STS [R3+0x400], R130 ;  /* 0x0004008203007388 */ /* 0x000fe20000000800 */
[----:B------:R-:W-:-:S02]  /*9500*/  F2FP.BF16.F32.PACK_AB R38, R39, R38 ;  /* 0x000000262726723e */ /* 0x000fc400000010ff */
[----:B------:R-:W-:Y:S01]  /*9510*/  F2FP.BF16.F32.PACK_AB R40, R41, R40 ;  /* 0x000000282928723e */ /* 0x000fe200000010ff */
[----:B------:R-:W-:Y:S01]  /*9520*/  STS [R5], R124 ;  /* 0x0000007c05007388 */ /* 0x000fe20000000800 */
[----:B------:R-:W-:Y:S02]  /*9530*/  F2FP.BF16.F32.PACK_AB R42, R43, R42 ;  /* 0x0000002a2b2a723e */ /* 0x000fe400000010ff */
[----:B------:R-:W-:Y:S01]  /*9540*/  F2FP.BF16.F32.PACK_AB R44, R45, R44 ;  /* 0x0000002c2d2c723e */ /* 0x000fe200000010ff */
[----:B------:R-:W-:Y:S01]  /*9550*/  STS [R5+0x400], R126 ;  /* 0x0004007e05007388 */ /* 0x000fe20000000800 */
[----:B------:R-:W-:Y:S02]  /*9560*/  F2FP.BF16.F32.PACK_AB R46, R47, R46 ;  /* 0x0000002e2f2e723e */ /* 0x000fe400000010ff */
[----:B------:R-:W-:Y:S01]  /*9570*/  F2FP.BF16.F32.PACK_AB R48, R49, R48 ;  /* 0x000000303130723e */ /* 0x000fe200000010ff */
[----:B------:R-:W-:Y:S01]  /*9580*/  STS [R7], R36 ;  /* 0x0000002407007388 */ /* 0x000fe20000000800 */
[----:B------:R-:W-:-:S02]  /*9590*/  F2FP.BF16.F32.PACK_AB R50, R51, R50 ;  /* 0x000000323332723e */ /* 0x000fc400000010ff */
[----:B------:R-:W-:Y:S01]  /*95a0*/  F2FP.BF16.F32.PACK_AB R52, R53, R52 ;  /* 0x000000343534723e */ /* 0x000fe200000010ff */
[----:B------:R-:W-:Y:S01]  /*95b0*/  STS [R7+0x400], R38 ;  /* 0x0004002607007388 */ /* 0x000fe20000000800 */
        /* <DEDUP_REMOVED lines=16> */
[----:B-1----:R-:W-:Y:S01]  /*96c0*/  ISETP.NE.AND P3, PT, R4, RZ, PT ;  /* 0x000000ff0400720c */ /* 0x002fe20003f65270 */
        /* <DEDUP_REMOVED lines=10> */
[----:B------:R-:W-:Y:S01]  /*9770*/  F2FP.BF16.F32.PACK_AB R88, R89, R88 ;  /* 0x000000585958723e */ /* 0x000fe200000010ff */
[----:B------:R-:W2:Y:S01]  /*9780*/  @P3 LDC R23, c[0x0][0x430] ;  /* 0x00010c00ff173b82 */ /* 0x000ea20000000800 */
[----:B------:R-:W-:Y:S01]  /*9790*/  F2FP.BF16.F32.PACK_AB R90, R91, R90 ;  /* 0x0000005a5b5a723e */ /* 0x000fe200000010ff */
[----:B------:R-:W-:Y:S01]  /*97a0*/  STS [R17+0x400], R58 ;  /* 0x0004003a11007388 */ /* 0x000fe20000000800 */
[----:B------:R-:W-:Y:S02]  /*97b0*/  ISETP.NE.AND P0, PT, R203, -0x1, PT ;  /* 0xffffffffcb00780c */ /* 0x000fe40003f05270 */
[----:B------:R-:W-:Y:S01]  /*97c0*/  F2FP.BF16.F32.PACK_AB R92, R93, R92 ;  /* 0x0000005c5d5c723e */ /* 0x000fe200000010ff */
[----:B------:R-:W-:Y:S01]  /*97d0*/  STS [R3+0x4000], R60 ;  /* 0x0040003c03007388 */ /* 0x000fe20000000800 */
[----:B------:R-:W-:Y:S01]  /*97e0*/  F2FP.BF16.F32.PACK_AB R94, R95, R94 ;  /* 0x0000005e5f5e723e */ /* 0x000fe200000010ff */
[----:B------:R-:W1:Y:S01]  /*97f0*/  @P3 LDC R16, c[0x0][0x430] ;  /* 0x00010c00ff103b82 */ /* 0x000e620000000800 */
        /* <DEDUP_REMOVED lines=11> */
[----:B------:R-:W-:Y:S01]  /*98b0*/  F2FP.BF16.F32.PACK_AB R110, R111, R110 ;  /* 0x0000006e6f6e723e */ /* 0x000fe200000010ff */
[----:B--2---:R-:W-:Y:S01]  /*98c0*/  @P3 IMAD R14, R23, R12, RZ ;  /* 0x0000000c170e3224 */ /* 0x004fe200078e02ff */
        /* <DEDUP_REMOVED lines=8> */
[----:B------:R-:W-:-:S03]  /*9950*/  @P3 MOV R18, 0x1 ;  /* 0x0000000100123802 */ /* 0x000fc60000000f00 */
        /* <DEDUP_REMOVED lines=15> */
[----:B------:R-:W-:Y:S04]  /*9a50*/  STS [R11+0x8400], R106 ;  /* 0x0084006a0b007388 */ /* 0x000fe80000000800 */
[----:B------:R-:W-:Y:S04]  /*9a60*/  STS [R9+0x8000], R108 ;  /* 0x0080006c09007388 */ /* 0x000fe80000000800 */
[----:B------:R-:W-:Y:S01]  /*9a70*/  STS [R9+0x8400], R110 ;  /* 0x0084006e09007388 */ /* 0x000fe20000000800 */
[----:B--2---:R-:W2:Y:S03]  /*9a80*/  @P0 LDC.64 R4, c[0x0][0x408] ;  /* 0x00010200ff040b82 */ /* 0x004ea60000000a00 */
[----:B------:R-:W-:Y:S04]  /*9a90*/  STS [R13+0x8000], R120 ;  /* 0x008000780d007388 */ /* 0x000fe80000000800 */
[----:B------:R5:W-:Y:S01]  /*9aa0*/  STS [R13+0x8400], R122 ;  /* 0x0084007a0d007388 */ /* 0x000be20000000800 */
[----:B---3--:R-:W3:Y:S03]  /*9ab0*/  @!P0 LDC.64 R6, c[0x0][0x400] ;  /* 0x00010000ff068b82 */ /* 0x008ee60000000a00 */
[----:B------:R1:W-:Y:S04]  /*9ac0*/  STS [R15+0x8000], R112 ;  /* 0x008000700f007388 */ /* 0x0003e80000000800 */
[----:B------:R1:W-:Y:S01]  /*9ad0*/  STS [R15+0x8400], R114 ;  /* 0x008400720f007388 */ /* 0x0003e20000000800 */
[----:B------:R-:W1:Y:S03]  /*9ae0*/  S2R R3, SR_CTAID.X ;  /* 0x0000000000037919 */ /* 0x000e660000002500 */
[----:B------:R1:W-:Y:S04]  /*9af0*/  STS [R17+0x8000], R116 ;  /* 0x0080007411007388 */ /* 0x0003e80000000800 */
[----:B------:R1:W-:Y:S01]  /*9b00*/  STS [R17+0x8400], R118 ;  /* 0x0084007611007388 */ /* 0x0003e20000000800 */
[----:B-----5:R-:W-:-:S04]  /*9b10*/  LOP3.LUT R13, R8, 0x38, R181, 0x78, !PT ;  /* 0x00000038080d7812 */ /* 0x020fc800078e78b5 */
[----:B------:R-:W-:-:S04]  /*9b20*/  LOP3.LUT R13, R13, 0x1e00, R210, 0xf8, !PT ;  /* 0x00001e000d0d7812 */ /* 0x000fc800078ef8d2 */
[----:B------:R-:W-:Y:S01]  /*9b30*/  LEA R13, R13, UR5, 0x1 ;  /* 0x000000050d0d7c11 */ /* 0x000fe2000f8e08ff */
[----:B----4-:R-:W-:Y:S06]  /*9b40*/  @P3 BRA `(.L_x_254) ;  /* 0x0000000000203947 */ /* 0x010fec0003800000 */
[----:B------:R-:W-:Y:S01]  /*9b50*/  ISETP.NE.AND P4, PT, R20, RZ, PT ;  /* 0x000000ff1400720c */ /* 0x000fe20003f85270 */
[----:B------:R-:W4:-:S12]  /*9b60*/  LDC R9, c[0x0][0x3e0] ;  /* 0x0000f800ff097b82 */ /* 0x000f180000000800 */
[----:B------:R-:W4:Y:S01]  /*9b70*/  @P4 LDC R18, c[0x0][0x454] ;  /* 0x00011500ff124b82 */ /* 0x000f220000000800 */
[----:B-1----:R-:W-:Y:S02]  /*9b80*/  @P4 MOV R16, 0x1 ;  /* 0x0000000100104802 */ /* 0x002fe40000000f00 */
[----:B------:R-:W-:-:S05]  /*9b90*/  @!P4 MOV R16, 0x1 ;  /* 0x000000010010c802 */ /* 0x000fca0000000f00 */
[----:B------:R-:W1:Y:S01]  /*9ba0*/  @P4 LDC R14, c[0x0][0x454] ;  /* 0x00011500ff0e4b82 */ /* 0x000e620000000800 */
[-C--:B----4-:R-:W-:Y:S02]  /*9bb0*/  @P4 IMAD R18, R18, R9.reuse, RZ ;  /* 0x0000000912124224 */ /* 0x090fe400078e02ff */
[----:B------:R-:W-:-:S07]  /*9bc0*/  @!P4 IMAD R18, R12, R9, RZ ;  /* 0x000000090c12c224 */ /* 0x000fce00078e02ff */
.L_x_254:
[----:B------:R-:W-:Y:S01]  /*9bd0*/  BAR.SYNC.DEFER_BLOCKING 0x0 ;  /* 0x0000000000007b1d */ /* 0x000fe20000010000 */
[----:B---3--:R-:W-:Y:S01]  /*9be0*/  @!P0 IMAD.WIDE.U32 R22, R19, R6, RZ ;  /* 0x0000000613168225 */ /* 0x008fe200078e00ff */
[----:B------:R-:W-:Y:S02]  /*9bf0*/  ISETP.NE.AND P4, PT, R203, -0x1, PT ;  /* 0xffffffffcb00780c */ /* 0x000fe40003f85270 */
[----:B------:R-:W-:Y:S01]  /*9c00*/  ISETP.NE.AND P3, PT, R20, RZ, !P3 ;  /* 0x000000ff1400720c */ /* 0x000fe20005f65270 */
[----:B-1----:R-:W-:-:S03]  /*9c10*/  @!P0 IMAD R15, R19, R7, R23 ;  /* 0x00000007130f8224 */ /* 0x002fc600078e0217 */
[----:B------:R-:W1:Y:S01]  /*9c20*/  @P2 LDC R6, c[0x0][0x458] ;  /* 0x00011600ff062b82 */ /* 0x000e620000000800 */
[----:B------:R-:W3:Y:S01]  /*9c30*/  @P1 MUFU.LG2 R0, R0 ;  /* 0x0000000000001308 */ /* 0x000ee20000000c00 */
[----:B--2---:R-:W-:Y:S01]  /*9c40*/  @P0 IMAD.WIDE.U32 R24, R203, R4, RZ ;  /* 0x00000004cb180225 */ /* 0x004fe200078e00ff */
[----:B------:R-:W-:Y:S01]  /*9c50*/  LOP3.LUT P5, RZ, R181, 0x3, RZ, 0xc0, !PT ;  /* 0x00000003b5ff7812 */ /* 0x000fe200078ac0ff */
[----:B------:R-:W-:Y:S01]  /*9c60*/  BSSY.RECONVERGENT B0, `(.L_x_255) ;  /* 0x000002c000007945 */ /* 0x000fe20003800200 */
[----:B------:R-:W-:Y:S01]  /*9c70*/  LOP3.LUT R183, R183, 0x70, RZ, 0xc0, !PT ;  /* 0x00000070b7b77812 */ /* 0x000fe200078ec0ff */
[----:B------:R-:W-:Y:S01]  /*9c80*/  IMAD R4, R21, R14, RZ ;  /* 0x0000000e15047224 */ /* 0x000fe200078e02ff */
[----:B------:R-:W-:Y:S01]  /*9c90*/  SHF.R.U32.HI R20, RZ, 0x2, R181 ;  /* 0x00000002ff147819 */ /* 0x000fe200000116b5 */
[----:B------:R-:W2:Y:S01]  /*9ca0*/  @P1 LDC R7, c[0x0][0x458] ;  /* 0x00011600ff071b82 */ /* 0x000ea20000000800 */
[----:B------:R-:W4:Y:S01]  /*9cb0*/  @P2 MUFU.LG2 R2, R2 ;  /* 0x0000000200022308 */ /* 0x000f220000000c00 */
[----:B------:R-:W-:Y:S01]  /*9cc0*/  @P0 IMAD R15, R203, R5, R25 ;  /* 0x00000005cb0f0224 */ /* 0x000fe200078e0219 */
[----:B------:R-:W-:Y:S01]  /*9cd0*/  LOP3.LUT R14, R183, 0x7, R20, 0xf8, !PT ;  /* 0x00000007b70e7812 */ /* 0x000fe200078ef814 */
[C---:B------:R-:W-:Y:S01]  /*9ce0*/  @!P4 IMAD R203, R19.reuse, R12, RZ ;  /* 0x0000000c13cbc224 */ /* 0x040fe200078e02ff */
[----:B------:R-:W-:Y:S01]  /*9cf0*/  MOV R12, 0x7f800000 ;  /* 0x7f800000000c7802 */ /* 0x000fe20000000f00 */
[----:B------:R-:W-:-:S02]  /*9d00*/  @!P3 IMAD R4, R19, R18, R4 ;  /* 0x000000121304b224 */ /* 0x000fc400078e0204 */
[----:B------:R-:W-:Y:S01]  /*9d10*/  IMAD R19, R3, R16, RZ ;  /* 0x0000001003137224 */ /* 0x000fe200078e02ff */
[----:B------:R-:W-:Y:S01]  /*9d20*/  SHF.R.S32.HI R5, RZ, 0x1f, R203 ;  /* 0x0000001fff057819 */ /* 0x000fe200000114cb */
[----:B------:R1:W2:Y:S01]  /*9d30*/  LDS.128 R8, [R13+0x3000] ;  /* 0x003000000d087984 */ /* 0x0002a20000000c00 */
[----:B------:R-:W-:Y:S01]  /*9d40*/  SEL R203, R203, RZ, P3 ;  /* 0x000000ffcbcb7207 */ /* 0x000fe20001800000 */
[----:B------:R-:W-:Y:S02]  /*9d50*/  IMAD.SHL.U32 R19, R19, 0x80, RZ ;  /* 0x0000008013137824 */ /* 0x000fe400078e00ff */
[----:B---3--:R-:W-:Y:S01]  /*9d60*/  @P1 FMUL.FTZ R23, R0, 0.69314718246459960938 ;  /* 0x3f31721800171820 */ /* 0x008fe20000410000 */
[----:B------:R-:W-:Y:S01]  /*9d70*/  SEL R5, R5, RZ, P3 ;  /* 0x000000ff05057207 */ /* 0x000fe20001800000 */
[----:B------:R-:W-:Y:S01]  /*9d80*/  IMAD.MOV.U32 R17, RZ, RZ, 0x7f800000 ;  /* 0x7f800000ff117424 */ /* 0x000fe200078e00ff */
[--C-:B------:R-:W-:Y:S01]  /*9d90*/  IADD3 R0, P4, P3, R19, R203, R4.reuse ;  /* 0x000000cb13007210 */ /* 0x100fe20007b9e004 */
[----:B----4-:R-:W-:Y:S01]  /*9da0*/  @P2 FMUL.FTZ R2, R2, 0.69314718246459960938 ;  /* 0x3f31721802022820 */ /* 0x010fe20000410000 */
[----:B------:R-:W-:-:S02]  /*9db0*/  SHF.R.S32.HI R4, RZ, 0x1f, R4 ;  /* 0x0000001fff047819 */ /* 0x000fc40000011404 */
[----:B------:R-:W-:Y:S01]  /*9dc0*/  SHF.R.S32.HI R19, RZ, 0x1f, R19 ;  /* 0x0000001fff137819 */ /* 0x000fe20000011413 */
[----:B-1----:R-:W-:Y:S01]  /*9dd0*/  @P2 FFMA.FTZ R17, R133, R6, R2 ;  /* 0x0000000685112223 */ /* 0x002fe20000010002 */
[----:B--2---:R-:W-:Y:S02]  /*9de0*/  @P1 FFMA.FTZ R12, R132, R7, R23 ;  /* 0x00000007840c1223 */ /* 0x004fe40000010017 */
[----:B------:R-:W-:Y:S01]  /*9df0*/  IADD3.X R19, PT, PT, R19, R5, R4, P4, P3 ;  /* 0x0000000513137210 */ /* 0x000fe200027e6404 */
[----:B------:R-:W-:Y:S06]  /*9e00*/  @P5 BRA `(.L_x_256) ;  /* 0x0000000000445947 */ /* 0x000fec0003800000 */
        /* <DEDUP_REMOVED lines=17> */
.L_x_256:
[----:B------:R-:W-:Y:S05]  /*9f20*/  BSYNC.RECONVERGENT B0 ;  /* 0x0000000000007941 */ /* 0x000fea0003800200 */
.L_x_255:
[----:B------:R-:W2:Y:S01]  /*9f30*/  LDCU.64 UR4, c[0x0][0x410] ;  /* 0x00008200ff0477ac */ /* 0x000ea20008000a00 */
[----:B------:R-:W-:Y:S01]  /*9f40*/  @P0 IMAD.MOV.U32 R22, RZ, RZ, R24 ;  /* 0x000000ffff160224 */ /* 0x000fe200078e0018 */
[----:B------:R-:W-:Y:S01]  /*9f50*/  SHF.R.U32.HI R0, RZ, 0x3, R181 ;  /* 0x00000003ff007819 */ /* 0x000fe200000116b5 */
[----:B-1----:R1:W3:Y:S01]  /*9f60*/  LDS.128 R16, [R13+0x4000] ;  /* 0x004000000d107984 */ /* 0x0022e20000000c00 */
[----:B------:R-:W-:Y:S02]  /*9f70*/  BSSY.RECONVERGENT B0, `(.L_x_257) ;  /* 0x0000021000007945 */ /* 0x000fe40003800200 */
[----:B------:R-:W-:Y:S01]  /*9f80*/  IADD3 R14, P0, PT, R180, R22, RZ ;  /* 0x00000016b40e7210 */ /* 0x000fe20007f1e0ff */
[C---:B------:R-:W-:Y:S01]  /*9f90*/  VIADD R2, R0.reuse, 0x20 ;  /* 0x0000002000027836 */ /* 0x040fe20000000000 */
        /* <DEDUP_REMOVED lines=8> */
[----:B------:R1:W4:Y:S01]  /*a020*/  LDS.128 R4, [R13+0x8000] ;  /* 0x008000000d047984 */ /* 0x0003220000000c00 */
[----:B--2---:R-:W-:Y:S01]  /*a030*/  IMAD.WIDE.U32 R14, R21, UR4, R14 ;  /* 0x00000004150e7c25 */ /* 0x004fe2000f8e000e */
[----:B------:R-:W-:-:S03]  /*a040*/  LOP3.LUT R0, R2, R0, RZ, 0xfc, !PT ;  /* 0x0000000002007212 */ /* 0x000fc600078efcff */
[----:B------:R-:W-:Y:S02]  /*a050*/  IMAD R25, R21, UR5, R15 ;  /* 0x0000000515197c24 */ /* 0x000fe4000f8e020f */
[----:B------:R1:W2:Y:S01]  /*a060*/  LDS.128 R20, [R13] ;  /* 0x000000000d147984 */ /* 0x0002a20000000c00 */
[----:B------:R-:W-:Y:S05]  /*a070*/  @P3 BRA `(.L_x_258) ;  /* 0x0000000000403947 */ /* 0x000fea0003800000 */
[----:B------:R-:W5:Y:S01]  /*a080*/  LDCU.64 UR6, c[0x0][0x408] ;  /* 0x00008100ff0677ac */ /* 0x000f620008000a00 */
[----:B------:R-:W-:Y:S01]  /*a090*/  IMAD.MOV.U32 R24, RZ, RZ, R14 ;  /* 0x000000ffff187224 */ /* 0x000fe200078e000e */
[----:B------:R-:W3:Y:S01]  /*a0a0*/  LDCU UR8, c[0x0][0x440] ;  /* 0x00008800ff0877ac */ /* 0x000ee20008000800 */
[----:B------:R-:W1:Y:S01]  /*a0b0*/  LDCU.64 UR4, c[0x0][0x3f0] ;  /* 0x00007e00ff0477ac */ /* 0x000e620008000a00 */
[----:B-----5:R-:W-:Y:S02]  /*a0c0*/  IMAD R27, R3, UR6, RZ ;  /* 0x00000006031b7c24 */ /* 0x020fe4000f8e02ff */
[----:B------:R-:W-:Y:S01]  /*a0d0*/  IMAD.WIDE.U32 R28, R0, UR6, R24 ;  /* 0x00000006001c7c25 */ /* 0x000fe2000f8e0018 */
[----:B---3--:R-:W-:-:S03]  /*a0e0*/  ISETP.GE.AND P5, PT, R180, UR8, PT ;  /* 0x00000008b4007c0c */ /* 0x008fc6000bfa6270 */
[----:B------:R-:W-:Y:S01]  /*a0f0*/  IMAD R12, R0, UR7, R27 ;  /* 0x00000007000c7c24 */ /* 0x000fe2000f8e021b */
[----:B------:R-:W-:Y:S02]  /*a100*/  ISETP.GE.AND P4, PT, R209, UR8, PT ;  /* 0x00000008d1007c0c */ /* 0x000fe4000bf86270 */
[----:B------:R-:W-:Y:S01]  /*a110*/  ISETP.GE.AND P3, PT, R208, UR8, PT ;  /* 0x00000008d0007c0c */ /* 0x000fe2000bf66270 */
[----:B------:R-:W-:Y:S01]  /*a120*/  IMAD.IADD R12, R12, 0x1, R29 ;  /* 0x000000010c0c7824 */ /* 0x000fe200078e021d */
[----:B-1----:R-:W-:-:S04]  /*a130*/  LEA R26, P6, R28, UR4, 0x1 ;  /* 0x000000041c1a7c11 */ /* 0x002fc8000f8c08ff */
[----:B------:R-:W-:-:S05]  /*a140*/  LEA.HI.X R27, R28, UR5, R12, 0x1, P6 ;  /* 0x000000051c1b7c11 */ /* 0x000fca000b0f0c0c */
[----:B--2---:R1:W-:Y:S04]  /*a150*/  @!P5 STG.E.128 desc[UR16][R26.64], R20 ;  /* 0x000000141a00d986 */ /* 0x0043e8000c101d10 */
[----:B------:R1:W-:Y:S04]  /*a160*/  @!P4 STG.E.128 desc[UR16][R26.64+0x80], R16 ;  /* 0x000080101a00c986 */ /* 0x0003e8000c101d10 */
[----:B----4-:R1:W-:Y:S02]  /*a170*/  @!P3 STG.E.128 desc[UR16][R26.64+0x100], R4 ;  /* 0x000100041a00b986 */ /* 0x0103e4000c101d10 */
.L_x_258:
[----:B------:R-:W-:Y:S05]  /*a180*/  BSYNC.RECONVERGENT B0 ;  /* 0x0000000000007941 */ /* 0x000fea0003800200 */
.L_x_257:
[----:B-12---:R1:W2:Y:S01]  /*a190*/  LDS.128 R20, [R13+0x1000] ;  /* 0x001000000d147984 */ /* 0x0062a20000000c00 */
[----:B------:R-:W-:Y:S03]  /*a1a0*/  BSSY.RECONVERGENT B0, `(.L_x_259) ;  /* 0x0000017000007945 */ /* 0x000fe60003800200 */
[----:B---3--:R1:W3:Y:S04]  /*a1b0*/  LDS.128 R16, [R13+0x5000] ;  /* 0x005000000d107984 */ /* 0x0082e80000000c00 */
[----:B----4-:R1:W4:Y:S01]  /*a1c0*/  LDS.128 R4, [R13+0x9000] ;  /* 0x009000000d047984 */ /* 0x0103220000000c00 */
[----:B------:R-:W-:Y:S05]  /*a1d0*/  @P2 BRA `(.L_x_260) ;  /* 0x00000000004c2947 */ /* 0x000fea0003800000 */
[----:B------:R-:W5:Y:S01]  /*a1e0*/  LDCU.64 UR6, c[0x0][0x408] ;  /* 0x00008100ff0677ac */ /* 0x000f620008000a00 */
[----:B------:R-:W-:Y:S01]  /*a1f0*/  IADD3 R27, P2, PT, R0, 0x20, RZ ;  /* 0x00000020001b7810 */ /* 0x000fe20007f5e0ff */
[----:B------:R-:W-:Y:S01]  /*a200*/  IMAD.MOV.U32 R28, RZ, RZ, R14 ;  /* 0x000000ffff1c7224 */ /* 0x000fe200078e000e */
[----:B------:R-:W-:Y:S01]  /*a210*/  MOV R29, R25 ;  /* 0x00000019001d7202 */ /* 0x000fe20000000f00 */
[----:B------:R-:W1:Y:S02]  /*a220*/  LDCU UR8, c[0x0][0x440] ;  /* 0x00008800ff0877ac */ /* 0x000e640008000800 */
[----:B------:R-:W-:Y:S01]  /*a230*/  IMAD.X R12, RZ, RZ, R3, P2 ;  /* 0x000000ffff0c7224 */ /* 0x000fe200010e0603 */
[----:B------:R-:W2:Y:S03]  /*a240*/  LDCU.64 UR4, c[0x0][0x3f0] ;  /* 0x00007e00ff0477ac */ /* 0x000ea60008000a00 */
[----:B-----5:R-:W-:-:S02]  /*a250*/  IMAD R12, R12, UR6, RZ ;  /* 0x000000060c0c7c24 */ /* 0x020fc4000f8e02ff */
[----:B------:R-:W-:Y:S01]  /*a260*/  IMAD.WIDE.U32 R28, R27, UR6, R28 ;  /* 0x000000061b1c7c25 */ /* 0x000fe2000f8e001c */
[----:B-1----:R-:W-:-:S03]  /*a270*/  ISETP.GE.AND P4, PT, R180, UR8, PT ;  /* 0x00000008b4007c0c */ /* 0x002fc6000bf86270 */
[----:B------:R-:W-:Y:S01]  /*a280*/  IMAD R12, R27, UR7, R12 ;  /* 0x000000071b0c7c24 */ /* 0x000fe2000f8e020c */
[----:B------:R-:W-:Y:S02]  /*a290*/  ISETP.GE.AND P3, PT, R209, UR8, PT ;  /* 0x00000008d1007c0c */ /* 0x000fe4000bf66270 */
[----:B------:R-:W-:Y:S01]  /*a2a0*/  ISETP.GE.AND P2, PT, R208, UR8, PT ;  /* 0x00000008d0007c0c */ /* 0x000fe2000bf46270 */
[----:B------:R-:W-:Y:S01]  /*a2b0*/  IMAD.IADD R12, R12, 0x1, R29 ;  /* 0x000000010c0c7824 */ /* 0x000fe200078e021d */
[----:B--2---:R-:W-:-:S04]  /*a2c0*/  LEA R26, P5, R28, UR4, 0x1 ;  /* 0x000000041c1a7c11 */ /* 0x004fc8000f8a08ff */
[----:B------:R-:W-:-:S05]  /*a2d0*/  LEA.HI.X R27, R28, UR5, R12, 0x1, P5 ;  /* 0x000000051c1b7c11 */ /* 0x000fca000a8f0c0c */
[----:B------:R1:W-:Y:S04]  /*a2e0*/  @!P4 STG.E.128 desc[UR16][R26.64], R20 ;  /* 0x000000141a00c986 */ /* 0x0003e8000c101d10 */
[----:B---3--:R1:W-:Y:S04]  /*a2f0*/  @!P3 STG.E.128 desc[UR16][R26.64+0x80], R16 ;  /* 0x000080101a00b986 */ /* 0x0083e8000c101d10 */
[----:B----4-:R1:W-:Y:S02]  /*a300*/  @!P2 STG.E.128 desc[UR16][R26.64+0x100], R4 ;  /* 0x000100041a00a986 */ /* 0x0103e4000c101d10 */
.L_x_260:
[----:B------:R-:W-:Y:S05]  /*a310*/  BSYNC.RECONVERGENT B0 ;  /* 0x0000000000007941 */ /* 0x000fea0003800200 */
.L_x_259:
        /* <DEDUP_REMOVED lines=24> */
.L_x_262:
[----:B------:R-:W-:Y:S05]  /*a4a0*/  BSYNC.RECONVERGENT B0 ;  /* 0x0000000000007941 */ /* 0x000fea0003800200 */
.L_x_261:
[----:B-1--4-:R1:W4:Y:S01]  /*a4b0*/  LDS.128 R4, [R13+0x7000] ;  /* 0x007000000d047984 */ /* 0x0123220000000c00 */
[----:B------:R-:W-:Y:S05]  /*a4c0*/  @P0 EXIT ;  /* 0x000000000000094d */ /* 0x000fea0003800000 */
[----:B------:R-:W5:Y:S01]  /*a4d0*/  LDCU.64 UR6, c[0x0][0x408] ;  /* 0x00008100ff0677ac */ /* 0x000f620008000a00 */
[----:B---3--:R3:W1:Y:S01]  /*a4e0*/  LDS.128 R16, [R13+0xb000] ;  /* 0x00b000000d107984 */ /* 0x0086620000000c00 */
[----:B------:R-:W-:Y:S01]  /*a4f0*/  IADD3 R0, P0, PT, R0, 0x60, RZ ;  /* 0x0000006000007810 */ /* 0x000fe20007f1e0ff */
[----:B------:R-:W-:Y:S01]  /*a500*/  IMAD.MOV.U32 R15, RZ, RZ, R25 ;  /* 0x000000ffff0f7224 */ /* 0x000fe200078e0019 */
[----:B------:R-:W2:Y:S03]  /*a510*/  LDCU UR8, c[0x0][0x440] ;  /* 0x00008800ff0877ac */ /* 0x000ea60008000800 */
[----:B------:R-:W-:Y:S01]  /*a520*/  IMAD.X R3, RZ, RZ, R3, P0 ;  /* 0x000000ffff037224 */ /* 0x000fe200000e0603 */
[----:B------:R-:W3:Y:S03]  /*a530*/  LDCU.64 UR4, c[0x0][0x3f0] ;  /* 0x00007e00ff0477ac */ /* 0x000ee60008000a00 */
[----:B-----5:R-:W-:-:S02]  /*a540*/  IMAD R3, R3, UR6, RZ ;  /* 0x0000000603037c24 */ /* 0x020fc4000f8e02ff */
        /* <DEDUP_REMOVED lines=8> */
[----:B------:R2:W-:Y:S04]  /*a5d0*/  @!P2 STG.E.128 desc[UR16][R2.64], R8 ;  /* 0x000000080200a986 */ /* 0x0005e8000c101d10 */
[----:B----4-:R2:W-:Y:S01]  /*a5e0*/  @!P1 STG.E.128 desc[UR16][R2.64+0x80], R4 ;  /* 0x0000800402009986 */ /* 0x0105e2000c101d10 */
[----:B-1----:R-:W-:Y:S05]  /*a5f0*/  @P0 EXIT ;  /* 0x000000000000094d */ /* 0x002fea0003800000 */
[----:B------:R-:W-:Y:S01]  /*a600*/  STG.E.128 desc[UR16][R2.64+0x100], R16 ;  /* 0x0001001002007986 */ /* 0x000fe2000c101d10 */
[----:B------:R-:W-:Y:S05]  /*a610*/  EXIT ;  /* 0x000000000000794d */ /* 0x000fea0003800000 */
.L_x_263:
        /* <DEDUP_REMOVED lines=14> */
.L_x_1806:


//--------------------- .text._ZN5flash16flash_fwd_kernelI23Flash_fwd_kernel_traitsILi192ELi128ELi64ELi8ELb0ELb0EN7cutlass10bfloat16_tE19Flash_kernel_traitsILi192ELi128ELi64ELi8ES3_EELb0ELb0ELb0ELb1ELb0ELb0ELb1ELb0EEEvNS_16Flash_fwd_paramsE --------------------------
	.section	.text._ZN5flash16flash_fwd_kernelI23Flash_fwd_kernel_traitsILi192ELi128ELi64ELi8ELb0ELb0EN7cutlass10bfloat16_tE19Flash_kernel_traitsILi192ELi128ELi64ELi8ES3_EELb0ELb0ELb0ELb1ELb0ELb0ELb1ELb0EEEvNS_16Flash_fwd_paramsE,"ax",@progbits
	.align	128
        .global         _ZN5flash16flash_fwd_kernelI23Flash_fwd_kernel_traitsILi192ELi128ELi64ELi8ELb0ELb0EN7cutlass10bfloat16_tE19Flash_kernel_traitsILi192ELi128ELi64ELi8ES3_EELb0ELb0ELb0ELb1ELb0ELb0ELb1ELb0EEEvNS_16Flash_fwd_paramsE
        .type           _ZN5flash16flash_fwd_kernelI23Flash_fwd_kernel_traitsILi192ELi128ELi64ELi8ELb0ELb0EN7cutlass10bfloat16_tE19Flash_kernel_traitsILi192ELi128ELi64ELi8ES3_EELb0ELb0ELb0ELb1ELb0ELb0ELb1ELb0EEEvNS_16Flash_fwd_paramsE,@function
        .size           _ZN5flash16flash_fwd_kernelI23Flash_fwd_kernel_traitsILi192ELi128ELi64ELi8ELb0ELb0EN7cutlass10bfloat16_tE19Flash_kernel_traitsILi192ELi128ELi64ELi8ES3_EELb0ELb0ELb0ELb1ELb0ELb0ELb1ELb0EEEvNS_16Flash_fwd_paramsE,(.L_x_1807 - _ZN5flash16flash_fwd_kernelI23Flash_fwd_kernel_traitsILi192ELi128ELi64ELi8ELb0ELb0EN7cutlass10bfloat16_tE19Flash_kernel_traitsILi192ELi128ELi64ELi8ES3_EELb0ELb0ELb0ELb1ELb0ELb0ELb1ELb0EEEvNS_16Flash_fwd_paramsE)
        .other          _ZN5flash16flash_fwd_kernelI23Flash_fwd_kernel_traitsILi192ELi128ELi64ELi8ELb0ELb0EN7cutlass10bfloat16_tE19Flash_kernel_traitsILi192ELi128ELi64ELi8ES3_EELb0ELb0ELb0ELb1ELb0ELb0ELb1ELb0EEEvNS_16Flash_fwd_paramsE,@"STO_CUDA_ENTRY STV_DEFAULT"
_ZN5flash16flash_fwd_kernelI23Flash_fwd_kernel_traitsILi192ELi128ELi64ELi8ELb0ELb0EN7cutlass10bfloat16_tE19Flash_kernel_traitsILi192ELi128ELi64ELi8ES3_EELb0ELb0ELb0ELb1ELb0ELb0ELb1ELb0EEEvNS_16Flash_fwd_paramsE:
.text._ZN5flash16flash_fwd_kernelI23Flash_fwd_kernel_traitsILi192ELi128ELi64ELi8ELb0ELb0EN7cutlass10bfloat16_tE19Flash_kernel_traitsILi192ELi128ELi64ELi8ES3_EELb0ELb0ELb0ELb1ELb0ELb0ELb1ELb0EEEvNS_16Flash_fwd_paramsE:
        /* <DEDUP_REMOVED lines=57> */
.L_x_264:
        /* <DEDUP_REMOVED lines=29> */
.L_x_266:
        /* <DEDUP_REMOVED lines=40> */
.L_x_268:
[----:B------:R-:W-:Y:S05]  /*07e0*/  BSYNC.RECONVERGENT B0 ;  /* 0x0000000000007941 */ /* 0x000fea0003800200 */
.L_x_267:
        /* <DEDUP_REMOVED lines=22> */
.L_x_270:
[----:B------:R-:W-:Y:S05]  /*0950*/  BSYNC.RECONVERGENT B0 ;  /* 0x0000000000007941 */ /* 0x000fea0003800200 */
.L_x_269:
        /* <DEDUP_REMOVED lines=24> */
.L_x_272:
[----:B------:R-:W-:Y:S05]  /*0ae0*/  BSYNC.RECONVERGENT B0 ;  /* 0x0000000000007941 */ /* 0x000fea0003800200 */
.L_x_271:
        /* <DEDUP_REMOVED lines=31> */
.L_x_274:
[----:B------:R-:W-:Y:S05]  /*0ce0*/  BSYNC.RECONVERGENT B0 ;  /* 0x0000000000007941 */ /* 0x000fea0003800200 */
.L_x_273:
        /* <DEDUP_REMOVED lines=15> */
.L_x_276:
[----:B------:R-:W-:Y:S05]  /*0de0*/  BSYNC.RECONVERGENT B0 ;  /* 0x0000000000007941 */ /* 0x000fea0003800200 */
.L_x_275:
        /* <DEDUP_REMOVED lines=10> */
.L_x_278:
[----:B------:R-:W-:Y:S05]  /*0e90*/  BSYNC.RECONVERGENT B0 ;  /* 0x0000000000007941 */ /* 0x000fea0003800200 */
.L_x_277:
        /* <DEDUP_REMOVED lines=10> */
.L_x_280:
[----:B------:R-:W-:Y:S05]  /*0f40*/  BSYNC.RECONVERGENT B0 ;  /* 0x0000000000007941 */ /* 0x000fea0003800200 */
.L_x_279:
        /* <DEDUP_REMOVED lines=10> */
.L_x_265:
        /* <DEDUP_REMOVED lines=21> */
.L_x_281:
[----:B------:R-:W1:Y:S01]  /*1140*/  LDCU.64 UR8, c[0x0][0x3b8] ;  /* 0x00007700ff0877ac */ /* 0x000e620008000a00 */
[----:B------:R-:W-:-:S05]  /*1150*/  IADD3 R4, PT, PT, R2, R9, RZ ;  /* 0x0000000902047210 */ /* 0x000fca0007ffe0ff */
[C---:B-1----:R-:W-:Y:S02]  /*1160*/  IMAD R10, R4.reuse, UR9, RZ ;  /* 0x00000009040a7c24 */ /* 0x042fe4000f8e02ff */
[----:B------:R-:W-:-:S05]  /*1170*/  IMAD.WIDE.U32 R4, R4, UR8, RZ ;  /* 0x0000000804047c25 */ /* 0x000fca000f8e00ff */
[----:B------:R-:W-:Y:S02]  /*1180*/  IADD3 R10, PT, PT, R5, R10, RZ ;  /* 0x0000000a050a7210 */ /* 0x000fe40007ffe0ff */
[----:B------:R-:W-:-:S07]  /*1190*/  MOV R6, R4 ;  /* 0x0000000400067202 */ /* 0x000fce0000000f00 */
.L_x_282:
        /* <DEDUP_REMOVED lines=39> */
.L_x_283:
[----:B------:R-:W1:Y:S01]  /*1410*/  LDC.64 R4, c[0x0][0x3c0] ;  /* 0x0000f000ff047b82 */ /* 0x000e620000000a00 */
[----:B------:R-:W-:-:S05]  /*1420*/  IADD3 R2, PT, PT, R2, R9, RZ ;  /* 0x0000000902027210 */ /* 0x000fca0007ffe0ff */
[C---:B-1----:R-:W-:Y:S02]  /*1430*/  IMAD R9, R2.reuse, R5, RZ ;  /* 0x0000000502097224 */ /* 0x042fe400078e02ff */
[----:B------:R-:W-:-:S05]  /*1440*/  IMAD.WIDE.U32 R16, R2, R4, RZ ;  /* 0x0000000402107225 */ /* 0x000fca00078e00ff */
[----:B------:R-:W-:-:S07]  /*1450*/  IADD3 R2, PT, PT, R17, R9, RZ ;  /* 0x0000000911027210 */ /* 0x000fce0007ffe0ff */
.L_x_284:
        /* <DEDUP_REMOVED lines=81> */
.L_x_287:
[----:B------:R2:W-:Y:S02]  /*1970*/  STS.128 [R86+0x8000], RZ ;  /* 0x008000ff56007388 */ /* 0x0005e40000000c00 */
.L_x_286:
[----:B------:R-:W-:Y:S05]  /*1980*/  BSYNC.RECONVERGENT B0 ;  /* 0x0000000000007941 */ /* 0x000fea0003800200 */
.L_x_285:
        /* <DEDUP_REMOVED lines=36> */
.L_x_290:
[----:B------:R3:W-:Y:S02]  /*1bd0*/  STS.128 [R86+0x9000], RZ ;  /* 0x009000ff56007388 */ /* 0x0007e40000000c00 */
.L_x_289:
[----:B------:R-:W-:Y:S05]  /*1be0*/  BSYNC.RECONVERGENT B0 ;  /* 0x0000000000007941 */ /* 0x000fea0003800200 */
.L_x_288:
        /* <DEDUP_REMOVED lines=36> */
.L_x_293:
[----:B------:R3:W-:Y:S02]  /*1e30*/  STS.128 [R86+0xa000], RZ ;  /* 0x00a000ff56007388 */ /* 0x0007e40000000c00 */
.L_x_292:
[----:B------:R-:W-:Y:S05]  /*1e40*/  BSYNC.RECONVERGENT B0 ;  /* 0x0000000000007941 */ /* 0x000fea0003800200 */
.L_x_291:
        /* <DEDUP_REMOVED lines=40> */
.L_x_296:
[----:B------:R3:W-:Y:S02]  /*20d0*/  STS.128 [R86+0xb000], RZ ;  /* 0x00b000ff56007388 */ /* 0x0007e40000000c00 */
.L_x_295:
[----:B------:R-:W-:Y:S05]  /*20e0*/  BSYNC.RECONVERGENT B0 ;  /* 0x0000000000007941 */ /* 0x000fea0003800200 */
.L_x_294:
        /* <DEDUP_REMOVED lines=32> */
.L_x_299:
[----:B------:R1:W-:Y:S02]  /*22f0*/  STS.128 [R86+0x10000], RZ ;  /* 0x010000ff56007388 */ /* 0x0003e40000000c00 */
.L_x_298:
[----:B------:R-:W-:Y:S05]  /*2300*/  BSYNC.RECONVERGENT B0 ;  /* 0x0000000000007941 */ /* 0x000fea0003800200 */
.L_x_297:
        /* <DEDUP_REMOVED lines=29> */
.L_x_302:
[----:B------:R1:W-:Y:S02]  /*24e0*/  STS.128 [R86+0x11000], RZ ;  /* 0x011000ff56007388 */ /* 0x0003e40000000c00 */
.L_x_301:
[----:B------:R-:W-:Y:S05]  /*24f0*/  BSYNC.RECONVERGENT B0 ;  /* 0x0000000000007941 */ /* 0x000fea0003800200 */
.L_x_300:
        /* <DEDUP_REMOVED lines=47> */
.L_x_305:
[----:B------:R1:W-:Y:S01]  /*27f0*/  STS.128 [R86+0x16000], RZ ;  /* 0x016000ff56007388 */ /* 0x0003e20000000c00 */
[----:B------:R-:W-:Y:S05]  /*2800*/  BRA `(.L_x_306) ;  /* 0x00000000000c7947 */ /* 0x000fea0003800000 */
.L_x_304:
[----:B------:R1:W-:Y:S04]  /*2810*/  STS.128 [R86+0x12000], RZ ;  /* 0x012000ff56007388 */ /* 0x0003e80000000c00 */
[----:B------:R1:W-:Y:S04]  /*2820*/  STS.128 [R86+0x14000], RZ ;  /* 0x014000ff56007388 */ /* 0x0003e80000000c00 */
[----:B------:R1:W-:Y:S02]  /*2830*/  STS.128 [R86+0x16000], RZ ;  /* 0x016000ff56007388 */ /* 0x0003e40000000c00 */
.L_x_306:
[----:B------:R-:W-:Y:S05]  /*2840*/  BSYNC.RECONVERGENT B0 ;  /* 0x0000000000007941 */ /* 0x000fea0003800200 */
.L_x_303:
        /* <DEDUP_REMOVED lines=35> */
.L_x_309:
[----:B------:R1:W-:Y:S02]  /*2a80*/  STS.128 [R86+0x17000], RZ ;  /* 0x017000ff56007388 */ /* 0x0003e40000000c00 */
.L_x_308:
[----:B------:R-:W-:Y:S05]  /*2a90*/  BSYNC.RECONVERGENT B0 ;  /* 0x0000000000007941 */ /* 0x000fea0003800200 */
.L_x_307:
        /* <DEDUP_REMOVED lines=9> */
[----:B------:R-:W5:Y:S01]  /*2b30*/  LDCU UR6, c[0x0][0x50c] ;  /* 0x0000a180ff0677ac */ /* 0x000f620008000800 */
[----:B------:R-:W-:Y:S01]  /*2b40*/  LOP3.LUT P0, RZ, R193, 0x4, RZ, 0xc0, !PT ;  /* 0x00000004c1ff7812 */ /* 0x000fe2000780c0ff */
[----:B------:R-:W-:Y:S01]  /*2b50*/  LDSM.16.M88.4 R36, [R97] ;  /* 0x000000006124783b */ /* 0x000fe20000000200 */
[----:B------:R-:W-:Y:S01]  /*2b60*/  VIADD R93, R96, UR5 ;  /* 0x00000005605d7c36 */ /* 0x000fe20008000000 */
[----:B------:R-:W-:Y:S01]  /*2b70*/  SHF.R.U32.HI R145, RZ, 0x2, R193 ;  /* 0x00000002ff917819 */ /* 0x000fe200000116c1 */
[--C-:B------:R-:W-:Y:S01]  /*2b80*/  IMAD.IADD R94, R97, 0x1, R84.reuse ;  /* 0x00000001615e7824 */ /* 0x100fe200078e0254 */
[----:B------:R-:W1:Y:S01]  /*2b90*/  LDSM.16.M88.4 R60, [R96+UR5+0xc000] ;  /* 0x00c00005603c783b */ /* 0x000e620008000200 */
[----:B------:R-:W-:Y:S01]  /*2ba0*/  IMAD.IADD R92, R93, 0x1, R84 ;  /* 0x000000015d5c7824 */ /* 0x000fe200078e0254 */
[----:B------:R-:W-:Y:S01]  /*2bb0*/  SEL R28, R28, 0xffffffc0, !P0 ;  /* 0xffffffc01c1c7807 */ /* 0x000fe20004000000 */
[----:B------:R-:W-:Y:S01]  /*2bc0*/  IMAD.SHL.U32 R144, R193, 0x2, RZ ;  /* 0x00000002c1907824 */ /* 0x000fe200078e00ff */
[----:B------:R-:W2:Y:S01]  /*2bd0*/  LDSM.16.M88.4 R52, [R96+UR5+0xc800] ;  /* 0x00c800056034783b */ /* 0x000ea20008000200 */
[----:B------:R-:W-:-:S02]  /*2be0*/  LOP3.LUT R148, R195, 0x1f0, RZ, 0xc0, !PT ;  /* 0x000001f0c3947812 */ /* 0x000fc400078ec0ff */
[--C-:B------:R-:W-:Y:S01]  /*2bf0*/  IMAD.IADD R95, R97, 0x1, R28.reuse ;  /* 0x00000001615f7824 */ /* 0x100fe200078e021c */
[----:B------:R-:W5:Y:S01]  /*2c00*/  LDSM.16.M88.4 R44, [R96+UR5+0xd000] ;  /* 0x00d00005602c783b */ /* 0x000f620008000200 */
[----:B------:R-:W-:Y:S01]  /*2c10*/  IMAD.IADD R93, R93, 0x1, R28 ;  /* 0x000000015d5d7824 */ /* 0x000fe200078e021c */
[----:B------:R-:W-:Y:S01]  /*2c20*/  LOP3.LUT R145, R145, 0x7, RZ, 0xc0, !PT ;  /* 0x0000000791917812 */ /* 0x000fe200078ec0ff */
[C---:B------:R-:W-:Y:S01]  /*2c30*/  IMAD.IADD R91, R84.reuse, 0x1, R95 ;  /* 0x00000001545b7824 */ /* 0x040fe200078e025f */
[----:B---34-:R-:W3:Y:S01]  /*2c40*/  LDSM.16.M88.4 R20, [R96+UR5+0xd800] ;  /* 0x00d800056014783b */ /* 0x018ee20008000200 */
[----:B------:R-:W-:Y:S01]  /*2c50*/  IMAD.IADD R90, R84, 0x1, R93 ;  /* 0x00000001545a7824 */ /* 0x000fe200078e025d */
[----:B------:R-:W-:Y:S02]  /*2c60*/  LOP3.LUT R144, R144, 0x6, RZ, 0xc0, !PT ;  /* 0x0000000690907812 */ /* 0x000fe400078ec0ff */
[----:B------:R-:W-:Y:S03]  /*2c70*/  LDSM.16.M88.4 R8, [R94] ;  /* 0x000000005e08783b */ /* 0x000fe60000000200 */
[----:B------:R-:W-:Y:S01]  /*2c80*/  IMAD R89, R89, 0x40, R144 ;  /* 0x0000004059597824 */ /* 0x000fe200078e0290 */
[----:B------:R-:W4:Y:S04]  /*2c90*/  LDSM.16.M88.4 R16, [R92+0xc000] ;  /* 0x00c000005c10783b */ /* 0x000f280000000200 */
[----:B------:R-:W4:Y:S01]  /*2ca0*/  LDSM.16.M88.4 R4, [R92+0xc800] ;  /* 0x00c800005c04783b */ /* 0x000f220000000200 */
[----:B------:R-:W-:-:S03]  /*2cb0*/  ISETP.GE.AND P1, PT, R89, R146, PT ;  /* 0x000000925900720c */ /* 0x000fc60003f26270 */
[----:B------:R-:W4:Y:S04]  /*2cc0*/  LDSM.16.M88.4 R24, [R92+0xd000] ;  /* 0x00d000005c18783b */ /* 0x000f280000000200 */
[----:B------:R-:W-:Y:S04]  /*2cd0*/  LDSM.16.M88.4 R64, [R95] ;  /* 0x000000005f40783b */ /* 0x000fe80000000200 */
[----:B------:R-:W-:Y:S01]  /*2ce0*/  LDSM.16.M88.4 R76, [R93+0xd000] ;  /* 0x00d000005d4c783b */ /* 0x000fe20000000200 */
[C---:B-1----:R-:W-:Y:S03]  /*2cf0*/  HMMA.16816.F32.BF16 R12, R36.reuse, R60, RZ ;  /* 0x0000003c240c723c */ /* 0x042fe600000418ff */
[----:B------:R-:W-:Y:S04]  /*2d00*/  LDSM.16.M88.4 R68, [R93+0xd800] ;  /* 0x00d800005d44783b */ /* 0x000fe80000000200 */
[----:B------:R-:W-:Y:S01]  /*2d10*/  LDSM.16.M88.4 R72, [R90+0xd000] ;  /* 0x00d000005a48783b */ /* 0x000fe20000000200 */
[C---:B--2---:R-:W-:Y:S03]  /*2d20*/  HMMA.16816.F32.BF16 R56, R36.reuse, R52, RZ ;  /* 0x000000342438723c */ /* 0x044fe600000418ff */
[----:B------:R-:W-:Y:S04]  /*2d30*/  LDSM.16.M88.4 R28, [R97+0x4000] ;  /* 0x00400000611c783b */ /* 0x000fe80000000200 */
[----:B------:R-:W-:Y:S01]  /*2d40*/  LDSM.16.M88.4 R32, [R90+0xd800] ;  /* 0x00d800005a20783b */ /* 0x000fe20000000200 */
[C---:B-----5:R-:W-:Y:S03]  /*2d50*/  HMMA.16816.F32.BF16 R48, R36.reuse, R44, RZ ;  /* 0x0000002c2430723c */ /* 0x060fe600000418ff */
[----:B------:R-:W-:Y:S04]  /*2d60*/  LDSM.16.M88.4 R80, [R96+UR5+0xf000] ;  /* 0x00f000056050783b */ /* 0x000fe80008000200 */
[----:B------:R-:W0:Y:S01]  /*2d70*/  LDGDEPBAR ;  /* 0x00000000000079af */ /* 0x000e220000000000 */
[C---:B------:R-:W-:Y:S08]  /*2d80*/  HMMA.16816.F32.BF16 R60, R36.reuse, R62, RZ ;  /* 0x0000003e243c723c */ /* 0x040ff000000418ff */
[C---:B------:R-:W-:Y:S08]  /*2d90*/  HMMA.16816.F32.BF16 R52, R36.reuse, R54, RZ ;  /* 0x000000362434723c */ /* 0x040ff000000418ff */
[C---:B------:R-:W-:Y:S08]  /*2da0*/  HMMA.16816.F32.BF16 R44, R36.reuse, R46, RZ ;  /* 0x0000002e242c723c */ /* 0x040ff000000418ff */
[C---:B---3--:R-:W-:Y:S08]  /*2db0*/  HMMA.16816.F32.BF16 R40, R36.reuse, R20, RZ ;  /* 0x000000142428723c */ /* 0x048ff000000418ff */
[----:B------:R-:W-:Y:S01]  /*2dc0*/  HMMA.16816.F32.BF16 R36, R36, R22, RZ ;  /* 0x000000162424723c */ /* 0x000fe200000418ff */
[----:B------:R-:W1:Y:S07]  /*2dd0*/  LDSM.16.M88.4 R20, [R92+0xd800] ;  /* 0x00d800005c14783b */ /* 0x000e6e0000000200 */
[C---:B----4-:R-:W-:Y:S08]  /*2de0*/  HMMA.16816.F32.BF16 R12, R8.reuse, R16, R12 ;  /* 0x00000010080c723c */ /* 0x050ff0000004180c */
[C---:B------:R-:W-:Y:S01]  /*2df0*/  HMMA.16816.F32.BF16 R60, R8.reuse, R18, R60 ;  /* 0x00000012083c723c */ /* 0x040fe2000004183c */
[----:B------:R-:W2:Y:S07]  /*2e00*/  LDSM.16.M88.4 R16, [R93+0xc000] ;  /* 0x00c000005d10783b */ /* 0x000eae0000000200 */
[C---:B------:R-:W-:Y:S08]  /*2e10*/  HMMA.16816.F32.BF16 R56, R8.reuse, R4, R56 ;  /* 0x000000040838723c */ /* 0x040ff00000041838 */
[C---:B------:R-:W-:Y:S01]  /*2e20*/  HMMA.16816.F32.BF16 R52, R8.reuse, R6, R52 ;  /* 0x000000060834723c */ /* 0x040fe20000041834 */
[----:B------:R-:W3:Y:S07]  /*2e30*/  LDSM.16.M88.4 R4, [R93+0xc800] ;  /* 0x00c800005d04783b */ /* 0x000eee0000000200 */
[C---:B------:R-:W-:Y:S08]  /*2e40*/  HMMA.16816.F32.BF16 R48, R8.reuse, R24, R48 ;  /* 0x000000180830723c */ /* 0x040ff00000041830 */
[C---:B------:R-:W-:Y:S01]  /*2e50*/  HMMA.16816.F32.BF16 R44, R8.reuse, R26, R44 ;  /* 0x0000001a082c723c */ /* 0x040fe2000004182c */
[----:B------:R-:W-:Y:S07]  /*2e60*/  LDSM.16.M88.4 R24, [R91] ;  /* 0x000000005b18783b */ /* 0x000fee0000000200 */
[C---:B-1----:R-:W-:Y:S08]  /*2e70*/  HMMA.16816.F32.BF16 R40, R8.reuse, R20, R40 ;  /* 0x000000140828723c */ /* 0x042ff00000041828 */
[----:B------:R-:W-:Y:S01]  /*2e80*/  HMMA.16816.F32.BF16 R36, R8, R22, R36 ;  /* 0x000000160824723c */ /* 0x000fe20000041824 */
[----:B------:R-:W1:Y:S04]  /*2e90*/  LDSM.16.M88.4 R20, [R90+0xc000] ;  /* 0x00c000005a14783b */ /* 0x000e680000000200 */
[----:B------:R-:W4:Y:S03]  /*2ea0*/  LDSM.16.M88.4 R8, [R90+0xc800] ;  /* 0x00c800005a08783b */ /* 0x000f260000000200 */
[C---:B--2---:R-:W-:Y:S08]  /*2eb0*/  HMMA.16816.F32.BF16 R12, R64.reuse, R16, R12 ;  /* 0x00000010400c723c */ /* 0x044ff0000004180c */
[C---:B------:R-:W-:Y:S01]  /*2ec0*/  HMMA.16816.F32.BF16 R60, R64.reuse, R18, R60 ;  /* 0x00000012403c723c */ /* 0x040fe2000004183c */
[----:B------:R-:W2:Y:S07]  /*2ed0*/  LDSM.16.M88.4 R16, [R96+UR5+0xe000] ;  /* 0x00e000056010783b */ /* 0x000eae0008000200 */
[C---:B---3--:R-:W-:Y:S08]  /*2ee0*/  HMMA.16816.F32.BF16 R56, R64.reuse, R4, R56 ;  /* 0x000000044038723c */ /* 0x048ff00000041838 */
[C---:B------:R-:W-:Y:S01]  /*2ef0*/  HMMA.16816.F32.BF16 R52, R64.reuse, R6, R52 ;  /* 0x000000064034723c */ /* 0x040fe20000041834 */
[----:B------:R-:W3:Y:S07]  /*2f00*/  LDSM.16.M88.4 R4, [R96+UR5+0xe800] ;  /* 0x00e800056004783b */ /* 0x000eee0008000200 */
[C---:B------:R-:W-:Y:S08]  /*2f10*/  HMMA.16816.F32.BF16 R48, R64.reuse, R76, R48 ;  /* 0x0000004c4030723c */ /* 0x040ff00000041830 */
[C---:B------:R-:W-:Y:S01]  /*2f20*/  HMMA.16816.F32.BF16 R44, R64.reuse, R78, R44 ;  /* 0x0000004e402c723c */ /* 0x040fe2000004182c */
[----:B------:R-:W-:Y:S07]  /*2f30*/  LDSM.16.M88.4 R76, [R92+0xf000] ;  /* 0x00f000005c4c783b */ /* 0x000fee0000000200 */
[C---:B------:R-:W-:Y:S08]  /*2f40*/  HMMA.16816.F32.BF16 R40, R64.reuse, R68, R40 ;  /* 0x000000444028723c */ /* 0x040ff00000041828 */
[----:B------:R-:W-:Y:S01]  /*2f50*/  HMMA.16816.F32.BF16 R36, R64, R70, R36 ;  /* 0x000000464024723c */ /* 0x000fe20000041824 */
[----:B------:R-:W-:Y:S04]  /*2f60*/  LDSM.16.M88.4 R64, [R94+0x4000] ;  /* 0x004000005e40783b */ /* 0x000fe80000000200 */
[----:B------:R-:W-:Y:S03]  /*2f70*/  LDSM.16.M88.4 R68, [R96+UR5+0xf800] ;  /* 0x00f800056044783b */ /* 0x000fe60008000200 */
[C---:B-1----:R-:W-:Y:S08]  /*2f80*/  HMMA.16816.F32.BF16 R12, R24.reuse, R20, R12 ;  /* 0x00000014180c723c */ /* 0x042ff0000004180c */
[C---:B------:R-:W-:Y:S01]  /*2f90*/  HMMA.16816.F32.BF16 R60, R24.reuse, R22, R60 ;  /* 0x00000016183c723c */ /* 0x040fe2000004183c */
[----:B------:R-:W1:Y:S07]  /*2fa0*/  LDSM.16.M88.4 R20, [R92+0xe000] ;  /* 0x00e000005c14783b */ /* 0x000e6e0000000200 */
[C---:B----4-:R-:W-:Y:S08]  /*2fb0*/  HMMA.16816.F32.BF16 R56, R24.reuse, R8, R56 ;  /* 0x000000081838723c */ /* 0x050ff00000041838 */
[C---:B------:R-:W-:Y:S01]  /*2fc0*/  HMMA.16816.F32.BF16 R52, R24.reuse, R10, R52 ;  /* 0x0000000a1834723c */ /* 0x040fe20000041834 */
[----:B------:R-:W4:Y:S07]  /*2fd0*/  LDSM.16.M88.4 R8, [R92+0xe800] ;  /* 0x00e800005c08783b */ /* 0x000f2e0000000200 */
[C---:B------:R-:W-:Y:S08]  /*2fe0*/  HMMA.16816.F32.BF16 R48, R24.reuse, R72, R48 ;  /* 0x000000481830723c */ /* 0x040ff00000041830 */
[----:B------:R-:W-:Y:S01]  /*2ff0*/  HMMA.16816.F32.BF16 R44, R24, R74, R44 ;  /* 0x0000004a182c723c */ /* 0x000fe2000004182c */
[----:B------:R-:W5:Y:S07]  /*3000*/  LDSM.16.M88.4 R72, [R92+0xf800] ;  /* 0x00f800005c48783b */ /* 0x000f6e0000000200 */
[C---:B--2---:R-:W-:Y:S08]  /*3010*/  HMMA.16816.F32.BF16 R12, R28.reuse, R16, R12 ;  /* 0x000000101c0c723c */ /* 0x044ff0000004180c */
[----:B------:R-:W-:Y:S01]  /*3020*/  HMMA.16816.F32.BF16 R60, R28, R18, R60 ;  /* 0x000000121c3c723c */ /* 0x000fe2000004183c */
[----:B------:R-:W-:Y:S07]  /*3030*/  LDSM.16.M88.4 R16, [R95+0x4000] ;  /* 0x004000005f10783b */ /* 0x000fee0000000200 */
[C---:B------:R-:W-:Y:S08]  /*3040*/  HMMA.16816.F32.BF16 R40, R24.reuse, R32, R40 ;  /* 0x000000201828723c */ /* 0x040ff00000041828 */
[----:B------:R-:W-:Y:S01]  /*3050*/  HMMA.16816.F32.BF16 R36, R24, R34, R36 ;  /* 0x000000221824723c */ /* 0x000fe20000041824 */
[----:B------:R-:W2:Y:S04]  /*3060*/  LDSM.16.M88.4 R32, [R93+0xe000] ;  /* 0x00e000005d20783b */ /* 0x000ea80000000200 */
[----:B------:R-:W2:Y:S03]  /*3070*/  LDSM.16.M88.4 R24, [R93+0xe800] ;  /* 0x00e800005d18783b */ /* 0x000ea60000000200 */
[C---:B---3--:R-:W-:Y:S08]  /*3080*/  HMMA.16816.F32.BF16 R56, R28.reuse, R4, R56 ;  /* 0x000000041c38723c */ /* 0x048ff00000041838 */
[C---:B------:R-:W-:Y:S01]  /*3090*/  HMMA.16816.F32.BF16 R52, R28.reuse, R6, R52 ;  /* 0x000000061c34723c */ /* 0x040fe20000041834 */
[----:B------:R-:W3:Y:S07]  /*30a0*/  LDSM.16.M88.4 R4, [R93+0xf000] ;  /* 0x00f000005d04783b */ /* 0x000eee0000000200 */
[C---:B------:R-:W-:Y:S08]  /*30b0*/  HMMA.16816.F32.BF16 R48, R28.reuse, R80, R48 ;  /* 0x000000501c30723c */ /* 0x040ff00000041830 */
[----:B------:R-:W-:Y:S01]  /*30c0*/  HMMA.16816.F32.BF16 R44, R28, R82, R44 ;  /* 0x000000521c2c723c */ /* 0x000fe2000004182c */
[----:B------:R-:W-:Y:S07]  /*30d0*/  LDSM.16.M88.4 R80, [R92+0x10000] ;  /* 0x010000005c50783b */ /* 0x000fee0000000200 */
[C---:B-1----:R-:W-:Y:S08]  /*30e0*/  HMMA.16816.F32.BF16 R12, R64.reuse, R20, R12 ;  /* 0x00000014400c723c */ /* 0x042ff0000004180c */
[----:B------:R-:W-:Y:S01]  /*30f0*/  HMMA.16816.F32.BF16 R60, R64, R22, R60 ;  /* 0x00000016403c723c */ /* 0x000fe2000004183c */
[----:B------:R-:W1:Y:S07]  /*3100*/  LDSM.16.M88.4 R20, [R93+0xf800] ;  /* 0x00f800005d14783b */ /* 0x000e6e0000000200 */
[C---:B------:R-:W-:Y:S08]  /*3110*/  HMMA.16816.F32.BF16 R40, R28.reuse, R68, R40 ;  /* 0x000000441c28723c */ /* 0x040ff00000041828 */
[----:B------:R-:W-:Y:S01]  /*3120*/  HMMA.16816.F32.BF16 R36, R28, R70, R36 ;  /* 0x000000461c24723c */ /* 0x000fe20000041824 */
[----:B------:R-:W-:Y:S04]  /*3130*/  LDSM.16.M88.4 R28, [R91+0x4000] ;  /* 0x004000005b1c783b */ /* 0x000fe80000000200 */
[----:B------:R-:W-:Y:S03]  /*3140*/  LDSM.16.M88.4 R68, [R90+0xe800] ;  /* 0x00e800005a44783b */ /* 0x000fe60000000200 */
[C---:B----4-:R-:W-:Y:S08]  /*3150*/  HMMA.16816.F32.BF16 R56, R64.reuse, R8, R56 ;  /* 0x000000084038723c */ /* 0x050ff00000041838 */
[C---:B------:R-:W-:Y:S01]  /*3160*/  HMMA.16816.F32.BF16 R52, R64.reuse, R10, R52 ;  /* 0x0000000a4034723c */ /* 0x040fe20000041834 */
[----:B------:R-:W4:Y:S07]  /*3170*/  LDSM.16.M88.4 R8, [R90+0xe000] ;  /* 0x00e000005a08783b */ /* 0x000f2e0000000200 */
[C---:B------:R-:W-:Y:S08]  /*3180*/  HMMA.16816.F32.BF16 R48, R64.reuse, R76, R48 ;  /* 0x0000004c4030723c */ /* 0x040ff00000041830 */
[C---:B------:R-:W-:Y:S01]  /*3190*/  HMMA.16816.F32.BF16 R44, R64.reuse, R78, R44 ;  /* 0x0000004e402c723c */ /* 0x040fe2000004182c */
[----:B------:R-:W-:Y:S07]  /*31a0*/  LDSM.16.M88.4 R76, [R94+0x8000] ;  /* 0x008000005e4c783b */ /* 0x000fee0000000200 */
[C---:B-----5:R-:W-:Y:S08]  /*31b0*/  HMMA.16816.F32.BF16 R40, R64.reuse, R72, R40 ;  /* 0x000000484028723c */ /* 0x060ff00000041828 */
[----:B------:R-:W-:Y:S01]  /*31c0*/  HMMA.16816.F32.BF16 R36, R64, R74, R36 ;  /* 0x0000004a4024723c */ /* 0x000fe20000041824 */
[----:B------:R-:W5:Y:S04]  /*31d0*/  LDSM.16.M88.4 R64, [R90+0xf000] ;  /* 0x00f000005a40783b */ /* 0x000f680000000200 */
[----:B------:R-:W-:Y:S03]  /*31e0*/  LDSM.16.M88.4 R72, [R92+0x10800] ;  /* 0x010800005c48783b */ /* 0x000fe60000000200 */
[C---:B--2---:R-:W-:Y:S08]  /*31f0*/  HMMA.16816.F32.BF16 R12, R16.reuse, R32, R12 ;  /* 0x00000020100c723c */ /* 0x044ff0000004180c */
[C---:B------:R-:W-:Y:S01]  /*3200*/  HMMA.16816.F32.BF16 R60, R16.reuse, R34, R60 ;  /* 0x00000022103c723c */ /* 0x040fe2000004183c */
[----:B------:R-:W2:Y:S07]  /*3210*/  LDSM.16.M88.4 R32, [R90+0xf800] ;  /* 0x00f800005a20783b */ /* 0x000eae0000000200 */
[C---:B------:R-:W-:Y:S08]  /*3220*/  HMMA.16816.F32.BF16 R56, R16.reuse, R24, R56 ;  /* 0x000000181038723c */ /* 0x040ff00000041838 */
[C---:B------:R-:W-:Y:S01]  /*3230*/  HMMA.16816.F32.BF16 R52, R16.reuse, R26, R52 ;  /* 0x0000001a1034723c */ /* 0x040fe20000041834 */
[----:B------:R-:W-:Y:S07]  /*3240*/  LDSM.16.M88.4 R24, [R96+UR5+0x10000] ;  /* 0x010000056018783b */ /* 0x000fee0008000200 */
[C---:B---3--:R-:W-:Y:S08]  /*3250*/  HMMA.16816.F32.BF16 R48, R16.reuse, R4, R48 ;  /* 0x000000041030723c */ /* 0x048ff00000041830 */
[C---:B------:R-:W-:Y:S01]  /*3260*/  HMMA.16816.F32.BF16 R44, R16.reuse, R6, R44 ;  /* 0x00000006102c723c */ /* 0x040fe2000004182c */
[----:B------:R-:W3:Y:S07]  /*3270*/  LDSM.16.M88.4 R4, [R97+0x8000] ;  /* 0x008000006104783b */ /* 0x000eee0000000200 */
[C---:B-1----:R-:W-:Y:S08]  /*3280*/  HMMA.16816.F32.BF16 R40, R16.reuse, R20, R40 ;  /* 0x000000141028723c */ /* 0x042ff00000041828 */
[----:B------:R-:W-:Y:S01]  /*3290*/  HMMA.16816.F32.BF16 R36, R16, R22, R36 ;  /* 0x000000161024723c */ /* 0x000fe20000041824 */
[----:B------:R-:W1:Y:S04]  /*32a0*/  LDSM.16.M88.4 R16, [R96+UR5+0x11000] ;  /* 0x011000056010783b */ /* 0x000e680008000200 */
[----:B------:R-:W1:Y:S03]  /*32b0*/  LDSM.16.M88.4 R20, [R96+UR5+0x10800] ;  /* 0x010800056014783b */ /* 0x000e660008000200 */
[C---:B----4-:R-:W-:Y:S08]  /*32c0*/  HMMA.16816.F32.BF16 R12, R28.reuse, R8, R12 ;  /* 0x000000081c0c723c */ /* 0x050ff0000004180c */
[C---:B------:R-:W-:Y:S01]  /*32d0*/  HMMA.16816.F32.BF16 R60, R28.reuse, R10, R60 ;  /* 0x0000000a1c3c723c */ /* 0x040fe2000004183c */
[----:B------:R-:W4:Y:S07]  /*32e0*/  LDSM.16.M88.4 R8, [R96+UR5+0x11800] ;  /* 0x011800056008783b */ /* 0x000f2e0008000200 */
[C---:B------:R-:W-:Y:S08]  /*32f0*/  HMMA.16816.F32.BF16 R56, R28.reuse, R68, R56 ;  /* 0x000000441c38723c */ /* 0x040ff00000041838 */
[C---:B------:R-:W-:Y:S01]  /*3300*/  HMMA.16816.F32.BF16 R52, R28.reuse, R70, R52 ;  /* 0x000000461c34723c */ /* 0x040fe20000041834 */
[----:B------:R-:W4:Y:S07]  /*3310*/  LDSM.16.M88.4 R68, [R92+0x11000] ;  /* 0x011000005c44783b */ /* 0x000f2e0000000200 */
[C---:B-----5:R-:W-:Y:S08]  /*3320*/  HMMA.16816.F32.BF16 R48, R28.reuse, R64, R48 ;  /* 0x000000401c30723c */ /* 0x060ff00000041830 */
[C---:B------:R-:W-:Y:S01]  /*3330*/  HMMA.16816.F32.BF16 R44, R28.reuse, R66, R44 ;  /* 0x000000421c2c723c */ /* 0x040fe2000004182c */
[----:B------:R-:W-:Y:S07]  /*3340*/  LDSM.16.M88.4 R64, [R92+0x11800] ;  /* 0x011800005c40783b */ /* 0x000fee0000000200 */
[C---:B--2---:R-:W-:Y:S08]  /*3350*/  HMMA.16816.F32.BF16 R40, R28.reuse, R32, R40 ;  /* 0x000000201c28723c */ /* 0x044ff00000041828 */
[----:B------:R-:W-:Y:S01]  /*3360*/  HMMA.16816.F32.BF16 R36, R28, R34, R36 ;  /* 0x000000221c24723c */ /* 0x000fe20000041824 */
[----:B------:R-:W-:Y:S04]  /*3370*/  LDSM.16.M88.4 R32, [R95+0x8000] ;  /* 0x008000005f20783b */ /* 0x000fe80000000200 */
[----:B------:R-:W2:Y:S03]  /*3380*/  LDSM.16.M88.4 R28, [R93+0x10000] ;  /* 0x010000005d1c783b */ /* 0x000ea60000000200 */
[C---:B---3--:R-:W-:Y:S08]  /*3390*/  HMMA.16816.F32.BF16 R12, R4.reuse, R24, R12 ;  /* 0x00000018040c723c */ /* 0x048ff0000004180c */
[C---:B------:R-:W-:Y:S01]  /*33a0*/  HMMA.16816.F32.BF16 R60, R4.reuse, R26, R60 ;  /* 0x0000001a043c723c */ /* 0x040fe2000004183c */
[----:B------:R-:W3:Y:S07]  /*33b0*/  LDSM.16.M88.4 R24, [R93+0x10800] ;  /* 0x010800005d18783b */ /* 0x000eee0000000200 */
[C---:B-1----:R-:W-:Y:S08]  /*33c0*/  HMMA.16816.F32.BF16 R48, R4.reuse, R16, R48 ;  /* 0x000000100430723c */ /* 0x042ff00000041830 */
[C---:B------:R-:W-:Y:S01]  /*33d0*/  HMMA.16816.F32.BF16 R44, R4.reuse, R18, R44 ;  /* 0x00000012042c723c */ /* 0x040fe2000004182c */
[----:B------:R-:W-:Y:S07]  /*33e0*/  LDSM.16.M88.4 R16, [R93+0x11800] ;  /* 0x011800005d10783b */ /* 0x000fee0000000200 */
[C---:B------:R-:W-:Y:S08]  /*33f0*/  HMMA.16816.F32.BF16 R52, R4.reuse, R22, R52 ;  /* 0x000000160434723c */ /* 0x040ff00000041834 */
[C---:B------:R-:W-:Y:S01]  /*3400*/  HMMA.16816.F32.BF16 R56, R4.reuse, R20, R56 ;  /* 0x000000140438723c */ /* 0x040fe20000041838 */
[----:B------:R-:W-:Y:S07]  /*3410*/  LDSM.16.M88.4 R20, [R93+0x11000] ;  /* 0x011000005d14783b */ /* 0x000fee0000000200 */
[C---:B----4-:R-:W-:Y:S08]  /*3420*/  HMMA.16816.F32.BF16 R40, R4.reuse, R8, R40 ;  /* 0x000000080428723c */ /* 0x050ff00000041828 */
[----:B------:R-:W-:Y:S01]  /*3430*/  HMMA.16816.F32.BF16 R36, R4, R10, R36 ;  /* 0x0000000a0424723c */ /* 0x000fe20000041824 */
[----:B------:R-:W-:Y:S04]  /*3440*/  LDSM.16.M88.4 R4, [R91+0x8000] ;  /* 0x008000005b04783b */ /* 0x000fe80000000200 */
[----:B------:R-:W1:Y:S03]  /*3450*/  LDSM.16.M88.4 R8, [R90+0x10000] ;  /* 0x010000005a08783b */ /* 0x000e660000000200 */
[C---:B------:R-:W-:Y:S08]  /*3460*/  HMMA.16816.F32.BF16 R12, R76.reuse, R80, R12 ;  /* 0x000000504c0c723c */ /* 0x040ff0000004180c */
[C---:B------:R-:W-:Y:S08]  /*3470*/  HMMA.16816.F32.BF16 R60, R76.reuse, R82, R60 ;  /* 0x000000524c3c723c */ /* 0x040ff0000004183c */
[C---:B------:R-:W-:Y:S08]  /*3480*/  HMMA.16816.F32.BF16 R48, R76.reuse, R68, R48 ;  /* 0x000000444c30723c */ /* 0x040ff00000041830 */
[C---:B------:R-:W-:Y:S01]  /*3490*/  HMMA.16816.F32.BF16 R44, R76.reuse, R70, R44 ;  /* 0x000000464c2c723c */ /* 0x040fe2000004182c */
[----:B------:R-:W4:Y:S07]  /*34a0*/  LDSM.16.M88.4 R68, [R90+0x10800] ;  /* 0x010800005a44783b */ /* 0x000f2e0000000200 */
[----:B------:R-:W-:Y:S08]  /*34b0*/  HMMA.16816.F32.BF16 R52, R76, R74, R52 ;  /* 0x0000004a4c34723c */ /* 0x000ff00000041834 */
[----:B--2---:R-:W-:Y:S01]  /*34c0*/  HMMA.16816.F32.BF16 R80, R32, R28, R12 ;  /* 0x0000001c2050723c */ /* 0x004fe2000004180c */
[----:B------:R-:W2:Y:S01]  /*34d0*/  LDSM.16.M88.4 R12, [R90+0x11800] ;  /* 0x011800005a0c783b */ /* 0x000ea20000000200 */
[----:B------:R-:W-:-:S06]  /*34e0*/  VIADD R29, R89, 0x19 ;  /* 0x00000019591d7836 */ /* 0x000fcc0000000000 */
[C---:B------:R-:W-:Y:S08]  /*34f0*/  HMMA.16816.F32.BF16 R56, R76.reuse, R72, R56 ;  /* 0x000000484c38723c */ /* 0x040ff00000041838 */
[----:B------:R-:W-:Y:S01]  /*3500*/  HMMA.16816.F32.BF16 R72, R76, R64, R40 ;  /* 0x000000404c48723c */ /* 0x000fe20000041828 */
[----:B------:R-:W5:Y:S01]  /*3510*/  LDSM.16.M88.4 R40, [R90+0x11000] ;  /* 0x011000005a28783b */ /* 0x000f620000000200 */
[----:B------:R-:W-:-:S06]  /*3520*/  DEPBAR.LE SB0, 0x0 ;  /* 0x000080000000791a */ /* 0x000fcc0000000000 */
[----:B------:R-:W-:Y:S08]  /*3530*/  HMMA.16816.F32.BF16 R36, R76, R66, R36 ;  /* 0x000000424c24723c */ /* 0x000ff00000041824 */
[----:B------:R-:W-:Y:S01]  /*3540*/  HMMA.16816.F32.BF16 R60, R32, R30, R60 ;  /* 0x0000001e203c723c */ /* 0x000fe2000004183c */
[----:B------:R-:W-:-:S07]  /*3550*/  VIADD R31, R89, 0x18 ;  /* 0x00000018591f7836 */ /* 0x000fce0000000000 */
[----:B---3--:R-:W-:Y:S01]  /*3560*/  HMMA.16816.F32.BF16 R52, R32, R26, R52 ;  /* 0x0000001a2034723c */ /* 0x008fe20000041834 */
[----:B------:R-:W-:-:S07]  /*3570*/  VIADD R27, R89, 0x20 ;  /* 0x00000020591b7836 */ /* 0x000fce0000000000 */
[----:B-1----:R-:W-:Y:S01]  /*3580*/  HMMA.16816.F32.BF16 R80, R4, R8, R80 ;  /* 0x000000080450723c */ /* 0x002fe20000041850 */
[----:B------:R-:W-:-:S04]  /*3590*/  IADD3 R8, PT, PT, R145, R148, R88 ;  /* 0x0000009491087210 */ /* 0x000fc80007ffe058 */
[----:B------:R-:W-:-:S03]  /*35a0*/  IADD3 R8, PT, PT, R146, R8, -R3 ;  /* 0x0000000892087210 */ /* 0x000fc60007ffe803 */
[----:B------:R-:W-:Y:S02]  /*35b0*/  HMMA.16816.F32.BF16 R36, R32, R18, R36 ;  /* 0x000000122024723c */ /* 0x000fe40000041824 */
[----:B------:R-:W-:-:S05]  /*35c0*/  IMAD.IADD R171, R8, 0x1, -R27 ;  /* 0x0000000108ab7824 */ /* 0x000fca00078e0a1b */
[----:B------:R-:W-:Y:S01]  /*35d0*/  IABS R171, R171 ;  /* 0x000000ab00ab7213 */ /* 0x000fe20000000000 */
[C---:B------:R-:W-:Y:S01]  /*35e0*/  HMMA.16816.F32.BF16 R56, R32.reuse, R24, R56 ;  /* 0x000000182038723c */ /* 0x040fe20000041838 */
[----:B------:R-:W-:Y:S02]  /*35f0*/  VIADD R25, R89, 0x21 ;  /* 0x0000002159197836 */ /* 0x000fe40000000000 */
[----:B------:R-:W-:Y:S01]  /*3600*/  FMUL.FTZ R9, R80, UR6 ;  /* 0x0000000650097c20 */ /* 0x000fe20008410000 */
[----:B------:R-:W-:Y:S01]  /*3610*/  I2FP.F32.S32 R171, R171 ;  /* 0x000000ab00ab7245 */ /* 0x000fe20000201400 */
[C---:B------:R-:W-:Y:S02]  /*3620*/  IMAD.IADD R167, R8.reuse, 0x1, -R25 ;  /* 0x0000000108a77824 */ /* 0x040fe400078e0a19 */
[----:B------:R-:W-:Y:S01]  /*3630*/  FMUL.FTZ R83, R83, UR6 ;  /* 0x0000000653537c20 */ /* 0x000fe20008410000 */
[----:B------:R-:W-:Y:S01]  /*3640*/  HMMA.16816.F32.BF16 R48, R32, R20, R48 ;  /* 0x000000142030723c */ /* 0x000fe20000041830 */
[----:B------:R-:W-:Y:S01]  /*3650*/  MUFU.TANH R9, R9 ;  /* 0x0000000900097308 */ /* 0x000fe20000002400 */
[----:B------:R-:W-:Y:S01]  /*3660*/  VIADD R20, R8, 0x8 ;  /* 0x0000000808147836 */ /* 0x000fe20000000000 */
[----:B------:R-:W-:-:S04]  /*3670*/  IABS R167, R167 ;  /* 0x000000a700a77213 */ /* 0x000fc80000000000 */
[----:B------:R-:W-:Y:S01]  /*3680*/  I2FP.F32.S32 R167, R167 ;  /* 0x000000a700a77245 */ /* 0x000fe20000201400 */
[C---:B------:R-:W-:Y:S01]  /*3690*/  HMMA.16816.F32.BF16 R44, R32.reuse, R22, R44 ;  /* 0x00000016202c723c */ /* 0x040fe2000004182c */
[----:B------:R-:W-:Y:S07]  /*36a0*/  MUFU.TANH R83, R83 ;  /* 0x0000005300537308 */ /* 0x000fee0000002400 */
[----:B------:R-:W-:Y:S01]  /*36b0*/  HMMA.16816.F32.BF16 R72, R32, R16, R72 ;  /* 0x000000102048723c */ /* 0x000fe20000041848 */
[----:B------:R-:W-:-:S02]  /*36c0*/  VIADD R17, R89, 0x8 ;  /* 0x0000000859117836 */ /* 0x000fc40000000000 */
[C---:B------:R-:W-:Y:S02]  /*36d0*/  VIADD R35, R89.reuse, 0x9 ;  /* 0x0000000959237836 */ /* 0x040fe40000000000 */
[----:B------:R-:W-:Y:S01]  /*36e0*/  VIADD R33, R89, 0x10 ;  /* 0x0000001059217836 */ /* 0x000fe20000000000 */
[-C--:B------:R-:W-:Y:S01]  /*36f0*/  ISETP.GE.AND P4, PT, R17, R146.reuse, PT ;  /* 0x000000921100720c */ /* 0x080fe20003f86270 */
[--C-:B------:R-:W-:Y:S01]  /*3700*/  IMAD.IADD R18, R8, 0x1, -R35.reuse ;  /* 0x0000000108127824 */ /* 0x100fe200078e0a23 */
[----:B------:R-:W-:Y:S01]  /*3710*/  HMMA.16816.F32.BF16 R60, R4, R10, R60 ;  /* 0x0000000a043c723c */ /* 0x000fe2000004183c */
[----:B------:R-:W-:Y:S01]  /*3720*/  FMUL.FTZ R11, R81, UR6 ;  /* 0x00000006510b7c20 */ /* 0x000fe20008410000 */
[----:B------:R-:W-:Y:S01]  /*3730*/  IMAD.IADD R24, R20, 0x1, -R35 ;  /* 0x0000000114187824 */ /* 0x000fe200078e0a23 */
[----:B------:R-:W-:Y:S02]  /*3740*/  ISETP.GE.AND P3, PT, R35, R146, PT ;  /* 0x000000922300720c */ /* 0x000fe40003f66270 */
[----:B------:R-:W-:-:S02]  /*3750*/  IABS R18, R18 ;  /* 0x0000001200127213 */ /* 0x000fc40000000000 */
[----:B------:R-:W-:Y:S01]  /*3760*/  MUFU.TANH R11, R11 ;  /* 0x0000000b000b7308 */ /* 0x000fe20000002400 */
[C---:B----4-:R-:W-:Y:S01]  /*3770*/  HMMA.16816.F32.BF16 R52, R4.reuse, R70, R52 ;  /* 0x000000460434723c */ /* 0x050fe20000041834 */
[----:B------:R-:W-:Y:S02]  /*3780*/  I2FP.F32.S32 R18, R18 ;  /* 0x0000001200127245 */ /* 0x000fe40000201400 */
[----:B------:R-:W-:Y:S02]  /*3790*/  IABS R24, R24 ;  /* 0x0000001800187213 */ /* 0x000fe40000000000 */
[----:B------:R-:W-:Y:S02]  /*37a0*/  ISETP.GE.AND P2, PT, R33, R146, PT ;  /* 0x000000922100720c */ /* 0x000fe40003f46270 */
[----:B------:R-:W-:Y:S01]  /*37b0*/  I2FP.F32.S32 R24, R24 ;  /* 0x0000001800187245 */ /* 0x000fe20000201400 */
[----:B--2---:R-:W-:Y:S01]  /*37c0*/  HMMA.16816.F32.BF16 R36, R4, R14, R36 ;  /* 0x0000000e0424723c */ /* 0x004fe20000041824 */
[----:B------:R-:W-:-:S02]  /*37d0*/  IMAD.IADD R14, R8, 0x1, -R33 ;  /* 0x00000001080e7824 */ /* 0x000fc400078e0a21 */
[----:B------:R-:W-:Y:S01]  /*37e0*/  FMUL.FTZ R15, R60, UR6 ;  /* 0x000000063c0f7c20 */ /* 0x000fe20008410000 */
[----:B------:R-:W-:Y:S01]  /*37f0*/  FMUL.FTZ R63, R63, UR6 ;  /* 0x000000063f3f7c20 */ /* 0x000fe20008410000 */
[----:B------:R-:W-:Y:S01]  /*3800*/  FMUL.FTZ R62, R62, UR6 ;  /* 0x000000063e3e7c20 */ /* 0x000fe20008410000 */
[----:B------:R-:W-:Y:S02]  /*3810*/  IABS R14, R14 ;  /* 0x0000000e000e7213 */ /* 0x000fe40000000000 */
[----:B------:R-:W-:Y:S01]  /*3820*/  HMMA.16816.F32.BF16 R56, R4, R68, R56 ;  /* 0x000000440438723c */ /* 0x000fe20000041838 */
[----:B------:R-:W1:Y:S01]  /*3830*/  MUFU.TANH R15, R15 ;  /* 0x0000000f000f7308 */ /* 0x000e620000002400 */
[----:B------:R-:W-:Y:S01]  /*3840*/  I2FP.F32.S32 R14, R14 ;  /* 0x0000000e000e7245 */ /* 0x000fe20000201400 */
[----:B------:R-:W-:Y:S01]  /*3850*/  FMUL.FTZ R53, R53, UR6 ;  /* 0x0000000635357c20 */ /* 0x000fe20008410000 */
[----:B------:R-:W-:Y:S01]  /*3860*/  FMUL.FTZ R52, R52, UR6 ;  /* 0x0000000634347c20 */ /* 0x000fe20008410000 */
[----:B------:R-:W-:Y:S01]  /*3870*/  FMUL.FTZ R54, R54, UR6 ;  /* 0x0000000636367c20 */ /* 0x000fe20008410000 */
[----:B------:R-:W-:-:S02]  /*3880*/  FMUL.FTZ R55, R55, UR6 ;  /* 0x0000000637377c20 */ /* 0x000fc40008410000 */
[C---:B-----5:R-:W-:Y:S01]  /*3890*/  HMMA.16816.F32.BF16 R48, R4.reuse, R40, R48 ;  /* 0x000000280430723c */ /* 0x060fe20000041830 */
[----:B------:R-:W-:Y:S02]  /*38a0*/  MUFU.TANH R21, R53 ;  /* 0x0000003500157308 */ /* 0x000fe40000002400 */
[----:B------:R-:W-:Y:S01]  /*38b0*/  FMUL.FTZ R37, R37, UR6 ;  /* 0x0000000625257c20 */ /* 0x000fe20008410000 */
[----:B------:R-:W-:Y:S01]  /*38c0*/  FMUL.FTZ R36, R36, UR6 ;  /* 0x0000000624247c20 */ /* 0x000fe20008410000 */
[----:B------:R-:W-:Y:S01]  /*38d0*/  FMUL.FTZ R39, R39, UR6 ;  /* 0x0000000627277c20 */ /* 0x000fe20008410000 */
[----:B------:R-:W-:Y:S02]  /*38e0*/  FMUL.FTZ R38, R38, UR6 ;  /* 0x0000000626267c20 */ /* 0x000fe40008410000 */
[----:B------:R-:W-:Y:S01]  /*38f0*/  HMMA.16816.F32.BF16 R44, R4, R42, R44 ;  /* 0x0000002a042c723c */ /* 0x000fe2000004182c */
[----:B------:R-:W-:Y:S02]  /*3900*/  MUFU.TANH R23, R52 ;  /* 0x0000003400177308 */ /* 0x000fe40000002400 */
[----:B------:R-:W-:Y:S01]  /*3910*/  FMUL.FTZ R19, R56, UR6 ;  /* 0x0000000638137c20 */ /* 0x000fe20008410000 */
[----:B------:R-:W-:Y:S01]  /*3920*/  FMUL.FTZ R57, R57, UR6 ;  /* 0x0000000639397c20 */ /* 0x000fe20008410000 */
[----:B------:R-:W-:Y:S01]  /*3930*/  FMUL.FTZ R58, R58, UR6 ;  /* 0x000000063a3a7c20 */ /* 0x000fe20008410000 */
[----:B------:R-:W-:-:S02]  /*3940*/  FMUL.FTZ R59, R59, UR6 ;  /* 0x000000063b3b7c20 */ /* 0x000fc40008410000 */
[----:B------:R-:W-:Y:S01]  /*3950*/  HMMA.16816.F32.BF16 R72, R4, R12, R72 ;  /* 0x0000000c0448723c */ /* 0x000fe20000041848 */
[----:B------:R-:W-:Y:S02]  /*3960*/  VIADD R5, R89, 0x1 ;  /* 0x0000000159057836 */ /* 0x000fe40000000000 */
[----:B------:R-:W-:Y:S01]  /*3970*/  FMUL.FTZ R13, R61, UR6 ;  /* 0x000000063d0d7c20 */ /* 0x000fe20008410000 */
[C---:B------:R-:W-:Y:S01]  /*3980*/  IMAD.IADD R4, R8.reuse, 0x1, -R17 ;  /* 0x0000000108047824 */ /* 0x040fe200078e0a11 */
[----:B------:R-:W2:Y:S01]  /*3990*/  MUFU.TANH R19, R19 ;  /* 0x0000001300137308 */ /* 0x000ea20000002400 */
[----:B------:R-:W-:Y:S02]  /*39a0*/  IMAD.IADD R6, R8, 0x1, -R5 ;  /* 0x0000000108067824 */ /* 0x000fe400078e0a05 */
[----:B------:R-:W-:Y:S01]  /*39b0*/  FMUL.FTZ R7, R82, UR6 ;  /* 0x0000000652077c20 */ /* 0x000fe20008410000 */
[----:B------:R-:W-:Y:S01]  /*39c0*/  FMUL.FTZ R22, R48, UR6 ;  /* 0x0000000630167c20 */ /* 0x000fe20008410000 */
[----:B------:R-:W-:Y:S01]  /*39d0*/  IABS R4, R4 ;  /* 0x0000000400047213 */ /* 0x000fe20000000000 */
[----:B------:R-:W-:Y:S01]  /*39e0*/  FMUL.FTZ R16, R49, UR6 ;  /* 0x0000000631107c20 */ /* 0x000fe20008410000 */
[----:B------:R-:W-:Y:S01]  /*39f0*/  IABS R6, R6 ;  /* 0x0000000600067213 */ /* 0x000fe20000000000 */
[----:B------:R-:W-:Y:S01]  /*3a00*/  FMUL.FTZ R44, R44, UR6 ;  /* 0x000000062c2c7c20 */ /* 0x000fe20008410000 */
[----:B------:R-:W-:Y:S01]  /*3a10*/  I2FP.F32.S32 R10, R4 ;  /* 0x00000004000a7245 */ /* 0x000fe20000201400 */
[----:B------:R-:W3:Y:S01]  /*3a20*/  MUFU.TANH R13, R13 ;  /* 0x0000000d000d7308 */ /* 0x000ee20000002400 */
[----:B------:R-:W-:Y:S01]  /*3a30*/  I2FP.F32.S32 R6, R6 ;  /* 0x0000000600067245 */ /* 0x000fe20000201400 */
[----:B------:R-:W-:Y:S01]  /*3a40*/  VIADD R17, R89, 0x11 ;  /* 0x0000001159117836 */ /* 0x000fe20000000000 */
[----:B------:R-:W-:Y:S01]  /*3a50*/  ISETP.GE.AND P5, PT, R5, R146, PT ;  /* 0x000000920500720c */ /* 0x000fe20003fa6270 */
[----:B-1----:R-:W-:Y:S01]  /*3a60*/  FFMA.FTZ R15, R10, -R0, R15 ;  /* 0x800000000a0f7223 */ /* 0x002fe2000001000f */
[----:B------:R-:W-:-:S02]  /*3a70*/  IMAD.IADD R10, R8, 0x1, -R31 ;  /* 0x00000001080a7824 */ /* 0x000fc400078e0a1f */
[-C--:B------:R-:W-:Y:S01]  /*3a80*/  FFMA.FTZ R4, R6, -R0.reuse, R11 ;  /* 0x8000000006047223 */ /* 0x080fe2000001000b */
[----:B------:R-:W-:Y:S01]  /*3a90*/  IMAD.IADD R6, R8, 0x1, -R29 ;  /* 0x0000000108067824 */ /* 0x000fe200078e0a1d */
[----:B------:R-:W1:Y:S01]  /*3aa0*/  MUFU.TANH R7, R7 ;  /* 0x0000000700077308 */ /* 0x000e620000002400 */
[----:B--2---:R-:W-:Y:S01]  /*3ab0*/  FFMA.FTZ R11, R14, -R0, R19 ;  /* 0x800000000e0b7223 */ /* 0x004fe20000010013 */
[----:B------:R-:W-:Y:S01]  /*3ac0*/  IABS R10, R10 ;  /* 0x0000000a000a7213 */ /* 0x000fe20000000000 */
[----:B------:R-:W-:Y:S01]  /*3ad0*/  IMAD.IADD R12, R8, 0x1, -R17 ;  /* 0x00000001080c7824 */ /* 0x000fe200078e0a11 */
[----:B------:R-:W-:Y:S01]  /*3ae0*/  IABS R6, R6 ;  /* 0x0000000600067213 */ /* 0x000fe20000000000 */
[----:B------:R-:W-:Y:S01]  /*3af0*/  FMUL.FTZ R46, R46, UR6 ;  /* 0x000000062e2e7c20 */ /* 0x000fe20008410000 */
[----:B------:R-:W-:Y:S01]  /*3b00*/  I2FP.F32.S32 R10, R10 ;  /* 0x0000000a000a7245 */ /* 0x000fe20000201400 */
[----:B------:R-:W-:Y:S01]  /*3b10*/  FMUL.FTZ R51, R51, UR6 ;  /* 0x0000000633337c20 */ /* 0x000fe20008410000 */
[----:B------:R-:W-:Y:S01]  /*3b20*/  I2FP.F32.S32 R6, R6 ;  /* 0x0000000600067245 */ /* 0x000fe20000201400 */
[-C--:B---3--:R-:W-:Y:S01]  /*3b30*/  FFMA.FTZ R13, R18, -R0.reuse, R13 ;  /* 0x80000000120d7223 */ /* 0x088fe2000001000d */
[----:B------:R-:W2:Y:S01]  /*3b40*/  MUFU.TANH R22, R22 ;  /* 0x0000001600167308 */ /* 0x000ea20000002400 */
[----:B------:R-:W-:Y:S01]  /*3b50*/  FFMA.FTZ R10, R10, -R0, R23 ;  /* 0x800000000a0a7223 */ /* 0x000fe20000010017 */
[----:B------:R-:W-:-:S02]  /*3b60*/  IMAD.IADD R18, R20, 0x1, -R89 ;  /* 0x0000000114127824 */ /* 0x000fc400078e0a59 */
[----:B------:R-:W-:Y:S01]  /*3b70*/  FFMA.FTZ R21, R6, -R0, R21 ;  /* 0x8000000006157223 */ /* 0x000fe20000010015 */
[C---:B------:R-:W-:Y:S01]  /*3b80*/  IMAD.IADD R6, R8.reuse, 0x1, -R89 ;  /* 0x0000000108067824 */ /* 0x040fe200078e0a59 */
[----:B------:R-:W-:Y:S01]  /*3b90*/  IABS R12, R12 ;  /* 0x0000000c000c7213 */ /* 0x000fe20000000000 */
[----:B------:R-:W-:Y:S01]  /*3ba0*/  VIADD R23, R89, 0x28 ;  /* 0x0000002859177836 */ /* 0x000fe20000000000 */
[----:B------:R-:W-:Y:S01]  /*3bb0*/  IABS R18, R18 ;  /* 0x0000001200127213 */ /* 0x000fe20000000000 */
[----:B------:R-:W3:Y:S01]  /*3bc0*/  MUFU.TANH R143, R44 ;  /* 0x0000002c008f7308 */ /* 0x000ee20000002400 */
[----:B------:R-:W-:Y:S01]  /*3bd0*/  IABS R6, R6 ;  /* 0x0000000600067213 */ /* 0x000fe20000000000 */
[----:B------:R-:W-:Y:S01]  /*3be0*/  IMAD.IADD R14, R8, 0x1, -R23 ;  /* 0x00000001080e7824 */ /* 0x000fe200078e0a17 */
[----:B------:R-:W-:Y:S01]  /*3bf0*/  I2FP.F32.S32 R18, R18 ;  /* 0x0000001200127245 */ /* 0x000fe20000201400 */
[----:B------:R-:W-:Y:S01]  /*3c00*/  FMUL.FTZ R50, R50, UR6 ;  /* 0x0000000632327c20 */ /* 0x000fe20008410000 */
[----:B------:R-:W-:Y:S01]  /*3c10*/  I2FP.F32.S32 R6, R6 ;  /* 0x0000000600067245 */ /* 0x000fe20000201400 */
[----:B------:R-:W-:Y:S01]  /*3c20*/  FMUL.FTZ R45, R45, UR6 ;  /* 0x000000062d2d7c20 */ /* 0x000fe20008410000 */
[----:B------:R-:W-:Y:S01]  /*3c30*/  IABS R14, R14 ;  /* 0x0000000e000e7213 */ /* 0x000fe20000000000 */
[----:B------:R-:W4:Y:S01]  /*3c40*/  MUFU.TANH R16, R16 ;  /* 0x0000001000107308 */ /* 0x000f220000002400 */
[-C--:B-1----:R-:W-:Y:S01]  /*3c50*/  FFMA.FTZ R18, R18, -R0.reuse, R7 ;  /* 0x8000000012127223 */ /* 0x082fe20000010007 */
[----:B------:R-:W-:Y:S01]  /*3c60*/  FFMA.FTZ R9, R6, -R0, R9 ;  /* 0x8000000006097223 */ /* 0x000fe20000010009 */
[----:B------:R-:W-:Y:S01]  /*3c70*/  I2FP.F32.S32 R14, R14 ;  /* 0x0000000e000e7245 */ /* 0x000fe20000201400 */
[----:B--2---:R-:W-:Y:S01]  /*3c80*/  FFMA.FTZ R171, R171, -R0, R22 ;  /* 0x80000000abab7223 */ /* 0x004fe20000010016 */
[----:B------:R-:W-:Y:S01]  /*3c90*/  IMAD.IADD R22, R20, 0x1, -R33 ;  /* 0x0000000114167824 */ /* 0x000fe200078e0a21 */
[----:B------:R-:W-:Y:S01]  /*3ca0*/  I2FP.F32.S32 R12, R12 ;  /* 0x0000000c000c7245 */ /* 0x000fe20000201400 */
[----:B------:R-:W-:Y:S01]  /*3cb0*/  FMUL.FTZ R47, R47, UR6 ;  /* 0x000000062f2f7c20 */ /* 0x000fe20008410000 */
[----:B------:R-:W1:Y:S01]  /*3cc0*/  MUFU.TANH R63, R63 ;  /* 0x0000003f003f7308 */ /* 0x000e620000002400 */
[----:B------:R-:W-:Y:S01]  /*3cd0*/  FSEL R19, R9, -INF , !P1 ;  /* 0xff80000009137808 */ /* 0x000fe20004800000 */
[----:B---3--:R-:W-:Y:S01]  /*3ce0*/  FFMA.FTZ R143, R14, -R0, R143 ;  /* 0x800000000e8f7223 */ /* 0x008fe2000001008f */
[----:B------:R-:W-:Y:S01]  /*3cf0*/  IMAD.IADD R14, R20, 0x1, -R17 ;  /* 0x00000001140e7824 */ /* 0x000fe200078e0a11 */
[----:B------:R-:W-:Y:S01]  /*3d00*/  IABS R22, R22 ;  /* 0x0000001600167213 */ /* 0x000fe20000000000 */
[----:B------:R-:W-:Y:S01]  /*3d10*/  FMUL.FTZ R75, R75, UR6 ;  /* 0x000000064b4b7c20 */ /* 0x000fe20008410000 */
[----:B------:R-:W-:Y:S01]  /*3d20*/  FSEL R18, R18, -INF , !P1 ;  /* 0xff80000012127808 */ /* 0x000fe20004800000 */
[----:B------:R-:W-:Y:S01]  /*3d30*/  FMUL.FTZ R74, R74, UR6 ;  /* 0x000000064a4a7c20 */ /* 0x000fe20008410000 */
[----:B------:R-:W2:Y:S01]  /*3d40*/  MUFU.TANH R7, R58 ;  /* 0x0000003a00077308 */ /* 0x000ea20000002400 */
[----:B----4-:R-:W-:Y:S01]  /*3d50*/  FFMA.FTZ R167, R167, -R0, R16 ;  /* 0x80000000a7a77223 */ /* 0x010fe20000010010 */
[----:B------:R-:W-:Y:S01]  /*3d60*/  IMAD.IADD R16, R20, 0x1, -R5 ;  /* 0x0000000114107824 */ /* 0x000fe200078e0a05 */
[----:B------:R-:W-:-:S02]  /*3d70*/  IABS R14, R14 ;  /* 0x0000000e000e7213 */ /* 0x000fc40000000000 */
[----:B------:R-:W-:Y:S02]  /*3d80*/  I2FP.F32.S32 R22, R22 ;  /* 0x0000001600167245 */ /* 0x000fe40000201400 */
[----:B------:R-:W-:Y:S01]  /*3d90*/  IABS R16, R16 ;  /* 0x0000001000107213 */ /* 0x000fe20000000000 */
[----:B------:R-:W3:Y:S01]  /*3da0*/  MUFU.TANH R57, R57 ;  /* 0x0000003900397308 */ /* 0x000ee20000002400 */
[----:B-1----:R-:W-:Y:S01]  /*3db0*/  FFMA.FTZ R63, R24, -R0, R63 ;  /* 0x80000000183f7223 */ /* 0x002fe2000001003f */
[----:B------:R-:W-:Y:S02]  /*3dc0*/  I2FP.F32.S32 R14, R14 ;  /* 0x0000000e000e7245 */ /* 0x000fe40000201400 */
[----:B------:R-:W-:Y:S02]  /*3dd0*/  ISETP.GE.AND P1, PT, R17, R146, PT ;  /* 0x000000921100720c */ /* 0x000fe40003f26270 */
[----:B------:R-:W-:Y:S02]  /*3de0*/  I2FP.F32.S32 R16, R16 ;  /* 0x0000001000107245 */ /* 0x000fe40000201400 */
[----:B------:R-:W1:Y:S01]  /*3df0*/  MUFU.TANH R9, R59 ;  /* 0x0000003b00097308 */ /* 0x000e620000002400 */
[-C--:B--2---:R-:W-:Y:S01]  /*3e00*/  FFMA.FTZ R7, R22, -R0.reuse, R7 ;  /* 0x8000000016077223 */ /* 0x084fe20000010007 */
[----:B------:R-:W-:Y:S01]  /*3e10*/  FSEL R17, R4, -INF , !P5 ;  /* 0xff80000004117808 */ /* 0x000fe20006800000 */
[----:B------:R-:W-:Y:S01]  /*3e20*/  FFMA.FTZ R16, R16, -R0, R83 ;  /* 0x8000000010107223 */ /* 0x000fe20000010053 */
[----:B------:R-:W-:-:S02]  /*3e30*/  FSEL R13, R13, -INF , !P3 ;  /* 0xff8000000d0d7808 */ /* 0x000fc40005800000 */
[----:B------:R-:W-:Y:S02]  /*3e40*/  FSEL R4, R63, -INF , !P3 ;  /* 0xff8000003f047808 */ /* 0x000fe40005800000 */
[----:B------:R-:W2:Y:S01]  /*3e50*/  MUFU.TANH R41, R62 ;  /* 0x0000003e00297308 */ /* 0x000ea20000002400 */
[----:B---3--:R-:W-:Y:S01]  /*3e60*/  FFMA.FTZ R12, R12, -R0, R57 ;  /* 0x800000000c0c7223 */ /* 0x008fe20000010039 */
[-C--:B------:R-:W-:Y:S01]  /*3e70*/  ISETP.GE.AND P3, PT, R27, R146.reuse, PT ;  /* 0x000000921b00720c */ /* 0x080fe20003f66270 */
[----:B------:R-:W-:Y:S01]  /*3e80*/  IMAD.IADD R27, R20, 0x1, -R27 ;  /* 0x00000001141b7824 */ /* 0x000fe200078e0a1b */
[----:B------:R-:W-:Y:S02]  /*3e90*/  FSEL R16, R16, -INF , !P5 ;  /* 0xff80000010107808 */ /* 0x000fe40006800000 */
[----:B------:R-:W-:Y:S01]  /*3ea0*/  ISETP.GE.AND P5, PT, R31, R146, PT ;  /* 0x000000921f00720c */ /* 0x000fe20003fa6270 */
[----:B------:R-:W-:Y:S01]  /*3eb0*/  IMAD.IADD R31, R20, 0x1, -R31 ;  /* 0x00000001141f7824 */ /* 0x000fe200078e0a1f */
[----:B------:R-:W-:Y:S01]  /*3ec0*/  MUFU.TANH R5, R54 ;  /* 0x0000003600057308 */ /* 0x000fe20000002400 */
[----:B-1----:R-:W-:Y:S01]  /*3ed0*/  FFMA.FTZ R9, R14, -R0, R9 ;  /* 0x800000000e097223 */ /* 0x002fe20000010009 */
[----:B------:R-:W-:-:S02]  /*3ee0*/  FSEL R14, R7, -INF , !P2 ;  /* 0xff800000070e7808 */ /* 0x000fc40005000000 */
[----:B------:R-:W-:Y:S02]  /*3ef0*/  FSEL R7, R12, -INF , !P1 ;  /* 0xff8000000c077808 */ /* 0x000fe40004800000 */
[----:B------:R-:W-:Y:S02]  /*3f00*/  FSEL R12, R9, -INF , !P1 ;  /* 0xff800000090c7808 */ /* 0x000fe40004800000 */
[----:B------:R-:W-:Y:S01]  /*3f10*/  IABS R9, R27 ;  /* 0x0000001b00097213 */ /* 0x000fe20000000000 */
[----:B--2---:R-:W-:Y:S01]  /*3f20*/  FFMA.FTZ R6, R6, -R0, R41 ;  /* 0x8000000006067223 */ /* 0x004fe20000010029 */
[----:B------:R-:W1:Y:S01]  /*3f30*/  MUFU.TANH R27, R46 ;  /* 0x0000002e001b7308 */ /* 0x000e620000002400 */
[----:B------:R-:W-:Y:S01]  /*3f40*/  ISETP.GE.AND P1, PT, R23, R146, PT ;  /* 0x000000921700720c */ /* 0x000fe20003f26270 */
[----:B------:R-:W-:Y:S01]  /*3f50*/  IMAD.IADD R23, R20, 0x1, -R23 ;  /* 0x0000000114177824 */ /* 0x000fe200078e0a17 */
[----:B------:R-:W-:Y:S02]  /*3f60*/  FSEL R15, R15, -INF , !P4 ;  /* 0xff8000000f0f7808 */ /* 0x000fe40006000000 */
[----:B------:R-:W-:-:S02]  /*3f70*/  FSEL R6, R6, -INF , !P4 ;  /* 0xff80000006067808 */ /* 0x000fc40006000000 */
[----:B------:R-:W-:Y:S01]  /*3f80*/  ISETP.GE.AND P4, PT, R29, R146, PT ;  /* 0x000000921d00720c */ /* 0x000fe20003f86270 */
[----:B------:R-:W-:Y:S01]  /*3f90*/  IMAD.IADD R29, R20, 0x1, -R29 ;  /* 0x00000001141d7824 */ /* 0x000fe200078e0a1d */
[----:B------:R-:W-:Y:S01]  /*3fa0*/  IABS R31, R31 ;  /* 0x0000001f001f7213 */ /* 0x000fe20000000000 */
[----:B------:R-:W2:Y:S01]  /*3fb0*/  MUFU.TANH R55, R55 ;  /* 0x0000003700377308 */ /* 0x000ea20000002400 */
[----:B------:R-:W-:Y:S02]  /*3fc0*/  IABS R23, R23 ;  /* 0x0000001700177213 */ /* 0x000fe40000000000 */
[----:B------:R-:W-:Y:S01]  /*3fd0*/  I2FP.F32.S32 R22, R31 ;  /* 0x0000001f00167245 */ /* 0x000fe20000201400 */
[----:B------:R-:W-:Y:S01]  /*3fe0*/  FMUL.FTZ R31, R72, UR6 ;  /* 0x00000006481f7c20 */ /* 0x000fe20008410000 */
[----:B------:R-:W-:Y:S01]  /*3ff0*/  I2FP.F32.S32 R174, R23 ;  /* 0x0000001700ae7245 */ /* 0x000fe20000201400 */
[----:B------:R-:W-:Y:S01]  /*4000*/  VIADD R23, R89, 0x38 ;  /* 0x0000003859177836 */ /* 0x000fe20000000000 */
[----:B------:R-:W-:Y:S01]  /*4010*/  IABS R29, R29 ;  /* 0x0000001d001d7213 */ /* 0x000fe20000000000 */
[----:B------:R-:W3:Y:S01]  /*4020*/  MUFU.TANH R33, R50 ;  /* 0x0000003200217308 */ /* 0x000ee20000002400 */
[----:B------:R-:W-:Y:S01]  /*4030*/  FSEL R11, R11, -INF , !P2 ;  /* 0xff8000000b0b7808 */ /* 0x000fe20005000000 */
[----:B-1----:R-:W-:Y:S01]  /*4040*/  FFMA.FTZ R174, R174, -R0, R27 ;  /* 0x80000000aeae7223 */ /* 0x002fe2000001001b */
[----:B------:R-:W-:Y:S01]  /*4050*/  ISETP.GE.AND P2, PT, R25, R146, PT ;  /* 0x000000921900720c */ /* 0x000fe20003f46270 */
[----:B------:R-:W-:Y:S01]  /*4060*/  IMAD.IADD R25, R20, 0x1, -R25 ;  /* 0x0000000114197824 */ /* 0x000fe200078e0a19 */
[----:B------:R-:W-:Y:S01]  /*4070*/  I2FP.F32.S32 R142, R9 ;  /* 0x00000009008e7245 */ /* 0x000fe20000201400 */
[----:B------:R-:W-:Y:S01]  /*4080*/  FFMA.FTZ R9, R22, -R0, R5 ;  /* 0x8000000016097223 */ /* 0x000fe20000010005 */
[----:B------:R-:W-:Y:S01]  /*4090*/  I2FP.F32.S32 R32, R29 ;  /* 0x0000001d00207245 */ /* 0x000fe20000201400 */
[----:B------:R-:W1:Y:S01]  /*40a0*/  MUFU.TANH R51, R51 ;  /* 0x0000003300337308 */ /* 0x000e620000002400 */
[C---:B------:R-:W-:Y:S01]  /*40b0*/  VIADD R29, R89.reuse, 0x29 ;  /* 0x00000029591d7836 */ /* 0x040fe20000000000 */
[----:B------:R-:W-:Y:S01]  /*40c0*/  IABS R25, R25 ;  /* 0x0000001900197213 */ /* 0x000fe20000000000 */
[----:B------:R-:W-:Y:S01]  /*40d0*/  VIADD R27, R89, 0x30 ;  /* 0x00000030591b7836 */ /* 0x000fe20000000000 */
[----:B------:R-:W-:Y:S01]  /*40e0*/  FSEL R5, R10, -INF , !P5 ;  /* 0xff8000000a057808 */ /* 0x000fe20006800000 */
[C---:B------:R-:W-:Y:S01]  /*40f0*/  IMAD.IADD R24, R8.reuse, 0x1, -R29 ;  /* 0x0000000108187824 */ /* 0x040fe200078e0a1d */
[----:B------:R-:W-:Y:S01]  /*4100*/  FSEL R10, R9, -INF , !P5 ;  /* 0xff800000090a7808 */ /* 0x000fe20006800000 */
[----:B------:R-:W-:Y:S01]  /*4110*/  IMAD.IADD R22, R8, 0x1, -R27 ;  /* 0x0000000108167824 */ /* 0x000fe200078e0a1b */
[----:B------:R-:W4:Y:S01]  /*4120*/  MUFU.TANH R31, R31 ;  /* 0x0000001f001f7308 */ /* 0x000f220000002400 */
[----:B------:R-:W-:Y:S01]  /*4130*/  ISETP.GE.AND P5, PT, R29, R146, PT ;  /* 0x000000921d00720c */ /* 0x000fe20003fa6270 */
[----:B------:R-:W-:Y:S01]  /*4140*/  IMAD.IADD R29, R20, 0x1, -R29 ;  /* 0x00000001141d7824 */ /* 0x000fe200078e0a1d */
[----:B------:R-:W-:Y:S01]  /*4150*/  FSEL R9, R21, -INF , !P4 ;  /* 0xff80000015097808 */ /* 0x000fe20006000000 */
[----:B------:R-:W-:Y:S01]  /*4160*/  FMUL.FTZ R21, R73, UR6 ;  /* 0x0000000649157c20 */ /* 0x000fe20008410000 */
[----:B------:R-:W-:Y:S01]  /*4170*/  I2FP.F32.S32 R140, R25 ;  /* 0x00000019008c7245 */ /* 0x000fe20000201400 */
[----:B------:R-:W-:-:S02]  /*4180*/  VIADD R25, R89, 0x31 ;  /* 0x0000003159197836 */ /* 0x000fc40000000000 */
[----:B--2---:R-:W-:Y:S01]  /*4190*/  FFMA.FTZ R32, R32, -R0, R55 ;  /* 0x8000000020207223 */ /* 0x004fe20000010037 */
[----:B------:R-:W2:Y:S01]  /*41a0*/  MUFU.TANH R45, R45 ;  /* 0x0000002d002d7308 */ /* 0x000ea20000002400 */
[----:B------:R-:W-:Y:S01]  /*41b0*/  VIADD R89, R89, 0x39 ;  /* 0x0000003959597836 */ /* 0x000fe20000000000 */
[----:B------:R-:W-:Y:S01]  /*41c0*/  IABS R22, R22 ;  /* 0x0000001600167213 */ /* 0x000fe20000000000 */
[C---:B------:R-:W-:Y:S01]  /*41d0*/  IMAD.IADD R28, R8.reuse, 0x1, -R25 ;  /* 0x00000001081c7824 */ /* 0x040fe200078e0a19 */
[----:B------:R-:W-:Y:S01]  /*41e0*/  IABS R24, R24 ;  /* 0x0000001800187213 */ /* 0x000fe20000000000 */
[C---:B------:R-:W-:Y:S01]  /*41f0*/  IMAD.IADD R26, R8.reuse, 0x1, -R23 ;  /* 0x00000001081a7824 */ /* 0x040fe200078e0a17 */
[----:B------:R-:W-:Y:S01]  /*4200*/  IABS R29, R29 ;  /* 0x0000001d001d7213 */ /* 0x000fe20000000000 */
[----:B------:R-:W-:Y:S01]  /*4210*/  IMAD.IADD R30, R8, 0x1, -R89 ;  /* 0x00000001081e7824 */ /* 0x000fe200078e0a59 */
[----:B------:R-:W5:Y:S01]  /*4220*/  MUFU.TANH R47, R47 ;  /* 0x0000002f002f7308 */ /* 0x000f620000002400 */
[----:B------:R-:W-:Y:S01]  /*4230*/  I2FP.F32.S32 R22, R22 ;  /* 0x0000001600167245 */ /* 0x000fe20000201400 */
[-C--:B---3--:R-:W-:Y:S01]  /*4240*/  FFMA.FTZ R142, R142, -R0.reuse, R33 ;  /* 0x800000008e8e7223 */ /* 0x088fe20000010021 */
[----:B-1----:R-:W-:Y:S01]  /*4250*/  FFMA.FTZ R140, R140, -R0, R51 ;  /* 0x800000008c8c7223 */ /* 0x002fe20000010033 */
[----:B------:R-:W-:-:S02]  /*4260*/  FSEL R8, R32, -INF , !P4 ;  /* 0xff80000020087808 */ /* 0x000fc40006000000 */
[----:B------:R-:W-:Y:S01]  /*4270*/  I2FP.F32.S32 R24, R24 ;  /* 0x0000001800187245 */ /* 0x000fe20000201400 */
[-C--:B----4-:R-:W-:Y:S01]  /*4280*/  FFMA.FTZ R22, R22, -R0.reuse, R31 ;  /* 0x8000000016167223 */ /* 0x090fe2000001001f */
[----:B------:R-:W1:Y:S01]  /*4290*/  MUFU.TANH R21, R21 ;  /* 0x0000001500157308 */ /* 0x000e620000002400 */
[----:B------:R-:W-:Y:S02]  /*42a0*/  I2FP.F32.S32 R32, R29 ;  /* 0x0000001d00207245 */ /* 0x000fe40000201400 */
[----:B------:R-:W-:Y:S01]  /*42b0*/  FSEL R171, R171, -INF , !P3 ;  /* 0xff800000abab7808 */ /* 0x000fe20005800000 */
[-C--:B--2---:R-:W-:Y:S01]  /*42c0*/  FFMA.FTZ R24, R24, -R0.reuse, R45 ;  /* 0x8000000018187223 */ /* 0x084fe2000001002d */
[----:B------:R-:W-:Y:S02]  /*42d0*/  FSEL R142, R142, -INF , !P3 ;  /* 0xff8000008e8e7808 */ /* 0x000fe40005800000 */
[----:B------:R-:W-:Y:S01]  /*42e0*/  FSEL R167, R167, -INF , !P2 ;  /* 0xff800000a7a77808 */ /* 0x000fe20005000000 */
[----:B------:R-:W2:Y:S01]  /*42f0*/  MUFU.TANH R35, R36 ;  /* 0x0000002400237308 */ /* 0x000ea20000002400 */
[----:B------:R-:W-:Y:S01]  /*4300*/  FSEL R140, R140, -INF , !P2 ;  /* 0xff8000008c8c7808 */ /* 0x000fe20005000000 */
[----:B-----5:R-:W-:Y:S01]  /*4310*/  FFMA.FTZ R47, R32, -R0, R47 ;  /* 0x80000000202f7223 */ /* 0x020fe2000001002f */
[-C--:B------:R-:W-:Y:S01]  /*4320*/  ISETP.GE.AND P4, PT, R27, R146.reuse, PT ;  /* 0x000000921b00720c */ /* 0x080fe20003f86270 */
[C---:B------:R-:W-:Y:S01]  /*4330*/  IMAD.IADD R27, R20.reuse, 0x1, -R27 ;  /* 0x00000001141b7824 */ /* 0x040fe200078e0a1b */
[-C--:B------:R-:W-:Y:S01]  /*4340*/  ISETP.GE.AND P3, PT, R25, R146.reuse, PT ;  /* 0x000000921900720c */ /* 0x080fe20003f66270 */
[C---:B------:R-:W-:Y:S01]  /*4350*/  IMAD.IADD R25, R20.reuse, 0x1, -R25 ;  /* 0x0000000114197824 */ /* 0x040fe200078e0a19 */
[----:B------:R-:W-:Y:S01]  /*4360*/  ISETP.GE.AND P2, PT, R23, R146, PT ;  /* 0x000000921700720c */ /* 0x000fe20003f46270 */
[----:B------:R-:W3:Y:S01]  /*4370*/  MUFU.TANH R37, R37 ;  /* 0x0000002500257308 */ /* 0x000ee20000002400 */
[C---:B------:R-:W-:Y:S01]  /*4380*/  IMAD.IADD R23, R20.reuse, 0x1, -R23 ;  /* 0x0000000114177824 */ /* 0x040fe200078e0a17 */
[----:B------:R-:W-:Y:S01]  /*4390*/  IABS R28, R28 ;  /* 0x0000001c001c7213 */ /* 0x000fe20000000000 */
[----:B------:R-:W-:Y:S01]  /*43a0*/  IMAD.IADD R20, R20, 0x1, -R89 ;  /* 0x0000000114147824 */ /* 0x000fe200078e0a59 */
[----:B------:R-:W-:-:S02]  /*43b0*/  IABS R26, R26 ;  /* 0x0000001a001a7213 */ /* 0x000fc40000000000 */
[----:B------:R-:W-:Y:S02]  /*43c0*/  IABS R30, R30 ;  /* 0x0000001e001e7213 */ /* 0x000fe40000000000 */
[----:B------:R-:W4:Y:S01]  /*43d0*/  MUFU.TANH R33, R74 ;  /* 0x0000004a00217308 */ /* 0x000f220000002400 */
[----:B------:R-:W-:Y:S02]  /*43e0*/  I2FP.F32.S32 R28, R28 ;  /* 0x0000001c001c7245 */ /* 0x000fe40000201400 */
[----:B------:R-:W-:Y:S02]  /*43f0*/  I2FP.F32.S32 R26, R26 ;  /* 0x0000001a001a7245 */ /* 0x000fe40000201400 */
[----:B------:R-:W-:Y:S01]  /*4400*/  I2FP.F32.S32 R30, R30 ;  /* 0x0000001e001e7245 */ /* 0x000fe20000201400 */
[-C--:B-1----:R-:W-:Y:S01]  /*4410*/  FFMA.FTZ R21, R28, -R0.reuse, R21 ;  /* 0x800000001c157223 */ /* 0x082fe20000010015 */
[----:B------:R-:W-:Y:S01]  /*4420*/  FSEL R141, R24, -INF , !P5 ;  /* 0xff800000188d7808 */ /* 0x000fe20006800000 */
[----:B------:R-:W1:Y:S01]  /*4430*/  MUFU.TANH R75, R75 ;  /* 0x0000004b004b7308 */ /* 0x000e620000002400 */
[----:B------:R-:W-:Y:S01]  /*4440*/  FSEL R184, R47, -INF , !P5 ;  /* 0xff8000002fb87808 */ /* 0x000fe20006800000 */
[-C--:B--2---:R-:W-:Y:S01]  /*4450*/  FFMA.FTZ R35, R26, -R0.reuse, R35 ;  /* 0x800000001a237223 */ /* 0x084fe20000010023 */
[----:B------:R-:W-:Y:S01]  /*4460*/  ISETP.GE.U32.AND P5, PT, R146, 0x41, PT ;  /* 0x000000419200780c */ /* 0x000fe20003fa6070 */
[----:B---3--:R-:W-:Y:S01]  /*4470*/  FFMA.FTZ R37, R30, -R0, R37 ;  /* 0x800000001e257223 */ /* 0x008fe20000010025 */
[----:B------:R-:W-:-:S02]  /*4480*/  IABS R27, R27 ;  /* 0x0000001b001b7213 */ /* 0x000fc40000000000 */
[----:B------:R-:W-:Y:S01]  /*4490*/  IABS R25, R25 ;  /* 0x0000001900197213 */ /* 0x000fe20000000000 */
[----:B------:R-:W2:Y:S01]  /*44a0*/  MUFU.TANH R31, R38 ;  /* 0x00000026001f7308 */ /* 0x000ea20000002400 */
[----:B------:R-:W-:Y:S02]  /*44b0*/  IABS R23, R23 ;  /* 0x0000001700177213 */ /* 0x000fe40000000000 */
[----:B------:R-:W-:Y:S02]  /*44c0*/  IABS R20, R20 ;  /* 0x0000001400147213 */ /* 0x000fe40000000000 */
[----:B------:R-:W-:Y:S02]  /*44d0*/  I2FP.F32.S32 R30, R27 ;  /* 0x0000001b001e7245 */ /* 0x000fe40000201400 */
[----:B------:R-:W-:Y:S01]  /*44e0*/  I2FP.F32.S32 R28, R25 ;  /* 0x00000019001c7245 */ /* 0x000fe20000201400 */
[----:B------:R-:W3:Y:S01]  /*44f0*/  MUFU.TANH R39, R39 ;  /* 0x0000002700277308 */ /* 0x000ee20000002400 */
[----:B------:R-:W-:Y:S01]  /*4500*/  I2FP.F32.S32 R26, R23 ;  /* 0x00000017001a7245 */ /* 0x000fe20000201400 */
[----:B----4-:R-:W-:Y:S01]  /*4510*/  FFMA.FTZ R33, R30, -R0, R33 ;  /* 0x800000001e217223 */ /* 0x010fe20000010021 */
[----:B------:R-:W-:Y:S01]  /*4520*/  I2FP.F32.S32 R20, R20 ;  /* 0x0000001400147245 */ /* 0x000fe20000201400 */
[----:B-1----:R-:W-:Y:S01]  /*4530*/  FFMA.FTZ R75, R28, -R0, R75 ;  /* 0x800000001c4b7223 */ /* 0x002fe2000001004b */
[----:B------:R-:W-:-:S02]  /*4540*/  FSEL R143, R143, -INF , !P1 ;  /* 0xff8000008f8f7808 */ /* 0x000fc40004800000 */
[----:B------:R-:W-:Y:S01]  /*4550*/  FSEL R174, R174, -INF , !P1 ;  /* 0xff800000aeae7808 */ /* 0x000fe20004800000 */
[----:B--2---:R-:W-:Y:S01]  /*4560*/  FFMA.FTZ R31, R26, -R0, R31 ;  /* 0x800000001a1f7223 */ /* 0x004fe2000001001f */
[----:B------:R-:W-:Y:S02]  /*4570*/  ISETP.GE.AND P1, PT, R89, R146, PT ;  /* 0x000000925900720c */ /* 0x000fe40003f26270 */
[----:B------:R-:W-:Y:S02]  /*4580*/  FSEL R187, R22, -INF , !P4 ;  /* 0xff80000016bb7808 */ /* 0x000fe40006000000 */
[----:B------:R-:W-:Y:S02]  /*4590*/  FSEL R180, R33, -INF , !P4 ;  /* 0xff80000021b47808 */ /* 0x000fe40006000000 */
[----:B------:R-:W-:Y:S01]  /*45a0*/  FSEL R185, R21, -INF , !P3 ;  /* 0xff80000015b97808 */ /* 0x000fe20005800000 */
[----:B---3--:R-:W-:Y:S01]  /*45b0*/  FFMA.FTZ R39, R20, -R0, R39 ;  /* 0x8000000014277223 */ /* 0x008fe20000010027 */
[----:B------:R-:W-:-:S02]  /*45c0*/  FSEL R178, R75, -INF , !P3 ;  /* 0xff8000004bb27808 */ /* 0x000fc40005800000 */
[----:B------:R-:W-:Y:S02]  /*45d0*/  FSEL R183, R35, -INF , !P2 ;  /* 0xff80000023b77808 */ /* 0x000fe40005000000 */
[----:B------:R-:W-:Y:S02]  /*45e0*/  FSEL R176, R31, -INF , !P2 ;  /* 0xff8000001fb07808 */ /* 0x000fe40005000000 */
[----:B------:R-:W-:Y:S02]  /*45f0*/  FSEL R181, R37, -INF , !P1 ;  /* 0xff80000025b57808 */ /* 0x000fe40004800000 */
[----:B------:R-:W-:Y:S01]  /*4600*/  FSEL R172, R39, -INF , !P1 ;  /* 0xff80000027ac7808 */ /* 0x000fe20004800000 */
        /* <DEDUP_REMOVED lines=48> */
.L_x_312:
[----:B------:R3:W-:Y:S02]  /*4910*/  STS.128 [R86+0x11000], RZ ;  /* 0x011000ff56007388 */ /* 0x0007e40000000c00 */
.L_x_313:
[----:B------:R-:W-:Y:S05]  /*4920*/  BSYNC.RECONVERGENT B0 ;  /* 0x0000000000007941 */ /* 0x000fea0003800200 */
.L_x_311:
[----:B------:R-:W0:Y:S02]  /*4930*/  LDGDEPBAR ;  /* 0x00000000000079af */ /* 0x000e240000000000 */
.L_x_310:
[----:B------:R-:W-:Y:S01]  /*4940*/  FMNMX3.FTZ R20, R19, R17, R15, !PT ;  /* 0x0000001113147276 */ /* 0x000fe2000781000f */
[----:B------:R-:W4:Y:S01]  /*4950*/  LDCU UR6, c[0x0][0x45c] ;  /* 0x00008b80ff0677ac */ /* 0x000f220008000800 */
        /* <DEDUP_REMOVED lines=13> */
[----:B-12---:R-:W-:Y:S02]  /*4a30*/  FMNMX.FTZ R23, R181, R20, !PT ;  /* 0x00000014b5177209 */ /* 0x006fe40007810000 */
[----:B------:R-:W-:Y:S02]  /*4a40*/  FMNMX.FTZ R22, R172, R21, !PT ;  /* 0x00000015ac167209 */ /* 0x000fe40007810000 */
[----:B------:R-:W-:Y:S01]  /*4a50*/  LOP3.LUT R169, R85, 0x200, R87, 0xf8, !PT ;  /* 0x0000020055a97812 */ /* 0x000fe200078ef857 */
[----:B------:R-:W1:Y:S03]  /*4a60*/  SHFL.BFLY PT, R20, R23, 0x2, 0x1f ;  /* 0x0c401f0017147f89 */ /* 0x000e6600000e0000 */
[----:B------:R-:W-:Y:S01]  /*4a70*/  LEA R169, R169, UR5, 0x1 ;  /* 0x00000005a9a97c11 */ /* 0x000fe2000f8e08ff */
[----:B------:R-:W2:Y:S03]  /*4a80*/  SHFL.BFLY PT, R21, R22, 0x2, 0x1f ;  /* 0x0c401f0016157f89 */ /* 0x000ea600000e0000 */
[----:B------:R-:W-:Y:S01]  /*4a90*/  IADD3 R165, PT, PT, R169, 0x12040, RZ ;  /* 0x00012040a9a57810 */ /* 0x000fe20007ffe0ff */
[----:B------:R-:W-:Y:S01]  /*4aa0*/  LDSM.16.MT88.4 R40, [R169+0x14000] ;  /* 0x01400000a928783b */ /* 0x000fe20000004200 */
[----:B------:R-:W-:-:S03]  /*4ab0*/  IADD3 R173, PT, PT, R84, R169, RZ ;  /* 0x000000a954ad7210 */ /* 0x000fc60007ffe0ff */
[----:B------:R-:W-:Y:S04]  /*4ac0*/  LDSM.16.MT88.4 R124, [R169+0x12000] ;  /* 0x01200000a97c783b */ /* 0x000fe80000004200 */
[----:B------:R-:W-:Y:S04]  /*4ad0*/  LDSM.16.MT88.4 R116, [R173+0x12000] ;  /* 0x01200000ad74783b */ /* 0x000fe80000004200 */
[----:B------:R-:W-:Y:S01]  /*4ae0*/  LDSM.16.MT88.4 R48, [R173+0x14000] ;  /* 0x01400000ad30783b */ /* 0x000fe20000004200 */
[----:B-1----:R-:W-:-:S03]  /*4af0*/  FMNMX.FTZ R20, R23, R20, !PT ;  /* 0x0000001417147209 */ /* 0x002fc60007810000 */
[----:B------:R-:W-:Y:S01]  /*4b00*/  LDSM.16.MT88.4 R80, [R173+0x16000] ;  /* 0x01600000ad50783b */ /* 0x000fe20000004200 */
[----:B--2---:R-:W-:-:S03]  /*4b10*/  FMNMX.FTZ R21, R22, R21, !PT ;  /* 0x0000001516157209 */ /* 0x004fc60007810000 */
[----:B------:R-:W1:Y:S04]  /*4b20*/  SHFL.BFLY PT, R133, R20, 0x1, 0x1f ;  /* 0x0c201f0014857f89 */ /* 0x000e6800000e0000 */
[----:B------:R-:W2:Y:S04]  /*4b30*/  SHFL.BFLY PT, R132, R21, 0x1, 0x1f ;  /* 0x0c201f0015847f89 */ /* 0x000ea800000e0000 */
[----:B------:R-:W-:Y:S04]  /*4b40*/  LDSM.16.MT88.4 R72, [R169+0x16000] ;  /* 0x01600000a948783b */ /* 0x000fe80000004200 */
[----:B------:R-:W-:Y:S04]  /*4b50*/  LDSM.16.MT88.4 R136, [R173+0x12800] ;  /* 0x01280000ad88783b */ /* 0x000fe80000004200 */
[----:B------:R-:W-:Y:S04]  /*4b60*/  LDSM.16.MT88.4 R32, [R173+0x16800] ;  /* 0x01680000ad20783b */ /* 0x000fe80000004200 */
[----:B------:R-:W-:Y:S01]  /*4b70*/  LDSM.16.MT88.4 R28, [R169+0x12800] ;  /* 0x01280000a91c783b */ /* 0x000fe20000004200 */
[----:B-1----:R-:W-:-:S02]  /*4b80*/  FMNMX.FTZ R133, R20, R133, !PT ;  /* 0x0000008514857209 */ /* 0x002fc40007810000 */
[----:B--2---:R-:W-:-:S03]  /*4b90*/  FMNMX.FTZ R132, R21, R132, !PT ;  /* 0x0000008415847209 */ /* 0x004fc60007810000 */
[C---:B----4-:R-:W-:Y:S01]  /*4ba0*/  FMUL.FTZ R182, R133.reuse, UR6 ;  /* 0x0000000685b67c20 */ /* 0x050fe20008410000 */
[----:B------:R-:W-:Y:S01]  /*4bb0*/  FSETP.NEU.FTZ.AND P1, PT, R133, -INF , PT ;  /* 0xff8000008500780b */ /* 0x000fe20003f3d000 */
[----:B------:R-:W-:Y:S01]  /*4bc0*/  LDSM.16.MT88.4 R20, [R173+0x14800] ;  /* 0x01480000ad14783b */ /* 0x000fe20000004200 */
[----:B------:R-:W-:Y:S02]  /*4bd0*/  FMUL.FTZ R177, R132, UR6 ;  /* 0x0000000684b17c20 */ /* 0x000fe40008410000 */
[----:B------:R-:W-:Y:S02]  /*4be0*/  FSEL R182, R182, RZ, P1 ;  /* 0x000000ffb6b67208 */ /* 0x000fe40000800000 */
        /* <DEDUP_REMOVED lines=8> */
[----:B------:R-:W-:Y:S01]  /*4c70*/  IADD3 R6, PT, PT, R169, 0x12000, RZ ;  /* 0x00012000a9067810 */ /* 0x000fe20007ffe0ff */
[--C-:B------:R-:W-:Y:S01]  /*4c80*/  FFMA.FTZ R162, R18, UR6, -R177.reuse ;  /* 0x0000000612a27c23 */ /* 0x100fe200080108b1 */
[--C-:B------:R-:W-:Y:S01]  /*4c90*/  FFMA.FTZ R159, R16, UR6, -R177.reuse ;  /* 0x00000006109f7c23 */ /* 0x100fe200080108b1 */
[--C-:B------:R-:W-:Y:S01]  /*4ca0*/  FFMA.FTZ R155, R4, UR6, -R177.reuse ;  /* 0x00000006049b7c23 */ /* 0x100fe200080108b1 */
[----:B------:R-:W-:Y:S01]  /*4cb0*/  @P0 IADD3 R165, PT, PT, R6, -0x40, RZ ;  /* 0xffffffc006a50810 */ /* 0x000fe20007ffe0ff */
[--C-:B------:R-:W-:Y:S01]  /*4cc0*/  FFMA.FTZ R152, R5, UR6, -R182.reuse ;  /* 0x0000000605987c23 */ /* 0x100fe200080108b6 */
[----:B------:R-:W-:Y:S01]  /*4cd0*/  MUFU.EX2 R164, R164 ;  /* 0x000000a400a47308 */ /* 0x000fe20000000800 */
[--C-:B------:R-:W-:Y:S01]  /*4ce0*/  FFMA.FTZ R156, R11, UR6, -R182.reuse ;  /* 0x000000060b9c7c23 */ /* 0x100fe200080108b6 */
[----:B------:R-:W-:Y:S01]  /*4cf0*/  IADD3 R163, PT, PT, R84, R165, RZ ;  /* 0x000000a554a37210 */ /* 0x000fe20007ffe0ff */
[----:B------:R-:W1:Y:S01]  /*4d00*/  LDSM.16.MT88.4 R108, [R165] ;  /* 0x00000000a56c783b */ /* 0x000e620000004200 */
[--C-:B------:R-:W-:Y:S01]  /*4d10*/  FFMA.FTZ R149, R9, UR6, -R182.reuse ;  /* 0x0000000609957c23 */ /* 0x100fe200080108b6 */
[--C-:B------:R-:W-:Y:S01]  /*4d20*/  FFMA.FTZ R154, R14, UR6, -R177.reuse ;  /* 0x000000060e9a7c23 */ /* 0x100fe200080108b1 */
[--C-:B------:R-:W-:Y:S01]  /*4d30*/  FFMA.FTZ R151, R12, UR6, -R177.reuse ;  /* 0x000000060c977c23 */ /* 0x100fe200080108b1 */
[----:B------:R-:W2:Y:S01]  /*4d40*/  LDSM.16.MT88.4 R56, [R165+0x2000] ;  /* 0x00200000a538783b */ /* 0x000ea20000004200 */
[----:B------:R-:W4:Y:S01]  /*4d50*/  MUFU.EX2 R161, R161 ;  /* 0x000000a100a17308 */ /* 0x000f220000000800 */
[--C-:B------:R-:W-:Y:S01]  /*4d60*/  FFMA.FTZ R150, R10, UR6, -R177.reuse ;  /* 0x000000060a967c23 */ /* 0x100fe200080108b1 */
[--C-:B------:R-:W-:Y:S01]  /*4d70*/  FFMA.FTZ R147, R8, UR6, -R177.reuse ;  /* 0x0000000608937c23 */ /* 0x100fe200080108b1 */
[----:B------:R-:W5:Y:S01]  /*4d80*/  LDSM.16.MT88.4 R100, [R163] ;  /* 0x00000000a364783b */ /* 0x000f620000004200 */
[--C-:B------:R-:W-:Y:S01]  /*4d90*/  FFMA.FTZ R166, R171, UR6, -R182.reuse ;  /* 0x00000006aba67c23 */ /* 0x100fe200080108b6 */
[--C-:B------:R-:W-:Y:S01]  /*4da0*/  FFMA.FTZ R167, R167, UR6, -R182.reuse ;  /* 0x00000006a7a77c23 */ /* 0x100fe200080108b6 */
[--C-:B------:R-:W-:Y:S01]  /*4db0*/  FFMA.FTZ R168, R143, UR6, -R182.reuse ;  /* 0x000000068fa87c23 */ /* 0x100fe200080108b6 */
[----:B------:R-:W3:Y:S01]  /*4dc0*/  LDSM.16.MT88.4 R64, [R163+0x2000] ;  /* 0x00200000a340783b */ /* 0x000ee20000004200 */
[----:B------:R-:W-:Y:S01]  /*4dd0*/  MUFU.EX2 R160, R160 ;  /* 0x000000a000a07308 */ /* 0x000fe20000000800 */
[--C-:B------:R-:W-:Y:S01]  /*4de0*/  FFMA.FTZ R171, R141, UR6, -R182.reuse ;  /* 0x000000068dab7c23 */ /* 0x100fe200080108b6 */
[--C-:B------:R-:W-:Y:S01]  /*4df0*/  FFMA.FTZ R170, R142, UR6, -R177.reuse ;  /* 0x000000068eaa7c23 */ /* 0x100fe200080108b1 */
[----:B------:R-:W3:Y:S01]  /*4e00*/  LDSM.16.MT88.4 R88, [R165+0x4000] ;  /* 0x00400000a558783b */ /* 0x000ee20000004200 */
[--C-:B------:R-:W-:Y:S01]  /*4e10*/  FFMA.FTZ R175, R140, UR6, -R177.reuse ;  /* 0x000000068caf7c23 */ /* 0x100fe200080108b1 */
[--C-:B------:R-:W-:Y:S01]  /*4e20*/  FFMA.FTZ R174, R174, UR6, -R177.reuse ;  /* 0x00000006aeae7c23 */ /* 0x100fe200080108b1 */
[--C-:B------:R-:W-:Y:S01]  /*4e30*/  FFMA.FTZ R179, R184, UR6, -R177.reuse ;  /* 0x00000006b8b37c23 */ /* 0x100fe200080108b1 */
[----:B------:R-:W3:Y:S01]  /*4e40*/  LDSM.16.MT88.4 R4, [R163+0x4000] ;  /* 0x00400000a304783b */ /* 0x000ee20000004200 */
[----:B------:R-:W1:Y:S01]  /*4e50*/  MUFU.EX2 R157, R157 ;  /* 0x0000009d009d7308 */ /* 0x000e620000000800 */
[----:B----4-:R-:W-:Y:S01]  /*4e60*/  F2FP.BF16.F32.PACK_AB R96, R161, R164 ;  /* 0x000000a4a160723e */ /* 0x010fe200000010ff */
[--C-:B------:R-:W-:Y:S01]  /*4e70*/  FFMA.FTZ R224, R181, UR6, -R182.reuse ;  /* 0x00000006b5e07c23 */ /* 0x100fe200080108b6 */
[----:B------:R-:W4:Y:S01]  /*4e80*/  LDSM.16.MT88.4 R12, [R165+0x800] ;  /* 0x00080000a50c783b */ /* 0x000f220000004200 */
[--C-:B------:R-:W-:Y:S01]  /*4e90*/  FFMA.FTZ R184, R187, UR6, -R182.reuse ;  /* 0x00000006bbb87c23 */ /* 0x100fe200080108b6 */
[--C-:B------:R-:W-:Y:S01]  /*4ea0*/  FFMA.FTZ R185, R185, UR6, -R182.reuse ;  /* 0x00000006b9b97c23 */ /* 0x100fe200080108b6 */
[----:B------:R-:W-:Y:S01]  /*4eb0*/  FFMA.FTZ R183, R183, UR6, -R182 ;  /* 0x00000006b7b77c23 */ /* 0x000fe200080108b6 */
[----:B------:R-:W4:Y:S01]  /*4ec0*/  LDSM.16.MT88.4 R8, [R169+0x14800] ;  /* 0x01480000a908783b */ /* 0x000f220000004200 */
[----:B------:R-:W-:Y:S01]  /*4ed0*/  MUFU.EX2 R162, R162 ;  /* 0x000000a200a27308 */ /* 0x000fe20000000800 */
[--C-:B------:R-:W-:Y:S01]  /*4ee0*/  FFMA.FTZ R180, R180, UR6, -R177.reuse ;  /* 0x00000006b4b47c23 */ /* 0x100fe200080108b1 */
[--C-:B------:R-:W-:Y:S01]  /*4ef0*/  FFMA.FTZ R181, R178, UR6, -R177.reuse ;  /* 0x00000006b2b57c23 */ /* 0x100fe200080108b1 */
[----:B------:R-:W4:Y:S01]  /*4f00*/  LDSM.16.MT88.4 R16, [R165+0x2800] ;  /* 0x00280000a510783b */ /* 0x000f220000004200 */
[--C-:B------:R-:W-:Y:S01]  /*4f10*/  FFMA.FTZ R176, R176, UR6, -R177.reuse ;  /* 0x00000006b0b07c23 */ /* 0x100fe200080108b1 */
[----:B------:R-:W-:Y:S01]  /*4f20*/  FFMA.FTZ R223, R172, UR6, -R177 ;  /* 0x00000006acdf7c23 */ /* 0x000fe200080108b1 */
[----:B------:R-:W-:Y:S01]  /*4f30*/  FADD.FTZ R161, R164, R161 ;  /* 0x000000a1a4a17221 */ /* 0x000fe20000010000 */
[----:B------:R-:W-:Y:S01]  /*4f40*/  LDSM.16.MT88.4 R24, [R163+0x800] ;  /* 0x00080000a318783b */ /* 0x000fe20000004200 */
[----:B------:R-:W2:Y:S01]  /*4f50*/  MUFU.EX2 R159, R159 ;  /* 0x0000009f009f7308 */ /* 0x000ea20000000800 */
[C---:B-1----:R-:W-:Y:S01]  /*4f60*/  F2FP.BF16.F32.PACK_AB R98, R157.reuse, R160 ;  /* 0x000000a09d62723e */ /* 0x042fe200000010ff */
[----:B------:R-:W-:Y:S01]  /*4f70*/  FADD.FTZ R160, R160, R161 ;  /* 0x000000a1a0a07221 */ /* 0x000fe20000010000 */
[----:B------:R-:W-:Y:S03]  /*4f80*/  LDSM.16.MT88.4 R140, [R173+0x13000] ;  /* 0x01300000ad8c783b */ /* 0x000fe60000004200 */
[----:B------:R-:W-:-:S02]  /*4f90*/  FADD.FTZ R157, R157, R160 ;  /* 0x000000a09d9d7221 */ /* 0x000fc40000010000 */
[----:B------:R-:W-:Y:S08]  /*4fa0*/  MUFU.EX2 R158, R158 ;  /* 0x0000009e009e7308 */ /* 0x000ff00000000800 */
        /* <DEDUP_REMOVED lines=29> */
[C---:B-----5:R-:W-:Y:S07]  /*5180*/  HMMA.16816.F32.BF16 R104, R96.reuse, R100, RZ ;  /* 0x000000646068723c */ /* 0x060fee00000418ff */
[----:B------:R-:W5:Y:S01]  /*5190*/  MUFU.EX2 R175, R175 ;  /* 0x000000af00af7308 */ /* 0x000f620000000800 */
[C---:B---3--:R-:W-:Y:S07]  /*51a0*/  HMMA.16816.F32.BF16 R60, R96.reuse, R64, RZ ;  /* 0x00000040603c723c */ /* 0x048fee00000418ff */
        /* <DEDUP_REMOVED lines=29> */
[----:B----4-:R-:W-:Y:S01]  /*5380*/  F2FP.BF16.F32.PACK_AB R7, R147, R150 ;  /* 0x000000969307723e */ /* 0x010fe200000010ff */
        /* <DEDUP_REMOVED lines=12> */
[----:B------:R-:W4:Y:S07]  /*5450*/  LDSM.16.MT88.4 R16, [R163+0x4800] ;  /* 0x00480000a310783b */ /* 0x000f2e0000004200 */
[C---:B------:R-:W-:Y:S08]  /*5460*/  HMMA.16816.F32.BF16 R44, R4.reuse, R20, R44 ;  /* 0x00000014042c723c */ /* 0x040ff0000004182c */
[C---:B------:R-:W-:Y:S01]  /*5470*/  HMMA.16816.F32.BF16 R48, R4.reuse, R22, R48 ;  /* 0x000000160430723c */ /* 0x040fe20000041830 */
[----:B------:R-:W5:Y:S07]  /*5480*/  LDSM.16.MT88.4 R20, [R163+0x2800] ;  /* 0x00280000a314783b */ /* 0x000f6e0000004200 */
[C---:B-1----:R-:W-:Y:S08]  /*5490*/  HMMA.16816.F32.BF16 R68, R4.reuse, R12, R68 ;  /* 0x0000000c0444723c */ /* 0x042ff00000041844 */
[C---:B------:R-:W-:Y:S01]  /*54a0*/  HMMA.16816.F32.BF16 R72, R4.reuse, R14, R72 ;  /* 0x0000000e0448723c */ /* 0x040fe20000041848 */
[----:B------:R-:W1:Y:S07]  /*54b0*/  LDSM.16.MT88.4 R12, [R165+0x1000] ;  /* 0x00100000a50c783b */ /* 0x000e6e0000004200 */
[C---:B--2---:R-:W-:Y:S08]  /*54c0*/  HMMA.16816.F32.BF16 R84, R4.reuse, R8, R84 ;  /* 0x000000080454723c */ /* 0x044ff00000041854 */
[C---:B------:R-:W-:Y:S01]  /*54d0*/  HMMA.16816.F32.BF16 R88, R4.reuse, R10, R88 ;  /* 0x0000000a0458723c */ /* 0x040fe20000041858 */
[----:B------:R-:W2:Y:S07]  /*54e0*/  LDSM.16.MT88.4 R8, [R169+0x15000] ;  /* 0x01500000a908783b */ /* 0x000eae0000004200 */
[C---:B----4-:R-:W-:Y:S08]  /*54f0*/  HMMA.16816.F32.BF16 R92, R4.reuse, R16, R92 ;  /* 0x00000010045c723c */ /* 0x050ff0000004185c */
[C---:B------:R-:W-:Y:S01]  /*5500*/  HMMA.16816.F32.BF16 R96, R4.reuse, R18, R96 ;  /* 0x000000120460723c */ /* 0x040fe20000041860 */
[----:B------:R-:W4:Y:S07]  /*5510*/  LDSM.16.MT88.4 R16, [R163+0x3000] ;  /* 0x00300000a310783b */ /* 0x000f2e0000004200 */
[C---:B-----5:R-:W-:Y:S08]  /*5520*/  HMMA.16816.F32.BF16 R60, R4.reuse, R20, R60 ;  /* 0x00000014043c723c */ /* 0x060ff0000004183c */
        /* <DEDUP_REMOVED lines=17> */
[----:B------:R-:W-:Y:S01]  /*5640*/  F2FP.BF16.F32.PACK_AB R6, R171, R168 ;  /* 0x000000a8ab06723e */ /* 0x000fe200000010ff */
[----:B------:R-:W-:Y:S01]  /*5650*/  FADD.FTZ R170, R170, R147 ;  /* 0x00000093aaaa7221 */ /* 0x000fe20000010000 */
[----:B---3--:R-:W-:Y:S01]  /*5660*/  F2FP.BF16.F32.PACK_AB R7, R179, R174 ;  /* 0x000000aeb307723e */ /* 0x008fe200000010ff */
[----:B------:R-:W-:-:S02]  /*5670*/  FADD.FTZ R167, R167, R166 ;  /* 0x000000a6a7a77221 */ /* 0x000fc40000010000 */
[----:B------:R-:W-:Y:S02]  /*5680*/  FADD.FTZ R175, R175, R170 ;  /* 0x000000aaafaf7221 */ /* 0x000fe40000010000 */
[----:B------:R-:W-:Y:S02]  /*5690*/  FADD.FTZ R168, R168, R167 ;  /* 0x000000a7a8a87221 */ /* 0x000fe40000010000 */
[----:B-1----:R-:W-:Y:S01]  /*56a0*/  HMMA.16816.F32.BF16 R112, R4, R12, R112 ;  /* 0x0000000c0470723c */ /* 0x002fe20000041870 */
[----:B------:R-:W-:Y:S01]  /*56b0*/  FADD.FTZ R174, R174, R175 ;  /* 0x000000afaeae7221 */ /* 0x000fe20000010000 */
[----:B------:R-:W-:-:S03]  /*56c0*/  FADD.FTZ R171, R171, R168 ;  /* 0x000000a8abab7221 */ /* 0x000fc60000010000 */
[----:B------:R-:W-:-:S03]  /*56d0*/  FADD.FTZ R179, R179, R174 ;  /* 0x000000aeb3b37221 */ /* 0x000fc60000010000 */
[C---:B------:R-:W-:Y:S01]  /*56e0*/  HMMA.16816.F32.BF16 R108, R4.reuse, R14, R108 ;  /* 0x0000000e046c723c */ /* 0x040fe2000004186c */
[----:B------:R-:W1:Y:S07]  /*56f0*/  LDSM.16.MT88.4 R12, [R169+0x17000] ;  /* 0x01700000a90c783b */ /* 0x000e6e0000004200 */
[C---:B--2---:R-:W-:Y:S08]  /*5700*/  HMMA.16816.F32.BF16 R36, R4.reuse, R8, R36 ;  /* 0x000000080424723c */ /* 0x044ff00000041824 */
[C---:B------:R-:W-:Y:S01]  /*5710*/  HMMA.16816.F32.BF16 R40, R4.reuse, R10, R40 ;  /* 0x0000000a0428723c */ /* 0x040fe20000041828 */
[----:B------:R-:W2:Y:S07]  /*5720*/  LDSM.16.MT88.4 R8, [R165+0x5000] ;  /* 0x00500000a508783b */ /* 0x000eae0000004200 */
[C---:B----4-:R-:W-:Y:S08]  /*5730*/  HMMA.16816.F32.BF16 R60, R4.reuse, R16, R60 ;  /* 0x00000010043c723c */ /* 0x050ff0000004183c */
        /* <DEDUP_REMOVED lines=16> */
[----:B------:R-:W5:Y:S07]  /*5840*/  LDSM.16.MT88.4 R136, [R173+0x17800] ;  /* 0x01780000ad88783b */ /* 0x000f6e0000004200 */
        /* <DEDUP_REMOVED lines=10> */
[----:B------:R-:W-:Y:S01]  /*58f0*/  HMMA.16816.F32.BF16 R56, R4, R22, R56 ;  /* 0x000000160438723c */ /* 0x000fe20000041838 */
[----:B------:R-:W-:Y:S01]  /*5900*/  F2FP.BF16.F32.PACK_AB R4, R185, R184 ;  /* 0x000000b8b904723e */ /* 0x000fe200000010ff */
[----:B------:R-:W5:Y:S01]  /*5910*/  LDSM.16.MT88.4 R20, [R165+0x3800] ;  /* 0x00380000a514783b */ /* 0x000f620000004200 */
[----:B------:R-:W-:Y:S01]  /*5920*/  F2FP.BF16.F32.PACK_AB R5, R181, R180 ;  /* 0x000000b4b505723e */ /* 0x000fe200000010ff */
[----:B------:R-:W-:Y:S01]  /*5930*/  FADD.FTZ R184, R184, R171 ;  /* 0x000000abb8b87221 */ /* 0x000fe20000010000 */
[----:B------:R-:W-:Y:S01]  /*5940*/  F2FP.BF16.F32.PACK_AB R6, R224, R183 ;  /* 0x000000b7e006723e */ /* 0x000fe200000010ff */
[----:B------:R-:W-:Y:S01]  /*5950*/  FADD.FTZ R180, R180, R179 ;  /* 0x000000b3b4b47221 */ /* 0x000fe20000010000 */
[----:B------:R-:W-:Y:S01]  /*5960*/  F2FP.BF16.F32.PACK_AB R7, R223, R176 ;  /* 0x000000b0df07723e */ /* 0x000fe200000010ff */
        /* <DEDUP_REMOVED lines=16> */
[C---:B------:R-:W-:Y:S08]  /*5a70*/  HMMA.16816.F32.BF16 R48, R4.reuse, R142, R48 ;  /* 0x0000008e0430723c */ /* 0x040ff00000041830 */
[C---:B-----5:R-:W-:Y:S08]  /*5a80*/  HMMA.16816.F32.BF16 R76, R4.reuse, R136, R76 ;  /* 0x00000088044c723c */ /* 0x060ff0000004184c */
        /* <DEDUP_REMOVED lines=53> */
[----:B------:R-:W2:Y:S01]  /*5de0*/  LDCU UR4, c[0x0][0x45c] ;  /* 0x00008b80ff0477ac */ /* 0x000ea20008000800 */
[----:B------:R-:W-:-:S02]  /*5df0*/  LOP3.LUT R185, R187, 0x400, RZ, 0xc0, !PT ;  /* 0x00000400bbb97812 */ /* 0x000fc400078ec0ff */
[----:B------:R-:W-:Y:S01]  /*5e00*/  SEL R184, R191, 0xffffffe0, !P0 ;  /* 0xffffffe0bfb87807 */ /* 0x000fe20004000000 */
[----:B-1----:R-:W-:Y:S01]  /*5e10*/  ULEA UR6, UR6, UR9, 0x18 ;  /* 0x0000000906067291 */ /* 0x002fe2000f8ec0ff */
[----:B------:R-:W-:Y:S11]  /*5e20*/  BRA `(.L_x_315) ;  /* 0x0000000000b47947 */ /* 0x000ff60003800000 */
.L_x_317:
        /* <DEDUP_REMOVED lines=45> */
.L_x_315:
[----:B------:R-:W-:Y:S04]  /*6100*/  DEPBAR.LE SB0, 0x0 ;  /* 0x000080000000791a */ /* 0x000fe80000000000 */
[----:B------:R-:W-:Y:S01]  /*6110*/  BAR.SYNC.DEFER_BLOCKING 0x0 ;  /* 0x0000000000007b1d */ /* 0x000fe20000010000 */
[C---:B----4-:R-:W-:Y:S01]  /*6120*/  IMAD.WIDE.U32 R22, R217.reuse, R204, RZ ;  /* 0x000000ccd9167225 */ /* 0x050fe200078e00ff */
[----:B------:R-:W-:Y:S02]  /*6130*/  LOP3.LUT R221, R192, 0x40, RZ, 0xfc, !PT ;  /* 0x00000040c0dd7812 */ /* 0x000fe400078efcff */
[----:B------:R-:W-:Y:S01]  /*6140*/  LOP3.LUT R194, R216, 0x7c00, RZ, 0xc0, !PT ;  /* 0x00007c00d8c27812 */ /* 0x000fe200078ec0ff */
[----:B------:R-:W-:Y:S01]  /*6150*/  IMAD R16, R217, R205, R23 ;  /* 0x000000cdd9107224 */ /* 0x000fe200078e0217 */
[C---:B------:R-:W-:Y:S01]  /*6160*/  LEA R20, P0, R22.reuse, R212, 0x7 ;  /* 0x000000d416147211 */ /* 0x040fe200078038ff */
[----:B------:R-:W-:Y:S01]  /*6170*/  IMAD.SHL.U32 R222, R193, 0x8, RZ ;  /* 0x00000008c1de7824 */ /* 0x000fe200078e00ff */
[----:B---3--:R-:W-:Y:S01]  /*6180*/  ISETP.GE.AND P3, PT, R221, UR8, PT ;  /* 0x00000008dd007c0c */ /* 0x008fe2000bf66270 */
[C---:B------:R-:W-:Y:S01]  /*6190*/  IMAD.SHL.U32 R17, R22.reuse, 0x40, RZ ;  /* 0x0000004016117824 */ /* 0x040fe200078e00ff */
[----:B------:R-:W-:Y:S01]  /*61a0*/  LEA.HI.X R21, R22, R211, R16, 0x7, P0 ;  /* 0x000000d316157211 */ /* 0x000fe200000f3c10 */
[----:B------:R-:W-:Y:S01]  /*61b0*/  IMAD R250, R217, 0x40, R210 ;  /* 0x00000040d9fa7824 */ /* 0x000fe200078e02d2 */
[----:B------:R-:W-:Y:S02]  /*61c0*/  LOP3.LUT R192, R222, 0x38, RZ, 0xc0, !PT ;  /* 0x00000038dec07812 */ /* 0x000fe400078ec0ff */
[----:B------:R-:W-:Y:S01]  /*61d0*/  SHF.L.U64.HI R18, R22, 0x6, R16 ;  /* 0x0000000616127819 */ /* 0x000fe20000010210 */
[----:B------:R-:W-:Y:S01]  /*61e0*/  IMAD.IADD R226, R208, 0x1, -R250 ;  /* 0x00000001d0e27824 */ /* 0x000fe200078e0afa */
[----:B------:R-:W-:Y:S02]  /*61f0*/  LOP3.LUT R220, R192, 0x80, RZ, 0xfc, !PT ;  /* 0x00000080c0dc7812 */ /* 0x000fe400078efcff */
[----:B------:R-:W-:Y:S02]  /*6200*/  LEA R17, P0, R204, R17, 0x5 ;  /* 0x00000011cc117211 */ /* 0x000fe400078028ff */
[----:B------:R-:W-:Y:S02]  /*6210*/  ISETP.GE.AND P2, PT, R220, UR8, PT ;  /* 0x00000008dc007c0c */ /* 0x000fe4000bf46270 */
[----:B------:R-:W-:Y:S01]  /*6220*/  LEA.HI.X R18, R204, R18, R205, 0x5, P0 ;  /* 0x00000012cc127211 */ /* 0x000fe200000f2ccd */
[----:B------:R-:W-:Y:S01]  /*6230*/  @!PT LDS RZ, [RZ] ;  /* 0x00000000fffff984 */ /* 0x000fe20000000800 */
[----:B------:R-:W-:Y:S01]  /*6240*/  @!PT LDS RZ, [RZ] ;  /* 0x00000000fffff984 */ /* 0x000fe20000000800 */
[----:B------:R-:W-:Y:S01]  /*6250*/  @!PT LDS RZ, [RZ] ;  /* 0x00000000fffff984 */ /* 0x000fe20000000800 */
[----:B------:R-:W-:Y:S01]  /*6260*/  @!P1 LDGSTS.E.BYPASS.LTC128B.128 [R206+0x12000], desc[UR16][R20.64] ;  /* 0x1200000014ce9fae */ /* 0x000fe2000b981a10 */
[C---:B------:R-:W-:Y:S01]  /*6270*/  LEA R16, P0, R17.reuse, R212, 0x1 ;  /* 0x000000d411107211 */ /* 0x040fe200078008ff */
[----:B------:R-:W-:Y:S01]  /*6280*/  UMOV UR5, UR6 ;  /* 0x0000000600057c82 */ /* 0x000fe20008000000 */
[----:B------:R-:W-:Y:S03]  /*6290*/  SHF.R.U32.HI R195, RZ, 0x1, R193 ;  /* 0x00000001ffc37819 */ /* 0x000fe600000116c1 */
[----:B------:R-:W-:Y:S01]  /*62a0*/  @P1 STS.128 [R206+0x12000], RZ ;  /* 0x012000ffce001388 */ /* 0x000fe20000000c00 */
[----:B------:R-:W-:Y:S02]  /*62b0*/  LEA.HI.X R17, R17, R211, R18, 0x1, P0 ;  /* 0x000000d311117211 */ /* 0x000fe400000f0c12 */
[--C-:B------:R-:W-:Y:S03]  /*62c0*/  LOP3.LUT R139, R192, 0x1c0, R187.reuse, 0xf8, !PT ;  /* 0x000001c0c08b7812 */ /* 0x100fe600078ef8bb */
[----:B------:R-:W-:Y:S01]  /*62d0*/  @!PT LDS RZ, [RZ] ;  /* 0x00000000fffff984 */ /* 0x000fe20000000800 */
[----:B------:R-:W-:Y:S01]  /*62e0*/  @!PT LDS RZ, [RZ] ;  /* 0x00000000fffff984 */ /* 0x000fe20000000800 */
[----:B------:R-:W-:Y:S01]  /*62f0*/  @!PT LDS RZ, [RZ] ;  /* 0x00000000fffff984 */ /* 0x000fe20000000800 */
[----:B------:R-:W-:Y:S01]  /*6300*/  @!P3 LDGSTS.E.BYPASS.LTC128B.128 [R206+0x14000], desc[UR16][R20.64+0x80] ;  /* 0x1400008014cebfae */ /* 0x000fe2000b981a10 */
[----:B------:R-:W-:Y:S02]  /*6310*/  LOP3.LUT R133, R194, 0x200, R187, 0xf8, !PT ;  /* 0x00000200c2857812 */ /* 0x000fe400078ef8bb */
[----:B------:R-:W-:Y:S03]  /*6320*/  LOP3.LUT R132, R195, 0x8, RZ, 0xc0, !PT ;  /* 0x00000008c3847812 */ /* 0x000fe600078ec0ff */
[----:B------:R-:W-:Y:S01]  /*6330*/  @P3 STS.128 [R206+0x14000], RZ ;  /* 0x014000ffce003388 */ /* 0x000fe20000000c00 */
[----:B------:R-:W-:Y:S02]  /*6340*/  LOP3.LUT R202, R139, R186, RZ, 0x3c, !PT ;  /* 0x000000ba8bca7212 */ /* 0x000fe400078e3cff */
[----:B------:R-:W-:Y:S03]  /*6350*/  LOP3.LUT R132, R133, R139, R132, 0xf6, !PT ;  /* 0x0000008b85847212 */ /* 0x000fe600078ef684 */
[----:B------:R-:W-:Y:S01]  /*6360*/  @!PT LDS RZ, [RZ] ;  /* 0x00000000fffff984 */ /* 0x000fe20000000800 */
[----:B------:R-:W-:Y:S01]  /*6370*/  @!PT LDS RZ, [RZ] ;  /* 0x00000000fffff984 */ /* 0x000fe20000000800 */
[----:B------:R-:W-:Y:S01]  /*6380*/  @!PT LDS RZ, [RZ] ;  /* 0x00000000fffff984 */ /* 0x000fe20000000800 */
[----:B------:R-:W-:Y:S01]  /*6390*/  @!P2 LDGSTS.E.BYPASS.LTC128B.128 [R206+0x16000], desc[UR16][R20.64+0x100] ;  /* 0x1600010014ceafae */ /* 0x000fe2000b981a10 */
[----:B------:R-:W-:Y:S01]  /*63a0*/  LOP3.LUT P0, RZ, R193, 0x4, RZ, 0xc0, !PT ;  /* 0x00000004c1ff7812 */ /* 0x000fe2000780c0ff */
[----:B------:R-:W-:Y:S01]  /*63b0*/  IMAD R202, R202, 0x2, R185 ;  /* 0x00000002caca7824 */ /* 0x000fe200078e02b9 */
[----:B------:R-:W-:Y:S03]  /*63c0*/  LEA R203, R132, UR5, 0x1 ;  /* 0x0000000584cb7c11 */ /* 0x000fe6000f8e08ff */
[----:B------:R-:W-:Y:S01]  /*63d0*/  @P2 STS.128 [R206+0x16000], RZ ;  /* 0x016000ffce002388 */ /* 0x000fe20000000c00 */
[----:B------:R-:W-:Y:S01]  /*63e0*/  SEL R132, R188, 0xffffffc0, !P0 ;  /* 0xffffffc0bc847807 */ /* 0x000fe20004000000 */
[----:B------:R-:W-:Y:S01]  /*63f0*/  VIADD R197, R202, UR5 ;  /* 0x00000005cac57c36 */ /* 0x000fe20008000000 */
[----:B------:R-:W-:Y:S03]  /*6400*/  IABS R226, R226 ;  /* 0x000000e200e27213 */ /* 0x000fe60000000000 */
[----:B------:R-:W-:Y:S01]  /*6410*/  @!PT LDS RZ, [RZ] ;  /* 0x00000000fffff984 */ /* 0x000fe20000000800 */
[----:B------:R-:W-:Y:S01]  /*6420*/  @!PT LDS RZ, [RZ] ;  /* 0x00000000fffff984 */ /* 0x000fe20000000800 */
[----:B------:R-:W-:Y:S01]  /*6430*/  @!PT LDS RZ, [RZ] ;  /* 0x00000000fffff984 */ /* 0x000fe20000000800 */
[----:B------:R-:W-:Y:S01]  /*6440*/  @!P1 LDGSTS.E.BYPASS.LTC128B.128 [R206+0x13000], desc[UR16][R16.64] ;  /* 0x1300000010ce9fae */ /* 0x000fe2000b981a10 */
[--C-:B------:R-:W-:Y:S01]  /*6450*/  IMAD.IADD R201, R184, 0x1, R203.reuse ;  /* 0x00000001b8c97824 */ /* 0x100fe200078e02cb */
[----:B------:R-:W-:Y:S01]  /*6460*/  ISETP.NE.AND P4, PT, R217, RZ, PT ;  /* 0x000000ffd900720c */ /* 0x000fe20003f85270 */
[C---:B------:R-:W-:Y:S03]  /*6470*/  IMAD.IADD R200, R197.reuse, 0x1, R184 ;  /* 0x00000001c5c87824 */ /* 0x040fe600078e02b8 */
[----:B------:R-:W-:Y:S01]  /*6480*/  @P1 STS.128 [R206+0x13000], RZ ;  /* 0x013000ffce001388 */ /* 0x000fe20000000c00 */
[----:B------:R-:W-:Y:S01]  /*6490*/  IMAD.IADD R199, R132, 0x1, R203 ;  /* 0x0000000184c77824 */ /* 0x000fe200078e02cb */
[----:B------:R-:W-:Y:S01]  /*64a0*/  I2FP.F32.S32 R226, R226 ;  /* 0x000000e200e27245 */ /* 0x000fe20000201400 */
[----:B------:R-:W-:Y:S03]  /*64b0*/  IMAD.IADD R197, R197, 0x1, R132 ;  /* 0x00000001c5c57824 */ /* 0x000fe600078e0284 */
[----:B------:R-:W-:Y:S01]  /*64c0*/  @!PT LDS RZ, [RZ] ;  /* 0x00000000fffff984 */ /* 0x000fe20000000800 */
[----:B------:R-:W-:Y:S01]  /*64d0*/  @!PT LDS RZ, [RZ] ;  /* 0x00000000fffff984 */ /* 0x000fe20000000800 */
[----:B------:R-:W-:Y:S01]  /*64e0*/  @!PT LDS RZ, [RZ] ;  /* 0x00000000fffff984 */ /* 0x000fe20000000800 */
[----:B------:R-:W-:Y:S01]  /*64f0*/  @!P3 LDGSTS.E.BYPASS.LTC128B.128 [R206+0x15000], desc[UR16][R16.64+0x80] ;  /* 0x1500008010cebfae */ /* 0x000fe2000b981a10 */
[C---:B------:R-:W-:Y:S02]  /*6500*/  IMAD.IADD R198, R184.reuse, 0x1, R199 ;  /* 0x00000001b8c67824 */ /* 0x040fe400078e02c7 */
[----:B------:R-:W-:Y:S03]  /*6510*/  IMAD.IADD R196, R184, 0x1, R197 ;  /* 0x00000001b8c47824 */ /* 0x000fe600078e02c5 */
[----:B------:R-:W-:Y:S06]  /*6520*/  @P3 STS.128 [R206+0x15000], RZ ;  /* 0x015000ffce003388 */ /* 0x000fec0000000c00 */
[----:B------:R-:W-:Y:S01]  /*6530*/  @!PT LDS RZ, [RZ] ;  /* 0x00000000fffff984 */ /* 0x000fe20000000800 */
[----:B------:R-:W-:Y:S01]  /*6540*/  @!PT LDS RZ, [RZ] ;  /* 0x00000000fffff984 */ /* 0x000fe20000000800 */
[----:B------:R-:W-:Y:S01]  /*6550*/  @!PT LDS RZ, [RZ] ;  /* 0x00000000fffff984 */ /* 0x000fe20000000800 */
[----:B------:R1:W-:Y:S06]  /*6560*/  @!P2 LDGSTS.E.BYPASS.LTC128B.128 [R206+0x17000], desc[UR16][R16.64+0x100] ;  /* 0x1700010010ceafae */ /* 0x0003ec000b981a10 */
[----:B------:R-:W-:Y:S06]  /*6570*/  @P2 STS.128 [R206+0x17000], RZ ;  /* 0x017000ffce002388 */ /* 0x000fec0000000c00 */
[----:B------:R-:W-:Y:S06]  /*6580*/  LDSM.16.M88.4 R140, [R203] ;  /* 0x00000000cb8c783b */ /* 0x000fec0000000200 */
[----:B------:R-:W3:Y:S06]  /*6590*/  LDSM.16.M88.4 R144, [R202+UR5+0xc000] ;  /* 0x00c00005ca90783b */ /* 0x000eec0008000200 */
[----:B------:R-:W4:Y:S06]  /*65a0*/  LDSM.16.M88.4 R148, [R202+UR5+0xc800] ;  /* 0x00c80005ca94783b */ /* 0x000f2c0008000200 */
[----:B------:R-:W5:Y:S06]  /*65b0*/  LDSM.16.M88.4 R152, [R202+UR5+0xd000] ;  /* 0x00d00005ca98783b */ /* 0x000f6c0008000200 */
[----:B------:R-:W0:Y:S06]  /*65c0*/  LDGDEPBAR ;  /* 0x00000000000079af */ /* 0x000e2c0000000000 */
[----:B------:R-:W2:Y:S06]  /*65d0*/  LDSM.16.M88.4 R156, [R202+UR5+0xd800] ;  /* 0x00d80005ca9c783b */ /* 0x000eac0008000200 */
[----:B------:R-:W-:Y:S06]  /*65e0*/  LDSM.16.M88.4 R160, [R201] ;  /* 0x00000000c9a0783b */ /* 0x000fec0000000200 */
[----:B------:R-:W2:Y:S01]  /*65f0*/  LDSM.16.M88.4 R164, [R200+0xc000] ;  /* 0x00c00000c8a4783b */ /* 0x000ea20000000200 */
[C---:B---3--:R-:W-:Y:S05]  /*6600*/  HMMA.16816.F32.BF16 R4, R140.reuse, R144, RZ ;  /* 0x000000908c04723c */ /* 0x048fea00000418ff */
[----:B------:R-:W3:Y:S06]  /*6610*/  LDSM.16.M88.4 R168, [R200+0xc800] ;  /* 0x00c80000c8a8783b */ /* 0x000eec0000000200 */
[----:B------:R-:W3:Y:S01]  /*6620*/  LDSM.16.M88.4 R172, [R200+0xd000] ;  /* 0x00d00000c8ac783b */ /* 0x000ee20000000200 */
[C---:B------:R-:W-:Y:S05]  /*6630*/  HMMA.16816.F32.BF16 R8, R140.reuse, R146, RZ ;  /* 0x000000928c08723c */ /* 0x040fea00000418ff */
[----:B------:R-:W3:Y:S03]  /*6640*/  LDSM.16.M88.4 R144, [R200+0xd800] ;  /* 0x00d80000c890783b */ /* 0x000ee60000000200 */
[C---:B----4-:R-:W-:Y:S03]  /*6650*/  HMMA.16816.F32.BF16 R12, R140.reuse, R148, RZ ;  /* 0x000000948c0c723c */ /* 0x050fe600000418ff */
[----:B------:R-:W-:Y:S05]  /*6660*/  LDSM.16.M88.4 R176, [R199] ;  /* 0x00000000c7b0783b */ /* 0x000fea0000000200 */
[C---:B-1----:R-:W-:Y:S01]  /*6670*/  HMMA.16816.F32.BF16 R16, R140.reuse, R150, RZ ;  /* 0x000000968c10723c */ /* 0x042fe200000418ff */
[----:B------:R-:W1:Y:S06]  /*6680*/  LDSM.16.M88.4 R180, [R197+0xc000] ;  /* 0x00c00000c5b4783b */ /* 0x000e6c0000000200 */
[----:B------:R-:W4:Y:S01]  /*6690*/  LDSM.16.M88.4 R132, [R197+0xc800] ;  /* 0x00c80000c584783b */ /* 0x000f220000000200 */
[C---:B-----5:R-:W-:Y:S05]  /*66a0*/  HMMA.16816.F32.BF16 R20, R140.reuse, R152, RZ ;  /* 0x000000988c14723c */ /* 0x060fea00000418ff */
[----:B------:R-:W5:Y:S03]  /*66b0*/  LDSM.16.M88.4 R136, [R197+0xd000] ;  /* 0x00d00000c588783b */ /* 0x000f660000000200 */
[C---:B------:R-:W-:Y:S03]  /*66c0*/  HMMA.16816.F32.BF16 R24, R140.reuse, R154, RZ ;  /* 0x0000009a8c18723c */ /* 0x040fe600000418ff */
[----:B------:R-:W-:Y:S05]  /*66d0*/  LDSM.16.M88.4 R148, [R198] ;  /* 0x00000000c694783b */ /* 0x000fea0000000200 */
[C---:B--2---:R-:W-:Y:S01]  /*66e0*/  HMMA.16816.F32.BF16 R28, R140.reuse, R156, RZ ;  /* 0x0000009c8c1c723c */ /* 0x044fe200000418ff */
[----:B------:R-:W-:Y:S07]  /*66f0*/  LDSM.16.M88.4 R152, [R196+0xc000] ;  /* 0x00c00000c498783b */ /* 0x000fee0000000200 */
[----:B------:R-:W-:Y:S01]  /*6700*/  HMMA.16816.F32.BF16 R32, R140, R158, RZ ;  /* 0x0000009e8c20723c */ /* 0x000fe200000418ff */
[----:B------:R-:W2:Y:S06]  /*6710*/  LDSM.16.M88.4 R140, [R197+0xd800] ;  /* 0x00d80000c58c783b */ /* 0x000eac0000000200 */
[----:B------:R-:W-:Y:S01]  /*6720*/  LDSM.16.M88.4 R156, [R196+0xd000] ;  /* 0x00d00000c49c783b */ /* 0x000fe20000000200 */
[C---:B------:R-:W-:Y:S08]  /*6730*/  HMMA.16816.F32.BF16 R4, R160.reuse, R164, R4 ;  /* 0x000000a4a004723c */ /* 0x040ff00000041804 */
[C---:B------:R-:W-:Y:S01]  /*6740*/  HMMA.16816.F32.BF16 R8, R160.reuse, R166, R8 ;  /* 0x000000a6a008723c */ /* 0x040fe20000041808 */
[----:B------:R-:W-:Y:S07]  /*6750*/  LDSM.16.M88.4 R164, [R203+0x4000] ;  /* 0x00400000cba4783b */ /* 0x000fee0000000200 */
[C---:B---3--:R-:W-:Y:S08]  /*6760*/  HMMA.16816.F32.BF16 R12, R160.reuse, R168, R12 ;  /* 0x000000a8a00c723c */ /* 0x048ff0000004180c */
[C---:B------:R-:W-:Y:S01]  /*6770*/  HMMA.16816.F32.BF16 R16, R160.reuse, R170, R16 ;  /* 0x000000aaa010723c */ /* 0x040fe20000041810 */
[----:B------:R-:W-:Y:S07]  /*6780*/  LDSM.16.M88.4 R168, [R202+UR5+0xe000] ;  /* 0x00e00005caa8783b */ /* 0x000fee0008000200 */
[C---:B------:R-:W-:Y:S08]  /*6790*/  HMMA.16816.F32.BF16 R20, R160.reuse, R172, R20 ;  /* 0x000000aca014723c */ /* 0x040ff00000041814 */
[C---:B------:R-:W-:Y:S01]  /*67a0*/  HMMA.16816.F32.BF16 R24, R160.reuse, R174, R24 ;  /* 0x000000aea018723c */ /* 0x040fe20000041818 */
[----:B------:R-:W-:Y:S07]  /*67b0*/  LDSM.16.M88.4 R172, [R201+0x4000] ;  /* 0x00400000c9ac783b */ /* 0x000fee0000000200 */
[C---:B------:R-:W-:Y:S08]  /*67c0*/  HMMA.16816.F32.BF16 R28, R160.reuse, R144, R28 ;  /* 0x00000090a01c723c */ /* 0x040ff0000004181c */
[----:B------:R-:W-:Y:S01]  /*67d0*/  HMMA.16816.F32.BF16 R32, R160, R146, R32 ;  /* 0x00000092a020723c */ /* 0x000fe20000041820 */
[----:B------:R-:W3:Y:S06]  /*67e0*/  LDSM.16.M88.4 R144, [R196+0xc800] ;  /* 0x00c80000c490783b */ /* 0x000eec0000000200 */
[----:B------:R-:W3:Y:S01]  /*67f0*/  LDSM.16.M88.4 R160, [R196+0xd800] ;  /* 0x00d80000c4a0783b */ /* 0x000ee20000000200 */
[C---:B-1----:R-:W-:Y:S08]  /*6800*/  HMMA.16816.F32.BF16 R4, R176.reuse, R180, R4 ;  /* 0x000000b4b004723c */ /* 0x042ff00000041804 */
[C---:B------:R-:W-:Y:S08]  /*6810*/  HMMA.16816.F32.BF16 R8, R176.reuse, R182, R8 ;  /* 0x000000b6b008723c */ /* 0x040ff00000041808 */
[C---:B----4-:R-:W-:Y:S08]  /*6820*/  HMMA.16816.F32.BF16 R12, R176.reuse, R132, R12 ;  /* 0x00000084b00c723c */ /* 0x050ff0000004180c */
[C---:B------:R-:W-:Y:S01]  /*6830*/  HMMA.16816.F32.BF16 R16, R176.reuse, R134, R16 ;  /* 0x00000086b010723c */ /* 0x040fe20000041810 */
[----:B------:R-:W1:Y:S07]  /*6840*/  LDSM.16.M88.4 R132, [R202+UR5+0xe800] ;  /* 0x00e80005ca84783b */ /* 0x000e6e0008000200 */
[C---:B-----5:R-:W-:Y:S08]  /*6850*/  HMMA.16816.F32.BF16 R20, R176.reuse, R136, R20 ;  /* 0x00000088b014723c */ /* 0x060ff00000041814 */
[C---:B------:R-:W-:Y:S01]  /*6860*/  HMMA.16816.F32.BF16 R24, R176.reuse, R138, R24 ;  /* 0x0000008ab018723c */ /* 0x040fe20000041818 */
[----:B------:R-:W4:Y:S07]  /*6870*/  LDSM.16.M88.4 R136, [R202+UR5+0xf000] ;  /* 0x00f00005ca88783b */ /* 0x000f2e0008000200 */
[C---:B--2---:R-:W-:Y:S08]  /*6880*/  HMMA.16816.F32.BF16 R28, R176.reuse, R140, R28 ;  /* 0x0000008cb01c723c */ /* 0x044ff0000004181c */
[----:B------:R-:W-:Y:S01]  /*6890*/  HMMA.16816.F32.BF16 R32, R176, R142, R32 ;  /* 0x0000008eb020723c */ /* 0x000fe20000041820 */
[----:B------:R-:W2:Y:S06]  /*68a0*/  LDSM.16.M88.4 R140, [R202+UR5+0xf800] ;  /* 0x00f80005ca8c783b */ /* 0x000eac0008000200 */
[----:B------:R-:W5:Y:S01]  /*68b0*/  LDSM.16.M88.4 R176, [R200+0xe000] ;  /* 0x00e00000c8b0783b */ /* 0x000f620000000200 */
        /* <DEDUP_REMOVED lines=8> */
[----:B------:R-:W-:Y:S07]  /*6940*/  LDSM.16.M88.4 R156, [R199+0x4000] ;  /* 0x00400000c79c783b */ /* 0x000fee0000000200 */
[C---:B------:R-:W-:Y:S08]  /*6950*/  HMMA.16816.F32.BF16 R28, R148.reuse, R160, R28 ;  /* 0x000000a0941c723c */ /* 0x040ff0000004181c */
[----:B------:R-:W-:Y:S01]  /*6960*/  HMMA.16816.F32.BF16 R32, R148, R162, R32 ;  /* 0x000000a29420723c */ /* 0x000fe20000041820 */
[----:B------:R-:W3:Y:S06]  /*6970*/  LDSM.16.M88.4 R148, [R200+0xf000] ;  /* 0x00f00000c894783b */ /* 0x000eec0000000200 */
[----:B------:R-:W3:Y:S01]  /*6980*/  LDSM.16.M88.4 R160, [R197+0xe000] ;  /* 0x00e00000c5a0783b */ /* 0x000ee20000000200 */
[C---:B------:R-:W-:Y:S08]  /*6990*/  HMMA.16816.F32.BF16 R4, R164.reuse, R168, R4 ;  /* 0x000000a8a404723c */ /* 0x040ff00000041804 */
[C---:B------:R-:W-:Y:S01]  /*69a0*/  HMMA.16816.F32.BF16 R8, R164.reuse, R170, R8 ;  /* 0x000000aaa408723c */ /* 0x040fe20000041808 */
[----:B------:R-:W-:Y:S07]  /*69b0*/  LDSM.16.M88.4 R168, [R196+0xe000] ;  /* 0x00e00000c4a8783b */ /* 0x000fee0000000200 */
[C---:B-1----:R-:W-:Y:S08]  /*69c0*/  HMMA.16816.F32.BF16 R12, R164.reuse, R132, R12 ;  /* 0x00000084a40c723c */ /* 0x042ff0000004180c */
[C---:B------:R-:W-:Y:S01]  /*69d0*/  HMMA.16816.F32.BF16 R16, R164.reuse, R134, R16 ;  /* 0x00000086a410723c */ /* 0x040fe20000041810 */
[----:B------:R-:W1:Y:S07]  /*69e0*/  LDSM.16.M88.4 R132, [R197+0xe800] ;  /* 0x00e80000c584783b */ /* 0x000e6e0000000200 */
[C---:B----4-:R-:W-:Y:S08]  /*69f0*/  HMMA.16816.F32.BF16 R20, R164.reuse, R136, R20 ;  /* 0x00000088a414723c */ /* 0x050ff00000041814 */
[C---:B------:R-:W-:Y:S01]  /*6a00*/  HMMA.16816.F32.BF16 R24, R164.reuse, R138, R24 ;  /* 0x0000008aa418723c */ /* 0x040fe20000041818 */
[----:B------:R-:W4:Y:S07]  /*6a10*/  LDSM.16.M88.4 R136, [R197+0xf000] ;  /* 0x00f00000c588783b */ /* 0x000f2e0000000200 */
[C---:B--2---:R-:W-:Y:S08]  /*6a20*/  HMMA.16816.F32.BF16 R28, R164.reuse, R140, R28 ;  /* 0x0000008ca41c723c */ /* 0x044ff0000004181c */
[----:B------:R-:W-:Y:S01]  /*6a30*/  HMMA.16816.F32.BF16 R32, R164, R142, R32 ;  /* 0x0000008ea420723c */ /* 0x000fe20000041820 */
[----:B------:R-:W2:Y:S06]  /*6a40*/  LDSM.16.M88.4 R140, [R197+0xf800] ;  /* 0x00f80000c58c783b */ /* 0x000eac0000000200 */
[----:B------:R-:W2:Y:S01]  /*6a50*/  LDSM.16.M88.4 R164, [R198+0x4000] ;  /* 0x00400000c6a4783b */ /* 0x000ea20000000200 */
[C---:B-----5:R-:W-:Y:S08]  /*6a60*/  HMMA.16816.F32.BF16 R4, R172.reuse, R176, R4 ;  /* 0x000000b0ac04723c */ /* 0x060ff00000041804 */
        /* <DEDUP_REMOVED lines=8> */
[C---:B------:R-:W-:Y:S08]  /*6af0*/  HMMA.16816.F32.BF16 R28, R172.reuse, R152, R28 ;  /* 0x00000098ac1c723c */ /* 0x040ff0000004181c */
[----:B------:R-:W-:Y:S01]  /*6b00*/  HMMA.16816.F32.BF16 R32, R172, R154, R32 ;  /* 0x0000009aac20723c */ /* 0x000fe20000041820 */
[----:B------:R-:W5:Y:S06]  /*6b10*/  LDSM.16.M88.4 R152, [R196+0xf800] ;  /* 0x00f80000c498783b */ /* 0x000f6c0000000200 */
[----:B------:R-:W-:Y:S01]  /*6b20*/  LDSM.16.M88.4 R172, [R202+UR5+0x10000] ;  /* 0x01000005caac783b */ /* 0x000fe20008000200 */
[C---:B------:R-:W-:Y:S08]  /*6b30*/  HMMA.16816.F32.BF16 R4, R156.reuse, R160, R4 ;  /* 0x000000a09c04723c */ /* 0x040ff00000041804 */
[C---:B------:R-:W-:Y:S01]  /*6b40*/  HMMA.16816.F32.BF16 R8, R156.reuse, R162, R8 ;  /* 0x000000a29c08723c */ /* 0x040fe20000041808 */
[----:B------:R-:W5:Y:S07]  /*6b50*/  LDSM.16.M88.4 R160, [R203+0x8000] ;  /* 0x00800000cba0783b */ /* 0x000f6e0000000200 */
[C---:B-1----:R-:W-:Y:S08]  /*6b60*/  HMMA.16816.F32.BF16 R12, R156.reuse, R132, R12 ;  /* 0x000000849c0c723c */ /* 0x042ff0000004180c */
[C---:B------:R-:W-:Y:S01]  /*6b70*/  HMMA.16816.F32.BF16 R16, R156.reuse, R134, R16 ;  /* 0x000000869c10723c */ /* 0x040fe20000041810 */
[----:B------:R-:W1:Y:S07]  /*6b80*/  LDSM.16.M88.4 R132, [R202+UR5+0x10800] ;  /* 0x01080005ca84783b */ /* 0x000e6e0008000200 */
[C---:B----4-:R-:W-:Y:S08]  /*6b90*/  HMMA.16816.F32.BF16 R20, R156.reuse, R136, R20 ;  /* 0x000000889c14723c */ /* 0x050ff00000041814 */
[C---:B------:R-:W-:Y:S01]  /*6ba0*/  HMMA.16816.F32.BF16 R24, R156.reuse, R138, R24 ;  /* 0x0000008a9c18723c */ /* 0x040fe20000041818 */
[----:B------:R-:W4:Y:S07]  /*6bb0*/  LDSM.16.M88.4 R136, [R202+UR5+0x11000] ;  /* 0x01100005ca88783b */ /* 0x000f2e0008000200 */
[C---:B--2---:R-:W-:Y:S08]  /*6bc0*/  HMMA.16816.F32.BF16 R28, R156.reuse, R140, R28 ;  /* 0x0000008c9c1c723c */ /* 0x044ff0000004181c */
[----:B------:R-:W-:Y:S01]  /*6bd0*/  HMMA.16816.F32.BF16 R32, R156, R142, R32 ;  /* 0x0000008e9c20723c */ /* 0x000fe20000041820 */
[----:B------:R-:W2:Y:S06]  /*6be0*/  LDSM.16.M88.4 R140, [R202+UR5+0x11800] ;  /* 0x01180005ca8c783b */ /* 0x000eac0008000200 */
[----:B------:R-:W-:Y:S01]  /*6bf0*/  LDSM.16.M88.4 R156, [R201+0x8000] ;  /* 0x00800000c99c783b */ /* 0x000fe20000000200 */
[C---:B------:R-:W-:Y:S08]  /*6c00*/  HMMA.16816.F32.BF16 R4, R164.reuse, R168, R4 ;  /* 0x000000a8a404723c */ /* 0x040ff00000041804 */
[C---:B------:R-:W-:Y:S01]  /*6c10*/  HMMA.16816.F32.BF16 R8, R164.reuse, R170, R8 ;  /* 0x000000aaa408723c */ /* 0x040fe20000041808 */
[----:B------:R-:W2:Y:S07]  /*6c20*/  LDSM.16.M88.4 R168, [R200+0x10000] ;  /* 0x01000000c8a8783b */ /* 0x000eae0000000200 */
[C---:B---3--:R-:W-:Y:S08]  /*6c30*/  HMMA.16816.F32.BF16 R12, R164.reuse, R144, R12 ;  /* 0x00000090a40c723c */ /* 0x048ff0000004180c */
[C---:B------:R-:W-:Y:S01]  /*6c40*/  HMMA.16816.F32.BF16 R16, R164.reuse, R146, R16 ;  /* 0x00000092a410723c */ /* 0x040fe20000041810 */
[----:B------:R-:W3:Y:S07]  /*6c50*/  LDSM.16.M88.4 R144, [R200+0x10800] ;  /* 0x01080000c890783b */ /* 0x000eee0000000200 */
[C---:B-----5:R-:W-:Y:S08]  /*6c60*/  HMMA.16816.F32.BF16 R20, R164.reuse, R148, R20 ;  /* 0x00000094a414723c */ /* 0x060ff00000041814 */
[C---:B------:R-:W-:Y:S01]  /*6c70*/  HMMA.16816.F32.BF16 R24, R164.reuse, R150, R24 ;  /* 0x00000096a418723c */ /* 0x040fe20000041818 */
[----:B------:R-:W5:Y:S07]  /*6c80*/  LDSM.16.M88.4 R148, [R200+0x11000] ;  /* 0x01100000c894783b */ /* 0x000f6e0000000200 */
[C---:B------:R-:W-:Y:S08]  /*6c90*/  HMMA.16816.F32.BF16 R28, R164.reuse, R152, R28 ;  /* 0x00000098a41c723c */ /* 0x040ff0000004181c */
[----:B------:R-:W-:Y:S01]  /*6ca0*/  HMMA.16816.F32.BF16 R32, R164, R154, R32 ;  /* 0x0000009aa420723c */ /* 0x000fe20000041820 */
[----:B------:R-:W5:Y:S06]  /*6cb0*/  LDSM.16.M88.4 R152, [R200+0x11800] ;  /* 0x01180000c898783b */ /* 0x000f6c0000000200 */
[----:B------:R-:W-:Y:S01]  /*6cc0*/  LDSM.16.M88.4 R164, [R199+0x8000] ;  /* 0x00800000c7a4783b */ /* 0x000fe20000000200 */
[C---:B------:R-:W-:Y:S08]  /*6cd0*/  HMMA.16816.F32.BF16 R4, R160.reuse, R172, R4 ;  /* 0x000000aca004723c */ /* 0x040ff00000041804 */
[C---:B------:R-:W-:Y:S01]  /*6ce0*/  HMMA.16816.F32.BF16 R8, R160.reuse, R174, R8 ;  /* 0x000000aea008723c */ /* 0x040fe20000041808 */
[----:B------:R-:W5:Y:S07]  /*6cf0*/  LDSM.16.M88.4 R172, [R197+0x10000] ;  /* 0x01000000c5ac783b */ /* 0x000f6e0000000200 */
        /* <DEDUP_REMOVED lines=9> */
[----:B------:R5:W2:Y:S01]  /*6d90*/  LDSM.16.M88.4 R160, [R198+0x8000] ;  /* 0x00800000c6a0783b */ /* 0x000aa20000000200 */
[C---:B------:R-:W-:Y:S08]  /*6da0*/  HMMA.16816.F32.BF16 R4, R156.reuse, R168, R4 ;  /* 0x000000a89c04723c */ /* 0x040ff00000041804 */
[C---:B------:R-:W-:Y:S08]  /*6db0*/  HMMA.16816.F32.BF16 R8, R156.reuse, R170, R8 ;  /* 0x000000aa9c08723c */ /* 0x040ff00000041808 */
[C---:B---3--:R-:W-:Y:S03]  /*6dc0*/  HMMA.16816.F32.BF16 R12, R156.reuse, R144, R12 ;  /* 0x000000909c0c723c */ /* 0x048fe6000004180c */
[----:B-----5:R-:W-:Y:S05]  /*6dd0*/  LOP3.LUT R198, RZ, R250, RZ, 0x33, !PT ;  /* 0x000000faffc67212 */ /* 0x020fea00078e33ff */
[C---:B------:R-:W-:Y:S03]  /*6de0*/  HMMA.16816.F32.BF16 R16, R156.reuse, R146, R16 ;  /* 0x000000929c10723c */ /* 0x040fe60000041810 */
[----:B------:R-:W-:Y:S04]  /*6df0*/  IMAD.IADD R225, R209, 0x1, R198 ;  /* 0x00000001d1e17824 */ /* 0x000fe800078e02c6 */
[----:B------:R-:W-:Y:S01]  /*6e00*/  VIADD R198, R225, 0x8 ;  /* 0x00000008e1c67836 */ /* 0x000fe20000000000 */
[C---:B------:R-:W-:Y:S03]  /*6e10*/  HMMA.16816.F32.BF16 R20, R156.reuse, R148, R20 ;  /* 0x000000949c14723c */ /* 0x040fe60000041814 */
[----:B------:R-:W-:Y:S02]  /*6e20*/  IABS R225, R225 ;  /* 0x000000e100e17213 */ /* 0x000fe40000000000 */
[----:B------:R-:W-:Y:S02]  /*6e30*/  IABS R198, R198 ;  /* 0x000000c600c67213 */ /* 0x000fe40000000000 */
[----:B------:R-:W-:Y:S01]  /*6e40*/  I2FP.F32.S32 R225, R225 ;  /* 0x000000e100e17245 */ /* 0x000fe20000201400 */
[C---:B------:R-:W-:Y:S03]  /*6e50*/  HMMA.16816.F32.BF16 R24, R156.reuse, R150, R24 ;  /* 0x000000969c18723c */ /* 0x040fe60000041818 */
[----:B------:R-:W-:Y:S05]  /*6e60*/  I2FP.F32.S32 R198, R198 ;  /* 0x000000c600c67245 */ /* 0x000fea0000201400 */
[C---:B------:R-:W-:Y:S08]  /*6e70*/  HMMA.16816.F32.BF16 R28, R156.reuse, R152, R28 ;  /* 0x000000989c1c723c */ /* 0x040ff0000004181c */
[----:B------:R-:W-:Y:S08]  /*6e80*/  HMMA.16816.F32.BF16 R32, R156, R154, R32 ;  /* 0x0000009a9c20723c */ /* 0x000ff00000041820 */
[C---:B------:R-:W-:Y:S08]  /*6e90*/  HMMA.16816.F32.BF16 R4, R164.reuse, R172, R4 ;  /* 0x000000aca404723c */ /* 0x040ff00000041804 */
[C---:B------:R-:W-:Y:S08]  /*6ea0*/  HMMA.16816.F32.BF16 R8, R164.reuse, R174, R8 ;  /* 0x000000aea408723c */ /* 0x040ff00000041808 */
[C---:B-1----:R-:W-:Y:S08]  /*6eb0*/  HMMA.16816.F32.BF16 R12, R164.reuse, R132, R12 ;  /* 0x00000084a40c723c */ /* 0x042ff0000004180c */
[C---:B------:R-:W-:Y:S01]  /*6ec0*/  HMMA.16816.F32.BF16 R16, R164.reuse, R134, R16 ;  /* 0x00000086a410723c */ /* 0x040fe20000041810 */
[----:B------:R-:W1:Y:S07]  /*6ed0*/  LDSM.16.M88.4 R132, [R196+0x10800] ;  /* 0x01080000c484783b */ /* 0x000e6e0000000200 */
[C---:B----4-:R-:W-:Y:S08]  /*6ee0*/  HMMA.16816.F32.BF16 R20, R164.reuse, R136, R20 ;  /* 0x00000088a414723c */ /* 0x050ff00000041814 */
[C---:B------:R-:W-:Y:S01]  /*6ef0*/  HMMA.16816.F32.BF16 R24, R164.reuse, R138, R24 ;  /* 0x0000008aa418723c */ /* 0x040fe20000041818 */
[----:B------:R-:W3:Y:S07]  /*6f00*/  LDSM.16.M88.4 R136, [R196+0x11000] ;  /* 0x01100000c488783b */ /* 0x000eee0000000200 */
[C---:B--2---:R-:W-:Y:S08]  /*6f10*/  HMMA.16816.F32.BF16 R28, R164.reuse, R140, R28 ;  /* 0x0000008ca41c723c */ /* 0x044ff0000004181c */
[----:B------:R-:W-:Y:S08]  /*6f20*/  HMMA.16816.F32.BF16 R32, R164, R142, R32 ;  /* 0x0000008ea420723c */ /* 0x000ff00000041820 */
[C---:B------:R-:W-:Y:S08]  /*6f30*/  HMMA.16816.F32.BF16 R4, R160.reuse, R176, R4 ;  /* 0x000000b0a004723c */ /* 0x040ff00000041804 */
[C---:B------:R-:W-:Y:S08]  /*6f40*/  HMMA.16816.F32.BF16 R8, R160.reuse, R178, R8 ;  /* 0x000000b2a008723c */ /* 0x040ff00000041808 */
[C---:B-1----:R-:W-:Y:S03]  /*6f50*/  HMMA.16816.F32.BF16 R12, R160.reuse, R132, R12 ;  /* 0x00000084a00c723c */ /* 0x042fe6000004180c */
[----:B------:R-:W-:Y:S01]  /*6f60*/  FMUL.FTZ R243, R7, UR7 ;  /* 0x0000000707f37c20 */ /* 0x000fe20008410000 */
[----:B------:R-:W-:Y:S01]  /*6f70*/  FMUL.FTZ R245, R6, UR7 ;  /* 0x0000000706f57c20 */ /* 0x000fe20008410000 */
[----:B------:R-:W-:Y:S01]  /*6f80*/  FMUL.FTZ R244, R5, UR7 ;  /* 0x0000000705f47c20 */ /* 0x000fe20008410000 */
[----:B------:R-:W-:Y:S02]  /*6f90*/  FMUL.FTZ R252, R4, UR7 ;  /* 0x0000000704fc7c20 */ /* 0x000fe40008410000 */
[C---:B------:R-:W-:Y:S01]  /*6fa0*/  HMMA.16816.F32.BF16 R16, R160.reuse, R134, R16 ;  /* 0x00000086a010723c */ /* 0x040fe20000041810 */
[----:B------:R-:W1:Y:S02]  /*6fb0*/  MUFU.TANH R243, R243 ;  /* 0x000000f300f37308 */ /* 0x000e640000002400 */
[----:B------:R-:W-:Y:S01]  /*6fc0*/  FMUL.FTZ R247, R11, UR7 ;  /* 0x000000070bf77c20 */ /* 0x000fe20008410000 */
[----:B------:R-:W-:Y:S01]  /*6fd0*/  FMUL.FTZ R249, R10, UR7 ;  /* 0x000000070af97c20 */ /* 0x000fe20008410000 */
[----:B------:R-:W-:Y:S01]  /*6fe0*/  FMUL.FTZ R248, R8, UR7 ;  /* 0x0000000708f87c20 */ /* 0x000fe20008410000 */
[----:B------:R-:W-:Y:S01]  /*6ff0*/  FMUL.FTZ R246, R9, UR7 ;  /* 0x0000000709f67c20 */ /* 0x000fe20008410000 */
[C-C-:B------:R-:W-:Y:S01]  /*7000*/  IMAD.IADD R134, R209.reuse, 0x1, -R250.reuse ;  /* 0x00000001d1867824 */ /* 0x140fe200078e0afa */
[C---:B---3--:R-:W-:Y:S03]  /*7010*/  HMMA.16816.F32.BF16 R20, R160.reuse, R136, R20 ;  /* 0x00000088a014723c */ /* 0x048fe60000041814 */
[----:B------:R-:W2:Y:S01]  /*7020*/  MUFU.TANH R245, R245 ;  /* 0x000000f500f57308 */ /* 0x000ea20000002400 */
[--C-:B------:R-:W-:Y:S01]  /*7030*/  IADD3 R136, PT, PT, R208, -0x9, -R250.reuse ;  /* 0xfffffff7d0887810 */ /* 0x100fe20007ffe8fa */
[----:B------:R-:W-:Y:S01]  /*7040*/  FMUL.FTZ R241, R14, UR7 ;  /* 0x000000070ef17c20 */ /* 0x000fe20008410000 */
[--C-:B------:R-:W-:Y:S01]  /*7050*/  IADD3 R135, PT, PT, R209, -0x9, -R250.reuse ;  /* 0xfffffff7d1877810 */ /* 0x100fe20007ffe8fa */
[----:B------:R-:W-:Y:S01]  /*7060*/  FMUL.FTZ R240, R13, UR7 ;  /* 0x000000070df07c20 */ /* 0x000fe20008410000 */
[----:B------:R-:W-:Y:S01]  /*7070*/  IABS R136, R136 ;  /* 0x0000008800887213 */ /* 0x000fe20000000000 */
[C---:B------:R-:W-:Y:S04]  /*7080*/  HMMA.16816.F32.BF16 R24, R160.reuse, R138, R24 ;  /* 0x0000008aa018723c */ /* 0x040fe80000041818 */
[----:B------:R-:W3:Y:S01]  /*7090*/  MUFU.TANH R247, R247 ;  /* 0x000000f700f77308 */ /* 0x000ee20000002400 */
[----:B------:R-:W-:Y:S01]  /*70a0*/  FMUL.FTZ R16, R16, UR7 ;  /* 0x0000000710107c20 */ /* 0x000fe20008410000 */
[----:B------:R-:W-:Y:S01]  /*70b0*/  FMUL.FTZ R236, R17, UR7 ;  /* 0x0000000711ec7c20 */ /* 0x000fe20008410000 */
[----:B------:R-:W-:Y:S01]  /*70c0*/  FMUL.FTZ R237, R18, UR7 ;  /* 0x0000000712ed7c20 */ /* 0x000fe20008410000 */
[----:B------:R-:W-:Y:S01]  /*70d0*/  FMUL.FTZ R235, R19, UR7 ;  /* 0x0000000713eb7c20 */ /* 0x000fe20008410000 */
[----:B-1----:R-:W-:Y:S01]  /*70e0*/  FFMA.FTZ R243, R198, -R0, R243 ;  /* 0x80000000c6f37223 */ /* 0x002fe200000100f3 */
[----:B------:R-:W-:Y:S04]  /*70f0*/  I2FP.F32.S32 R136, R136 ;  /* 0x0000008800887245 */ /* 0x000fe80000201400 */
[----:B------:R1:W-:Y:S01]  /*7100*/  MUFU.TANH R238, R16 ;  /* 0x0000001000ee7308 */ /* 0x0003e20000002400 */
[----:B--2---:R-:W-:Y:S01]  /*7110*/  FFMA.FTZ R245, R226, -R0, R245 ;  /* 0x80000000e2f57223 */ /* 0x004fe200000100f5 */
[----:B------:R-:W-:Y:S01]  /*7120*/  FMUL.FTZ R234, R20, UR7 ;  /* 0x0000000714ea7c20 */ /* 0x000fe20008410000 */
[--C-:B------:R-:W-:Y:S01]  /*7130*/  IADD3 R20, PT, PT, R208, -0x18, -R250.reuse ;  /* 0xffffffe8d0147810 */ /* 0x100fe20007ffe8fa */
[----:B------:R-:W-:Y:S01]  /*7140*/  FMUL.FTZ R233, R22, UR7 ;  /* 0x0000000716e97c20 */ /* 0x000fe20008410000 */
[----:B------:R-:W-:Y:S01]  /*7150*/  VIADD R198, R134, 0xfffffff8 ;  /* 0xfffffff886c67836 */ /* 0x000fe20000000000 */
[----:B------:R-:W-:Y:S01]  /*7160*/  IABS R135, R135 ;  /* 0x0000008700877213 */ /* 0x000fe20000000000 */
[----:B------:R-:W-:Y:S03]  /*7170*/  FMUL.FTZ R242, R12, UR7 ;  /* 0x000000070cf27c20 */ /* 0x000fe60008410000 */
[----:B------:R-:W2:Y:S01]  /*7180*/  MUFU.TANH R237, R237 ;  /* 0x000000ed00ed7308 */ /* 0x000ea20000002400 */
[----:B------:R-:W-:Y:S01]  /*7190*/  IABS R20, R20 ;  /* 0x0000001400147213 */ /* 0x000fe20000000000 */
[----:B------:R-:W-:Y:S01]  /*71a0*/  FMUL.FTZ R24, R24, UR7 ;  /* 0x0000000718187c20 */ /* 0x000fe20008410000 */
[----:B------:R-:W-:Y:S01]  /*71b0*/  FMUL.FTZ R25, R25, UR7 ;  /* 0x0000000719197c20 */ /* 0x000fe20008410000 */
[----:B---3--:R-:W-:Y:S01]  /*71c0*/  FFMA.FTZ R247, R136, -R0, R247 ;  /* 0x8000000088f77223 */ /* 0x008fe200000100f7 */
[----:B------:R-:W-:Y:S01]  /*71d0*/  I2FP.F32.S32 R20, R20 ;  /* 0x0000001400147245 */ /* 0x000fe20000201400 */
[----:B------:R-:W-:Y:S01]  /*71e0*/  FMUL.FTZ R232, R21, UR7 ;  /* 0x0000000715e87c20 */ /* 0x000fe20008410000 */
[--C-:B------:R-:W-:Y:S03]  /*71f0*/  IADD3 R136, PT, PT, R208, -0x10, -R250.reuse ;  /* 0xfffffff0d0887810 */ /* 0x100fe60007ffe8fa */
[----:B------:R-:W-:Y:S01]  /*7200*/  MUFU.TANH R230, R24 ;  /* 0x0000001800e67308 */ /* 0x000fe20000002400 */
[----:B-1----:R-:W1:Y:S01]  /*7210*/  LDSM.16.M88.4 R16, [R196+0x11800] ;  /* 0x01180000c410783b */ /* 0x002e620000000200 */
[----:B------:R-:W-:Y:S04]  /*7220*/  DEPBAR.LE SB0, 0x0 ;  /* 0x000080000000791a */ /* 0x000fe80000000000 */
[----:B------:R-:W-:Y:S01]  /*7230*/  IABS R134, R134 ;  /* 0x0000008600867213 */ /* 0x000fe20000000000 */
[----:B------:R-:W-:Y:S03]  /*7240*/  FMUL.FTZ R23, R23, UR7 ;  /* 0x0000000717177c20 */ /* 0x000fe60008410000 */
[----:B------:R-:W3:Y:S01]  /*7250*/  MUFU.TANH R244, R244 ;  /* 0x000000f400f47308 */ /* 0x000ee20000002400 */
[----:B------:R-:W-:Y:S01]  /*7260*/  BAR.SYNC.DEFER_BLOCKING 0x0 ;  /* 0x0000000000007b1d */ /* 0x000fe20000010000 */
[----:B--2---:R-:W-:Y:S01]  /*7270*/  FFMA.FTZ R237, R20, -R0, R237 ;  /* 0x8000000014ed7223 */ /* 0x004fe200000100ed */
[----:B------:R-:W-:Y:S01]  /*7280*/  IABS R136, R136 ;  /* 0x0000008800887213 */ /* 0x000fe20000000000 */
[----:B------:R-:W-:Y:S01]  /*7290*/  FMUL.FTZ R27, R27, UR7 ;  /* 0x000000071b1b7c20 */ /* 0x000fe20008410000 */
[----:B------:R-:W-:Y:S01]  /*72a0*/  IABS R137, R198 ;  /* 0x000000c600897213 */ /* 0x000fe20000000000 */
[----:B------:R-:W-:Y:S01]  /*72b0*/  FMUL.FTZ R239, R15, UR7 ;  /* 0x000000070fef7c20 */ /* 0x000fe20008410000 */
[----:B------:R-:W-:Y:S03]  /*72c0*/  I2FP.F32.S32 R136, R136 ;  /* 0x0000008800887245 */ /* 0x000fe60000201400 */
[----:B------:R-:W2:Y:S01]  /*72d0*/  MUFU.TANH R252, R252 ;  /* 0x000000fc00fc7308 */ /* 0x000ea20000002400 */
[----:B------:R-:W-:Y:S01]  /*72e0*/  I2FP.F32.S32 R137, R137 ;  /* 0x0000008900897245 */ /* 0x000fe20000201400 */
[----:B------:R-:W-:Y:S01]  /*72f0*/  FMUL.FTZ R26, R26, UR7 ;  /* 0x000000071a1a7c20 */ /* 0x000fe20008410000 */
[--C-:B------:R-:W-:Y:S02]  /*7300*/  IADD3 R21, PT, PT, R209, -0x19, -R250.reuse ;  /* 0xffffffe7d1157810 */ /* 0x100fe40007ffe8fa */
[C---:B------:R-:W-:Y:S02]  /*7310*/  IADD3 R22, PT, PT, R208.reuse, -0x19, -R250 ;  /* 0xffffffe7d0167810 */ /* 0x040fe40007ffe8fa */
[----:B------:R-:W-:Y:S03]  /*7320*/  IABS R21, R21 ;  /* 0x0000001500157213 */ /* 0x000fe60000000000 */
[----:B------:R-:W4:Y:S01]  /*7330*/  MUFU.TANH R249, R249 ;  /* 0x000000f900f97308 */ /* 0x000f220000002400 */
[----:B---3--:R-:W-:Y:S01]  /*7340*/  FFMA.FTZ R244, R225, -R0, R244 ;  /* 0x80000000e1f47223 */ /* 0x008fe200000100f4 */
[----:B------:R-:W-:Y:S02]  /*7350*/  I2FP.F32.S32 R225, R135 ;  /* 0x0000008700e17245 */ /* 0x000fe40000201400 */
[----:B------:R-:W-:Y:S02]  /*7360*/  I2FP.F32.S32 R135, R134 ;  /* 0x0000008600877245 */ /* 0x000fe40000201400 */
[----:B------:R-:W-:Y:S04]  /*7370*/  I2FP.F32.S32 R21, R21 ;  /* 0x0000001500157245 */ /* 0x000fe80000201400 */
[----:B------:R-:W-:Y:S01]  /*7380*/  MUFU.TANH R228, R25 ;  /* 0x0000001900e47308 */ /* 0x000fe20000002400 */
[C---:B--2---:R-:W-:Y:S01]  /*7390*/  FFMA.FTZ R252, R135.reuse, -R0, R252 ;  /* 0x8000000087fc7223 */ /* 0x044fe200000100fc */
[C-C-:B------:R-:W-:Y:S02]  /*73a0*/  IADD3 R134, PT, PT, R208.reuse, -0x11, -R250.reuse ;  /* 0xffffffefd0867810 */ /* 0x140fe40007ffe8fa */
[----:B------:R-:W-:Y:S02]  /*73b0*/  IABS R22, R22 ;  /* 0x0000001600167213 */ /* 0x000fe40000000000 */
[----:B------:R-:W-:Y:S04]  /*73c0*/  IABS R134, R134 ;  /* 0x0000008600867213 */ /* 0x000fe80000000000 */
[----:B------:R-:W2:Y:S01]  /*73d0*/  MUFU.TANH R241, R241 ;  /* 0x000000f100f17308 */ /* 0x000ea20000002400 */
[C---:B-1----:R-:W-:Y:S05]  /*73e0*/  HMMA.16816.F32.BF16 R28, R160.reuse, R16, R28 ;  /* 0x00000010a01c723c */ /* 0x042fea000004181c */
[--C-:B------:R-:W-:Y:S01]  /*73f0*/  IADD3 R17, PT, PT, R208, -0x21, -R250.reuse ;  /* 0xffffffdfd0117810 */ /* 0x100fe20007ffe8fa */
[----:B----4-:R-:W-:Y:S03]  /*7400*/  FFMA.FTZ R249, R135, -R0, R249 ;  /* 0x8000000087f97223 */ /* 0x010fe600000100f9 */
[----:B------:R-:W1:Y:S01]  /*7410*/  MUFU.TANH R248, R248 ;  /* 0x000000f800f87308 */ /* 0x000e620000002400 */
[C-C-:B------:R-:W-:Y:S01]  /*7420*/  IADD3 R16, PT, PT, R209.reuse, -0x28, -R250.reuse ;  /* 0xffffffd8d1107810 */ /* 0x140fe20007ffe8fa */
[----:B------:R-:W-:Y:S03]  /*7430*/  HMMA.16816.F32.BF16 R32, R160, R18, R32 ;  /* 0x00000012a020723c */ /* 0x000fe60000041820 */
[----:B------:R-:W-:Y:S02]  /*7440*/  IABS R17, R17 ;  /* 0x0000001100117213 */ /* 0x000fe40000000000 */
[----:B------:R-:W-:Y:S03]  /*7450*/  IABS R16, R16 ;  /* 0x0000001000107213 */ /* 0x000fe60000000000 */
[----:B------:R-:W3:Y:S01]  /*7460*/  MUFU.TANH R246, R246 ;  /* 0x000000f600f67308 */ /* 0x000ee20000002400 */
[----:B------:R-:W-:Y:S01]  /*7470*/  I2FP.F32.S32 R20, R17 ;  /* 0x0000001100147245 */ /* 0x000fe20000201400 */
[----:B--2---:R-:W-:Y:S01]  /*7480*/  FFMA.FTZ R241, R136, -R0, R241 ;  /* 0x8000000088f17223 */ /* 0x004fe200000100f1 */
[----:B------:R-:W-:Y:S01]  /*7490*/  I2FP.F32.S32 R17, R16 ;  /* 0x0000001000117245 */ /* 0x000fe20000201400 */
[----:B------:R-:W-:Y:S01]  /*74a0*/  FMUL.FTZ R28, R28, UR7 ;  /* 0x000000071c1c7c20 */ /* 0x000fe20008410000 */
[--C-:B------:R-:W-:Y:S01]  /*74b0*/  IADD3 R16, PT, PT, R209, -0x30, -R250.reuse ;  /* 0xffffffd0d1107810 */ /* 0x100fe20007ffe8fa */
[----:B------:R-:W-:Y:S01]  /*74c0*/  FMUL.FTZ R31, R31, UR7 ;  /* 0x000000071f1f7c20 */ /* 0x000fe20008410000 */
[----:B------:R-:W-:Y:S03]  /*74d0*/  IADD3 R18, PT, PT, R208, -0x20, -R250 ;  /* 0xffffffe0d0127810 */ /* 0x000fe60007ffe8fa */
[----:B------:R-:W2:Y:S01]  /*74e0*/  MUFU.TANH R226, R28 ;  /* 0x0000001c00e27308 */ /* 0x000ea20000002400 */
[-C--:B------:R-:W-:Y:S01]  /*74f0*/  FFMA.FTZ R230, R17, -R0.reuse, R230 ;  /* 0x8000000011e67223 */ /* 0x080fe200000100e6 */
[----:B------:R-:W-:Y:S01]  /*7500*/  IADD3 R17, PT, PT, R209, -0x29, -R250 ;  /* 0xffffffd7d1117810 */ /* 0x000fe20007ffe8fa */
[----:B-1----:R-:W-:Y:S01]  /*7510*/  FFMA.FTZ R248, R137, -R0, R248 ;  /* 0x8000000089f87223 */ /* 0x002fe200000100f8 */
[----:B------:R-:W-:Y:S01]  /*7520*/  IABS R16, R16 ;  /* 0x0000001000107213 */ /* 0x000fe20000000000 */
[----:B------:R-:W-:Y:S01]  /*7530*/  FMUL.FTZ R32, R32, UR7 ;  /* 0x0000000720207c20 */ /* 0x000fe20008410000 */
[----:B------:R-:W-:Y:S01]  /*7540*/  IABS R17, R17 ;  /* 0x0000001100117213 */ /* 0x000fe20000000000 */
[----:B------:R-:W-:Y:S03]  /*7550*/  FMUL.FTZ R29, R29, UR7 ;  /* 0x000000071d1d7c20 */ /* 0x000fe60008410000 */
[----:B------:R-:W1:Y:S01]  /*7560*/  MUFU.TANH R233, R233 ;  /* 0x000000e900e97308 */ /* 0x000e620000002400 */
[----:B------:R-:W-:Y:S01]  /*7570*/  IABS R18, R18 ;  /* 0x0000001200127213 */ /* 0x000fe20000000000 */
[----:B---3--:R-:W-:Y:S01]  /*7580*/  FFMA.FTZ R246, R225, -R0, R246 ;  /* 0x80000000e1f67223 */ /* 0x008fe200000100f6 */
[----:B------:R-:W-:Y:S01]  /*7590*/  I2FP.F32.S32 R17, R17 ;  /* 0x0000001100117245 */ /* 0x000fe20000201400 */
[----:B------:R-:W-:Y:S01]  /*75a0*/  FMUL.FTZ R30, R30, UR7 ;  /* 0x000000071e1e7c20 */ /* 0x000fe20008410000 */
[----:B------:R-:W-:Y:S01]  /*75b0*/  IADD3 R135, PT, PT, R209, -0x11, -R250 ;  /* 0xffffffefd1877810 */ /* 0x000fe20007ffe8fa */
[----:B------:R-:W-:Y:S01]  /*75c0*/  FMUL.FTZ R33, R33, UR7 ;  /* 0x0000000721217c20 */ /* 0x000fe20008410000 */
[----:B------:R-:W-:Y:S03]  /*75d0*/  I2FP.F32.S32 R18, R18 ;  /* 0x0000001200127245 */ /* 0x000fe60000201400 */
[----:B------:R-:W3:Y:S01]  /*75e0*/  MUFU.TANH R240, R240 ;  /* 0x000000f000f07308 */ /* 0x000ee20000002400 */
[----:B------:R-:W-:Y:S01]  /*75f0*/  FFMA.FTZ R228, R17, -R0, R228 ;  /* 0x8000000011e47223 */ /* 0x000fe200000100e4 */
[----:B------:R-:W-:Y:S01]  /*7600*/  I2FP.F32.S32 R17, R16 ;  /* 0x0000001000117245 */ /* 0x000fe20000201400 */
[----:B------:R-:W-:Y:S01]  /*7610*/  FMUL.FTZ R34, R34, UR7 ;  /* 0x0000000722227c20 */ /* 0x000fe20008410000 */
[--C-:B------:R-:W-:Y:S01]  /*7620*/  IADD3 R137, PT, PT, R209, -0x10, -R250.reuse ;  /* 0xfffffff0d1897810 */ /* 0x100fe20007ffe8fa */
[----:B------:R-:W-:Y:S01]  /*7630*/  FMUL.FTZ R35, R35, UR7 ;  /* 0x0000000723237c20 */ /* 0x000fe20008410000 */
[----:B------:R-:W-:Y:S01]  /*7640*/  IADD3 R19, PT, PT, R209, -0x21, -R250 ;  /* 0xffffffdfd1137810 */ /* 0x000fe20007ffe8fa */
[-C--:B--2---:R-:W-:Y:S03]  /*7650*/  FFMA.FTZ R226, R17, -R0.reuse, R226 ;  /* 0x8000000011e27223 */ /* 0x084fe600000100e2 */
[----:B------:R-:W2:Y:S01]  /*7660*/  MUFU.TANH R242, R242 ;  /* 0x000000f200f27308 */ /* 0x000ea20000002400 */
[----:B------:R-:W-:Y:S01]  /*7670*/  IABS R135, R135 ;  /* 0x0000008700877213 */ /* 0x000fe20000000000 */
[-C--:B-1----:R-:W-:Y:S01]  /*7680*/  FFMA.FTZ R233, R18, -R0.reuse, R233 ;  /* 0x8000000012e97223 */ /* 0x082fe200000100e9 */
[----:B------:R-:W-:Y:S02]  /*7690*/  IABS R137, R137 ;  /* 0x0000008900897213 */ /* 0x000fe40000000000 */
[----:B------:R-:W-:Y:S02]  /*76a0*/  IABS R19, R19 ;  /* 0x0000001300137213 */ /* 0x000fe40000000000 */
[C-C-:B------:R-:W-:Y:S03]  /*76b0*/  IADD3 R17, PT, PT, R208.reuse, -0x31, -R250.reuse ;  /* 0xffffffcfd0117810 */ /* 0x140fe60007ffe8fa */
[----:B------:R-:W1:Y:S01]  /*76c0*/  MUFU.TANH R232, R232 ;  /* 0x000000e800e87308 */ /* 0x000e620000002400 */
[----:B------:R-:W-:Y:S02]  /*76d0*/  I2FP.F32.S32 R135, R135 ;  /* 0x0000008700877245 */ /* 0x000fe40000201400 */
[--C-:B------:R-:W-:Y:S02]  /*76e0*/  IADD3 R18, PT, PT, R208, -0x29, -R250.reuse ;  /* 0xffffffd7d0127810 */ /* 0x100fe40007ffe8fa */
[----:B------:R-:W-:Y:S01]  /*76f0*/  IADD3 R16, PT, PT, R209, -0x38, -R250 ;  /* 0xffffffc8d1107810 */ /* 0x000fe20007ffe8fa */
[-C--:B---3--:R-:W-:Y:S01]  /*7700*/  FFMA.FTZ R240, R135, -R0.reuse, R240 ;  /* 0x8000000087f07223 */ /* 0x088fe200000100f0 */
[----:B------:R-:W-:Y:S03]  /*7710*/  I2FP.F32.S32 R137, R137 ;  /* 0x0000008900897245 */ /* 0x000fe60000201400 */
[----:B------:R-:W3:Y:S01]  /*7720*/  MUFU.TANH R236, R236 ;  /* 0x000000ec00ec7308 */ /* 0x000ee20000002400 */
[----:B------:R-:W-:Y:S02]  /*7730*/  I2FP.F32.S32 R19, R19 ;  /* 0x0000001300137245 */ /* 0x000fe40000201400 */
[----:B------:R-:W-:Y:S01]  /*7740*/  IABS R17, R17 ;  /* 0x0000001100117213 */ /* 0x000fe20000000000 */
[----:B--2---:R-:W-:Y:S01]  /*7750*/  FFMA.FTZ R242, R137, -R0, R242 ;  /* 0x8000000089f27223 */ /* 0x004fe200000100f2 */
[----:B------:R-:W-:Y:S02]  /*7760*/  IABS R18, R18 ;  /* 0x0000001200127213 */ /* 0x000fe40000000000 */
[----:B------:R-:W-:Y:S03]  /*7770*/  IADD3 R135, PT, PT, R209, -0x18, -R250 ;  /* 0xffffffe8d1877810 */ /* 0x000fe60007ffe8fa */
[----:B------:R-:W2:Y:S01]  /*7780*/  MUFU.TANH R136, R31 ;  /* 0x0000001f00887308 */ /* 0x000ea20000002400 */
[----:B------:R-:W-:Y:S01]  /*7790*/  IABS R16, R16 ;  /* 0x0000001000107213 */ /* 0x000fe20000000000 */
[----:B-1----:R-:W-:Y:S01]  /*77a0*/  FFMA.FTZ R232, R19, -R0, R232 ;  /* 0x8000000013e87223 */ /* 0x002fe200000100e8 */
[----:B------:R-:W-:Y:S02]  /*77b0*/  I2FP.F32.S32 R17, R17 ;  /* 0x0000001100117245 */ /* 0x000fe40000201400 */
[----:B------:R-:W-:Y:S02]  /*77c0*/  I2FP.F32.S32 R18, R18 ;  /* 0x0000001200127245 */ /* 0x000fe40000201400 */
[----:B------:R-:W-:Y:S03]  /*77d0*/  IADD3 R19, PT, PT, R209, -0x31, -R250 ;  /* 0xffffffcfd1137810 */ /* 0x000fe60007ffe8fa */
[----:B------:R-:W1:Y:S01]  /*77e0*/  MUFU.TANH R231, R23 ;  /* 0x0000001700e77308 */ /* 0x000e620000002400 */
[----:B------:R-:W-:Y:S01]  /*77f0*/  IABS R135, R135 ;  /* 0x0000008700877213 */ /* 0x000fe20000000000 */
[----:B---3--:R-:W-:Y:S01]  /*7800*/  FFMA.FTZ R236, R21, -R0, R236 ;  /* 0x8000000015ec7223 */ /* 0x008fe200000100ec */
[----:B------:R-:W-:Y:S02]  /*7810*/  I2FP.F32.S32 R16, R16 ;  /* 0x0000001000107245 */ /* 0x000fe40000201400 */
[----:B------:R-:W-:Y:S02]  /*7820*/  IADD3 R21, PT, PT, R209, -0x20, -R250 ;  /* 0xffffffe0d1157810 */ /* 0x000fe40007ffe8fa */
[----:B------:R-:W-:Y:S03]  /*7830*/  IABS R19, R19 ;  /* 0x0000001300137213 */ /* 0x000fe60000000000 */
[----:B------:R-:W3:Y:S01]  /*7840*/  MUFU.TANH R227, R27 ;  /* 0x0000001b00e37308 */ /* 0x000ee20000002400 */
[----:B--2---:R-:W-:Y:S01]  /*7850*/  FFMA.FTZ R136, R17, -R0, R136 ;  /* 0x8000000011887223 */ /* 0x004fe20000010088 */
[----:B------:R-:W-:Y:S02]  /*7860*/  FMNMX3.FTZ R17, R2, R252, R244, !PT ;  /* 0x000000fc02117276 */ /* 0x000fe400078100f4 */
[----:B------:R-:W-:Y:S02]  /*7870*/  I2FP.F32.S32 R134, R134 ;  /* 0x0000008600867245 */ /* 0x000fe40000201400 */
[----:B------:R-:W-:Y:S04]  /*7880*/  I2FP.F32.S32 R135, R135 ;  /* 0x0000008700877245 */ /* 0x000fe80000201400 */
[----:B------:R-:W2:Y:S01]  /*7890*/  MUFU.TANH R225, R32 ;  /* 0x0000002000e17308 */ /* 0x000ea20000002400 */
[-C--:B-1----:R-:W-:Y:S01]  /*78a0*/  FFMA.FTZ R231, R20, -R0.reuse, R231 ;  /* 0x8000000014e77223 */ /* 0x082fe200000100e7 */
[----:B------:R-:W-:Y:S01]  /*78b0*/  IADD3 R20, PT, PT, R208, -0x28, -R250 ;  /* 0xffffffd8d0147810 */ /* 0x000fe20007ffe8fa */
[-C--:B------:R-:W-:Y:S01]  /*78c0*/  FFMA.FTZ R238, R135, -R0.reuse, R238 ;  /* 0x8000000087ee7223 */ /* 0x080fe200000100ee */
[----:B------:R-:W-:Y:S02]  /*78d0*/  IABS R21, R21 ;  /* 0x0000001500157213 */ /* 0x000fe40000000000 */
[----:B------:R-:W-:Y:S04]  /*78e0*/  I2FP.F32.S32 R19, R19 ;  /* 0x0000001300137245 */ /* 0x000fe80000201400 */
[----:B------:R-:W1:Y:S01]  /*78f0*/  MUFU.TANH R239, R239 ;  /* 0x000000ef00ef7308 */ /* 0x000e620000002400 */
[----:B---3--:R-:W-:Y:S01]  /*7900*/  FFMA.FTZ R227, R18, -R0, R227 ;  /* 0x8000000012e37223 */ /* 0x008fe200000100e3 */
[----:B------:R-:W-:Y:S02]  /*7910*/  IADD3 R18, PT, PT, R208, -0x30, -R250 ;  /* 0xffffffd0d0127810 */ /* 0x000fe40007ffe8fa */
[----:B------:R-:W-:Y:S02]  /*7920*/  FMNMX3.FTZ R17, R17, R248, R246, !PT ;  /* 0x000000f811117276 */ /* 0x000fe400078100f6 */
[----:B------:R-:W-:Y:S04]  /*7930*/  I2FP.F32.S32 R22, R22 ;  /* 0x0000001600167245 */ /* 0x000fe80000201400 */
[----:B------:R-:W3:Y:S01]  /*7940*/  MUFU.TANH R198, R29 ;  /* 0x0000001d00c67308 */ /* 0x000ee20000002400 */
[----:B--2---:R-:W-:Y:S01]  /*7950*/  FFMA.FTZ R225, R16, -R0, R225 ;  /* 0x8000000010e17223 */ /* 0x004fe200000100e1 */
[----:B------:R-:W-:Y:S02]  /*7960*/  FMNMX3.FTZ R16, R3, R245, R243, !PT ;  /* 0x000000f503107276 */ /* 0x000fe400078100f3 */
[----:B------:R-:W-:Y:S02]  /*7970*/  IABS R20, R20 ;  /* 0x0000001400147213 */ /* 0x000fe40000000000 */
[----:B------:R-:W-:Y:S04]  /*7980*/  IABS R18, R18 ;  /* 0x0000001200127213 */ /* 0x000fe80000000000 */
[----:B------:R-:W2:Y:S01]  /*7990*/  MUFU.TANH R235, R235 ;  /* 0x000000eb00eb7308 */ /* 0x000ea20000002400 */
[----:B-1----:R-:W-:Y:S01]  /*79a0*/  FFMA.FTZ R239, R134, -R0, R239 ;  /* 0x8000000086ef7223 */ /* 0x002fe200000100ef */
[----:B------:R-:W-:Y:S02]  /*79b0*/  I2FP.F32.S32 R21, R21 ;  /* 0x0000001500157245 */ /* 0x000fe40000201400 */
[----:B------:R-:W-:Y:S02]  /*79c0*/  FMNMX3.FTZ R16, R16, R249, R247, !PT ;  /* 0x000000f910107276 */ /* 0x000fe400078100f7 */
[----:B------:R-:W-:Y:S04]  /*79d0*/  FMNMX3.FTZ R17, R17, R242, R240, !PT ;  /* 0x000000f211117276 */ /* 0x000fe800078100f0 */
[----:B------:R-:W1:Y:S01]  /*79e0*/  MUFU.TANH R234, R234 ;  /* 0x000000ea00ea7308 */ /* 0x000e620000002400 */
[----:B------:R-:W-:Y:S01]  /*79f0*/  I2FP.F32.S32 R20, R20 ;  /* 0x0000001400147245 */ /* 0x000fe20000201400 */
[----:B---3--:R-:W-:Y:S01]  /*7a00*/  FFMA.FTZ R198, R19, -R0, R198 ;  /* 0x8000000013c67223 */ /* 0x008fe200000100c6 */
[----:B------:R-:W-:Y:S02]  /*7a10*/  I2FP.F32.S32 R18, R18 ;  /* 0x0000001200127245 */ /* 0x000fe40000201400 */
[----:B------:R-:W-:Y:S02]  /*7a20*/  IADD3 R19, PT, PT, R209, -0x39, -R250 ;  /* 0xffffffc7d1137810 */ /* 0x000fe40007ffe8fa */
[----:B------:R-:W-:Y:S03]  /*7a30*/  FMNMX3.FTZ R16, R16, R241, R239, !PT ;  /* 0x000000f110107276 */ /* 0x000fe600078100ef */
[----:B------:R-:W3:Y:S01]  /*7a40*/  MUFU.TANH R229, R26 ;  /* 0x0000001a00e57308 */ /* 0x000ee20000002400 */
[----:B------:R-:W-:Y:S01]  /*7a50*/  FMNMX3.FTZ R17, R17, R238, R236, !PT ;  /* 0x000000ee11117276 */ /* 0x000fe200078100ec */
[-C--:B--2---:R-:W-:Y:S01]  /*7a60*/  FFMA.FTZ R235, R22, -R0.reuse, R235 ;  /* 0x8000000016eb7223 */ /* 0x084fe200000100eb */
[----:B------:R-:W-:Y:S04]  /*7a70*/  IABS R19, R19 ;  /* 0x0000001300137213 */ /* 0x000fe80000000000 */
[----:B------:R-:W-:Y:S03]  /*7a80*/  FMNMX3.FTZ R16, R16, R237, R235, !PT ;  /* 0x000000ed10107276 */ /* 0x000fe600078100eb */
[----:B------:R-:W2:Y:S01]  /*7a90*/  MUFU.TANH R137, R30 ;  /* 0x0000001e00897308 */ /* 0x000ea20000002400 */
[----:B------:R-:W-:Y:S01]  /*7aa0*/  I2FP.F32.S32 R19, R19 ;  /* 0x0000001300137245 */ /* 0x000fe20000201400 */
[----:B-1----:R-:W-:Y:S01]  /*7ab0*/  FFMA.FTZ R234, R21, -R0, R234 ;  /* 0x8000000015ea7223 */ /* 0x002fe200000100ea */
[----:B------:R-:W-:Y:S04]  /*7ac0*/  FMNMX3.FTZ R16, R16, R233, R231, !PT ;  /* 0x000000e910107276 */ /* 0x000fe800078100e7 */
[----:B------:R-:W-:Y:S03]  /*7ad0*/  FMNMX3.FTZ R17, R17, R234, R232, !PT ;  /* 0x000000ea11117276 */ /* 0x000fe600078100e8 */
[----:B------:R-:W1:Y:S01]  /*7ae0*/  MUFU.TANH R196, R33 ;  /* 0x0000002100c47308 */ /* 0x000e620000002400 */
[----:B---3--:R-:W-:Y:S01]  /*7af0*/  FFMA.FTZ R229, R20, -R0, R229 ;  /* 0x8000000014e57223 */ /* 0x008fe200000100e5 */
[----:B------:R-:W-:Y:S02]  /*7b00*/  IADD3 R20, PT, PT, R208, -0x38, -R250 ;  /* 0xffffffc8d0147810 */ /* 0x000fe40007ffe8fa */
[----:B------:R-:W-:Y:S02]  /*7b10*/  FMNMX3.FTZ R17, R17, R230, R228, !PT ;  /* 0x000000e611117276 */ /* 0x000fe400078100e4 */
[----:B------:R-:W-:Y:S04]  /*7b20*/  IABS R20, R20 ;  /* 0x0000001400147213 */ /* 0x000fe80000000000 */
[----:B------:R-:W3:Y:S01]  /*7b30*/  MUFU.TANH R135, R34 ;  /* 0x0000002200877308 */ /* 0x000ee20000002400 */
[----:B------:R-:W-:Y:S01]  /*7b40*/  FMNMX3.FTZ R7, R16, R229, R227, !PT ;  /* 0x000000e510077276 */ /* 0x000fe200078100e3 */
[----:B--2---:R-:W-:Y:S01]  /*7b50*/  FFMA.FTZ R137, R18, -R0, R137 ;  /* 0x8000000012897223 */ /* 0x004fe20000010089 */
[----:B------:R-:W-:Y:S02]  /*7b60*/  IADD3 R18, PT, PT, R208, -0x39, -R250 ;  /* 0xffffffc7d0127810 */ /* 0x000fe40007ffe8fa */
[----:B------:R-:W-:Y:S02]  /*7b70*/  I2FP.F32.S32 R4, R20 ;  /* 0x0000001400047245 */ /* 0x000fe40000201400 */
[----:B------:R-:W-:Y:S03]  /*7b80*/  IABS R18, R18 ;  /* 0x0000001200127213 */ /* 0x000fe60000000000 */
[----:B------:R-:W2:Y:S01]  /*7b90*/  MUFU.TANH R134, R35 ;  /* 0x0000002300867308 */ /* 0x000ea20000002400 */
[----:B------:R-:W-:Y:S01]  /*7ba0*/  FMNMX3.FTZ R16, R17, R226, R198, !PT ;  /* 0x000000e211107276 */ /* 0x000fe200078100c6 */
[----:B-1----:R-:W-:Y:S01]  /*7bb0*/  FFMA.FTZ R196, R19, -R0, R196 ;  /* 0x8000000013c47223 */ /* 0x002fe200000100c4 */
[----:B------:R-:W-:Y:S02]  /*7bc0*/  I2FP.F32.S32 R5, R18 ;  /* 0x0000001200057245 */ /* 0x000fe40000201400 */
[----:B------:R-:W-:Y:S02]  /*7bd0*/  FMNMX3.FTZ R7, R7, R137, R136, !PT ;  /* 0x0000008907077276 */ /* 0x000fe40007810088 */
[----:B------:R-:W-:Y:S01]  /*7be0*/  FMNMX3.FTZ R16, R16, R225, R196, !PT ;  /* 0x000000e110107276 */ /* 0x000fe200078100c4 */
[-C--:B---3--:R-:W-:Y:S01]  /*7bf0*/  FFMA.FTZ R135, R4, -R0.reuse, R135 ;  /* 0x8000000004877223 */ /* 0x088fe20000010087 */
[----:B--2---:R-:W-:Y:S01]  /*7c00*/  FFMA.FTZ R134, R5, -R0, R134 ;  /* 0x8000000005867223 */ /* 0x004fe20000010086 */
[----:B------:R-:W-:Y:S06]  /*7c10*/  @P4 BRA `(.L_x_317) ;  /* 0xffffffe000844947 */ /* 0x000fec000383ffff */
.L_x_316:
[----:B------:R-:W2:Y:S01]  /*7c20*/  SHFL.BFLY PT, R9, R16, 0x2, 0x1f ;  /* 0x0c401f0010097f89 */ /* 0x000ea200000e0000 */
[----:B------:R-:W-:Y:S02]  /*7c30*/  FMNMX3.FTZ R7, R7, R135, R134, !PT ;  /* 0x0000008707077276 */ /* 0x000fe40007810086 */
[----:B------:R-:W-:Y:S05]  /*7c40*/  MOV R165, R218 ;  /* 0x000000da00a57202 */ /* 0x000fea0000000f00 */
[----:B------:R-:W-:Y:S01]  /*7c50*/  LDSM.16.MT88.4 R12, [R190+0x12000] ;  /* 0x01200000be0c783b */ /* 0x000fe20000004200 */
[----:B------:R-:W-:Y:S04]  /*7c60*/  @P0 IADD3 R165, PT, PT, R219, -0x40, RZ ;  /* 0xffffffc0dba50810 */ /* 0x000fe80007ffe0ff */
[----:B------:R-:W-:Y:S03]  /*7c70*/  IADD3 R164, PT, PT, R184, R165, RZ ;  /* 0x000000a5b8a47210 */ /* 0x000fe60007ffe0ff */
[----:B-1----:R-:W1:Y:S08]  /*7c80*/  SHFL.BFLY PT, R4, R7, 0x2, 0x1f ;  /* 0x0c401f0007047f89 */ /* 0x002e7000000e0000 */
        /* <DEDUP_REMOVED lines=9> */
[----:B-1----:R-:W-:Y:S05]  /*7d20*/  FMNMX.FTZ R5, R7, R4, !PT ;  /* 0x0000000407057209 */ /* 0x002fea0007810000 */
[----:B------:R-:W1:Y:S08]  /*7d30*/  SHFL.BFLY PT, R133, R6, 0x1, 0x1f ;  /* 0x0c201f0006857f89 */ /* 0x000e7000000e0000 */
[----:B------:R-:W2:Y:S01]  /*7d40*/  SHFL.BFLY PT, R132, R5, 0x1, 0x1f ;  /* 0x0c201f0005847f89 */ /* 0x000ea200000e0000 */
[----:B-1----:R-:W-:Y:S02]  /*7d50*/  FMNMX.FTZ R133, R6, R133, !PT ;  /* 0x0000008506857209 */ /* 0x002fe40007810000 */
[----:B--2---:R-:W-:Y:S03]  /*7d60*/  FMNMX.FTZ R132, R5, R132, !PT ;  /* 0x0000008405847209 */ /* 0x004fe60007810000 */
[C---:B------:R-:W-:Y:S01]  /*7d70*/  FMUL.FTZ R139, R133.reuse, UR4 ;  /* 0x00000004858b7c20 */ /* 0x040fe20008410000 */
[C---:B------:R-:W-:Y:S01]  /*7d80*/  FSETP.NEU.FTZ.AND P2, PT, R133.reuse, -INF , PT ;  /* 0xff8000008500780b */ /* 0x040fe20003f5d000 */
[----:B------:R-:W-:Y:S01]  /*7d90*/  FADD.FTZ R2, -R133, R2 ;  /* 0x0000000285027221 */ /* 0x000fe20000010100 */
[----:B------:R-:W-:Y:S02]  /*7da0*/  FMUL.FTZ R138, R132, UR4 ;  /* 0x00000004848a7c20 */ /* 0x000fe40008410000 */
[----:B------:R-:W-:Y:S01]  /*7db0*/  FSEL R139, R139, RZ, P2 ;  /* 0x000000ff8b8b7208 */ /* 0x000fe20001000000 */
[----:B------:R-:W-:Y:S01]  /*7dc0*/  FMUL.FTZ R4, R2, UR4 ;  /* 0x0000000402047c20 */ /* 0x000fe20008410000 */
[C---:B------:R-:W-:Y:S01]  /*7dd0*/  FSETP.NEU.FTZ.AND P2, PT, R132.reuse, -INF , PT ;  /* 0xff8000008400780b */ /* 0x040fe20003f5d000 */
[----:B------:R-:W-:Y:S02]  /*7de0*/  FADD.FTZ R2, -R132, R3 ;  /* 0x0000000384027221 */ /* 0x000fe40000010100 */
        /* <DEDUP_REMOVED lines=10> */
[----:B------:R-:W1:Y:S01]  /*7e90*/  MUFU.EX2 R3, R4 ;  /* 0x0000000400037308 */ /* 0x000e620000000800 */
[--C-:B------:R-:W-:Y:S01]  /*7ea0*/  FFMA.FTZ R203, R137, UR4, -R138.reuse ;  /* 0x0000000489cb7c23 */ /* 0x100fe2000801088a */
[--C-:B------:R-:W-:Y:S01]  /*7eb0*/  FFMA.FTZ R173, R242, UR4, -R139.reuse ;  /* 0x00000004f2ad7c23 */ /* 0x100fe2000801088b */
[--C-:B------:R-:W-:Y:S01]  /*7ec0*/  FFMA.FTZ R176, R240, UR4, -R139.reuse ;  /* 0x00000004f0b07c23 */ /* 0x100fe2000801088b */
[--C-:B------:R-:W-:Y:S01]  /*7ed0*/  FFMA.FTZ R178, R241, UR4, -R138.reuse ;  /* 0x00000004f1b27c23 */ /* 0x100fe2000801088a */
[--C-:B------:R-:W-:Y:S01]  /*7ee0*/  FFMA.FTZ R175, R239, UR4, -R138.reuse ;  /* 0x00000004efaf7c23 */ /* 0x100fe2000801088a */
[--C-:B------:R-:W-:Y:S01]  /*7ef0*/  FFMA.FTZ R177, R238, UR4, -R139.reuse ;  /* 0x00000004eeb17c23 */ /* 0x100fe2000801088b */
[--C-:B------:R-:W-:Y:S03]  /*7f00*/  FFMA.FTZ R180, R236, UR4, -R139.reuse ;  /* 0x00000004ecb47c23 */ /* 0x100fe6000801088b */
        /* <DEDUP_REMOVED lines=9> */
[C---:B-1----:R-:W-:Y:S01]  /*7fa0*/  FMUL.FTZ R4, R3.reuse, R128 ;  /* 0x0000008003047220 */ /* 0x042fe20000410000 */
[C---:B------:R-:W-:Y:S01]  /*7fb0*/  FMUL.FTZ R5, R3.reuse, R129 ;  /* 0x0000008103057220 */ /* 0x040fe20000410000 */
[C---:B------:R-:W-:Y:S01]  /*7fc0*/  FMUL.FTZ R8, R3.reuse, R124 ;  /* 0x0000007c03087220 */ /* 0x040fe20000410000 */
[C---:B------:R-:W-:Y:S01]  /*7fd0*/  FMUL.FTZ R9, R3.reuse, R125 ;  /* 0x0000007d03097220 */ /* 0x040fe20000410000 */
[C---:B------:R-:W-:Y:S01]  /*7fe0*/  FMUL.FTZ R16, R3.reuse, R116 ;  /* 0x0000007403107220 */ /* 0x040fe20000410000 */
[C---:B------:R-:W-:Y:S01]  /*7ff0*/  FMUL.FTZ R17, R3.reuse, R117 ;  /* 0x0000007503117220 */ /* 0x040fe20000410000 */
[C---:B------:R-:W-:Y:S03]  /*8000*/  FMUL.FTZ R24, R3.reuse, R108 ;  /* 0x0000006c03187220 */ /* 0x040fe60000410000 */
[----:B------:R-:W1:Y:S01]  /*8010*/  MUFU.EX2 R172, R172 ;  /* 0x000000ac00ac7308 */ /* 0x000e620000000800 */
[C---:B--2---:R-:W-:Y:S01]  /*8020*/  FMUL.FTZ R6, R2.reuse, R130 ;  /* 0x0000008202067220 */ /* 0x044fe20000410000 */
[C---:B------:R-:W-:Y:S01]  /*8030*/  FMUL.FTZ R7, R2.reuse, R131 ;  /* 0x0000008302077220 */ /* 0x040fe20000410000 */
[C---:B------:R-:W-:Y:S01]  /*8040*/  FMUL.FTZ R10, R2.reuse, R126 ;  /* 0x0000007e020a7220 */ /* 0x040fe20000410000 */
[C---:B------:R-:W-:Y:S01]  /*8050*/  FMUL.FTZ R11, R2.reuse, R127 ;  /* 0x0000007f020b7220 */ /* 0x040fe20000410000 */
[C---:B------:R-:W-:Y:S01]  /*8060*/  FMUL.FTZ R18, R2.reuse, R118 ;  /* 0x0000007602127220 */ /* 0x040fe20000410000 */
[C---:B------:R-:W-:Y:S01]  /*8070*/  FMUL.FTZ R19, R2.reuse, R119 ;  /* 0x0000007702137220 */ /* 0x040fe20000410000 */
[----:B------:R-:W-:Y:S03]  /*8080*/  LDSM.16.MT88.4 R124, [R190+0x14800] ;  /* 0x01480000be7c783b */ /* 0x000fe60000004200 */
[----:B------:R-:W-:Y:S01]  /*8090*/  MUFU.EX2 R171, R171 ;  /* 0x000000ab00ab7308 */ /* 0x000fe20000000800 */
[C---:B------:R-:W-:Y:S01]  /*80a0*/  FMUL.FTZ R25, R3.reuse, R109 ;  /* 0x0000006d03197220 */ /* 0x040fe20000410000 */
[C---:B------:R-:W-:Y:S01]  /*80b0*/  FMUL.FTZ R26, R2.reuse, R110 ;  /* 0x0000006e021a7220 */ /* 0x040fe20000410000 */
[C---:B------:R-:W-:Y:S01]  /*80c0*/  FMUL.FTZ R27, R2.reuse, R111 ;  /* 0x0000006f021b7220 */ /* 0x040fe20000410000 */
[C---:B------:R-:W-:Y:S01]  /*80d0*/  FMUL.FTZ R32, R3.reuse, R100 ;  /* 0x0000006403207220 */ /* 0x040fe20000410000 */
[C---:B------:R-:W-:Y:S01]  /*80e0*/  FMUL.FTZ R33, R3.reuse, R101 ;  /* 0x0000006503217220 */ /* 0x040fe20000410000 */
[----:B------:R-:W-:Y:S01]  /*80f0*/  FMUL.FTZ R34, R2, R102 ;  /* 0x0000006602227220 */ /* 0x000fe20000410000 */
[----:B------:R-:W-:Y:S03]  /*8100*/  LDSM.16.MT88.4 R108, [R164+0x2000] ;  /* 0x00200000a46c783b */ /* 0x000fe60000004200 */
[----:B------:R-:W2:Y:S01]  /*8110*/  MUFU.EX2 R168, R168 ;  /* 0x000000a800a87308 */ /* 0x000ea20000000800 */
[----:B-1----:R-:W-:Y:S01]  /*8120*/  F2FP.BF16.F32.PACK_AB R128, R172, R174 ;  /* 0x000000aeac80723e */ /* 0x002fe200000010ff */
        /* <DEDUP_REMOVED lines=10> */
[----:B------:R-:W-:Y:S01]  /*81d0*/  FMUL.FTZ R43, R2, R43 ;  /* 0x0000002b022b7220 */ /* 0x000fe20000410000 */
[C---:B------:R-:W-:Y:S01]  /*81e0*/  FMUL.FTZ R44, R3.reuse, R44 ;  /* 0x0000002c032c7220 */ /* 0x040fe20000410000 */
[C---:B------:R-:W-:Y:S01]  /*81f0*/  FMUL.FTZ R45, R3.reuse, R45 ;  /* 0x0000002d032d7220 */ /* 0x040fe20000410000 */
[----:B------:R-:W-:Y:S03]  /*8200*/  LDSM.16.MT88.4 R116, [R189+0x12800] ;  /* 0x01280000bd74783b */ /* 0x000fe60000004200 */
[----:B------:R-:W1:Y:S01]  /*8210*/  MUFU.EX2 R169, R169 ;  /* 0x000000a900a97308 */ /* 0x000e620000000800 */
[----:B--2---:R-:W-:Y:S01]  /*8220*/  F2FP.BF16.F32.PACK_AB R129, R168, R171 ;  /* 0x000000aba881723e */ /* 0x004fe200000010ff */
        /* <DEDUP_REMOVED lines=12> */
[----:B------:R-:W-:Y:S01]  /*82f0*/  FMUL.FTZ R57, R3, R57 ;  /* 0x0000003903397220 */ /* 0x000fe20000410000 */
[C---:B------:R-:W-:Y:S03]  /*8300*/  FMUL.FTZ R58, R2.reuse, R58 ;  /* 0x0000003a023a7220 */ /* 0x040fe60000410000 */
[----:B------:R-:W2:Y:S01]  /*8310*/  MUFU.EX2 R166, R166 ;  /* 0x000000a600a67308 */ /* 0x000ea20000000800 */
        /* <DEDUP_REMOVED lines=15> */
[C---:B------:R-:W-:Y:S01]  /*8410*/  FMUL.FTZ R73, R3.reuse, R73 ;  /* 0x0000004903497220 */ /* 0x040fe20000410000 */
[----:B--2---:R-:W-:Y:S01]  /*8420*/  F2FP.BF16.F32.PACK_AB R131, R166, R167 ;  /* 0x000000a7a683723e */ /* 0x004fe200000010ff */
[C---:B------:R-:W-:Y:S01]  /*8430*/  FMUL.FTZ R74, R2.reuse, R74 ;  /* 0x0000004a024a7220 */ /* 0x040fe20000410000 */
[C---:B------:R-:W-:Y:S01]  /*8440*/  FMUL.FTZ R75, R2.reuse, R75 ;  /* 0x0000004b024b7220 */ /* 0x040fe20000410000 */
[C---:B------:R-:W-:Y:S01]  /*8450*/  FMUL.FTZ R76, R3.reuse, R76 ;  /* 0x0000004c034c7220 */ /* 0x040fe20000410000 */
[C---:B------:R-:W-:Y:S01]  /*8460*/  FMUL.FTZ R77, R3.reuse, R77 ;  /* 0x0000004d034d7220 */ /* 0x040fe20000410000 */
[C---:B------:R-:W-:Y:S01]  /*8470*/  FMUL.FTZ R78, R2.reuse, R78 ;  /* 0x0000004e024e7220 */ /* 0x040fe20000410000 */
[C---:B------:R-:W-:Y:S01]  /*8480*/  FMUL.FTZ R79, R2.reuse, R79 ;  /* 0x0000004f024f7220 */ /* 0x040fe20000410000 */
[C---:B------:R-:W-:Y:S01]  /*8490*/  HMMA.16816.F32.BF16 R4, R128.reuse, R12, R4 ;  /* 0x0000000c8004723c */ /* 0x040fe20000041804 */
[----:B------:R-:W-:Y:S04]  /*84a0*/  MUFU.EX2 R173, R173 ;  /* 0x000000ad00ad7308 */ /* 0x000fe80000000800 */
[C---:B------:R-:W-:Y:S01]  /*84b0*/  FMUL.FTZ R12, R3.reuse, R120 ;  /* 0x00000078030c7220 */ /* 0x040fe20000410000 */
[C---:B------:R-:W-:Y:S01]  /*84c0*/  FMUL.FTZ R13, R3.reuse, R121 ;  /* 0x00000079030d7220 */ /* 0x040fe20000410000 */
[C---:B------:R-:W-:Y:S01]  /*84d0*/  FMUL.FTZ R80, R3.reuse, R80 ;  /* 0x0000005003507220 */ /* 0x040fe20000410000 */
[C---:B------:R-:W-:Y:S03]  /*84e0*/  HMMA.16816.F32.BF16 R8, R128.reuse, R14, R8 ;  /* 0x0000000e8008723c */ /* 0x040fe60000041808 */
[----:B------:R-:W1:Y:S01]  /*84f0*/  MUFU.EX2 R176, R176 ;  /* 0x000000b000b07308 */ /* 0x000e620000000800 */
[C---:B------:R-:W-:Y:S01]  /*8500*/  FMUL.FTZ R14, R2.reuse, R122 ;  /* 0x0000007a020e7220 */ /* 0x040fe20000410000 */
[C---:B------:R-:W-:Y:S01]  /*8510*/  FMUL.FTZ R15, R2.reuse, R123 ;  /* 0x0000007b020f7220 */ /* 0x040fe20000410000 */
[C---:B------:R-:W-:Y:S01]  /*8520*/  FMUL.FTZ R81, R3.reuse, R81 ;  /* 0x0000005103517220 */ /* 0x040fe20000410000 */
[----:B------:R-:W2:Y:S01]  /*8530*/  LDSM.16.MT88.4 R120, [R164] ;  /* 0x00000000a478783b */ /* 0x000ea20000004200 */
[C---:B------:R-:W-:Y:S01]  /*8540*/  FMUL.FTZ R82, R2.reuse, R82 ;  /* 0x0000005202527220 */ /* 0x040fe20000410000 */
[C---:B------:R-:W-:Y:S01]  /*8550*/  FMUL.FTZ R83, R2.reuse, R83 ;  /* 0x0000005302537220 */ /* 0x040fe20000410000 */
[C---:B------:R-:W-:Y:S01]  /*8560*/  FMUL.FTZ R84, R3.reuse, R84 ;  /* 0x0000005403547220 */ /* 0x040fe20000410000 */
[C---:B------:R-:W-:Y:S01]  /*8570*/  FMUL.FTZ R85, R3.reuse, R85 ;  /* 0x0000005503557220 */ /* 0x040fe20000410000 */
[C---:B------:R-:W-:Y:S01]  /*8580*/  HMMA.16816.F32.BF16 R12, R128.reuse, R20, R12 ;  /* 0x00000014800c723c */ /* 0x040fe2000004180c */
[----:B------:R-:W-:Y:S02]  /*8590*/  MUFU.EX2 R178, R178 ;  /* 0x000000b200b27308 */ /* 0x000fe40000000800 */
[C---:B------:R-:W-:Y:S01]  /*85a0*/  FMUL.FTZ R20, R3.reuse, R112 ;  /* 0x0000007003147220 */ /* 0x040fe20000410000 */
[C---:B------:R-:W-:Y:S01]  /*85b0*/  FMUL.FTZ R21, R3.reuse, R113 ;  /* 0x0000007103157220 */ /* 0x040fe20000410000 */
[C---:B------:R-:W-:Y:S01]  /*85c0*/  FMUL.FTZ R86, R2.reuse, R86 ;  /* 0x0000005602567220 */ /* 0x040fe20000410000 */
[C---:B------:R-:W-:Y:S01]  /*85d0*/  FMUL.FTZ R87, R2.reuse, R87 ;  /* 0x0000005702577220 */ /* 0x040fe20000410000 */
[C---:B------:R-:W-:Y:S01]  /*85e0*/  FMUL.FTZ R88, R3.reuse, R88 ;  /* 0x0000005803587220 */ /* 0x040fe20000410000 */
[C---:B------:R-:W-:Y:S03]  /*85f0*/  HMMA.16816.F32.BF16 R16, R128.reuse, R22, R16 ;  /* 0x000000168010723c */ /* 0x040fe60000041810 */
[----:B------:R-:W3:Y:S01]  /*8600*/  MUFU.EX2 R175, R175 ;  /* 0x000000af00af7308 */ /* 0x000ee20000000800 */
[C---:B------:R-:W-:Y:S01]  /*8610*/  FMUL.FTZ R22, R2.reuse, R114 ;  /* 0x0000007202167220 */ /* 0x040fe20000410000 */
[C---:B------:R-:W-:Y:S01]  /*8620*/  FMUL.FTZ R23, R2.reuse, R115 ;  /* 0x0000007302177220 */ /* 0x040fe20000410000 */
[C---:B------:R-:W-:Y:S01]  /*8630*/  FMUL.FTZ R89, R3.reuse, R89 ;  /* 0x0000005903597220 */ /* 0x040fe20000410000 */
[----:B------:R-:W4:Y:S01]  /*8640*/  LDSM.16.MT88.4 R112, [R190+0x14000] ;  /* 0x01400000be70783b */ /* 0x000f220000004200 */
        /* <DEDUP_REMOVED lines=12> */
[----:B------:R-:W-:Y:S01]  /*8710*/  MUFU.EX2 R180, R180 ;  /* 0x000000b400b47308 */ /* 0x000fe20000000800 */
[C---:B------:R-:W-:Y:S01]  /*8720*/  FMUL.FTZ R30, R2.reuse, R106 ;  /* 0x0000006a021e7220 */ /* 0x040fe20000410000 */
[C---:B------:R-:W-:Y:S01]  /*8730*/  FMUL.FTZ R31, R2.reuse, R107 ;  /* 0x0000006b021f7220 */ /* 0x040fe20000410000 */
        /* <DEDUP_REMOVED lines=32> */
[----:B------:R-:W-:Y:S01]  /*8940*/  MOV R3, R132 ;  /* 0x0000008400037202 */ /* 0x000fe20000000f00 */
[C---:B-----5:R-:W-:Y:S06]  /*8950*/  HMMA.16816.F32.BF16 R44, R128.reuse, R104, R44 ;  /* 0x00000068802c723c */ /* 0x060fec000004182c */
        /* <DEDUP_REMOVED lines=22> */
[----:B------:R-:W4:Y:S01]  /*8ac0*/  MUFU.EX2 R226, R226 ;  /* 0x000000e200e27308 */ /* 0x000f220000000800 */
        /* <DEDUP_REMOVED lines=11> */
[----:B------:R-:W-:Y:S01]  /*8b80*/  IADD3 R2, PT, PT, R217, -0x1, RZ ;  /* 0xffffffffd9027810 */ /* 0x000fe20007ffe0ff */
[C---:B-----5:R-:W-:Y:S04]  /*8b90*/  HMMA.16816.F32.BF16 R84, R128.reuse, R108, R84 ;  /* 0x0000006c8054723c */ /* 0x060fe80000041854 */
[----:B------:R-:W1:Y:S01]  /*8ba0*/  MUFU.EX2 R196, R139 ;  /* 0x0000008b00c47308 */ /* 0x000e620000000800 */
[----:B----4-:R-:W-:Y:S01]  /*8bb0*/  F2FP.BF16.F32.PACK_AB R137, R226, R203 ;  /* 0x000000cbe289723e */ /* 0x010fe200000010ff */
[----:B------:R-:W-:Y:S01]  /*8bc0*/  FADD.FTZ R177, R177, R176 ;  /* 0x000000b0b1b17221 */ /* 0x000fe20000010000 */
[----:B------:R-:W-:Y:S01]  /*8bd0*/  MOV R217, R2 ;  /* 0x0000000200d97202 */ /* 0x000fe20000000f00 */
[----:B------:R-:W-:Y:S01]  /*8be0*/  FADD.FTZ R179, R179, R178 ;  /* 0x000000b2b3b37221 */ /* 0x000fe20000010000 */
[----:B------:R-:W-:Y:S01]  /*8bf0*/  MOV R2, R133 ;  /* 0x0000008500027202 */ /* 0x000fe20000000f00 */
[C---:B------:R-:W-:Y:S01]  /*8c00*/  HMMA.16816.F32.BF16 R88, R128.reuse, R110, R88 ;  /* 0x0000006e8058723c */ /* 0x040fe20000041858 */
[----:B------:R-:W2:Y:S03]  /*8c10*/  LDSM.16.MT88.4 R108, [R165+0x800] ;  /* 0x00080000a56c783b */ /* 0x000ea60000004200 */
[----:B------:R-:W-:Y:S01]  /*8c20*/  MUFU.EX2 R135, R135 ;  /* 0x0000008700877308 */ /* 0x000fe20000000800 */
[----:B------:R-:W-:Y:S01]  /*8c30*/  FADD.FTZ R180, R180, R177 ;  /* 0x000000b1b4b47221 */ /* 0x000fe20000010000 */
[----:B------:R-:W-:Y:S02]  /*8c40*/  FADD.FTZ R182, R182, R179 ;  /* 0x000000b3b6b67221 */ /* 0x000fe40000010000 */
[C---:B------:R-:W-:Y:S06]  /*8c50*/  HMMA.16816.F32.BF16 R92, R128.reuse, R104, R92 ;  /* 0x00000068805c723c */ /* 0x040fec000004185c */
[----:B------:R1:W3:Y:S02]  /*8c60*/  MUFU.EX2 R134, R138 ;  /* 0x0000008a00867308 */ /* 0x0002e40000000800 */
[----:B------:R-:W-:Y:S01]  /*8c70*/  HMMA.16816.F32.BF16 R96, R128, R106, R96 ;  /* 0x0000006a8060723c */ /* 0x000fe20000041860 */
[----:B------:R-:W4:Y:S07]  /*8c80*/  LDSM.16.MT88.4 R104, [R165+0x2800] ;  /* 0x00280000a568783b */ /* 0x000f2e0000004200 */
[C---:B------:R-:W-:Y:S01]  /*8c90*/  HMMA.16816.F32.BF16 R4, R100.reuse, R112, R4 ;  /* 0x000000706404723c */ /* 0x040fe20000041804 */
[----:B------:R-:W5:Y:S04]  /*8ca0*/  LDSM.16.MT88.4 R128, [R164+0x2800] ;  /* 0x00280000a480783b */ /* 0x000f680000004200 */
[----:B-1----:R-:W-:Y:S02]  /*8cb0*/  F2FP.BF16.F32.PACK_AB R138, R196, R225 ;  /* 0x000000e1c48a723e */ /* 0x002fe400000010ff */
[----:B---3--:R-:W-:Y:S01]  /*8cc0*/  F2FP.BF16.F32.PACK_AB R139, R134, R135 ;  /* 0x00000087868b723e */ /* 0x008fe200000010ff */
[C---:B------:R-:W-:Y:S01]  /*8cd0*/  HMMA.16816.F32.BF16 R8, R100.reuse, R114, R8 ;  /* 0x000000726408723c */ /* 0x040fe20000041808 */
[----:B------:R-:W1:Y:S07]  /*8ce0*/  LDSM.16.MT88.4 R112, [R190+0x16800] ;  /* 0x01680000be70783b */ /* 0x000e6e0000004200 */
        /* <DEDUP_REMOVED lines=15> */
[C---:B----4-:R-:W-:Y:S08]  /*8de0*/  HMMA.16816.F32.BF16 R52, R100.reuse, R104, R52 ;  /* 0x000000686434723c */ /* 0x050ff00000041834 */
[C---:B------:R-:W-:Y:S01]  /*8df0*/  HMMA.16816.F32.BF16 R56, R100.reuse, R106, R56 ;  /* 0x0000006a6438723c */ /* 0x040fe20000041838 */
[----:B------:R-:W3:Y:S07]  /*8e00*/  LDSM.16.MT88.4 R104, [R165+0x4800] ;  /* 0x00480000a568783b */ /* 0x000eee0000004200 */
[C---:B-----5:R-:W-:Y:S08]  /*8e10*/  HMMA.16816.F32.BF16 R60, R100.reuse, R128, R60 ;  /* 0x00000080643c723c */ /* 0x060ff0000004183c */
[C---:B------:R-:W-:Y:S01]  /*8e20*/  HMMA.16816.F32.BF16 R64, R100.reuse, R130, R64 ;  /* 0x000000826440723c */ /* 0x040fe20000041840 */
[----:B------:R-:W-:Y:S07]  /*8e30*/  LDSM.16.MT88.4 R128, [R165+0x3000] ;  /* 0x00300000a580783b */ /* 0x000fee0000004200 */
[C---:B-1----:R-:W-:Y:S08]  /*8e40*/  HMMA.16816.F32.BF16 R68, R100.reuse, R112, R68 ;  /* 0x000000706444723c */ /* 0x042ff00000041844 */
[C---:B------:R-:W-:Y:S01]  /*8e50*/  HMMA.16816.F32.BF16 R72, R100.reuse, R114, R72 ;  /* 0x000000726448723c */ /* 0x040fe20000041848 */
[----:B------:R-:W-:Y:S07]  /*8e60*/  LDSM.16.MT88.4 R112, [R189+0x13000] ;  /* 0x01300000bd70783b */ /* 0x000fee0000004200 */
[C---:B--2---:R-:W-:Y:S08]  /*8e70*/  HMMA.16816.F32.BF16 R76, R100.reuse, R108, R76 ;  /* 0x0000006c644c723c */ /* 0x044ff0000004184c */
[C---:B------:R-:W-:Y:S01]  /*8e80*/  HMMA.16816.F32.BF16 R80, R100.reuse, R110, R80 ;  /* 0x0000006e6450723c */ /* 0x040fe20000041850 */
[----:B------:R-:W1:Y:S07]  /*8e90*/  LDSM.16.MT88.4 R108, [R190+0x13000] ;  /* 0x01300000be6c783b */ /* 0x000e6e0000004200 */
[C---:B---3--:R-:W-:Y:S08]  /*8ea0*/  HMMA.16816.F32.BF16 R84, R100.reuse, R104, R84 ;  /* 0x000000686454723c */ /* 0x048ff00000041854 */
[C---:B------:R-:W-:Y:S01]  /*8eb0*/  HMMA.16816.F32.BF16 R88, R100.reuse, R106, R88 ;  /* 0x0000006a6458723c */ /* 0x040fe20000041858 */
[----:B------:R-:W2:Y:S07]  /*8ec0*/  LDSM.16.MT88.4 R104, [R164+0x1000] ;  /* 0x00100000a468783b */ /* 0x000eae0000004200 */
[C---:B------:R-:W-:Y:S08]  /*8ed0*/  HMMA.16816.F32.BF16 R92, R100.reuse, R116, R92 ;  /* 0x00000074645c723c */ /* 0x040ff0000004185c */
[----:B------:R-:W-:Y:S01]  /*8ee0*/  HMMA.16816.F32.BF16 R96, R100, R118, R96 ;  /* 0x000000766460723c */ /* 0x000fe20000041860 */
[----:B------:R-:W3:Y:S02]  /*8ef0*/  LDSM.16.MT88.4 R116, [R189+0x15000] ;  /* 0x01500000bd74783b */ /* 0x000ee40000004200 */
        /* <DEDUP_REMOVED lines=10> */
[C---:B-1----:R-:W-:Y:S03]  /*8fa0*/  HMMA.16816.F32.BF16 R4, R100.reuse, R108, R4 ;  /* 0x0000006c6404723c */ /* 0x042fe60000041804 */
[----:B------:R-:W-:Y:S01]  /*8fb0*/  FADD.FTZ R228, R228, R197 ;  /* 0x000000c5e4e47221 */ /* 0x000fe20000010000 */
[----:B------:R-:W-:Y:S03]  /*8fc0*/  FADD.FTZ R230, R230, R199 ;  /* 0x000000c7e6e67221 */ /* 0x000fe60000010000 */
[----:B------:R-:W-:Y:S01]  /*8fd0*/  FADD.FTZ R201, R201, R228 ;  /* 0x000000e4c9c97221 */ /* 0x000fe20000010000 */
[C---:B------:R-:W-:Y:S01]  /*8fe0*/  HMMA.16816.F32.BF16 R8, R100.reuse, R110, R8 ;  /* 0x0000006e6408723c */ /* 0x040fe20000041808 */
[----:B------:R-:W1:Y:S02]  /*8ff0*/  LDSM.16.MT88.4 R108, [R190+0x17000] ;  /* 0x01700000be6c783b */ /* 0x000e640000004200 */
[----:B------:R-:W-:Y:S01]  /*9000*/  FADD.FTZ R203, R203, R230 ;  /* 0x000000e6cbcb7221 */ /* 0x000fe20000010000 */
[----:B------:R-:W-:Y:S03]  /*9010*/  FADD.FTZ R198, R198, R201 ;  /* 0x000000c9c6c67221 */ /* 0x000fe60000010000 */
[----:B------:R-:W-:Y:S01]  /*9020*/  FADD.FTZ R226, R226, R203 ;  /* 0x000000cbe2e27221 */ /* 0x000fe20000010000 */
[C---:B------:R-:W-:Y:S03]  /*9030*/  HMMA.16816.F32.BF16 R12, R100.reuse, R112, R12 ;  /* 0x00000070640c723c */ /* 0x040fe6000004180c */
[----:B------:R-:W-:Y:S01]  /*9040*/  FADD.FTZ R225, R225, R198 ;  /* 0x000000c6e1e17221 */ /* 0x000fe20000010000 */
[----:B------:R-:W-:Y:S03]  /*9050*/  FADD.FTZ R135, R135, R226 ;  /* 0x000000e287877221 */ /* 0x000fe60000010000 */
[----:B------:R-:W-:Y:S01]  /*9060*/  FADD.FTZ R224, R196, R225 ;  /* 0x000000e1c4e07221 */ /* 0x000fe20000010000 */
[C---:B------:R-:W-:Y:S01]  /*9070*/  HMMA.16816.F32.BF16 R16, R100.reuse, R114, R16 ;  /* 0x000000726410723c */ /* 0x040fe20000041810 */
[----:B------:R-:W-:Y:S02]  /*9080*/  LDSM.16.MT88.4 R112, [R165+0x5000] ;  /* 0x00500000a570783b */ /* 0x000fe40000004200 */
[----:B------:R-:W-:Y:S05]  /*9090*/  FADD.FTZ R223, R134, R135 ;  /* 0x0000008786df7221 */ /* 0x000fea0000010000 */
[C---:B------:R-:W-:Y:S08]  /*90a0*/  HMMA.16816.F32.BF16 R20, R100.reuse, R120, R20 ;  /* 0x000000786414723c */ /* 0x040ff00000041814 */
[C---:B------:R-:W-:Y:S08]  /*90b0*/  HMMA.16816.F32.BF16 R24, R100.reuse, R122, R24 ;  /* 0x0000007a6418723c */ /* 0x040ff00000041818 */
[C---:B--2---:R-:W-:Y:S08]  /*90c0*/  HMMA.16816.F32.BF16 R28, R100.reuse, R104, R28 ;  /* 0x00000068641c723c */ /* 0x044ff0000004181c */
[C---:B------:R-:W-:Y:S01]  /*90d0*/  HMMA.16816.F32.BF16 R32, R100.reuse, R106, R32 ;  /* 0x0000006a6420723c */ /* 0x040fe20000041820 */
[----:B------:R-:W2:Y:S07]  /*90e0*/  LDSM.16.MT88.4 R104, [R189+0x17000] ;  /* 0x01700000bd68783b */ /* 0x000eae0000004200 */
        /* <DEDUP_REMOVED lines=44> */
[C---:B---3--:R-:W-:Y:S08]  /*93b0*/  HMMA.16816.F32.BF16 R84, R136.reuse, R8, R84 ;  /* 0x000000088854723c */ /* 0x048ff00000041854 */
[C---:B------:R-:W-:Y:S08]  /*93c0*/  HMMA.16816.F32.BF16 R88, R136.reuse, R10, R88 ;  /* 0x0000000a8858723c */ /* 0x040ff00000041858 */
[C---:B-1----:R-:W-:Y:S08]  /*93d0*/  HMMA.16816.F32.BF16 R92, R136.reuse, R12, R92 ;  /* 0x0000000c885c723c */ /* 0x042ff0000004185c */
[----:B------:R-:W-:Y:S01]  /*93e0*/  HMMA.16816.F32.BF16 R96, R136, R14, R96 ;  /* 0x0000000e8860723c */ /* 0x000fe20000041860 */
[----:B------:R-:W-:Y:S08]  /*93f0*/  @!UPT UIADD3 URZ, UPT, UPT, URZ, URZ, URZ ;  /* 0x000000fffffff290 */ /* 0x000ff0000fffe0ff */
[----:B------:R-:W-:Y:S11]  /*9400*/  @P2 BRA `(.L_x_315) ;  /* 0xffffffcc003c2947 */ /* 0x000ff6000383ffff */
.L_x_314:
        /* <DEDUP_REMOVED lines=254> */
.L_x_318:
        /* <DEDUP_REMOVED lines=53> */
.L_x_320:
[----:B------:R-:W-:Y:S05]  /*a740*/  BSYNC.RECONVERGENT B0 ;  /* 0x0000000000007941 */ /* 0x000fea0003800200 */
.L_x_319:
        /* <DEDUP_REMOVED lines=37> */
.L_x_322:
[----:B------:R-:W-:Y:S05]  /*a9a0*/  BSYNC.RECONVERGENT B0 ;  /* 0x0000000000007941 */ /* 0x000fea0003800200 */
.L_x_321:
        /* <DEDUP_REMOVED lines=24> */
.L_x_324:
[----:B------:R-:W-:Y:S05]  /*ab30*/  BSYNC.RECONVERGENT B0 ;  /* 0x0000000000007941 */ /* 0x000fea0003800200 */
.L_x_323:
        /* <DEDUP_REMOVED lines=24> */
.L_x_326:
[----:B------:R-:W-:Y:S05]  /*acc0*/  BSYNC.RECONVERGENT B0 ;  /* 0x0000000000007941 */ /* 0x000fea0003800200 */
.L_x_325:
        /* <DEDUP_REMOVED lines=23> */
.L_x_327:
        /* <DEDUP_REMOVED lines=12> */
.L_x_1807:


//--------------------- .text._ZN5flash16flash_fwd_kernelI23Flash_fwd_kernel_traitsILi192ELi128ELi64ELi8ELb0ELb0EN7cutlass10bfloat16_tE19Flash_kernel_traitsILi192ELi128ELi64ELi8ES3_EELb0ELb0ELb1ELb0ELb0ELb1ELb0ELb0EEEvNS_16Flash_fwd_paramsE --------------------------
	.section	.text._ZN5flash16flash_fwd_kernelI23Flash_fwd_kernel_traitsILi192ELi128ELi64ELi8ELb0ELb0EN7cutlass10bfloat16_tE19Flash_kernel_traitsILi192ELi128ELi64ELi8ES3_EELb0ELb0ELb1ELb0ELb0ELb1ELb0ELb0EEEvNS_16Flash_fwd_paramsE,"ax",@progbits
	.align	128
        .global         _ZN5flash16flash_fwd_kernelI23Flash_fwd_kernel_traitsILi192ELi128ELi64ELi8ELb0ELb0EN7cutlass10bfloat16_tE19Flash_kernel_traitsILi192ELi128ELi64ELi8ES3_EELb0ELb0ELb1ELb0ELb0ELb1ELb0ELb0EEEvNS_16Flash_fwd_paramsE
        .type           _ZN5flash16flash_fwd_kernelI23Flash_fwd_kernel_traitsILi192ELi128ELi64ELi8ELb0ELb0EN7cutlass10bfloat16_tE19Flash_kernel_traitsILi192ELi128ELi64ELi8ES3_EELb0ELb0ELb1ELb0ELb0ELb1ELb0ELb0EEEvNS_16Flash_fwd_paramsE,@function
        .size           _ZN5flash16flash_fwd_kernelI23Flash_fwd_kernel_traitsILi192ELi128ELi64ELi8ELb0ELb0EN7cutlass10bfloat16_tE19Flash_kernel_traitsILi192ELi128ELi64ELi8ES3_EELb0ELb0ELb1ELb0ELb0ELb1ELb0ELb0EEEvNS_16Flash_fwd_paramsE,(.L_x_1808 - _ZN5flash16flash_fwd_kernelI23Flash_fwd_kernel_traitsILi192ELi128ELi64ELi8ELb0ELb0EN7cutlass10bfloat16_tE19Flash_kernel_traitsILi192ELi128ELi64ELi8ES3_EELb0ELb0ELb1ELb0ELb0ELb1ELb0ELb0EEEvNS_16Flash_fwd_paramsE)
        .other          _ZN5flash16flash_fwd_kernelI23Flash_fwd_kernel_traitsILi192ELi128ELi64ELi8ELb0ELb0EN7cutlass10bfloat16_tE19Flash_kernel_traitsILi192ELi128ELi64ELi8ES3_EELb0ELb0ELb1ELb0ELb0ELb1ELb0ELb0EEEvNS_16Flash_fwd_paramsE,@"STO_CUDA_ENTRY STV_DEFAULT"
_ZN5flash16flash_fwd_kernelI23Flash_fwd_kernel_traitsILi192ELi128ELi64ELi8ELb0ELb0EN7cutlass10bfloat16_tE19Flash_kernel_traitsILi192ELi128ELi64ELi8ES3_EELb0ELb0ELb1ELb0ELb0ELb1ELb0ELb0EEEvNS_16Flash_fwd_paramsE:
.text._ZN5flash16flash_fwd_kernelI23Flash_fwd_kernel_traitsILi192ELi128ELi64ELi8ELb0ELb0EN7cutlass10bfloat16_tE19Flash_kernel_traitsILi192ELi128ELi64ELi8ES3_EELb0ELb0ELb1ELb0ELb0ELb1ELb0ELb0EEEvNS_16Flash_fwd_paramsE:
[----:B------:R-:W-:Y:S01]  /*0000*/  LDC R1, c[0x0][0x37c] ;  /* 0x0000df00ff017b82 */ /* 0x000fe20000000800 */
[----:B------:R-:W1:Y:S01]  /*0010*/  S2R R16, SR_CTAID.Y ;  /* 0x0000000000107919 */ /* 0x000e620000002600 */
[----:B------:R-:W2:Y:S06]  /*0020*/  LDCU.64 UR6, c[0x0][0x460] ;  /* 0x00008c00ff0677ac */ /* 0x000eac0008000a00 */
[----:B------:R-:W1:Y:S01]  /*0030*/  LDC.64 R4, c[0x0][0x460] ;  /* 0x00011800ff047b82 */ /* 0x000e620000000a00 */
[----:B------:R-:W-:Y:S01]  /*0040*/  IMAD.MOV.U32 R198, RZ, RZ, -0x1 ;  /* 0xffffffffffc67424 */ /* 0x000fe200078e00ff */
[----:B------:R-:W3:Y:S01]  /*0050*/  LDCU.64 UR12, c[0x0][0x358] ;  /* 0x00006b00ff0c77ac */ /* 0x000ee20008000a00 */
[----:B------:R-:W4:Y:S05]  /*0060*/  LDCU.64 UR4, c[0x0][0x470] ;  /* 0x00008e00ff0477ac */ /* 0x000f2a0008000a00 */
[----:B------:R-:W3:Y:S08]  /*0070*/  LDC.64 R2, c[0x0][0x478] ;  /* 0x00011e00ff027b82 */ /* 0x000ef00000000a00 */
[----:B------:R-:W3:Y:S01]  /*0080*/  LDC.64 R6, c[0x0][0x468] ;  /* 0x00011a00ff067b82 */ /* 0x000ee20000000a00 */
[----:B--2---:R-:W-:-:S02]  /*0090*/  ISETP.NE.U32.AND P0, PT, RZ, UR6, PT ;  /* 0x00000006ff007c0c */ /* 0x004fc4000bf05070 */
[----:B------:R-:W-:Y:S02]  /*00a0*/  ISETP.NE.U32.AND P4, PT, RZ, UR6, PT ;  /* 0x00000006ff007c0c */ /* 0x000fe4000bf85070 */
[----:B------:R-:W-:Y:S02]  /*00b0*/  ISETP.NE.AND.EX P0, PT, RZ, UR7, PT, P0 ;  /* 0x00000007ff007c0c */ /* 0x000fe4000bf05300 */
[----:B------:R-:W-:Y:S02]  /*00c0*/  ISETP.NE.AND.EX P4, PT, RZ, UR7, PT, P4 ;  /* 0x00000007ff007c0c */ /* 0x000fe4000bf85340 */
[----:B----4-:R-:W-:-:S04]  /*00d0*/  ISETP.NE.U32.AND P3, PT, RZ, UR4, PT ;  /* 0x00000004ff007c0c */ /* 0x010fc8000bf65070 */
[----:B------:R-:W-:Y:S01]  /*00e0*/  ISETP.NE.AND.EX P3, PT, RZ, UR5, PT, P3 ;  /* 0x00000005ff007c0c */ /* 0x000fe2000bf65330 */
[----:B-1----:R-:W-:Y:S01]  /*00f0*/  IMAD.WIDE.U32 R10, R16, 0x4, R4 ;  /* 0x00000004100a7825 */ /* 0x002fe200078e0004 */
[----:B---3--:R-:W-:-:S04]  /*0100*/  ISETP.NE.U32.AND P2, PT, R2, RZ, PT ;  /* 0x000000ff0200720c */ /* 0x008fc80003f45070 */
[----:B------:R-:W2:Y:S01]  /*0110*/  @P0 LDG.E R198, desc[UR12][R10.64] ;  /* 0x0000000c0ac60981 */ /* 0x000ea2000c1e1900 */
[----:B------:R-:W-:-:S03]  /*0120*/  ISETP.NE.AND.EX P2, PT, R3, RZ, PT, P2 ;  /* 0x000000ff0300720c */ /* 0x000fc60003f45320 */
[----:B------:R1:W2:Y:S01]  /*0130*/  @P4 LDG.E R5, desc[UR12][R10.64+0x4] ;  /* 0x0000040c0a054981 */ /* 0x0002a2000c1e1900 */
[----:B------:R-:W-:Y:S01]  /*0140*/  IMAD.SHL.U32 R9, R16, 0x4, RZ ;  /* 0x0000000410097824 */ /* 0x000fe200078e00ff */
[----:B------:R-:W-:-:S08]  /*0150*/  SHF.R.U32.HI R0, RZ, 0x1e, R16 ;  /* 0x0000001eff007819 */ /* 0x000fd00000011610 */
[C---:B------:R-:W-:Y:S02]  /*0160*/  @P2 IADD3 R2, P0, PT, R9.reuse, R2, RZ ;  /* 0x0000000209022210 */ /* 0x040fe40007f1e0ff */
[C---:B------:R-:W-:Y:S01]  /*0170*/  @P3 IADD3 R12, P1, PT, R9.reuse, UR4, RZ ;  /* 0x00000004090c3c10 */ /* 0x040fe2000ff3e0ff */
[----:B------:R-:W3:Y:S02]  /*0180*/  LDCU.U8 UR4, c[0x0][0x532] ;  /* 0x0000a640ff0477ac */ /* 0x000ee40008000000 */
[C---:B------:R-:W-:Y:S01]  /*0190*/  @P2 IMAD.X R3, R0.reuse, 0x1, R3, P0 ;  /* 0x0000000100032824 */ /* 0x040fe200000e0603 */
[----:B------:R-:W-:Y:S02]  /*01a0*/  IADD3 R8, P0, PT, R9, R6, RZ ;  /* 0x0000000609087210 */ /* 0x000fe40007f1e0ff */
[C---:B------:R-:W-:Y:S01]  /*01b0*/  @P3 IADD3.X R13, PT, PT, R0.reuse, UR5, RZ, P1, !PT ;  /* 0x00000005000d3c10 */ /* 0x040fe20008ffe4ff */
[----:B------:R-:W-:Y:S01]  /*01c0*/  IMAD.MOV.U32 R4, RZ, RZ, RZ ;  /* 0x000000ffff047224 */ /* 0x000fe200078e00ff */
[----:B------:R-:W4:Y:S01]  /*01d0*/  @!P4 LDC R94, c[0x0][0x434] ;  /* 0x00010d00ff5ecb82 */ /* 0x000f220000000800 */
[----:B------:R-:W-:Y:S01]  /*01e0*/  IMAD.X R9, R0, 0x1, R7, P0 ;  /* 0x0000000100097824 */ /* 0x000fe200000e0607 */
[C---:B------:R-:W-:Y:S01]  /*01f0*/  ISETP.NE.U32.AND P0, PT, R6.reuse, RZ, PT ;  /* 0x000000ff0600720c */ /* 0x040fe20003f05070 */
[----:B------:R1:W5:Y:S03]  /*0200*/  @P2 LDG.E R85, desc[UR12][R2.64] ;  /* 0x0000000c02552981 */ /* 0x000366000c1e1900 */
[----:B------:R-:W-:Y:S01]  /*0210*/  ISETP.NE.AND.EX P0, PT, R7, RZ, PT, P0 ;  /* 0x000000ff0700720c */ /* 0x000fe20003f05300 */
[----:B------:R1:W5:Y:S01]  /*0220*/  @P3 LDG.E R4, desc[UR12][R12.64] ;  /* 0x0000000c0c043981 */ /* 0x000362000c1e1900 */
[----:B------:R-:W1:Y:S01]  /*0230*/  S2UR UR5, SR_CTAID.X ;  /* 0x00000000000579c3 */ /* 0x000e620000002500 */
[----:B------:R-:W-:-:S02]  /*0240*/  ISETP.EQ.U32.AND P3, PT, R6, RZ, PT ;  /* 0x000000ff0600720c */ /* 0x000fc40003f62070 */
[----:B---3--:R-:W-:-:S04]  /*0250*/  ISETP.NE.AND P1, PT, RZ, UR4, PT ;  /* 0x00000004ff007c0c */ /* 0x008fc8000bf25270 */
[----:B------:R-:W-:Y:S01]  /*0260*/  ISETP.EQ.OR.EX P3, PT, R7, RZ, !P1, P3 ;  /* 0x000000ff0700720c */ /* 0x000fe20004f62730 */
[----:B------:R-:W3:Y:S08]  /*0270*/  @!P2 LDC R0, c[0x0][0x43c] ;  /* 0x00010f00ff00ab82 */ /* 0x000ef00000000800 */
[----:B------:R-:W2:Y:S08]  /*0280*/  @!P0 LDC R7, c[0x0][0x438] ;  /* 0x00010e00ff078b82 */ /* 0x000eb00000000800 */
[----:B------:R-:W2:Y:S01]  /*0290*/  @!P2 LDC.64 R2, c[0x0][0x488] ;  /* 0x00012200ff02ab82 */ /* 0x000ea20000000a00 */
[----:B-1----:R-:W-:Y:S01]  /*02a0*/  IMAD.MOV.U32 R11, RZ, RZ, -0x1 ;  /* 0xffffffffff0b7424 */ /* 0x002fe200078e00ff */
[----:B------:R-:W-:-:S05]  /*02b0*/  USHF.L.U32 UR4, UR5, 0x7, URZ ;  /* 0x0000000705047899 */ /* 0x000fca00080006ff */
[----:B------:R1:W5:Y:S01]  /*02c0*/  @!P3 LDG.E R11, desc[UR12][R8.64] ;  /* 0x0000000c080bb981 */ /* 0x000362000c1e1900 */
[----:B--2---:R-:W-:-:S05]  /*02d0*/  @P4 IMAD.IADD R94, R5, 0x1, -R198 ;  /* 0x00000001055e4824 */ /* 0x004fca00078e0ac6 */
[----:B----4-:R-:W-:Y:S01]  /*02e0*/  ISETP.GT.AND P3, PT, R94, UR4, PT ;  /* 0x000000045e007c0c */ /* 0x010fe2000bf64270 */
[----:B-1-3--:R-:W-:-:S12]  /*02f0*/  @!P0 BRA `(.L_x_328) ;  /* 0x00000000000c8947 */ /* 0x00afd80003800000 */
[----:B------:R-:W2:Y:S02]  /*0300*/  @P1 LDG.E R6, desc[UR12][R8.64+0x4] ;  /* 0x0000040c08061981 */ /* 0x000ea4000c1e1900 */
[----:B--2--5:R-:W-:-:S06]  /*0310*/  @P1 IADD3 R7, PT, PT, R6, -R11, RZ ;  /* 0x8000000b06071210 */ /* 0x024fcc0007ffe0ff */
[----:B------:R1:W5:Y:S02]  /*0320*/  @!P1 LDG.E R7, desc[UR12][R8.64] ;  /* 0x0000000c08079981 */ /* 0x000364000c1e1900 */
.L_x_328:
[----:B------:R-:W-:Y:S05]  /*0330*/  @!P3 EXIT ;  /* 0x000000000000b94d */ /* 0x000fea0003800000 */
[----:B------:R-:W2:Y:S01]  /*0340*/  LDC R5, c[0x0][0x504] ;  /* 0x00014100ff057b82 */ /* 0x000ea20000000800 */
[----:B------:R-:W-:Y:S01]  /*0350*/  @!P2 ISETP.NE.U32.AND P0, PT, R2, RZ, PT ;  /* 0x000000ff0200a20c */ /* 0x000fe20003f05070 */
[----:B-----5:R-:W-:Y:S01]  /*0360*/  @P2 IMAD.IADD R85, R85, 0x1, -R4 ;  /* 0x0000000155552824 */ /* 0x020fe200078e0a04 */
[----:B------:R-:W3:Y:S02]  /*0370*/  S2R R17, SR_CTAID.Z ;  /* 0x0000000000117919 */ /* 0x000ee40000002700 */
[----:B------:R-:W-:-:S03]  /*0380*/  @!P2 ISETP.NE.AND.EX P0, PT, R3, RZ, PT, P0 ;  /* 0x000000ff0300a20c */ /* 0x000fc60003f05300 */
[----:B------:R-:W4:Y:S01]  /*0390*/  LDC R90, c[0x0][0x508] ;  /* 0x00014200ff5a7b82 */ /* 0x000f220000000800 */
[----:B------:R-:W-:-:S04]  /*03a0*/  @!P2 SEL R0, R0, RZ, P0 ;  /* 0x000000ff0000a207 */ /* 0x000fc80000000000 */
[----:B------:R-:W-:-:S05]  /*03b0*/  @!P2 IADD3 R85, PT, PT, R0, R7, -R4 ;  /* 0x000000070055a210 */ /* 0x000fca0007ffe804 */
[----:B------:R-:W-:-:S05]  /*03c0*/  VIADD R7, R85, 0x3f ;  /* 0x0000003f55077836 */ /* 0x000fca0000000000 */
[----:B------:R-:W-:Y:S01]  /*03d0*/  IADD3 R3, PT, PT, R7, UR4, -R94 ;  /* 0x0000000407037c10 */ /* 0x000fe2000fffe85e */
[----:B--2---:R-:W-:Y:S01]  /*03e0*/  IMAD.IADD R88, R94, 0x1, R5 ;  /* 0x000000015e587824 */ /* 0x004fe200078e0205 */
[----:B------:R-:W-:Y:S01]  /*03f0*/  SHF.R.S32.HI R2, RZ, 0x1f, R7 ;  /* 0x0000001fff027819 */ /* 0x000fe20000011407 */
[----:B------:R-:W2:Y:S03]  /*0400*/  S2R R5, SR_TID.X ;  /* 0x0000000000057919 */ /* 0x000ea60000002100 */
[----:B-1----:R-:W-:Y:S02]  /*0410*/  IADD3 R9, PT, PT, -R88, UR4, R85 ;  /* 0x0000000458097c10 */ /* 0x002fe4000fffe155 */
[----:B------:R-:W-:Y:S02]  /*0420*/  LEA.HI R2, R2, R7, RZ, 0x6 ;  /* 0x0000000702027211 */ /* 0x000fe400078f30ff */
[----:B----4-:R-:W-:-:S02]  /*0430*/  IADD3 R3, PT, PT, R3, 0x80, R90 ;  /* 0x0000008003037810 */ /* 0x010fc40007ffe05a */
[----:B------:R-:W-:Y:S02]  /*0440*/  SHF.R.S32.HI R6, RZ, 0x1f, R9 ;  /* 0x0000001fff067819 */ /* 0x000fe40000011409 */
[----:B------:R-:W-:Y:S02]  /*0450*/  SHF.R.S32.HI R0, RZ, 0x1f, R3 ;  /* 0x0000001fff007819 */ /* 0x000fe40000011403 */
[----:B------:R-:W-:Y:S02]  /*0460*/  LEA.HI R6, R6, R9, RZ, 0x6 ;  /* 0x0000000906067211 */ /* 0x000fe400078f30ff */
[----:B------:R-:W-:Y:S02]  /*0470*/  LEA.HI R0, R0, R3, RZ, 0x6 ;  /* 0x0000000300007211 */ /* 0x000fe400078f30ff */
[----:B------:R-:W-:Y:S02]  /*0480*/  SHF.R.S32.HI R2, RZ, 0x6, R2 ;  /* 0x00000006ff027819 */ /* 0x000fe40000011402 */
[----:B------:R-:W-:-:S02]  /*0490*/  SHF.R.S32.HI R3, RZ, 0x6, R0 ;  /* 0x00000006ff037819 */ /* 0x000fc40000011400 */
[----:B------:R-:W-:Y:S02]  /*04a0*/  SHF.R.S32.HI R6, RZ, 0x6, R6 ;  /* 0x00000006ff067819 */ /* 0x000fe40000011406 */
[----:B------:R-:W-:Y:S02]  /*04b0*/  VIMNMX R2, PT, PT, R2, R3, PT ;  /* 0x0000000302027248 */ /* 0x000fe40003fe0100 */
[----:B------:R-:W-:-:S04]  /*04c0*/  VIMNMX R197, PT, PT, RZ, R6, !PT ;  /* 0x00000006ffc57248 */ /* 0x000fc80007fe0100 */
[----:B------:R-:W-:-:S13]  /*04d0*/  ISETP.GT.AND P0, PT, R2, R197, PT ;  /* 0x000000c50200720c */ /* 0x000fda0003f04270 */
[----:B--23--:R-:W-:Y:S05]  /*04e0*/  @P0 BRA `(.L_x_329) ;  /* 0x0000000800bc0947 */ /* 0x00cfea0003800000 */
[----:B------:R-:W1:Y:S01]  /*04f0*/  LDC.U8 R0, c[0x0][0x549] ;  /* 0x00015240ff007b82 */ /* 0x000e620000000000 */
[----:B------:R-:W-:-:S07]  /*0500*/  ISETP.NE.AND P1, PT, R198, -0x1, PT ;  /* 0xffffffffc600780c */ /* 0x000fce0003f25270 */
[----:B------:R-:W2:Y:S08]  /*0510*/  LDC.U8 R10, c[0x0][0x548] ;  /* 0x00015200ff0a7b82 */ /* 0x000eb00000000000 */
[----:B------:R-:W3:Y:S01]  /*0520*/  @!P1 LDC.64 R8, c[0x0][0x400] ;  /* 0x00010000ff089b82 */ /* 0x000ee20000000a00 */
[----:B-1----:R-:W-:-:S07]  /*0530*/  ISETP.NE.AND P0, PT, R0, RZ, PT ;  /* 0x000000ff0000720c */ /* 0x002fce0003f05270 */
[----:B------:R-:W1:Y:S01]  /*0540*/  @P1 LDC.64 R6, c[0x0][0x408] ;  /* 0x00010200ff061b82 */ /* 0x000e620000000a00 */
[----:B--2---:R-:W-:-:S07]  /*0550*/  ISETP.NE.AND P4, PT, R10, RZ, !P0 ;  /* 0x000000ff0a00720c */ /* 0x004fce0004785270 */
[----:B------:R-:W2:Y:S01]  /*0560*/  LDC R11, c[0x0][0x434] ;  /* 0x00010d00ff0b7b82 */ /* 0x000ea20000000800 */
[----:B---3--:R-:W-:-:S07]  /*0570*/  @!P1 IMAD.WIDE.U32 R14, R16, R8, RZ ;  /* 0x00000008100e9225 */ /* 0x008fce00078e00ff */
[----:B------:R-:W3:Y:S01]  /*0580*/  @P0 LDC.64 R2, c[0x0][0x430] ;  /* 0x00010c00ff020b82 */ /* 0x000ee20000000a00 */
[----:B------:R-:W-:-:S07]  /*0590*/  @!P1 IMAD R4, R16, R9, R15 ;  /* 0x0000000910049224 */ /* 0x000fce00078e020f */
[----:B------:R-:W4:Y:S01]  /*05a0*/  @P0 LDC R0, c[0x0][0x430] ;  /* 0x00010c00ff000b82 */ /* 0x000f220000000800 */
[----:B-1----:R-:W-:-:S04]  /*05b0*/  @P1 IMAD.WIDE.U32 R8, R198, R6, RZ ;  /* 0x00000006c6081225 */ /* 0x002fc800078e00ff */
[----:B------:R-:W-:Y:S01]  /*05c0*/  @P1 IMAD R4, R198, R7, R9 ;  /* 0x00000007c6041224 */ /* 0x000fe200078e0209 */
[----:B------:R-:W-:Y:S01]  /*05d0*/  @P1 MOV R14, R8 ;  /* 0x00000008000e1202 */ /* 0x000fe20000000f00 */
[----:B---3--:R-:W-:Y:S01]  /*05e0*/  @P0 IMAD R6, R2, R3, RZ ;  /* 0x0000000302060224 */ /* 0x008fe200078e02ff */
[----:B------:R-:W-:Y:S02]  /*05f0*/  SHF.L.U32 R3, R5, 0x3, RZ ;  /* 0x0000000305037819 */ /* 0x000fe400000006ff */
[----:B------:R-:W-:Y:S01]  /*0600*/  @P0 MOV R2, 0x1 ;  /* 0x0000000100020802 */ /* 0x000fe20000000f00 */
[----:B--2---:R-:W-:Y:S06]  /*0610*/  @P0 BRA `(.L_x_330) ;  /* 0x0000000000280947 */ /* 0x004fec0003800000 */
[----:B------:R-:W-:Y:S01]  /*0620*/  ISETP.NE.AND P0, PT, R10, RZ, PT ;  /* 0x000000ff0a00720c */ /* 0x000fe20003f05270 */
[----:B------:R-:W1:-:S12]  /*0630*/  LDC R8, c[0x0][0x3e0] ;  /* 0x0000f800ff087b82 */ /* 0x000e580000000800 */
[----:B------:R-:W2:Y:S01]  /*0640*/  @P0 LDC R6, c[0x0][0x454] ;  /* 0x00011500ff060b82 */ /* 0x000ea20000000800 */
[----:B----4-:R-:W-:Y:S02]  /*0650*/  @P0 MOV R0, 0x1 ;  /* 0x0000000100000802 */ /* 0x010fe40000000f00 */
[----:B------:R-:W-:-:S05]  /*0660*/  @!P0 MOV R0, 0x1 ;  /* 0x0000000100008802 */ /* 0x000fca0000000f00 */
[----:B------:R-:W1:Y:S08]  /*0670*/  @P0 LDC R9, c[0x0][0x454] ;  /* 0x00011500ff090b82 */ /* 0x000e700000000800 */
[----:B------:R-:W3:Y:S08]  /*0680*/  @!P0 LDC R7, c[0x0][0x434] ;  /* 0x00010d00ff078b82 */ /* 0x000ef00000000800 */
[----:B------:R-:W4:Y:S01]  /*0690*/  @!P0 LDC R6, c[0x0][0x434] ;  /* 0x00010d00ff068b82 */ /* 0x000f220000000800 */
[----:B-1----:R-:W-:-:S02]  /*06a0*/  @P0 IMAD R2, R9, R8, RZ ;  /* 0x0000000809020224 */ /* 0x002fc400078e02ff */
[----:B--23--:R-:W-:-:S07]  /*06b0*/  @!P0 IMAD R2, R7, R8, RZ ;  /* 0x0000000807028224 */ /* 0x00cfce00078e02ff */
.L_x_330:
[----:B------:R-:W1:Y:S01]  /*06c0*/  LDCU.64 UR6, c[0x0][0x410] ;  /* 0x00008200ff0677ac */ /* 0x000e620008000a00 */
[----:B------:R-:W-:Y:S01]  /*06d0*/  LOP3.LUT R15, R3, 0x38, RZ, 0xc0, !PT ;  /* 0x00000038030f7812 */ /* 0x000fe200078ec0ff */
[----:B------:R-:W-:Y:S01]  /*06e0*/  VIADD R94, R94, -UR4 ;  /* 0x800000045e5e7c36 */ /* 0x000fe20008000000 */
[----:B------:R-:W-:Y:S01]  /*06f0*/  SHF.R.U32.HI R7, RZ, 0x3, R5 ;  /* 0x00000003ff077819 */ /* 0x000fe20000011605 */
[----:B------:R-:W-:Y:S01]  /*0700*/  IMAD R11, R16, R11, RZ ;  /* 0x0000000b100b7224 */ /* 0x000fe200078e02ff */
[----:B------:R-:W-:Y:S01]  /*0710*/  IADD3 R14, P0, PT, R15, R14, RZ ;  /* 0x0000000e0f0e7210 */ /* 0x000fe20007f1e0ff */
[----:B----4-:R-:W-:Y:S01]  /*0720*/  IMAD R3, R17, R6, RZ ;  /* 0x0000000611037224 */ /* 0x010fe200078e02ff */
[C---:B------:R-:W-:Y:S01]  /*0730*/  ISETP.GE.AND P3, PT, R7.reuse, R94, PT ;  /* 0x0000005e0700720c */ /* 0x040fe20003f66270 */
[----:B------:R-:W-:Y:S01]  /*0740*/  VIADD R9, R7, 0x40 ;  /* 0x0000004007097836 */ /* 0x000fe20000000000 */
[----:B------:R-:W-:Y:S01]  /*0750*/  ISETP.NE.AND P1, PT, R198, -0x1, PT ;  /* 0xffffffffc600780c */ /* 0x000fe20003f25270 */
[----:B------:R-:W-:Y:S01]  /*0760*/  IMAD.X R15, RZ, RZ, R4, P0 ;  /* 0x000000ffff0f7224 */ /* 0x000fe200000e0604 */
[----:B------:R-:W-:Y:S01]  /*0770*/  UIMAD.WIDE.U32 UR8, UR5, 0x80, URZ ;  /* 0x00000080050878a5 */ /* 0x000fe2000f8e00ff */
[----:B------:R-:W-:Y:S01]  /*0780*/  @!P4 IMAD R3, R16, R2, R3 ;  /* 0x000000021003c224 */ /* 0x000fe200078e0203 */
[----:B------:R-:W-:Y:S01]  /*0790*/  SEL R8, R11, R198, !P1 ;  /* 0x000000c60b087207 */ /* 0x000fe20004800000 */
[----:B------:R-:W-:Y:S01]  /*07a0*/  VIADD R11, R7, 0x20 ;  /* 0x00000020070b7836 */ /* 0x000fe20000000000 */
[----:B------:R-:W-:Y:S01]  /*07b0*/  LOP3.LUT P6, R2, R5, 0x7, RZ, 0xc0, !PT ;  /* 0x0000000705027812 */ /* 0x000fe200078cc0ff */
[----:B------:R-:W-:Y:S01]  /*07c0*/  VIADD R13, R7, 0x60 ;  /* 0x00000060070d7836 */ /* 0x000fe20000000000 */
[----:B------:R-:W-:Y:S01]  /*07d0*/  SHF.R.S32.HI R6, RZ, 0x1f, R8 ;  /* 0x0000001fff067819 */ /* 0x000fe20000011408 */
[----:B-1----:R-:W-:Y:S01]  /*07e0*/  IMAD.WIDE.U32 R14, R17, UR6, R14 ;  /* 0x00000006110e7c25 */ /* 0x002fe2000f8e000e */
[-C--:B------:R-:W-:Y:S01]  /*07f0*/  ISETP.GE.AND P1, PT, R11, R94.reuse, PT ;  /* 0x0000005e0b00720c */ /* 0x080fe20003f26270 */
[----:B------:R-:W-:Y:S01]  /*0800*/  BSSY.RECONVERGENT B0, `(.L_x_331) ;  /* 0x0000018000007945 */ /* 0x000fe20003800200 */
[----:B------:R-:W-:Y:S01]  /*0810*/  ISETP.GE.AND P2, PT, R9, R94, PT ;  /* 0x0000005e0900720c */ /* 0x000fe20003f46270 */
[----:B------:R-:W-:Y:S01]  /*0820*/  IMAD R19, R17, UR7, R15 ;  /* 0x0000000711137c24 */ /* 0x000fe2000f8e020f */
[----:B------:R-:W-:Y:S01]  /*0830*/  SEL R8, R8, RZ, P4 ;  /* 0x000000ff08087207 */ /* 0x000fe20002000000 */
[----:B------:R-:W-:Y:S01]  /*0840*/  IMAD R12, R0, UR4, RZ ;  /* 0x00000004000c7c24 */ /* 0x000fe2000f8e02ff */
[----:B------:R-:W-:-:S02]  /*0850*/  SEL R6, R6, RZ, P4 ;  /* 0x000000ff06067207 */ /* 0x000fc40002000000 */
[-C--:B------:R-:W-:Y:S02]  /*0860*/  ISETP.GE.AND P0, PT, R13, R94.reuse, PT ;  /* 0x0000005e0d00720c */ /* 0x080fe40003f06270 */
[C---:B------:R-:W-:Y:S02]  /*0870*/  ISETP.GE.OR P6, PT, R7.reuse, R94, P6 ;  /* 0x0000005e0700720c */ /* 0x040fe400037c6670 */
        /* <DEDUP_REMOVED lines=16> */
.L_x_332:
[----:B------:R-:W-:Y:S05]  /*0980*/  BSYNC.RECONVERGENT B0 ;  /* 0x0000000000007941 */ /* 0x000fea0003800200 */
.L_x_331:
        /* <DEDUP_REMOVED lines=18> */
.L_x_334:
[----:B------:R-:W-:Y:S05]  /*0ab0*/  BSYNC.RECONVERGENT B0 ;  /* 0x0000000000007941 */ /* 0x000fea0003800200 */
.L_x_333:
        /* <DEDUP_REMOVED lines=17> */
.L_x_336:
[----:B------:R-:W-:Y:S05]  /*0bd0*/  BSYNC.RECONVERGENT B0 ;  /* 0x0000000000007941 */ /* 0x000fea0003800200 */
.L_x_335:
[----:B------:R-:W-:Y:S01]  /*0be0*/  BSSY.RECONVERGENT B0, `(.L_x_337) ;  /* 0x0000013000007945 */ /* 0x000fe20003800200 */
[--C-:B------:R-:W-:Y:S02]  /*0bf0*/  IADD3 R8, P2, P1, R12, R8, R3.reuse ;  /* 0x000000080c087210 */ /* 0x100fe4000795e003 */
[----:B-123--:R-:W-:Y:S02]  /*0c00*/  SHF.R.S32.HI R5, RZ, 0x1f, R12 ;  /* 0x0000001fff057819 */ /* 0x00efe4000001140c */
[----:B------:R-:W-:Y:S01]  /*0c10*/  SHF.R.S32.HI R3, RZ, 0x1f, R3 ;  /* 0x0000001fff037819 */ /* 0x000fe20000011403 */
[----:B------:R-:W-:Y:S05]  /*0c20*/  @P0 BRA `(.L_x_338) ;  /* 0x0000000000380947 */ /* 0x000fea0003800000 */
[----:B------:R-:W1:Y:S01]  /*0c30*/  LDCU.64 UR6, c[0x0][0x408] ;  /* 0x00008100ff0677ac */ /* 0x000e620008000a00 */
[----:B------:R-:W-:Y:S02]  /*0c40*/  IADD3 R17, P0, PT, R17, 0x60, RZ ;  /* 0x0000006011117810 */ /* 0x000fe40007f1e0ff */
[----:B------:R-:W-:Y:S01]  /*0c50*/  MOV R15, R19 ;  /* 0x00000013000f7202 */ /* 0x000fe20000000f00 */
[----:B------:R-:W2:Y:S01]  /*0c60*/  LDCU.64 UR4, c[0x0][0x3f0] ;  /* 0x00007e00ff0477ac */ /* 0x000ea20008000a00 */
[----:B------:R-:W-:-:S05]  /*0c70*/  IADD3.X R2, PT, PT, RZ, UR9, RZ, P0, !PT ;  /* 0x00000009ff027c10 */ /* 0x000fca00087fe4ff */
[----:B-1----:R-:W-:Y:S02]  /*0c80*/  IMAD R2, R2, UR6, RZ ;  /* 0x0000000602027c24 */ /* 0x002fe4000f8e02ff */
        /* <DEDUP_REMOVED lines=8> */
.L_x_338:
[----:B------:R-:W-:Y:S05]  /*0d10*/  BSYNC.RECONVERGENT B0 ;  /* 0x0000000000007941 */ /* 0x000fea0003800200 */
.L_x_337:
[----:B------:R-:W-:Y:S01]  /*0d20*/  BSSY.RECONVERGENT B0, `(.L_x_339) ;  /* 0x000000b000007945 */ /* 0x000fe20003800200 */
[----:B------:R-:W-:-:S03]  /*0d30*/  IADD3.X R3, PT, PT, R5, R6, R3, P2, P1 ;  /* 0x0000000605037210 */ /* 0x000fc600017e2403 */
[----:B------:R-:W-:Y:S05]  /*0d40*/  @P6 BRA `(.L_x_340) ;  /* 0x0000000000206947 */ /* 0x000fea0003800000 */
[----:B------:R-:W2:Y:S01]  /*0d50*/  LDCU.64 UR4, c[0x0][0x420] ;  /* 0x00008400ff0477ac */ /* 0x000ea20008000a00 */
[----:B------:R-:W-:Y:S02]  /*0d60*/  IMAD R2, R7, R0, RZ ;  /* 0x0000000007027224 */ /* 0x000fe400078e02ff */
[----:B------:R-:W-:-:S03]  /*0d70*/  IMAD.MOV.U32 R7, RZ, RZ, 0x7f800000 ;  /* 0x7f800000ff077424 */ /* 0x000fc600078e00ff */
[----:B------:R-:W-:-:S04]  /*0d80*/  IADD3 R5, P0, PT, R2, R8, RZ ;  /* 0x0000000802057210 */ /* 0x000fc80007f1e0ff */
[----:B------:R-:W-:Y:S02]  /*0d90*/  LEA.HI.X.SX32 R2, R2, R3, 0x1, P0 ;  /* 0x0000000302027211 */ /* 0x000fe400000f0eff */
[----:B--2---:R-:W-:-:S04]  /*0da0*/  LEA R4, P0, R5, UR4, 0x2 ;  /* 0x0000000405047c11 */ /* 0x004fc8000f8010ff */
[----:B------:R-:W-:-:S05]  /*0db0*/  LEA.HI.X R5, R5, UR5, R2, 0x2, P0 ;  /* 0x0000000505057c11 */ /* 0x000fca00080f1402 */
[----:B------:R2:W-:Y:S04]  /*0dc0*/  STG.E desc[UR12][R4.64], R7 ;  /* 0x0000000704007986 */ /* 0x0005e8000c10190c */
.L_x_340:
[----:B------:R-:W-:Y:S05]  /*0dd0*/  BSYNC.RECONVERGENT B0 ;  /* 0x0000000000007941 */ /* 0x000fea0003800200 */
.L_x_339:
[----:B------:R-:W-:Y:S04]  /*0de0*/  BSSY.RECONVERGENT B0, `(.L_x_341) ;  /* 0x000000a000007945 */ /* 0x000fe80003800200 */
[----:B------:R-:W-:Y:S05]  /*0df0*/  @P5 BRA `(.L_x_342) ;  /* 0x0000000000205947 */ /* 0x000fea0003800000 */
[----:B------:R-:W3:Y:S01]  /*0e00*/  LDCU.64 UR4, c[0x0][0x420] ;  /* 0x00008400ff0477ac */ /* 0x000ee20008000a00 */
[----:B------:R-:W-:Y:S02]  /*0e10*/  IMAD R2, R11, R0, RZ ;  /* 0x000000000b027224 */ /* 0x000fe400078e02ff */
[----:B--2---:R-:W-:-:S03]  /*0e20*/  IMAD.MOV.U32 R7, RZ, RZ, 0x7f800000 ;  /* 0x7f800000ff077424 */ /* 0x004fc600078e00ff */
[----:B------:R-:W-:-:S04]  /*0e30*/  IADD3 R5, P0, PT, R2, R8, RZ ;  /* 0x0000000802057210 */ /* 0x000fc80007f1e0ff */
[----:B------:R-:W-:Y:S02]  /*0e40*/  LEA.HI.X.SX32 R2, R2, R3, 0x1, P0 ;  /* 0x0000000302027211 */ /* 0x000fe400000f0eff */
[----:B---3--:R-:W-:-:S04]  /*0e50*/  LEA R4, P0, R5, UR4, 0x2 ;  /* 0x0000000405047c11 */ /* 0x008fc8000f8010ff */
[----:B------:R-:W-:-:S05]  /*0e60*/  LEA.HI.X R5, R5, UR5, R2, 0x2, P0 ;  /* 0x0000000505057c11 */ /* 0x000fca00080f1402 */
[----:B------:R3:W-:Y:S04]  /*0e70*/  STG.E desc[UR12][R4.64], R7 ;  /* 0x0000000704007986 */ /* 0x0007e8000c10190c */
.L_x_342:
[----:B------:R-:W-:Y:S05]  /*0e80*/  BSYNC.RECONVERGENT B0 ;  /* 0x0000000000007941 */ /* 0x000fea0003800200 */
.L_x_341:
[----:B------:R-:W-:Y:S04]  /*0e90*/  BSSY.RECONVERGENT B0, `(.L_x_343) ;  /* 0x000000a000007945 */ /* 0x000fe80003800200 */
[----:B------:R-:W-:Y:S05]  /*0ea0*/  @P4 BRA `(.L_x_344) ;  /* 0x0000000000204947 */ /* 0x000fea0003800000 */
[----:B------:R-:W4:Y:S01]  /*0eb0*/  LDCU.64 UR4, c[0x0][0x420] ;  /* 0x00008400ff0477ac */ /* 0x000f220008000a00 */
[----:B------:R-:W-:Y:S02]  /*0ec0*/  IMAD R2, R9, R0, RZ ;  /* 0x0000000009027224 */ /* 0x000fe400078e02ff */
[----:B--23--:R-:W-:-:S03]  /*0ed0*/  IMAD.MOV.U32 R7, RZ, RZ, 0x7f800000 ;  /* 0x7f800000ff077424 */ /* 0x00cfc600078e00ff */
[----:B------:R-:W-:-:S04]  /*0ee0*/  IADD3 R5, P0, PT, R2, R8, RZ ;  /* 0x0000000802057210 */ /* 0x000fc80007f1e0ff */
[----:B------:R-:W-:Y:S02]  /*0ef0*/  LEA.HI.X.SX32 R2, R2, R3, 0x1, P0 ;  /* 0x0000000302027211 */ /* 0x000fe400000f0eff */
[----:B----4-:R-:W-:-:S04]  /*0f00*/  LEA R4, P0, R5, UR4, 0x2 ;  /* 0x0000000405047c11 */ /* 0x010fc8000f8010ff */
[----:B------:R-:W-:-:S05]  /*0f10*/  LEA.HI.X R5, R5, UR5, R2, 0x2, P0 ;  /* 0x0000000505057c11 */ /* 0x000fca00080f1402 */
[----:B------:R4:W-:Y:S04]  /*0f20*/  STG.E desc[UR12][R4.64], R7 ;  /* 0x0000000704007986 */ /* 0x0009e8000c10190c */
.L_x_344:
[----:B------:R-:W-:Y:S05]  /*0f30*/  BSYNC.RECONVERGENT B0 ;  /* 0x0000000000007941 */ /* 0x000fea0003800200 */
.L_x_343:
        /* <DEDUP_REMOVED lines=10> */
.L_x_329:
        /* <DEDUP_REMOVED lines=22> */
.L_x_345:
[----:B------:R-:W1:Y:S01]  /*1140*/  LDC.64 R6, c[0x0][0x3b8] ;  /* 0x0000ee00ff067b82 */ /* 0x000e620000000a00 */
[----:B------:R-:W-:-:S05]  /*1150*/  IADD3 R28, PT, PT, R4, R11, RZ ;  /* 0x0000000b041c7210 */ /* 0x000fca0007ffe0ff */
[C---:B-1----:R-:W-:Y:S02]  /*1160*/  IMAD R3, R28.reuse, R7, RZ ;  /* 0x000000071c037224 */ /* 0x042fe400078e02ff */
[----:B------:R-:W-:-:S05]  /*1170*/  IMAD.WIDE.U32 R28, R28, R6, RZ ;  /* 0x000000061c1c7225 */ /* 0x000fca00078e00ff */
[----:B------:R-:W-:Y:S02]  /*1180*/  IADD3 R3, PT, PT, R29, R3, RZ ;  /* 0x000000031d037210 */ /* 0x000fe40007ffe0ff */
.L_x_346:
        /* <DEDUP_REMOVED lines=38> */
.L_x_347:
[----:B------:R-:W1:Y:S01]  /*13f0*/  LDC.64 R8, c[0x0][0x3c0] ;  /* 0x0000f000ff087b82 */ /* 0x000e620000000a00 */
[----:B------:R-:W-:-:S05]  /*1400*/  IADD3 R4, PT, PT, R4, R11, RZ ;  /* 0x0000000b04047210 */ /* 0x000fca0007ffe0ff */
[C---:B-1----:R-:W-:Y:S02]  /*1410*/  IMAD R16, R4.reuse, R9, RZ ;  /* 0x0000000904107224 */ /* 0x042fe400078e02ff */
[----:B------:R-:W-:-:S05]  /*1420*/  IMAD.WIDE.U32 R20, R4, R8, RZ ;  /* 0x0000000804147225 */ /* 0x000fca00078e00ff */
[----:B------:R-:W-:-:S07]  /*1430*/  IADD3 R16, PT, PT, R21, R16, RZ ;  /* 0x0000001015107210 */ /* 0x000fce0007ffe0ff */
.L_x_348:
[----:B------:R-:W-:Y:S01]  /*1440*/  VIADD R189, R94, -UR4 ;  /* 0x800000045ebd7c36 */ /* 0x000fe20008000000 */
[----:B------:R-:W-:Y:S01]  /*1450*/  SHF.R.U32.HI R4, RZ, 0x3, R5 ;  /* 0x00000003ff047819 */ /* 0x000fe20000011605 */
[----:B------:R-:W-:Y:S01]  /*1460*/  IMAD.SHL.U32 R151, R5, 0x8, RZ ;  /* 0x0000000805977824 */ /* 0x000fe200078e00ff */
[----:B------:R-:W1:Y:S01]  /*1470*/  LDCU.64 UR6, c[0x0][0x3c8] ;  /* 0x00007900ff0677ac */ /* 0x000e620008000a00 */
[----:B------:R-:W-:Y:S01]  /*1480*/  VIADD R150, R2, 0xffffffff ;  /* 0xffffffff02967836 */ /* 0x000fe20000000000 */
[CC--:B------:R-:W-:Y:S01]  /*1490*/  ISETP.GE.AND P2, PT, R4.reuse, R189.reuse, PT ;  /* 0x000000bd0400720c */ /* 0x0c0fe20003f46270 */
[C---:B------:R-:W-:Y:S01]  /*14a0*/  VIADD R22, R4.reuse, 0x20 ;  /* 0x0000002004167836 */ /* 0x040fe20000000000 */
[----:B------:R-:W-:Y:S01]  /*14b0*/  LOP3.LUT R149, R151, 0x38, RZ, 0xc0, !PT ;  /* 0x0000003897957812 */ /* 0x000fe200078ec0ff */
[----:B------:R-:W-:Y:S01]  /*14c0*/  USHF.L.U32 UR8, UR5, 0x7, URZ ;  /* 0x0000000705087899 */ /* 0x000fe200080006ff */
[----:B------:R-:W-:Y:S01]  /*14d0*/  VIADD R18, R4, 0x40 ;  /* 0x0000004004127836 */ /* 0x000fe20000000000 */
[----:B------:R-:W-:Y:S01]  /*14e0*/  USHF.R.U32.HI UR14, URZ, 0x19, UR5 ;  /* 0x00000019ff0e7899 */ /* 0x000fe20008011605 */
[-C--:B------:R-:W-:Y:S01]  /*14f0*/  ISETP.GE.AND P1, PT, R22, R189.reuse, PT ;  /* 0x000000bd1600720c */ /* 0x080fe20003f26270 */
[----:B------:R-:W2:Y:S01]  /*1500*/  S2UR UR5, SR_CgaCtaId ;  /* 0x00000000000579c3 */ /* 0x000ea20000008800 */
[C---:B------:R-:W-:Y:S01]  /*1510*/  IADD3 R24, P3, PT, R149.reuse, R24, RZ ;  /* 0x0000001895187210 */ /* 0x040fe20007f7e0ff */
[----:B------:R-:W-:Y:S01]  /*1520*/  IMAD.SHL.U32 R86, R150, 0x40, RZ ;  /* 0x0000004096567824 */ /* 0x000fe200078e00ff */
[----:B------:R-:W-:Y:S01]  /*1530*/  IADD3 R28, P0, PT, R149, R28, RZ ;  /* 0x0000001c951c7210 */ /* 0x000fe20007f1e0ff */
[----:B------:R-:W-:Y:S01]  /*1540*/  IMAD.SHL.U32 R82, R6, 0x40, RZ ;  /* 0x0000004006527824 */ /* 0x000fe200078e00ff */
[----:B------:R-:W-:Y:S01]  /*1550*/  ISETP.GE.AND P6, PT, R18, R189, PT ;  /* 0x000000bd1200720c */ /* 0x000fe20003fc6270 */
[----:B------:R-:W-:Y:S01]  /*1560*/  IMAD.X R25, RZ, RZ, R10, P3 ;  /* 0x000000ffff197224 */ /* 0x000fe200018e060a */
[----:B------:R-:W-:Y:S01]  /*1570*/  SHF.L.U64.HI R83, R6, 0x5, R7 ;  /* 0x0000000506537819 */ /* 0x000fe20000010207 */
[----:B------:R-:W3:Y:S01]  /*1580*/  @!P2 LDC.64 R12, c[0x0][0x3b0] ;  /* 0x0000ec00ff0cab82 */ /* 0x000ee20000000a00 */
[----:B------:R-:W-:Y:S01]  /*1590*/  IMAD.X R29, RZ, RZ, R3, P0 ;  /* 0x000000ffff1d7224 */ /* 0x000fe200000e0603 */
[C---:B------:R-:W-:Y:S01]  /*15a0*/  LOP3.LUT R3, R4.reuse, UR8, RZ, 0xfc, !PT ;  /* 0x0000000804037c12 */ /* 0x040fe2000f8efcff */
[----:B-1----:R-:W-:Y:S01]  /*15b0*/  IMAD.WIDE.U32 R18, R17, UR6, R24 ;  /* 0x0000000611127c25 */ /* 0x002fe2000f8e0018 */
[----:B------:R-:W-:Y:S01]  /*15c0*/  UMOV UR6, 0x400 ;  /* 0x0000040000067882 */ /* 0x000fe20000000000 */
[----:B------:R-:W1:Y:S01]  /*15d0*/  LDCU.128 UR8, c[0x0][0x3d0] ;  /* 0x00007a00ff0877ac */ /* 0x000e620008000c00 */
[----:B------:R-:W-:Y:S01]  /*15e0*/  @!P1 IADD3 R30, P0, PT, R3, 0x20, RZ ;  /* 0x00000020031e9810 */ /* 0x000fe20007f1e0ff */
[----:B------:R-:W-:Y:S01]  /*15f0*/  IMAD R19, R17, UR7, R19 ;  /* 0x0000000711137c24 */ /* 0x000fe2000f8e0213 */
[----:B------:R-:W4:Y:S01]  /*1600*/  @!P2 LDC.64 R14, c[0x0][0x380] ;  /* 0x0000e000ff0eab82 */ /* 0x000f220000000a00 */
[----:B------:R-:W-:Y:S01]  /*1610*/  IMAD.WIDE.U32 R28, R4, R6, R28 ;  /* 0x00000006041c7225 */ /* 0x000fe200078e001c */
[----:B------:R-:W-:-:S02]  /*1620*/  SHF.R.U32.HI R95, RZ, 0x1, R5 ;  /* 0x00000001ff5f7819 */ /* 0x000fc40000011605 */
[C---:B------:R-:W-:Y:S01]  /*1630*/  IADD3 R90, PT, PT, R85.reuse, R90, -R94 ;  /* 0x0000005a555a7210 */ /* 0x040fe20007ffe85e */
[----:B------:R-:W-:Y:S02]  /*1640*/  @!P1 IMAD.X R17, RZ, RZ, UR14, P0 ;  /* 0x0000000eff119e24 */ /* 0x000fe400080e06ff */
[----:B------:R-:W-:Y:S01]  /*1650*/  IMAD.IADD R21, R85, 0x1, -R86 ;  /* 0x0000000155157824 */ /* 0x000fe200078e0a56 */
[----:B------:R-:W5:Y:S01]  /*1660*/  @!P1 LDC.64 R10, c[0x0][0x3b0] ;  /* 0x0000ec00ff0a9b82 */ /* 0x000f620000000a00 */
[----:B--2---:R-:W-:Y:S01]  /*1670*/  ULEA UR5, UR5, UR6, 0x18 ;  /* 0x0000000605057291 */ /* 0x004fe2000f8ec0ff */
[----:B------:R-:W-:Y:S01]  /*1680*/  IMAD R29, R4, R7, R29 ;  /* 0x00000007041d7224 */ /* 0x000fe200078e021d */
[----:B------:R-:W2:Y:S01]  /*1690*/  LDCU.64 UR6, c[0x0][0x388] ;  /* 0x00007100ff0677ac */ /* 0x000ea20008000a00 */
[-C--:B------:R-:W-:Y:S01]  /*16a0*/  ISETP.GE.AND P3, PT, R22, R21.reuse, PT ;  /* 0x000000151600720c */ /* 0x080fe20003f66270 */
[----:B------:R-:W-:Y:S01]  /*16b0*/  IMAD.SHL.U32 R84, R6, 0x20, RZ ;  /* 0x0000002006547824 */ /* 0x000fe200078e00ff */
[----:B------:R-:W-:Y:S01]  /*16c0*/  ISETP.GE.AND P4, PT, R4, R21, PT ;  /* 0x000000150400720c */ /* 0x000fe20003f86270 */
[----:B-1----:R-:W-:-:S04]  /*16d0*/  IMAD.WIDE.U32 R28, R0, UR8, R28 ;  /* 0x00000008001c7c25 */ /* 0x002fc8000f8e001c */
[----:B---3--:R-:W-:Y:S02]  /*16e0*/  @!P2 IMAD R24, R12, UR14, RZ ;  /* 0x0000000e0c18ac24 */ /* 0x008fe4000f8e02ff */
[----:B------:R-:W-:-:S04]  /*16f0*/  @!P2 IMAD.WIDE.U32 R26, R3, R12, R18 ;  /* 0x0000000c031aa225 */ /* 0x000fc800078e0012 */
[----:B------:R-:W-:Y:S01]  /*1700*/  @!P2 IMAD R13, R3, R13, R24 ;  /* 0x0000000d030da224 */ /* 0x000fe200078e0218 */
[----:B----4-:R-:W-:Y:S01]  /*1710*/  @!P2 LEA R32, P0, R26, R14, 0x1 ;  /* 0x0000000e1a20a211 */ /* 0x010fe200078008ff */
[----:B------:R-:W-:Y:S01]  /*1720*/  VIADD R24, R4, 0x60 ;  /* 0x0000006004187836 */ /* 0x000fe20000000000 */
[----:B------:R-:W-:Y:S01]  /*1730*/  LOP3.LUT R14, R151, 0x1f8, RZ, 0xc0, !PT ;  /* 0x000001f8970e7812 */ /* 0x000fe200078ec0ff */
[----:B------:R-:W-:Y:S02]  /*1740*/  IMAD.MOV.U32 R80, RZ, RZ, 0x20 ;  /* 0x00000020ff507424 */ /* 0x000fe400078e00ff */
[----:B------:R-:W-:Y:S01]  /*1750*/  IMAD.SHL.U32 R135, R5, 0x2, RZ ;  /* 0x0000000205877824 */ /* 0x000fe200078e00ff */
[----:B------:R-:W-:Y:S01]  /*1760*/  ISETP.GE.AND P5, PT, R24, R189, PT ;  /* 0x000000bd1800720c */ /* 0x000fe20003fa6270 */
[----:B------:R-:W-:Y:S01]  /*1770*/  @!P2 IMAD.IADD R24, R27, 0x1, R13 ;  /* 0x000000011b18a824 */ /* 0x000fe200078e020d */
[----:B------:R-:W-:Y:S01]  /*1780*/  LOP3.LUT R14, R14, 0x38, R5, 0x78, !PT ;  /* 0x000000380e0e7812 */ /* 0x000fe200078e7805 */
[----:B------:R-:W1:Y:S01]  /*1790*/  @!P1 LDC.64 R12, c[0x0][0x380] ;  /* 0x0000e000ff0c9b82 */ /* 0x000e620000000a00 */
[----:B-----5:R-:W-:Y:S01]  /*17a0*/  @!P1 IMAD R17, R17, R10, RZ ;  /* 0x0000000a11119224 */ /* 0x020fe200078e02ff */
[----:B------:R-:W-:-:S02]  /*17b0*/  LOP3.LUT R135, R135, 0x6, RZ, 0xc0, !PT ;  /* 0x0000000687877812 */ /* 0x000fc400078ec0ff */
[----:B------:R-:W-:Y:S01]  /*17c0*/  @!P2 LEA.HI.X R33, R26, R15, R24, 0x1, P0 ;  /* 0x0000000f1a21a211 */ /* 0x000fe200000f0c18 */
[----:B------:R-:W-:Y:S01]  /*17d0*/  @!P1 IMAD R15, R30, R11, R17 ;  /* 0x0000000b1e0f9224 */ /* 0x000fe200078e0211 */
[----:B------:R-:W-:Y:S01]  /*17e0*/  LOP3.LUT R199, R14, 0x1e00, R151, 0xf8, !PT ;  /* 0x00001e000ec77812 */ /* 0x000fe200078ef897 */
[----:B------:R-:W-:Y:S01]  /*17f0*/  @!P1 IMAD.WIDE.U32 R30, R30, R10, R18 ;  /* 0x0000000a1e1e9225 */ /* 0x000fe200078e0012 */
[----:B------:R-:W-:Y:S01]  /*1800*/  SHF.R.S32.HI R17, RZ, 0x1f, R0 ;  /* 0x0000001fff117819 */ /* 0x000fe20000011400 */
[----:B------:R-:W3:Y:S01]  /*1810*/  @!P6 LDC.64 R10, c[0x0][0x3b0] ;  /* 0x0000ec00ff0aeb82 */ /* 0x000ee20000000a00 */
[----:B------:R-:W-:Y:S01]  /*1820*/  LEA R199, R199, UR5, 0x1 ;  /* 0x00000005c7c77c11 */ /* 0x000fe2000f8e08ff */
[----:B------:R-:W-:Y:S01]  /*1830*/  @!P1 IMAD.IADD R24, R31, 0x1, R15 ;  /* 0x000000011f189824 */ /* 0x000fe200078e020f */
[----:B------:R-:W-:Y:S01]  /*1840*/  @!P6 IADD3 R23, P0, PT, R3, 0x40, RZ ;  /* 0x000000400317e810 */ /* 0x000fe20007f1e0ff */
[C---:B------:R-:W-:Y:S01]  /*1850*/  IMAD R195, R17.reuse, UR8, RZ ;  /* 0x0000000811c37c24 */ /* 0x040fe2000f8e02ff */
[----:B------:R-:W-:Y:S01]  /*1860*/  LOP3.LUT R86, R86, R135, RZ, 0xfc, !PT ;  /* 0x0000008756567212 */ /* 0x000fe200078efcff */
[----:B------:R-:W-:Y:S01]  /*1870*/  @!PT LDS RZ, [RZ] ;  /* 0x00000000fffff984 */ /* 0x000fe20000000800 */
[----:B------:R-:W-:Y:S01]  /*1880*/  @!PT LDS RZ, [RZ] ;  /* 0x00000000fffff984 */ /* 0x000fe20000000800 */
[----:B------:R-:W-:Y:S01]  /*1890*/  @!PT LDS RZ, [RZ] ;  /* 0x00000000fffff984 */ /* 0x000fe20000000800 */
[----:B------:R-:W-:Y:S01]  /*18a0*/  @!P2 LDGSTS.E.BYPASS.LTC128B.128 [R199], desc[UR12][R32.64] ;  /* 0x0000000020c7afae */ /* 0x000fe2000b981a0c */
[----:B------:R-:W-:Y:S01]  /*18b0*/  IMAD R17, R17, UR10, RZ ;  /* 0x0000000a11117c24 */ /* 0x000fe2000f8e02ff */
[----:B------:R-:W4:Y:S01]  /*18c0*/  @!P6 LDC.64 R14, c[0x0][0x380] ;  /* 0x0000e000ff0eeb82 */ /* 0x000f220000000a00 */
[----:B------:R-:W-:Y:S01]  /*18d0*/  @!P6 IMAD.X R25, RZ, RZ, UR14, P0 ;  /* 0x0000000eff19ee24 */ /* 0x000fe200080e06ff */
[----:B------:R-:W-:Y:S01]  /*18e0*/  @!P2 LDGSTS.E.BYPASS.LTC128B.128 [R199+0x4000], desc[UR12][R32.64+0x80] ;  /* 0x0400008020c7afae */ /* 0x000fe2000b981a0c */
[----:B------:R-:W-:Y:S01]  /*18f0*/  IMAD R195, R0, UR9, R195 ;  /* 0x0000000900c37c24 */ /* 0x000fe2000f8e02c3 */
[----:B--2---:R-:W-:Y:S01]  /*1900*/  LEA R196, P0, R28, UR6, 0x1 ;  /* 0x000000061cc47c11 */ /* 0x004fe2000f8008ff */
[----:B------:R-:W-:Y:S01]  /*1910*/  IMAD R17, R0, UR11, R17 ;  /* 0x0000000b00117c24 */ /* 0x000fe2000f8e0211 */
[----:B------:R-:W-:Y:S01]  /*1920*/  @!P2 LDGSTS.E.BYPASS.LTC128B.128 [R199+0x8000], desc[UR12][R32.64+0x100] ;  /* 0x0800010020c7afae */ /* 0x000fe2000b981a0c */
[----:B-1----:R-:W-:Y:S01]  /*1930*/  @!P1 LEA R26, P2, R30, R12, 0x1 ;  /* 0x0000000c1e1a9211 */ /* 0x002fe200078408ff */
[----:B------:R-:W-:-:S03]  /*1940*/  IMAD.IADD R195, R29, 0x1, R195 ;  /* 0x000000011dc37824 */ /* 0x000fc600078e02c3 */
[----:B------:R-:W-:Y:S01]  /*1950*/  @!P1 LEA.HI.X R27, R30, R13, R24, 0x1, P2 ;  /* 0x0000000d1e1b9211 */ /* 0x000fe200010f0c18 */
[----:B------:R-:W-:Y:S01]  /*1960*/  @!P6 IMAD.MOV.U32 R24, RZ, RZ, R18 ;  /* 0x000000ffff18e224 */ /* 0x000fe200078e0012 */
[----:B------:R-:W1:Y:S01]  /*1970*/  @!P5 LDC.64 R12, c[0x0][0x3b0] ;  /* 0x0000ec00ff0cdb82 */ /* 0x000e620000000a00 */
[----:B------:R-:W-:Y:S01]  /*1980*/  ISETP.GE.AND P2, PT, R22, R21, PT ;  /* 0x000000151600720c */ /* 0x000fe20003f46270 */
[-C--:B---3--:R-:W-:Y:S01]  /*1990*/  @!P6 IMAD R22, R25, R10.reuse, RZ ;  /* 0x0000000a1916e224 */ /* 0x088fe200078e02ff */
[----:B------:R-:W-:Y:S01]  /*19a0*/  LEA.HI.X R195, R28, UR7, R195, 0x1, P0 ;  /* 0x000000071cc37c11 */ /* 0x000fe200080f0cc3 */
[----:B------:R-:W-:Y:S01]  /*19b0*/  @!P6 IMAD.MOV.U32 R25, RZ, RZ, R19 ;  /* 0x000000ffff19e224 */ /* 0x000fe200078e0013 */
[----:B------:R-:W-:Y:S01]  /*19c0*/  @!P1 LDGSTS.E.BYPASS.LTC128B.128 [R199+0x1000], desc[UR12][R26.64] ;  /* 0x010000001ac79fae */ /* 0x000fe2000b981a0c */
[----:B------:R-:W-:Y:S01]  /*19d0*/  @!P6 IMAD R21, R23, R11, R22 ;  /* 0x0000000b1715e224 */ /* 0x000fe200078e0216 */
[----:B------:R-:W-:Y:S01]  /*19e0*/  @!P5 IADD3 R22, P0, PT, R3, 0x60, RZ ;  /* 0x000000600316d810 */ /* 0x000fe20007f1e0ff */
[----:B------:R-:W-:Y:S01]  /*19f0*/  @!P6 IMAD.WIDE.U32 R24, R23, R10, R24 ;  /* 0x0000000a1718e225 */ /* 0x000fe200078e0018 */
[----:B------:R-:W-:Y:S01]  /*1a00*/  @!P1 LDGSTS.E.BYPASS.LTC128B.128 [R199+0x5000], desc[UR12][R26.64+0x80] ;  /* 0x050000801ac79fae */ /* 0x000fe2000b981a0c */
[----:B------:R-:W2:Y:S01]  /*1a10*/  @!P5 LDC.64 R10, c[0x0][0x380] ;  /* 0x0000e000ff0adb82 */ /* 0x000ea20000000a00 */
[----:B------:R-:W-:Y:S01]  /*1a20*/  SHF.L.U64.HI R3, R6, 0x6, R7 ;  /* 0x0000000606037819 */ /* 0x000fe20000010207 */
[----:B------:R-:W-:Y:S01]  /*1a30*/  @!P5 IMAD.X R23, RZ, RZ, UR14, P0 ;  /* 0x0000000eff17de24 */ /* 0x000fe200080e06ff */
[----:B------:R-:W-:Y:S01]  /*1a40*/  @!P1 LDGSTS.E.BYPASS.LTC128B.128 [R199+0x9000], desc[UR12][R26.64+0x100] ;  /* 0x090001001ac79fae */ /* 0x000fe2000b981a0c */
[----:B------:R-:W-:Y:S01]  /*1a50*/  IADD3 R28, P1, PT, R149, R20, RZ ;  /* 0x00000014951c7210 */ /* 0x000fe20007f3e0ff */
[----:B------:R-:W-:Y:S01]  /*1a60*/  @!P6 IMAD.IADD R20, R25, 0x1, R21 ;  /* 0x000000011914e824 */ /* 0x000fe200078e0215 */
[----:B----4-:R-:W-:Y:S01]  /*1a70*/  @!P6 LEA R14, P0, R24, R14, 0x1 ;  /* 0x0000000e180ee211 */ /* 0x010fe200078008ff */
[----:B------:R-:W3:Y:S01]  /*1a80*/  LDCU.64 UR6, c[0x0][0x390] ;  /* 0x00007200ff0677ac */ /* 0x000ee20008000a00 */
[----:B------:R-:W-:Y:S01]  /*1a90*/  SHF.L.U64.HI R25, R8, 0x6, R9 ;  /* 0x0000000608197819 */ /* 0x000fe20000010209 */
[----:B------:R-:W-:Y:S01]  /*1aa0*/  IMAD.X R29, RZ, RZ, R16, P1 ;  /* 0x000000ffff1d7224 */ /* 0x000fe200008e0610 */
[----:B------:R-:W-:Y:S01]  /*1ab0*/  @!P6 LEA.HI.X R15, R24, R15, R20, 0x1, P0 ;  /* 0x0000000f180fe211 */ /* 0x000fe200000f0c14 */
[----:B------:R-:W-:-:S02]  /*1ac0*/  IMAD R16, R3, R150, RZ ;  /* 0x0000009603107224 */ /* 0x000fc400078e02ff */
[----:B-1----:R-:W-:Y:S02]  /*1ad0*/  @!P5 IMAD R23, R23, R12, RZ ;  /* 0x0000000c1717d224 */ /* 0x002fe400078e02ff */
[----:B------:R-:W-:Y:S01]  /*1ae0*/  IMAD.WIDE.U32 R20, R82, R150, RZ ;  /* 0x0000009652147225 */ /* 0x000fe200078e00ff */
[----:B------:R-:W-:Y:S03]  /*1af0*/  @!P6 LDGSTS.E.BYPASS.LTC128B.128 [R199+0x2000], desc[UR12][R14.64] ;  /* 0x020000000ec7efae */ /* 0x000fe6000b981a0c */
[C---:B------:R-:W-:Y:S01]  /*1b00*/  @!P5 IMAD R13, R22.reuse, R13, R23 ;  /* 0x0000000d160dd224 */ /* 0x040fe200078e0217 */
[----:B------:R-:W-:Y:S01]  /*1b10*/  @!P6 LDGSTS.E.BYPASS.LTC128B.128 [R199+0x6000], desc[UR12][R14.64+0x80] ;  /* 0x060000800ec7efae */ /* 0x000fe2000b981a0c */
[----:B------:R-:W-:Y:S01]  /*1b20*/  @!P5 IMAD.WIDE.U32 R18, R22, R12, R18 ;  /* 0x0000000c1612d225 */ /* 0x000fe200078e0012 */
[----:B------:R-:W-:Y:S02]  /*1b30*/  @!P4 LEA R22, P1, R20, R196, 0x1 ;  /* 0x000000c41416c211 */ /* 0x000fe400078208ff */
[----:B------:R1:W-:Y:S01]  /*1b40*/  @!P6 LDGSTS.E.BYPASS.LTC128B.128 [R199+0xa000], desc[UR12][R14.64+0x100] ;  /* 0x0a0001000ec7efae */ /* 0x0003e2000b981a0c */
[----:B------:R-:W-:-:S02]  /*1b50*/  IMAD.IADD R16, R21, 0x1, R16 ;  /* 0x0000000115107824 */ /* 0x000fc400078e0210 */
[----:B------:R-:W-:-:S03]  /*1b60*/  IMAD.WIDE.U32 R28, R4, R8, R28 ;  /* 0x00000008041c7225 */ /* 0x000fc600078e001c */
[----:B------:R-:W-:Y:S01]  /*1b70*/  @!P4 LEA.HI.X R23, R20, R195, R16, 0x1, P1 ;  /* 0x000000c31417c211 */ /* 0x000fe200008f0c10 */
[----:B------:R-:W-:Y:S01]  /*1b80*/  IMAD R29, R4, R9, R29 ;  /* 0x00000009041d7224 */ /* 0x000fe200078e021d */
[----:B------:R-:W-:Y:S01]  /*1b90*/  @!P3 IADD3 R4, P0, PT, R84, R20, RZ ;  /* 0x000000145404b210 */ /* 0x000fe20007f1e0ff */
[----:B------:R-:W-:Y:S01]  /*1ba0*/  @!P5 IMAD.IADD R13, R19, 0x1, R13 ;  /* 0x00000001130dd824 */ /* 0x000fe200078e020d */
[----:B--2---:R-:W-:Y:S01]  /*1bb0*/  @!P5 LEA R10, P1, R18, R10, 0x1 ;  /* 0x0000000a120ad211 */ /* 0x004fe200078208ff */
[----:B------:R-:W-:-:S03]  /*1bc0*/  IMAD.WIDE.U32 R28, R0, UR10, R28 ;  /* 0x0000000a001c7c25 */ /* 0x000fc6000f8e001c */
[----:B------:R-:W-:Y:S01]  /*1bd0*/  @!P5 LEA.HI.X R11, R18, R11, R13, 0x1, P1 ;  /* 0x0000000b120bd211 */ /* 0x000fe200008f0c0d */
[----:B------:R-:W-:Y:S01]  /*1be0*/  @!P3 IMAD.X R16, R83, 0x1, R16, P0 ;  /* 0x000000015310b824 */ /* 0x000fe200000e0610 */
[----:B------:R-:W-:Y:S01]  /*1bf0*/  @!P3 LEA R20, P0, R4, R196, 0x1 ;  /* 0x000000c40414b211 */ /* 0x000fe200078008ff */
[----:B------:R-:W-:Y:S01]  /*1c00*/  IMAD.SHL.U32 R19, R8, 0x40, RZ ;  /* 0x0000004008137824 */ /* 0x000fe200078e00ff */
[----:B---3--:R-:W-:Y:S01]  /*1c10*/  LEA R194, P1, R28, UR6, 0x1 ;  /* 0x000000061cc27c11 */ /* 0x008fe2000f8208ff */
[----:B------:R-:W-:Y:S01]  /*1c20*/  @!P5 LDGSTS.E.BYPASS.LTC128B.128 [R199+0x3000], desc[UR12][R10.64] ;  /* 0x030000000ac7dfae */ /* 0x000fe2000b981a0c */
[----:B------:R-:W-:Y:S01]  /*1c30*/  @!P3 LEA.HI.X R21, R4, R195, R16, 0x1, P0 ;  /* 0x000000c30415b211 */ /* 0x000fe200000f0c10 */
[----:B------:R-:W-:Y:S02]  /*1c40*/  IMAD.SHL.U32 R0, R5, 0x40, RZ ;  /* 0x0000004005007824 */ /* 0x000fe400078e00ff */
[----:B------:R-:W-:Y:S01]  /*1c50*/  @!P5 LDGSTS.E.BYPASS.LTC128B.128 [R199+0x7000], desc[UR12][R10.64+0x80] ;  /* 0x070000800ac7dfae */ /* 0x000fe2000b981a0c */
[----:B------:R-:W-:-:S02]  /*1c60*/  IMAD.IADD R17, R29, 0x1, R17 ;  /* 0x000000011d117824 */ /* 0x000fc400078e0211 */
[----:B------:R-:W-:Y:S01]  /*1c70*/  IMAD.WIDE.U32 R18, R19, R150, RZ ;  /* 0x0000009613127225 */ /* 0x000fe200078e00ff */
[----:B------:R2:W-:Y:S01]  /*1c80*/  @!P5 LDGSTS.E.BYPASS.LTC128B.128 [R199+0xb000], desc[UR12][R10.64+0x100] ;  /* 0x0b0001000ac7dfae */ /* 0x0005e2000b981a0c */
[----:B------:R-:W-:Y:S02]  /*1c90*/  LOP3.LUT R134, R149, 0x1c0, R0, 0xf8, !PT ;  /* 0x000001c095867812 */ /* 0x000fe400078ef800 */
[----:B------:R-:W-:Y:S01]  /*1ca0*/  IMAD.SHL.U32 R13, R5, 0x20, RZ ;  /* 0x00000020050d7824 */ /* 0x000fe200078e00ff */
[----:B------:R-:W-:Y:S01]  /*1cb0*/  @!P4 LDGSTS.E.BYPASS.LTC128B.128 [R199+0xc000], desc[UR12][R22.64] ;  /* 0x0c00000016c7cfae */ /* 0x000fe2000b981a0c */
[----:B------:R-:W-:Y:S02]  /*1cc0*/  LEA.HI.X R193, R28, UR7, R17, 0x1, P1 ;  /* 0x000000071cc17c11 */ /* 0x000fe400088f0c11 */
[----:B------:R-:W-:Y:S01]  /*1cd0*/  @!P2 LEA R4, P0, R8, R18, 0x5 ;  /* 0x000000120804a211 */ /* 0x000fe200078028ff */
[----:B------:R-:W-:Y:S01]  /*1ce0*/  @!P4 LDGSTS.E.BYPASS.LTC128B.128 [R199+0xe000], desc[UR12][R22.64+0x80] ;  /* 0x0e00008016c7cfae */ /* 0x000fe2000b981a0c */
[----:B-1----:R-:W-:-:S02]  /*1cf0*/  @!P4 LEA R14, P1, R18, R194, 0x1 ;  /* 0x000000c2120ec211 */ /* 0x002fc400078208ff */
[----:B------:R-:W-:Y:S01]  /*1d00*/  LOP3.LUT R81, R134, 0x8, R95, 0x78, !PT ;  /* 0x0000000886517812 */ /* 0x000fe200078e785f */
[----:B------:R-:W-:Y:S01]  /*1d10*/  @!P4 LDGSTS.E.BYPASS.LTC128B.128 [R199+0x10000], desc[UR12][R22.64+0x100] ;  /* 0x1000010016c7cfae */ /* 0x000fe2000b981a0c */
[----:B------:R-:W-:-:S03]  /*1d20*/  LOP3.LUT R188, R0, 0x400, RZ, 0xc0, !PT ;  /* 0x0000040000bc7812 */ /* 0x000fc600078ec0ff */
[----:B------:R-:W-:Y:S04]  /*1d30*/  @!P3 LDGSTS.E.BYPASS.LTC128B.128 [R199+0xd000], desc[UR12][R20.64] ;  /* 0x0d00000014c7bfae */ /* 0x000fe8000b981a0c */
[----:B------:R-:W-:Y:S04]  /*1d40*/  @!P3 LDGSTS.E.BYPASS.LTC128B.128 [R199+0xf000], desc[UR12][R20.64+0x80] ;  /* 0x0f00008014c7bfae */ /* 0x000fe8000b981a0c */
[----:B------:R-:W-:Y:S01]  /*1d50*/  @!P3 LDGSTS.E.BYPASS.LTC128B.128 [R199+0x11000], desc[UR12][R20.64+0x100] ;  /* 0x1100010014c7bfae */ /* 0x000fe2000b981a0c */
[----:B--2---:R-:W-:-:S03]  /*1d60*/  IMAD R11, R25, R150, RZ ;  /* 0x00000096190b7224 */ /* 0x004fc600078e02ff */
[----:B------:R-:W0:Y:S01]  /*1d70*/  LDGDEPBAR ;  /* 0x00000000000079af */ /* 0x000e220000000000 */
[----:B------:R-:W-:Y:S01]  /*1d80*/  LOP3.LUT R10, R0, 0x200, RZ, 0xc0, !PT ;  /* 0x00000200000a7812 */ /* 0x000fe200078ec0ff */
[----:B------:R-:W-:-:S03]  /*1d90*/  IMAD.IADD R12, R19, 0x1, R11 ;  /* 0x00000001130c7824 */ /* 0x000fc600078e020b */
[----:B------:R-:W-:Y:S02]  /*1da0*/  LOP3.LUT R10, R10, 0x7c00, R13, 0xf8, !PT ;  /* 0x00007c000a0a7812 */ /* 0x000fe400078ef80d */
[----:B------:R-:W-:Y:S02]  /*1db0*/  @!P2 LEA.HI.X R8, R8, R12, R9, 0x5, P0 ;  /* 0x0000000c0808a211 */ /* 0x000fe400000f2c09 */
[-C--:B------:R-:W-:Y:S01]  /*1dc0*/  @!P4 LEA.HI.X R15, R18, R193.reuse, R12, 0x1, P1 ;  /* 0x000000c1120fc211 */ /* 0x080fe200008f0c0c */
[----:B------:R-:W-:Y:S01]  /*1dd0*/  IMAD.IADD R10, R81, 0x1, R10 ;  /* 0x00000001510a7824 */ /* 0x000fe200078e020a */
[----:B------:R-:W-:Y:S02]  /*1de0*/  @!P2 LEA R12, P0, R4, R194, 0x1 ;  /* 0x000000c2040ca211 */ /* 0x000fe400078008ff */
[----:B------:R-:W-:Y:S02]  /*1df0*/  LOP3.LUT R9, R134, 0x8, R5, 0x78, !PT ;  /* 0x0000000886097812 */ /* 0x000fe400078e7805 */
[----:B------:R-:W-:Y:S01]  /*1e00*/  @!P2 LEA.HI.X R13, R4, R193, R8, 0x1, P0 ;  /* 0x000000c1040da211 */ /* 0x000fe200000f0c08 */
[----:B------:R-:W-:Y:S01]  /*1e10*/  IMAD.MOV.U32 R4, RZ, RZ, 0x40 ;  /* 0x00000040ff047424 */ /* 0x000fe200078e00ff */
[----:B------:R-:W-:Y:S01]  /*1e20*/  LEA R97, R10, UR5, 0x1 ;  /* 0x000000050a617c11 */ /* 0x000fe2000f8e08ff */
[----:B------:R-:W-:Y:S01]  /*1e30*/  IMAD R188, R9, 0x2, R188 ;  /* 0x0000000209bc7824 */ /* 0x000fe200078e02bc */
[----:B------:R-:W-:-:S03]  /*1e40*/  LOP3.LUT P0, RZ, R5, 0x2, RZ, 0xc0, !PT ;  /* 0x0000000205ff7812 */ /* 0x000fc6000780c0ff */
[----:B------:R-:W-:Y:S01]  /*1e50*/  VIADD R89, R188, UR5 ;  /* 0x00000005bc597c36 */ /* 0x000fe20008000000 */
[----:B------:R-:W-:-:S04]  /*1e60*/  DEPBAR.LE SB0, 0x0 ;  /* 0x000080000000791a */ /* 0x000fc80000000000 */
[----:B------:R-:W-:Y:S01]  /*1e70*/  BAR.SYNC.DEFER_BLOCKING 0x0 ;  /* 0x0000000000007b1d */ /* 0x000fe20000010000 */
[----:B------:R-:W-:-:S05]  /*1e80*/  SEL R80, R80, 0xffffffe0, !P0 ;  /* 0xffffffe050507807 */ /* 0x000fca0004000000 */
[--C-:B------:R-:W-:Y:S02]  /*1e90*/  IMAD.IADD R96, R97, 0x1, R80.reuse ;  /* 0x0000000161607824 */ /* 0x100fe400078e0250 */
[----:B------:R-:W-:Y:S01]  /*1ea0*/  IMAD.IADD R91, R89, 0x1, R80 ;  /* 0x00000001595b7824 */ /* 0x000fe200078e0250 */
[----:B------:R-:W-:Y:S01]  /*1eb0*/  @!PT LDS RZ, [RZ] ;  /* 0x00000000fffff984 */ /* 0x000fe20000000800 */
[----:B------:R-:W-:Y:S01]  /*1ec0*/  @!PT LDS RZ, [RZ] ;  /* 0x00000000fffff984 */ /* 0x000fe20000000800 */
[----:B------:R-:W-:Y:S01]  /*1ed0*/  @!PT LDS RZ, [RZ] ;  /* 0x00000000fffff984 */ /* 0x000fe20000000800 */
[----:B------:R-:W-:Y:S04]  /*1ee0*/  @!P4 LDGSTS.E.BYPASS.LTC128B.128 [R199+0x12000], desc[UR12][R14.64] ;  /* 0x120000000ec7cfae */ /* 0x000fe8000b981a0c */
[----:B------:R-:W-:Y:S04]  /*1ef0*/  @!P4 LDGSTS.E.BYPASS.LTC128B.128 [R199+0x14000], desc[UR12][R14.64+0x80] ;  /* 0x140000800ec7cfae */ /* 0x000fe8000b981a0c */
[----:B------:R-:W-:Y:S04]  /*1f00*/  @!P4 LDGSTS.E.BYPASS.LTC128B.128 [R199+0x16000], desc[UR12][R14.64+0x100] ;  /* 0x160001000ec7cfae */ /* 0x000fe8000b981a0c */
        /* <DEDUP_REMOVED lines=11> */
[----:B------:R1:W-:Y:S01]  /*1fc0*/  @!P2 LDGSTS.E.BYPASS.LTC128B.128 [R199+0x17000], desc[UR12][R12.64+0x100] ;  /* 0x170001000cc7afae */ /* 0x0003e2000b981a0c */
[----:B------:R-:W-:-:S03]  /*1fd0*/  LOP3.LUT P2, RZ, R5, 0x4, RZ, 0xc0, !PT ;  /* 0x0000000405ff7812 */ /* 0x000fc6000784c0ff */
[----:B------:R-:W-:Y:S01]  /*1fe0*/  LDSM.16.M88.4 R52, [R97] ;  /* 0x000000006134783b */ /* 0x000fe20000000200 */
[----:B------:R-:W-:-:S03]  /*1ff0*/  SEL R4, R4, 0xffffffc0, !P2 ;  /* 0xffffffc004047807 */ /* 0x000fc60005000000 */
[----:B------:R-:W2:Y:S02]  /*2000*/  LDSM.16.M88.4 R24, [R188+UR5+0xc000] ;  /* 0x00c00005bc18783b */ /* 0x000ea40008000200 */
[--C-:B------:R-:W-:Y:S02]  /*2010*/  IMAD.IADD R93, R97, 0x1, R4.reuse ;  /* 0x00000001615d7824 */ /* 0x100fe400078e0204 */
[----:B------:R-:W3:Y:S01]  /*2020*/  LDSM.16.M88.4 R16, [R188+UR5+0xc800] ;  /* 0x00c80005bc10783b */ /* 0x000ee20008000200 */
[----:B------:R-:W-:Y:S02]  /*2030*/  IMAD.IADD R89, R89, 0x1, R4 ;  /* 0x0000000159597824 */ /* 0x000fe400078e0204 */
[C---:B------:R-:W-:Y:S01]  /*2040*/  IMAD.IADD R92, R80.reuse, 0x1, R93 ;  /* 0x00000001505c7824 */ /* 0x040fe200078e025d */
[----:B------:R-:W4:Y:S01]  /*2050*/  LDSM.16.M88.4 R60, [R188+UR5+0xd000] ;  /* 0x00d00005bc3c783b */ /* 0x000f220008000200 */
[----:B------:R-:W-:-:S03]  /*2060*/  IMAD.IADD R87, R80, 0x1, R89 ;  /* 0x0000000150577824 */ /* 0x000fc600078e0259 */
[----:B------:R-:W5:Y:S04]  /*2070*/  LDSM.16.M88.4 R32, [R188+UR5+0xd800] ;  /* 0x00d80005bc20783b */ /* 0x000f680008000200 */
[----:B------:R-:W-:Y:S04]  /*2080*/  LDSM.16.M88.4 R8, [R96] ;  /* 0x000000006008783b */ /* 0x000fe80000000200 */
[----:B------:R-:W5:Y:S04]  /*2090*/  LDSM.16.M88.4 R36, [R91+0xc000] ;  /* 0x00c000005b24783b */ /* 0x000f680000000200 */
[----:B-1----:R-:W1:Y:S04]  /*20a0*/  LDSM.16.M88.4 R12, [R91+0xc800] ;  /* 0x00c800005b0c783b */ /* 0x002e680000000200 */
[----:B------:R-:W1:Y:S04]  /*20b0*/  LDSM.16.M88.4 R76, [R91+0xd000] ;  /* 0x00d000005b4c783b */ /* 0x000e680000000200 */
[----:B------:R-:W1:Y:S04]  /*20c0*/  LDSM.16.M88.4 R48, [R91+0xd800] ;  /* 0x00d800005b30783b */ /* 0x000e680000000200 */
[----:B------:R-:W-:Y:S01]  /*20d0*/  LDSM.16.M88.4 R40, [R89+0xc000] ;  /* 0x00c000005928783b */ /* 0x000fe20000000200 */
[C---:B--2---:R-:W-:Y:S03]  /*20e0*/  HMMA.16816.F32.BF16 R28, R52.reuse, R24, RZ ;  /* 0x00000018341c723c */ /* 0x044fe600000418ff */
[----:B------:R-:W-:Y:S04]  /*20f0*/  LDSM.16.M88.4 R72, [R89+0xc800] ;  /* 0x00c800005948783b */ /* 0x000fe80000000200 */
[----:B------:R-:W-:Y:S01]  /*2100*/  LDSM.16.M88.4 R68, [R89+0xd000] ;  /* 0x00d000005944783b */ /* 0x000fe20000000200 */
[C---:B---3--:R-:W-:Y:S03]  /*2110*/  HMMA.16816.F32.BF16 R20, R52.reuse, R16, RZ ;  /* 0x000000103414723c */ /* 0x048fe600000418ff */
[----:B------:R-:W-:Y:S04]  /*2120*/  LDSM.16.M88.4 R44, [R89+0xd800] ;  /* 0x00d80000592c783b */ /* 0x000fe80000000200 */
[----:B------:R-:W0:Y:S01]  /*2130*/  LDGDEPBAR ;  /* 0x00000000000079af */ /* 0x000e220000000000 */
[C---:B----4-:R-:W-:Y:S08]  /*2140*/  HMMA.16816.F32.BF16 R64, R52.reuse, R60, RZ ;  /* 0x0000003c3440723c */ /* 0x050ff000000418ff */
[C---:B------:R-:W-:Y:S08]  /*2150*/  HMMA.16816.F32.BF16 R24, R52.reuse, R26, RZ ;  /* 0x0000001a3418723c */ /* 0x040ff000000418ff */
[C---:B------:R-:W-:Y:S08]  /*2160*/  HMMA.16816.F32.BF16 R16, R52.reuse, R18, RZ ;  /* 0x000000123410723c */ /* 0x040ff000000418ff */
[C---:B------:R-:W-:Y:S08]  /*2170*/  HMMA.16816.F32.BF16 R60, R52.reuse, R62, RZ ;  /* 0x0000003e343c723c */ /* 0x040ff000000418ff */
[C---:B-----5:R-:W-:Y:S08]  /*2180*/  HMMA.16816.F32.BF16 R56, R52.reuse, R32, RZ ;  /* 0x000000203438723c */ /* 0x060ff000000418ff */
[----:B------:R-:W-:Y:S01]  /*2190*/  HMMA.16816.F32.BF16 R52, R52, R34, RZ ;  /* 0x000000223434723c */ /* 0x000fe200000418ff */
[----:B------:R-:W2:Y:S07]  /*21a0*/  LDSM.16.M88.4 R32, [R93] ;  /* 0x000000005d20783b */ /* 0x000eae0000000200 */
[C---:B------:R-:W-:Y:S08]  /*21b0*/  HMMA.16816.F32.BF16 R28, R8.reuse, R36, R28 ;  /* 0x00000024081c723c */ /* 0x040ff0000004181c */
[C---:B------:R-:W-:Y:S01]  /*21c0*/  HMMA.16816.F32.BF16 R24, R8.reuse, R38, R24 ;  /* 0x000000260818723c */ /* 0x040fe20000041818 */
[----:B------:R-:W-:Y:S07]  /*21d0*/  LDSM.16.M88.4 R36, [R92] ;  /* 0x000000005c24783b */ /* 0x000fee0000000200 */
[C---:B-1----:R-:W-:Y:S08]  /*21e0*/  HMMA.16816.F32.BF16 R20, R8.reuse, R12, R20 ;  /* 0x0000000c0814723c */ /* 0x042ff00000041814 */
[C---:B------:R-:W-:Y:S01]  /*21f0*/  HMMA.16816.F32.BF16 R16, R8.reuse, R14, R16 ;  /* 0x0000000e0810723c */ /* 0x040fe20000041810 */
[----:B------:R-:W1:Y:S07]  /*2200*/  LDSM.16.M88.4 R12, [R87+0xc000] ;  /* 0x00c00000570c783b */ /* 0x000e6e0000000200 */
[C---:B------:R-:W-:Y:S08]  /*2210*/  HMMA.16816.F32.BF16 R64, R8.reuse, R76, R64 ;  /* 0x0000004c0840723c */ /* 0x040ff00000041840 */
[C---:B------:R-:W-:Y:S01]  /*2220*/  HMMA.16816.F32.BF16 R60, R8.reuse, R78, R60 ;  /* 0x0000004e083c723c */ /* 0x040fe2000004183c */
[----:B------:R-:W-:Y:S07]  /*2230*/  LDSM.16.M88.4 R76, [R92+0x4000] ;  /* 0x004000005c4c783b */ /* 0x000fee0000000200 */
[C---:B------:R-:W-:Y:S08]  /*2240*/  HMMA.16816.F32.BF16 R56, R8.reuse, R48, R56 ;  /* 0x000000300838723c */ /* 0x040ff00000041838 */
[----:B------:R-:W-:Y:S01]  /*2250*/  HMMA.16816.F32.BF16 R52, R8, R50, R52 ;  /* 0x000000320834723c */ /* 0x000fe20000041834 */
[----:B------:R-:W3:Y:S04]  /*2260*/  LDSM.16.M88.4 R8, [R87+0xc800] ;  /* 0x00c800005708783b */ /* 0x000ee80000000200 */
[----:B------:R-:W-:Y:S03]  /*2270*/  LDSM.16.M88.4 R48, [R87+0xd800] ;  /* 0x00d800005730783b */ /* 0x000fe60000000200 */
[C---:B--2---:R-:W-:Y:S08]  /*2280*/  HMMA.16816.F32.BF16 R28, R32.reuse, R40, R28 ;  /* 0x00000028201c723c */ /* 0x044ff0000004181c */
[C---:B------:R-:W-:Y:S01]  /*2290*/  HMMA.16816.F32.BF16 R24, R32.reuse, R42, R24 ;  /* 0x0000002a2018723c */ /* 0x040fe20000041818 */
[----:B------:R-:W2:Y:S07]  /*22a0*/  LDSM.16.M88.4 R40, [R87+0xd000] ;  /* 0x00d000005728783b */ /* 0x000eae0000000200 */
[C---:B------:R-:W-:Y:S08]  /*22b0*/  HMMA.16816.F32.BF16 R20, R32.reuse, R72, R20 ;  /* 0x000000482014723c */ /* 0x040ff00000041814 */
[C---:B------:R-:W-:Y:S01]  /*22c0*/  HMMA.16816.F32.BF16 R16, R32.reuse, R74, R16 ;  /* 0x0000004a2010723c */ /* 0x040fe20000041810 */
[----:B------:R-:W-:Y:S07]  /*22d0*/  LDSM.16.M88.4 R72, [R91+0xf800] ;  /* 0x00f800005b48783b */ /* 0x000fee0000000200 */
        /* <DEDUP_REMOVED lines=9> */
[----:B------:R-:W1:Y:S07]  /*2370*/  LDSM.16.M88.4 R12, [R188+UR5+0xe000] ;  /* 0x00e00005bc0c783b */ /* 0x000e6e0008000200 */
[C---:B---3--:R-:W-:Y:S08]  /*2380*/  HMMA.16816.F32.BF16 R20, R36.reuse, R8, R20 ;  /* 0x000000082414723c */ /* 0x048ff00000041814 */
[C---:B------:R-:W-:Y:S01]  /*2390*/  HMMA.16816.F32.BF16 R16, R36.reuse, R10, R16 ;  /* 0x0000000a2410723c */ /* 0x040fe20000041810 */
[----:B------:R-:W3:Y:S07]  /*23a0*/  LDSM.16.M88.4 R8, [R188+UR5+0xe800] ;  /* 0x00e80005bc08783b */ /* 0x000eee0008000200 */
[C---:B--2---:R-:W-:Y:S08]  /*23b0*/  HMMA.16816.F32.BF16 R64, R36.reuse, R40, R64 ;  /* 0x000000282440723c */ /* 0x044ff00000041840 */
[C---:B------:R-:W-:Y:S01]  /*23c0*/  HMMA.16816.F32.BF16 R60, R36.reuse, R42, R60 ;  /* 0x0000002a243c723c */ /* 0x040fe2000004183c */
[----:B------:R-:W2:Y:S07]  /*23d0*/  LDSM.16.M88.4 R40, [R188+UR5+0xf800] ;  /* 0x00f80005bc28783b */ /* 0x000eae0008000200 */
[C---:B------:R-:W-:Y:S08]  /*23e0*/  HMMA.16816.F32.BF16 R56, R36.reuse, R48, R56 ;  /* 0x000000302438723c */ /* 0x040ff00000041838 */
[----:B------:R-:W-:Y:S01]  /*23f0*/  HMMA.16816.F32.BF16 R52, R36, R50, R52 ;  /* 0x000000322434723c */ /* 0x000fe20000041834 */
[----:B------:R-:W4:Y:S04]  /*2400*/  LDSM.16.M88.4 R36, [R91+0xe000] ;  /* 0x00e000005b24783b */ /* 0x000f280000000200 */
[----:B------:R-:W-:Y:S03]  /*2410*/  LDSM.16.M88.4 R48, [R89+0xe000] ;  /* 0x00e000005930783b */ /* 0x000fe60000000200 */
[C---:B-1----:R-:W-:Y:S08]  /*2420*/  HMMA.16816.F32.BF16 R28, R32.reuse, R12, R28 ;  /* 0x0000000c201c723c */ /* 0x042ff0000004181c */
[C---:B------:R-:W-:Y:S01]  /*2430*/  HMMA.16816.F32.BF16 R24, R32.reuse, R14, R24 ;  /* 0x0000000e2018723c */ /* 0x040fe20000041818 */
[----:B------:R-:W1:Y:S07]  /*2440*/  LDSM.16.M88.4 R12, [R91+0xe800] ;  /* 0x00e800005b0c783b */ /* 0x000e6e0000000200 */
[C---:B---3--:R-:W-:Y:S08]  /*2450*/  HMMA.16816.F32.BF16 R20, R32.reuse, R8, R20 ;  /* 0x000000082014723c */ /* 0x048ff00000041814 */
[C---:B------:R-:W-:Y:S01]  /*2460*/  HMMA.16816.F32.BF16 R16, R32.reuse, R10, R16 ;  /* 0x0000000a2010723c */ /* 0x040fe20000041810 */
[----:B------:R-:W3:Y:S07]  /*2470*/  LDSM.16.M88.4 R8, [R91+0xf000] ;  /* 0x00f000005b08783b */ /* 0x000eee0000000200 */
[C---:B------:R-:W-:Y:S08]  /*2480*/  HMMA.16816.F32.BF16 R64, R32.reuse, R44, R64 ;  /* 0x0000002c2040723c */ /* 0x040ff00000041840 */
[C---:B------:R-:W-:Y:S01]  /*2490*/  HMMA.16816.F32.BF16 R60, R32.reuse, R46, R60 ;  /* 0x0000002e203c723c */ /* 0x040fe2000004183c */
[----:B------:R-:W-:Y:S07]  /*24a0*/  LDSM.16.M88.4 R44, [R89+0xe800] ;  /* 0x00e80000592c783b */ /* 0x000fee0000000200 */
[C---:B--2---:R-:W-:Y:S08]  /*24b0*/  HMMA.16816.F32.BF16 R56, R32.reuse, R40, R56 ;  /* 0x000000282038723c */ /* 0x044ff00000041838 */
[----:B------:R-:W-:Y:S01]  /*24c0*/  HMMA.16816.F32.BF16 R52, R32, R42, R52 ;  /* 0x0000002a2034723c */ /* 0x000fe20000041834 */
[----:B------:R-:W2:Y:S04]  /*24d0*/  LDSM.16.M88.4 R32, [R93+0x4000] ;  /* 0x004000005d20783b */ /* 0x000ea80000000200 */
[----:B------:R-:W5:Y:S03]  /*24e0*/  LDSM.16.M88.4 R40, [R89+0xf000] ;  /* 0x00f000005928783b */ /* 0x000f660000000200 */
        /* <DEDUP_REMOVED lines=11> */
[----:B------:R-:W3:Y:S04]  /*25a0*/  LDSM.16.M88.4 R68, [R87+0xf800] ;  /* 0x00f800005744783b */ /* 0x000ee80000000200 */
[----:B------:R-:W3:Y:S03]  /*25b0*/  LDSM.16.M88.4 R72, [R87+0xf000] ;  /* 0x00f000005748783b */ /* 0x000ee60000000200 */
[C---:B--2---:R-:W-:Y:S08]  /*25c0*/  HMMA.16816.F32.BF16 R28, R32.reuse, R48, R28 ;  /* 0x00000030201c723c */ /* 0x044ff0000004181c */
[C---:B------:R-:W-:Y:S01]  /*25d0*/  HMMA.16816.F32.BF16 R24, R32.reuse, R50, R24 ;  /* 0x000000322018723c */ /* 0x040fe20000041818 */
[----:B------:R-:W-:Y:S07]  /*25e0*/  LDSM.16.M88.4 R48, [R97+0x8000] ;  /* 0x008000006130783b */ /* 0x000fee0000000200 */
[C---:B------:R-:W-:Y:S08]  /*25f0*/  HMMA.16816.F32.BF16 R20, R32.reuse, R44, R20 ;  /* 0x0000002c2014723c */ /* 0x040ff00000041814 */
[C---:B------:R-:W-:Y:S01]  /*2600*/  HMMA.16816.F32.BF16 R16, R32.reuse, R46, R16 ;  /* 0x0000002e2010723c */ /* 0x040fe20000041810 */
[----:B------:R-:W2:Y:S07]  /*2610*/  LDSM.16.M88.4 R44, [R188+UR5+0x10000] ;  /* 0x01000005bc2c783b */ /* 0x000eae0008000200 */
[C---:B-----5:R-:W-:Y:S08]  /*2620*/  HMMA.16816.F32.BF16 R64, R32.reuse, R40, R64 ;  /* 0x000000282040723c */ /* 0x060ff00000041840 */
[C---:B------:R-:W-:Y:S01]  /*2630*/  HMMA.16816.F32.BF16 R60, R32.reuse, R42, R60 ;  /* 0x0000002a203c723c */ /* 0x040fe2000004183c */
[----:B------:R-:W-:Y:S07]  /*2640*/  LDSM.16.M88.4 R40, [R188+UR5+0x10800] ;  /* 0x01080005bc28783b */ /* 0x000fee0008000200 */
[C---:B----4-:R-:W-:Y:S08]  /*2650*/  HMMA.16816.F32.BF16 R56, R32.reuse, R36, R56 ;  /* 0x000000242038723c */ /* 0x050ff00000041838 */
[----:B------:R-:W-:Y:S01]  /*2660*/  HMMA.16816.F32.BF16 R52, R32, R38, R52 ;  /* 0x000000262034723c */ /* 0x000fe20000041834 */
[----:B------:R-:W4:Y:S04]  /*2670*/  LDSM.16.M88.4 R36, [R188+UR5+0x11000] ;  /* 0x01100005bc24783b */ /* 0x000f280008000200 */
[----:B------:R-:W5:Y:S03]  /*2680*/  LDSM.16.M88.4 R32, [R188+UR5+0x11800] ;  /* 0x01180005bc20783b */ /* 0x000f660008000200 */
[C---:B-1----:R-:W-:Y:S08]  /*2690*/  HMMA.16816.F32.BF16 R28, R76.reuse, R12, R28 ;  /* 0x0000000c4c1c723c */ /* 0x042ff0000004181c */
[C---:B------:R-:W-:Y:S01]  /*26a0*/  HMMA.16816.F32.BF16 R24, R76.reuse, R14, R24 ;  /* 0x0000000e4c18723c */ /* 0x040fe20000041818 */
[----:B------:R-:W-:Y:S07]  /*26b0*/  LDSM.16.M88.4 R12, [R96+0x8000] ;  /* 0x00800000600c783b */ /* 0x000fee0000000200 */
[C---:B---3--:R-:W-:Y:S08]  /*26c0*/  HMMA.16816.F32.BF16 R20, R76.reuse, R8, R20 ;  /* 0x000000084c14723c */ /* 0x048ff00000041814 */
[C---:B------:R-:W-:Y:S01]  /*26d0*/  HMMA.16816.F32.BF16 R16, R76.reuse, R10, R16 ;  /* 0x0000000a4c10723c */ /* 0x040fe20000041810 */
[----:B------:R-:W1:Y:S07]  /*26e0*/  LDSM.16.M88.4 R8, [R91+0x10000] ;  /* 0x010000005b08783b */ /* 0x000e6e0000000200 */
[C---:B------:R-:W-:Y:S08]  /*26f0*/  HMMA.16816.F32.BF16 R56, R76.reuse, R68, R56 ;  /* 0x000000444c38723c */ /* 0x040ff00000041838 */
[C---:B------:R-:W-:Y:S08]  /*2700*/  HMMA.16816.F32.BF16 R64, R76.reuse, R72, R64 ;  /* 0x000000484c40723c */ /* 0x040ff00000041840 */
[C---:B------:R-:W-:Y:S01]  /*2710*/  HMMA.16816.F32.BF16 R60, R76.reuse, R74, R60 ;  /* 0x0000004a4c3c723c */ /* 0x040fe2000004183c */
[----:B------:R-:W3:Y:S07]  /*2720*/  LDSM.16.M88.4 R72, [R91+0x11000] ;  /* 0x011000005b48783b */ /* 0x000eee0000000200 */
[----:B------:R-:W-:Y:S01]  /*2730*/  HMMA.16816.F32.BF16 R68, R76, R70, R52 ;  /* 0x000000464c44723c */ /* 0x000fe20000041834 */
[----:B------:R-:W3:Y:S04]  /*2740*/  LDSM.16.M88.4 R52, [R91+0x10800] ;  /* 0x010800005b34783b */ /* 0x000ee80000000200 */
[----:B------:R-:W-:Y:S03]  /*2750*/  LDSM.16.M88.4 R76, [R87+0x10000] ;  /* 0x01000000574c783b */ /* 0x000fe60000000200 */
[C---:B--2---:R-:W-:Y:S08]  /*2760*/  HMMA.16816.F32.BF16 R28, R48.reuse, R44, R28 ;  /* 0x0000002c301c723c */ /* 0x044ff0000004181c */
[C---:B------:R-:W-:Y:S01]  /*2770*/  HMMA.16816.F32.BF16 R24, R48.reuse, R46, R24 ;  /* 0x0000002e3018723c */ /* 0x040fe20000041818 */
[----:B------:R-:W2:Y:S07]  /*2780*/  LDSM.16.M88.4 R44, [R91+0x11800] ;  /* 0x011800005b2c783b */ /* 0x000eae0000000200 */
[C---:B----4-:R-:W-:Y:S08]  /*2790*/  HMMA.16816.F32.BF16 R64, R48.reuse, R36, R64 ;  /* 0x000000243040723c */ /* 0x050ff00000041840 */
[C---:B------:R-:W-:Y:S01]  /*27a0*/  HMMA.16816.F32.BF16 R60, R48.reuse, R38, R60 ;  /* 0x00000026303c723c */ /* 0x040fe2000004183c */
[----:B------:R-:W-:Y:S07]  /*27b0*/  LDSM.16.M88.4 R36, [R93+0x8000] ;  /* 0x008000005d24783b */ /* 0x000fee0000000200 */
[C---:B-----5:R-:W-:Y:S08]  /*27c0*/  HMMA.16816.F32.BF16 R56, R48.reuse, R32, R56 ;  /* 0x000000203038723c */ /* 0x060ff00000041838 */
[----:B------:R-:W-:Y:S01]  /*27d0*/  HMMA.16816.F32.BF16 R68, R48, R34, R68 ;  /* 0x000000223044723c */ /* 0x000fe20000041844 */
[----:B------:R-:W4:Y:S07]  /*27e0*/  LDSM.16.M88.4 R32, [R89+0x10000] ;  /* 0x010000005920783b */ /* 0x000f2e0000000200 */
[C---:B-1----:R-:W-:Y:S08]  /*27f0*/  HMMA.16816.F32.BF16 R28, R12.reuse, R8, R28 ;  /* 0x000000080c1c723c */ /* 0x042ff0000004181c */
[----:B------:R-:W-:Y:S01]  /*2800*/  HMMA.16816.F32.BF16 R24, R12, R10, R24 ;  /* 0x0000000a0c18723c */ /* 0x000fe20000041818 */
[----:B------:R-:W1:Y:S07]  /*2810*/  LDSM.16.M88.4 R8, [R89+0x10800] ;  /* 0x010800005908783b */ /* 0x000e6e0000000200 */
[C---:B------:R-:W-:Y:S08]  /*2820*/  HMMA.16816.F32.BF16 R20, R48.reuse, R40, R20 ;  /* 0x000000283014723c */ /* 0x040ff00000041814 */
[----:B------:R-:W-:Y:S01]  /*2830*/  HMMA.16816.F32.BF16 R16, R48, R42, R16 ;  /* 0x0000002a3010723c */ /* 0x000fe20000041810 */
[----:B------:R-:W5:Y:S04]  /*2840*/  LDSM.16.M88.4 R40, [R89+0x11000] ;  /* 0x011000005928783b */ /* 0x000f680000000200 */
[----:B------:R-:W-:Y:S03]  /*2850*/  LDSM.16.M88.4 R48, [R92+0x8000] ;  /* 0x008000005c30783b */ /* 0x000fe60000000200 */
[C---:B---3--:R-:W-:Y:S08]  /*2860*/  HMMA.16816.F32.BF16 R64, R12.reuse, R72, R64 ;  /* 0x000000480c40723c */ /* 0x048ff00000041840 */
[C---:B------:R-:W-:Y:S08]  /*2870*/  HMMA.16816.F32.BF16 R20, R12.reuse, R52, R20 ;  /* 0x000000340c14723c */ /* 0x040ff00000041814 */
[C---:B------:R-:W-:Y:S01]  /*2880*/  HMMA.16816.F32.BF16 R16, R12.reuse, R54, R16 ;  /* 0x000000360c10723c */ /* 0x040fe20000041810 */
[----:B------:R-:W3:Y:S07]  /*2890*/  LDSM.16.M88.4 R52, [R89+0x11800] ;  /* 0x011800005934783b */ /* 0x000eee0000000200 */
[C---:B------:R-:W-:Y:S01]  /*28a0*/  HMMA.16816.F32.BF16 R60, R12.reuse, R74, R60 ;  /* 0x0000004a0c3c723c */ /* 0x040fe2000004183c */
[----:B------:R-:W3:Y:S07]  /*28b0*/  LDSM.16.M88.4 R72, [R87+0x10800] ;  /* 0x010800005748783b */ /* 0x000eee0000000200 */
[C---:B--2---:R-:W-:Y:S08]  /*28c0*/  HMMA.16816.F32.BF16 R56, R12.reuse, R44, R56 ;  /* 0x0000002c0c38723c */ /* 0x044ff00000041838 */
[----:B------:R-:W-:Y:S01]  /*28d0*/  HMMA.16816.F32.BF16 R68, R12, R46, R68 ;  /* 0x0000002e0c44723c */ /* 0x000fe20000041844 */
[----:B------:R-:W2:Y:S07]  /*28e0*/  LDSM.16.M88.4 R12, [R87+0x11000] ;  /* 0x01100000570c783b */ /* 0x000eae0000000200 */
[C---:B----4-:R-:W-:Y:S08]  /*28f0*/  HMMA.16816.F32.BF16 R28, R36.reuse, R32, R28 ;  /* 0x00000020241c723c */ /* 0x050ff0000004181c */
[C---:B------:R-:W-:Y:S08]  /*2900*/  HMMA.16816.F32.BF16 R24, R36.reuse, R34, R24 ;  /* 0x000000222418723c */ /* 0x040ff00000041818 */
[----:B-1----:R-:W-:Y:S01]  /*2910*/  HMMA.16816.F32.BF16 R32, R36, R8, R20 ;  /* 0x000000082420723c */ /* 0x002fe20000041814 */
[----:B------:R-:W1:Y:S01]  /*2920*/  LDSM.16.M88.4 R20, [R87+0x11800] ;  /* 0x011800005714783b */ /* 0x000e620000000200 */
[----:B------:R-:W-:Y:S01]  /*2930*/  SHF.R.U32.HI R8, RZ, 0x2, R5 ;  /* 0x00000002ff087819 */ /* 0x000fe20000011605 */
[----:B------:R-:W-:-:S04]  /*2940*/  DEPBAR.LE SB0, 0x0 ;  /* 0x000080000000791a */ /* 0x000fc80000000000 */
[----:B------:R-:W-:Y:S01]  /*2950*/  LOP3.LUT R9, R95, 0x1f0, RZ, 0xc0, !PT ;  /* 0x000001f05f097812 */ /* 0x000fe200078ec0ff */
[C---:B-----5:R-:W-:Y:S01]  /*2960*/  HMMA.16816.F32.BF16 R64, R36.reuse, R40, R64 ;  /* 0x000000282440723c */ /* 0x060fe20000041840 */
[----:B------:R-:W-:Y:S01]  /*2970*/  LOP3.LUT R8, R8, 0x7, RZ, 0xc0, !PT ;  /* 0x0000000708087812 */ /* 0x000fe200078ec0ff */
[C---:B------:R-:W-:Y:S02]  /*2980*/  VIADD R41, R86.reuse, 0x8 ;  /* 0x0000000856297836 */ /* 0x040fe40000000000 */
[----:B------:R-:W-:Y:S01]  /*2990*/  VIADD R40, R86, 0x9 ;  /* 0x0000000956287836 */ /* 0x000fe20000000000 */
[----:B------:R-:W-:Y:S01]  /*29a0*/  IADD3 R9, PT, PT, R8, UR4, R9 ;  /* 0x0000000408097c10 */ /* 0x000fe2000fffe009 */
[C---:B------:R-:W-:Y:S02]  /*29b0*/  VIADD R8, R86.reuse, 0x39 ;  /* 0x0000003956087836 */ /* 0x040fe40000000000 */
[----:B------:R-:W-:Y:S01]  /*29c0*/  HMMA.16816.F32.BF16 R16, R36, R10, R16 ;  /* 0x0000000a2410723c */ /* 0x000fe20000041810 */
[C---:B------:R-:W-:Y:S01]  /*29d0*/  IADD3 R90, PT, PT, R9.reuse, 0x1, R90 ;  /* 0x00000001095a7810 */ /* 0x040fe20007ffe05a */
[----:B------:R-:W-:Y:S01]  /*29e0*/  VIADD R10, R86, 0x38 ;  /* 0x00000038560a7836 */ /* 0x000fe20000000000 */
[----:B------:R-:W-:-:S02]  /*29f0*/  IADD3 R192, PT, PT, R9, R85, -R88 ;  /* 0x0000005509c07210 */ /* 0x000fc40007ffe858 */
[----:B------:R-:W-:Y:S02]  /*2a00*/  VIMNMX R191, PT, PT, R90, R85, PT ;  /* 0x000000555abf7248 */ /* 0x000fe40003fe0100 */
[----:B------:R-:W-:Y:S01]  /*2a10*/  ISETP.GT.AND P4, PT, R192, R86, PT ;  /* 0x00000056c000720c */ /* 0x000fe20003f84270 */
[C---:B------:R-:W-:Y:S01]  /*2a20*/  HMMA.16816.F32.BF16 R60, R36.reuse, R42, R60 ;  /* 0x0000002a243c723c */ /* 0x040fe2000004183c */
[----:B------:R-:W-:Y:S01]  /*2a30*/  VIADD R42, R86, 0x1 ;  /* 0x00000001562a7836 */ /* 0x000fe20000000000 */
[C---:B------:R-:W-:Y:S01]  /*2a40*/  ISETP.GT.AND P1, PT, R192.reuse, R41, PT ;  /* 0x00000029c000720c */ /* 0x040fe20003f24270 */
[----:B------:R-:W-:Y:S01]  /*2a50*/  VIADD R133, R192, 0x8 ;  /* 0x00000008c0857836 */ /* 0x000fe20000000000 */
[-C--:B------:R-:W-:Y:S02]  /*2a60*/  ISETP.GE.AND P6, PT, R86, R191.reuse, PT ;  /* 0x000000bf5600720c */ /* 0x080fe40003fc6270 */
[----:B------:R-:W-:Y:S02]  /*2a70*/  ISETP.GT.AND P3, PT, R192, R42, PT ;  /* 0x0000002ac000720c */ /* 0x000fe40003f64270 */
[----:B---3--:R-:W-:Y:S01]  /*2a80*/  HMMA.16816.F32.BF16 R68, R36, R54, R68 ;  /* 0x000000362444723c */ /* 0x008fe20000041844 */
[----:B------:R-:W-:-:S02]  /*2a90*/  ISETP.GE.AND P5, PT, R42, R191, PT ;  /* 0x000000bf2a00720c */ /* 0x000fc40003fa6270 */
[----:B------:R-:W-:-:S05]  /*2aa0*/  VIADDMNMX R190, R90, 0x8, R85, PT ;  /* 0x000000085abe7846 */ /* 0x000fca0003800155 */
[C---:B------:R-:W-:Y:S08]  /*2ab0*/  HMMA.16816.F32.BF16 R28, R48.reuse, R76, R28 ;  /* 0x0000004c301c723c */ /* 0x040ff0000004181c */
[----:B------:R-:W-:Y:S08]  /*2ac0*/  HMMA.16816.F32.BF16 R24, R48, R78, R24 ;  /* 0x0000004e3018723c */ /* 0x000ff00000041818 */
[----:B------:R-:W-:Y:S01]  /*2ad0*/  HMMA.16816.F32.BF16 R56, R36, R52, R56 ;  /* 0x000000342438723c */ /* 0x000fe20000041838 */
[----:B------:R-:W-:-:S02]  /*2ae0*/  VIADD R36, R86, 0x11 ;  /* 0x0000001156247836 */ /* 0x000fc40000000000 */
[----:B------:R-:W-:Y:S01]  /*2af0*/  FSEL R28, R28, -INF , !P4 ;  /* 0xff8000001c1c7808 */ /* 0x000fe20006000000 */
[----:B------:R-:W-:Y:S01]  /*2b00*/  VIADD R38, R86, 0x10 ;  /* 0x0000001056267836 */ /* 0x000fe20000000000 */
[----:B------:R-:W-:Y:S02]  /*2b10*/  FSEL R29, R29, -INF , !P3 ;  /* 0xff8000001d1d7808 */ /* 0x000fe40005800000 */
[----:B------:R-:W-:Y:S01]  /*2b20*/  ISETP.GT.AND P4, PT, R192, R40, PT ;  /* 0x00000028c000720c */ /* 0x000fe20003f84270 */
[----:B------:R-:W-:Y:S01]  /*2b30*/  HMMA.16816.F32.BF16 R32, R48, R72, R32 ;  /* 0x000000483020723c */ /* 0x000fe20000041820 */
[----:B------:R-:W-:Y:S02]  /*2b40*/  FSEL R37, R29, -INF , !P5 ;  /* 0xff8000001d257808 */ /* 0x000fe40006800000 */
[----:B------:R-:W-:Y:S02]  /*2b50*/  FSEL R11, R24, -INF , !P1 ;  /* 0xff800000180b7808 */ /* 0x000fe40004800000 */
[----:B------:R-:W-:-:S02]  /*2b60*/  ISETP.GT.AND P1, PT, R192, R36, PT ;  /* 0x00000024c000720c */ /* 0x000fc40003f24270 */
[----:B------:R-:W-:Y:S01]  /*2b70*/  FSEL R39, R28, -INF , !P6 ;  /* 0xff8000001c277808 */ /* 0x000fe20007000000 */
[C---:B--2---:R-:W-:Y:S01]  /*2b80*/  HMMA.16816.F32.BF16 R64, R48.reuse, R12, R64 ;  /* 0x0000000c3040723c */ /* 0x044fe20000041840 */
[-C--:B------:R-:W-:Y:S01]  /*2b90*/  ISETP.GE.AND P5, PT, R40, R191.reuse, PT ;  /* 0x000000bf2800720c */ /* 0x080fe20003fa6270 */
[C---:B------:R-:W-:Y:S01]  /*2ba0*/  VIADD R13, R86.reuse, 0x21 ;  /* 0x00000021560d7836 */ /* 0x040fe20000000000 */
[----:B------:R-:W-:Y:S01]  /*2bb0*/  FSEL R9, R25, -INF , !P4 ;  /* 0xff80000019097808 */ /* 0x000fe20006000000 */
[----:B------:R-:W-:Y:S01]  /*2bc0*/  VIADD R12, R86, 0x31 ;  /* 0x00000031560c7836 */ /* 0x000fe20000000000 */
[----:B------:R-:W-:Y:S02]  /*2bd0*/  ISETP.GT.AND P3, PT, R192, R38, PT ;  /* 0x00000026c000720c */ /* 0x000fe40003f64270 */
[----:B------:R-:W-:Y:S01]  /*2be0*/  ISETP.GE.AND P6, PT, R41, R191, PT ;  /* 0x000000bf2900720c */ /* 0x000fe20003fc6270 */
[----:B------:R-:W-:Y:S01]  /*2bf0*/  HMMA.16816.F32.BF16 R16, R48, R74, R16 ;  /* 0x0000004a3010723c */ /* 0x000fe20000041810 */
[----:B------:R-:W-:-:S02]  /*2c00*/  FSEL R9, R9, -INF , !P5 ;  /* 0xff80000009097808 */ /* 0x000fc40006800000 */
[----:B------:R-:W-:Y:S02]  /*2c10*/  FSEL R29, R33, -INF , !P1 ;  /* 0xff800000211d7808 */ /* 0x000fe40004800000 */
[----:B------:R-:W-:Y:S02]  /*2c20*/  FSEL R11, R11, -INF , !P6 ;  /* 0xff8000000b0b7808 */ /* 0x000fe40007000000 */
[----:B------:R-:W-:Y:S01]  /*2c30*/  FSEL R32, R32, -INF , !P3 ;  /* 0xff80000020207808 */ /* 0x000fe20005800000 */
[----:B------:R-:W-:Y:S01]  /*2c40*/  HMMA.16816.F32.BF16 R60, R48, R14, R60 ;  /* 0x0000000e303c723c */ /* 0x000fe2000004183c */
[----:B------:R-:W-:Y:S01]  /*2c50*/  VIADD R15, R86, 0x20 ;  /* 0x00000020560f7836 */ /* 0x000fe20000000000 */
[----:B------:R-:W-:Y:S01]  /*2c60*/  BAR.SYNC.DEFER_BLOCKING 0x0 ;  /* 0x0000000000007b1d */ /* 0x000fe20000010000 */
[-C--:B------:R-:W-:Y:S01]  /*2c70*/  ISETP.GE.AND P5, PT, R36, R191.reuse, PT ;  /* 0x000000bf2400720c */ /* 0x080fe20003fa6270 */
[----:B------:R-:W-:Y:S01]  /*2c80*/  VIADD R14, R86, 0x30 ;  /* 0x00000030560e7836 */ /* 0x000fe20000000000 */
[----:B------:R-:W-:-:S02]  /*2c90*/  ISETP.GE.AND P6, PT, R38, R191, PT ;  /* 0x000000bf2600720c */ /* 0x000fc40003fc6270 */
[----:B------:R-:W-:Y:S01]  /*2ca0*/  ISETP.GT.AND P1, PT, R192, R15, PT ;  /* 0x0000000fc000720c */ /* 0x000fe20003f24270 */
[C---:B-1----:R-:W-:Y:S01]  /*2cb0*/  HMMA.16816.F32.BF16 R68, R48.reuse, R22, R68 ;  /* 0x000000163044723c */ /* 0x042fe20000041844 */
[C---:B------:R-:W-:Y:S01]  /*2cc0*/  VIADD R23, R86.reuse, 0x18 ;  /* 0x0000001856177836 */ /* 0x040fe20000000000 */
[----:B------:R-:W-:Y:S01]  /*2cd0*/  FSEL R29, R29, -INF , !P5 ;  /* 0xff8000001d1d7808 */ /* 0x000fe20006800000 */
[----:B------:R-:W-:Y:S01]  /*2ce0*/  VIADD R22, R86, 0x28 ;  /* 0x0000002856167836 */ /* 0x000fe20000000000 */
[----:B------:R-:W-:Y:S02]  /*2cf0*/  FSEL R64, R64, -INF , !P1 ;  /* 0xff80000040407808 */ /* 0x000fe40004800000 */
[----:B------:R-:W-:Y:S02]  /*2d00*/  ISETP.GT.AND P4, PT, R192, R23, PT ;  /* 0x00000017c000720c */ /* 0x000fe40003f84270 */
[----:B------:R-:W-:Y:S01]  /*2d10*/  HMMA.16816.F32.BF16 R56, R48, R20, R56 ;  /* 0x000000143038723c */ /* 0x000fe20000041838 */
[----:B------:R-:W-:Y:S01]  /*2d20*/  VIADD R21, R86, 0x19 ;  /* 0x0000001956157836 */ /* 0x000fe20000000000 */
[----:B------:R-:W-:Y:S01]  /*2d30*/  FSEL R33, R32, -INF , !P6 ;  /* 0xff80000020217808 */ /* 0x000fe20007000000 */
[----:B------:R-:W-:Y:S01]  /*2d40*/  VIADD R20, R86, 0x29 ;  /* 0x0000002956147836 */ /* 0x000fe20000000000 */
[----:B------:R-:W-:-:S02]  /*2d50*/  FSEL R16, R16, -INF , !P4 ;  /* 0xff80000010107808 */ /* 0x000fc40006000000 */
[C---:B------:R-:W-:Y:S02]  /*2d60*/  ISETP.GT.AND P3, PT, R192.reuse, R21, PT ;  /* 0x00000015c000720c */ /* 0x040fe40003f64270 */
[----:B------:R-:W-:Y:S02]  /*2d70*/  ISETP.GT.AND P1, PT, R192, R20, PT ;  /* 0x00000014c000720c */ /* 0x000fe40003f24270 */
[-C--:B------:R-:W-:Y:S02]  /*2d80*/  ISETP.GE.AND P5, PT, R21, R191.reuse, PT ;  /* 0x000000bf1500720c */ /* 0x080fe40003fa6270 */
[----:B------:R-:W-:Y:S02]  /*2d90*/  FSEL R17, R17, -INF , !P3 ;  /* 0xff80000011117808 */ /* 0x000fe40005800000 */
[----:B------:R-:W-:Y:S02]  /*2da0*/  FSEL R61, R61, -INF , !P1 ;  /* 0xff8000003d3d7808 */ /* 0x000fe40004800000 */
[----:B------:R-:W-:-:S02]  /*2db0*/  ISETP.GE.AND P6, PT, R23, R191, PT ;  /* 0x000000bf1700720c */ /* 0x000fc40003fc6270 */
[C---:B------:R-:W-:Y:S02]  /*2dc0*/  ISETP.GT.AND P4, PT, R192.reuse, R13, PT ;  /* 0x0000000dc000720c */ /* 0x040fe40003f84270 */
[----:B------:R-:W-:Y:S02]  /*2dd0*/  ISETP.GT.AND P1, PT, R192, R8, PT ;  /* 0x00000008c000720c */ /* 0x000fe40003f24270 */
[----:B------:R-:W-:Y:S02]  /*2de0*/  FSEL R17, R17, -INF , !P5 ;  /* 0xff80000011117808 */ /* 0x000fe40006800000 */
[----:B------:R-:W-:Y:S02]  /*2df0*/  FSEL R25, R16, -INF , !P6 ;  /* 0xff80000010197808 */ /* 0x000fe40007000000 */
[----:B------:R-:W-:Y:S02]  /*2e00*/  ISETP.GE.AND P5, PT, R13, R191, PT ;  /* 0x000000bf0d00720c */ /* 0x000fe40003fa6270 */
[----:B------:R-:W-:-:S02]  /*2e10*/  FSEL R65, R65, -INF , !P4 ;  /* 0xff80000041417808 */ /* 0x000fc40006000000 */
[----:B------:R-:W-:Y:S02]  /*2e20*/  FSEL R69, R69, -INF , !P1 ;  /* 0xff80000045457808 */ /* 0x000fe40004800000 */
[----:B------:R-:W-:Y:S02]  /*2e30*/  ISETP.GT.AND P3, PT, R192, R22, PT ;  /* 0x00000016c000720c */ /* 0x000fe40003f64270 */
[----:B------:R-:W-:Y:S02]  /*2e40*/  ISETP.GE.AND P6, PT, R15, R191, PT ;  /* 0x000000bf0f00720c */ /* 0x000fe40003fc6270 */
[----:B------:R-:W-:Y:S02]  /*2e50*/  ISETP.GT.AND P1, PT, R133, R42, PT ;  /* 0x0000002a8500720c */ /* 0x000fe40003f24270 */
[----:B------:R-:W-:Y:S02]  /*2e60*/  FSEL R171, R65, -INF , !P5 ;  /* 0xff80000041ab7808 */ /* 0x000fe40006800000 */
[----:B------:R-:W-:-:S02]  /*2e70*/  FSEL R211, R64, -INF , !P6 ;  /* 0xff80000040d37808 */ /* 0x000fc40007000000 */
[----:B------:R-:W-:Y:S02]  /*2e80*/  FSEL R60, R60, -INF , !P3 ;  /* 0xff8000003c3c7808 */ /* 0x000fe40005800000 */
[-C--:B------:R-:W-:Y:S02]  /*2e90*/  ISETP.GE.AND P5, PT, R20, R191.reuse, PT ;  /* 0x000000bf1400720c */ /* 0x080fe40003fa6270 */
[----:B------:R-:W-:Y:S02]  /*2ea0*/  FSEL R31, R31, -INF , !P1 ;  /* 0xff8000001f1f7808 */ /* 0x000fe40004800000 */
[----:B------:R-:W-:Y:S02]  /*2eb0*/  ISETP.GT.AND P6, PT, R192, R14, PT ;  /* 0x0000000ec000720c */ /* 0x000fe40003fc4270 */
[----:B------:R-:W-:Y:S02]  /*2ec0*/  ISETP.GE.AND P4, PT, R22, R191, PT ;  /* 0x000000bf1600720c */ /* 0x000fe40003f86270 */
[----:B------:R-:W-:-:S02]  /*2ed0*/  ISETP.GT.AND P3, PT, R192, R12, PT ;  /* 0x0000000cc000720c */ /* 0x000fc40003f64270 */
[----:B------:R-:W-:Y:S02]  /*2ee0*/  ISETP.GT.AND P1, PT, R133, R40, PT ;  /* 0x000000288500720c */ /* 0x000fe40003f24270 */
[----:B------:R-:W-:Y:S02]  /*2ef0*/  FSEL R175, R61, -INF , !P5 ;  /* 0xff8000003daf7808 */ /* 0x000fe40006800000 */
[----:B------:R-:W-:Y:S02]  /*2f00*/  FSEL R177, R60, -INF , !P4 ;  /* 0xff8000003cb17808 */ /* 0x000fe40006000000 */
[----:B------:R-:W-:Y:S02]  /*2f10*/  ISETP.GE.AND P5, PT, R14, R191, PT ;  /* 0x000000bf0e00720c */ /* 0x000fe40003fa6270 */
[----:B------:R-:W-:Y:S02]  /*2f20*/  FSEL R56, R56, -INF , !P6 ;  /* 0xff80000038387808 */ /* 0x000fe40007000000 */
[----:B------:R-:W-:-:S02]  /*2f30*/  FSEL R57, R57, -INF , !P3 ;  /* 0xff80000039397808 */ /* 0x000fc40005800000 */
[----:B------:R-:W-:Y:S02]  /*2f40*/  FSEL R27, R27, -INF , !P1 ;  /* 0xff8000001b1b7808 */ /* 0x000fe40004800000 */
[----:B------:R-:W-:Y:S02]  /*2f50*/  ISETP.GT.AND P4, PT, R192, R10, PT ;  /* 0x0000000ac000720c */ /* 0x000fe40003f84270 */
[C---:B------:R-:W-:Y:S02]  /*2f60*/  ISETP.GT.AND P3, PT, R133.reuse, R86, PT ;  /* 0x000000568500720c */ /* 0x040fe40003f64270 */
[----:B------:R-:W-:Y:S02]  /*2f70*/  ISETP.GT.AND P1, PT, R133, R36, PT ;  /* 0x000000248500720c */ /* 0x000fe40003f24270 */
[----:B------:R-:W-:Y:S02]  /*2f80*/  ISETP.GE.AND P6, PT, R12, R191, PT ;  /* 0x000000bf0c00720c */ /* 0x000fe40003fc6270 */
[----:B------:R-:W-:-:S02]  /*2f90*/  FSEL R207, R56, -INF , !P5 ;  /* 0xff80000038cf7808 */ /* 0x000fc40006800000 */
[----:B------:R-:W-:Y:S02]  /*2fa0*/  ISETP.GE.AND P5, PT, R10, R191, PT ;  /* 0x000000bf0a00720c */ /* 0x000fe40003fa6270 */
[----:B------:R-:W-:Y:S02]  /*2fb0*/  FSEL R68, R68, -INF , !P4 ;  /* 0xff80000044447808 */ /* 0x000fe40006000000 */
[----:B------:R-:W-:Y:S02]  /*2fc0*/  FSEL R30, R30, -INF , !P3 ;  /* 0xff8000001e1e7808 */ /* 0x000fe40005800000 */
[----:B------:R-:W-:Y:S02]  /*2fd0*/  FSEL R35, R35, -INF , !P1 ;  /* 0xff80000023237808 */ /* 0x000fe40004800000 */
[----:B------:R-:W-:Y:S02]  /*2fe0*/  FSEL R205, R57, -INF , !P6 ;  /* 0xff80000039cd7808 */ /* 0x000fe40007000000 */
[----:B------:R-:W-:-:S02]  /*2ff0*/  ISETP.GT.AND P3, PT, R133, R41, PT ;  /* 0x000000298500720c */ /* 0x000fc40003f64270 */
[----:B------:R-:W-:Y:S02]  /*3000*/  ISETP.GT.AND P1, PT, R133, R21, PT ;  /* 0x000000158500720c */ /* 0x000fe40003f24270 */
[-C--:B------:R-:W-:Y:S02]  /*3010*/  ISETP.GE.AND P4, PT, R86, R190.reuse, PT ;  /* 0x000000be5600720c */ /* 0x080fe40003f86270 */
[----:B------:R-:W-:Y:S02]  /*3020*/  ISETP.GE.AND P6, PT, R8, R191, PT ;  /* 0x000000bf0800720c */ /* 0x000fe40003fc6270 */
[----:B------:R-:W-:Y:S02]  /*3030*/  FSEL R203, R68, -INF , !P5 ;  /* 0xff80000044cb7808 */ /* 0x000fe40006800000 */
[----:B------:R-:W-:Y:S02]  /*3040*/  ISETP.GE.AND P5, PT, R42, R190, PT ;  /* 0x000000be2a00720c */ /* 0x000fe40003fa6270 */
[----:B------:R-:W-:-:S02]  /*3050*/  FSEL R26, R26, -INF , !P3 ;  /* 0xff8000001a1a7808 */ /* 0x000fc40005800000 */
[----:B------:R-:W-:Y:S02]  /*3060*/  FSEL R19, R19, -INF , !P1 ;  /* 0xff80000013137808 */ /* 0x000fe40004800000 */
[----:B------:R-:W-:Y:S02]  /*3070*/  FSEL R201, R69, -INF , !P6 ;  /* 0xff80000045c97808 */ /* 0x000fe40007000000 */
[----:B------:R-:W-:Y:S02]  /*3080*/  FSEL R43, R30, -INF , !P4 ;  /* 0xff8000001e2b7808 */ /* 0x000fe40006000000 */
[C---:B------:R-:W-:Y:S02]  /*3090*/  ISETP.GT.AND P3, PT, R133.reuse, R38, PT ;  /* 0x000000268500720c */ /* 0x040fe40003f64270 */
[----:B------:R-:W-:Y:S02]  /*30a0*/  ISETP.GT.AND P1, PT, R133, R13, PT ;  /* 0x0000000d8500720c */ /* 0x000fe40003f24270 */
[----:B------:R-:W-:-:S02]  /*30b0*/  ISETP.GE.AND P6, PT, R41, R190, PT ;  /* 0x000000be2900720c */ /* 0x000fc40003fc6270 */
[-C--:B------:R-:W-:Y:S02]  /*30c0*/  ISETP.GE.AND P4, PT, R40, R190.reuse, PT ;  /* 0x000000be2800720c */ /* 0x080fe40003f86270 */
[----:B------:R-:W-:Y:S02]  /*30d0*/  FSEL R41, R31, -INF , !P5 ;  /* 0xff8000001f297808 */ /* 0x000fe40006800000 */
[----:B------:R-:W-:Y:S02]  /*30e0*/  ISETP.GE.AND P5, PT, R38, R190, PT ;  /* 0x000000be2600720c */ /* 0x000fe40003fa6270 */
[----:B------:R-:W-:Y:S02]  /*30f0*/  FSEL R34, R34, -INF , !P3 ;  /* 0xff80000022227808 */ /* 0x000fe40005800000 */
[----:B------:R-:W-:Y:S02]  /*3100*/  FSEL R67, R67, -INF , !P1 ;  /* 0xff80000043437808 */ /* 0x000fe40004800000 */
[----:B------:R-:W-:-:S02]  /*3110*/  FSEL R31, R26, -INF , !P6 ;  /* 0xff8000001a1f7808 */ /* 0x000fc40007000000 */
[----:B------:R-:W-:Y:S02]  /*3120*/  FSEL R27, R27, -INF , !P4 ;  /* 0xff8000001b1b7808 */ /* 0x000fe40006000000 */
[----:B------:R-:W-:Y:S02]  /*3130*/  FMNMX3.FTZ R16, R39, R37, R11, !PT ;  /* 0x0000002527107276 */ /* 0x000fe4000781000b */
[C---:B------:R-:W-:Y:S02]  /*3140*/  ISETP.GT.AND P1, PT, R133.reuse, R20, PT ;  /* 0x000000148500720c */ /* 0x040fe40003f24270 */
[-C--:B------:R-:W-:Y:S02]  /*3150*/  ISETP.GE.AND P6, PT, R36, R190.reuse, PT ;  /* 0x000000be2400720c */ /* 0x080fe40003fc6270 */
[----:B------:R-:W-:Y:S02]  /*3160*/  ISETP.GT.AND P4, PT, R133, R23, PT ;  /* 0x000000178500720c */ /* 0x000fe40003f84270 */
[----:B------:R-:W-:-:S02]  /*3170*/  ISETP.GE.AND P3, PT, R23, R190, PT ;  /* 0x000000be1700720c */ /* 0x000fc40003f66270 */
[----:B------:R-:W-:Y:S02]  /*3180*/  FSEL R23, R34, -INF , !P5 ;  /* 0xff80000022177808 */ /* 0x000fe40006800000 */
[----:B------:R-:W-:Y:S02]  /*3190*/  ISETP.GE.AND P5, PT, R21, R190, PT ;  /* 0x000000be1500720c */ /* 0x000fe40003fa6270 */
[----:B------:R-:W-:Y:S02]  /*31a0*/  FMNMX3.FTZ R16, R16, R9, R33, !PT ;  /* 0x0000000910107276 */ /* 0x000fe40007810021 */
[----:B------:R-:W-:Y:S02]  /*31b0*/  FSEL R63, R63, -INF , !P1 ;  /* 0xff8000003f3f7808 */ /* 0x000fe40004800000 */
[----:B------:R-:W-:Y:S02]  /*31c0*/  FSEL R18, R18, -INF , !P4 ;  /* 0xff80000012127808 */ /* 0x000fe40006000000 */
[----:B------:R-:W-:-:S02]  /*31d0*/  FSEL R21, R35, -INF , !P6 ;  /* 0xff80000023157808 */ /* 0x000fc40007000000 */
[----:B------:R-:W-:Y:S02]  /*31e0*/  ISETP.GT.U32.AND P1, PT, R150, R197, PT ;  /* 0x000000c59600720c */ /* 0x000fe40003f24070 */
[----:B------:R-:W-:Y:S02]  /*31f0*/  ISETP.GT.AND P6, PT, R133, R15, PT ;  /* 0x0000000f8500720c */ /* 0x000fe40003fc4270 */
[-C--:B------:R-:W-:Y:S02]  /*3200*/  ISETP.GE.AND P4, PT, R15, R190.reuse, PT ;  /* 0x000000be0f00720c */ /* 0x080fe40003f86270 */
[----:B------:R-:W-:Y:S02]  /*3210*/  FMNMX3.FTZ R16, R16, R29, R25, !PT ;  /* 0x0000001d10107276 */ /* 0x000fe40007810019 */
[----:B------:R-:W-:Y:S02]  /*3220*/  FSEL R15, R18, -INF , !P3 ;  /* 0xff800000120f7808 */ /* 0x000fe40005800000 */
[----:B------:R-:W-:-:S02]  /*3230*/  ISETP.GE.AND P3, PT, R13, R190, PT ;  /* 0x000000be0d00720c */ /* 0x000fc40003f66270 */
[----:B------:R-:W-:Y:S02]  /*3240*/  FSEL R66, R66, -INF , !P6 ;  /* 0xff80000042427808 */ /* 0x000fe40007000000 */
[----:B------:R-:W-:Y:S02]  /*3250*/  FMNMX3.FTZ R16, R16, R17, R211, !PT ;  /* 0x0000001110107276 */ /* 0x000fe400078100d3 */
[----:B------:R-:W-:Y:S02]  /*3260*/  FSEL R13, R19, -INF , !P5 ;  /* 0xff800000130d7808 */ /* 0x000fe40006800000 */
[----:B------:R-:W-:Y:S02]  /*3270*/  FSEL R147, R66, -INF , !P4 ;  /* 0xff80000042937808 */ /* 0x000fe40006000000 */
[----:B------:R-:W-:Y:S02]  /*3280*/  FSEL R145, R67, -INF , !P3 ;  /* 0xff80000043917808 */ /* 0x000fe40005800000 */
[----:B------:R-:W-:-:S02]  /*3290*/  ISETP.GT.AND P5, PT, R133, R22, PT ;  /* 0x000000168500720c */ /* 0x000fc40003fa4270 */
[----:B------:R-:W-:Y:S02]  /*32a0*/  ISETP.GT.AND P4, PT, R133, R14, PT ;  /* 0x0000000e8500720c */ /* 0x000fe40003f84270 */
[-C--:B------:R-:W-:Y:S02]  /*32b0*/  ISETP.GE.AND P3, PT, R14, R190.reuse, PT ;  /* 0x000000be0e00720c */ /* 0x080fe40003f66270 */
[----:B------:R-:W-:Y:S02]  /*32c0*/  FMNMX3.FTZ R14, R16, R171, R177, !PT ;  /* 0x000000ab100e7276 */ /* 0x000fe400078100b1 */
[----:B------:R-:W-:Y:S02]  /*32d0*/  FSEL R62, R62, -INF , !P5 ;  /* 0xff8000003e3e7808 */ /* 0x000fe40006800000 */
[-C--:B------:R-:W-:Y:S02]  /*32e0*/  ISETP.GE.AND P6, PT, R22, R190.reuse, PT ;  /* 0x000000be1600720c */ /* 0x080fe40003fc6270 */
[----:B------:R-:W-:-:S02]  /*32f0*/  ISETP.GE.AND P5, PT, R20, R190, PT ;  /* 0x000000be1400720c */ /* 0x000fc40003fa6270 */
[----:B------:R-:W-:Y:S01]  /*3300*/  FMNMX3.FTZ R14, R14, R175, R207, !PT ;  /* 0x000000af0e0e7276 */ /* 0x000fe200078100cf */
[----:B------:R-:W-:Y:S10]  /*3310*/  @!P1 BRA `(.L_x_349) ;  /* 0x0000000000509947 */ /* 0x000ff40003800000 */
[----:B------:R-:W-:-:S04]  /*3320*/  VIADD R16, R2, 0xfffffffe ;  /* 0xfffffffe02107836 */ /* 0x000fc80000000000 */
[-C--:B------:R-:W-:Y:S02]  /*3330*/  IMAD R3, R3, R16.reuse, RZ ;  /* 0x0000001003037224 */ /* 0x080fe400078e02ff */
[----:B------:R-:W-:-:S04]  /*3340*/  IMAD.WIDE.U32 R18, R82, R16, RZ ;  /* 0x0000001052127225 */ /* 0x000fc800078e00ff */
[----:B------:R-:W-:Y:S01]  /*3350*/  IMAD.IADD R16, R19, 0x1, R3 ;  /* 0x0000000113107824 */ /* 0x000fe200078e0203 */
[----:B------:R-:W-:-:S04]  /*3360*/  LEA R34, P1, R18, R196, 0x1 ;  /* 0x000000c412227211 */ /* 0x000fc800078208ff */
[----:B------:R-:W-:Y:S02]  /*3370*/  LEA.HI.X R35, R18, R195, R16, 0x1, P1 ;  /* 0x000000c312237211 */ /* 0x000fe400008f0c10 */
[----:B------:R-:W-:-:S03]  /*3380*/  IADD3 R18, P1, PT, R84, R18, RZ ;  /* 0x0000001254127210 */ /* 0x000fc60007f3e0ff */
[----:B------:R-:W-:Y:S01]  /*3390*/  @!PT LDS RZ, [RZ] ;  /* 0x00000000fffff984 */ /* 0x000fe20000000800 */
[----:B------:R-:W-:Y:S01]  /*33a0*/  @!PT LDS RZ, [RZ] ;  /* 0x00000000fffff984 */ /* 0x000fe20000000800 */
[----:B------:R-:W-:Y:S01]  /*33b0*/  @!PT LDS RZ, [RZ] ;  /* 0x00000000fffff984 */ /* 0x000fe20000000800 */
[----:B------:R1:W-:Y:S02]  /*33c0*/  LDGSTS.E.BYPASS.LTC128B.128 [R199+0xc000], desc[UR12][R34.64] ;  /* 0x0c00000022c77fae */ /* 0x0003e4000b981a0c */
[----:B------:R-:W-:Y:S01]  /*33d0*/  IMAD.X R16, R83, 0x1, R16, P1 ;  /* 0x0000000153107824 */ /* 0x000fe200008e0610 */
        /* <DEDUP_REMOVED lines=8> */
.L_x_349:
[----:B------:R-:W-:Y:S01]  /*3460*/  FMNMX3.FTZ R16, R43, R41, R31, !PT ;  /* 0x000000292b107276 */ /* 0x000fe2000781001f */
[----:B------:R-:W2:Y:S01]  /*3470*/  LDCU UR4, c[0x0][0x45c] ;  /* 0x00008b80ff0477ac */ /* 0x000ea20008000800 */
[----:B------:R-:W-:Y:S02]  /*3480*/  FMNMX3.FTZ R14, R14, R205, R203, !PT ;  /* 0x000000cd0e0e7276 */ /* 0x000fe400078100cb */
[----:B------:R-:W-:Y:S02]  /*3490*/  FSEL R209, R62, -INF , !P6 ;  /* 0xff8000003ed17808 */ /* 0x000fe40007000000 */
[----:B------:R-:W-:Y:S02]  /*34a0*/  ISETP.GT.AND P6, PT, R133, R12, PT ;  /* 0x0000000c8500720c */ /* 0x000fe40003fc4270 */
[----:B------:R-:W-:Y:S02]  /*34b0*/  ISETP.GE.AND P1, PT, R12, R190, PT ;  /* 0x000000be0c00720c */ /* 0x000fe40003f26270 */
[----:B------:R-:W-:-:S02]  /*34c0*/  FMNMX3.FTZ R12, R16, R27, R23, !PT ;  /* 0x0000001b100c7276 */ /* 0x000fc40007810017 */
[----:B------:R-:W-:Y:S02]  /*34d0*/  FMNMX.FTZ R3, R201, R14, !PT ;  /* 0x0000000ec9037209 */ /* 0x000fe40007810000 */
[----:B------:R-:W-:Y:S02]  /*34e0*/  FMNMX3.FTZ R14, R12, R21, R15, !PT ;  /* 0x000000150c0e7276 */ /* 0x000fe4000781000f */
[----:B------:R-:W-:Y:S01]  /*34f0*/  FSEL R58, R58, -INF , !P4 ;  /* 0xff8000003a3a7808 */ /* 0x000fe20006000000 */
[----:B------:R-:W3:Y:S01]  /*3500*/  SHFL.BFLY PT, R12, R3, 0x2, 0x1f ;  /* 0x0c401f00030c7f89 */ /* 0x000ee200000e0000 */
[----:B------:R-:W-:Y:S02]  /*3510*/  FSEL R183, R63, -INF , !P5 ;  /* 0xff8000003fb77808 */ /* 0x000fe40006800000 */
[----:B------:R-:W-:Y:S02]  /*3520*/  ISETP.GT.AND P5, PT, R133, R10, PT ;  /* 0x0000000a8500720c */ /* 0x000fe40003fa4270 */
[----:B------:R-:W-:-:S02]  /*3530*/  FMNMX3.FTZ R14, R14, R13, R147, !PT ;  /* 0x0000000d0e0e7276 */ /* 0x000fc40007810093 */
[----:B------:R-:W-:Y:S02]  /*3540*/  FSEL R59, R59, -INF , !P6 ;  /* 0xff8000003b3b7808 */ /* 0x000fe40007000000 */
[----:B------:R-:W-:Y:S02]  /*3550*/  FSEL R187, R58, -INF , !P3 ;  /* 0xff8000003abb7808 */ /* 0x000fe40005800000 */
[----:B------:R-:W-:Y:S02]  /*3560*/  ISETP.GT.AND P6, PT, R133, R8, PT ;  /* 0x000000088500720c */ /* 0x000fe40003fc4270 */
[-C--:B------:R-:W-:Y:S02]  /*3570*/  ISETP.GE.AND P3, PT, R8, R190.reuse, PT ;  /* 0x000000be0800720c */ /* 0x080fe40003f66270 */
[----:B------:R-:W-:Y:S02]  /*3580*/  ISETP.GE.AND P4, PT, R10, R190, PT ;  /* 0x000000be0a00720c */ /* 0x000fe40003f86270 */
[----:B------:R-:W-:-:S02]  /*3590*/  FSEL R70, R70, -INF , !P5 ;  /* 0xff80000046467808 */ /* 0x000fc40006800000 */
[----:B------:R-:W-:Y:S02]  /*35a0*/  FMNMX3.FTZ R8, R14, R145, R209, !PT ;  /* 0x000000910e087276 */ /* 0x000fe400078100d1 */
[----:B------:R-:W-:Y:S02]  /*35b0*/  FSEL R71, R71, -INF , !P6 ;  /* 0xff80000047477808 */ /* 0x000fe40007000000 */
[----:B------:R-:W-:Y:S02]  /*35c0*/  FSEL R185, R59, -INF , !P1 ;  /* 0xff8000003bb97808 */ /* 0x000fe40004800000 */
[----:B------:R-:W-:Y:S02]  /*35d0*/  FSEL R181, R70, -INF , !P4 ;  /* 0xff80000046b57808 */ /* 0x000fe40006000000 */
[----:B------:R-:W-:Y:S02]  /*35e0*/  FMNMX3.FTZ R8, R8, R183, R187, !PT ;  /* 0x000000b708087276 */ /* 0x000fe400078100bb */
[----:B------:R-:W-:-:S02]  /*35f0*/  FSEL R179, R71, -INF , !P3 ;  /* 0xff80000047b37808 */ /* 0x000fc40005800000 */
[----:B------:R-:W-:Y:S02]  /*3600*/  FMNMX3.FTZ R8, R8, R185, R181, !PT ;  /* 0x000000b908087276 */ /* 0x000fe400078100b5 */
[----:B---3--:R-:W-:Y:S02]  /*3610*/  FMNMX.FTZ R19, R3, R12, !PT ;  /* 0x0000000c03137209 */ /* 0x008fe40007810000 */
[----:B------:R-:W-:Y:S02]  /*3620*/  FMNMX.FTZ R10, R179, R8, !PT ;  /* 0x00000008b30a7209 */ /* 0x000fe40007810000 */
[----:B------:R-:W-:Y:S01]  /*3630*/  LOP3.LUT R148, R81, 0x200, R0, 0xf8, !PT ;  /* 0x0000020051947812 */ /* 0x000fe200078ef800 */
[----:B------:R-:W3:Y:S03]  /*3640*/  SHFL.BFLY PT, R132, R19, 0x1, 0x1f ;  /* 0x0c201f0013847f89 */ /* 0x000ee600000e0000 */
[----:B------:R-:W-:Y:S01]  /*3650*/  LEA R173, R148, UR5, 0x1 ;  /* 0x0000000594ad7c11 */ /* 0x000fe2000f8e08ff */
[----:B------:R-:W4:Y:S03]  /*3660*/  SHFL.BFLY PT, R3, R10, 0x2, 0x1f ;  /* 0x0c401f000a037f89 */ /* 0x000f2600000e0000 */
[-C--:B------:R-:W-:Y:S01]  /*3670*/  IADD3 R176, PT, PT, R80, R173.reuse, RZ ;  /* 0x000000ad50b07210 */ /* 0x080fe20007ffe0ff */
[----:B------:R-:W-:Y:S01]  /*3680*/  LDSM.16.MT88.4 R124, [R173+0x12000] ;  /* 0x01200000ad7c783b */ /* 0x000fe20000004200 */
[----:B------:R-:W-:-:S03]  /*3690*/  IADD3 R169, PT, PT, R4, R173, RZ ;  /* 0x000000ad04a97210 */ /* 0x000fc60007ffe0ff */
[----:B------:R-:W-:Y:S01]  /*36a0*/  LDSM.16.MT88.4 R116, [R176+0x12000] ;  /* 0x01200000b074783b */ /* 0x000fe20000004200 */
[----:B------:R-:W-:-:S03]  /*36b0*/  IADD3 R168, PT, PT, R80, R169, RZ ;  /* 0x000000a950a87210 */ /* 0x000fc60007ffe0ff */
[----:B------:R-:W-:Y:S04]  /*36c0*/  LDSM.16.MT88.4 R108, [R169+0x12000] ;  /* 0x01200000a96c783b */ /* 0x000fe80000004200 */
[----:B------:R-:W-:Y:S01]  /*36d0*/  LDSM.16.MT88.4 R48, [R176+0x14000] ;  /* 0x01400000b030783b */ /* 0x000fe20000004200 */
[----:B---3--:R-:W-:-:S03]  /*36e0*/  FMNMX.FTZ R132, R19, R132, !PT ;  /* 0x0000008413847209 */ /* 0x008fc60007810000 */
[----:B------:R-:W-:Y:S01]  /*36f0*/  LDSM.16.MT88.4 R100, [R168+0x12000] ;  /* 0x01200000a864783b */ /* 0x000fe20000004200 */
[----:B----4-:R-:W-:Y:S01]  /*3700*/  FMNMX.FTZ R8, R10, R3, !PT ;  /* 0x000000030a087209 */ /* 0x010fe20007810000 */
[C---:B--2---:R-:W-:Y:S01]  /*3710*/  FMUL.FTZ R182, R132.reuse, UR4 ;  /* 0x0000000484b67c20 */ /* 0x044fe20008410000 */
[----:B------:R-:W-:Y:S01]  /*3720*/  FSETP.NEU.FTZ.AND P1, PT, R132, -INF , PT ;  /* 0xff8000008400780b */ /* 0x000fe20003f3d000 */
[----:B------:R-:W-:Y:S03]  /*3730*/  LDSM.16.MT88.4 R56, [R169+0x14000] ;  /* 0x01400000a938783b */ /* 0x000fe60000004200 */
[----:B------:R-:W-:Y:S01]  /*3740*/  FSEL R182, R182, RZ, P1 ;  /* 0x000000ffb6b67208 */ /* 0x000fe20000800000 */
[----:B------:R-:W2:Y:S04]  /*3750*/  SHFL.BFLY PT, R3, R8, 0x1, 0x1f ;  /* 0x0c201f0008037f89 */ /* 0x000ea800000e0000 */
[--C-:B------:R-:W-:Y:S01]  /*3760*/  FFMA.FTZ R163, R11, UR4, -R182.reuse ;  /* 0x000000040ba37c23 */ /* 0x100fe200080108b6 */
[--C-:B------:R-:W-:Y:S01]  /*3770*/  FFMA.FTZ R162, R9, UR4, -R182.reuse ;  /* 0x0000000409a27c23 */ /* 0x100fe200080108b6 */
[--C-:B------:R-:W-:Y:S01]  /*3780*/  FFMA.FTZ R167, R39, UR4, -R182.reuse ;  /* 0x0000000427a77c23 */ /* 0x100fe200080108b6 */
[--C-:B------:R-:W-:Y:S01]  /*3790*/  FFMA.FTZ R166, R37, UR4, -R182.reuse ;  /* 0x0000000425a67c23 */ /* 0x100fe200080108b6 */
[----:B------:R-:W-:Y:S01]  /*37a0*/  LDSM.16.MT88.4 R64, [R168+0x14000] ;  /* 0x01400000a840783b */ /* 0x000fe20000004200 */
[--C-:B------:R-:W-:Y:S01]  /*37b0*/  FFMA.FTZ R154, R17, UR4, -R182.reuse ;  /* 0x00000004119a7c23 */ /* 0x100fe200080108b6 */
[----:B------:R-:W-:Y:S01]  /*37c0*/  MUFU.EX2 R163, R163 ;  /* 0x000000a300a37308 */ /* 0x000fe20000000800 */
[--C-:B------:R-:W-:Y:S01]  /*37d0*/  FFMA.FTZ R159, R33, UR4, -R182.reuse ;  /* 0x00000004219f7c23 */ /* 0x100fe200080108b6 */
[----:B------:R-:W-:Y:S01]  /*37e0*/  LDSM.16.MT88.4 R72, [R173+0x16000] ;  /* 0x01600000ad48783b */ /* 0x000fe20000004200 */
        /* <DEDUP_REMOVED lines=11> */
[----:B--2---:R-:W-:Y:S01]  /*38a0*/  FMNMX.FTZ R3, R8, R3, !PT ;  /* 0x0000000308037209 */ /* 0x004fe20007810000 */
[----:B------:R-:W-:Y:S01]  /*38b0*/  LDSM.16.MT88.4 R140, [R176+0x12800] ;  /* 0x01280000b08c783b */ /* 0x000fe20000004200 */
[----:B------:R-:W2:Y:S01]  /*38c0*/  MUFU.EX2 R166, R166 ;  /* 0x000000a600a67308 */ /* 0x000ea20000000800 */
[--C-:B------:R-:W-:Y:S01]  /*38d0*/  FFMA.FTZ R205, R205, UR4, -R182.reuse ;  /* 0x00000004cdcd7c23 */ /* 0x100fe200080108b6 */
[C---:B------:R-:W-:Y:S01]  /*38e0*/  FSETP.NEU.FTZ.AND P1, PT, R3.reuse, -INF , PT ;  /* 0xff8000000300780b */ /* 0x040fe20003f3d000 */
[----:B------:R-:W-:Y:S01]  /*38f0*/  FMUL.FTZ R178, R3, UR4 ;  /* 0x0000000403b27c20 */ /* 0x000fe20008410000 */
[----:B------:R-:W3:Y:S01]  /*3900*/  LDSM.16.MT88.4 R8, [R176+0x16000] ;  /* 0x01600000b008783b */ /* 0x000ee20000004200 */
[----:B------:R-:W-:-:S03]  /*3910*/  FFMA.FTZ R203, R201, UR4, -R182 ;  /* 0x00000004c9cb7c23 */ /* 0x000fc600080108b6 */
[----:B------:R-:W-:Y:S01]  /*3920*/  FSEL R178, R178, RZ, P1 ;  /* 0x000000ffb2b27208 */ /* 0x000fe20000800000 */
[----:B------:R-:W4:Y:S01]  /*3930*/  MUFU.EX2 R162, R162 ;  /* 0x000000a200a27308 */ /* 0x000f220000000800 */
[----:B------:R-:W-:Y:S01]  /*3940*/  LDSM.16.MT88.4 R136, [R176+0x16800] ;  /* 0x01680000b088783b */ /* 0x000fe20000004200 */
[----:B------:R-:W-:Y:S02]  /*3950*/  ISETP.GT.U32.AND P1, PT, R150, R197, PT ;  /* 0x000000c59600720c */ /* 0x000fe40003f24070 */
[--C-:B------:R-:W-:Y:S01]  /*3960*/  FFMA.FTZ R165, R43, UR4, -R178.reuse ;  /* 0x000000042ba57c23 */ /* 0x100fe200080108b2 */
[--C-:B------:R-:W-:Y:S01]  /*3970*/  FFMA.FTZ R164, R41, UR4, -R178.reuse ;  /* 0x0000000429a47c23 */ /* 0x100fe200080108b2 */
[--C-:B------:R-:W-:Y:S01]  /*3980*/  FFMA.FTZ R161, R31, UR4, -R178.reuse ;  /* 0x000000041fa17c23 */ /* 0x100fe200080108b2 */
[--C-:B------:R-:W-:Y:S01]  /*3990*/  FFMA.FTZ R160, R27, UR4, -R178.reuse ;  /* 0x000000041ba07c23 */ /* 0x100fe200080108b2 */
[----:B------:R-:W5:Y:S01]  /*39a0*/  LDSM.16.MT88.4 R40, [R173+0x14000] ;  /* 0x01400000ad28783b */ /* 0x000f620000004200 */
[----:B--2---:R-:W-:Y:S01]  /*39b0*/  F2FP.BF16.F32.PACK_AB R96, R166, R167 ;  /* 0x000000a7a660723e */ /* 0x004fe200000010ff */
[----:B------:R-:W-:Y:S01]  /*39c0*/  MUFU.EX2 R165, R165 ;  /* 0x000000a500a57308 */ /* 0x000fe20000000800 */
[--C-:B------:R-:W-:Y:S01]  /*39d0*/  FFMA.FTZ R153, R15, UR4, -R178.reuse ;  /* 0x000000040f997c23 */ /* 0x100fe200080108b2 */
[--C-:B------:R-:W-:Y:S01]  /*39e0*/  FFMA.FTZ R152, R13, UR4, -R178.reuse ;  /* 0x000000040d987c23 */ /* 0x100fe200080108b2 */
[--C-:B------:R-:W-:Y:S01]  /*39f0*/  FFMA.FTZ R157, R23, UR4, -R178.reuse ;  /* 0x00000004179d7c23 */ /* 0x100fe200080108b2 */
[----:B------:R-:W-:Y:S01]  /*3a00*/  LDSM.16.MT88.4 R12, [R173+0x14800] ;  /* 0x01480000ad0c783b */ /* 0x000fe20000004200 */
[--C-:B------:R-:W-:Y:S01]  /*3a10*/  FFMA.FTZ R156, R21, UR4, -R178.reuse ;  /* 0x00000004159c7c23 */ /* 0x100fe200080108b2 */
[--C-:B------:R-:W-:Y:S01]  /*3a20*/  FFMA.FTZ R174, R147, UR4, -R178.reuse ;  /* 0x0000000493ae7c23 */ /* 0x100fe200080108b2 */
[----:B----4-:R-:W-:Y:S01]  /*3a30*/  F2FP.BF16.F32.PACK_AB R98, R162, R163 ;  /* 0x000000a3a262723e */ /* 0x010fe200000010ff */
[----:B------:R-:W2:Y:S01]  /*3a40*/  MUFU.EX2 R164, R164 ;  /* 0x000000a400a47308 */ /* 0x000ea20000000800 */
[----:B------:R-:W-:Y:S01]  /*3a50*/  LDSM.16.MT88.4 R24, [R176+0x14800] ;  /* 0x01480000b018783b */ /* 0x000fe20000004200 */
[--C-:B------:R-:W-:Y:S01]  /*3a60*/  FFMA.FTZ R177, R145, UR4, -R178.reuse ;  /* 0x0000000491b17c23 */ /* 0x100fe200080108b2 */
[--C-:B------:R-:W-:Y:S01]  /*3a70*/  FFMA.FTZ R180, R209, UR4, -R178.reuse ;  /* 0x00000004d1b47c23 */ /* 0x100fe200080108b2 */
[--C-:B------:R-:W-:Y:S01]  /*3a80*/  FFMA.FTZ R183, R183, UR4, -R178.reuse ;  /* 0x00000004b7b77c23 */ /* 0x100fe200080108b2 */
[----:B------:R-:W-:Y:S01]  /*3a90*/  LDSM.16.MT88.4 R20, [R169+0x14800] ;  /* 0x01480000a914783b */ /* 0x000fe20000004200 */
[--C-:B------:R-:W-:Y:S01]  /*3aa0*/  FFMA.FTZ R182, R187, UR4, -R178.reuse ;  /* 0x00000004bbb67c23 */ /* 0x100fe200080108b2 */
[--C-:B------:R-:W-:Y:S01]  /*3ab0*/  FFMA.FTZ R185, R185, UR4, -R178.reuse ;  /* 0x00000004b9b97c23 */ /* 0x100fe200080108b2 */
[----:B------:R-:W-:Y:S01]  /*3ac0*/  MUFU.EX2 R161, R161 ;  /* 0x000000a100a17308 */ /* 0x000fe20000000800 */
[----:B-1----:R-:W-:Y:S01]  /*3ad0*/  LDSM.16.MT88.4 R32, [R173+0x12800] ;  /* 0x01280000ad20783b */ /* 0x002fe20000004200 */
[--C-:B------:R-:W-:Y:S01]  /*3ae0*/  FFMA.FTZ R181, R181, UR4, -R178.reuse ;  /* 0x00000004b5b57c23 */ /* 0x100fe200080108b2 */
[----:B------:R-:W-:Y:S01]  /*3af0*/  FFMA.FTZ R178, R179, UR4, -R178 ;  /* 0x00000004b3b27c23 */ /* 0x000fe200080108b2 */
[----:B------:R-:W-:Y:S01]  /*3b00*/  FADD.FTZ R166, R167, R166 ;  /* 0x000000a6a7a67221 */ /* 0x000fe20000010000 */
[----:B------:R-:W-:Y:S03]  /*3b10*/  LDSM.16.MT88.4 R28, [R168+0x12800] ;  /* 0x01280000a81c783b */ /* 0x000fe60000004200 */
[----:B------:R-:W1:Y:S01]  /*3b20*/  MUFU.EX2 R160, R160 ;  /* 0x000000a000a07308 */ /* 0x000e620000000800 */
[----:B--2---:R-:W-:Y:S01]  /*3b30*/  F2FP.BF16.F32.PACK_AB R97, R164, R165 ;  /* 0x000000a5a461723e */ /* 0x004fe200000010ff */
[----:B------:R-:W-:Y:S01]  /*3b40*/  LDSM.16.MT88.4 R144, [R176+0x13000] ;  /* 0x01300000b090783b */ /* 0x000fe20000004200 */
[----:B------:R-:W-:Y:S01]  /*3b50*/  FADD.FTZ R164, R165, R164 ;  /* 0x000000a4a5a47221 */ /* 0x000fe20000010000 */
[----:B------:R-:W-:-:S04]  /*3b60*/  FADD.FTZ R163, R163, R166 ;  /* 0x000000a6a3a37221 */ /* 0x000fc80000010000 */
[----:B------:R-:W-:Y:S01]  /*3b70*/  MUFU.EX2 R159, R159 ;  /* 0x0000009f009f7308 */ /* 0x000fe20000000800 */
[----:B------:R-:W-:-:S07]  /*3b80*/  FADD.FTZ R162, R162, R163 ;  /* 0x000000a3a2a27221 */ /* 0x000fce0000010000 */
[----:B------:R-:W2:Y:S01]  /*3b90*/  MUFU.EX2 R158, R158 ;  /* 0x0000009e009e7308 */ /* 0x000ea20000000800 */
[----:B-1----:R-:W-:Y:S01]  /*3ba0*/  F2FP.BF16.F32.PACK_AB R99, R160, R161 ;  /* 0x000000a1a063723e */ /* 0x002fe200000010ff */
[----:B------:R-:W-:-:S04]  /*3bb0*/  FADD.FTZ R161, R161, R164 ;  /* 0x000000a4a1a17221 */ /* 0x000fc80000010000 */
[----:B------:R-:W-:Y:S02]  /*3bc0*/  FADD.FTZ R160, R160, R161 ;  /* 0x000000a1a0a07221 */ /* 0x000fe40000010000 */
[C---:B---3--:R-:W-:Y:S01]  /*3bd0*/  HMMA.16816.F32.BF16 R76, R96.reuse, R8, RZ ;  /* 0x00000008604c723c */ /* 0x048fe200000418ff */
[----:B------:R-:W-:Y:S07]  /*3be0*/  MUFU.EX2 R155, R155 ;  /* 0x0000009b009b7308 */ /* 0x000fee0000000800 */
[C---:B------:R-:W-:Y:S01]  /*3bf0*/  HMMA.16816.F32.BF16 R80, R96.reuse, R10, RZ ;  /* 0x0000000a6050723c */ /* 0x040fe200000418ff */
[----:B------:R-:W1:Y:S01]  /*3c00*/  LDSM.16.MT88.4 R8, [R168+0x16000] ;  /* 0x01600000a808783b */ /* 0x000e620000004200 */
[----:B------:R-:W-:Y:S06]  /*3c10*/  MUFU.EX2 R154, R154 ;  /* 0x0000009a009a7308 */ /* 0x000fec0000000800 */
[C---:B------:R-:W-:Y:S02]  /*3c20*/  HMMA.16816.F32.BF16 R112, R96.reuse, R108, RZ ;  /* 0x0000006c6070723c */ /* 0x040fe400000418ff */
[----:B------:R-:W-:Y:S06]  /*3c30*/  MUFU.EX2 R157, R157 ;  /* 0x0000009d009d7308 */ /* 0x000fec0000000800 */
[C---:B-----5:R-:W-:Y:S02]  /*3c40*/  HMMA.16816.F32.BF16 R36, R96.reuse, R40, RZ ;  /* 0x000000286024723c */ /* 0x060fe400000418ff */
[----:B------:R-:W3:Y:S06]  /*3c50*/  MUFU.EX2 R156, R156 ;  /* 0x0000009c009c7308 */ /* 0x000eec0000000800 */
[C---:B------:R-:W-:Y:S02]  /*3c60*/  HMMA.16816.F32.BF16 R108, R96.reuse, R110, RZ ;  /* 0x0000006e606c723c */ /* 0x040fe400000418ff */
[----:B------:R-:W-:Y:S06]  /*3c70*/  MUFU.EX2 R153, R153 ;  /* 0x0000009900997308 */ /* 0x000fec0000000800 */
[C---:B------:R-:W-:Y:S02]  /*3c80*/  HMMA.16816.F32.BF16 R40, R96.reuse, R42, RZ ;  /* 0x0000002a6028723c */ /* 0x040fe400000418ff */
[----:B------:R-:W4:Y:S06]  /*3c90*/  MUFU.EX2 R152, R152 ;  /* 0x0000009800987308 */ /* 0x000f2c0000000800 */
[C---:B------:R-:W-:Y:S02]  /*3ca0*/  HMMA.16816.F32.BF16 R120, R96.reuse, R116, RZ ;  /* 0x000000746078723c */ /* 0x040fe400000418ff */
[----:B------:R-:W-:Y:S06]  /*3cb0*/  MUFU.EX2 R170, R170 ;  /* 0x000000aa00aa7308 */ /* 0x000fec0000000800 */
[C---:B------:R-:W-:Y:S02]  /*3cc0*/  HMMA.16816.F32.BF16 R44, R96.reuse, R48, RZ ;  /* 0x00000030602c723c */ /* 0x040fe400000418ff */
[----:B------:R-:W5:Y:S06]  /*3cd0*/  MUFU.EX2 R171, R171 ;  /* 0x000000ab00ab7308 */ /* 0x000f6c0000000800 */
[C---:B------:R-:W-:Y:S02]  /*3ce0*/  HMMA.16816.F32.BF16 R128, R96.reuse, R124, RZ ;  /* 0x0000007c6080723c */ /* 0x040fe400000418ff */
[----:B------:R-:W-:Y:S06]  /*3cf0*/  MUFU.EX2 R172, R172 ;  /* 0x000000ac00ac7308 */ /* 0x000fec0000000800 */
[C---:B------:R-:W-:Y:S02]  /*3d00*/  HMMA.16816.F32.BF16 R104, R96.reuse, R100, RZ ;  /* 0x000000646068723c */ /* 0x040fe400000418ff */
[----:B------:R-:W-:Y:S06]  /*3d10*/  MUFU.EX2 R175, R175 ;  /* 0x000000af00af7308 */ /* 0x000fec0000000800 */
[C---:B------:R-:W-:Y:S02]  /*3d20*/  HMMA.16816.F32.BF16 R52, R96.reuse, R56, RZ ;  /* 0x000000386034723c */ /* 0x040fe400000418ff */
[----:B------:R-:W-:Y:S06]  /*3d30*/  MUFU.EX2 R174, R174 ;  /* 0x000000ae00ae7308 */ /* 0x000fec0000000800 */
[C---:B------:R-:W-:Y:S02]  /*3d40*/  HMMA.16816.F32.BF16 R60, R96.reuse, R64, RZ ;  /* 0x00000040603c723c */ /* 0x040fe400000418ff */
[----:B------:R-:W5:Y:S06]  /*3d50*/  MUFU.EX2 R177, R177 ;  /* 0x000000b100b17308 */ /* 0x000f6c0000000800 */
        /* <DEDUP_REMOVED lines=20> */
[----:B-1----:R-:W-:Y:S01]  /*3ea0*/  HMMA.16816.F32.BF16 R92, R96, R8, RZ ;  /* 0x00000008605c723c */ /* 0x002fe200000418ff */
[----:B--2---:R-:W-:Y:S01]  /*3eb0*/  F2FP.BF16.F32.PACK_AB R8, R158, R159 ;  /* 0x0000009f9e08723e */ /* 0x004fe200000010ff */
[----:B------:R-:W-:Y:S01]  /*3ec0*/  FADD.FTZ R159, R159, R162 ;  /* 0x000000a29f9f7221 */ /* 0x000fe20000010000 */
[----:B---3--:R-:W-:Y:S01]  /*3ed0*/  F2FP.BF16.F32.PACK_AB R9, R156, R157 ;  /* 0x0000009d9c09723e */ /* 0x008fe200000010ff */
[----:B------:R-:W-:-:S02]  /*3ee0*/  FADD.FTZ R157, R157, R160 ;  /* 0x000000a09d9d7221 */ /* 0x000fc40000010000 */
[----:B------:R-:W-:Y:S02]  /*3ef0*/  FADD.FTZ R158, R158, R159 ;  /* 0x0000009f9e9e7221 */ /* 0x000fe40000010000 */
[----:B------:R-:W-:Y:S01]  /*3f00*/  HMMA.16816.F32.BF16 R96, R96, R10, RZ ;  /* 0x0000000a6060723c */ /* 0x000fe200000418ff */
[----:B------:R-:W-:Y:S01]  /*3f10*/  F2FP.BF16.F32.PACK_AB R10, R154, R155 ;  /* 0x0000009b9a0a723e */ /* 0x000fe200000010ff */
[----:B------:R-:W-:Y:S01]  /*3f20*/  FADD.FTZ R156, R156, R157 ;  /* 0x0000009d9c9c7221 */ /* 0x000fe20000010000 */
[----:B----4-:R-:W-:-:S07]  /*3f30*/  F2FP.BF16.F32.PACK_AB R11, R152, R153 ;  /* 0x00000099980b723e */ /* 0x010fce00000010ff */
[C---:B------:R-:W-:Y:S08]  /*3f40*/  HMMA.16816.F32.BF16 R112, R8.reuse, R16, R112 ;  /* 0x000000100870723c */ /* 0x040ff00000041870 */
        /* <DEDUP_REMOVED lines=8> */
[C---:B------:R-:W-:Y:S08]  /*3fd0*/  HMMA.16816.F32.BF16 R52, R8.reuse, R20, R52 ;  /* 0x000000140834723c */ /* 0x040ff00000041834 */
[C---:B------:R-:W-:Y:S01]  /*3fe0*/  HMMA.16816.F32.BF16 R56, R8.reuse, R22, R56 ;  /* 0x000000160838723c */ /* 0x040fe20000041838 */
[----:B------:R-:W4:Y:S07]  /*3ff0*/  LDSM.16.MT88.4 R20, [R168+0x16800] ;  /* 0x01680000a814783b */ /* 0x000f2e0000004200 */
[C---:B-1----:R-:W-:Y:S08]  /*4000*/  HMMA.16816.F32.BF16 R68, R8.reuse, R16, R68 ;  /* 0x000000100844723c */ /* 0x042ff00000041844 */
[C---:B------:R-:W-:Y:S01]  /*4010*/  HMMA.16816.F32.BF16 R72, R8.reuse, R18, R72 ;  /* 0x000000120848723c */ /* 0x040fe20000041848 */
[----:B------:R-:W1:Y:S07]  /*4020*/  LDSM.16.MT88.4 R16, [R169+0x13000] ;  /* 0x01300000a910783b */ /* 0x000e6e0000004200 */
        /* <DEDUP_REMOVED lines=16> */
[C---:B------:R-:W-:Y:S01]  /*4130*/  HMMA.16816.F32.BF16 R64, R8.reuse, R26, R64 ;  /* 0x0000001a0840723c */ /* 0x040fe20000041840 */
[----:B------:R-:W-:Y:S07]  /*4140*/  LDSM.16.MT88.4 R24, [R169+0x15000] ;  /* 0x01500000a918783b */ /* 0x000fee0000004200 */
[C---:B----4-:R-:W-:Y:S08]  /*4150*/  HMMA.16816.F32.BF16 R92, R8.reuse, R20, R92 ;  /* 0x00000014085c723c */ /* 0x050ff0000004185c */
[----:B------:R-:W-:Y:S01]  /*4160*/  HMMA.16816.F32.BF16 R96, R8, R22, R96 ;  /* 0x000000160860723c */ /* 0x000fe20000041860 */
[----:B------:R-:W3:Y:S01]  /*4170*/  LDSM.16.MT88.4 R20, [R168+0x15000] ;  /* 0x01500000a814783b */ /* 0x000ee20000004200 */
[----:B-----5:R-:W-:-:S02]  /*4180*/  F2FP.BF16.F32.PACK_AB R8, R171, R170 ;  /* 0x000000aaab08723e */ /* 0x020fc400000010ff */
[----:B------:R-:W-:Y:S02]  /*4190*/  F2FP.BF16.F32.PACK_AB R9, R177, R174 ;  /* 0x000000aeb109723e */ /* 0x000fe400000010ff */
[----:B------:R-:W-:Y:S02]  /*41a0*/  F2FP.BF16.F32.PACK_AB R10, R175, R172 ;  /* 0x000000acaf0a723e */ /* 0x000fe400000010ff */
[----:B------:R-:W-:-:S07]  /*41b0*/  F2FP.BF16.F32.PACK_AB R11, R183, R180 ;  /* 0x000000b4b70b723e */ /* 0x000fce00000010ff */
        /* <DEDUP_REMOVED lines=36> */
[----:B------:R-:W3:Y:S01]  /*4400*/  LDSM.16.MT88.4 R20, [R169+0x17800] ;  /* 0x01780000a914783b */ /* 0x000ee20000004200 */
[----:B------:R-:W-:-:S02]  /*4410*/  F2FP.BF16.F32.PACK_AB R9, R185, R182 ;  /* 0x000000b6b909723e */ /* 0x000fc400000010ff */
        /* <DEDUP_REMOVED lines=12> */
[----:B-1----:R-:W-:Y:S01]  /*44e0*/  HMMA.16816.F32.BF16 R104, R8, R16, R104 ;  /* 0x000000100868723c */ /* 0x002fe20000041868 */
[----:B------:R-:W-:-:S04]  /*44f0*/  FADD.FTZ R17, R153, R156 ;  /* 0x0000009c99117221 */ /* 0x000fc80000010000 */
[----:B------:R-:W-:-:S03]  /*4500*/  FADD.FTZ R17, R152, R17 ;  /* 0x0000001198117221 */ /* 0x000fc60000010000 */
[----:B------:R-:W-:Y:S01]  /*4510*/  HMMA.16816.F32.BF16 R48, R8, R146, R48 ;  /* 0x000000920830723c */ /* 0x000fe20000041830 */
[----:B------:R-:W-:-:S04]  /*4520*/  FADD.FTZ R174, R174, R17 ;  /* 0x00000011aeae7221 */ /* 0x000fc80000010000 */
[----:B------:R-:W-:-:S03]  /*4530*/  FADD.FTZ R177, R177, R174 ;  /* 0x000000aeb1b17221 */ /* 0x000fc60000010000 */
[----:B--2---:R-:W-:Y:S01]  /*4540*/  HMMA.16816.F32.BF16 R60, R8, R12, R60 ;  /* 0x0000000c083c723c */ /* 0x004fe2000004183c */
        /* <DEDUP_REMOVED lines=28> */
[C---:B---3--:R-:W-:Y:S08]  /*4710*/  HMMA.16816.F32.BF16 R92, R8.reuse, R20, R92 ;  /* 0x00000014085c723c */ /* 0x048ff0000004185c */
[----:B------:R-:W-:Y:S01]  /*4720*/  HMMA.16816.F32.BF16 R96, R8, R22, R96 ;  /* 0x000000160860723c */ /* 0x000fe20000041860 */
[----:B------:R-:W-:-:S04]  /*4730*/  NOP ;  /* 0x0000000000007918 */ /* 0x000fc80000000000 */
[----:B------:R-:W-:-:S15]  /*4740*/  @!P1 BRA `(.L_x_350) ;  /* 0x0000006000409947 */ /* 0x000fde0003800000 */
[----:B------:R-:W1:Y:S01]  /*4750*/  LDC.64 R8, c[0x0][0x3c0] ;  /* 0x0000f000ff087b82 */ /* 0x000e620000000a00 */
[----:B------:R-:W-:Y:S01]  /*4760*/  VIADD R150, R2, 0xfffffffe ;  /* 0xfffffffe02967836 */ /* 0x000fe20000000000 */
[----:B------:R-:W-:-:S04]  /*4770*/  DEPBAR.LE SB0, 0x0 ;  /* 0x000080000000791a */ /* 0x000fc80000000000 */
[----:B------:R-:W-:Y:S01]  /*4780*/  LOP3.LUT R10, R151, 0x1f8, RZ, 0xc0, !PT ;  /* 0x000001f8970a7812 */ /* 0x000fe200078ec0ff */
[----:B------:R-:W-:Y:S01]  /*4790*/  IMAD.SHL.U32 R12, R5, 0x20, RZ ;  /* 0x00000020050c7824 */ /* 0x000fe200078e00ff */
[--C-:B------:R-:W-:Y:S01]  /*47a0*/  SHF.R.U32.HI R11, RZ, 0x1, R5.reuse ;  /* 0x00000001ff0b7819 */ /* 0x100fe20000011605 */
[----:B------:R-:W-:Y:S01]  /*47b0*/  IMAD.MOV.U32 R177, RZ, RZ, 0x20 ;  /* 0x00000020ffb17424 */ /* 0x000fe200078e00ff */
[----:B------:R-:W-:Y:S02]  /*47c0*/  LOP3.LUT R10, R10, 0x38, R5, 0x78, !PT ;  /* 0x000000380a0a7812 */ /* 0x000fe400078e7805 */
[----:B------:R-:W-:Y:S02]  /*47d0*/  LOP3.LUT R13, R0, 0x200, RZ, 0xc0, !PT ;  /* 0x00000200000d7812 */ /* 0x000fe400078ec0ff */
[----:B------:R-:W-:Y:S02]  /*47e0*/  LOP3.LUT R10, R10, 0x1e00, R151, 0xf8, !PT ;  /* 0x00001e000a0a7812 */ /* 0x000fe400078ef897 */
[----:B------:R-:W-:Y:S01]  /*47f0*/  LOP3.LUT R11, R134, 0x8, R11, 0x78, !PT ;  /* 0x00000008860b7812 */ /* 0x000fe200078e780b */
[----:B------:R-:W-:Y:S01]  /*4800*/  VIADD R134, R188, UR5 ;  /* 0x00000005bc867c36 */ /* 0x000fe20008000000 */
[----:B------:R-:W-:-:S02]  /*4810*/  LOP3.LUT R12, R13, 0x7c00, R12, 0xf8, !PT ;  /* 0x00007c000d0c7812 */ /* 0x000fc400078ef80c */
[----:B------:R-:W-:Y:S02]  /*4820*/  LEA R199, R10, UR5, 0x1 ;  /* 0x000000050ac77c11 */ /* 0x000fe4000f8e08ff */
[----:B------:R-:W-:Y:S01]  /*4830*/  LOP3.LUT R11, R12, R11, RZ, 0xfc, !PT ;  /* 0x0000000b0c0b7212 */ /* 0x000fe200078efcff */
[----:B-1----:R-:W-:Y:S01]  /*4840*/  IMAD.WIDE.U32 R18, R150, R8, RZ ;  /* 0x0000000896127225 */ /* 0x002fe200078e00ff */
[----:B------:R-:W-:Y:S02]  /*4850*/  SEL R177, R177, 0xffffffe0, !P0 ;  /* 0xffffffe0b1b17807 */ /* 0x000fe40004000000 */
[----:B------:R-:W-:Y:S01]  /*4860*/  LEA R207, R11, UR5, 0x1 ;  /* 0x000000050bcf7c11 */ /* 0x000fe2000f8e08ff */
[----:B------:R-:W-:Y:S01]  /*4870*/  IMAD.SHL.U32 R15, R18, 0x40, RZ ;  /* 0x00000040120f7824 */ /* 0x000fe200078e00ff */
[----:B------:R-:W-:Y:S01]  /*4880*/  BAR.SYNC.DEFER_BLOCKING 0x0 ;  /* 0x0000000000007b1d */ /* 0x000fe20000010000 */
[----:B------:R-:W-:Y:S01]  /*4890*/  IMAD R14, R150, R9, R19 ;  /* 0x00000009960e7224 */ /* 0x000fe200078e0213 */
[-C--:B------:R-:W-:Y:S01]  /*48a0*/  LEA R22, P3, R18, R194.reuse, 0x7 ;  /* 0x000000c212167211 */ /* 0x080fe200078638ff */
[C---:B------:R-:W-:Y:S01]  /*48b0*/  IMAD.IADD R205, R177.reuse, 0x1, R207 ;  /* 0x00000001b1cd7824 */ /* 0x040fe200078e02cf */
[----:B------:R-:W-:Y:S01]  /*48c0*/  LEA R16, P1, R8, R15, 0x5 ;  /* 0x0000000f08107211 */ /* 0x000fe200078228ff */
[----:B------:R-:W-:Y:S01]  /*48d0*/  IMAD.IADD R202, R134, 0x1, R177 ;  /* 0x0000000186ca7824 */ /* 0x000fe200078e02b1 */
[--C-:B------:R-:W-:Y:S01]  /*48e0*/  SHF.L.U64.HI R15, R18, 0x6, R14.reuse ;  /* 0x00000006120f7819 */ /* 0x100fe2000001020e */
[----:B------:R-:W-:Y:S01]  /*48f0*/  IMAD.IADD R204, R4, 0x1, R207 ;  /* 0x0000000104cc7824 */ /* 0x000fe200078e02cf */
[----:B------:R-:W-:Y:S01]  /*4900*/  LEA.HI.X R23, R18, R193, R14, 0x7, P3 ;  /* 0x000000c112177211 */ /* 0x000fe200018f3c0e */
[----:B------:R-:W-:Y:S01]  /*4910*/  IMAD.IADD R134, R134, 0x1, R4 ;  /* 0x0000000186867824 */ /* 0x000fe200078e0204 */
[----:B------:R-:W-:Y:S01]  /*4920*/  LEA.HI.X R15, R8, R15, R9, 0x5, P1 ;  /* 0x0000000f080f7211 */ /* 0x000fe200008f2c09 */
[C---:B------:R-:W-:Y:S01]  /*4930*/  IMAD.IADD R206, R177.reuse, 0x1, R204 ;  /* 0x00000001b1ce7824 */ /* 0x040fe200078e02cc */
[----:B------:R-:W-:Y:S01]  /*4940*/  LEA R20, P1, R16, R194, 0x1 ;  /* 0x000000c210147211 */ /* 0x000fe200078208ff */
[----:B------:R-:W-:-:S03]  /*4950*/  IMAD.IADD R200, R177, 0x1, R134 ;  /* 0x00000001b1c87824 */ /* 0x000fc600078e0286 */
[----:B------:R-:W-:Y:S01]  /*4960*/  LEA.HI.X R21, R16, R193, R15, 0x1, P1 ;  /* 0x000000c110157211 */ /* 0x000fe200008f0c0f */
[----:B------:R-:W-:Y:S01]  /*4970*/  @!PT LDS RZ, [RZ] ;  /* 0x00000000fffff984 */ /* 0x000fe20000000800 */
[----:B------:R-:W-:Y:S01]  /*4980*/  @!PT LDS RZ, [RZ] ;  /* 0x00000000fffff984 */ /* 0x000fe20000000800 */
[----:B------:R-:W-:Y:S01]  /*4990*/  @!PT LDS RZ, [RZ] ;  /* 0x00000000fffff984 */ /* 0x000fe20000000800 */
[----:B------:R-:W-:Y:S04]  /*49a0*/  LDGSTS.E.BYPASS.LTC128B.128 [R199+0x12000], desc[UR12][R22.64] ;  /* 0x1200000016c77fae */ /* 0x000fe8000b981a0c */
[----:B------:R-:W-:Y:S04]  /*49b0*/  LDGSTS.E.BYPASS.LTC128B.128 [R199+0x14000], desc[UR12][R22.64+0x80] ;  /* 0x1400008016c77fae */ /* 0x000fe8000b981a0c */
[----:B------:R-:W-:Y:S04]  /*49c0*/  LDGSTS.E.BYPASS.LTC128B.128 [R199+0x16000], desc[UR12][R22.64+0x100] ;  /* 0x1600010016c77fae */ /* 0x000fe8000b981a0c */
[----:B------:R-:W-:Y:S04]  /*49d0*/  LDGSTS.E.BYPASS.LTC128B.128 [R199+0x13000], desc[UR12][R20.64] ;  /* 0x1300000014c77fae */ /* 0x000fe8000b981a0c */
[----:B------:R-:W-:Y:S04]  /*49e0*/  LDGSTS.E.BYPASS.LTC128B.128 [R199+0x15000], desc[UR12][R20.64+0x80] ;  /* 0x1500008014c77fae */ /* 0x000fe8000b981a0c */
[----:B------:R1:W-:Y:S04]  /*49f0*/  LDGSTS.E.BYPASS.LTC128B.128 [R199+0x17000], desc[UR12][R20.64+0x100] ;  /* 0x1700010014c77fae */ /* 0x0003e8000b981a0c */
[----:B------:R-:W-:Y:S04]  /*4a00*/  LDSM.16.M88.4 R172, [R207] ;  /* 0x00000000cfac783b */ /* 0x000fe80000000200 */
[----:B------:R-:W2:Y:S04]  /*4a10*/  LDSM.16.M88.4 R152, [R188+UR5+0xc000] ;  /* 0x00c00005bc98783b */ /* 0x000ea80008000200 */
[----:B------:R-:W3:Y:S04]  /*4a20*/  LDSM.16.M88.4 R140, [R188+UR5+0xc800] ;  /* 0x00c80005bc8c783b */ /* 0x000ee80008000200 */
[----:B------:R-:W4:Y:S04]  /*4a30*/  LDSM.16.M88.4 R32, [R188+UR5+0xd000] ;  /* 0x00d00005bc20783b */ /* 0x000f280008000200 */
[----:B------:R-:W5:Y:S04]  /*4a40*/  LDSM.16.M88.4 R8, [R188+UR5+0xd800] ;  /* 0x00d80005bc08783b */ /* 0x000f680008000200 */
[----:B------:R-:W-:Y:S04]  /*4a50*/  LDSM.16.M88.4 R160, [R202+0xc000] ;  /* 0x00c00000caa0783b */ /* 0x000fe80000000200 */
[----:B-1----:R-:W1:Y:S04]  /*4a60*/  LDSM.16.M88.4 R20, [R205] ;  /* 0x00000000cd14783b */ /* 0x002e680000000200 */
[----:B------:R-:W1:Y:S04]  /*4a70*/  LDSM.16.M88.4 R24, [R202+0xc800] ;  /* 0x00c80000ca18783b */ /* 0x000e680000000200 */
[----:B------:R-:W1:Y:S04]  /*4a80*/  LDSM.16.M88.4 R168, [R202+0xd000] ;  /* 0x00d00000caa8783b */ /* 0x000e680000000200 */
[----:B------:R-:W1:Y:S04]  /*4a90*/  LDSM.16.M88.4 R156, [R202+0xd800] ;  /* 0x00d80000ca9c783b */ /* 0x000e680000000200 */
[----:B------:R-:W-:Y:S01]  /*4aa0*/  LDSM.16.M88.4 R12, [R204] ;  /* 0x00000000cc0c783b */ /* 0x000fe20000000200 */
[C---:B--2---:R-:W-:Y:S03]  /*4ab0*/  HMMA.16816.F32.BF16 R16, R172.reuse, R152, RZ ;  /* 0x00000098ac10723c */ /* 0x044fe600000418ff */
[----:B------:R-:W-:Y:S04]  /*4ac0*/  LDSM.16.M88.4 R164, [R134+0xc800] ;  /* 0x00c8000086a4783b */ /* 0x000fe80000000200 */
[----:B------:R-:W-:Y:S01]  /*4ad0*/  LDSM.16.M88.4 R180, [R188+UR5+0xf800] ;  /* 0x00f80005bcb4783b */ /* 0x000fe20008000200 */
[C---:B---3--:R-:W-:Y:S03]  /*4ae0*/  HMMA.16816.F32.BF16 R144, R172.reuse, R140, RZ ;  /* 0x0000008cac90723c */ /* 0x048fe600000418ff */
[----:B------:R-:W-:Y:S04]  /*4af0*/  LDSM.16.M88.4 R176, [R202+0xe000] ;  /* 0x00e00000cab0783b */ /* 0x000fe80000000200 */
[----:B------:R-:W-:Y:S01]  /*4b00*/  LDSM.16.M88.4 R184, [R188+UR5+0x11800] ;  /* 0x01180005bcb8783b */ /* 0x000fe20008000200 */
[C---:B----4-:R-:W-:Y:S03]  /*4b10*/  HMMA.16816.F32.BF16 R136, R172.reuse, R32, RZ ;  /* 0x00000020ac88723c */ /* 0x050fe600000418ff */
[----:B------:R-:W0:Y:S05]  /*4b20*/  LDGDEPBAR ;  /* 0x00000000000079af */ /* 0x000e2a0000000000 */
[C---:B------:R-:W-:Y:S08]  /*4b30*/  HMMA.16816.F32.BF16 R152, R172.reuse, R154, RZ ;  /* 0x0000009aac98723c */ /* 0x040ff000000418ff */
[C---:B------:R-:W-:Y:S08]  /*4b40*/  HMMA.16816.F32.BF16 R140, R172.reuse, R142, RZ ;  /* 0x0000008eac8c723c */ /* 0x040ff000000418ff */
[C---:B------:R-:W-:Y:S08]  /*4b50*/  HMMA.16816.F32.BF16 R32, R172.reuse, R34, RZ ;  /* 0x00000022ac20723c */ /* 0x040ff000000418ff */
[C---:B-----5:R-:W-:Y:S08]  /*4b60*/  HMMA.16816.F32.BF16 R28, R172.reuse, R8, RZ ;  /* 0x00000008ac1c723c */ /* 0x060ff000000418ff */
[----:B------:R-:W-:Y:S01]  /*4b70*/  HMMA.16816.F32.BF16 R172, R172, R10, RZ ;  /* 0x0000000aacac723c */ /* 0x000fe200000418ff */
        /* <DEDUP_REMOVED lines=8> */
[C---:B------:R-:W-:Y:S01]  /*4c00*/  HMMA.16816.F32.BF16 R32, R20.reuse, R170, R32 ;  /* 0x000000aa1420723c */ /* 0x040fe20000041820 */
[----:B------:R-:W-:Y:S07]  /*4c10*/  LDSM.16.M88.4 R168, [R202+0xe800] ;  /* 0x00e80000caa8783b */ /* 0x000fee0000000200 */
[C---:B------:R-:W-:Y:S08]  /*4c20*/  HMMA.16816.F32.BF16 R28, R20.reuse, R156, R28 ;  /* 0x0000009c141c723c */ /* 0x040ff0000004181c */
[----:B------:R-:W-:Y:S01]  /*4c30*/  HMMA.16816.F32.BF16 R172, R20, R158, R172 ;  /* 0x0000009e14ac723c */ /* 0x000fe200000418ac */
[----:B------:R-:W-:Y:S04]  /*4c40*/  LDSM.16.M88.4 R156, [R206] ;  /* 0x00000000ce9c783b */ /* 0x000fe80000000200 */
[----:B------:R-:W-:Y:S03]  /*4c50*/  LDSM.16.M88.4 R20, [R200+0xc800] ;  /* 0x00c80000c814783b */ /* 0x000fe60000000200 */
[C---:B--2---:R-:W-:Y:S08]  /*4c60*/  HMMA.16816.F32.BF16 R16, R12.reuse, R8, R16 ;  /* 0x000000080c10723c */ /* 0x044ff00000041810 */
[C---:B------:R-:W-:Y:S01]  /*4c70*/  HMMA.16816.F32.BF16 R152, R12.reuse, R10, R152 ;  /* 0x0000000a0c98723c */ /* 0x040fe20000041898 */
[----:B------:R-:W2:Y:S07]  /*4c80*/  LDSM.16.M88.4 R8, [R200+0xc000] ;  /* 0x00c00000c808783b */ /* 0x000eae0000000200 */
[C---:B------:R-:W-:Y:S08]  /*4c90*/  HMMA.16816.F32.BF16 R144, R12.reuse, R164, R144 ;  /* 0x000000a40c90723c */ /* 0x040ff00000041890 */
[C---:B------:R-:W-:Y:S01]  /*4ca0*/  HMMA.16816.F32.BF16 R140, R12.reuse, R166, R140 ;  /* 0x000000a60c8c723c */ /* 0x040fe2000004188c */
[----:B------:R-:W4:Y:S07]  /*4cb0*/  LDSM.16.M88.4 R164, [R200+0xd000] ;  /* 0x00d00000c8a4783b */ /* 0x000f2e0000000200 */
[C---:B-1----:R-:W-:Y:S08]  /*4cc0*/  HMMA.16816.F32.BF16 R136, R12.reuse, R160, R136 ;  /* 0x000000a00c88723c */ /* 0x042ff00000041888 */
[C---:B------:R-:W-:Y:S01]  /*4cd0*/  HMMA.16816.F32.BF16 R32, R12.reuse, R162, R32 ;  /* 0x000000a20c20723c */ /* 0x040fe20000041820 */
[----:B------:R-:W1:Y:S07]  /*4ce0*/  LDSM.16.M88.4 R160, [R200+0xd800] ;  /* 0x00d80000c8a0783b */ /* 0x000e6e0000000200 */
[C---:B---3--:R-:W-:Y:S08]  /*4cf0*/  HMMA.16816.F32.BF16 R28, R12.reuse, R24, R28 ;  /* 0x000000180c1c723c */ /* 0x048ff0000004181c */
[----:B------:R-:W-:Y:S01]  /*4d00*/  HMMA.16816.F32.BF16 R172, R12, R26, R172 ;  /* 0x0000001a0cac723c */ /* 0x000fe200000418ac */
[----:B------:R-:W-:Y:S04]  /*4d10*/  LDSM.16.M88.4 R12, [R207+0x4000] ;  /* 0x00400000cf0c783b */ /* 0x000fe80000000200 */
[----:B------:R-:W3:Y:S03]  /*4d20*/  LDSM.16.M88.4 R24, [R188+UR5+0xe000] ;  /* 0x00e00005bc18783b */ /* 0x000ee60008000200 */
[C---:B--2---:R-:W-:Y:S08]  /*4d30*/  HMMA.16816.F32.BF16 R16, R156.reuse, R8, R16 ;  /* 0x000000089c10723c */ /* 0x044ff00000041810 */
[C---:B------:R-:W-:Y:S01]  /*4d40*/  HMMA.16816.F32.BF16 R152, R156.reuse, R10, R152 ;  /* 0x0000000a9c98723c */ /* 0x040fe20000041898 */
[----:B------:R-:W2:Y:S07]  /*4d50*/  LDSM.16.M88.4 R8, [R188+UR5+0xe800] ;  /* 0x00e80005bc08783b */ /* 0x000eae0008000200 */
[C---:B------:R-:W-:Y:S08]  /*4d60*/  HMMA.16816.F32.BF16 R144, R156.reuse, R20, R144 ;  /* 0x000000149c90723c */ /* 0x040ff00000041890 */
[C---:B------:R-:W-:Y:S01]  /*4d70*/  HMMA.16816.F32.BF16 R140, R156.reuse, R22, R140 ;  /* 0x000000169c8c723c */ /* 0x040fe2000004188c */
[----:B------:R-:W5:Y:S07]  /*4d80*/  LDSM.16.M88.4 R20, [R188+UR5+0xf000] ;  /* 0x00f00005bc14783b */ /* 0x000f6e0008000200 */
[C---:B----4-:R-:W-:Y:S08]  /*4d90*/  HMMA.16816.F32.BF16 R136, R156.reuse, R164, R136 ;  /* 0x000000a49c88723c */ /* 0x050ff00000041888 */
[C---:B------:R-:W-:Y:S01]  /*4da0*/  HMMA.16816.F32.BF16 R32, R156.reuse, R166, R32 ;  /* 0x000000a69c20723c */ /* 0x040fe20000041820 */
[----:B------:R-:W-:Y:S07]  /*4db0*/  LDSM.16.M88.4 R164, [R202+0xf800] ;  /* 0x00f80000caa4783b */ /* 0x000fee0000000200 */
[C---:B-1----:R-:W-:Y:S08]  /*4dc0*/  HMMA.16816.F32.BF16 R28, R156.reuse, R160, R28 ;  /* 0x000000a09c1c723c */ /* 0x042ff0000004181c */
[----:B------:R-:W-:Y:S01]  /*4dd0*/  HMMA.16816.F32.BF16 R172, R156, R162, R172 ;  /* 0x000000a29cac723c */ /* 0x000fe200000418ac */
[----:B------:R-:W1:Y:S04]  /*4de0*/  LDSM.16.M88.4 R160, [R205+0x4000] ;  /* 0x00400000cda0783b */ /* 0x000e680000000200 */
[----:B------:R-:W-:Y:S03]  /*4df0*/  LDSM.16.M88.4 R156, [R134+0xe000] ;  /* 0x00e00000869c783b */ /* 0x000fe60000000200 */
[C---:B---3--:R-:W-:Y:S08]  /*4e00*/  HMMA.16816.F32.BF16 R16, R12.reuse, R24, R16 ;  /* 0x000000180c10723c */ /* 0x048ff00000041810 */
[C---:B------:R-:W-:Y:S01]  /*4e10*/  HMMA.16816.F32.BF16 R152, R12.reuse, R26, R152 ;  /* 0x0000001a0c98723c */ /* 0x040fe20000041898 */
[----:B------:R-:W3:Y:S07]  /*4e20*/  LDSM.16.M88.4 R24, [R202+0xf000] ;  /* 0x00f00000ca18783b */ /* 0x000eee0000000200 */
[C---:B--2---:R-:W-:Y:S08]  /*4e30*/  HMMA.16816.F32.BF16 R144, R12.reuse, R8, R144 ;  /* 0x000000080c90723c */ /* 0x044ff00000041890 */
[C---:B------:R-:W-:Y:S01]  /*4e40*/  HMMA.16816.F32.BF16 R140, R12.reuse, R10, R140 ;  /* 0x0000000a0c8c723c */ /* 0x040fe2000004188c */
[----:B------:R-:W2:Y:S07]  /*4e50*/  LDSM.16.M88.4 R8, [R204+0x4000] ;  /* 0x00400000cc08783b */ /* 0x000eae0000000200 */
[C---:B-----5:R-:W-:Y:S08]  /*4e60*/  HMMA.16816.F32.BF16 R136, R12.reuse, R20, R136 ;  /* 0x000000140c88723c */ /* 0x060ff00000041888 */
[C---:B------:R-:W-:Y:S01]  /*4e70*/  HMMA.16816.F32.BF16 R32, R12.reuse, R22, R32 ;  /* 0x000000160c20723c */ /* 0x040fe20000041820 */
[----:B------:R-:W4:Y:S07]  /*4e80*/  LDSM.16.M88.4 R20, [R134+0xe800] ;  /* 0x00e800008614783b */ /* 0x000f2e0000000200 */
[C---:B------:R-:W-:Y:S08]  /*4e90*/  HMMA.16816.F32.BF16 R28, R12.reuse, R180, R28 ;  /* 0x000000b40c1c723c */ /* 0x040ff0000004181c */
[----:B------:R-:W-:Y:S01]  /*4ea0*/  HMMA.16816.F32.BF16 R172, R12, R182, R172 ;  /* 0x000000b60cac723c */ /* 0x000fe200000418ac */
[----:B------:R-:W5:Y:S04]  /*4eb0*/  LDSM.16.M88.4 R12, [R134+0xf000] ;  /* 0x00f00000860c783b */ /* 0x000f680000000200 */
[----:B------:R-:W5:Y:S03]  /*4ec0*/  LDSM.16.M88.4 R180, [R134+0xf800] ;  /* 0x00f8000086b4783b */ /* 0x000f660000000200 */
[C---:B-1----:R-:W-:Y:S08]  /*4ed0*/  HMMA.16816.F32.BF16 R16, R160.reuse, R176, R16 ;  /* 0x000000b0a010723c */ /* 0x042ff00000041810 */
[C---:B------:R-:W-:Y:S01]  /*4ee0*/  HMMA.16816.F32.BF16 R152, R160.reuse, R178, R152 ;  /* 0x000000b2a098723c */ /* 0x040fe20000041898 */
[----:B------:R-:W-:Y:S07]  /*4ef0*/  LDSM.16.M88.4 R176, [R207+0x8000] ;  /* 0x00800000cfb0783b */ /* 0x000fee0000000200 */
[C---:B------:R-:W-:Y:S08]  /*4f00*/  HMMA.16816.F32.BF16 R144, R160.reuse, R168, R144 ;  /* 0x000000a8a090723c */ /* 0x040ff00000041890 */
[C---:B------:R-:W-:Y:S01]  /*4f10*/  HMMA.16816.F32.BF16 R140, R160.reuse, R170, R140 ;  /* 0x000000aaa08c723c */ /* 0x040fe2000004188c */
[----:B------:R-:W-:Y:S07]  /*4f20*/  LDSM.16.M88.4 R168, [R200+0xe000] ;  /* 0x00e00000c8a8783b */ /* 0x000fee0000000200 */
[C---:B---3--:R-:W-:Y:S08]  /*4f30*/  HMMA.16816.F32.BF16 R136, R160.reuse, R24, R136 ;  /* 0x00000018a088723c */ /* 0x048ff00000041888 */
[C---:B------:R-:W-:Y:S01]  /*4f40*/  HMMA.16816.F32.BF16 R32, R160.reuse, R26, R32 ;  /* 0x0000001aa020723c */ /* 0x040fe20000041820 */
[----:B------:R-:W1:Y:S07]  /*4f50*/  LDSM.16.M88.4 R24, [R206+0x4000] ;  /* 0x00400000ce18783b */ /* 0x000e6e0000000200 */
[C---:B------:R-:W-:Y:S08]  /*4f60*/  HMMA.16816.F32.BF16 R28, R160.reuse, R164, R28 ;  /* 0x000000a4a01c723c */ /* 0x040ff0000004181c */
[----:B------:R-:W-:Y:S01]  /*4f70*/  HMMA.16816.F32.BF16 R172, R160, R166, R172 ;  /* 0x000000a6a0ac723c */ /* 0x000fe200000418ac */
[----:B------:R-:W3:Y:S04]  /*4f80*/  LDSM.16.M88.4 R164, [R200+0xe800] ;  /* 0x00e80000c8a4783b */ /* 0x000ee80000000200 */
[----:B------:R-:W3:Y:S03]  /*4f90*/  LDSM.16.M88.4 R160, [R200+0xf000] ;  /* 0x00f00000c8a0783b */ /* 0x000ee60000000200 */
[C---:B--2---:R-:W-:Y:S08]  /*4fa0*/  HMMA.16816.F32.BF16 R16, R8.reuse, R156, R16 ;  /* 0x0000009c0810723c */ /* 0x044ff00000041810 */
[C---:B------:R-:W-:Y:S01]  /*4fb0*/  HMMA.16816.F32.BF16 R152, R8.reuse, R158, R152 ;  /* 0x0000009e0898723c */ /* 0x040fe20000041898 */
[----:B------:R-:W2:Y:S07]  /*4fc0*/  LDSM.16.M88.4 R156, [R200+0xf800] ;  /* 0x00f80000c89c783b */ /* 0x000eae0000000200 */
[C---:B----4-:R-:W-:Y:S08]  /*4fd0*/  HMMA.16816.F32.BF16 R144, R8.reuse, R20, R144 ;  /* 0x000000140890723c */ /* 0x050ff00000041890 */
[C---:B------:R-:W-:Y:S01]  /*4fe0*/  HMMA.16816.F32.BF16 R140, R8.reuse, R22, R140 ;  /* 0x00000016088c723c */ /* 0x040fe2000004188c */
[----:B------:R-:W4:Y:S07]  /*4ff0*/  LDSM.16.M88.4 R20, [R188+UR5+0x10000] ;  /* 0x01000005bc14783b */ /* 0x000f2e0008000200 */
[C---:B-----5:R-:W-:Y:S08]  /*5000*/  HMMA.16816.F32.BF16 R136, R8.reuse, R12, R136 ;  /* 0x0000000c0888723c */ /* 0x060ff00000041888 */
[C---:B------:R-:W-:Y:S01]  /*5010*/  HMMA.16816.F32.BF16 R32, R8.reuse, R14, R32 ;  /* 0x0000000e0820723c */ /* 0x040fe20000041820 */
[----:B------:R-:W5:Y:S07]  /*5020*/  LDSM.16.M88.4 R12, [R188+UR5+0x10800] ;  /* 0x01080005bc0c783b */ /* 0x000f6e0008000200 */
[C---:B------:R-:W-:Y:S08]  /*5030*/  HMMA.16816.F32.BF16 R28, R8.reuse, R180, R28 ;  /* 0x000000b4081c723c */ /* 0x040ff0000004181c */
[----:B------:R-:W-:Y:S01]  /*5040*/  HMMA.16816.F32.BF16 R172, R8, R182, R172 ;  /* 0x000000b608ac723c */ /* 0x000fe200000418ac */
[----:B------:R-:W5:Y:S04]  /*5050*/  LDSM.16.M88.4 R8, [R188+UR5+0x11000] ;  /* 0x01100005bc08783b */ /* 0x000f680008000200 */
[----:B------:R-:W-:Y:S03]  /*5060*/  LDSM.16.M88.4 R180, [R202+0x10000] ;  /* 0x01000000cab4783b */ /* 0x000fe60000000200 */
[C---:B-1----:R-:W-:Y:S08]  /*5070*/  HMMA.16816.F32.BF16 R16, R24.reuse, R168, R16 ;  /* 0x000000a81810723c */ /* 0x042ff00000041810 */
[C---:B------:R-:W-:Y:S01]  /*5080*/  HMMA.16816.F32.BF16 R152, R24.reuse, R170, R152 ;  /* 0x000000aa1898723c */ /* 0x040fe20000041898 */
[----:B------:R-:W1:Y:S07]  /*5090*/  LDSM.16.M88.4 R168, [R205+0x8000] ;  /* 0x00800000cda8783b */ /* 0x000e6e0000000200 */
[C---:B---3--:R-:W-:Y:S08]  /*50a0*/  HMMA.16816.F32.BF16 R144, R24.reuse, R164, R144 ;  /* 0x000000a41890723c */ /* 0x048ff00000041890 */
[C---:B------:R-:W-:Y:S01]  /*50b0*/  HMMA.16816.F32.BF16 R140, R24.reuse, R166, R140 ;  /* 0x000000a6188c723c */ /* 0x040fe2000004188c */
[----:B------:R-:W-:Y:S07]  /*50c0*/  LDSM.16.M88.4 R164, [R202+0x10800] ;  /* 0x01080000caa4783b */ /* 0x000fee0000000200 */
[C---:B------:R-:W-:Y:S08]  /*50d0*/  HMMA.16816.F32.BF16 R136, R24.reuse, R160, R136 ;  /* 0x000000a01888723c */ /* 0x040ff00000041888 */
[C---:B------:R-:W-:Y:S01]  /*50e0*/  HMMA.16816.F32.BF16 R32, R24.reuse, R162, R32 ;  /* 0x000000a21820723c */ /* 0x040fe20000041820 */
[----:B------:R-:W-:Y:S07]  /*50f0*/  LDSM.16.M88.4 R160, [R202+0x11000] ;  /* 0x01100000caa0783b */ /* 0x000fee0000000200 */
[C---:B--2---:R-:W-:Y:S08]  /*5100*/  HMMA.16816.F32.BF16 R28, R24.reuse, R156, R28 ;  /* 0x0000009c181c723c */ /* 0x044ff0000004181c */
[----:B------:R-:W-:Y:S01]  /*5110*/  HMMA.16816.F32.BF16 R172, R24, R158, R172 ;  /* 0x0000009e18ac723c */ /* 0x000fe200000418ac */
[----:B------:R-:W-:Y:S04]  /*5120*/  LDSM.16.M88.4 R24, [R204+0x8000] ;  /* 0x00800000cc18783b */ /* 0x000fe80000000200 */
[----:B------:R-:W-:Y:S03]  /*5130*/  LDSM.16.M88.4 R156, [R202+0x11800] ;  /* 0x01180000ca9c783b */ /* 0x000fe60000000200 */
[C---:B----4-:R-:W-:Y:S08]  /*5140*/  HMMA.16816.F32.BF16 R16, R176.reuse, R20, R16 ;  /* 0x00000014b010723c */ /* 0x050ff00000041810 */
[C---:B------:R-:W-:Y:S01]  /*5150*/  HMMA.16816.F32.BF16 R152, R176.reuse, R22, R152 ;  /* 0x00000016b098723c */ /* 0x040fe20000041898 */
[----:B------:R-:W2:Y:S07]  /*5160*/  LDSM.16.M88.4 R20, [R134+0x10000] ;  /* 0x010000008614783b */ /* 0x000eae0000000200 */
[C---:B-----5:R-:W-:Y:S08]  /*5170*/  HMMA.16816.F32.BF16 R144, R176.reuse, R12, R144 ;  /* 0x0000000cb090723c */ /* 0x060ff00000041890 */
[C---:B------:R-:W-:Y:S01]  /*5180*/  HMMA.16816.F32.BF16 R140, R176.reuse, R14, R140 ;  /* 0x0000000eb08c723c */ /* 0x040fe2000004188c */
[----:B------:R-:W-:Y:S07]  /*5190*/  LDSM.16.M88.4 R12, [R206+0x8000] ;  /* 0x00800000ce0c783b */ /* 0x000fee0000000200 */
[C---:B------:R-:W-:Y:S08]  /*51a0*/  HMMA.16816.F32.BF16 R136, R176.reuse, R8, R136 ;  /* 0x00000008b088723c */ /* 0x040ff00000041888 */
[----:B------:R-:W-:Y:S01]  /*51b0*/  HMMA.16816.F32.BF16 R32, R176, R10, R32 ;  /* 0x0000000ab020723c */ /* 0x000fe20000041820 */
[----:B------:R-:W3:Y:S07]  /*51c0*/  LDSM.16.M88.4 R8, [R200+0x10000] ;  /* 0x01000000c808783b */ /* 0x000eee0000000200 */
[----:B-1----:R-:W-:Y:S08]  /*51d0*/  HMMA.16816.F32.BF16 R16, R168, R180, R16 ;  /* 0x000000b4a810723c */ /* 0x002ff00000041810 */
[C---:B------:R-:W-:Y:S08]  /*51e0*/  HMMA.16816.F32.BF16 R28, R176.reuse, R184, R28 ;  /* 0x000000b8b01c723c */ /* 0x040ff0000004181c */
[----:B------:R-:W-:Y:S01]  /*51f0*/  HMMA.16816.F32.BF16 R176, R176, R186, R172 ;  /* 0x000000bab0b0723c */ /* 0x000fe200000418ac */
[----:B------:R-:W1:Y:S07]  /*5200*/  LDSM.16.M88.4 R172, [R134+0x10800] ;  /* 0x0108000086ac783b */ /* 0x000e6e0000000200 */
[----:B------:R-:W-:Y:S08]  /*5210*/  HMMA.16816.F32.BF16 R152, R168, R182, R152 ;  /* 0x000000b6a898723c */ /* 0x000ff00000041898 */
[----:B--2---:R-:W-:Y:S08]  /*5220*/  HMMA.16816.F32.BF16 R16, R24, R20, R16 ;  /* 0x000000141810723c */ /* 0x004ff00000041810 */
[----:B------:R-:W-:Y:S08]  /*5230*/  HMMA.16816.F32.BF16 R144, R168, R164, R144 ;  /* 0x000000a4a890723c */ /* 0x000ff00000041890 */
[----:B------:R-:W-:Y:S01]  /*5240*/  HMMA.16816.F32.BF16 R152, R24, R22, R152 ;  /* 0x000000161898723c */ /* 0x000fe20000041898 */
[----:B------:R-:W2:Y:S07]  /*5250*/  LDSM.16.M88.4 R20, [R200+0x10800] ;  /* 0x01080000c814783b */ /* 0x000eae0000000200 */
[C---:B------:R-:W-:Y:S08]  /*5260*/  HMMA.16816.F32.BF16 R28, R168.reuse, R156, R28 ;  /* 0x0000009ca81c723c */ /* 0x040ff0000004181c */
[----:B------:R-:W-:Y:S01]  /*5270*/  HMMA.16816.F32.BF16 R176, R168, R158, R176 ;  /* 0x0000009ea8b0723c */ /* 0x000fe200000418b0 */
[----:B------:R-:W4:Y:S07]  /*5280*/  LDSM.16.M88.4 R156, [R134+0x11000] ;  /* 0x01100000869c783b */ /* 0x000f2e0000000200 */
[----:B---3--:R-:W-:Y:S08]  /*5290*/  HMMA.16816.F32.BF16 R16, R12, R8, R16 ;  /* 0x000000080c10723c */ /* 0x008ff00000041810 */
[----:B------:R-:W-:Y:S01]  /*52a0*/  HMMA.16816.F32.BF16 R136, R168, R160, R136 ;  /* 0x000000a0a888723c */ /* 0x000fe20000041888 */
[----:B------:R-:W-:-:S04]  /*52b0*/  IMAD R160, R2, 0x40, R135 ;  /* 0x0000004002a07824 */ /* 0x000fc800078e0287 */
[C---:B------:R-:W-:Y:S02]  /*52c0*/  VIADD R9, R160.reuse, 0xffffff80 ;  /* 0xffffff80a0097836 */ /* 0x040fe40000000000 */
[----:B------:R-:W-:Y:S01]  /*52d0*/  VIADD R8, R160, 0xffffff81 ;  /* 0xffffff81a0087836 */ /* 0x000fe20000000000 */
[----:B-1----:R-:W-:Y:S02]  /*52e0*/  HMMA.16816.F32.BF16 R144, R24, R172, R144 ;  /* 0x000000ac1890723c */ /* 0x002fe40000041890 */
[CC--:B------:R-:W-:Y:S02]  /*52f0*/  ISETP.GT.AND P3, PT, R192.reuse, R9.reuse, PT ;  /* 0x00000009c000720c */ /* 0x0c0fe40003f64270 */
[----:B------:R-:W-:Y:S02]  /*5300*/  ISETP.GT.AND P4, PT, R133, R9, PT ;  /* 0x000000098500720c */ /* 0x000fe40003f84270 */
[----:B------:R-:W-:Y:S02]  /*5310*/  ISETP.GT.AND P1, PT, R192, R8, PT ;  /* 0x00000008c000720c */ /* 0x000fe40003f24270 */
[----:B------:R-:W-:Y:S01]  /*5320*/  HMMA.16816.F32.BF16 R140, R168, R166, R140 ;  /* 0x000000a6a88c723c */ /* 0x000fe2000004188c */
[----:B------:R-:W-:-:S02]  /*5330*/  ISETP.GE.AND P6, PT, R9, R191, PT ;  /* 0x000000bf0900720c */ /* 0x000fc40003fc6270 */
[----:B------:R-:W-:Y:S02]  /*5340*/  FSEL R16, R16, -INF , !P3 ;  /* 0xff80000010107808 */ /* 0x000fe40005800000 */
[----:B------:R-:W-:Y:S02]  /*5350*/  FSEL R18, R18, -INF , !P4 ;  /* 0xff80000012127808 */ /* 0x000fe40006000000 */
[----:B------:R-:W-:Y:S01]  /*5360*/  ISETP.GT.AND P4, PT, R133, R8, PT ;  /* 0x000000088500720c */ /* 0x000fe20003f84270 */
[----:B------:R-:W-:Y:S01]  /*5370*/  HMMA.16816.F32.BF16 R152, R12, R10, R152 ;  /* 0x0000000a0c98723c */ /* 0x000fe20000041898 */
[----:B------:R-:W-:Y:S02]  /*5380*/  FSEL R17, R17, -INF , !P1 ;  /* 0xff80000011117808 */ /* 0x000fe40004800000 */
[C---:B------:R-:W-:Y:S02]  /*5390*/  ISETP.GE.AND P3, PT, R8.reuse, R191, PT ;  /* 0x000000bf0800720c */ /* 0x040fe40003f66270 */
[-C--:B------:R-:W-:Y:S01]  /*53a0*/  ISETP.GE.AND P1, PT, R8, R190.reuse, PT ;  /* 0x000000be0800720c */ /* 0x080fe20003f26270 */
[----:B------:R-:W-:Y:S01]  /*53b0*/  VIADD R8, R160, 0xffffff88 ;  /* 0xffffff88a0087836 */ /* 0x000fe20000000000 */
[----:B------:R-:W-:Y:S01]  /*53c0*/  FSEL R164, R16, -INF , !P6 ;  /* 0xff80000010a47808 */ /* 0x000fe20007000000 */
[----:B------:R-:W-:Y:S01]  /*53d0*/  VIADD R16, R160, 0xffffff89 ;  /* 0xffffff89a0107836 */ /* 0x000fe20000000000 */
[----:B------:R-:W-:Y:S01]  /*53e0*/  FSEL R19, R19, -INF , !P4 ;  /* 0xff80000013137808 */ /* 0x000fe20006000000 */
[----:B------:R-:W-:Y:S01]  /*53f0*/  HMMA.16816.F32.BF16 R32, R168, R162, R32 ;  /* 0x000000a2a820723c */ /* 0x000fe20000041820 */
[----:B------:R-:W-:-:S02]  /*5400*/  ISETP.GE.AND P5, PT, R9, R190, PT ;  /* 0x000000be0900720c */ /* 0x000fc40003fa6270 */
[----:B------:R-:W-:Y:S02]  /*5410*/  FSEL R162, R17, -INF , !P3 ;  /* 0xff80000011a27808 */ /* 0x000fe40005800000 */
[----:B------:R-:W-:Y:S02]  /*5420*/  FSEL R163, R19, -INF , !P1 ;  /* 0xff80000013a37808 */ /* 0x000fe40004800000 */
[-C--:B------:R-:W-:Y:S01]  /*5430*/  ISETP.GT.AND P4, PT, R192, R8.reuse, PT ;  /* 0x00000008c000720c */ /* 0x080fe20003f84270 */
[----:B--2---:R-:W-:Y:S01]  /*5440*/  HMMA.16816.F32.BF16 R144, R12, R20, R144 ;  /* 0x000000140c90723c */ /* 0x004fe20000041890 */
[----:B------:R-:W-:Y:S01]  /*5450*/  ISETP.GT.AND P3, PT, R133, R8, PT ;  /* 0x000000088500720c */ /* 0x000fe20003f64270 */
[----:B------:R-:W-:Y:S01]  /*5460*/  VIADD R21, R160, 0xffffff90 ;  /* 0xffffff90a0157836 */ /* 0x000fe20000000000 */
[----:B------:R-:W-:Y:S01]  /*5470*/  ISETP.GT.AND P1, PT, R192, R16, PT ;  /* 0x00000010c000720c */ /* 0x000fe20003f24270 */
[----:B------:R-:W-:Y:S01]  /*5480*/  VIADD R20, R160, 0xffffff91 ;  /* 0xffffff91a0147836 */ /* 0x000fe20000000000 */
[----:B------:R-:W-:-:S02]  /*5490*/  FSEL R161, R18, -INF , !P5 ;  /* 0xff80000012a17808 */ /* 0x000fc40006800000 */
[CC--:B------:R-:W-:Y:S01]  /*54a0*/  ISETP.GE.AND P6, PT, R8.reuse, R191.reuse, PT ;  /* 0x000000bf0800720c */ /* 0x0c0fe20003fc6270 */
[C---:B------:R-:W-:Y:S01]  /*54b0*/  HMMA.16816.F32.BF16 R140, R24.reuse, R174, R140 ;  /* 0x000000ae188c723c */ /* 0x040fe2000004188c */
[----:B------:R-:W-:Y:S02]  /*54c0*/  ISETP.GE.AND P5, PT, R8, R190, PT ;  /* 0x000000be0800720c */ /* 0x000fe40003fa6270 */
[----:B------:R-:W1:Y:S01]  /*54d0*/  LDSM.16.M88.4 R8, [R200+0x11000] ;  /* 0x01100000c808783b */ /* 0x000e620000000200 */
[----:B------:R-:W-:Y:S02]  /*54e0*/  FSEL R152, R152, -INF , !P4 ;  /* 0xff80000098987808 */ /* 0x000fe40006000000 */
[----:B------:R-:W-:Y:S02]  /*54f0*/  FSEL R154, R154, -INF , !P3 ;  /* 0xff8000009a9a7808 */ /* 0x000fe40005800000 */
[----:B------:R-:W-:Y:S01]  /*5500*/  FSEL R153, R153, -INF , !P1 ;  /* 0xff80000099997808 */ /* 0x000fe20004800000 */
[----:B----4-:R-:W-:Y:S01]  /*5510*/  HMMA.16816.F32.BF16 R136, R24, R156, R136 ;  /* 0x0000009c1888723c */ /* 0x010fe20000041888 */
[----:B------:R-:W-:-:S02]  /*5520*/  ISETP.GE.AND P4, PT, R16, R191, PT ;  /* 0x000000bf1000720c */ /* 0x000fc40003f86270 */
[----:B------:R-:W-:Y:S02]  /*5530*/  ISETP.GT.AND P3, PT, R133, R16, PT ;  /* 0x000000108500720c */ /* 0x000fe40003f64270 */
[----:B------:R-:W-:Y:S02]  /*5540*/  ISETP.GE.AND P1, PT, R16, R190, PT ;  /* 0x000000be1000720c */ /* 0x000fe40003f26270 */
[----:B------:R2:W3:Y:S01]  /*5550*/  LDSM.16.M88.4 R16, [R134+0x11800] ;  /* 0x011800008610783b */ /* 0x0004e20000000200 */
[----:B------:R-:W-:Y:S01]  /*5560*/  FSEL R155, R155, -INF , !P3 ;  /* 0xff8000009b9b7808 */ /* 0x000fe20005800000 */
[----:B------:R-:W-:Y:S01]  /*5570*/  HMMA.16816.F32.BF16 R32, R24, R158, R32 ;  /* 0x0000009e1820723c */ /* 0x000fe20000041820 */
[----:B------:R-:W-:Y:S02]  /*5580*/  FSEL R156, R153, -INF , !P4 ;  /* 0xff800000999c7808 */ /* 0x000fe40006000000 */
[----:B------:R-:W-:Y:S02]  /*5590*/  FSEL R167, R155, -INF , !P1 ;  /* 0xff8000009ba77808 */ /* 0x000fe40004800000 */
[----:B------:R-:W-:-:S02]  /*55a0*/  ISETP.GT.AND P3, PT, R192, R21, PT ;  /* 0x00000015c000720c */ /* 0x000fc40003f64270 */
[----:B------:R-:W-:Y:S01]  /*55b0*/  ISETP.GT.AND P4, PT, R133, R21, PT ;  /* 0x000000158500720c */ /* 0x000fe20003f84270 */
[----:B------:R-:W-:Y:S01]  /*55c0*/  HMMA.16816.F32.BF16 R140, R12, R22, R140 ;  /* 0x000000160c8c723c */ /* 0x000fe2000004188c */
[----:B------:R-:W-:Y:S02]  /*55d0*/  ISETP.GT.AND P1, PT, R192, R20, PT ;  /* 0x00000014c000720c */ /* 0x000fe40003f24270 */
[----:B------:R-:W-:Y:S02]  /*55e0*/  FSEL R144, R144, -INF , !P3 ;  /* 0xff80000090907808 */ /* 0x000fe40005800000 */
[----:B------:R-:W-:Y:S02]  /*55f0*/  FSEL R135, R146, -INF , !P4 ;  /* 0xff80000092877808 */ /* 0x000fe40006000000 */
[----:B------:R-:W-:Y:S02]  /*5600*/  FSEL R145, R145, -INF , !P1 ;  /* 0xff80000091917808 */ /* 0x000fe40004800000 */
[----:B------:R-:W-:-:S02]  /*5610*/  FSEL R166, R152, -INF , !P6 ;  /* 0xff80000098a67808 */ /* 0x000fc40007000000 */
[----:B------:R-:W-:Y:S02]  /*5620*/  FSEL R165, R154, -INF , !P5 ;  /* 0xff8000009aa57808 */ /* 0x000fe40006800000 */
[-C--:B------:R-:W-:Y:S01]  /*5630*/  ISETP.GE.AND P3, PT, R20, R191.reuse, PT ;  /* 0x000000bf1400720c */ /* 0x080fe20003f66270 */
[----:B--2---:R-:W-:Y:S01]  /*5640*/  VIADD R134, R160, 0xffffff99 ;  /* 0xffffff99a0867836 */ /* 0x004fe20000000000 */
[----:B------:R-:W-:Y:S02]  /*5650*/  ISETP.GT.AND P4, PT, R133, R20, PT ;  /* 0x000000148500720c */ /* 0x000fe40003f84270 */
[-C--:B------:R-:W-:Y:S01]  /*5660*/  ISETP.GE.AND P1, PT, R20, R190.reuse, PT ;  /* 0x000000be1400720c */ /* 0x080fe20003f26270 */
[C---:B------:R-:W-:Y:S01]  /*5670*/  VIADD R20, R160.reuse, 0xffffff98 ;  /* 0xffffff98a0147836 */ /* 0x040fe20000000000 */
[C---:B------:R-:W-:Y:S01]  /*5680*/  ISETP.GE.AND P6, PT, R21.reuse, R191, PT ;  /* 0x000000bf1500720c */ /* 0x040fe20003fc6270 */
[----:B-1----:R-:W-:Y:S01]  /*5690*/  HMMA.16816.F32.BF16 R136, R12, R8, R136 ;  /* 0x000000080c88723c */ /* 0x002fe20000041888 */
[----:B------:R-:W-:Y:S01]  /*56a0*/  ISETP.GE.AND P5, PT, R21, R190, PT ;  /* 0x000000be1500720c */ /* 0x000fe20003fa6270 */
[C---:B------:R-:W-:Y:S01]  /*56b0*/  VIADD R9, R160.reuse, 0xffffffa0 ;  /* 0xffffffa0a0097836 */ /* 0x040fe20000000000 */
[----:B------:R-:W-:Y:S01]  /*56c0*/  FSEL R147, R147, -INF , !P4 ;  /* 0xff80000093937808 */ /* 0x000fe20006000000 */
[----:B------:R-:W-:Y:S01]  /*56d0*/  VIADD R8, R160, 0xffffffa1 ;  /* 0xffffffa1a0087836 */ /* 0x000fe20000000000 */
[----:B------:R-:W-:-:S02]  /*56e0*/  FSEL R186, R144, -INF , !P6 ;  /* 0xff80000090ba7808 */ /* 0x000fc40007000000 */
[----:B------:R-:W-:Y:S01]  /*56f0*/  FSEL R135, R135, -INF , !P5 ;  /* 0xff80000087877808 */ /* 0x000fe20006800000 */
[----:B------:R-:W-:Y:S01]  /*5700*/  HMMA.16816.F32.BF16 R32, R12, R10, R32 ;  /* 0x0000000a0c20723c */ /* 0x000fe20000041820 */
[----:B------:R-:W-:Y:S02]  /*5710*/  FSEL R172, R145, -INF , !P3 ;  /* 0xff80000091ac7808 */ /* 0x000fe40005800000 */
[-C--:B------:R-:W-:Y:S02]  /*5720*/  ISETP.GT.AND P4, PT, R192, R20.reuse, PT ;  /* 0x00000014c000720c */ /* 0x080fe40003f84270 */
[C---:B------:R-:W-:Y:S02]  /*5730*/  ISETP.GE.AND P6, PT, R20.reuse, R191, PT ;  /* 0x000000bf1400720c */ /* 0x040fe40003fc6270 */
[----:B------:R-:W-:Y:S01]  /*5740*/  ISETP.GT.AND P3, PT, R133, R20, PT ;  /* 0x000000148500720c */ /* 0x000fe20003f64270 */
[----:B---3--:R-:W-:Y:S01]  /*5750*/  HMMA.16816.F32.BF16 R28, R24, R16, R28 ;  /* 0x00000010181c723c */ /* 0x008fe2000004181c */
[----:B------:R-:W-:-:S02]  /*5760*/  ISETP.GE.AND P5, PT, R20, R190, PT ;  /* 0x000000be1400720c */ /* 0x000fc40003fa6270 */
[----:B------:R-:W1:Y:S01]  /*5770*/  LDSM.16.M88.4 R20, [R200+0x11800] ;  /* 0x01180000c814783b */ /* 0x000e620000000200 */
[----:B------:R-:W-:Y:S01]  /*5780*/  FSEL R187, R147, -INF , !P1 ;  /* 0xff80000093bb7808 */ /* 0x000fe20004800000 */
[----:B------:R-:W-:-:S04]  /*5790*/  DEPBAR.LE SB0, 0x0 ;  /* 0x000080000000791a */ /* 0x000fc80000000000 */
[----:B------:R-:W-:Y:S01]  /*57a0*/  BAR.SYNC.DEFER_BLOCKING 0x0 ;  /* 0x0000000000007b1d */ /* 0x000fe20000010000 */
[-C--:B------:R-:W-:Y:S01]  /*57b0*/  ISETP.GT.AND P1, PT, R192, R134.reuse, PT ;  /* 0x00000086c000720c */ /* 0x080fe20003f24270 */
[----:B------:R-:W-:Y:S01]  /*57c0*/  HMMA.16816.F32.BF16 R176, R24, R18, R176 ;  /* 0x0000001218b0723c */ /* 0x000fe200000418b0 */
[----:B------:R-:W-:Y:S02]  /*57d0*/  FSEL R142, R142, -INF , !P3 ;  /* 0xff8000008e8e7808 */ /* 0x000fe40005800000 */
[----:B------:R-:W-:Y:S02]  /*57e0*/  ISETP.GT.AND P3, PT, R133, R134, PT ;  /* 0x000000868500720c */ /* 0x000fe40003f64270 */
[----:B------:R-:W-:Y:S02]  /*57f0*/  FSEL R140, R140, -INF , !P4 ;  /* 0xff8000008c8c7808 */ /* 0x000fe40006000000 */
[----:B------:R-:W-:Y:S02]  /*5800*/  FSEL R141, R141, -INF , !P1 ;  /* 0xff8000008d8d7808 */ /* 0x000fe40004800000 */
[----:B------:R-:W-:-:S02]  /*5810*/  ISETP.GE.AND P4, PT, R134, R191, PT ;  /* 0x000000bf8600720c */ /* 0x000fc40003f86270 */
[----:B------:R-:W-:Y:S02]  /*5820*/  ISETP.GE.AND P1, PT, R134, R190, PT ;  /* 0x000000be8600720c */ /* 0x000fe40003f26270 */
[----:B------:R-:W-:Y:S02]  /*5830*/  FSEL R143, R143, -INF , !P3 ;  /* 0xff8000008f8f7808 */ /* 0x000fe40005800000 */
[----:B------:R-:W-:Y:S02]  /*5840*/  FSEL R134, R141, -INF , !P4 ;  /* 0xff8000008d867808 */ /* 0x000fe40006000000 */
[----:B------:R-:W-:Y:S02]  /*5850*/  FSEL R183, R143, -INF , !P1 ;  /* 0xff8000008fb77808 */ /* 0x000fe40004800000 */
[-C--:B------:R-:W-:Y:S02]  /*5860*/  ISETP.GT.AND P3, PT, R192, R9.reuse, PT ;  /* 0x00000009c000720c */ /* 0x080fe40003f64270 */
[----:B------:R-:W-:-:S02]  /*5870*/  ISETP.GT.AND P4, PT, R133, R9, PT ;  /* 0x000000098500720c */ /* 0x000fc40003f84270 */
[----:B------:R-:W-:Y:S02]  /*5880*/  ISETP.GT.AND P1, PT, R192, R8, PT ;  /* 0x00000008c000720c */ /* 0x000fe40003f24270 */
[----:B------:R-:W-:Y:S02]  /*5890*/  FSEL R136, R136, -INF , !P3 ;  /* 0xff80000088887808 */ /* 0x000fe40005800000 */
[----:B------:R-:W-:Y:S02]  /*58a0*/  FSEL R138, R138, -INF , !P4 ;  /* 0xff8000008a8a7808 */ /* 0x000fe40006000000 */
[----:B------:R-:W-:Y:S02]  /*58b0*/  FSEL R137, R137, -INF , !P1 ;  /* 0xff80000089897808 */ /* 0x000fe40004800000 */
[----:B------:R-:W-:Y:S01]  /*58c0*/  FSEL R174, R140, -INF , !P6 ;  /* 0xff8000008cae7808 */ /* 0x000fe20007000000 */
[----:B-1----:R-:W-:Y:S01]  /*58d0*/  HMMA.16816.F32.BF16 R28, R12, R20, R28 ;  /* 0x000000140c1c723c */ /* 0x002fe2000004181c */
[----:B------:R-:W-:-:S02]  /*58e0*/  FSEL R205, R142, -INF , !P5 ;  /* 0xff8000008ecd7808 */ /* 0x000fc40006800000 */
[CC--:B------:R-:W-:Y:S02]  /*58f0*/  ISETP.GE.AND P3, PT, R8.reuse, R191.reuse, PT ;  /* 0x000000bf0800720c */ /* 0x0c0fe40003f66270 */
[----:B------:R-:W-:Y:S02]  /*5900*/  ISETP.GT.AND P4, PT, R133, R8, PT ;  /* 0x000000088500720c */ /* 0x000fe40003f84270 */
[-C--:B------:R-:W-:Y:S01]  /*5910*/  ISETP.GE.AND P1, PT, R8, R190.reuse, PT ;  /* 0x000000be0800720c */ /* 0x080fe20003f26270 */
[C---:B------:R-:W-:Y:S01]  /*5920*/  VIADD R8, R160.reuse, 0xffffffa8 ;  /* 0xffffffa8a0087836 */ /* 0x040fe20000000000 */
[C---:B------:R-:W-:Y:S01]  /*5930*/  ISETP.GE.AND P6, PT, R9.reuse, R191, PT ;  /* 0x000000bf0900720c */ /* 0x040fe20003fc6270 */
[----:B------:R-:W-:Y:S01]  /*5940*/  HMMA.16816.F32.BF16 R12, R12, R22, R176 ;  /* 0x000000160c0c723c */ /* 0x000fe200000418b0 */
[----:B------:R-:W-:Y:S01]  /*5950*/  ISETP.GE.AND P5, PT, R9, R190, PT ;  /* 0x000000be0900720c */ /* 0x000fe20003fa6270 */
[----:B------:R-:W-:Y:S01]  /*5960*/  VIADD R9, R160, 0xffffffb0 ;  /* 0xffffffb0a0097836 */ /* 0x000fe20000000000 */
[----:B------:R-:W-:-:S02]  /*5970*/  FSEL R139, R139, -INF , !P4 ;  /* 0xff8000008b8b7808 */ /* 0x000fc40006000000 */
[----:B------:R-:W-:Y:S02]  /*5980*/  FSEL R182, R136, -INF , !P6 ;  /* 0xff80000088b67808 */ /* 0x000fe40007000000 */
[----:B------:R-:W-:Y:S02]  /*5990*/  FSEL R141, R138, -INF , !P5 ;  /* 0xff8000008a8d7808 */ /* 0x000fe40006800000 */
[----:B------:R-:W-:Y:S02]  /*59a0*/  FSEL R142, R137, -INF , !P3 ;  /* 0xff800000898e7808 */ /* 0x000fe40005800000 */
[-C--:B------:R-:W-:Y:S02]  /*59b0*/  ISETP.GT.AND P4, PT, R192, R8.reuse, PT ;  /* 0x00000008c000720c */ /* 0x080fe40003f84270 */
[----:B------:R-:W-:Y:S02]  /*59c0*/  ISETP.GE.AND P6, PT, R8, R191, PT ;  /* 0x000000bf0800720c */ /* 0x000fe40003fc6270 */
[----:B------:R-:W-:-:S02]  /*59d0*/  ISETP.GT.AND P3, PT, R133, R8, PT ;  /* 0x000000088500720c */ /* 0x000fc40003f64270 */
[----:B------:R-:W-:Y:S01]  /*59e0*/  ISETP.GE.AND P5, PT, R8, R190, PT ;  /* 0x000000be0800720c */ /* 0x000fe20003fa6270 */
[----:B------:R-:W-:Y:S01]  /*59f0*/  VIADD R8, R160, 0xffffffa9 ;  /* 0xffffffa9a0087836 */ /* 0x000fe20000000000 */
[----:B------:R-:W-:Y:S02]  /*5a00*/  FSEL R32, R32, -INF , !P4 ;  /* 0xff80000020207808 */ /* 0x000fe40006000000 */
[----:B------:R-:W-:Y:S02]  /*5a10*/  FSEL R143, R139, -INF , !P1 ;  /* 0xff8000008b8f7808 */ /* 0x000fe40004800000 */
[-C--:B------:R-:W-:Y:S02]  /*5a20*/  ISETP.GT.AND P4, PT, R133, R8.reuse, PT ;  /* 0x000000088500720c */ /* 0x080fe40003f84270 */
[----:B------:R-:W-:Y:S02]  /*5a30*/  ISETP.GT.AND P1, PT, R192, R8, PT ;  /* 0x00000008c000720c */ /* 0x000fe40003f24270 */
[----:B------:R-:W-:-:S02]  /*5a40*/  FSEL R34, R34, -INF , !P3 ;  /* 0xff80000022227808 */ /* 0x000fc40005800000 */
[----:B------:R-:W-:Y:S02]  /*5a50*/  FSEL R35, R35, -INF , !P4 ;  /* 0xff80000023237808 */ /* 0x000fe40006000000 */
[----:B------:R-:W-:Y:S02]  /*5a60*/  ISETP.GT.AND P4, PT, R192, R9, PT ;  /* 0x00000009c000720c */ /* 0x000fe40003f84270 */
[C---:B------:R-:W-:Y:S02]  /*5a70*/  ISETP.GE.AND P3, PT, R8.reuse, R191, PT ;  /* 0x000000bf0800720c */ /* 0x040fe40003f66270 */
[----:B------:R-:W-:Y:S02]  /*5a80*/  FSEL R33, R33, -INF , !P1 ;  /* 0xff80000021217808 */ /* 0x000fe40004800000 */
[----:B------:R-:W-:Y:S01]  /*5a90*/  ISETP.GE.AND P1, PT, R8, R190, PT ;  /* 0x000000be0800720c */ /* 0x000fe20003f26270 */
[----:B------:R-:W-:Y:S01]  /*5aa0*/  VIADD R8, R160, 0xffffffb1 ;  /* 0xffffffb1a0087836 */ /* 0x000fe20000000000 */
[----:B------:R-:W-:-:S02]  /*5ab0*/  FSEL R180, R32, -INF , !P6 ;  /* 0xff80000020b47808 */ /* 0x000fc40007000000 */
[----:B------:R-:W-:Y:S02]  /*5ac0*/  FSEL R181, R34, -INF , !P5 ;  /* 0xff80000022b57808 */ /* 0x000fe40006800000 */
[----:B------:R-:W-:Y:S02]  /*5ad0*/  ISETP.GE.AND P6, PT, R9, R191, PT ;  /* 0x000000bf0900720c */ /* 0x000fe40003fc6270 */
[----:B------:R-:W-:Y:S02]  /*5ae0*/  ISETP.GT.AND P5, PT, R133, R9, PT ;  /* 0x000000098500720c */ /* 0x000fe40003fa4270 */
[----:B------:R-:W-:Y:S02]  /*5af0*/  FSEL R28, R28, -INF , !P4 ;  /* 0xff8000001c1c7808 */ /* 0x000fe40006000000 */
[----:B------:R-:W-:Y:S02]  /*5b00*/  FSEL R140, R33, -INF , !P3 ;  /* 0xff800000218c7808 */ /* 0x000fe40005800000 */
[----:B------:R-:W-:-:S02]  /*5b10*/  ISETP.GE.AND P3, PT, R9, R190, PT ;  /* 0x000000be0900720c */ /* 0x000fc40003f66270 */
[----:B------:R-:W-:Y:S02]  /*5b20*/  FMNMX3.FTZ R9, R132, R164, R162, !PT ;  /* 0x000000a484097276 */ /* 0x000fe400078100a2 */
[----:B------:R-:W-:Y:S02]  /*5b30*/  FSEL R179, R35, -INF , !P1 ;  /* 0xff80000023b37808 */ /* 0x000fe40004800000 */
[----:B------:R-:W-:Y:S02]  /*5b40*/  FSEL R170, R28, -INF , !P6 ;  /* 0xff8000001caa7808 */ /* 0x000fe40007000000 */
[----:B------:R-:W-:Y:S02]  /*5b50*/  FSEL R30, R30, -INF , !P5 ;  /* 0xff8000001e1e7808 */ /* 0x000fe40006800000 */
[----:B------:R-:W-:Y:S02]  /*5b60*/  ISETP.GT.AND P1, PT, R192, R8, PT ;  /* 0x00000008c000720c */ /* 0x000fe40003f24270 */
[----:B------:R-:W-:-:S02]  /*5b70*/  ISETP.GE.AND P4, PT, R8, R191, PT ;  /* 0x000000bf0800720c */ /* 0x000fc40003f86270 */
[----:B------:R-:W-:Y:S02]  /*5b80*/  ISETP.GT.AND P6, PT, R133, R8, PT ;  /* 0x000000088500720c */ /* 0x000fe40003fc4270 */
[----:B------:R-:W-:Y:S01]  /*5b90*/  ISETP.GE.AND P5, PT, R8, R190, PT ;  /* 0x000000be0800720c */ /* 0x000fe20003fa6270 */
[C---:B------:R-:W-:Y:S01]  /*5ba0*/  VIADD R8, R160.reuse, 0xffffffb8 ;  /* 0xffffffb8a0087836 */ /* 0x040fe20000000000 */
[----:B------:R-:W-:Y:S01]  /*5bb0*/  FMNMX3.FTZ R9, R9, R166, R156, !PT ;  /* 0x000000a609097276 */ /* 0x000fe2000781009c */
[----:B------:R-:W-:Y:S01]  /*5bc0*/  VIADD R160, R160, 0xffffffb9 ;  /* 0xffffffb9a0a07836 */ /* 0x000fe20000000000 */
[----:B------:R-:W-:Y:S02]  /*5bd0*/  FSEL R153, R30, -INF , !P3 ;  /* 0xff8000001e997808 */ /* 0x000fe40005800000 */
[----:B------:R-:W-:Y:S02]  /*5be0*/  ISETP.GT.AND P3, PT, R192, R8, PT ;  /* 0x00000008c000720c */ /* 0x000fe40003f64270 */
[----:B------:R-:W-:-:S02]  /*5bf0*/  FMNMX3.FTZ R9, R9, R186, R172, !PT ;  /* 0x000000ba09097276 */ /* 0x000fc400078100ac */
[----:B------:R-:W-:Y:S02]  /*5c00*/  FSEL R29, R29, -INF , !P1 ;  /* 0xff8000001d1d7808 */ /* 0x000fe40004800000 */
[----:B------:R-:W-:Y:S02]  /*5c10*/  FSEL R12, R12, -INF , !P3 ;  /* 0xff8000000c0c7808 */ /* 0x000fe40005800000 */
[----:B------:R-:W-:Y:S02]  /*5c20*/  FMNMX3.FTZ R9, R9, R174, R134, !PT ;  /* 0x000000ae09097276 */ /* 0x000fe40007810086 */
[----:B------:R-:W-:Y:S02]  /*5c30*/  ISETP.GT.U32.AND P3, PT, R150, R197, PT ;  /* 0x000000c59600720c */ /* 0x000fe40003f64070 */
[----:B------:R-:W-:Y:S02]  /*5c40*/  ISETP.GE.AND P1, PT, R8, R191, PT ;  /* 0x000000bf0800720c */ /* 0x000fe40003f26270 */
[----:B------:R-:W-:-:S02]  /*5c50*/  FSEL R154, R29, -INF , !P4 ;  /* 0xff8000001d9a7808 */ /* 0x000fc40006000000 */
[----:B------:R-:W-:Y:S02]  /*5c60*/  ISETP.GT.AND P4, PT, R192, R160, PT ;  /* 0x000000a0c000720c */ /* 0x000fe40003f84270 */
[----:B------:R-:W-:Y:S02]  /*5c70*/  FMNMX3.FTZ R9, R9, R182, R142, !PT ;  /* 0x000000b609097276 */ /* 0x000fe4000781008e */
[----:B------:R-:W-:Y:S02]  /*5c80*/  FSEL R152, R12, -INF , !P1 ;  /* 0xff8000000c987808 */ /* 0x000fe40004800000 */
[----:B------:R-:W-:Y:S02]  /*5c90*/  ISETP.GE.AND P1, PT, R160, R191, PT ;  /* 0x000000bfa000720c */ /* 0x000fe40003f26270 */
[----:B------:R-:W-:Y:S02]  /*5ca0*/  FSEL R13, R13, -INF , !P4 ;  /* 0xff8000000d0d7808 */ /* 0x000fe40006000000 */
[----:B------:R-:W-:-:S02]  /*5cb0*/  FMNMX3.FTZ R16, R3, R161, R163, !PT ;  /* 0x000000a103107276 */ /* 0x000fc400078100a3 */
[----:B------:R-:W-:Y:S02]  /*5cc0*/  FMNMX3.FTZ R9, R9, R180, R140, !PT ;  /* 0x000000b409097276 */ /* 0x000fe4000781008c */
[----:B------:R-:W-:Y:S02]  /*5cd0*/  FSEL R146, R13, -INF , !P1 ;  /* 0xff8000000d927808 */ /* 0x000fe40004800000 */
[----:B------:R-:W-:Y:S02]  /*5ce0*/  FMNMX3.FTZ R16, R16, R165, R167, !PT ;  /* 0x000000a510107276 */ /* 0x000fe400078100a7 */
[----:B------:R-:W-:Y:S02]  /*5cf0*/  FMNMX3.FTZ R9, R9, R170, R154, !PT ;  /* 0x000000aa09097276 */ /* 0x000fe4000781009a */
[----:B------:R-:W-:Y:S02]  /*5d00*/  ISETP.GT.AND P4, PT, R133, R8, PT ;  /* 0x000000088500720c */ /* 0x000fe40003f84270 */
[----:B------:R-:W-:-:S02]  /*5d10*/  FMNMX3.FTZ R16, R16, R135, R187, !PT ;  /* 0x0000008710107276 */ /* 0x000fc400078100bb */
[----:B------:R-:W-:Y:S01]  /*5d20*/  FMNMX3.FTZ R9, R9, R152, R146, !PT ;  /* 0x0000009809097276 */ /* 0x000fe20007810092 */
[----:B------:R-:W-:Y:S08]  /*5d30*/  @!P3 BRA `(.L_x_351) ;  /* 0x000000000054b947 */ /* 0x000ff00003800000 */
[----:B------:R-:W-:-:S04]  /*5d40*/  VIADD R11, R2, 0xfffffffd ;  /* 0xfffffffd020b7836 */ /* 0x000fc80000000000 */
[----:B------:R-:W-:-:S04]  /*5d50*/  IMAD.WIDE.U32 R18, R11, R6, RZ ;  /* 0x000000060b127225 */ /* 0x000fc800078e00ff */
[----:B------:R-:W-:Y:S02]  /*5d60*/  IMAD R10, R11, R7, R19 ;  /* 0x000000070b0a7224 */ /* 0x000fe400078e0213 */
[----:B------:R-:W-:-:S05]  /*5d70*/  IMAD.SHL.U32 R11, R18, 0x40, RZ ;  /* 0x00000040120b7824 */ /* 0x000fca00078e00ff */
[----:B------:R-:W-:Y:S02]  /*5d80*/  LEA R12, P1, R6, R11, 0x5 ;  /* 0x0000000b060c7211 */ /* 0x000fe400078228ff */
[----:B------:R-:W-:-:S04]  /*5d90*/  SHF.L.U64.HI R11, R18, 0x6, R10 ;  /* 0x00000006120b7819 */ /* 0x000fc8000001020a */
[----:B------:R-:W-:Y:S02]  /*5da0*/  LEA.HI.X R11, R6, R11, R7, 0x5, P1 ;  /* 0x0000000b060b7211 */ /* 0x000fe400008f2c07 */
[----:B------:R-:W-:-:S04]  /*5db0*/  LEA R20, P1, R18, R196, 0x7 ;  /* 0x000000c412147211 */ /* 0x000fc800078238ff */
[----:B------:R-:W-:Y:S02]  /*5dc0*/  LEA.HI.X R21, R18, R195, R10, 0x7, P1 ;  /* 0x000000c312157211 */ /* 0x000fe400008f3c0a */
[----:B------:R-:W-:-:S03]  /*5dd0*/  LEA R10, P1, R12, R196, 0x1 ;  /* 0x000000c40c0a7211 */ /* 0x000fc600078208ff */
[----:B------:R-:W-:Y:S01]  /*5de0*/  @!PT LDS RZ, [RZ] ;  /* 0x00000000fffff984 */ /* 0x000fe20000000800 */
[----:B------:R-:W-:Y:S01]  /*5df0*/  @!PT LDS RZ, [RZ] ;  /* 0x00000000fffff984 */ /* 0x000fe20000000800 */
[----:B------:R-:W-:Y:S01]  /*5e00*/  @!PT LDS RZ, [RZ] ;  /* 0x00000000fffff984 */ /* 0x000fe20000000800 */
[----:B------:R1:W-:Y:S01]  /*5e10*/  LDGSTS.E.BYPASS.LTC128B.128 [R199+0xc000], desc[UR12][R20.64] ;  /* 0x0c00000014c77fae */ /* 0x0003e2000b981a0c */
[----:B------:R-:W-:-:S03]  /*5e20*/  LEA.HI.X R11, R12, R195, R11, 0x1, P1 ;  /* 0x000000c30c0b7211 */ /* 0x000fc600008f0c0b */
[----:B------:R1:W-:Y:S04]  /*5e30*/  LDGSTS.E.BYPASS.LTC128B.128 [R199+0xe000], desc[UR12][R20.64+0x80] ;  /* 0x0e00008014c77fae */ /* 0x0003e8000b981a0c */
[----:B------:R1:W-:Y:S04]  /*5e40*/  LDGSTS.E.BYPASS.LTC128B.128 [R199+0x10000], desc[UR12][R20.64+0x100] ;  /* 0x1000010014c77fae */ /* 0x0003e8000b981a0c */
[----:B------:R1:W-:Y:S04]  /*5e50*/  LDGSTS.E.BYPASS.LTC128B.128 [R199+0xd000], desc[UR12][R10.64] ;  /* 0x0d0000000ac77fae */ /* 0x0003e8000b981a0c */
[----:B------:R1:W-:Y:S04]  /*5e60*/  LDGSTS.E.BYPASS.LTC128B.128 [R199+0xf000], desc[UR12][R10.64+0x80] ;  /* 0x0f0000800ac77fae */ /* 0x0003e8000b981a0c */
[----:B------:R1:W-:Y:S04]  /*5e70*/  LDGSTS.E.BYPASS.LTC128B.128 [R199+0x11000], desc[UR12][R10.64+0x100] ;  /* 0x110001000ac77fae */ /* 0x0003e8000b981a0c */
[----:B------:R-:W0:Y:S02]  /*5e80*/  LDGDEPBAR ;  /* 0x00000000000079af */ /* 0x000e240000000000 */
.L_x_351:
[----:B------:R-:W-:Y:S01]  /*5e90*/  FMNMX3.FTZ R16, R16, R205, R183, !PT ;  /* 0x000000cd10107276 */ /* 0x000fe200078100b7 */
[----:B-1----:R-:W1:Y:S01]  /*5ea0*/  SHFL.BFLY PT, R10, R9, 0x2, 0x1f ;  /* 0x0c401f00090a7f89 */ /* 0x002e6200000e0000 */
[----:B------:R-:W-:Y:S01]  /*5eb0*/  ISETP.GT.AND P1, PT, R133, R160, PT ;  /* 0x000000a08500720c */ /* 0x000fe20003f24270 */
[----:B------:R-:W2:Y:S01]  /*5ec0*/  LDCU UR4, c[0x0][0x45c] ;  /* 0x00008b80ff0477ac */ /* 0x000ea20008000800 */
[----:B------:R-:W-:Y:S01]  /*5ed0*/  FSEL R31, R31, -INF , !P6 ;  /* 0xff8000001f1f7808 */ /* 0x000fe20007000000 */
[----:B------:R-:W3:Y:S01]  /*5ee0*/  S2UR UR5, SR_CgaCtaId ;  /* 0x00000000000579c3 */ /* 0x000ee20000008800 */
[----:B------:R-:W-:Y:S01]  /*5ef0*/  FMNMX3.FTZ R16, R16, R141, R143, !PT ;  /* 0x0000008d10107276 */ /* 0x000fe2000781008f */
[----:B------:R-:W-:Y:S01]  /*5f00*/  UMOV UR6, 0x400 ;  /* 0x0000040000067882 */ /* 0x000fe20000000000 */
[----:B------:R-:W-:Y:S02]  /*5f10*/  FSEL R14, R14, -INF , !P4 ;  /* 0xff8000000e0e7808 */ /* 0x000fe40006000000 */
[----:B------:R-:W-:-:S02]  /*5f20*/  ISETP.GE.AND P6, PT, R8, R190, PT ;  /* 0x000000be0800720c */ /* 0x000fc40003fc6270 */
[----:B------:R-:W-:Y:S02]  /*5f30*/  ISETP.GE.AND P4, PT, R160, R190, PT ;  /* 0x000000bea000720c */ /* 0x000fe40003f86270 */
[----:B------:R-:W-:Y:S02]  /*5f40*/  FSEL R15, R15, -INF , !P1 ;  /* 0xff8000000f0f7808 */ /* 0x000fe40004800000 */
[----:B------:R-:W-:Y:S02]  /*5f50*/  FSEL R155, R31, -INF , !P5 ;  /* 0xff8000001f9b7808 */ /* 0x000fe40006800000 */
[----:B------:R-:W-:Y:S02]  /*5f60*/  FMNMX3.FTZ R16, R16, R181, R179, !PT ;  /* 0x000000b510107276 */ /* 0x000fe400078100b3 */
[----:B------:R-:W-:Y:S02]  /*5f70*/  FSEL R147, R14, -INF , !P6 ;  /* 0xff8000000e937808 */ /* 0x000fe40007000000 */
[----:B------:R-:W-:-:S02]  /*5f80*/  FSEL R145, R15, -INF , !P4 ;  /* 0xff8000000f917808 */ /* 0x000fc40006000000 */
[----:B------:R-:W-:Y:S02]  /*5f90*/  FMNMX3.FTZ R16, R16, R153, R155, !PT ;  /* 0x0000009910107276 */ /* 0x000fe4000781009b */
[----:B-1----:R-:W-:Y:S02]  /*5fa0*/  FMNMX.FTZ R10, R9, R10, !PT ;  /* 0x0000000a090a7209 */ /* 0x002fe40007810000 */
[----:B------:R-:W-:Y:S01]  /*5fb0*/  FMNMX3.FTZ R11, R16, R147, R145, !PT ;  /* 0x00000093100b7276 */ /* 0x000fe20007810091 */
[----:B---3--:R-:W-:Y:S02]  /*5fc0*/  ULEA UR5, UR5, UR6, 0x18 ;  /* 0x0000000605057291 */ /* 0x008fe4000f8ec0ff */
[----:B------:R-:W1:Y:S04]  /*5fd0*/  SHFL.BFLY PT, R185, R10, 0x1, 0x1f ;  /* 0x0c201f000ab97f89 */ /* 0x000e6800000e0000 */
[----:B------:R-:W3:Y:S01]  /*5fe0*/  SHFL.BFLY PT, R8, R11, 0x2, 0x1f ;  /* 0x0c401f000b087f89 */ /* 0x000ee200000e0000 */
[----:B------:R-:W-:-:S04]  /*5ff0*/  LEA R168, R148, UR5, 0x1 ;  /* 0x0000000594a87c11 */ /* 0x000fc8000f8e08ff */
[----:B------:R-:W-:Y:S01]  /*6000*/  IADD3 R20, PT, PT, R168, 0x12000, RZ ;  /* 0x00012000a8147810 */ /* 0x000fe20007ffe0ff */
[----:B------:R-:W-:Y:S04]  /*6010*/  LDSM.16.MT88.4 R16, [R168+0x12000] ;  /* 0x01200000a810783b */ /* 0x000fe80000004200 */
[----:B------:R-:W-:Y:S01]  /*6020*/  LDSM.16.MT88.4 R136, [R168+0x12800] ;  /* 0x01280000a888783b */ /* 0x000fe20000004200 */
[----:B-1----:R-:W-:Y:S02]  /*6030*/  FMNMX.FTZ R185, R10, R185, !PT ;  /* 0x000000b90ab97209 */ /* 0x002fe40007810000 */
[----:B---3--:R-:W-:-:S03]  /*6040*/  FMNMX.FTZ R9, R11, R8, !PT ;  /* 0x000000080b097209 */ /* 0x008fc60007810000 */
[C---:B--2---:R-:W-:Y:S01]  /*6050*/  FMUL.FTZ R169, R185.reuse, UR4 ;  /* 0x00000004b9a97c20 */ /* 0x044fe20008410000 */
[----:B------:R-:W-:Y:S01]  /*6060*/  FSETP.NEU.FTZ.AND P4, PT, R185, -INF , PT ;  /* 0xff800000b900780b */ /* 0x000fe20003f9d000 */
[----:B------:R-:W1:Y:S03]  /*6070*/  SHFL.BFLY PT, R184, R9, 0x1, 0x1f ;  /* 0x0c201f0009b87f89 */ /* 0x000e6600000e0000 */
[----:B------:R-:W-:-:S05]  /*6080*/  FSEL R169, R169, RZ, P4 ;  /* 0x000000ffa9a97208 */ /* 0x000fca0002000000 */
[--C-:B------:R-:W-:Y:S01]  /*6090*/  FFMA.FTZ R158, R156, UR4, -R169.reuse ;  /* 0x000000049c9e7c23 */ /* 0x100fe200080108a9 */
[--C-:B------:R-:W-:Y:S01]  /*60a0*/  FFMA.FTZ R160, R162, UR4, -R169.reuse ;  /* 0x00000004a2a07c23 */ /* 0x100fe200080108a9 */
[--C-:B------:R-:W-:Y:S01]  /*60b0*/  FFMA.FTZ R159, R166, UR4, -R169.reuse ;  /* 0x00000004a69f7c23 */ /* 0x100fe200080108a9 */
[----:B------:R-:W-:Y:S01]  /*60c0*/  IADD3 R166, PT, PT, R168, 0x12040, RZ ;  /* 0x00012040a8a67810 */ /* 0x000fe20007ffe0ff */
[--C-:B------:R-:W-:Y:S01]  /*60d0*/  FFMA.FTZ R164, R164, UR4, -R169.reuse ;  /* 0x00000004a4a47c23 */ /* 0x100fe200080108a9 */
[----:B------:R-:W-:Y:S01]  /*60e0*/  @P2 IADD3 R166, PT, PT, R20, -0x40, RZ ;  /* 0xffffffc014a62810 */ /* 0x000fe20007ffe0ff */
[----:B------:R-:W-:Y:S01]  /*60f0*/  MUFU.EX2 R158, R158 ;  /* 0x0000009e009e7308 */ /* 0x000fe20000000800 */
[--C-:B------:R-:W-:Y:S01]  /*6100*/  FFMA.FTZ R173, R174, UR4, -R169.reuse ;  /* 0x00000004aead7c23 */ /* 0x100fe200080108a9 */
[--C-:B------:R-:W-:Y:S01]  /*6110*/  FFMA.FTZ R171, R186, UR4, -R169.reuse ;  /* 0x00000004baab7c23 */ /* 0x100fe200080108a9 */
[--C-:B------:R-:W-:Y:S01]  /*6120*/  FFMA.FTZ R172, R172, UR4, -R169.reuse ;  /* 0x00000004acac7c23 */ /* 0x100fe200080108a9 */
[----:B------:R-:W-:Y:S01]  /*6130*/  LDSM.16.MT88.4 R32, [R166] ;  /* 0x00000000a620783b */ /* 0x000fe20000004200 */
[--C-:B------:R-:W-:Y:S01]  /*6140*/  FFMA.FTZ R174, R134, UR4, -R169.reuse ;  /* 0x0000000486ae7c23 */ /* 0x100fe200080108a9 */
[--C-:B------:R-:W-:Y:S01]  /*6150*/  FFMA.FTZ R182, R182, UR4, -R169.reuse ;  /* 0x00000004b6b67c23 */ /* 0x100fe200080108a9 */
[--C-:B------:R-:W-:Y:S01]  /*6160*/  FFMA.FTZ R180, R180, UR4, -R169.reuse ;  /* 0x00000004b4b47c23 */ /* 0x100fe200080108a9 */
[----:B------:R-:W-:Y:S01]  /*6170*/  MUFU.EX2 R164, R164 ;  /* 0x000000a400a47308 */ /* 0x000fe20000000800 */
[--C-:B------:R-:W-:Y:S01]  /*6180*/  FFMA.FTZ R170, R170, UR4, -R169.reuse ;  /* 0x00000004aaaa7c23 */ /* 0x100fe200080108a9 */
[----:B------:R-:W-:Y:S01]  /*6190*/  FFMA.FTZ R200, R152, UR4, -R169 ;  /* 0x0000000498c87c23 */ /* 0x000fe200080108a9 */
[----:B-1----:R-:W-:-:S04]  /*61a0*/  FMNMX.FTZ R184, R9, R184, !PT ;  /* 0x000000b809b87209 */ /* 0x002fc80007810000 */
[C---:B------:R-:W-:Y:S01]  /*61b0*/  FSETP.NEU.FTZ.AND P1, PT, R184.reuse, -INF , PT ;  /* 0xff800000b800780b */ /* 0x040fe20003f3d000 */
[C---:B------:R-:W-:Y:S01]  /*61c0*/  FMUL.FTZ R144, R184.reuse, UR4 ;  /* 0x00000004b8907c20 */ /* 0x040fe20008410000 */
[----:B------:R-:W1:Y:S02]  /*61d0*/  MUFU.EX2 R160, R160 ;  /* 0x000000a000a07308 */ /* 0x000e640000000800 */
[----:B------:R-:W-:Y:S02]  /*61e0*/  FSEL R8, R184, RZ, P1 ;  /* 0x000000ffb8087208 */ /* 0x000fe40000800000 */
[----:B------:R-:W-:-:S03]  /*61f0*/  FSEL R144, R144, RZ, P1 ;  /* 0x000000ff90907208 */ /* 0x000fc60000800000 */
[----:B------:R-:W-:Y:S01]  /*6200*/  FADD.FTZ R3, R3, -R8 ;  /* 0x8000000803037221 */ /* 0x000fe20000010000 */
[----:B------:R-:W2:Y:S01]  /*6210*/  MUFU.EX2 R159, R159 ;  /* 0x0000009f009f7308 */ /* 0x000ea20000000800 */
[--C-:B------:R-:W-:Y:S01]  /*6220*/  FFMA.FTZ R156, R165, UR4, -R144.reuse ;  /* 0x00000004a59c7c23 */ /* 0x100fe20008010890 */
[----:B------:R-:W-:Y:S01]  /*6230*/  MOV R165, 0x20 ;  /* 0x0000002000a57802 */ /* 0x000fe20000000f00 */
[--C-:B------:R-:W-:Y:S01]  /*6240*/  FFMA.FTZ R162, R161, UR4, -R144.reuse ;  /* 0x00000004a1a27c23 */ /* 0x100fe20008010890 */
[--C-:B------:R-:W-:Y:S01]  /*6250*/  FFMA.FTZ R161, R167, UR4, -R144.reuse ;  /* 0x00000004a7a17c23 */ /* 0x100fe20008010890 */
[--C-:B------:R-:W-:Y:S01]  /*6260*/  FFMA.FTZ R157, R163, UR4, -R144.reuse ;  /* 0x00000004a39d7c23 */ /* 0x100fe20008010890 */
[----:B------:R-:W-:Y:S01]  /*6270*/  SEL R165, R165, 0xffffffe0, !P0 ;  /* 0xffffffe0a5a57807 */ /* 0x000fe20004000000 */
[----:B------:R-:W-:Y:S01]  /*6280*/  FMUL.FTZ R3, R3, UR4 ;  /* 0x0000000403037c20 */ /* 0x000fe20008410000 */
[----:B------:R-:W-:Y:S01]  /*6290*/  FSEL R163, R185, RZ, P4 ;  /* 0x000000ffb9a37208 */ /* 0x000fe20002000000 */
[----:B------:R-:W-:Y:S01]  /*62a0*/  MUFU.EX2 R162, R162 ;  /* 0x000000a200a27308 */ /* 0x000fe20000000800 */
[----:B------:R-:W-:Y:S01]  /*62b0*/  IADD3 R167, PT, PT, R165, R168, RZ ;  /* 0x000000a8a5a77210 */ /* 0x000fe20007ffe0ff */
[--C-:B------:R-:W-:Y:S01]  /*62c0*/  FFMA.FTZ R175, R135, UR4, -R144.reuse ;  /* 0x0000000487af7c23 */ /* 0x100fe20008010890 */
[----:B-1----:R-:W-:Y:S01]  /*62d0*/  F2FP.BF16.F32.PACK_AB R8, R160, R164 ;  /* 0x000000a4a008723e */ /* 0x002fe200000010ff */
[----:B------:R-:W-:Y:S01]  /*62e0*/  FADD.FTZ R163, R132, -R163 ;  /* 0x800000a384a37221 */ /* 0x000fe20000010000 */
[----:B------:R-:W-:Y:S01]  /*62f0*/  IADD3 R165, PT, PT, R165, R166, RZ ;  /* 0x000000a6a5a57210 */ /* 0x000fe20007ffe0ff */
[----:B------:R-:W1:Y:S01]  /*6300*/  LDSM.16.MT88.4 R24, [R167+0x12000] ;  /* 0x01200000a718783b */ /* 0x000e620000004200 */
[--C-:B------:R-:W-:Y:S01]  /*6310*/  FFMA.FTZ R176, R187, UR4, -R144.reuse ;  /* 0x00000004bbb07c23 */ /* 0x100fe20008010890 */
[----:B------:R-:W-:Y:S01]  /*6320*/  FMUL.FTZ R163, R163, UR4 ;  /* 0x00000004a3a37c20 */ /* 0x000fe20008410000 */
[----:B------:R-:W3:Y:S01]  /*6330*/  MUFU.EX2 R157, R157 ;  /* 0x0000009d009d7308 */ /* 0x000ee20000000800 */
[----:B--2---:R-:W-:Y:S01]  /*6340*/  F2FP.BF16.F32.PACK_AB R10, R158, R159 ;  /* 0x0000009f9e0a723e */ /* 0x004fe200000010ff */
[--C-:B------:R-:W-:Y:S01]  /*6350*/  FFMA.FTZ R178, R205, UR4, -R144.reuse ;  /* 0x00000004cdb27c23 */ /* 0x100fe20008010890 */
[--C-:B------:R-:W-:Y:S01]  /*6360*/  FFMA.FTZ R177, R183, UR4, -R144.reuse ;  /* 0x00000004b7b17c23 */ /* 0x100fe20008010890 */
[----:B------:R-:W-:Y:S01]  /*6370*/  LDSM.16.MT88.4 R132, [R166+0x800] ;  /* 0x00080000a684783b */ /* 0x000fe20000004200 */
[--C-:B------:R-:W-:Y:S01]  /*6380*/  FFMA.FTZ R183, R142, UR4, -R169.reuse ;  /* 0x000000048eb77c23 */ /* 0x100fe200080108a9 */
[--C-:B------:R-:W-:Y:S01]  /*6390*/  FFMA.FTZ R187, R140, UR4, -R169.reuse ;  /* 0x000000048cbb7c23 */ /* 0x100fe200080108a9 */
[--C-:B------:R-:W-:Y:S01]  /*63a0*/  FFMA.FTZ R186, R141, UR4, -R144.reuse ;  /* 0x000000048dba7c23 */ /* 0x100fe20008010890 */
[----:B------:R-:W-:Y:S01]  /*63b0*/  MUFU.EX2 R156, R156 ;  /* 0x0000009c009c7308 */ /* 0x000fe20000000800 */
[--C-:B------:R-:W-:Y:S01]  /*63c0*/  FFMA.FTZ R205, R143, UR4, -R144.reuse ;  /* 0x000000048fcd7c23 */ /* 0x100fe20008010890 */
[--C-:B------:R-:W-:Y:S01]  /*63d0*/  FFMA.FTZ R181, R181, UR4, -R144.reuse ;  /* 0x00000004b5b57c23 */ /* 0x100fe20008010890 */
[--C-:B------:R-:W-:Y:S01]  /*63e0*/  FFMA.FTZ R188, R179, UR4, -R144.reuse ;  /* 0x00000004b3bc7c23 */ /* 0x100fe20008010890 */
[----:B------:R-:W-:Y:S01]  /*63f0*/  LDSM.16.MT88.4 R140, [R168+0x13000] ;  /* 0x01300000a88c783b */ /* 0x000fe20000004200 */
[--C-:B------:R-:W-:Y:S01]  /*6400*/  FFMA.FTZ R179, R154, UR4, -R169.reuse ;  /* 0x000000049ab37c23 */ /* 0x100fe200080108a9 */
[----:B------:R-:W-:Y:S01]  /*6410*/  FFMA.FTZ R169, R146, UR4, -R169 ;  /* 0x0000000492a97c23 */ /* 0x000fe200080108a9 */
[--C-:B------:R-:W-:Y:S01]  /*6420*/  FFMA.FTZ R202, R153, UR4, -R144.reuse ;  /* 0x0000000499ca7c23 */ /* 0x100fe20008010890 */
[----:B------:R-:W2:Y:S01]  /*6430*/  MUFU.EX2 R161, R161 ;  /* 0x000000a100a17308 */ /* 0x000ea20000000800 */
[----:B---3--:R-:W-:Y:S01]  /*6440*/  F2FP.BF16.F32.PACK_AB R9, R157, R162 ;  /* 0x000000a29d09723e */ /* 0x008fe200000010ff */
[--C-:B------:R-:W-:Y:S01]  /*6450*/  FFMA.FTZ R207, R155, UR4, -R144.reuse ;  /* 0x000000049bcf7c23 */ /* 0x100fe20008010890 */
[--C-:B------:R-:W-:Y:S01]  /*6460*/  FFMA.FTZ R204, R147, UR4, -R144.reuse ;  /* 0x0000000493cc7c23 */ /* 0x100fe20008010890 */
[----:B------:R-:W-:Y:S01]  /*6470*/  FFMA.FTZ R209, R145, UR4, -R144 ;  /* 0x0000000491d17c23 */ /* 0x000fe20008010890 */
[----:B------:R-:W-:Y:S03]  /*6480*/  LDSM.16.MT88.4 R152, [R168+0x15800] ;  /* 0x01580000a898783b */ /* 0x000fe60000004200 */
[----:B------:R-:W3:Y:S01]  /*6490*/  MUFU.EX2 R163, R163 ;  /* 0x000000a300a37308 */ /* 0x000ee20000000800 */
[----:B------:R-:W-:Y:S07]  /*64a0*/  LDSM.16.MT88.4 R144, [R167+0x15800] ;  /* 0x01580000a790783b */ /* 0x000fee0000004200 */
[----:B------:R-:W4:Y:S01]  /*64b0*/  MUFU.EX2 R3, R3 ;  /* 0x0000000300037308 */ /* 0x000f220000000800 */
[----:B--2---:R-:W-:-:S07]  /*64c0*/  F2FP.BF16.F32.PACK_AB R11, R161, R156 ;  /* 0x0000009ca10b723e */ /* 0x004fce00000010ff */
[----:B------:R-:W-:Y:S01]  /*64d0*/  MUFU.EX2 R171, R171 ;  /* 0x000000ab00ab7308 */ /* 0x000fe20000000800 */
[-C--:B---3--:R-:W-:Y:S01]  /*64e0*/  FMUL.FTZ R20, R120, R163.reuse ;  /* 0x000000a378147220 */ /* 0x088fe20000410000 */
[-C--:B------:R-:W-:Y:S01]  /*64f0*/  FMUL.FTZ R21, R121, R163.reuse ;  /* 0x000000a379157220 */ /* 0x080fe20000410000 */
[-C--:B------:R-:W-:Y:S01]  /*6500*/  FMUL.FTZ R28, R116, R163.reuse ;  /* 0x000000a3741c7220 */ /* 0x080fe20000410000 */
[-C--:B------:R-:W-:Y:S01]  /*6510*/  FMUL.FTZ R29, R117, R163.reuse ;  /* 0x000000a3751d7220 */ /* 0x080fe20000410000 */
[-C--:B------:R-:W-:Y:S01]  /*6520*/  FMUL.FTZ R108, R108, R163.reuse ;  /* 0x000000a36c6c7220 */ /* 0x080fe20000410000 */
[-C--:B------:R-:W-:Y:S01]  /*6530*/  FMUL.FTZ R109, R109, R163.reuse ;  /* 0x000000a36d6d7220 */ /* 0x080fe20000410000 */
[-C--:B------:R-:W-:Y:S01]  /*6540*/  FMUL.FTZ R104, R104, R163.reuse ;  /* 0x000000a368687220 */ /* 0x080fe20000410000 */
[----:B------:R-:W-:Y:S01]  /*6550*/  FMUL.FTZ R105, R105, R163 ;  /* 0x000000a369697220 */ /* 0x000fe20000410000 */
[-C--:B----4-:R-:W-:Y:S01]  /*6560*/  FMUL.FTZ R22, R122, R3.reuse ;  /* 0x000000037a167220 */ /* 0x090fe20000410000 */
[-C--:B------:R-:W-:Y:S01]  /*6570*/  FMUL.FTZ R23, R123, R3.reuse ;  /* 0x000000037b177220 */ /* 0x080fe20000410000 */
[-C--:B------:R-:W-:Y:S01]  /*6580*/  FMUL.FTZ R30, R118, R3.reuse ;  /* 0x00000003761e7220 */ /* 0x080fe20000410000 */
[-C--:B------:R-:W-:Y:S01]  /*6590*/  FMUL.FTZ R31, R119, R3.reuse ;  /* 0x00000003771f7220 */ /* 0x080fe20000410000 */
[-C--:B------:R-:W-:Y:S01]  /*65a0*/  FMUL.FTZ R110, R110, R3.reuse ;  /* 0x000000036e6e7220 */ /* 0x080fe20000410000 */
[-C--:B------:R-:W-:Y:S01]  /*65b0*/  FMUL.FTZ R111, R111, R3.reuse ;  /* 0x000000036f6f7220 */ /* 0x080fe20000410000 */
[----:B------:R-:W2:Y:S01]  /*65c0*/  LDSM.16.MT88.4 R116, [R165] ;  /* 0x00000000a574783b */ /* 0x000ea20000004200 */
[-C--:B------:R-:W-:Y:S01]  /*65d0*/  FMUL.FTZ R106, R106, R3.reuse ;  /* 0x000000036a6a7220 */ /* 0x080fe20000410000 */
[C---:B-1----:R-:W-:Y:S01]  /*65e0*/  HMMA.16816.F32.BF16 R20, R8.reuse, R24, R20 ;  /* 0x000000180814723c */ /* 0x042fe20000041814 */
[----:B------:R-:W-:Y:S01]  /*65f0*/  FMUL.FTZ R107, R107, R3 ;  /* 0x000000036b6b7220 */ /* 0x000fe20000410000 */
[-C--:B------:R-:W-:Y:S01]  /*6600*/  FMUL.FTZ R100, R100, R163.reuse ;  /* 0x000000a364647220 */ /* 0x080fe20000410000 */
[----:B------:R-:W-:Y:S01]  /*6610*/  FMUL.FTZ R101, R101, R163 ;  /* 0x000000a365657220 */ /* 0x000fe20000410000 */
[-C--:B------:R-:W-:Y:S01]  /*6620*/  FMUL.FTZ R102, R102, R3.reuse ;  /* 0x0000000366667220 */ /* 0x080fe20000410000 */
[----:B------:R-:W-:Y:S01]  /*6630*/  FMUL.FTZ R103, R103, R3 ;  /* 0x0000000367677220 */ /* 0x000fe20000410000 */
[-C--:B------:R-:W-:Y:S01]  /*6640*/  FMUL.FTZ R36, R36, R163.reuse ;  /* 0x000000a324247220 */ /* 0x080fe20000410000 */
[-C--:B------:R-:W-:Y:S01]  /*6650*/  FMUL.FTZ R37, R37, R163.reuse ;  /* 0x000000a325257220 */ /* 0x080fe20000410000 */
[C---:B------:R-:W-:Y:S01]  /*6660*/  HMMA.16816.F32.BF16 R24, R8.reuse, R26, R28 ;  /* 0x0000001a0818723c */ /* 0x040fe2000004181c */
[-C--:B------:R-:W-:Y:S01]  /*6670*/  FMUL.FTZ R28, R112, R163.reuse ;  /* 0x000000a3701c7220 */ /* 0x080fe20000410000 */
[----:B------:R-:W-:Y:S01]  /*6680*/  FMUL.FTZ R29, R113, R163 ;  /* 0x000000a3711d7220 */ /* 0x000fe20000410000 */
[-C--:B------:R-:W-:Y:S01]  /*6690*/  FMUL.FTZ R30, R114, R3.reuse ;  /* 0x00000003721e7220 */ /* 0x080fe20000410000 */
[-C--:B------:R-:W-:Y:S01]  /*66a0*/  FMUL.FTZ R31, R115, R3.reuse ;  /* 0x00000003731f7220 */ /* 0x080fe20000410000 */
[-C--:B------:R-:W-:Y:S01]  /*66b0*/  FMUL.FTZ R38, R38, R3.reuse ;  /* 0x0000000326267220 */ /* 0x080fe20000410000 */
[----:B------:R-:W1:Y:S01]  /*66c0*/  LDSM.16.MT88.4 R112, [R168+0x14000] ;  /* 0x01400000a870783b */ /* 0x000e620000004200 */
[----:B------:R-:W-:Y:S01]  /*66d0*/  FMUL.FTZ R39, R39, R3 ;  /* 0x0000000327277220 */ /* 0x000fe20000410000 */
[-C--:B------:R-:W-:Y:S01]  /*66e0*/  FMUL.FTZ R40, R40, R163.reuse ;  /* 0x000000a328287220 */ /* 0x080fe20000410000 */
[----:B------:R-:W-:Y:S01]  /*66f0*/  FMUL.FTZ R41, R41, R163 ;  /* 0x000000a329297220 */ /* 0x000fe20000410000 */
[-C--:B------:R-:W-:Y:S01]  /*6700*/  FMUL.FTZ R42, R42, R3.reuse ;  /* 0x000000032a2a7220 */ /* 0x080fe20000410000 */
[C---:B------:R-:W-:Y:S01]  /*6710*/  HMMA.16816.F32.BF16 R28, R8.reuse, R32, R28 ;  /* 0x00000020081c723c */ /* 0x040fe2000004181c */
[----:B------:R-:W-:Y:S01]  /*6720*/  FMUL.FTZ R43, R43, R3 ;  /* 0x000000032b2b7220 */ /* 0x000fe20000410000 */
[-C--:B------:R-:W-:Y:S01]  /*6730*/  FMUL.FTZ R44, R44, R163.reuse ;  /* 0x000000a32c2c7220 */ /* 0x080fe20000410000 */
[----:B------:R-:W-:Y:S01]  /*6740*/  FMUL.FTZ R45, R45, R163 ;  /* 0x000000a32d2d7220 */ /* 0x000fe20000410000 */
[-C--:B------:R-:W-:Y:S01]  /*6750*/  FMUL.FTZ R46, R46, R3.reuse ;  /* 0x000000032e2e7220 */ /* 0x080fe20000410000 */
[----:B------:R-:W-:Y:S01]  /*6760*/  FMUL.FTZ R47, R47, R3 ;  /* 0x000000032f2f7220 */ /* 0x000fe20000410000 */
[-C--:B------:R-:W-:Y:S01]  /*6770*/  FMUL.FTZ R48, R48, R163.reuse ;  /* 0x000000a330307220 */ /* 0x080fe20000410000 */
[----:B------:R-:W-:Y:S01]  /*6780*/  FMUL.FTZ R49, R49, R163 ;  /* 0x000000a331317220 */ /* 0x000fe20000410000 */
[C---:B------:R-:W-:Y:S01]  /*6790*/  HMMA.16816.F32.BF16 R32, R8.reuse, R34, R108 ;  /* 0x000000220820723c */ /* 0x040fe2000004186c */
[----:B------:R-:W3:Y:S01]  /*67a0*/  LDSM.16.MT88.4 R108, [R167+0x14000] ;  /* 0x01400000a76c783b */ /* 0x000ee20000004200 */
[-C--:B------:R-:W-:Y:S01]  /*67b0*/  FMUL.FTZ R50, R50, R3.reuse ;  /* 0x0000000332327220 */ /* 0x080fe20000410000 */
[----:B------:R-:W-:Y:S01]  /*67c0*/  FMUL.FTZ R51, R51, R3 ;  /* 0x0000000333337220 */ /* 0x000fe20000410000 */
[-C--:B------:R-:W-:Y:S01]  /*67d0*/  FMUL.FTZ R52, R52, R163.reuse ;  /* 0x000000a334347220 */ /* 0x080fe20000410000 */
[----:B------:R-:W-:Y:S01]  /*67e0*/  FMUL.FTZ R53, R53, R163 ;  /* 0x000000a335357220 */ /* 0x000fe20000410000 */
[-C--:B------:R-:W-:Y:S01]  /*67f0*/  FMUL.FTZ R54, R54, R3.reuse ;  /* 0x0000000336367220 */ /* 0x080fe20000410000 */
[----:B------:R-:W-:Y:S01]  /*6800*/  FMUL.FTZ R55, R55, R3 ;  /* 0x0000000337377220 */ /* 0x000fe20000410000 */
[-C--:B------:R-:W-:Y:S01]  /*6810*/  FMUL.FTZ R56, R56, R163.reuse ;  /* 0x000000a338387220 */ /* 0x080fe20000410000 */
[----:B------:R-:W-:Y:S01]  /*6820*/  FMUL.FTZ R57, R57, R163 ;  /* 0x000000a339397220 */ /* 0x000fe20000410000 */
[-C--:B------:R-:W-:Y:S01]  /*6830*/  FMUL.FTZ R58, R58, R3.reuse ;  /* 0x000000033a3a7220 */ /* 0x080fe20000410000 */
[C---:B--2---:R-:W-:Y:S01]  /*6840*/  HMMA.16816.F32.BF16 R104, R8.reuse, R116, R104 ;  /* 0x000000740868723c */ /* 0x044fe20000041868 */
        /* <DEDUP_REMOVED lines=8> */
[----:B------:R-:W2:Y:S01]  /*68d0*/  LDSM.16.MT88.4 R116, [R166+0x2000] ;  /* 0x00200000a674783b */ /* 0x000ea20000004200 */
[-C--:B------:R-:W-:Y:S01]  /*68e0*/  FMUL.FTZ R66, R66, R3.reuse ;  /* 0x0000000342427220 */ /* 0x080fe20000410000 */
[----:B------:R-:W-:Y:S01]  /*68f0*/  FMUL.FTZ R67, R67, R3 ;  /* 0x0000000343437220 */ /* 0x000fe20000410000 */
[-C--:B------:R-:W-:Y:S01]  /*6900*/  FMUL.FTZ R68, R68, R163.reuse ;  /* 0x000000a344447220 */ /* 0x080fe20000410000 */
[----:B------:R-:W-:Y:S01]  /*6910*/  FMUL.FTZ R69, R69, R163 ;  /* 0x000000a345457220 */ /* 0x000fe20000410000 */
[-C--:B------:R-:W-:Y:S01]  /*6920*/  FMUL.FTZ R70, R70, R3.reuse ;  /* 0x0000000346467220 */ /* 0x080fe20000410000 */
[----:B------:R-:W-:Y:S01]  /*6930*/  FMUL.FTZ R71, R71, R3 ;  /* 0x0000000347477220 */ /* 0x000fe20000410000 */
[C---:B-1----:R-:W-:Y:S01]  /*6940*/  HMMA.16816.F32.BF16 R36, R8.reuse, R112, R36 ;  /* 0x000000700824723c */ /* 0x042fe20000041824 */
[-C--:B------:R-:W-:Y:S01]  /*6950*/  FMUL.FTZ R72, R72, R163.reuse ;  /* 0x000000a348487220 */ /* 0x080fe20000410000 */
[----:B------:R-:W-:Y:S01]  /*6960*/  FMUL.FTZ R73, R73, R163 ;  /* 0x000000a349497220 */ /* 0x000fe20000410000 */
[-C--:B------:R-:W-:Y:S01]  /*6970*/  FMUL.FTZ R74, R74, R3.reuse ;  /* 0x000000034a4a7220 */ /* 0x080fe20000410000 */
[----:B------:R-:W-:Y:S01]  /*6980*/  FMUL.FTZ R75, R75, R3 ;  /* 0x000000034b4b7220 */ /* 0x000fe20000410000 */
[-C--:B------:R-:W-:Y:S01]  /*6990*/  FMUL.FTZ R12, R128, R163.reuse ;  /* 0x000000a3800c7220 */ /* 0x080fe20000410000 */
[----:B------:R-:W-:Y:S01]  /*69a0*/  FMUL.FTZ R13, R129, R163 ;  /* 0x000000a3810d7220 */ /* 0x000fe20000410000 */
[-C--:B------:R-:W-:Y:S01]  /*69b0*/  FMUL.FTZ R14, R130, R3.reuse ;  /* 0x00000003820e7220 */ /* 0x080fe20000410000 */
[C---:B------:R-:W-:Y:S01]  /*69c0*/  HMMA.16816.F32.BF16 R40, R8.reuse, R114, R40 ;  /* 0x000000720828723c */ /* 0x040fe20000041828 */
[----:B------:R-:W1:Y:S01]  /*69d0*/  LDSM.16.MT88.4 R112, [R165+0x2000] ;  /* 0x00200000a570783b */ /* 0x000e620000004200 */
[----:B------:R-:W-:Y:S01]  /*69e0*/  FMUL.FTZ R15, R131, R3 ;  /* 0x00000003830f7220 */ /* 0x000fe20000410000 */
[-C--:B------:R-:W-:Y:S01]  /*69f0*/  FMUL.FTZ R124, R124, R163.reuse ;  /* 0x000000a37c7c7220 */ /* 0x080fe20000410000 */
[----:B------:R-:W-:Y:S01]  /*6a00*/  FMUL.FTZ R125, R125, R163 ;  /* 0x000000a37d7d7220 */ /* 0x000fe20000410000 */
[-C--:B------:R-:W-:Y:S01]  /*6a10*/  FMUL.FTZ R126, R126, R3.reuse ;  /* 0x000000037e7e7220 */ /* 0x080fe20000410000 */
[----:B------:R-:W-:Y:S01]  /*6a20*/  FMUL.FTZ R127, R127, R3 ;  /* 0x000000037f7f7220 */ /* 0x000fe20000410000 */
[----:B------:R-:W4:Y:S01]  /*6a30*/  MUFU.EX2 R172, R172 ;  /* 0x000000ac00ac7308 */ /* 0x000f220000000800 */
[C---:B---3--:R-:W-:Y:S01]  /*6a40*/  HMMA.16816.F32.BF16 R44, R8.reuse, R108, R44 ;  /* 0x0000006c082c723c */ /* 0x048fe2000004182c */
[-C--:B------:R-:W-:Y:S01]  /*6a50*/  FMUL.FTZ R76, R76, R163.reuse ;  /* 0x000000a34c4c7220 */ /* 0x080fe20000410000 */
[----:B------:R-:W-:Y:S01]  /*6a60*/  FMUL.FTZ R77, R77, R163 ;  /* 0x000000a34d4d7220 */ /* 0x000fe20000410000 */
[-C--:B------:R-:W-:Y:S01]  /*6a70*/  FMUL.FTZ R78, R78, R3.reuse ;  /* 0x000000034e4e7220 */ /* 0x080fe20000410000 */
[----:B------:R-:W-:Y:S01]  /*6a80*/  FMUL.FTZ R79, R79, R3 ;  /* 0x000000034f4f7220 */ /* 0x000fe20000410000 */
[-C--:B------:R-:W-:Y:S01]  /*6a90*/  FMUL.FTZ R80, R80, R163.reuse ;  /* 0x000000a350507220 */ /* 0x080fe20000410000 */
[----:B------:R-:W-:Y:S01]  /*6aa0*/  FMUL.FTZ R81, R81, R163 ;  /* 0x000000a351517220 */ /* 0x000fe20000410000 */
[----:B------:R-:W-:Y:S01]  /*6ab0*/  MUFU.EX2 R173, R173 ;  /* 0x000000ad00ad7308 */ /* 0x000fe20000000800 */
[C---:B------:R-:W-:Y:S01]  /*6ac0*/  HMMA.16816.F32.BF16 R48, R8.reuse, R110, R48 ;  /* 0x0000006e0830723c */ /* 0x040fe20000041830 */
[----:B------:R-:W3:Y:S01]  /*6ad0*/  LDSM.16.MT88.4 R108, [R168+0x16000] ;  /* 0x01600000a86c783b */ /* 0x000ee20000004200 */
[-C--:B------:R-:W-:Y:S01]  /*6ae0*/  FMUL.FTZ R82, R82, R3.reuse ;  /* 0x0000000352527220 */ /* 0x080fe20000410000 */
[----:B------:R-:W-:Y:S01]  /*6af0*/  FMUL.FTZ R83, R83, R3 ;  /* 0x0000000353537220 */ /* 0x000fe20000410000 */
[-C--:B------:R-:W-:Y:S01]  /*6b00*/  FMUL.FTZ R84, R84, R163.reuse ;  /* 0x000000a354547220 */ /* 0x080fe20000410000 */
[----:B------:R-:W-:Y:S01]  /*6b10*/  FMUL.FTZ R85, R85, R163 ;  /* 0x000000a355557220 */ /* 0x000fe20000410000 */
[-C--:B------:R-:W-:Y:S01]  /*6b20*/  FMUL.FTZ R86, R86, R3.reuse ;  /* 0x0000000356567220 */ /* 0x080fe20000410000 */
[----:B------:R-:W-:Y:S01]  /*6b30*/  MUFU.EX2 R174, R174 ;  /* 0x000000ae00ae7308 */ /* 0x000fe20000000800 */
[C---:B------:R-:W-:Y:S01]  /*6b40*/  HMMA.16816.F32.BF16 R12, R8.reuse, R16, R12 ;  /* 0x00000010080c723c */ /* 0x040fe2000004180c */
[----:B------:R-:W-:Y:S01]  /*6b50*/  FMUL.FTZ R87, R87, R3 ;  /* 0x0000000357577220 */ /* 0x000fe20000410000 */
[-C--:B------:R-:W-:Y:S01]  /*6b60*/  FMUL.FTZ R88, R88, R163.reuse ;  /* 0x000000a358587220 */ /* 0x080fe20000410000 */
[----:B------:R-:W-:Y:S01]  /*6b70*/  FMUL.FTZ R89, R89, R163 ;  /* 0x000000a359597220 */ /* 0x000fe20000410000 */
[-C--:B------:R-:W-:Y:S01]  /*6b80*/  FMUL.FTZ R90, R90, R3.reuse ;  /* 0x000000035a5a7220 */ /* 0x080fe20000410000 */
[----:B------:R-:W-:Y:S01]  /*6b90*/  FMUL.FTZ R91, R91, R3 ;  /* 0x000000035b5b7220 */ /* 0x000fe20000410000 */
[-C--:B------:R-:W-:Y:S01]  /*6ba0*/  FMUL.FTZ R92, R92, R163.reuse ;  /* 0x000000a35c5c7220 */ /* 0x080fe20000410000 */
[----:B------:R-:W-:Y:S01]  /*6bb0*/  MUFU.EX2 R175, R175 ;  /* 0x000000af00af7308 */ /* 0x000fe20000000800 */
[C---:B--2---:R-:W-:Y:S01]  /*6bc0*/  HMMA.16816.F32.BF16 R52, R8.reuse, R116, R52 ;  /* 0x000000740834723c */ /* 0x044fe20000041834 */
[----:B------:R-:W-:Y:S01]  /*6bd0*/  FMUL.FTZ R93, R93, R163 ;  /* 0x000000a35d5d7220 */ /* 0x000fe20000410000 */
[-C--:B------:R-:W-:Y:S01]  /*6be0*/  FMUL.FTZ R94, R94, R3.reuse ;  /* 0x000000035e5e7220 */ /* 0x080fe20000410000 */
[----:B------:R-:W-:Y:S01]  /*6bf0*/  FMUL.FTZ R95, R95, R3 ;  /* 0x000000035f5f7220 */ /* 0x000fe20000410000 */
[-C--:B------:R-:W-:Y:S01]  /*6c00*/  FMUL.FTZ R96, R96, R163.reuse ;  /* 0x000000a360607220 */ /* 0x080fe20000410000 */
[----:B------:R-:W-:Y:S01]  /*6c10*/  FMUL.FTZ R97, R97, R163 ;  /* 0x000000a361617220 */ /* 0x000fe20000410000 */
[-C--:B------:R-:W-:Y:S01]  /*6c20*/  FMUL.FTZ R98, R98, R3.reuse ;  /* 0x0000000362627220 */ /* 0x080fe20000410000 */
[----:B------:R-:W2:Y:S01]  /*6c30*/  MUFU.EX2 R176, R176 ;  /* 0x000000b000b07308 */ /* 0x000ea20000000800 */
[C---:B------:R-:W-:Y:S01]  /*6c40*/  HMMA.16816.F32.BF16 R56, R8.reuse, R118, R56 ;  /* 0x000000760838723c */ /* 0x040fe20000041838 */
[----:B------:R-:W5:Y:S01]  /*6c50*/  LDSM.16.MT88.4 R116, [R167+0x16000] ;  /* 0x01600000a774783b */ /* 0x000f620000004200 */
[----:B------:R-:W-:Y:S01]  /*6c60*/  FMUL.FTZ R99, R99, R3 ;  /* 0x0000000363637220 */ /* 0x000fe20000410000 */
[----:B------:R-:W-:Y:S01]  /*6c70*/  FFMA.FTZ R163, R203, R163, R164 ;  /* 0x000000a3cba37223 */ /* 0x000fe200000100a4 */
[----:B------:R-:W-:Y:S01]  /*6c80*/  FFMA.FTZ R162, R201, R3, R162 ;  /* 0x00000003c9a27223 */ /* 0x000fe200000100a2 */
[----:B------:R-:W-:Y:S01]  /*6c90*/  LDSM.16.MT88.4 R120, [R167+0x14800] ;  /* 0x01480000a778783b */ /* 0x000fe20000004200 */
[----:B------:R-:W-:Y:S01]  /*6ca0*/  MOV R3, R184 ;  /* 0x000000b800037202 */ /* 0x000fe20000000f00 */
[----:B------:R-:W-:Y:S01]  /*6cb0*/  MUFU.EX2 R178, R178 ;  /* 0x000000b200b27308 */ /* 0x000fe20000000800 */
[----:B-1----:R-:W-:Y:S01]  /*6cc0*/  HMMA.16816.F32.BF16 R60, R8, R112, R60 ;  /* 0x00000070083c723c */ /* 0x002fe2000004183c */
[----:B------:R-:W-:Y:S01]  /*6cd0*/  LDSM.16.MT88.4 R128, [R165+0x800] ;  /* 0x00080000a580783b */ /* 0x000fe20000004200 */
[----:B------:R-:W-:Y:S01]  /*6ce0*/  FADD.FTZ R160, R160, R163 ;  /* 0x000000a3a0a07221 */ /* 0x000fe20000010000 */
[----:B------:R-:W-:-:S03]  /*6cf0*/  FADD.FTZ R157, R157, R162 ;  /* 0x000000a29d9d7221 */ /* 0x000fc60000010000 */
[----:B------:R-:W-:Y:S01]  /*6d00*/  FADD.FTZ R159, R159, R160 ;  /* 0x000000a09f9f7221 */ /* 0x000fe20000010000 */
[----:B------:R-:W1:Y:S01]  /*6d10*/  MUFU.EX2 R177, R177 ;  /* 0x000000b100b17308 */ /* 0x000e620000000800 */
[----:B------:R-:W-:Y:S01]  /*6d20*/  HMMA.16816.F32.BF16 R64, R8, R114, R64 ;  /* 0x000000720840723c */ /* 0x000fe20000041840 */
[----:B------:R-:W4:Y:S01]  /*6d30*/  LDSM.16.MT88.4 R112, [R166+0x4000] ;  /* 0x00400000a670783b */ /* 0x000f220000004200 */
[----:B------:R-:W-:Y:S01]  /*6d40*/  FADD.FTZ R156, R156, R157 ;  /* 0x0000009d9c9c7221 */ /* 0x000fe20000010000 */
[----:B------:R-:W-:-:S03]  /*6d50*/  FADD.FTZ R158, R158, R159 ;  /* 0x0000009f9e9e7221 */ /* 0x000fc60000010000 */
[----:B------:R-:W-:Y:S01]  /*6d60*/  FADD.FTZ R156, R161, R156 ;  /* 0x0000009ca19c7221 */ /* 0x000fe20000010000 */
[----:B------:R-:W-:Y:S01]  /*6d70*/  MUFU.EX2 R182, R182 ;  /* 0x000000b600b67308 */ /* 0x000fe20000000800 */
[C---:B---3--:R-:W-:Y:S07]  /*6d80*/  HMMA.16816.F32.BF16 R68, R8.reuse, R108, R68 ;  /* 0x0000006c0844723c */ /* 0x048fee0000041844 */
[----:B------:R-:W3:Y:S01]  /*6d90*/  MUFU.EX2 R183, R183 ;  /* 0x000000b700b77308 */ /* 0x000ee20000000800 */
[C---:B------:R-:W-:Y:S01]  /*6da0*/  HMMA.16816.F32.BF16 R72, R8.reuse, R110, R72 ;  /* 0x0000006e0848723c */ /* 0x040fe20000041848 */
[----:B------:R-:W2:Y:S06]  /*6db0*/  LDSM.16.MT88.4 R108, [R165+0x4000] ;  /* 0x00400000a56c783b */ /* 0x000eac0000004200 */
[----:B------:R-:W-:Y:S01]  /*6dc0*/  MUFU.EX2 R180, R180 ;  /* 0x000000b400b47308 */ /* 0x000fe20000000800 */
[C---:B------:R-:W-:Y:S01]  /*6dd0*/  HMMA.16816.F32.BF16 R16, R8.reuse, R18, R124 ;  /* 0x000000120810723c */ /* 0x040fe2000004187c */
[----:B------:R-:W3:Y:S06]  /*6de0*/  LDSM.16.MT88.4 R124, [R168+0x14800] ;  /* 0x01480000a87c783b */ /* 0x000eec0000004200 */
[----:B------:R-:W-:Y:S01]  /*6df0*/  MUFU.EX2 R187, R187 ;  /* 0x000000bb00bb7308 */ /* 0x000fe20000000800 */
[C---:B-----5:R-:W-:Y:S07]  /*6e00*/  HMMA.16816.F32.BF16 R76, R8.reuse, R116, R76 ;  /* 0x00000074084c723c */ /* 0x060fee000004184c */
[----:B------:R-:W-:Y:S01]  /*6e10*/  MUFU.EX2 R186, R186 ;  /* 0x000000ba00ba7308 */ /* 0x000fe20000000800 */
[C---:B------:R-:W-:Y:S01]  /*6e20*/  HMMA.16816.F32.BF16 R80, R8.reuse, R118, R80 ;  /* 0x000000760850723c */ /* 0x040fe20000041850 */
[----:B------:R-:W5:Y:S06]  /*6e30*/  LDSM.16.MT88.4 R116, [R167+0x12800] ;  /* 0x01280000a774783b */ /* 0x000f6c0000004200 */
[----:B------:R-:W5:Y:S01]  /*6e40*/  MUFU.EX2 R205, R205 ;  /* 0x000000cd00cd7308 */ /* 0x000f620000000800 */
[C---:B----4-:R-:W-:Y:S07]  /*6e50*/  HMMA.16816.F32.BF16 R84, R8.reuse, R112, R84 ;  /* 0x000000700854723c */ /* 0x050fee0000041854 */
[----:B------:R-:W-:Y:S01]  /*6e60*/  MUFU.EX2 R181, R181 ;  /* 0x000000b500b57308 */ /* 0x000fe20000000800 */
[C---:B------:R-:W-:Y:S01]  /*6e70*/  HMMA.16816.F32.BF16 R88, R8.reuse, R114, R88 ;  /* 0x000000720858723c */ /* 0x040fe20000041858 */
[----:B------:R-:W4:Y:S06]  /*6e80*/  LDSM.16.MT88.4 R112, [R166+0x2800] ;  /* 0x00280000a670783b */ /* 0x000f2c0000004200 */
[----:B------:R-:W4:Y:S01]  /*6e90*/  MUFU.EX2 R188, R188 ;  /* 0x000000bc00bc7308 */ /* 0x000f220000000800 */
[C---:B--2---:R-:W-:Y:S07]  /*6ea0*/  HMMA.16816.F32.BF16 R92, R8.reuse, R108, R92 ;  /* 0x0000006c085c723c */ /* 0x044fee000004185c */
[----:B------:R-:W-:Y:S01]  /*6eb0*/  MUFU.EX2 R170, R170 ;  /* 0x000000aa00aa7308 */ /* 0x000fe20000000800 */
[----:B------:R-:W-:Y:S01]  /*6ec0*/  HMMA.16816.F32.BF16 R8, R8, R110, R96 ;  /* 0x0000006e0808723c */ /* 0x000fe20000041860 */
[----:B------:R-:W-:Y:S01]  /*6ed0*/  F2FP.BF16.F32.PACK_AB R96, R172, R171 ;  /* 0x000000abac60723e */ /* 0x000fe200000010ff */
[----:B------:R-:W-:Y:S01]  /*6ee0*/  LDSM.16.MT88.4 R108, [R165+0x2800] ;  /* 0x00280000a56c783b */ /* 0x000fe20000004200 */
[----:B------:R-:W-:Y:S01]  /*6ef0*/  F2FP.BF16.F32.PACK_AB R97, R176, R175 ;  /* 0x000000afb061723e */ /* 0x000fe200000010ff */
[----:B------:R-:W-:Y:S01]  /*6f00*/  FADD.FTZ R171, R171, R158 ;  /* 0x0000009eabab7221 */ /* 0x000fe20000010000 */
[----:B------:R-:W-:Y:S01]  /*6f10*/  F2FP.BF16.F32.PACK_AB R98, R174, R173 ;  /* 0x000000adae62723e */ /* 0x000fe200000010ff */
[----:B------:R-:W-:Y:S01]  /*6f20*/  FADD.FTZ R175, R175, R156 ;  /* 0x0000009cafaf7221 */ /* 0x000fe20000010000 */
[----:B-1----:R-:W-:Y:S01]  /*6f30*/  F2FP.BF16.F32.PACK_AB R99, R177, R178 ;  /* 0x000000b2b163723e */ /* 0x002fe200000010ff */
[----:B------:R-:W1:Y:S01]  /*6f40*/  MUFU.EX2 R179, R179 ;  /* 0x000000b300b37308 */ /* 0x000e620000000800 */
[----:B------:R-:W-:Y:S01]  /*6f50*/  FADD.FTZ R172, R172, R171 ;  /* 0x000000abacac7221 */ /* 0x000fe20000010000 */
[----:B------:R-:W-:-:S03]  /*6f60*/  FADD.FTZ R175, R176, R175 ;  /* 0x000000afb0af7221 */ /* 0x000fc60000010000 */
[----:B------:R-:W-:Y:S01]  /*6f70*/  FADD.FTZ R173, R173, R172 ;  /* 0x000000acadad7221 */ /* 0x000fe20000010000 */
[----:B---3--:R-:W-:Y:S01]  /*6f80*/  HMMA.16816.F32.BF16 R36, R96, R124, R36 ;  /* 0x0000007c6024723c */ /* 0x008fe20000041824 */
[----:B------:R-:W-:Y:S01]  /*6f90*/  FADD.FTZ R178, R178, R175 ;  /* 0x000000afb2b27221 */ /* 0x000fe20000010000 */
[----:B------:R-:W-:Y:S01]  /*6fa0*/  MUFU.EX2 R200, R200 ;  /* 0x000000c800c87308 */ /* 0x000fe20000000800 */
[----:B------:R-:W-:Y:S02]  /*6fb0*/  FADD.FTZ R173, R174, R173 ;  /* 0x000000adaead7221 */ /* 0x000fe40000010000 */
[----:B------:R-:W-:-:S03]  /*6fc0*/  FADD.FTZ R177, R177, R178 ;  /* 0x000000b2b1b17221 */ /* 0x000fc60000010000 */
[C---:B------:R-:W-:Y:S01]  /*6fd0*/  HMMA.16816.F32.BF16 R40, R96.reuse, R126, R40 ;  /* 0x0000007e6028723c */ /* 0x040fe20000041828 */
[----:B------:R-:W2:Y:S01]  /*6fe0*/  LDSM.16.MT88.4 R124, [R167+0x16800] ;  /* 0x01680000a77c783b */ /* 0x000ea20000004200 */
[----:B------:R-:W-:Y:S06]  /*6ff0*/  MUFU.EX2 R169, R169 ;  /* 0x000000a900a97308 */ /* 0x000fec0000000800 */
[C---:B-----5:R-:W-:Y:S02]  /*7000*/  HMMA.16816.F32.BF16 R20, R96.reuse, R116, R20 ;  /* 0x000000746014723c */ /* 0x060fe40000041814 */
[----:B------:R-:W-:Y:S06]  /*7010*/  MUFU.EX2 R202, R202 ;  /* 0x000000ca00ca7308 */ /* 0x000fec0000000800 */
[C---:B------:R-:W-:Y:S01]  /*7020*/  HMMA.16816.F32.BF16 R24, R96.reuse, R118, R24 ;  /* 0x000000766018723c */ /* 0x040fe20000041818 */
[----:B------:R-:W3:Y:S01]  /*7030*/  LDSM.16.MT88.4 R116, [R168+0x16800] ;  /* 0x01680000a874783b */ /* 0x000ee20000004200 */
[----:B------:R-:W5:Y:S06]  /*7040*/  MUFU.EX2 R207, R207 ;  /* 0x000000cf00cf7308 */ /* 0x000f6c0000000800 */
[C---:B------:R-:W-:Y:S02]  /*7050*/  HMMA.16816.F32.BF16 R44, R96.reuse, R120, R44 ;  /* 0x00000078602c723c */ /* 0x040fe4000004182c */
[----:B------:R-:W-:Y:S06]  /*7060*/  MUFU.EX2 R204, R204 ;  /* 0x000000cc00cc7308 */ /* 0x000fec0000000800 */
[C---:B------:R-:W-:Y:S01]  /*7070*/  HMMA.16816.F32.BF16 R48, R96.reuse, R122, R48 ;  /* 0x0000007a6030723c */ /* 0x040fe20000041830 */
[----:B------:R-:W1:Y:S01]  /*7080*/  LDSM.16.MT88.4 R120, [R166+0x4800] ;  /* 0x00480000a678783b */ /* 0x000e620000004200 */
[----:B------:R-:W5:Y:S06]  /*7090*/  MUFU.EX2 R209, R209 ;  /* 0x000000d100d17308 */ /* 0x000f6c0000000800 */
[C---:B----4-:R-:W-:Y:S08]  /*70a0*/  HMMA.16816.F32.BF16 R52, R96.reuse, R112, R52 ;  /* 0x000000706034723c */ /* 0x050ff00000041834 */
[C---:B------:R-:W-:Y:S01]  /*70b0*/  HMMA.16816.F32.BF16 R56, R96.reuse, R114, R56 ;  /* 0x000000726038723c */ /* 0x040fe20000041838 */
[----:B------:R-:W4:Y:S07]  /*70c0*/  LDSM.16.MT88.4 R112, [R165+0x4800] ;  /* 0x00480000a570783b */ /* 0x000f2e0000004200 */
        /* <DEDUP_REMOVED lines=18> */
[C---:B-1----:R-:W-:Y:S08]  /*71f0*/  HMMA.16816.F32.BF16 R84, R96.reuse, R120, R84 ;  /* 0x000000786054723c */ /* 0x042ff00000041854 */
[C---:B------:R-:W-:Y:S01]  /*7200*/  HMMA.16816.F32.BF16 R88, R96.reuse, R122, R88 ;  /* 0x0000007a6058723c */ /* 0x040fe20000041858 */
[----:B------:R-:W1:Y:S07]  /*7210*/  LDSM.16.MT88.4 R120, [R167+0x15000] ;  /* 0x01500000a778783b */ /* 0x000e6e0000004200 */
[----:B----4-:R-:W-:Y:S01]  /*7220*/  HMMA.16816.F32.BF16 R92, R96, R112, R92 ;  /* 0x00000070605c723c */ /* 0x010fe2000004185c */
[----:B------:R-:W-:Y:S01]  /*7230*/  F2FP.BF16.F32.PACK_AB R112, R183, R182 ;  /* 0x000000b6b770723e */ /* 0x000fe200000010ff */
[----:B------:R-:W-:Y:S01]  /*7240*/  FADD.FTZ R182, R182, R173 ;  /* 0x000000adb6b67221 */ /* 0x000fe20000010000 */
[----:B------:R-:W-:Y:S01]  /*7250*/  F2FP.BF16.F32.PACK_AB R113, R205, R186 ;  /* 0x000000bacd71723e */ /* 0x000fe200000010ff */
[----:B------:R-:W-:-:S02]  /*7260*/  FADD.FTZ R186, R186, R177 ;  /* 0x000000b1baba7221 */ /* 0x000fc40000010000 */
[----:B------:R-:W-:Y:S02]  /*7270*/  FADD.FTZ R183, R183, R182 ;  /* 0x000000b6b7b77221 */ /* 0x000fe40000010000 */
[----:B------:R-:W-:Y:S01]  /*7280*/  HMMA.16816.F32.BF16 R8, R96, R114, R8 ;  /* 0x000000726008723c */ /* 0x000fe20000041808 */
[----:B------:R-:W3:Y:S01]  /*7290*/  LDSM.16.MT88.4 R96, [R168+0x17000] ;  /* 0x01700000a860783b */ /* 0x000ee20000004200 */
[----:B------:R-:W-:Y:S01]  /*72a0*/  F2FP.BF16.F32.PACK_AB R114, R187, R180 ;  /* 0x000000b4bb72723e */ /* 0x000fe200000010ff */
[----:B------:R-:W-:Y:S01]  /*72b0*/  FADD.FTZ R186, R205, R186 ;  /* 0x000000bacdba7221 */ /* 0x000fe20000010000 */
[----:B------:R-:W-:Y:S01]  /*72c0*/  F2FP.BF16.F32.PACK_AB R115, R188, R181 ;  /* 0x000000b5bc73723e */ /* 0x000fe200000010ff */
[----:B------:R-:W-:Y:S02]  /*72d0*/  FADD.FTZ R180, R180, R183 ;  /* 0x000000b7b4b47221 */ /* 0x000fe40000010000 */
[----:B------:R-:W-:Y:S02]  /*72e0*/  FADD.FTZ R181, R181, R186 ;  /* 0x000000bab5b57221 */ /* 0x000fe40000010000 */
[----:B------:R-:W-:-:S02]  /*72f0*/  FADD.FTZ R187, R187, R180 ;  /* 0x000000b4bbbb7221 */ /* 0x000fc40000010000 */
[----:B--2---:R-:W-:Y:S01]  /*7300*/  HMMA.16816.F32.BF16 R36, R112, R124, R36 ;  /* 0x0000007c7024723c */ /* 0x004fe20000041824 */
[----:B------:R-:W-:-:S07]  /*7310*/  FADD.FTZ R181, R188, R181 ;  /* 0x000000b5bcb57221 */ /* 0x000fce0000010000 */
[C---:B------:R-:W-:Y:S01]  /*7320*/  HMMA.16816.F32.BF16 R40, R112.reuse, R126, R40 ;  /* 0x0000007e7028723c */ /* 0x040fe20000041828 */
[----:B------:R-:W2:Y:S07]  /*7330*/  LDSM.16.MT88.4 R124, [R167+0x17000] ;  /* 0x01700000a77c783b */ /* 0x000eae0000004200 */
[C---:B-1----:R-:W-:Y:S08]  /*7340*/  HMMA.16816.F32.BF16 R44, R112.reuse, R120, R44 ;  /* 0x00000078702c723c */ /* 0x042ff0000004182c */
[C---:B------:R-:W-:Y:S01]  /*7350*/  HMMA.16816.F32.BF16 R48, R112.reuse, R122, R48 ;  /* 0x0000007a7030723c */ /* 0x040fe20000041830 */
[----:B------:R-:W-:Y:S07]  /*7360*/  LDSM.16.MT88.4 R120, [R168+0x17800] ;  /* 0x01780000a878783b */ /* 0x000fee0000004200 */
[C---:B---3--:R-:W-:Y:S08]  /*7370*/  HMMA.16816.F32.BF16 R68, R112.reuse, R96, R68 ;  /* 0x000000607044723c */ /* 0x048ff00000041844 */
[C---:B------:R-:W-:Y:S01]  /*7380*/  HMMA.16816.F32.BF16 R72, R112.reuse, R98, R72 ;  /* 0x000000627048723c */ /* 0x040fe20000041848 */
[----:B------:R-:W1:Y:S07]  /*7390*/  LDSM.16.MT88.4 R96, [R165+0x5000] ;  /* 0x00500000a560783b */ /* 0x000e6e0000004200 */
[C---:B------:R-:W-:Y:S08]  /*73a0*/  HMMA.16816.F32.BF16 R60, R112.reuse, R108, R60 ;  /* 0x0000006c703c723c */ /* 0x040ff0000004183c */
[C---:B------:R-:W-:Y:S01]  /*73b0*/  HMMA.16816.F32.BF16 R64, R112.reuse, R110, R64 ;  /* 0x0000006e7040723c */ /* 0x040fe20000041840 */
[----:B------:R-:W3:Y:S07]  /*73c0*/  LDSM.16.MT88.4 R108, [R166+0x5000] ;  /* 0x00500000a66c783b */ /* 0x000eee0000004200 */
[C---:B--2---:R-:W-:Y:S08]  /*73d0*/  HMMA.16816.F32.BF16 R76, R112.reuse, R124, R76 ;  /* 0x0000007c704c723c */ /* 0x044ff0000004184c */
[C---:B------:R-:W-:Y:S01]  /*73e0*/  HMMA.16816.F32.BF16 R80, R112.reuse, R126, R80 ;  /* 0x0000007e7050723c */ /* 0x040fe20000041850 */
[----:B------:R-:W2:Y:S07]  /*73f0*/  LDSM.16.MT88.4 R124, [R168+0x13800] ;  /* 0x01380000a87c783b */ /* 0x000eae0000004200 */
[C---:B------:R-:W-:Y:S08]  /*7400*/  HMMA.16816.F32.BF16 R52, R112.reuse, R116, R52 ;  /* 0x000000747034723c */ /* 0x040ff00000041834 */
[C---:B------:R-:W-:Y:S01]  /*7410*/  HMMA.16816.F32.BF16 R56, R112.reuse, R118, R56 ;  /* 0x000000767038723c */ /* 0x040fe20000041838 */
[----:B------:R-:W4:Y:S07]  /*7420*/  LDSM.16.MT88.4 R116, [R167+0x13800] ;  /* 0x01380000a774783b */ /* 0x000f2e0000004200 */
[C---:B------:R-:W-:Y:S08]  /*7430*/  HMMA.16816.F32.BF16 R12, R112.reuse, R140, R12 ;  /* 0x0000008c700c723c */ /* 0x040ff0000004180c */
[C---:B------:R-:W-:Y:S01]  /*7440*/  HMMA.16816.F32.BF16 R16, R112.reuse, R142, R16 ;  /* 0x0000008e7010723c */ /* 0x040fe20000041810 */
[----:B------:R-:W-:Y:S07]  /*7450*/  LDSM.16.MT88.4 R140, [R166+0x1800] ;  /* 0x00180000a68c783b */ /* 0x000fee0000004200 */
[C---:B------:R-:W-:Y:S08]  /*7460*/  HMMA.16816.F32.BF16 R20, R112.reuse, R136, R20 ;  /* 0x000000887014723c */ /* 0x040ff00000041814 */
[----:B-1----:R-:W-:Y:S01]  /*7470*/  HMMA.16816.F32.BF16 R92, R112, R96, R92 ;  /* 0x00000060705c723c */ /* 0x002fe2000004185c */
[----:B------:R-:W-:Y:S01]  /*7480*/  F2FP.BF16.F32.PACK_AB R96, R179, R170 ;  /* 0x000000aab360723e */ /* 0x000fe200000010ff */
[----:B------:R-:W-:Y:S01]  /*7490*/  FADD.FTZ R170, R170, R187 ;  /* 0x000000bbaaaa7221 */ /* 0x000fe20000010000 */
[----:B-----5:R-:W-:Y:S01]  /*74a0*/  F2FP.BF16.F32.PACK_AB R97, R207, R202 ;  /* 0x000000cacf61723e */ /* 0x020fe200000010ff */
        /* <DEDUP_REMOVED lines=11> */
[C---:B------:R-:W-:Y:S08]  /*7560*/  HMMA.16816.F32.BF16 R100, R112.reuse, R130, R100 ;  /* 0x000000827064723c */ /* 0x040ff00000041864 */
[C---:B---3--:R-:W-:Y:S08]  /*7570*/  HMMA.16816.F32.BF16 R84, R112.reuse, R108, R84 ;  /* 0x0000006c7054723c */ /* 0x048ff00000041854 */
[----:B------:R-:W-:Y:S01]  /*7580*/  HMMA.16816.F32.BF16 R88, R112, R110, R88 ;  /* 0x0000006e7058723c */ /* 0x000fe20000041858 */
[----:B------:R-:W1:Y:S07]  /*7590*/  LDSM.16.MT88.4 R108, [R167+0x17800] ;  /* 0x01780000a76c783b */ /* 0x000e6e0000004200 */
[C---:B--2---:R-:W-:Y:S01]  /*75a0*/  HMMA.16816.F32.BF16 R128, R96.reuse, R124, R12 ;  /* 0x0000007c6080723c */ /* 0x044fe2000004180c */
[----:B------:R-:W-:Y:S07]  /*75b0*/  LDSM.16.MT88.4 R12, [R165+0x1800] ;  /* 0x00180000a50c783b */ /* 0x000fee0000004200 */
[C---:B------:R-:W-:Y:S08]  /*75c0*/  HMMA.16816.F32.BF16 R68, R96.reuse, R120, R68 ;  /* 0x000000786044723c */ /* 0x040ff00000041844 */
[----:B------:R-:W-:Y:S08]  /*75d0*/  HMMA.16816.F32.BF16 R72, R96, R122, R72 ;  /* 0x0000007a6048723c */ /* 0x000ff00000041848 */
[C---:B------:R-:W-:Y:S01]  /*75e0*/  HMMA.16816.F32.BF16 R24, R112.reuse, R138, R24 ;  /* 0x0000008a7018723c */ /* 0x040fe20000041818 */
[----:B------:R-:W2:Y:S07]  /*75f0*/  LDSM.16.MT88.4 R136, [R166+0x3800] ;  /* 0x00380000a688783b */ /* 0x000eae0000004200 */
[C---:B------:R-:W-:Y:S08]  /*7600*/  HMMA.16816.F32.BF16 R28, R112.reuse, R132, R28 ;  /* 0x00000084701c723c */ /* 0x040ff0000004181c */
[----:B------:R-:W-:Y:S01]  /*7610*/  HMMA.16816.F32.BF16 R32, R112, R134, R32 ;  /* 0x000000867020723c */ /* 0x000fe20000041820 */
[----:B------:R-:W3:Y:S07]  /*7620*/  LDSM.16.MT88.4 R132, [R166+0x5800] ;  /* 0x00580000a684783b */ /* 0x000eee0000004200 */
[C---:B------:R-:W-:Y:S01]  /*7630*/  HMMA.16816.F32.BF16 R124, R96.reuse, R126, R16 ;  /* 0x0000007e607c723c */ /* 0x040fe20000041810 */
[----:B------:R-:W5:Y:S07]  /*7640*/  LDSM.16.MT88.4 R16, [R165+0x3800] ;  /* 0x00380000a510783b */ /* 0x000f6e0000004200 */
[C---:B----4-:R-:W-:Y:S01]  /*7650*/  HMMA.16816.F32.BF16 R120, R96.reuse, R116, R20 ;  /* 0x000000746078723c */ /* 0x050fe20000041814 */
[----:B------:R-:W4:Y:S07]  /*7660*/  LDSM.16.MT88.4 R20, [R165+0x5800] ;  /* 0x00580000a514783b */ /* 0x000f2e0000004200 */
[C---:B-1----:R-:W-:Y:S08]  /*7670*/  HMMA.16816.F32.BF16 R76, R96.reuse, R108, R76 ;  /* 0x0000006c604c723c */ /* 0x042ff0000004184c */
        /* <DEDUP_REMOVED lines=10> */
[----:B---3--:R-:W-:Y:S01]  /*7720*/  HMMA.16816.F32.BF16 R84, R96, R132, R84 ;  /* 0x000000846054723c */ /* 0x008fe20000041854 */
[----:B------:R-:W-:-:S07]  /*7730*/  MOV R132, R185 ;  /* 0x000000b900847202 */ /* 0x000fce0000000f00 */
[C---:B------:R-:W-:Y:S08]  /*7740*/  HMMA.16816.F32.BF16 R88, R96.reuse, R134, R88 ;  /* 0x000000866058723c */ /* 0x040ff00000041858 */
[C---:B------:R-:W-:Y:S08]  /*7750*/  HMMA.16816.F32.BF16 R104, R96.reuse, R12, R104 ;  /* 0x0000000c6068723c */ /* 0x040ff00000041868 */
[C---:B------:R-:W-:Y:S08]  /*7760*/  HMMA.16816.F32.BF16 R100, R96.reuse, R14, R100 ;  /* 0x0000000e6064723c */ /* 0x040ff00000041864 */
[C---:B-----5:R-:W-:Y:S08]  /*7770*/  HMMA.16816.F32.BF16 R60, R96.reuse, R16, R60 ;  /* 0x00000010603c723c */ /* 0x060ff0000004183c */
[C---:B------:R-:W-:Y:S08]  /*7780*/  HMMA.16816.F32.BF16 R64, R96.reuse, R18, R64 ;  /* 0x000000126040723c */ /* 0x040ff00000041840 */
[C---:B----4-:R-:W-:Y:S08]  /*7790*/  HMMA.16816.F32.BF16 R92, R96.reuse, R20, R92 ;  /* 0x00000014605c723c */ /* 0x050ff0000004185c */
[----:B------:R-:W-:Y:S01]  /*77a0*/  HMMA.16816.F32.BF16 R96, R96, R22, R8 ;  /* 0x000000166060723c */ /* 0x000fe20000041808 */
[----:B------:R-:W-:-:S04]  /*77b0*/  NOP ;  /* 0x0000000000007918 */ /* 0x000fc80000000000 */
[----:B------:R-:W-:-:S15]  /*77c0*/  @!P3 BRA `(.L_x_350) ;  /* 0x000000300020b947 */ /* 0x000fde0003800000 */
[----:B------:R-:W1:Y:S01]  /*77d0*/  LDC.64 R8, c[0x0][0x3c0] ;  /* 0x0000f000ff087b82 */ /* 0x000e620000000a00 */
[----:B------:R-:W-:Y:S01]  /*77e0*/  VIADD R150, R2, 0xfffffffd ;  /* 0xfffffffd02967836 */ /* 0x000fe20000000000 */
[----:B------:R-:W-:-:S04]  /*77f0*/  DEPBAR.LE SB0, 0x0 ;  /* 0x000080000000791a */ /* 0x000fc80000000000 */
[----:B------:R-:W-:Y:S01]  /*7800*/  IMAD.SHL.U32 R10, R5, 0x20, RZ ;  /* 0x00000020050a7824 */ /* 0x000fe200078e00ff */
[C---:B------:R-:W-:Y:S01]  /*7810*/  LOP3.LUT R3, R0.reuse, 0x200, RZ, 0xc0, !PT ;  /* 0x0000020000037812 */ /* 0x040fe200078ec0ff */
[----:B------:R-:W-:Y:S01]  /*7820*/  IMAD.MOV.U32 R172, RZ, RZ, 0x20 ;  /* 0x00000020ffac7424 */ /* 0x000fe200078e00ff */
[----:B------:R-:W-:Y:S02]  /*7830*/  LOP3.LUT R149, R151, 0x38, RZ, 0xc0, !PT ;  /* 0x0000003897957812 */ /* 0x000fe400078ec0ff */
[----:B------:R-:W-:Y:S02]  /*7840*/  LOP3.LUT R10, R3, 0x7c00, R10, 0xf8, !PT ;  /* 0x00007c00030a7812 */ /* 0x000fe400078ef80a */
[----:B------:R-:W-:Y:S02]  /*7850*/  SHF.R.U32.HI R3, RZ, 0x1, R5 ;  /* 0x00000001ff037819 */ /* 0x000fe40000011605 */
[----:B------:R-:W-:Y:S02]  /*7860*/  LOP3.LUT R16, R149, 0x1c0, R0, 0xf8, !PT ;  /* 0x000001c095107812 */ /* 0x000fe400078ef800 */
[----:B------:R-:W-:-:S02]  /*7870*/  LOP3.LUT R200, R0, 0x400, RZ, 0xc0, !PT ;  /* 0x0000040000c87812 */ /* 0x000fc400078ec0ff */
[C---:B------:R-:W-:Y:S02]  /*7880*/  LOP3.LUT R3, R16.reuse, 0x8, R3, 0x78, !PT ;  /* 0x0000000810037812 */ /* 0x040fe400078e7803 */
[----:B------:R-:W-:Y:S02]  /*7890*/  LOP3.LUT R15, R16, 0x8, R5, 0x78, !PT ;  /* 0x00000008100f7812 */ /* 0x000fe400078e7805 */
[----:B------:R-:W-:Y:S01]  /*78a0*/  LOP3.LUT R3, R10, R3, RZ, 0xfc, !PT ;  /* 0x000000030a037212 */ /* 0x000fe200078efcff */
[----:B-1----:R-:W-:Y:S01]  /*78b0*/  IMAD.WIDE.U32 R12, R150, R8, RZ ;  /* 0x00000008960c7225 */ /* 0x002fe200078e00ff */
[----:B------:R-:W-:Y:S02]  /*78c0*/  SEL R172, R172, 0xffffffe0, !P0 ;  /* 0xffffffe0acac7807 */ /* 0x000fe40004000000 */
[----:B------:R-:W-:Y:S01]  /*78d0*/  LEA R205, R3, UR5, 0x1 ;  /* 0x0000000503cd7c11 */ /* 0x000fe2000f8e08ff */
[----:B------:R-:W-:Y:S01]  /*78e0*/  IMAD R11, R150, R9, R13 ;  /* 0x00000009960b7224 */ /* 0x000fe200078e020d */
[----:B------:R-:W-:Y:S01]  /*78f0*/  BAR.SYNC.DEFER_BLOCKING 0x0 ;  /* 0x0000000000007b1d */ /* 0x000fe20000010000 */
[C---:B------:R-:W-:Y:S01]  /*7900*/  IMAD.SHL.U32 R13, R12.reuse, 0x40, RZ ;  /* 0x000000400c0d7824 */ /* 0x040fe200078e00ff */
[C---:B------:R-:W-:Y:S01]  /*7910*/  LEA R16, P3, R12.reuse, R194, 0x7 ;  /* 0x000000c20c107211 */ /* 0x040fe200078638ff */
[----:B------:R-:W-:Y:S01]  /*7920*/  IMAD R200, R15, 0x2, R200 ;  /* 0x000000020fc87824 */ /* 0x000fe200078e02c8 */
[----:B------:R-:W-:Y:S01]  /*7930*/  SHF.L.U64.HI R14, R12, 0x6, R11 ;  /* 0x000000060c0e7819 */ /* 0x000fe2000001020b */
[----:B------:R-:W-:Y:S01]  /*7940*/  IMAD.IADD R188, R172, 0x1, R205 ;  /* 0x00000001acbc7824 */ /* 0x000fe200078e02cd */
[----:B------:R-:W-:Y:S01]  /*7950*/  LEA R13, P1, R8, R13, 0x5 ;  /* 0x0000000d080d7211 */ /* 0x000fe200078228ff */
[----:B------:R-:W-:Y:S01]  /*7960*/  VIADD R3, R200, UR5 ;  /* 0x00000005c8037c36 */ /* 0x000fe20008000000 */
[----:B------:R-:W-:Y:S01]  /*7970*/  LEA.HI.X R17, R12, R193, R11, 0x7, P3 ;  /* 0x000000c10c117211 */ /* 0x000fe200018f3c0b */
[----:B------:R-:W-:Y:S01]  /*7980*/  IMAD.IADD R187, R4, 0x1, R205 ;  /* 0x0000000104bb7824 */ /* 0x000fe200078e02cd */
[----:B------:R-:W-:Y:S01]  /*7990*/  LEA.HI.X R8, R8, R14, R9, 0x5, P1 ;  /* 0x0000000e08087211 */ /* 0x000fe200008f2c09 */
[----:B------:R-:W-:Y:S01]  /*79a0*/  IMAD.IADD R186, R3, 0x1, R172 ;  /* 0x0000000103ba7824 */ /* 0x000fe200078e02ac */
[----:B------:R-:W-:Y:S01]  /*79b0*/  LEA R14, P1, R13, R194, 0x1 ;  /* 0x000000c20d0e7211 */ /* 0x000fe200078208ff */
[----:B------:R-:W-:-:S02]  /*79c0*/  IMAD.IADD R3, R3, 0x1, R4 ;  /* 0x0000000103037824 */ /* 0x000fc400078e0204 */
[C---:B------:R-:W-:Y:S01]  /*79d0*/  IMAD.IADD R202, R172.reuse, 0x1, R187 ;  /* 0x00000001acca7824 */ /* 0x040fe200078e02bb */
[----:B------:R-:W-:Y:S01]  /*79e0*/  LEA.HI.X R15, R13, R193, R8, 0x1, P1 ;  /* 0x000000c10d0f7211 */ /* 0x000fe200008f0c08 */
[----:B------:R-:W-:Y:S01]  /*79f0*/  IMAD.IADD R151, R172, 0x1, R3 ;  /* 0x00000001ac977824 */ /* 0x000fe200078e0203 */
        /* <DEDUP_REMOVED lines=14> */
[----:B------:R-:W-:Y:S04]  /*7ae0*/  LDSM.16.M88.4 R20, [R188] ;  /* 0x00000000bc14783b */ /* 0x000fe80000000200 */
[----:B------:R-:W5:Y:S04]  /*7af0*/  LDSM.16.M88.4 R156, [R186+0xc000] ;  /* 0x00c00000ba9c783b */ /* 0x000f680000000200 */
[----:B------:R-:W5:Y:S04]  /*7b00*/  LDSM.16.M88.4 R24, [R186+0xc800] ;  /* 0x00c80000ba18783b */ /* 0x000f680000000200 */
[----:B------:R-:W5:Y:S04]  /*7b10*/  LDSM.16.M88.4 R164, [R186+0xd000] ;  /* 0x00d00000baa4783b */ /* 0x000f680000000200 */
[----:B------:R-:W5:Y:S04]  /*7b20*/  LDSM.16.M88.4 R152, [R186+0xd800] ;  /* 0x00d80000ba98783b */ /* 0x000f680000000200 */
[----:B-1----:R-:W-:Y:S01]  /*7b30*/  LDSM.16.M88.4 R12, [R187] ;  /* 0x00000000bb0c783b */ /* 0x002fe20000000200 */
        /* <DEDUP_REMOVED lines=13> */
[----:B------:R-:W1:Y:S07]  /*7c10*/  LDSM.16.M88.4 R8, [R3+0xc000] ;  /* 0x00c000000308783b */ /* 0x000e6e0000000200 */
[C---:B------:R-:W-:Y:S08]  /*7c20*/  HMMA.16816.F32.BF16 R16, R20.reuse, R156, R16 ;  /* 0x0000009c1410723c */ /* 0x040ff00000041810 */
[C---:B------:R-:W-:Y:S01]  /*7c30*/  HMMA.16816.F32.BF16 R144, R20.reuse, R158, R144 ;  /* 0x0000009e1490723c */ /* 0x040fe20000041890 */
[----:B------:R-:W2:Y:S07]  /*7c40*/  LDSM.16.M88.4 R156, [R3+0xd000] ;  /* 0x00d00000039c783b */ /* 0x000eae0000000200 */
        /* <DEDUP_REMOVED lines=10> */
[C---:B-1----:R-:W-:Y:S08]  /*7cf0*/  HMMA.16816.F32.BF16 R16, R12.reuse, R8, R16 ;  /* 0x000000080c10723c */ /* 0x042ff00000041810 */
[C---:B------:R-:W-:Y:S01]  /*7d00*/  HMMA.16816.F32.BF16 R144, R12.reuse, R10, R144 ;  /* 0x0000000a0c90723c */ /* 0x040fe20000041890 */
[----:B------:R-:W1:Y:S07]  /*7d10*/  LDSM.16.M88.4 R8, [R151+0xc000] ;  /* 0x00c000009708783b */ /* 0x000e6e0000000200 */
[C---:B------:R-:W-:Y:S08]  /*7d20*/  HMMA.16816.F32.BF16 R140, R12.reuse, R160, R140 ;  /* 0x000000a00c8c723c */ /* 0x040ff0000004188c */
[C---:B------:R-:W-:Y:S01]  /*7d30*/  HMMA.16816.F32.BF16 R136, R12.reuse, R162, R136 ;  /* 0x000000a20c88723c */ /* 0x040fe20000041888 */
[----:B------:R-:W4:Y:S07]  /*7d40*/  LDSM.16.M88.4 R160, [R151+0xd000] ;  /* 0x00d0000097a0783b */ /* 0x000f2e0000000200 */
[C---:B--2---:R-:W-:Y:S08]  /*7d50*/  HMMA.16816.F32.BF16 R132, R12.reuse, R156, R132 ;  /* 0x0000009c0c84723c */ /* 0x044ff00000041884 */
[C---:B------:R-:W-:Y:S01]  /*7d60*/  HMMA.16816.F32.BF16 R32, R12.reuse, R158, R32 ;  /* 0x0000009e0c20723c */ /* 0x040fe20000041820 */
[----:B------:R-:W2:Y:S07]  /*7d70*/  LDSM.16.M88.4 R156, [R151+0xd800] ;  /* 0x00d80000979c783b */ /* 0x000eae0000000200 */
[C---:B---3--:R-:W-:Y:S08]  /*7d80*/  HMMA.16816.F32.BF16 R28, R12.reuse, R24, R28 ;  /* 0x000000180c1c723c */ /* 0x048ff0000004181c */
[----:B------:R-:W-:Y:S01]  /*7d90*/  HMMA.16816.F32.BF16 R168, R12, R26, R168 ;  /* 0x0000001a0ca8723c */ /* 0x000fe200000418a8 */
[----:B------:R-:W-:Y:S04]  /*7da0*/  LDSM.16.M88.4 R12, [R205+0x4000] ;  /* 0x00400000cd0c783b */ /* 0x000fe80000000200 */
[----:B------:R-:W3:Y:S03]  /*7db0*/  LDSM.16.M88.4 R24, [R200+UR5+0xe000] ;  /* 0x00e00005c818783b */ /* 0x000ee60008000200 */
[C---:B-1----:R-:W-:Y:S08]  /*7dc0*/  HMMA.16816.F32.BF16 R16, R152.reuse, R8, R16 ;  /* 0x000000089810723c */ /* 0x042ff00000041810 */
[C---:B------:R-:W-:Y:S01]  /*7dd0*/  HMMA.16816.F32.BF16 R144, R152.reuse, R10, R144 ;  /* 0x0000000a9890723c */ /* 0x040fe20000041890 */
[----:B------:R-:W1:Y:S07]  /*7de0*/  LDSM.16.M88.4 R8, [R200+UR5+0xe800] ;  /* 0x00e80005c808783b */ /* 0x000e6e0008000200 */
[C---:B------:R-:W-:Y:S08]  /*7df0*/  HMMA.16816.F32.BF16 R140, R152.reuse, R20, R140 ;  /* 0x00000014988c723c */ /* 0x040ff0000004188c */
[C---:B------:R-:W-:Y:S01]  /*7e00*/  HMMA.16816.F32.BF16 R136, R152.reuse, R22, R136 ;  /* 0x000000169888723c */ /* 0x040fe20000041888 */
[----:B------:R-:W5:Y:S07]  /*7e10*/  LDSM.16.M88.4 R20, [R200+UR5+0xf000] ;  /* 0x00f00005c814783b */ /* 0x000f6e0008000200 */
[C---:B----4-:R-:W-:Y:S08]  /*7e20*/  HMMA.16816.F32.BF16 R132, R152.reuse, R160, R132 ;  /* 0x000000a09884723c */ /* 0x050ff00000041884 */
[C---:B------:R-:W-:Y:S01]  /*7e30*/  HMMA.16816.F32.BF16 R32, R152.reuse, R162, R32 ;  /* 0x000000a29820723c */ /* 0x040fe20000041820 */
[----:B------:R-:W-:Y:S07]  /*7e40*/  LDSM.16.M88.4 R160, [R186+0xf800] ;  /* 0x00f80000baa0783b */ /* 0x000fee0000000200 */
[C---:B--2---:R-:W-:Y:S08]  /*7e50*/  HMMA.16816.F32.BF16 R28, R152.reuse, R156, R28 ;  /* 0x0000009c981c723c */ /* 0x044ff0000004181c */
[----:B------:R-:W-:Y:S01]  /*7e60*/  HMMA.16816.F32.BF16 R168, R152, R158, R168 ;  /* 0x0000009e98a8723c */ /* 0x000fe200000418a8 */
[----:B------:R-:W2:Y:S04]  /*7e70*/  LDSM.16.M88.4 R156, [R188+0x4000] ;  /* 0x00400000bc9c783b */ /* 0x000ea80000000200 */
[----:B------:R-:W-:Y:S03]  /*7e80*/  LDSM.16.M88.4 R152, [R3+0xe000] ;  /* 0x00e000000398783b */ /* 0x000fe60000000200 */
[C---:B---3--:R-:W-:Y:S08]  /*7e90*/  HMMA.16816.F32.BF16 R16, R12.reuse, R24, R16 ;  /* 0x000000180c10723c */ /* 0x048ff00000041810 */
[C---:B------:R-:W-:Y:S01]  /*7ea0*/  HMMA.16816.F32.BF16 R144, R12.reuse, R26, R144 ;  /* 0x0000001a0c90723c */ /* 0x040fe20000041890 */
[----:B------:R-:W3:Y:S07]  /*7eb0*/  LDSM.16.M88.4 R24, [R186+0xf000] ;  /* 0x00f00000ba18783b */ /* 0x000eee0000000200 */
[C---:B-1----:R-:W-:Y:S08]  /*7ec0*/  HMMA.16816.F32.BF16 R140, R12.reuse, R8, R140 ;  /* 0x000000080c8c723c */ /* 0x042ff0000004188c */
[C---:B------:R-:W-:Y:S01]  /*7ed0*/  HMMA.16816.F32.BF16 R136, R12.reuse, R10, R136 ;  /* 0x0000000a0c88723c */ /* 0x040fe20000041888 */
[----:B------:R-:W1:Y:S07]  /*7ee0*/  LDSM.16.M88.4 R8, [R187+0x4000] ;  /* 0x00400000bb08783b */ /* 0x000e6e0000000200 */
[C---:B-----5:R-:W-:Y:S08]  /*7ef0*/  HMMA.16816.F32.BF16 R132, R12.reuse, R20, R132 ;  /* 0x000000140c84723c */ /* 0x060ff00000041884 */
[C---:B------:R-:W-:Y:S01]  /*7f00*/  HMMA.16816.F32.BF16 R32, R12.reuse, R22, R32 ;  /* 0x000000160c20723c */ /* 0x040fe20000041820 */
[----:B------:R-:W4:Y:S07]  /*7f10*/  LDSM.16.M88.4 R20, [R3+0xe800] ;  /* 0x00e800000314783b */ /* 0x000f2e0000000200 */
[C---:B------:R-:W-:Y:S08]  /*7f20*/  HMMA.16816.F32.BF16 R28, R12.reuse, R176, R28 ;  /* 0x000000b00c1c723c */ /* 0x040ff0000004181c */
[----:B------:R-:W-:Y:S01]  /*7f30*/  HMMA.16816.F32.BF16 R168, R12, R178, R168 ;  /* 0x000000b20ca8723c */ /* 0x000fe200000418a8 */
[----:B------:R-:W5:Y:S04]  /*7f40*/  LDSM.16.M88.4 R12, [R3+0xf000] ;  /* 0x00f00000030c783b */ /* 0x000f680000000200 */
[----:B------:R-:W5:Y:S03]  /*7f50*/  LDSM.16.M88.4 R176, [R3+0xf800] ;  /* 0x00f8000003b0783b */ /* 0x000f660000000200 */
[C---:B--2---:R-:W-:Y:S08]  /*7f60*/  HMMA.16816.F32.BF16 R16, R156.reuse, R172, R16 ;  /* 0x000000ac9c10723c */ /* 0x044ff00000041810 */
[C---:B------:R-:W-:Y:S01]  /*7f70*/  HMMA.16816.F32.BF16 R144, R156.reuse, R174, R144 ;  /* 0x000000ae9c90723c */ /* 0x040fe20000041890 */
[----:B------:R-:W-:Y:S07]  /*7f80*/  LDSM.16.M88.4 R172, [R205+0x8000] ;  /* 0x00800000cdac783b */ /* 0x000fee0000000200 */
[C---:B------:R-:W-:Y:S08]  /*7f90*/  HMMA.16816.F32.BF16 R140, R156.reuse, R164, R140 ;  /* 0x000000a49c8c723c */ /* 0x040ff0000004188c */
[C---:B------:R-:W-:Y:S01]  /*7fa0*/  HMMA.16816.F32.BF16 R136, R156.reuse, R166, R136 ;  /* 0x000000a69c88723c */ /* 0x040fe20000041888 */
[----:B------:R-:W-:Y:S07]  /*7fb0*/  LDSM.16.M88.4 R164, [R151+0xe000] ;  /* 0x00e0000097a4783b */ /* 0x000fee0000000200 */
[C---:B---3--:R-:W-:Y:S08]  /*7fc0*/  HMMA.16816.F32.BF16 R132, R156.reuse, R24, R132 ;  /* 0x000000189c84723c */ /* 0x048ff00000041884 */
[C---:B------:R-:W-:Y:S01]  /*7fd0*/  HMMA.16816.F32.BF16 R32, R156.reuse, R26, R32 ;  /* 0x0000001a9c20723c */ /* 0x040fe20000041820 */
[----:B------:R-:W2:Y:S07]  /*7fe0*/  LDSM.16.M88.4 R24, [R202+0x4000] ;  /* 0x00400000ca18783b */ /* 0x000eae0000000200 */
[C---:B------:R-:W-:Y:S08]  /*7ff0*/  HMMA.16816.F32.BF16 R28, R156.reuse, R160, R28 ;  /* 0x000000a09c1c723c */ /* 0x040ff0000004181c */
[----:B------:R-:W-:Y:S01]  /*8000*/  HMMA.16816.F32.BF16 R168, R156, R162, R168 ;  /* 0x000000a29ca8723c */ /* 0x000fe200000418a8 */
[----:B------:R-:W3:Y:S04]  /*8010*/  LDSM.16.M88.4 R160, [R151+0xe800] ;  /* 0x00e8000097a0783b */ /* 0x000ee80000000200 */
[----:B------:R-:W3:Y:S03]  /*8020*/  LDSM.16.M88.4 R156, [R151+0xf000] ;  /* 0x00f00000979c783b */ /* 0x000ee60000000200 */
[C---:B-1----:R-:W-:Y:S08]  /*8030*/  HMMA.16816.F32.BF16 R16, R8.reuse, R152, R16 ;  /* 0x000000980810723c */ /* 0x042ff00000041810 */
[C---:B------:R-:W-:Y:S01]  /*8040*/  HMMA.16816.F32.BF16 R144, R8.reuse, R154, R144 ;  /* 0x0000009a0890723c */ /* 0x040fe20000041890 */
[----:B------:R-:W1:Y:S07]  /*8050*/  LDSM.16.M88.4 R152, [R151+0xf800] ;  /* 0x00f800009798783b */ /* 0x000e6e0000000200 */
        /* <DEDUP_REMOVED lines=10> */
[C---:B--2---:R-:W-:Y:S08]  /*8100*/  HMMA.16816.F32.BF16 R16, R24.reuse, R164, R16 ;  /* 0x000000a41810723c */ /* 0x044ff00000041810 */
        /* <DEDUP_REMOVED lines=8> */
[C---:B-1----:R-:W-:Y:S08]  /*8190*/  HMMA.16816.F32.BF16 R28, R24.reuse, R152, R28 ;  /* 0x00000098181c723c */ /* 0x042ff0000004181c */
[----:B------:R-:W-:Y:S01]  /*81a0*/  HMMA.16816.F32.BF16 R168, R24, R154, R168 ;  /* 0x0000009a18a8723c */ /* 0x000fe200000418a8 */
[----:B------:R-:W-:Y:S04]  /*81b0*/  LDSM.16.M88.4 R24, [R187+0x8000] ;  /* 0x00800000bb18783b */ /* 0x000fe80000000200 */
[----:B------:R-:W-:Y:S03]  /*81c0*/  LDSM.16.M88.4 R152, [R186+0x11800] ;  /* 0x01180000ba98783b */ /* 0x000fe60000000200 */
[C---:B----4-:R-:W-:Y:S08]  /*81d0*/  HMMA.16816.F32.BF16 R16, R172.reuse, R20, R16 ;  /* 0x00000014ac10723c */ /* 0x050ff00000041810 */
[C---:B------:R-:W-:Y:S01]  /*81e0*/  HMMA.16816.F32.BF16 R144, R172.reuse, R22, R144 ;  /* 0x00000016ac90723c */ /* 0x040fe20000041890 */
[----:B------:R-:W1:Y:S07]  /*81f0*/  LDSM.16.M88.4 R20, [R3+0x10000] ;  /* 0x010000000314783b */ /* 0x000e6e0000000200 */
[C---:B-----5:R-:W-:Y:S08]  /*8200*/  HMMA.16816.F32.BF16 R140, R172.reuse, R12, R140 ;  /* 0x0000000cac8c723c */ /* 0x060ff0000004188c */
[C---:B------:R-:W-:Y:S01]  /*8210*/  HMMA.16816.F32.BF16 R136, R172.reuse, R14, R136 ;  /* 0x0000000eac88723c */ /* 0x040fe20000041888 */
[----:B------:R-:W-:Y:S07]  /*8220*/  LDSM.16.M88.4 R12, [R202+0x8000] ;  /* 0x00800000ca0c783b */ /* 0x000fee0000000200 */
[C---:B------:R-:W-:Y:S08]  /*8230*/  HMMA.16816.F32.BF16 R132, R172.reuse, R8, R132 ;  /* 0x00000008ac84723c */ /* 0x040ff00000041884 */
[----:B------:R-:W-:Y:S01]  /*8240*/  HMMA.16816.F32.BF16 R32, R172, R10, R32 ;  /* 0x0000000aac20723c */ /* 0x000fe20000041820 */
[----:B------:R-:W3:Y:S07]  /*8250*/  LDSM.16.M88.4 R8, [R151+0x10000] ;  /* 0x010000009708783b */ /* 0x000eee0000000200 */
[----:B--2---:R-:W-:Y:S08]  /*8260*/  HMMA.16816.F32.BF16 R16, R164, R176, R16 ;  /* 0x000000b0a410723c */ /* 0x004ff00000041810 */
[C---:B------:R-:W-:Y:S08]  /*8270*/  HMMA.16816.F32.BF16 R28, R172.reuse, R180, R28 ;  /* 0x000000b4ac1c723c */ /* 0x040ff0000004181c */
[----:B------:R-:W-:Y:S01]  /*8280*/  HMMA.16816.F32.BF16 R172, R172, R182, R168 ;  /* 0x000000b6acac723c */ /* 0x000fe200000418a8 */
[----:B------:R-:W2:Y:S07]  /*8290*/  LDSM.16.M88.4 R168, [R3+0x10800] ;  /* 0x0108000003a8783b */ /* 0x000eae0000000200 */
[----:B------:R-:W-:Y:S08]  /*82a0*/  HMMA.16816.F32.BF16 R144, R164, R178, R144 ;  /* 0x000000b2a490723c */ /* 0x000ff00000041890 */
[----:B-1----:R-:W-:Y:S08]  /*82b0*/  HMMA.16816.F32.BF16 R16, R24, R20, R16 ;  /* 0x000000141810723c */ /* 0x002ff00000041810 */
[----:B------:R-:W-:Y:S08]  /*82c0*/  HMMA.16816.F32.BF16 R140, R164, R160, R140 ;  /* 0x000000a0a48c723c */ /* 0x000ff0000004188c */
[----:B------:R-:W-:Y:S01]  /*82d0*/  HMMA.16816.F32.BF16 R144, R24, R22, R144 ;  /* 0x000000161890723c */ /* 0x000fe20000041890 */
[----:B------:R-:W1:Y:S07]  /*82e0*/  LDSM.16.M88.4 R20, [R151+0x10800] ;  /* 0x010800009714783b */ /* 0x000e6e0000000200 */
[----:B------:R-:W-:Y:S01]  /*82f0*/  HMMA.16816.F32.BF16 R28, R164, R152, R28 ;  /* 0x00000098a41c723c */ /* 0x000fe2000004181c */
[----:B------:R-:W-:-:S07]  /*8300*/  IMAD.SHL.U32 R152, R5, 0x2, RZ ;  /* 0x0000000205987824 */ /* 0x000fce00078e00ff */
[----:B---3--:R-:W-:Y:S01]  /*8310*/  HMMA.16816.F32.BF16 R16, R12, R8, R16 ;  /* 0x000000080c10723c */ /* 0x008fe20000041810 */
[----:B------:R-:W-:-:S07]  /*8320*/  LOP3.LUT R9, R152, 0x6, RZ, 0xc0, !PT ;  /* 0x0000000698097812 */ /* 0x000fce00078ec0ff */
[----:B------:R-:W-:Y:S01]  /*8330*/  HMMA.16816.F32.BF16 R132, R164, R156, R132 ;  /* 0x0000009ca484723c */ /* 0x000fe20000041884 */
[----:B------:R-:W-:-:S04]  /*8340*/  IMAD R156, R2, 0x40, R9 ;  /* 0x00000040029c7824 */ /* 0x000fc800078e0209 */
[C---:B------:R-:W-:Y:S02]  /*8350*/  VIADD R157, R156.reuse, 0xffffff40 ;  /* 0xffffff409c9d7836 */ /* 0x040fe40000000000 */
[----:B------:R-:W-:Y:S01]  /*8360*/  VIADD R9, R156, 0xffffff41 ;  /* 0xffffff419c097836 */ /* 0x000fe20000000000 */
[----:B------:R-:W-:Y:S01]  /*8370*/  HMMA.16816.F32.BF16 R172, R164, R154, R172 ;  /* 0x0000009aa4ac723c */ /* 0x000fe200000418ac */
[----:B------:R-:W3:Y:S01]  /*8380*/  LDSM.16.M88.4 R152, [R3+0x11000] ;  /* 0x011000000398783b */ /* 0x000ee20000000200 */
[C---:B------:R-:W-:Y:S02]  /*8390*/  ISETP.GT.AND P4, PT, R192.reuse, R157, PT ;  /* 0x0000009dc000720c */ /* 0x040fe40003f84270 */
[----:B------:R-:W-:Y:S02]  /*83a0*/  ISETP.GT.AND P3, PT, R192, R9, PT ;  /* 0x00000009c000720c */ /* 0x000fe40003f64270 */
[----:B------:R-:W-:Y:S02]  /*83b0*/  FSEL R16, R16, -INF , !P4 ;  /* 0xff80000010107808 */ /* 0x000fe40006000000 */
[----:B--2---:R-:W-:Y:S01]  /*83c0*/  HMMA.16816.F32.BF16 R140, R24, R168, R140 ;  /* 0x000000a8188c723c */ /* 0x004fe2000004188c */
[----:B------:R-:W-:-:S02]  /*83d0*/  ISETP.GE.AND P4, PT, R9, R191, PT ;  /* 0x000000bf0900720c */ /* 0x000fc40003f86270 */
[----:B------:R-:W-:Y:S02]  /*83e0*/  FSEL R17, R17, -INF , !P3 ;  /* 0xff80000011117808 */ /* 0x000fe40005800000 */
[-C--:B------:R-:W-:Y:S02]  /*83f0*/  ISETP.GE.AND P3, PT, R9, R190.reuse, PT ;  /* 0x000000be0900720c */ /* 0x080fe40003f66270 */
[----:B------:R-:W-:Y:S01]  /*8400*/  FSEL R161, R17, -INF , !P4 ;  /* 0xff80000011a17808 */ /* 0x000fe20006000000 */
[C---:B------:R-:W-:Y:S01]  /*8410*/  HMMA.16816.F32.BF16 R32, R164.reuse, R158, R32 ;  /* 0x0000009ea420723c */ /* 0x040fe20000041820 */
[----:B------:R-:W-:Y:S01]  /*8420*/  VIADD R158, R192, 0x8 ;  /* 0x00000008c09e7836 */ /* 0x000fe20000000000 */
[C---:B------:R-:W-:Y:S01]  /*8430*/  ISETP.GE.AND P6, PT, R157.reuse, R191, PT ;  /* 0x000000bf9d00720c */ /* 0x040fe20003fc6270 */
[----:B------:R-:W-:Y:S01]  /*8440*/  VIADD R17, R156, 0xffffff49 ;  /* 0xffffff499c117836 */ /* 0x000fe20000000000 */
[----:B------:R-:W-:Y:S02]  /*8450*/  ISETP.GE.AND P5, PT, R157, R190, PT ;  /* 0x000000be9d00720c */ /* 0x000fe40003fa6270 */
[----:B------:R-:W-:Y:S01]  /*8460*/  ISETP.GT.AND P1, PT, R158, R157, PT ;  /* 0x0000009d9e00720c */ /* 0x000fe20003f24270 */
[----:B------:R-:W-:Y:S01]  /*8470*/  VIADD R157, R156, 0xffffff50 ;  /* 0xffffff509c9d7836 */ /* 0x000fe20000000000 */
[----:B------:R-:W-:Y:S01]  /*8480*/  HMMA.16816.F32.BF16 R136, R164, R162, R136 ;  /* 0x000000a2a488723c */ /* 0x000fe20000041888 */
[----:B------:R-:W-:-:S02]  /*8490*/  FSEL R163, R16, -INF , !P6 ;  /* 0xff80000010a37808 */ /* 0x000fc40007000000 */
[----:B------:R-:W-:Y:S02]  /*84a0*/  FSEL R18, R18, -INF , !P1 ;  /* 0xff80000012127808 */ /* 0x000fe40004800000 */
[----:B------:R-:W-:Y:S01]  /*84b0*/  ISETP.GT.AND P1, PT, R158, R9, PT ;  /* 0x000000099e00720c */ /* 0x000fe20003f24270 */
[----:B------:R-:W-:Y:S01]  /*84c0*/  VIADD R9, R156, 0xffffff48 ;  /* 0xffffff489c097836 */ /* 0x000fe20000000000 */
[----:B------:R-:W-:Y:S01]  /*84d0*/  FSEL R160, R18, -INF , !P5 ;  /* 0xff80000012a07808 */ /* 0x000fe20006800000 */
[----:B------:R-:W-:Y:S01]  /*84e0*/  HMMA.16816.F32.BF16 R144, R12, R10, R144 ;  /* 0x0000000a0c90723c */ /* 0x000fe20000041890 */
[----:B------:R-:W-:Y:S02]  /*84f0*/  FSEL R19, R19, -INF , !P1 ;  /* 0xff80000013137808 */ /* 0x000fe40004800000 */
[----:B------:R-:W-:Y:S02]  /*8500*/  ISETP.GT.AND P1, PT, R192, R9, PT ;  /* 0x00000009c000720c */ /* 0x000fe40003f24270 */
[----:B------:R-:W-:-:S02]  /*8510*/  FSEL R164, R19, -INF , !P3 ;  /* 0xff80000013a47808 */ /* 0x000fc40005800000 */
[C---:B------:R-:W-:Y:S01]  /*8520*/  ISETP.GE.AND P5, PT, R9.reuse, R191, PT ;  /* 0x000000bf0900720c */ /* 0x040fe20003fa6270 */
[----:B-1----:R-:W-:Y:S01]  /*8530*/  HMMA.16816.F32.BF16 R140, R12, R20, R140 ;  /* 0x000000140c8c723c */ /* 0x002fe2000004188c */
[----:B------:R-:W-:Y:S01]  /*8540*/  ISETP.GE.AND P4, PT, R9, R190, PT ;  /* 0x000000be0900720c */ /* 0x000fe20003f86270 */
[----:B------:R-:W-:Y:S01]  /*8550*/  VIADD R21, R156, 0xffffff51 ;  /* 0xffffff519c157836 */ /* 0x000fe20000000000 */
[----:B------:R-:W-:Y:S02]  /*8560*/  ISETP.GT.AND P6, PT, R158, R9, PT ;  /* 0x000000099e00720c */ /* 0x000fe40003fc4270 */
[----:B------:R-:W-:Y:S01]  /*8570*/  ISETP.GT.AND P3, PT, R192, R17, PT ;  /* 0x00000011c000720c */ /* 0x000fe20003f64270 */
[----:B------:R-:W1:Y:S02]  /*8580*/  LDSM.16.M88.4 R8, [R151+0x11000] ;  /* 0x011000009708783b */ /* 0x000e640000000200 */
[----:B------:R-:W-:Y:S03]  /*8590*/  HMMA.16816.F32.BF16 R136, R24, R170, R136 ;  /* 0x000000aa1888723c */ /* 0x000fe60000041888 */
[----:B------:R-:W-:-:S02]  /*85a0*/  FSEL R144, R144, -INF , !P1 ;  /* 0xff80000090907808 */ /* 0x000fc40004800000 */
[----:B------:R-:W-:Y:S02]  /*85b0*/  FSEL R146, R146, -INF , !P6 ;  /* 0xff80000092927808 */ /* 0x000fe40007000000 */
[----:B------:R-:W-:Y:S01]  /*85c0*/  FSEL R145, R145, -INF , !P3 ;  /* 0xff80000091917808 */ /* 0x000fe20005800000 */
[C---:B---3--:R-:W-:Y:S01]  /*85d0*/  HMMA.16816.F32.BF16 R132, R24.reuse, R152, R132 ;  /* 0x000000981884723c */ /* 0x048fe20000041884 */
[C---:B------:R-:W-:Y:S02]  /*85e0*/  ISETP.GE.AND P1, PT, R17.reuse, R191, PT ;  /* 0x000000bf1100720c */ /* 0x040fe40003f26270 */
[----:B------:R-:W-:Y:S02]  /*85f0*/  ISETP.GE.AND P6, PT, R17, R190, PT ;  /* 0x000000be1100720c */ /* 0x000fe40003fc6270 */
[----:B------:R-:W-:Y:S02]  /*8600*/  ISETP.GT.AND P3, PT, R158, R17, PT ;  /* 0x000000119e00720c */ /* 0x000fe40003f64270 */
[----:B------:R2:W3:Y:S01]  /*8610*/  LDSM.16.M88.4 R16, [R3+0x11800] ;  /* 0x011800000310783b */ /* 0x0004e20000000200 */
[----:B------:R-:W-:Y:S01]  /*8620*/  FSEL R165, R145, -INF , !P1 ;  /* 0xff80000091a57808 */ /* 0x000fe20004800000 */
[----:B------:R-:W-:Y:S01]  /*8630*/  HMMA.16816.F32.BF16 R32, R24, R154, R32 ;  /* 0x0000009a1820723c */ /* 0x000fe20000041820 */
[----:B------:R-:W-:-:S02]  /*8640*/  FSEL R147, R147, -INF , !P3 ;  /* 0xff80000093937808 */ /* 0x000fc40005800000 */
[-C--:B------:R-:W-:Y:S02]  /*8650*/  ISETP.GT.AND P3, PT, R192, R157.reuse, PT ;  /* 0x0000009dc000720c */ /* 0x080fe40003f64270 */
[----:B------:R-:W-:Y:S02]  /*8660*/  ISETP.GT.AND P1, PT, R158, R157, PT ;  /* 0x0000009d9e00720c */ /* 0x000fe40003f24270 */
[----:B------:R-:W-:Y:S01]  /*8670*/  FSEL R20, R140, -INF , !P3 ;  /* 0xff8000008c147808 */ /* 0x000fe20005800000 */
[----:B------:R-:W-:Y:S01]  /*8680*/  HMMA.16816.F32.BF16 R136, R12, R22, R136 ;  /* 0x000000160c88723c */ /* 0x000fe20000041888 */
[----:B------:R-:W-:Y:S02]  /*8690*/  FSEL R170, R147, -INF , !P6 ;  /* 0xff80000093aa7808 */ /* 0x000fe40007000000 */
[----:B------:R-:W-:Y:S02]  /*86a0*/  FSEL R140, R142, -INF , !P1 ;  /* 0xff8000008e8c7808 */ /* 0x000fe40004800000 */
[----:B------:R-:W-:-:S02]  /*86b0*/  FSEL R153, R144, -INF , !P5 ;  /* 0xff80000090997808 */ /* 0x000fc40006800000 */
[-C--:B------:R-:W-:Y:S02]  /*86c0*/  ISETP.GT.AND P6, PT, R192, R21.reuse, PT ;  /* 0x00000015c000720c */ /* 0x080fe40003fc4270 */
[----:B------:R-:W-:Y:S02]  /*86d0*/  ISETP.GT.AND P1, PT, R158, R21, PT ;  /* 0x000000159e00720c */ /* 0x000fe40003f24270 */
[-C--:B------:R-:W-:Y:S02]  /*86e0*/  ISETP.GE.AND P5, PT, R157, R191.reuse, PT ;  /* 0x000000bf9d00720c */ /* 0x080fe40003fa6270 */
[----:B------:R-:W-:Y:S01]  /*86f0*/  FSEL R141, R141, -INF , !P6 ;  /* 0xff8000008d8d7808 */ /* 0x000fe20007000000 */
[C---:B--2---:R-:W-:Y:S01]  /*8700*/  VIADD R3, R156.reuse, 0xffffff58 ;  /* 0xffffff589c037836 */ /* 0x044fe20000000000 */
[----:B------:R-:W-:Y:S01]  /*8710*/  FSEL R142, R143, -INF , !P1 ;  /* 0xff8000008f8e7808 */ /* 0x000fe20004800000 */
[----:B-1----:R-:W-:Y:S01]  /*8720*/  HMMA.16816.F32.BF16 R132, R12, R8, R132 ;  /* 0x000000080c84723c */ /* 0x002fe20000041884 */
[C---:B------:R-:W-:Y:S01]  /*8730*/  ISETP.GE.AND P3, PT, R21.reuse, R191, PT ;  /* 0x000000bf1500720c */ /* 0x040fe20003f66270 */
[----:B------:R-:W-:Y:S01]  /*8740*/  VIADD R9, R156, 0xffffff60 ;  /* 0xffffff609c097836 */ /* 0x000fe20000000000 */
[----:B------:R-:W-:-:S02]  /*8750*/  ISETP.GE.AND P6, PT, R21, R190, PT ;  /* 0x000000be1500720c */ /* 0x000fc40003fc6270 */
[----:B------:R-:W-:Y:S02]  /*8760*/  FSEL R143, R20, -INF , !P5 ;  /* 0xff800000148f7808 */ /* 0x000fe40006800000 */
[----:B------:R-:W1:Y:S01]  /*8770*/  LDSM.16.M88.4 R20, [R151+0x11800] ;  /* 0x011800009714783b */ /* 0x000e620000000200 */
[----:B------:R-:W-:Y:S01]  /*8780*/  FSEL R166, R146, -INF , !P4 ;  /* 0xff80000092a67808 */ /* 0x000fe20006000000 */
[----:B------:R-:W-:Y:S01]  /*8790*/  HMMA.16816.F32.BF16 R32, R12, R10, R32 ;  /* 0x0000000a0c20723c */ /* 0x000fe20000041820 */
[----:B------:R-:W-:Y:S01]  /*87a0*/  ISETP.GE.AND P4, PT, R157, R190, PT ;  /* 0x000000be9d00720c */ /* 0x000fe20003f86270 */
[----:B------:R-:W-:-:S04]  /*87b0*/  DEPBAR.LE SB0, 0x0 ;  /* 0x000080000000791a */ /* 0x000fc80000000000 */
[----:B------:R-:W-:Y:S02]  /*87c0*/  FSEL R140, R140, -INF , !P4 ;  /* 0xff8000008c8c7808 */ /* 0x000fe40006000000 */
[----:B------:R-:W-:Y:S01]  /*87d0*/  FSEL R141, R141, -INF , !P3 ;  /* 0xff8000008d8d7808 */ /* 0x000fe20005800000 */
[C---:B---3--:R-:W-:Y:S01]  /*87e0*/  HMMA.16816.F32.BF16 R28, R24.reuse, R16, R28 ;  /* 0x00000010181c723c */ /* 0x048fe2000004181c */
[----:B------:R-:W-:Y:S01]  /*87f0*/  BAR.SYNC.DEFER_BLOCKING 0x0 ;  /* 0x0000000000007b1d */ /* 0x000fe20000010000 */
[----:B------:R-:W-:Y:S02]  /*8800*/  ISETP.GT.AND P1, PT, R192, R3, PT ;  /* 0x00000003c000720c */ /* 0x000fe40003f24270 */
[C---:B------:R-:W-:Y:S02]  /*8810*/  ISETP.GE.AND P5, PT, R3.reuse, R191, PT ;  /* 0x000000bf0300720c */ /* 0x040fe40003fa6270 */
[----:B------:R-:W-:Y:S02]  /*8820*/  ISETP.GE.AND P4, PT, R3, R190, PT ;  /* 0x000000be0300720c */ /* 0x000fe40003f86270 */
[----:B------:R-:W-:Y:S01]  /*8830*/  ISETP.GT.AND P3, PT, R158, R3, PT ;  /* 0x000000039e00720c */ /* 0x000fe20003f64270 */
[----:B------:R-:W-:Y:S01]  /*8840*/  VIADD R3, R156, 0xffffff59 ;  /* 0xffffff599c037836 */ /* 0x000fe20000000000 */
[----:B------:R-:W-:Y:S01]  /*8850*/  FSEL R142, R142, -INF , !P6 ;  /* 0xff8000008e8e7808 */ /* 0x000fe20007000000 */
[----:B------:R-:W-:Y:S01]  /*8860*/  HMMA.16816.F32.BF16 R172, R24, R18, R172 ;  /* 0x0000001218ac723c */ /* 0x000fe200000418ac */
[----:B------:R-:W-:-:S02]  /*8870*/  FSEL R8, R136, -INF , !P1 ;  /* 0xff80000088087808 */ /* 0x000fc40004800000 */
[-C--:B------:R-:W-:Y:S02]  /*8880*/  ISETP.GT.AND P6, PT, R192, R3.reuse, PT ;  /* 0x00000003c000720c */ /* 0x080fe40003fc4270 */
[----:B------:R-:W-:Y:S02]  /*8890*/  FSEL R136, R138, -INF , !P3 ;  /* 0xff8000008a887808 */ /* 0x000fe40005800000 */
[----:B------:R-:W-:Y:S02]  /*88a0*/  ISETP.GT.AND P3, PT, R158, R3, PT ;  /* 0x000000039e00720c */ /* 0x000fe40003f64270 */
[----:B------:R-:W-:Y:S02]  /*88b0*/  ISETP.GE.AND P1, PT, R3, R191, PT ;  /* 0x000000bf0300720c */ /* 0x000fe40003f26270 */
[----:B------:R-:W-:Y:S02]  /*88c0*/  FSEL R137, R137, -INF , !P6 ;  /* 0xff80000089897808 */ /* 0x000fe40007000000 */
[----:B------:R-:W-:Y:S01]  /*88d0*/  ISETP.GE.AND P6, PT, R3, R190, PT ;  /* 0x000000be0300720c */ /* 0x000fe20003fc6270 */
[----:B------:R-:W-:Y:S01]  /*88e0*/  VIADD R3, R156, 0xffffff61 ;  /* 0xffffff619c037836 */ /* 0x000fe20000000000 */
[----:B------:R-:W-:-:S02]  /*88f0*/  FSEL R182, R139, -INF , !P3 ;  /* 0xff8000008bb67808 */ /* 0x000fc40005800000 */
[----:B------:R-:W-:Y:S01]  /*8900*/  FSEL R137, R137, -INF , !P1 ;  /* 0xff80000089897808 */ /* 0x000fe20004800000 */
[C---:B-1----:R-:W-:Y:S01]  /*8910*/  HMMA.16816.F32.BF16 R28, R12.reuse, R20, R28 ;  /* 0x000000140c1c723c */ /* 0x042fe2000004181c */
[-C--:B------:R-:W-:Y:S02]  /*8920*/  ISETP.GT.AND P1, PT, R158, R9.reuse, PT ;  /* 0x000000099e00720c */ /* 0x080fe40003f24270 */
[----:B------:R-:W-:Y:S02]  /*8930*/  ISETP.GT.AND P3, PT, R192, R9, PT ;  /* 0x00000009c000720c */ /* 0x000fe40003f64270 */
[----:B------:R-:W-:Y:S02]  /*8940*/  FSEL R182, R182, -INF , !P6 ;  /* 0xff800000b6b67808 */ /* 0x000fe40007000000 */
[----:B------:R-:W-:Y:S01]  /*8950*/  ISETP.GT.AND P6, PT, R192, R3, PT ;  /* 0x00000003c000720c */ /* 0x000fe20003fc4270 */
[----:B------:R-:W-:Y:S01]  /*8960*/  HMMA.16816.F32.BF16 R172, R12, R22, R172 ;  /* 0x000000160cac723c */ /* 0x000fe200000418ac */
[----:B------:R-:W-:-:S02]  /*8970*/  FSEL R139, R8, -INF , !P5 ;  /* 0xff800000088b7808 */ /* 0x000fc40006800000 */
[----:B------:R-:W-:Y:S02]  /*8980*/  FSEL R136, R136, -INF , !P4 ;  /* 0xff80000088887808 */ /* 0x000fe40006000000 */
[----:B------:R-:W-:Y:S02]  /*8990*/  FSEL R134, R134, -INF , !P1 ;  /* 0xff80000086867808 */ /* 0x000fe40004800000 */
[C---:B------:R-:W-:Y:S02]  /*89a0*/  ISETP.GE.AND P5, PT, R9.reuse, R191, PT ;  /* 0x000000bf0900720c */ /* 0x040fe40003fa6270 */
[----:B------:R-:W-:Y:S01]  /*89b0*/  ISETP.GE.AND P4, PT, R9, R190, PT ;  /* 0x000000be0900720c */ /* 0x000fe20003f86270 */
[----:B------:R-:W-:Y:S01]  /*89c0*/  VIADD R9, R156, 0xffffff68 ;  /* 0xffffff689c097836 */ /* 0x000fe20000000000 */
[----:B------:R-:W-:Y:S02]  /*89d0*/  FSEL R132, R132, -INF , !P3 ;  /* 0xff80000084847808 */ /* 0x000fe40005800000 */
[----:B------:R-:W-:-:S02]  /*89e0*/  ISETP.GT.AND P1, PT, R158, R3, PT ;  /* 0x000000039e00720c */ /* 0x000fc40003f24270 */
[----:B------:R-:W-:Y:S02]  /*89f0*/  ISETP.GE.AND P3, PT, R3, R191, PT ;  /* 0x000000bf0300720c */ /* 0x000fe40003f66270 */
[----:B------:R-:W-:Y:S02]  /*8a00*/  FSEL R133, R133, -INF , !P6 ;  /* 0xff80000085857808 */ /* 0x000fe40007000000 */
[----:B------:R-:W-:Y:S01]  /*8a10*/  ISETP.GE.AND P6, PT, R3, R190, PT ;  /* 0x000000be0300720c */ /* 0x000fe20003fc6270 */
[----:B------:R-:W-:Y:S01]  /*8a20*/  VIADD R3, R156, 0xffffff69 ;  /* 0xffffff699c037836 */ /* 0x000fe20000000000 */
[----:B------:R-:W-:Y:S02]  /*8a30*/  FSEL R135, R135, -INF , !P1 ;  /* 0xff80000087877808 */ /* 0x000fe40004800000 */
[----:B------:R-:W-:Y:S02]  /*8a40*/  FSEL R147, R133, -INF , !P3 ;  /* 0xff80000085937808 */ /* 0x000fe40005800000 */
[----:B------:R-:W-:-:S02]  /*8a50*/  ISETP.GT.AND P3, PT, R158, R9, PT ;  /* 0x000000099e00720c */ /* 0x000fc40003f64270 */
[----:B------:R-:W-:Y:S02]  /*8a60*/  FSEL R146, R135, -INF , !P6 ;  /* 0xff80000087927808 */ /* 0x000fe40007000000 */
[C---:B------:R-:W-:Y:S02]  /*8a70*/  ISETP.GT.AND P1, PT, R192.reuse, R9, PT ;  /* 0x00000009c000720c */ /* 0x040fe40003f24270 */
[-C--:B------:R-:W-:Y:S02]  /*8a80*/  ISETP.GT.AND P6, PT, R192, R3.reuse, PT ;  /* 0x00000003c000720c */ /* 0x080fe40003fc4270 */
[----:B------:R-:W-:Y:S02]  /*8a90*/  FSEL R34, R34, -INF , !P3 ;  /* 0xff80000022227808 */ /* 0x000fe40005800000 */
[----:B------:R-:W-:Y:S02]  /*8aa0*/  ISETP.GT.AND P3, PT, R158, R3, PT ;  /* 0x000000039e00720c */ /* 0x000fe40003f64270 */
[----:B------:R-:W-:-:S02]  /*8ab0*/  FSEL R179, R132, -INF , !P5 ;  /* 0xff80000084b37808 */ /* 0x000fc40006800000 */
[----:B------:R-:W-:Y:S02]  /*8ac0*/  FSEL R144, R134, -INF , !P4 ;  /* 0xff80000086907808 */ /* 0x000fe40006000000 */
[----:B------:R-:W-:Y:S02]  /*8ad0*/  FSEL R32, R32, -INF , !P1 ;  /* 0xff80000020207808 */ /* 0x000fe40004800000 */
[----:B------:R-:W-:Y:S02]  /*8ae0*/  FSEL R33, R33, -INF , !P6 ;  /* 0xff80000021217808 */ /* 0x000fe40007000000 */
[CC--:B------:R-:W-:Y:S02]  /*8af0*/  ISETP.GE.AND P5, PT, R9.reuse, R191.reuse, PT ;  /* 0x000000bf0900720c */ /* 0x0c0fe40003fa6270 */
[----:B------:R-:W-:Y:S01]  /*8b00*/  ISETP.GE.AND P4, PT, R9, R190, PT ;  /* 0x000000be0900720c */ /* 0x000fe20003f86270 */
[----:B------:R-:W-:Y:S01]  /*8b10*/  VIADD R9, R156, 0xffffff70 ;  /* 0xffffff709c097836 */ /* 0x000fe20000000000 */
[----:B------:R-:W-:-:S02]  /*8b20*/  ISETP.GE.AND P1, PT, R3, R191, PT ;  /* 0x000000bf0300720c */ /* 0x000fc40003f26270 */
[----:B------:R-:W-:Y:S01]  /*8b30*/  ISETP.GE.AND P6, PT, R3, R190, PT ;  /* 0x000000be0300720c */ /* 0x000fe20003fc6270 */
[----:B------:R-:W-:Y:S01]  /*8b40*/  VIADD R3, R156, 0xffffff71 ;  /* 0xffffff719c037836 */ /* 0x000fe20000000000 */
[----:B------:R-:W-:Y:S02]  /*8b50*/  FSEL R35, R35, -INF , !P3 ;  /* 0xff80000023237808 */ /* 0x000fe40005800000 */
[----:B------:R-:W-:Y:S02]  /*8b60*/  FSEL R178, R34, -INF , !P4 ;  /* 0xff80000022b27808 */ /* 0x000fe40006000000 */
[----:B------:R-:W-:Y:S02]  /*8b70*/  FSEL R180, R35, -INF , !P6 ;  /* 0xff80000023b47808 */ /* 0x000fe40007000000 */
[-C--:B------:R-:W-:Y:S02]  /*8b80*/  ISETP.GT.AND P3, PT, R192, R9.reuse, PT ;  /* 0x00000009c000720c */ /* 0x080fe40003f64270 */
[----:B------:R-:W-:-:S02]  /*8b90*/  ISETP.GT.AND P4, PT, R158, R9, PT ;  /* 0x000000099e00720c */ /* 0x000fc40003f84270 */
[-C--:B------:R-:W-:Y:S02]  /*8ba0*/  ISETP.GT.AND P6, PT, R192, R3.reuse, PT ;  /* 0x00000003c000720c */ /* 0x080fe40003fc4270 */
[----:B------:R-:W-:Y:S02]  /*8bb0*/  FSEL R28, R28, -INF , !P3 ;  /* 0xff8000001c1c7808 */ /* 0x000fe40005800000 */
[----:B------:R-:W-:Y:S02]  /*8bc0*/  FSEL R30, R30, -INF , !P4 ;  /* 0xff8000001e1e7808 */ /* 0x000fe40006000000 */
[----:B------:R-:W-:Y:S02]  /*8bd0*/  FSEL R29, R29, -INF , !P6 ;  /* 0xff8000001d1d7808 */ /* 0x000fe40007000000 */
[----:B------:R-:W-:Y:S02]  /*8be0*/  ISETP.GT.AND P3, PT, R158, R3, PT ;  /* 0x000000039e00720c */ /* 0x000fe40003f64270 */
[----:B------:R-:W-:-:S02]  /*8bf0*/  ISETP.GE.AND P4, PT, R3, R191, PT ;  /* 0x000000bf0300720c */ /* 0x000fc40003f86270 */
[-C--:B------:R-:W-:Y:S01]  /*8c00*/  ISETP.GE.AND P6, PT, R3, R190.reuse, PT ;  /* 0x000000be0300720c */ /* 0x080fe20003fc6270 */
[----:B------:R-:W-:Y:S01]  /*8c10*/  VIADD R3, R156, 0xffffff78 ;  /* 0xffffff789c037836 */ /* 0x000fe20000000000 */
[----:B------:R-:W-:Y:S02]  /*8c20*/  FMNMX3.FTZ R8, R185, R163, R161, !PT ;  /* 0x000000a3b9087276 */ /* 0x000fe400078100a1 */
[----:B------:R-:W-:Y:S02]  /*8c30*/  FSEL R177, R32, -INF , !P5 ;  /* 0xff80000020b17808 */ /* 0x000fe40006800000 */
[----:B------:R-:W-:Y:S02]  /*8c40*/  FSEL R145, R33, -INF , !P1 ;  /* 0xff80000021917808 */ /* 0x000fe40004800000 */
[C---:B------:R-:W-:Y:S02]  /*8c50*/  ISETP.GE.AND P5, PT, R9.reuse, R191, PT ;  /* 0x000000bf0900720c */ /* 0x040fe40003fa6270 */
[----:B------:R-:W-:Y:S01]  /*8c60*/  ISETP.GE.AND P1, PT, R9, R190, PT ;  /* 0x000000be0900720c */ /* 0x000fe20003f26270 */
[----:B------:R-:W-:Y:S01]  /*8c70*/  VIADD R9, R156, 0xffffff79 ;  /* 0xffffff799c097836 */ /* 0x000fe20000000000 */
[----:B------:R-:W-:-:S02]  /*8c80*/  FSEL R31, R31, -INF , !P3 ;  /* 0xff8000001f1f7808 */ /* 0x000fc40005800000 */
[----:B------:R-:W-:Y:S02]  /*8c90*/  ISETP.GT.AND P3, PT, R192, R3, PT ;  /* 0x00000003c000720c */ /* 0x000fe40003f64270 */
[----:B------:R-:W-:Y:S02]  /*8ca0*/  FMNMX3.FTZ R8, R8, R153, R165, !PT ;  /* 0x0000009908087276 */ /* 0x000fe400078100a5 */
[----:B------:R-:W-:Y:S02]  /*8cb0*/  FSEL R157, R172, -INF , !P3 ;  /* 0xff800000ac9d7808 */ /* 0x000fe40005800000 */
[----:B------:R-:W-:Y:S02]  /*8cc0*/  FMNMX3.FTZ R8, R8, R143, R141, !PT ;  /* 0x0000008f08087276 */ /* 0x000fe4000781008d */
[----:B------:R-:W-:Y:S02]  /*8cd0*/  ISETP.GT.AND P3, PT, R192, R9, PT ;  /* 0x00000009c000720c */ /* 0x000fe40003f64270 */
[----:B------:R-:W-:-:S02]  /*8ce0*/  FMNMX3.FTZ R8, R8, R139, R137, !PT ;  /* 0x0000008b08087276 */ /* 0x000fc40007810089 */
[----:B------:R-:W-:Y:S02]  /*8cf0*/  FSEL R155, R173, -INF , !P3 ;  /* 0xff800000ad9b7808 */ /* 0x000fe40005800000 */
[----:B------:R-:W-:Y:S02]  /*8d00*/  ISETP.GT.U32.AND P3, PT, R150, R197, PT ;  /* 0x000000c59600720c */ /* 0x000fe40003f64070 */
[----:B------:R-:W-:Y:S02]  /*8d10*/  FSEL R156, R30, -INF , !P1 ;  /* 0xff8000001e9c7808 */ /* 0x000fe40004800000 */
[----:B------:R-:W-:Y:S02]  /*8d20*/  ISETP.GE.AND P1, PT, R3, R191, PT ;  /* 0x000000bf0300720c */ /* 0x000fe40003f26270 */
[----:B------:R-:W-:Y:S02]  /*8d30*/  FMNMX3.FTZ R8, R8, R179, R147, !PT ;  /* 0x000000b308087276 */ /* 0x000fe40007810093 */
[----:B------:R-:W-:-:S02]  /*8d40*/  FSEL R157, R157, -INF , !P1 ;  /* 0xff8000009d9d7808 */ /* 0x000fc40004800000 */
[----:B------:R-:W-:Y:S02]  /*8d50*/  FSEL R169, R28, -INF , !P5 ;  /* 0xff8000001ca97808 */ /* 0x000fe40006800000 */
[----:B------:R-:W-:Y:S02]  /*8d60*/  FSEL R159, R29, -INF , !P4 ;  /* 0xff8000001d9f7808 */ /* 0x000fe40006000000 */
[----:B------:R-:W-:Y:S02]  /*8d70*/  ISETP.GE.AND P1, PT, R9, R191, PT ;  /* 0x000000bf0900720c */ /* 0x000fe40003f26270 */
[----:B------:R-:W-:Y:S02]  /*8d80*/  FMNMX3.FTZ R13, R184, R160, R164, !PT ;  /* 0x000000a0b80d7276 */ /* 0x000fe400078100a4 */
[----:B------:R-:W-:Y:S02]  /*8d90*/  FMNMX3.FTZ R8, R8, R177, R145, !PT ;  /* 0x000000b108087276 */ /* 0x000fe40007810091 */
[----:B------:R-:W-:-:S02]  /*8da0*/  FSEL R155, R155, -INF , !P1 ;  /* 0xff8000009b9b7808 */ /* 0x000fc40004800000 */
[----:B------:R-:W-:Y:S02]  /*8db0*/  FMNMX3.FTZ R13, R13, R166, R170, !PT ;  /* 0x000000a60d0d7276 */ /* 0x000fe400078100aa */
[----:B------:R-:W-:Y:S02]  /*8dc0*/  FMNMX3.FTZ R8, R8, R169, R159, !PT ;  /* 0x000000a908087276 */ /* 0x000fe4000781009f */
[----:B------:R-:W-:Y:S02]  /*8dd0*/  ISETP.GE.AND P5, PT, R3, R190, PT ;  /* 0x000000be0300720c */ /* 0x000fe40003fa6270 */
[----:B------:R-:W-:Y:S02]  /*8de0*/  ISETP.GT.AND P4, PT, R158, R3, PT ;  /* 0x000000039e00720c */ /* 0x000fe40003f84270 */
[----:B------:R-:W-:Y:S02]  /*8df0*/  FMNMX3.FTZ R13, R13, R140, R142, !PT ;  /* 0x0000008c0d0d7276 */ /* 0x000fe4000781008e */
[----:B------:R-:W-:Y:S01]  /*8e00*/  FMNMX3.FTZ R3, R8, R157, R155, !PT ;  /* 0x0000009d08037276 */ /* 0x000fe2000781009b */
[----:B------:R-:W-:Y:S08]  /*8e10*/  @!P3 BRA `(.L_x_352) ;  /* 0x000000000054b947 */ /* 0x000ff00003800000 */
[----:B------:R-:W-:-:S04]  /*8e20*/  VIADD R11, R2, 0xfffffffc ;  /* 0xfffffffc020b7836 */ /* 0x000fc80000000000 */
[----:B------:R-:W-:-:S04]  /*8e30*/  IMAD.WIDE.U32 R14, R11, R6, RZ ;  /* 0x000000060b0e7225 */ /* 0x000fc800078e00ff */
[----:B------:R-:W-:Y:S02]  /*8e40*/  IMAD R8, R11, R7, R15 ;  /* 0x000000070b087224 */ /* 0x000fe400078e020f */
[----:B------:R-:W-:-:S03]  /*8e50*/  IMAD.SHL.U32 R11, R14, 0x40, RZ ;  /* 0x000000400e0b7824 */ /* 0x000fc600078e00ff */
[----:B------:R-:W-:Y:S02]  /*8e60*/  SHF.L.U64.HI R10, R14, 0x6, R8 ;  /* 0x000000060e0a7819 */ /* 0x000fe40000010208 */
[----:B------:R-:W-:-:S04]  /*8e70*/  LEA R11, P1, R6, R11, 0x5 ;  /* 0x0000000b060b7211 */ /* 0x000fc800078228ff */
        /* <DEDUP_REMOVED lines=15> */
.L_x_352:
[----:B------:R-:W-:Y:S01]  /*8f70*/  FMNMX3.FTZ R13, R13, R136, R182, !PT ;  /* 0x000000880d0d7276 */ /* 0x000fe200078100b6 */
[----:B-1----:R-:W1:Y:S01]  /*8f80*/  SHFL.BFLY PT, R6, R3, 0x2, 0x1f ;  /* 0x0c401f0003067f89 */ /* 0x002e6200000e0000 */
[----:B------:R-:W-:Y:S01]  /*8f90*/  ISETP.GT.AND P1, PT, R158, R9, PT ;  /* 0x000000099e00720c */ /* 0x000fe20003f24270 */
[----:B------:R-:W2:Y:S01]  /*8fa0*/  LDCU UR4, c[0x0][0x45c] ;  /* 0x00008b80ff0477ac */ /* 0x000ea20008000800 */
[----:B------:R-:W-:Y:S02]  /*8fb0*/  FMNMX3.FTZ R13, R13, R144, R146, !PT ;  /* 0x000000900d0d7276 */ /* 0x000fe40007810092 */
[----:B------:R-:W-:Y:S02]  /*8fc0*/  FSEL R154, R174, -INF , !P4 ;  /* 0xff800000ae9a7808 */ /* 0x000fe40006000000 */
[----:B------:R-:W-:Y:S02]  /*8fd0*/  ISETP.GE.AND P4, PT, R9, R190, PT ;  /* 0x000000be0900720c */ /* 0x000fe40003f86270 */
[----:B------:R-:W-:-:S02]  /*8fe0*/  FSEL R152, R175, -INF , !P1 ;  /* 0xff800000af987808 */ /* 0x000fc40004800000 */
[----:B------:R-:W-:Y:S02]  /*8ff0*/  FSEL R158, R31, -INF , !P6 ;  /* 0xff8000001f9e7808 */ /* 0x000fe40007000000 */
[----:B------:R-:W-:Y:S02]  /*9000*/  FMNMX3.FTZ R13, R13, R178, R180, !PT ;  /* 0x000000b20d0d7276 */ /* 0x000fe400078100b4 */
[----:B------:R-:W-:Y:S02]  /*9010*/  FSEL R154, R154, -INF , !P5 ;  /* 0xff8000009a9a7808 */ /* 0x000fe40006800000 */
[----:B------:R-:W-:Y:S02]  /*9020*/  FSEL R152, R152, -INF , !P4 ;  /* 0xff80000098987808 */ /* 0x000fe40006000000 */
[----:B------:R-:W-:-:S04]  /*9030*/  FMNMX3.FTZ R13, R13, R156, R158, !PT ;  /* 0x0000009c0d0d7276 */ /* 0x000fc8000781009e */
[----:B------:R-:W-:Y:S02]  /*9040*/  FMNMX3.FTZ R8, R13, R154, R152, !PT ;  /* 0x0000009a0d087276 */ /* 0x000fe40007810098 */
[----:B-1----:R-:W-:-:S03]  /*9050*/  FMNMX.FTZ R9, R3, R6, !PT ;  /* 0x0000000603097209 */ /* 0x002fc60007810000 */
[----:B------:R-:W1:Y:S04]  /*9060*/  SHFL.BFLY PT, R7, R8, 0x2, 0x1f ;  /* 0x0c401f0008077f89 */ /* 0x000e6800000e0000 */
[----:B------:R-:W3:Y:S01]  /*9070*/  SHFL.BFLY PT, R132, R9, 0x1, 0x1f ;  /* 0x0c201f0009847f89 */ /* 0x000ee200000e0000 */
[----:B-1----:R-:W-:Y:S02]  /*9080*/  FMNMX.FTZ R6, R8, R7, !PT ;  /* 0x0000000708067209 */ /* 0x002fe40007810000 */
[----:B---3--:R-:W-:-:S03]  /*9090*/  FMNMX.FTZ R132, R9, R132, !PT ;  /* 0x0000008409847209 */ /* 0x008fc60007810000 */
[----:B------:R-:W1:Y:S01]  /*90a0*/  SHFL.BFLY PT, R3, R6, 0x1, 0x1f ;  /* 0x0c201f0006037f89 */ /* 0x000e6200000e0000 */
[C---:B------:R-:W-:Y:S01]  /*90b0*/  FSETP.NEU.FTZ.AND P4, PT, R132.reuse, -INF , PT ;  /* 0xff8000008400780b */ /* 0x040fe20003f9d000 */
[----:B--2---:R-:W-:-:S03]  /*90c0*/  FMUL.FTZ R168, R132, UR4 ;  /* 0x0000000484a87c20 */ /* 0x004fc60008410000 */
[----:B------:R-:W-:Y:S02]  /*90d0*/  FSEL R8, R132, RZ, P4 ;  /* 0x000000ff84087208 */ /* 0x000fe40002000000 */
[----:B------:R-:W-:-:S05]  /*90e0*/  FSEL R168, R168, RZ, P4 ;  /* 0x000000ffa8a87208 */ /* 0x000fca0002000000 */
[--C-:B------:R-:W-:Y:S01]  /*90f0*/  FFMA.FTZ R134, R153, UR4, -R168.reuse ;  /* 0x0000000499867c23 */ /* 0x100fe200080108a8 */
[--C-:B------:R-:W-:Y:S01]  /*9100*/  FFMA.FTZ R162, R163, UR4, -R168.reuse ;  /* 0x00000004a3a27c23 */ /* 0x100fe200080108a8 */
[----:B------:R-:W-:Y:S01]  /*9110*/  MOV R163, 0x20 ;  /* 0x0000002000a37802 */ /* 0x000fe20000000f00 */
[--C-:B------:R-:W-:Y:S01]  /*9120*/  FFMA.FTZ R133, R165, UR4, -R168.reuse ;  /* 0x00000004a5857c23 */ /* 0x100fe200080108a8 */
[----:B------:R-:W-:Y:S01]  /*9130*/  FFMA.FTZ R135, R161, UR4, -R168 ;  /* 0x00000004a1877c23 */ /* 0x000fe200080108a8 */
[----:B------:R-:W-:Y:S01]  /*9140*/  FADD.FTZ R161, R185, -R8 ;  /* 0x80000008b9a17221 */ /* 0x000fe20000010000 */
[----:B------:R-:W-:Y:S01]  /*9150*/  SEL R163, R163, 0xffffffe0, !P0 ;  /* 0xffffffe0a3a37807 */ /* 0x000fe20004000000 */
[----:B------:R-:W-:Y:S01]  /*9160*/  MUFU.EX2 R162, R162 ;  /* 0x000000a200a27308 */ /* 0x000fe20000000800 */
[--C-:B------:R-:W-:Y:S01]  /*9170*/  FFMA.FTZ R167, R143, UR4, -R168.reuse ;  /* 0x000000048fa77c23 */ /* 0x100fe200080108a8 */
[----:B------:R-:W-:Y:S01]  /*9180*/  FMUL.FTZ R161, R161, UR4 ;  /* 0x00000004a1a17c20 */ /* 0x000fe20008410000 */
[----:B-1----:R-:W-:Y:S01]  /*9190*/  FMNMX.FTZ R3, R6, R3, !PT ;  /* 0x0000000306037209 */ /* 0x002fe20007810000 */
[--C-:B------:R-:W-:Y:S01]  /*91a0*/  FFMA.FTZ R171, R139, UR4, -R168.reuse ;  /* 0x000000048bab7c23 */ /* 0x100fe200080108a8 */
[--C-:B------:R-:W-:Y:S01]  /*91b0*/  FFMA.FTZ R172, R137, UR4, -R168.reuse ;  /* 0x0000000489ac7c23 */ /* 0x100fe200080108a8 */
[--C-:B------:R-:W-:Y:S01]  /*91c0*/  FFMA.FTZ R179, R179, UR4, -R168.reuse ;  /* 0x00000004b3b37c23 */ /* 0x100fe200080108a8 */
[C---:B------:R-:W-:Y:S01]  /*91d0*/  FSETP.NEU.FTZ.AND P1, PT, R3.reuse, -INF , PT ;  /* 0xff8000000300780b */ /* 0x040fe20003f3d000 */
[----:B------:R-:W-:Y:S01]  /*91e0*/  FMUL.FTZ R7, R3, UR4 ;  /* 0x0000000403077c20 */ /* 0x000fe20008410000 */
[----:B------:R-:W1:Y:S01]  /*91f0*/  MUFU.EX2 R135, R135 ;  /* 0x0000008700877308 */ /* 0x000e620000000800 */
[--C-:B------:R-:W-:Y:S01]  /*9200*/  FFMA.FTZ R177, R177, UR4, -R168.reuse ;  /* 0x00000004b1b17c23 */ /* 0x100fe200080108a8 */
[----:B------:R-:W-:Y:S01]  /*9210*/  FSEL R9, R3, RZ, P1 ;  /* 0x000000ff03097208 */ /* 0x000fe20000800000 */
[--C-:B------:R-:W-:Y:S01]  /*9220*/  FFMA.FTZ R169, R169, UR4, -R168.reuse ;  /* 0x00000004a9a97c23 */ /* 0x100fe200080108a8 */
[----:B------:R-:W-:Y:S01]  /*9230*/  FSEL R153, R7, RZ, P1 ;  /* 0x000000ff07997208 */ /* 0x000fe20000800000 */
[----:B------:R-:W-:-:S03]  /*9240*/  FFMA.FTZ R185, R157, UR4, -R168 ;  /* 0x000000049db97c23 */ /* 0x000fc600080108a8 */
[----:B------:R-:W-:Y:S01]  /*9250*/  MUFU.EX2 R134, R134 ;  /* 0x0000008600867308 */ /* 0x000fe20000000800 */
[--C-:B------:R-:W-:Y:S01]  /*9260*/  FFMA.FTZ R6, R166, UR4, -R153.reuse ;  /* 0x00000004a6067c23 */ /* 0x100fe20008010899 */
[----:B------:R-:W-:Y:S01]  /*9270*/  LEA R166, R148, UR5, 0x1 ;  /* 0x0000000594a67c11 */ /* 0x000fe2000f8e08ff */
[----:B------:R-:W-:Y:S01]  /*9280*/  FFMA.FTZ R7, R164, UR4, -R153 ;  /* 0x00000004a4077c23 */ /* 0x000fe20008010899 */
[----:B------:R-:W-:Y:S01]  /*9290*/  FADD.FTZ R148, R184, -R9 ;  /* 0x80000009b8947221 */ /* 0x000fe20000010000 */
[--C-:B------:R-:W-:Y:S01]  /*92a0*/  FFMA.FTZ R160, R160, UR4, -R153.reuse ;  /* 0x00000004a0a07c23 */ /* 0x100fe20008010899 */
[----:B------:R-:W-:Y:S01]  /*92b0*/  IADD3 R165, PT, PT, R163, R166, RZ ;  /* 0x000000a6a3a57210 */ /* 0x000fe20007ffe0ff */
[--C-:B------:R-:W-:Y:S01]  /*92c0*/  FFMA.FTZ R151, R170, UR4, -R153.reuse ;  /* 0x00000004aa977c23 */ /* 0x100fe20008010899 */
[----:B------:R-:W-:Y:S01]  /*92d0*/  IADD3 R20, PT, PT, R166, 0x12000, RZ ;  /* 0x00012000a6147810 */ /* 0x000fe20007ffe0ff */
[----:B------:R-:W-:Y:S01]  /*92e0*/  FMUL.FTZ R148, R148, UR4 ;  /* 0x0000000494947c20 */ /* 0x000fe20008410000 */
[----:B------:R-:W-:Y:S01]  /*92f0*/  IADD3 R164, PT, PT, R166, 0x12040, RZ ;  /* 0x00012040a6a47810 */ /* 0x000fe20007ffe0ff */
[----:B------:R-:W2:Y:S01]  /*9300*/  LDSM.16.MT88.4 R24, [R165+0x12000] ;  /* 0x01200000a518783b */ /* 0x000ea20000004200 */
[----:B------:R-:W-:Y:S01]  /*9310*/  @P2 IADD3 R164, PT, PT, R20, -0x40, RZ ;  /* 0xffffffc014a42810 */ /* 0x000fe20007ffe0ff */
[----:B------:R-:W3:Y:S01]  /*9320*/  MUFU.EX2 R133, R133 ;  /* 0x0000008500857308 */ /* 0x000ee20000000800 */
[----:B-1----:R-:W-:Y:S01]  /*9330*/  F2FP.BF16.F32.PACK_AB R8, R135, R162 ;  /* 0x000000a28708723e */ /* 0x002fe200000010ff */
[----:B------:R-:W-:Y:S01]  /*9340*/  LDSM.16.MT88.4 R16, [R166+0x12000] ;  /* 0x01200000a610783b */ /* 0x000fe20000004200 */
[----:B------:R-:W-:Y:S01]  /*9350*/  IADD3 R163, PT, PT, R163, R164, RZ ;  /* 0x000000a4a3a37210 */ /* 0x000fe20007ffe0ff */
[--C-:B------:R-:W-:Y:S01]  /*9360*/  FFMA.FTZ R170, R141, UR4, -R168.reuse ;  /* 0x000000048daa7c23 */ /* 0x100fe200080108a8 */
[--C-:B------:R-:W-:Y:S01]  /*9370*/  FFMA.FTZ R173, R140, UR4, -R153.reuse ;  /* 0x000000048cad7c23 */ /* 0x100fe20008010899 */
[----:B------:R-:W1:Y:S01]  /*9380*/  LDSM.16.MT88.4 R32, [R164] ;  /* 0x00000000a420783b */ /* 0x000e620000004200 */
[--C-:B------:R-:W-:Y:S01]  /*9390*/  FFMA.FTZ R174, R142, UR4, -R153.reuse ;  /* 0x000000048eae7c23 */ /* 0x100fe20008010899 */
        /* <DEDUP_REMOVED lines=8> */
[----:B------:R-:W4:Y:S01]  /*9420*/  MUFU.EX2 R7, R7 ;  /* 0x0000000700077308 */ /* 0x000f220000000800 */
[----:B---3--:R-:W-:Y:S01]  /*9430*/  F2FP.BF16.F32.PACK_AB R10, R133, R134 ;  /* 0x00000086850a723e */ /* 0x008fe200000010ff */
[--C-:B------:R-:W-:Y:S01]  /*9440*/  FFMA.FTZ R186, R146, UR4, -R153.reuse ;  /* 0x0000000492ba7c23 */ /* 0x100fe20008010899 */
[--C-:B------:R-:W-:Y:S01]  /*9450*/  FFMA.FTZ R178, R178, UR4, -R153.reuse ;  /* 0x00000004b2b27c23 */ /* 0x100fe20008010899 */
[--C-:B------:R-:W-:Y:S01]  /*9460*/  FFMA.FTZ R183, R180, UR4, -R153.reuse ;  /* 0x00000004b4b77c23 */ /* 0x100fe20008010899 */
[----:B------:R-:W-:Y:S01]  /*9470*/  LDSM.16.MT88.4 R144, [R166+0x13000] ;  /* 0x01300000a690783b */ /* 0x000fe20000004200 */
[--C-:B------:R-:W-:Y:S01]  /*9480*/  FFMA.FTZ R180, R159, UR4, -R168.reuse ;  /* 0x000000049fb47c23 */ /* 0x100fe200080108a8 */
[----:B------:R-:W-:Y:S01]  /*9490*/  FFMA.FTZ R168, R155, UR4, -R168 ;  /* 0x000000049ba87c23 */ /* 0x000fe200080108a8 */
[----:B------:R-:W-:Y:S01]  /*94a0*/  MUFU.EX2 R6, R6 ;  /* 0x0000000600067308 */ /* 0x000fe20000000800 */
[--C-:B------:R-:W-:Y:S01]  /*94b0*/  FFMA.FTZ R187, R156, UR4, -R153.reuse ;  /* 0x000000049cbb7c23 */ /* 0x100fe20008010899 */
[--C-:B------:R-:W-:Y:S01]  /*94c0*/  FFMA.FTZ R188, R158, UR4, -R153.reuse ;  /* 0x000000049ebc7c23 */ /* 0x100fe20008010899 */
[--C-:B------:R-:W-:Y:S01]  /*94d0*/  FFMA.FTZ R200, R154, UR4, -R153.reuse ;  /* 0x000000049ac87c23 */ /* 0x100fe20008010899 */
[----:B------:R-:W-:Y:S01]  /*94e0*/  FFMA.FTZ R205, R152, UR4, -R153 ;  /* 0x0000000498cd7c23 */ /* 0x000fe20008010899 */
[----:B------:R-:W-:Y:S03]  /*94f0*/  LDSM.16.MT88.4 R156, [R166+0x15800] ;  /* 0x01580000a69c783b */ /* 0x000fe60000004200 */
[----:B------:R-:W3:Y:S01]  /*9500*/  MUFU.EX2 R151, R151 ;  /* 0x0000009700977308 */ /* 0x000ee20000000800 */
[----:B----4-:R-:W-:Y:S01]  /*9510*/  F2FP.BF16.F32.PACK_AB R9, R7, R160 ;  /* 0x000000a00709723e */ /* 0x010fe200000010ff */
[----:B------:R-:W-:Y:S06]  /*9520*/  LDSM.16.MT88.4 R152, [R165+0x15800] ;  /* 0x01580000a598783b */ /* 0x000fec0000004200 */
[----:B------:R-:W4:Y:S08]  /*9530*/  MUFU.EX2 R161, R161 ;  /* 0x000000a100a17308 */ /* 0x000f300000000800 */
[----:B------:R-:W5:Y:S01]  /*9540*/  MUFU.EX2 R148, R148 ;  /* 0x0000009400947308 */ /* 0x000f620000000800 */
[----:B---3--:R-:W-:-:S07]  /*9550*/  F2FP.BF16.F32.PACK_AB R11, R151, R6 ;  /* 0x00000006970b723e */ /* 0x008fce00000010ff */
[----:B------:R-:W-:Y:S01]  /*9560*/  MUFU.EX2 R167, R167 ;  /* 0x000000a700a77308 */ /* 0x000fe20000000800 */
[-C--:B----4-:R-:W-:Y:S01]  /*9570*/  FMUL.FTZ R20, R120, R161.reuse ;  /* 0x000000a178147220 */ /* 0x090fe20000410000 */
[-C--:B------:R-:W-:Y:S01]  /*9580*/  FMUL.FTZ R21, R121, R161.reuse ;  /* 0x000000a179157220 */ /* 0x080fe20000410000 */
[-C--:B------:R-:W-:Y:S01]  /*9590*/  FMUL.FTZ R28, R116, R161.reuse ;  /* 0x000000a1741c7220 */ /* 0x080fe20000410000 */
[-C--:B------:R-:W-:Y:S01]  /*95a0*/  FMUL.FTZ R29, R117, R161.reuse ;  /* 0x000000a1751d7220 */ /* 0x080fe20000410000 */
[-C--:B------:R-:W-:Y:S01]  /*95b0*/  FMUL.FTZ R108, R108, R161.reuse ;  /* 0x000000a16c6c7220 */ /* 0x080fe20000410000 */
[-C--:B------:R-:W-:Y:S01]  /*95c0*/  FMUL.FTZ R109, R109, R161.reuse ;  /* 0x000000a16d6d7220 */ /* 0x080fe20000410000 */
[-C--:B------:R-:W-:Y:S01]  /*95d0*/  FMUL.FTZ R104, R104, R161.reuse ;  /* 0x000000a168687220 */ /* 0x080fe20000410000 */
[-C--:B------:R-:W-:Y:S01]  /*95e0*/  FMUL.FTZ R105, R105, R161.reuse ;  /* 0x000000a169697220 */ /* 0x080fe20000410000 */
[-C--:B-----5:R-:W-:Y:S01]  /*95f0*/  FMUL.FTZ R22, R122, R148.reuse ;  /* 0x000000947a167220 */ /* 0x0a0fe20000410000 */
[-C--:B------:R-:W-:Y:S01]  /*9600*/  FMUL.FTZ R23, R123, R148.reuse ;  /* 0x000000947b177220 */ /* 0x080fe20000410000 */
[-C--:B------:R-:W-:Y:S01]  /*9610*/  FMUL.FTZ R30, R118, R148.reuse ;  /* 0x00000094761e7220 */ /* 0x080fe20000410000 */
[-C--:B------:R-:W-:Y:S01]  /*9620*/  FMUL.FTZ R31, R119, R148.reuse ;  /* 0x00000094771f7220 */ /* 0x080fe20000410000 */
[-C--:B------:R-:W-:Y:S01]  /*9630*/  FMUL.FTZ R110, R110, R148.reuse ;  /* 0x000000946e6e7220 */ /* 0x080fe20000410000 */
[-C--:B------:R-:W-:Y:S01]  /*9640*/  FMUL.FTZ R111, R111, R148.reuse ;  /* 0x000000946f6f7220 */ /* 0x080fe20000410000 */
[----:B------:R-:W3:Y:S01]  /*9650*/  LDSM.16.MT88.4 R116, [R163] ;  /* 0x00000000a374783b */ /* 0x000ee20000004200 */
[-C--:B------:R-:W-:Y:S01]  /*9660*/  FMUL.FTZ R106, R106, R148.reuse ;  /* 0x000000946a6a7220 */ /* 0x080fe20000410000 */
[C---:B--2---:R-:W-:Y:S01]  /*9670*/  HMMA.16816.F32.BF16 R20, R8.reuse, R24, R20 ;  /* 0x000000180814723c */ /* 0x044fe20000041814 */
[-C--:B------:R-:W-:Y:S01]  /*9680*/  FMUL.FTZ R107, R107, R148.reuse ;  /* 0x000000946b6b7220 */ /* 0x080fe20000410000 */
[-C--:B------:R-:W-:Y:S01]  /*9690*/  FMUL.FTZ R100, R100, R161.reuse ;  /* 0x000000a164647220 */ /* 0x080fe20000410000 */
[-C--:B------:R-:W-:Y:S01]  /*96a0*/  FMUL.FTZ R101, R101, R161.reuse ;  /* 0x000000a165657220 */ /* 0x080fe20000410000 */
[-C--:B------:R-:W-:Y:S01]  /*96b0*/  FMUL.FTZ R102, R102, R148.reuse ;  /* 0x0000009466667220 */ /* 0x080fe20000410000 */
[-C--:B------:R-:W-:Y:S01]  /*96c0*/  FMUL.FTZ R103, R103, R148.reuse ;  /* 0x0000009467677220 */ /* 0x080fe20000410000 */
[-C--:B------:R-:W-:Y:S01]  /*96d0*/  FMUL.FTZ R36, R36, R161.reuse ;  /* 0x000000a124247220 */ /* 0x080fe20000410000 */
[-C--:B------:R-:W-:Y:S01]  /*96e0*/  FMUL.FTZ R37, R37, R161.reuse ;  /* 0x000000a125257220 */ /* 0x080fe20000410000 */
[C---:B------:R-:W-:Y:S01]  /*96f0*/  HMMA.16816.F32.BF16 R24, R8.reuse, R26, R28 ;  /* 0x0000001a0818723c */ /* 0x040fe2000004181c */
[-C--:B------:R-:W-:Y:S01]  /*9700*/  FMUL.FTZ R28, R112, R161.reuse ;  /* 0x000000a1701c7220 */ /* 0x080fe20000410000 */
[-C--:B------:R-:W-:Y:S01]  /*9710*/  FMUL.FTZ R29, R113, R161.reuse ;  /* 0x000000a1711d7220 */ /* 0x080fe20000410000 */
[-C--:B------:R-:W-:Y:S01]  /*9720*/  FMUL.FTZ R30, R114, R148.reuse ;  /* 0x00000094721e7220 */ /* 0x080fe20000410000 */
[-C--:B------:R-:W-:Y:S01]  /*9730*/  FMUL.FTZ R31, R115, R148.reuse ;  /* 0x00000094731f7220 */ /* 0x080fe20000410000 */
[-C--:B------:R-:W-:Y:S01]  /*9740*/  FMUL.FTZ R38, R38, R148.reuse ;  /* 0x0000009426267220 */ /* 0x080fe20000410000 */
[----:B------:R-:W2:Y:S01]  /*9750*/  LDSM.16.MT88.4 R112, [R166+0x14000] ;  /* 0x01400000a670783b */ /* 0x000ea20000004200 */
[-C--:B------:R-:W-:Y:S01]  /*9760*/  FMUL.FTZ R39, R39, R148.reuse ;  /* 0x0000009427277220 */ /* 0x080fe20000410000 */
[-C--:B------:R-:W-:Y:S01]  /*9770*/  FMUL.FTZ R40, R40, R161.reuse ;  /* 0x000000a128287220 */ /* 0x080fe20000410000 */
[-C--:B------:R-:W-:Y:S01]  /*9780*/  FMUL.FTZ R41, R41, R161.reuse ;  /* 0x000000a129297220 */ /* 0x080fe20000410000 */
[-C--:B------:R-:W-:Y:S01]  /*9790*/  FMUL.FTZ R42, R42, R148.reuse ;  /* 0x000000942a2a7220 */ /* 0x080fe20000410000 */
[C---:B-1----:R-:W-:Y:S01]  /*97a0*/  HMMA.16816.F32.BF16 R28, R8.reuse, R32, R28 ;  /* 0x00000020081c723c */ /* 0x042fe2000004181c */
        /* <DEDUP_REMOVED lines=8> */
[----:B------:R-:W1:Y:S01]  /*9830*/  LDSM.16.MT88.4 R108, [R165+0x14000] ;  /* 0x01400000a56c783b */ /* 0x000e620000004200 */
[-C--:B------:R-:W-:Y:S01]  /*9840*/  FMUL.FTZ R50, R50, R148.reuse ;  /* 0x0000009432327220 */ /* 0x080fe20000410000 */
        /* <DEDUP_REMOVED lines=8> */
[C---:B---3--:R-:W-:Y:S01]  /*98d0*/  HMMA.16816.F32.BF16 R104, R8.reuse, R116, R104 ;  /* 0x000000740868723c */ /* 0x048fe20000041868 */
        /* <DEDUP_REMOVED lines=8> */
[----:B------:R-:W3:Y:S01]  /*9960*/  LDSM.16.MT88.4 R116, [R164+0x2000] ;  /* 0x00200000a474783b */ /* 0x000ee20000004200 */
[-C--:B------:R-:W-:Y:S01]  /*9970*/  FMUL.FTZ R66, R66, R148.reuse ;  /* 0x0000009442427220 */ /* 0x080fe20000410000 */
[-C--:B------:R-:W-:Y:S01]  /*9980*/  FMUL.FTZ R67, R67, R148.reuse ;  /* 0x0000009443437220 */ /* 0x080fe20000410000 */
[-C--:B------:R-:W-:Y:S01]  /*9990*/  FMUL.FTZ R68, R68, R161.reuse ;  /* 0x000000a144447220 */ /* 0x080fe20000410000 */
[-C--:B------:R-:W-:Y:S01]  /*99a0*/  FMUL.FTZ R69, R69, R161.reuse ;  /* 0x000000a145457220 */ /* 0x080fe20000410000 */
[-C--:B------:R-:W-:Y:S01]  /*99b0*/  FMUL.FTZ R70, R70, R148.reuse ;  /* 0x0000009446467220 */ /* 0x080fe20000410000 */
        /* <DEDUP_REMOVED lines=10> */
[----:B------:R-:W2:Y:S01]  /*9a60*/  LDSM.16.MT88.4 R112, [R163+0x2000] ;  /* 0x00200000a370783b */ /* 0x000ea20000004200 */
[-C--:B------:R-:W-:Y:S01]  /*9a70*/  FMUL.FTZ R15, R131, R148.reuse ;  /* 0x00000094830f7220 */ /* 0x080fe20000410000 */
[-C--:B------:R-:W-:Y:S01]  /*9a80*/  FMUL.FTZ R124, R124, R161.reuse ;  /* 0x000000a17c7c7220 */ /* 0x080fe20000410000 */
[-C--:B------:R-:W-:Y:S01]  /*9a90*/  FMUL.FTZ R125, R125, R161.reuse ;  /* 0x000000a17d7d7220 */ /* 0x080fe20000410000 */
[-C--:B------:R-:W-:Y:S01]  /*9aa0*/  FMUL.FTZ R126, R126, R148.reuse ;  /* 0x000000947e7e7220 */ /* 0x080fe20000410000 */
[-C--:B------:R-:W-:Y:S01]  /*9ab0*/  FMUL.FTZ R127, R127, R148.reuse ;  /* 0x000000947f7f7220 */ /* 0x080fe20000410000 */
[----:B------:R-:W4:Y:S01]  /*9ac0*/  MUFU.EX2 R170, R170 ;  /* 0x000000aa00aa7308 */ /* 0x000f220000000800 */
[C---:B-1----:R-:W-:Y:S01]  /*9ad0*/  HMMA.16816.F32.BF16 R44, R8.reuse, R108, R44 ;  /* 0x0000006c082c723c */ /* 0x042fe2000004182c */
[-C--:B------:R-:W-:Y:S01]  /*9ae0*/  FMUL.FTZ R76, R76, R161.reuse ;  /* 0x000000a14c4c7220 */ /* 0x080fe20000410000 */
[-C--:B------:R-:W-:Y:S01]  /*9af0*/  FMUL.FTZ R77, R77, R161.reuse ;  /* 0x000000a14d4d7220 */ /* 0x080fe20000410000 */
[-C--:B------:R-:W-:Y:S01]  /*9b00*/  FMUL.FTZ R78, R78, R148.reuse ;  /* 0x000000944e4e7220 */ /* 0x080fe20000410000 */
[-C--:B------:R-:W-:Y:S01]  /*9b10*/  FMUL.FTZ R79, R79, R148.reuse ;  /* 0x000000944f4f7220 */ /* 0x080fe20000410000 */
[-C--:B------:R-:W-:Y:S01]  /*9b20*/  FMUL.FTZ R80, R80, R161.reuse ;  /* 0x000000a150507220 */ /* 0x080fe20000410000 */
[-C--:B------:R-:W-:Y:S01]  /*9b30*/  FMUL.FTZ R81, R81, R161.reuse ;  /* 0x000000a151517220 */ /* 0x080fe20000410000 */
[----:B------:R-:W-:Y:S01]  /*9b40*/  MUFU.EX2 R171, R171 ;  /* 0x000000ab00ab7308 */ /* 0x000fe20000000800 */
[C---:B------:R-:W-:Y:S01]  /*9b50*/  HMMA.16816.F32.BF16 R48, R8.reuse, R110, R48 ;  /* 0x0000006e0830723c */ /* 0x040fe20000041830 */
[----:B------:R-:W1:Y:S01]  /*9b60*/  LDSM.16.MT88.4 R108, [R166+0x16000] ;  /* 0x01600000a66c783b */ /* 0x000e620000004200 */
[-C--:B------:R-:W-:Y:S01]  /*9b70*/  FMUL.FTZ R82, R82, R148.reuse ;  /* 0x0000009452527220 */ /* 0x080fe20000410000 */
[-C--:B------:R-:W-:Y:S01]  /*9b80*/  FMUL.FTZ R83, R83, R148.reuse ;  /* 0x0000009453537220 */ /* 0x080fe20000410000 */
[-C--:B------:R-:W-:Y:S01]  /*9b90*/  FMUL.FTZ R84, R84, R161.reuse ;  /* 0x000000a154547220 */ /* 0x080fe20000410000 */
[-C--:B------:R-:W-:Y:S01]  /*9ba0*/  FMUL.FTZ R85, R85, R161.reuse ;  /* 0x000000a155557220 */ /* 0x080fe20000410000 */
[-C--:B------:R-:W-:Y:S01]  /*9bb0*/  FMUL.FTZ R86, R86, R148.reuse ;  /* 0x0000009456567220 */ /* 0x080fe20000410000 */
[----:B------:R-:W-:Y:S01]  /*9bc0*/  MUFU.EX2 R172, R172 ;  /* 0x000000ac00ac7308 */ /* 0x000fe20000000800 */
[C---:B------:R-:W-:Y:S01]  /*9bd0*/  HMMA.16816.F32.BF16 R12, R8.reuse, R16, R12 ;  /* 0x00000010080c723c */ /* 0x040fe2000004180c */
[-C--:B------:R-:W-:Y:S01]  /*9be0*/  FMUL.FTZ R87, R87, R148.reuse ;  /* 0x0000009457577220 */ /* 0x080fe20000410000 */
[-C--:B------:R-:W-:Y:S01]  /*9bf0*/  FMUL.FTZ R88, R88, R161.reuse ;  /* 0x000000a158587220 */ /* 0x080fe20000410000 */
[-C--:B------:R-:W-:Y:S01]  /*9c00*/  FMUL.FTZ R89, R89, R161.reuse ;  /* 0x000000a159597220 */ /* 0x080fe20000410000 */
[-C--:B------:R-:W-:Y:S01]  /*9c10*/  FMUL.FTZ R90, R90, R148.reuse ;  /* 0x000000945a5a7220 */ /* 0x080fe20000410000 */
[-C--:B------:R-:W-:Y:S01]  /*9c20*/  FMUL.FTZ R91, R91, R148.reuse ;  /* 0x000000945b5b7220 */ /* 0x080fe20000410000 */
[-C--:B------:R-:W-:Y:S01]  /*9c30*/  FMUL.FTZ R92, R92, R161.reuse ;  /* 0x000000a15c5c7220 */ /* 0x080fe20000410000 */
[----:B------:R-:W-:Y:S01]  /*9c40*/  MUFU.EX2 R173, R173 ;  /* 0x000000ad00ad7308 */ /* 0x000fe20000000800 */
[C---:B---3--:R-:W-:Y:S01]  /*9c50*/  HMMA.16816.F32.BF16 R52, R8.reuse, R116, R52 ;  /* 0x000000740834723c */ /* 0x048fe20000041834 */
[-C--:B------:R-:W-:Y:S01]  /*9c60*/  FMUL.FTZ R93, R93, R161.reuse ;  /* 0x000000a15d5d7220 */ /* 0x080fe20000410000 */
[-C--:B------:R-:W-:Y:S01]  /*9c70*/  FMUL.FTZ R94, R94, R148.reuse ;  /* 0x000000945e5e7220 */ /* 0x080fe20000410000 */
[-C--:B------:R-:W-:Y:S01]  /*9c80*/  FMUL.FTZ R95, R95, R148.reuse ;  /* 0x000000945f5f7220 */ /* 0x080fe20000410000 */
[-C--:B------:R-:W-:Y:S01]  /*9c90*/  FMUL.FTZ R96, R96, R161.reuse ;  /* 0x000000a160607220 */ /* 0x080fe20000410000 */
[-C--:B------:R-:W-:Y:S01]  /*9ca0*/  FMUL.FTZ R97, R97, R161.reuse ;  /* 0x000000a161617220 */ /* 0x080fe20000410000 */
[-C--:B------:R-:W-:Y:S01]  /*9cb0*/  FMUL.FTZ R98, R98, R148.reuse ;  /* 0x0000009462627220 */ /* 0x080fe20000410000 */
[----:B------:R-:W3:Y:S01]  /*9cc0*/  MUFU.EX2 R174, R174 ;  /* 0x000000ae00ae7308 */ /* 0x000ee20000000800 */
[C---:B------:R-:W-:Y:S01]  /*9cd0*/  HMMA.16816.F32.BF16 R56, R8.reuse, R118, R56 ;  /* 0x000000760838723c */ /* 0x040fe20000041838 */
[----:B------:R-:W5:Y:S01]  /*9ce0*/  LDSM.16.MT88.4 R116, [R165+0x16000] ;  /* 0x01600000a574783b */ /* 0x000f620000004200 */
[-C--:B------:R-:W-:Y:S01]  /*9cf0*/  FMUL.FTZ R99, R99, R148.reuse ;  /* 0x0000009463637220 */ /* 0x080fe20000410000 */
[----:B------:R-:W-:Y:S01]  /*9d00*/  FFMA.FTZ R148, R201, R148, R160 ;  /* 0x00000094c9947223 */ /* 0x000fe200000100a0 */
[----:B------:R-:W-:Y:S01]  /*9d10*/  FFMA.FTZ R162, R203, R161, R162 ;  /* 0x000000a1cba27223 */ /* 0x000fe200000100a2 */
[----:B------:R-:W-:Y:S02]  /*9d20*/  LDSM.16.MT88.4 R120, [R165+0x14800] ;  /* 0x01480000a578783b */ /* 0x000fe40000004200 */
[----:B------:R-:W-:Y:S01]  /*9d30*/  MUFU.EX2 R176, R176 ;  /* 0x000000b000b07308 */ /* 0x000fe20000000800 */
[----:B--2---:R-:W-:Y:S01]  /*9d40*/  HMMA.16816.F32.BF16 R60, R8, R112, R60 ;  /* 0x00000070083c723c */ /* 0x004fe2000004183c */
[----:B------:R-:W-:Y:S01]  /*9d50*/  LDSM.16.MT88.4 R128, [R163+0x800] ;  /* 0x00080000a380783b */ /* 0x000fe20000004200 */
[----:B------:R-:W-:Y:S01]  /*9d60*/  FADD.FTZ R7, R7, R148 ;  /* 0x0000009407077221 */ /* 0x000fe20000010000 */
[----:B------:R-:W-:-:S03]  /*9d70*/  FADD.FTZ R135, R135, R162 ;  /* 0x000000a287877221 */ /* 0x000fc60000010000 */
[----:B------:R-:W-:Y:S01]  /*9d80*/  FADD.FTZ R6, R6, R7 ;  /* 0x0000000706067221 */ /* 0x000fe20000010000 */
[----:B------:R-:W2:Y:S01]  /*9d90*/  MUFU.EX2 R175, R175 ;  /* 0x000000af00af7308 */ /* 0x000ea20000000800 */
[----:B------:R-:W-:Y:S01]  /*9da0*/  HMMA.16816.F32.BF16 R64, R8, R114, R64 ;  /* 0x000000720840723c */ /* 0x000fe20000041840 */
[----:B------:R-:W4:Y:S01]  /*9db0*/  LDSM.16.MT88.4 R112, [R164+0x4000] ;  /* 0x00400000a470783b */ /* 0x000f220000004200 */
[----:B------:R-:W-:Y:S01]  /*9dc0*/  FADD.FTZ R134, R134, R135 ;  /* 0x0000008786867221 */ /* 0x000fe20000010000 */
[----:B------:R-:W-:-:S03]  /*9dd0*/  FADD.FTZ R6, R151, R6 ;  /* 0x0000000697067221 */ /* 0x000fc60000010000 */
[----:B------:R-:W-:Y:S01]  /*9de0*/  FADD.FTZ R134, R133, R134 ;  /* 0x0000008685867221 */ /* 0x000fe20000010000 */
[----:B------:R-:W-:Y:S01]  /*9df0*/  MUFU.EX2 R179, R179 ;  /* 0x000000b300b37308 */ /* 0x000fe20000000800 */
[C---:B-1----:R-:W-:Y:S07]  /*9e00*/  HMMA.16816.F32.BF16 R68, R8.reuse, R108, R68 ;  /* 0x0000006c0844723c */ /* 0x042fee0000041844 */
[----:B------:R-:W1:Y:S01]  /*9e10*/  MUFU.EX2 R182, R182 ;  /* 0x000000b600b67308 */ /* 0x000e620000000800 */
[C---:B------:R-:W-:Y:S01]  /*9e20*/  HMMA.16816.F32.BF16 R72, R8.reuse, R110, R72 ;  /* 0x0000006e0848723c */ /* 0x040fe20000041848 */
[----:B------:R-:W3:Y:S06]  /*9e30*/  LDSM.16.MT88.4 R108, [R163+0x4000] ;  /* 0x00400000a36c783b */ /* 0x000eec0000004200 */
[----:B------:R-:W-:Y:S01]  /*9e40*/  MUFU.EX2 R177, R177 ;  /* 0x000000b100b17308 */ /* 0x000fe20000000800 */
[C---:B------:R-:W-:Y:S01]  /*9e50*/  HMMA.16816.F32.BF16 R16, R8.reuse, R18, R124 ;  /* 0x000000120810723c */ /* 0x040fe2000004187c */
[----:B------:R-:W1:Y:S06]  /*9e60*/  LDSM.16.MT88.4 R124, [R166+0x14800] ;  /* 0x01480000a67c783b */ /* 0x000e6c0000004200 */
        /* <DEDUP_REMOVED lines=11> */
[C---:B---3--:R-:W-:Y:S07]  /*9f20*/  HMMA.16816.F32.BF16 R92, R8.reuse, R108, R92 ;  /* 0x0000006c085c723c */ /* 0x048fee000004185c */
        /* <DEDUP_REMOVED lines=8> */
[----:B--2---:R-:W-:Y:S01]  /*9fb0*/  F2FP.BF16.F32.PACK_AB R99, R175, R176 ;  /* 0x000000b0af63723e */ /* 0x004fe200000010ff */
[----:B------:R-:W2:Y:S01]  /*9fc0*/  MUFU.EX2 R180, R180 ;  /* 0x000000b400b47308 */ /* 0x000ea20000000800 */
[----:B------:R-:W-:Y:S01]  /*9fd0*/  FADD.FTZ R173, R174, R173 ;  /* 0x000000adaead7221 */ /* 0x000fe20000010000 */
[----:B------:R-:W-:-:S03]  /*9fe0*/  FADD.FTZ R170, R170, R167 ;  /* 0x000000a7aaaa7221 */ /* 0x000fc60000010000 */
[----:B------:R-:W-:Y:S01]  /*9ff0*/  FADD.FTZ R176, R176, R173 ;  /* 0x000000adb0b07221 */ /* 0x000fe20000010000 */
[----:B-1----:R-:W-:Y:S01]  /*a000*/  HMMA.16816.F32.BF16 R36, R96, R124, R36 ;  /* 0x0000007c6024723c */ /* 0x002fe20000041824 */
[----:B------:R-:W-:Y:S01]  /*a010*/  FADD.FTZ R171, R171, R170 ;  /* 0x000000aaabab7221 */ /* 0x000fe20000010000 */
[----:B------:R-:W-:Y:S01]  /*a020*/  MUFU.EX2 R185, R185 ;  /* 0x000000b900b97308 */ /* 0x000fe20000000800 */
[----:B------:R-:W-:Y:S02]  /*a030*/  FADD.FTZ R176, R175, R176 ;  /* 0x000000b0afb07221 */ /* 0x000fe40000010000 */
[----:B------:R-:W-:-:S03]  /*a040*/  FADD.FTZ R172, R172, R171 ;  /* 0x000000abacac7221 */ /* 0x000fc60000010000 */
[C---:B------:R-:W-:Y:S01]  /*a050*/  HMMA.16816.F32.BF16 R40, R96.reuse, R126, R40 ;  /* 0x0000007e6028723c */ /* 0x040fe20000041828 */
[----:B------:R-:W1:Y:S01]  /*a060*/  LDSM.16.MT88.4 R124, [R165+0x16800] ;  /* 0x01680000a57c783b */ /* 0x000e620000004200 */
        /* <DEDUP_REMOVED lines=9> */
[----:B------:R-:W2:Y:S01]  /*a100*/  LDSM.16.MT88.4 R120, [R164+0x4800] ;  /* 0x00480000a478783b */ /* 0x000ea20000004200 */
[----:B------:R-:W5:Y:S06]  /*a110*/  MUFU.EX2 R205, R205 ;  /* 0x000000cd00cd7308 */ /* 0x000f6c0000000800 */
[C---:B----4-:R-:W-:Y:S08]  /*a120*/  HMMA.16816.F32.BF16 R52, R96.reuse, R112, R52 ;  /* 0x000000706034723c */ /* 0x050ff00000041834 */
[C---:B------:R-:W-:Y:S01]  /*a130*/  HMMA.16816.F32.BF16 R56, R96.reuse, R114, R56 ;  /* 0x000000726038723c */ /* 0x040fe20000041838 */
[----:B------:R-:W4:Y:S07]  /*a140*/  LDSM.16.MT88.4 R112, [R163+0x4800] ;  /* 0x00480000a370783b */ /* 0x000f2e0000004200 */
[C---:B-1----:R-:W-:Y:S08]  /*a150*/  HMMA.16816.F32.BF16 R76, R96.reuse, R124, R76 ;  /* 0x0000007c604c723c */ /* 0x042ff0000004184c */
[C---:B------:R-:W-:Y:S01]  /*a160*/  HMMA.16816.F32.BF16 R80, R96.reuse, R126, R80 ;  /* 0x0000007e6050723c */ /* 0x040fe20000041850 */
[----:B------:R-:W1:Y:S07]  /*a170*/  LDSM.16.MT88.4 R124, [R166+0x15000] ;  /* 0x01500000a67c783b */ /* 0x000e6e0000004200 */
        /* <DEDUP_REMOVED lines=32> */
[----:B-1----:R-:W-:Y:S01]  /*a380*/  HMMA.16816.F32.BF16 R36, R112, R124, R36 ;  /* 0x0000007c7024723c */ /* 0x002fe20000041824 */
[----:B------:R-:W-:-:S07]  /*a390*/  FADD.FTZ R178, R183, R178 ;  /* 0x000000b2b7b27221 */ /* 0x000fce0000010000 */
[C---:B------:R-:W-:Y:S01]  /*a3a0*/  HMMA.16816.F32.BF16 R40, R112.reuse, R126, R40 ;  /* 0x0000007e7028723c */ /* 0x040fe20000041828 */
[----:B------:R-:W1:Y:S07]  /*a3b0*/  LDSM.16.MT88.4 R124, [R165+0x17000] ;  /* 0x01700000a57c783b */ /* 0x000e6e0000004200 */
[C---:B--2---:R-:W-:Y:S08]  /*a3c0*/  HMMA.16816.F32.BF16 R44, R112.reuse, R120, R44 ;  /* 0x00000078702c723c */ /* 0x044ff0000004182c */
[C---:B------:R-:W-:Y:S01]  /*a3d0*/  HMMA.16816.F32.BF16 R48, R112.reuse, R122, R48 ;  /* 0x0000007a7030723c */ /* 0x040fe20000041830 */
[----:B------:R-:W-:Y:S07]  /*a3e0*/  LDSM.16.MT88.4 R120, [R166+0x17800] ;  /* 0x01780000a678783b */ /* 0x000fee0000004200 */
[C---:B---3--:R-:W-:Y:S08]  /*a3f0*/  HMMA.16816.F32.BF16 R68, R112.reuse, R96, R68 ;  /* 0x000000607044723c */ /* 0x048ff00000041844 */
[C---:B------:R-:W-:Y:S01]  /*a400*/  HMMA.16816.F32.BF16 R72, R112.reuse, R98, R72 ;  /* 0x000000627048723c */ /* 0x040fe20000041848 */
[----:B------:R-:W2:Y:S07]  /*a410*/  LDSM.16.MT88.4 R96, [R163+0x5000] ;  /* 0x00500000a360783b */ /* 0x000eae0000004200 */
[C---:B------:R-:W-:Y:S08]  /*a420*/  HMMA.16816.F32.BF16 R60, R112.reuse, R108, R60 ;  /* 0x0000006c703c723c */ /* 0x040ff0000004183c */
[C---:B------:R-:W-:Y:S01]  /*a430*/  HMMA.16816.F32.BF16 R64, R112.reuse, R110, R64 ;  /* 0x0000006e7040723c */ /* 0x040fe20000041840 */
[----:B------:R-:W3:Y:S07]  /*a440*/  LDSM.16.MT88.4 R108, [R164+0x5000] ;  /* 0x00500000a46c783b */ /* 0x000eee0000004200 */
[C---:B-1----:R-:W-:Y:S08]  /*a450*/  HMMA.16816.F32.BF16 R76, R112.reuse, R124, R76 ;  /* 0x0000007c704c723c */ /* 0x042ff0000004184c */
[C---:B------:R-:W-:Y:S01]  /*a460*/  HMMA.16816.F32.BF16 R80, R112.reuse, R126, R80 ;  /* 0x0000007e7050723c */ /* 0x040fe20000041850 */
[----:B------:R-:W1:Y:S07]  /*a470*/  LDSM.16.MT88.4 R124, [R166+0x13800] ;  /* 0x01380000a67c783b */ /* 0x000e6e0000004200 */
[C---:B------:R-:W-:Y:S08]  /*a480*/  HMMA.16816.F32.BF16 R52, R112.reuse, R116, R52 ;  /* 0x000000747034723c */ /* 0x040ff00000041834 */
[C---:B------:R-:W-:Y:S01]  /*a490*/  HMMA.16816.F32.BF16 R56, R112.reuse, R118, R56 ;  /* 0x000000767038723c */ /* 0x040fe20000041838 */
[----:B------:R-:W4:Y:S07]  /*a4a0*/  LDSM.16.MT88.4 R116, [R165+0x13800] ;  /* 0x01380000a574783b */ /* 0x000f2e0000004200 */
[C---:B------:R-:W-:Y:S08]  /*a4b0*/  HMMA.16816.F32.BF16 R12, R112.reuse, R144, R12 ;  /* 0x00000090700c723c */ /* 0x040ff0000004180c */
[C---:B------:R-:W-:Y:S01]  /*a4c0*/  HMMA.16816.F32.BF16 R16, R112.reuse, R146, R16 ;  /* 0x000000927010723c */ /* 0x040fe20000041810 */
[----:B------:R-:W-:Y:S07]  /*a4d0*/  LDSM.16.MT88.4 R144, [R164+0x1800] ;  /* 0x00180000a490783b */ /* 0x000fee0000004200 */
[C---:B------:R-:W-:Y:S08]  /*a4e0*/  HMMA.16816.F32.BF16 R20, R112.reuse, R140, R20 ;  /* 0x0000008c7014723c */ /* 0x040ff00000041814 */
[----:B--2---:R-:W-:Y:S01]  /*a4f0*/  HMMA.16816.F32.BF16 R92, R112, R96, R92 ;  /* 0x00000060705c723c */ /* 0x004fe2000004185c */
        /* <DEDUP_REMOVED lines=13> */
[----:B------:R-:W-:Y:S01]  /*a5d0*/  FADD.FTZ R201, R205, R200 ;  /* 0x000000c8cdc97221 */ /* 0x000fe20000010000 */
[----:B------:R-:W-:-:S05]  /*a5e0*/  @P3 IADD3 R200, PT, PT, R2, -0x4, RZ ;  /* 0xfffffffc02c83810 */ /* 0x000fca0007ffe0ff */
[C---:B------:R-:W-:Y:S08]  /*a5f0*/  HMMA.16816.F32.BF16 R100, R112.reuse, R130, R100 ;  /* 0x000000827064723c */ /* 0x040ff00000041864 */
[C---:B---3--:R-:W-:Y:S08]  /*a600*/  HMMA.16816.F32.BF16 R84, R112.reuse, R108, R84 ;  /* 0x0000006c7054723c */ /* 0x048ff00000041854 */
[----:B------:R-:W-:Y:S01]  /*a610*/  HMMA.16816.F32.BF16 R88, R112, R110, R88 ;  /* 0x0000006e7058723c */ /* 0x000fe20000041858 */
[----:B------:R-:W2:Y:S07]  /*a620*/  LDSM.16.MT88.4 R108, [R165+0x17800] ;  /* 0x01780000a56c783b */ /* 0x000eae0000004200 */
[C---:B-1----:R-:W-:Y:S01]  /*a630*/  HMMA.16816.F32.BF16 R128, R96.reuse, R124, R12 ;  /* 0x0000007c6080723c */ /* 0x042fe2000004180c */
[----:B------:R-:W-:Y:S07]  /*a640*/  LDSM.16.MT88.4 R12, [R163+0x1800] ;  /* 0x00180000a30c783b */ /* 0x000fee0000004200 */
[C---:B------:R-:W-:Y:S08]  /*a650*/  HMMA.16816.F32.BF16 R68, R96.reuse, R120, R68 ;  /* 0x000000786044723c */ /* 0x040ff00000041844 */
[----:B------:R-:W-:Y:S08]  /*a660*/  HMMA.16816.F32.BF16 R72, R96, R122, R72 ;  /* 0x0000007a6048723c */ /* 0x000ff00000041848 */
[C---:B------:R-:W-:Y:S01]  /*a670*/  HMMA.16816.F32.BF16 R24, R112.reuse, R142, R24 ;  /* 0x0000008e7018723c */ /* 0x040fe20000041818 */
[----:B------:R-:W1:Y:S07]  /*a680*/  LDSM.16.MT88.4 R140, [R164+0x3800] ;  /* 0x00380000a48c783b */ /* 0x000e6e0000004200 */
[C---:B------:R-:W-:Y:S08]  /*a690*/  HMMA.16816.F32.BF16 R28, R112.reuse, R136, R28 ;  /* 0x00000088701c723c */ /* 0x040ff0000004181c */
[----:B------:R-:W-:Y:S01]  /*a6a0*/  HMMA.16816.F32.BF16 R32, R112, R138, R32 ;  /* 0x0000008a7020723c */ /* 0x000fe20000041820 */
[----:B------:R-:W3:Y:S07]  /*a6b0*/  LDSM.16.MT88.4 R136, [R164+0x5800] ;  /* 0x00580000a488783b */ /* 0x000eee0000004200 */
[C---:B------:R-:W-:Y:S01]  /*a6c0*/  HMMA.16816.F32.BF16 R124, R96.reuse, R126, R16 ;  /* 0x0000007e607c723c */ /* 0x040fe20000041810 */
[----:B------:R-:W5:Y:S07]  /*a6d0*/  LDSM.16.MT88.4 R16, [R163+0x3800] ;  /* 0x00380000a310783b */ /* 0x000f6e0000004200 */
[C---:B----4-:R-:W-:Y:S01]  /*a6e0*/  HMMA.16816.F32.BF16 R120, R96.reuse, R116, R20 ;  /* 0x000000746078723c */ /* 0x050fe20000041814 */
[----:B------:R-:W4:Y:S07]  /*a6f0*/  LDSM.16.MT88.4 R20, [R163+0x5800] ;  /* 0x00580000a314783b */ /* 0x000f2e0000004200 */
[C---:B--2---:R-:W-:Y:S08]  /*a700*/  HMMA.16816.F32.BF16 R76, R96.reuse, R108, R76 ;  /* 0x0000006c604c723c */ /* 0x044ff0000004184c */
        /* <DEDUP_REMOVED lines=10> */
[C---:B---3--:R-:W-:Y:S08]  /*a7b0*/  HMMA.16816.F32.BF16 R84, R96.reuse, R136, R84 ;  /* 0x000000886054723c */ /* 0x048ff00000041854 */
        /* <DEDUP_REMOVED lines=8> */
[----:B------:R-:W-:-:S15]  /*a840*/  @P3 BRA `(.L_x_353) ;  /* 0x0000000000043947 */ /* 0x000fde0003800000 */
.L_x_350:
[----:B------:R-:W-:-:S07]  /*a850*/  IADD3 R200, PT, PT, R150, -0x1, RZ ;  /* 0xffffffff96c87810 */ /* 0x000fce0007ffe0ff */
.L_x_353:
[----:B------:R-:W-:-:S13]  /*a860*/  ISETP.GE.AND P1, PT, R200, R197, PT ;  /* 0x000000c5c800720c */ /* 0x000fda0003f26270 */
[----:B------:R-:W-:Y:S05]  /*a870*/  @!P1 BRA `(.L_x_354) ;  /* 0x0000003000389947 */ /* 0x000fea0003800000 */
[----:B------:R-:W-:Y:S01]  /*a880*/  IMAD.SHL.U32 R2, R5, 0x20, RZ ;  /* 0x0000002005027824 */ /* 0x000fe200078e00ff */
[----:B------:R-:W-:Y:S01]  /*a890*/  LOP3.LUT R8, R149, 0x1c0, R0, 0xf8, !PT ;  /* 0x000001c095087812 */ /* 0x000fe200078ef800 */
[----:B------:R-:W1:Y:S01]  /*a8a0*/  LDCU.64 UR6, c[0x0][0x3c0] ;  /* 0x00007800ff0677ac */ /* 0x000e620008000a00 */
[--C-:B------:R-:W-:Y:S01]  /*a8b0*/  SHF.R.U32.HI R177, RZ, 0x1, R5.reuse ;  /* 0x00000001ffb17819 */ /* 0x100fe20000011605 */
[----:B------:R-:W-:Y:S01]  /*a8c0*/  IMAD.SHL.U32 R188, R5, 0x2, RZ ;  /* 0x0000000205bc7824 */ /* 0x000fe200078e00ff */
[----:B------:R-:W-:Y:S01]  /*a8d0*/  LOP3.LUT R7, R0, 0x200, RZ, 0xc0, !PT ;  /* 0x0000020000077812 */ /* 0x000fe200078ec0ff */
[----:B------:R-:W-:Y:S01]  /*a8e0*/  VIADD R186, R192, 0x8 ;  /* 0x00000008c0ba7836 */ /* 0x000fe20000000000 */
[----:B------:R-:W-:Y:S01]  /*a8f0*/  LOP3.LUT R187, R0, 0x400, RZ, 0xc0, !PT ;  /* 0x0000040000bb7812 */ /* 0x000fe200078ec0ff */
[----:B------:R-:W2:Y:S01]  /*a900*/  LDCU UR4, c[0x0][0x45c] ;  /* 0x00008b80ff0477ac */ /* 0x000ea20008000800 */
[C---:B------:R-:W-:Y:S02]  /*a910*/  LOP3.LUT R6, R8.reuse, 0x8, R5, 0x78, !PT ;  /* 0x0000000808067812 */ /* 0x040fe400078e7805 */
[----:B------:R-:W-:-:S02]  /*a920*/  LOP3.LUT R177, R8, 0x8, R177, 0x78, !PT ;  /* 0x0000000808b17812 */ /* 0x000fc400078e78b1 */
[----:B------:R-:W-:Y:S01]  /*a930*/  LOP3.LUT R2, R7, 0x7c00, R2, 0xf8, !PT ;  /* 0x00007c0007027812 */ /* 0x000fe200078ef802 */
[----:B------:R-:W-:Y:S01]  /*a940*/  IMAD R187, R6, 0x2, R187 ;  /* 0x0000000206bb7824 */ /* 0x000fe200078e02bb */
[----:B------:R-:W-:Y:S02]  /*a950*/  MOV R184, 0x20 ;  /* 0x0000002000b87802 */ /* 0x000fe40000000f00 */
[----:B------:R-:W-:Y:S01]  /*a960*/  LOP3.LUT R182, R2, R177, RZ, 0xfc, !PT ;  /* 0x000000b102b67212 */ /* 0x000fe200078efcff */
[----:B------:R-:W-:Y:S01]  /*a970*/  VIADD R187, R187, UR5 ;  /* 0x00000005bbbb7c36 */ /* 0x000fe20008000000 */
[----:B------:R-:W-:Y:S01]  /*a980*/  LOP3.LUT R177, R177, 0x200, R0, 0xf8, !PT ;  /* 0x00000200b1b17812 */ /* 0x000fe200078ef800 */
[----:B------:R-:W-:Y:S01]  /*a990*/  IMAD.MOV.U32 R2, RZ, RZ, R3 ;  /* 0x000000ffff027224 */ /* 0x000fe200078e0003 */
[----:B------:R-:W-:Y:S01]  /*a9a0*/  LEA R182, R182, UR5, 0x1 ;  /* 0x00000005b6b67c11 */ /* 0x000fe2000f8e08ff */
[----:B------:R-:W-:Y:S01]  /*a9b0*/  IMAD.IADD R185, R187, 0x1, R4 ;  /* 0x00000001bbb97824 */ /* 0x000fe200078e0204 */
[----:B------:R-:W-:Y:S01]  /*a9c0*/  SEL R184, R184, 0xffffffe0, !P0 ;  /* 0xffffffe0b8b87807 */ /* 0x000fe20004000000 */
[----:B------:R-:W-:Y:S01]  /*a9d0*/  IMAD.MOV.U32 R0, RZ, RZ, R132 ;  /* 0x000000ffff007224 */ /* 0x000fe200078e0084 */
[----:B------:R-:W-:Y:S01]  /*a9e0*/  LEA R177, R177, UR5, 0x1 ;  /* 0x00000005b1b17c11 */ /* 0x000fe2000f8e08ff */
[--C-:B------:R-:W-:Y:S01]  /*a9f0*/  IMAD.IADD R181, R4, 0x1, R182.reuse ;  /* 0x0000000104b57824 */ /* 0x100fe200078e02b6 */
[----:B------:R-:W-:Y:S01]  /*aa00*/  LOP3.LUT R188, R188, 0x6, RZ, 0xc0, !PT ;  /* 0x00000006bcbc7812 */ /* 0x000fe200078ec0ff */
[C---:B------:R-:W-:Y:S01]  /*aa10*/  IMAD.IADD R178, R184.reuse, 0x1, R182 ;  /* 0x00000001b8b27824 */ /* 0x040fe200078e02b6 */
[----:B------:R-:W-:Y:S01]  /*aa20*/  IADD3 R179, PT, PT, R187, R184, RZ ;  /* 0x000000b8bbb37210 */ /* 0x000fe20007ffe0ff */
[C---:B------:R-:W-:Y:S01]  /*aa30*/  VIADD R204, R177.reuse, 0x12000 ;  /* 0x00012000b1cc7836 */ /* 0x040fe20000000000 */
[----:B------:R-:W-:Y:S01]  /*aa40*/  IADD3 R202, PT, PT, R177, 0x12040, RZ ;  /* 0x00012040b1ca7810 */ /* 0x000fe20007ffe0ff */
[C---:B------:R-:W-:Y:S01]  /*aa50*/  IMAD.IADD R176, R184.reuse, 0x1, R177 ;  /* 0x00000001b8b07824 */ /* 0x040fe200078e02b1 */
[----:B-1----:R-:W-:Y:S01]  /*aa60*/  USHF.L.U64.HI UR8, UR6, 0x5, UR7 ;  /* 0x0000000506087899 */ /* 0x002fe20008010207 */
[C---:B------:R-:W-:Y:S01]  /*aa70*/  IMAD.IADD R183, R184.reuse, 0x1, R185 ;  /* 0x00000001b8b77824 */ /* 0x040fe200078e02b9 */
[----:B------:R-:W-:Y:S01]  /*aa80*/  USHF.L.U32 UR9, UR6, 0x5, URZ ;  /* 0x0000000506097899 */ /* 0x000fe200080006ff */
[----:B------:R-:W-:Y:S01]  /*aa90*/  IMAD.IADD R180, R184, 0x1, R181 ;  /* 0x00000001b8b47824 */ /* 0x000fe200078e02b5 */
[----:B------:R-:W1:Y:S01]  /*aaa0*/  LDCU.64 UR6, c[0x0][0x3c0] ;  /* 0x00007800ff0677ac */ /* 0x000e620008000a00 */
[----:B--2---:R-:W-:Y:S09]  /*aab0*/  BRA `(.L_x_355) ;  /* 0x00000000005c7947 */ /* 0x004ff20003800000 */
.L_x_357:
[----:B------:R-:W1:Y:S01]  /*aac0*/  LDC.64 R4, c[0x0][0x3b8] ;  /* 0x0000ee00ff047b82 */ /* 0x000e620000000a00 */
[----:B------:R-:W-:Y:S04]  /*aad0*/  VIADD R3, R200, 0xffffffff ;  /* 0xffffffffc8037836 */ /* 0x000fe80000000000 */
[C---:B-1----:R-:W-:Y:S04]  /*aae0*/  IMAD.WIDE.U32 R10, R3.reuse, R4, RZ ;  /* 0x00000004030a7225 */ /* 0x042fe800078e00ff */
[----:B------:R-:W-:Y:S01]  /*aaf0*/  IMAD R8, R3, R5, R11 ;  /* 0x0000000503087224 */ /* 0x000fe200078e020b */
[CC--:B------:R-:W-:Y:S01]  /*ab00*/  LEA R12, P1, R10.reuse, R196.reuse, 0x7 ;  /* 0x000000c40a0c7211 */ /* 0x0c0fe200078238ff */
        /* <DEDUP_REMOVED lines=18> */
.L_x_355:
[----:B------:R-:W-:Y:S04]  /*ac30*/  DEPBAR.LE SB0, 0x0 ;  /* 0x000080000000791a */ /* 0x000fe80000000000 */
[----:B------:R-:W-:Y:S01]  /*ac40*/  BAR.SYNC.DEFER_BLOCKING 0x0 ;  /* 0x0000000000007b1d */ /* 0x000fe20000010000 */
[C---:B-1----:R-:W-:Y:S04]  /*ac50*/  IMAD.WIDE.U32 R206, R200.reuse, UR6, RZ ;  /* 0x00000006c8ce7c25 */ /* 0x042fe8000f8e00ff */
[----:B------:R-:W-:Y:S01]  /*ac60*/  IMAD R132, R200, UR7, R207 ;  /* 0x00000007c8847c24 */ /* 0x000fe2000f8e02cf */
[-C--:B------:R-:W-:Y:S01]  /*ac70*/  LEA R210, P1, R206, R194.reuse, 0x7 ;  /* 0x000000c2ced27211 */ /* 0x080fe200078238ff */
[----:B------:R-:W-:Y:S01]  /*ac80*/  IMAD R205, R200, 0x40, R188 ;  /* 0x00000040c8cd7824 */ /* 0x000fe200078e02bc */
[C---:B------:R-:W-:Y:S02]  /*ac90*/  LEA R3, P0, R206.reuse, UR9, 0x6 ;  /* 0x00000009ce037c11 */ /* 0x040fe4000f8030ff */
[C-C-:B------:R-:W-:Y:S01]  /*aca0*/  LEA.HI.X R211, R206.reuse, R193, R132.reuse, 0x7, P1 ;  /* 0x000000c1ced37211 */ /* 0x140fe200008f3c84 */
[C---:B------:R-:W-:Y:S01]  /*acb0*/  VIADD R207, R205.reuse, 0x9 ;  /* 0x00000009cdcf7836 */ /* 0x040fe20000000000 */
[----:B------:R-:W-:Y:S01]  /*acc0*/  LEA.HI.X R134, R206, UR8, R132, 0x6, P0 ;  /* 0x00000008ce867c11 */ /* 0x000fe200080f3484 */
[----:B------:R-:W-:Y:S01]  /*acd0*/  VIADD R223, R205, 0x10 ;  /* 0x00000010cddf7836 */ /* 0x000fe20000000000 */
[----:B------:R-:W-:Y:S01]  /*ace0*/  LEA R208, P0, R3, R194, 0x1 ;  /* 0x000000c203d07211 */ /* 0x000fe200078008ff */
[C---:B------:R-:W-:Y:S01]  /*acf0*/  VIADD R221, R205.reuse, 0x11 ;  /* 0x00000011cddd7836 */ /* 0x040fe20000000000 */
[----:B------:R-:W-:Y:S01]  /*ad00*/  ISETP.GT.AND P1, PT, R186, R205, PT ;  /* 0x000000cdba00720c */ /* 0x000fe20003f24270 */
[----:B------:R-:W-:Y:S01]  /*ad10*/  VIADD R219, R205, 0x18 ;  /* 0x00000018cddb7836 */ /* 0x000fe20000000000 */
[----:B------:R-:W-:Y:S01]  /*ad20*/  LEA.HI.X R209, R3, R193, R134, 0x1, P0 ;  /* 0x000000c103d17211 */ /* 0x000fe200000f0c86 */
[C---:B------:R-:W-:Y:S01]  /*ad30*/  VIADD R3, R205.reuse, 0x1 ;  /* 0x00000001cd037836 */ /* 0x040fe20000000000 */
[----:B------:R-:W-:Y:S01]  /*ad40*/  ISETP.GT.AND P4, PT, R192, R205, PT ;  /* 0x000000cdc000720c */ /* 0x000fe20003f84270 */
[C---:B------:R-:W-:Y:S01]  /*ad50*/  VIADD R217, R205.reuse, 0x19 ;  /* 0x00000019cdd97836 */ /* 0x040fe20000000000 */
[C---:B------:R-:W-:Y:S01]  /*ad60*/  ISETP.GE.AND P5, PT, R205.reuse, R191, PT ;  /* 0x000000bfcd00720c */ /* 0x040fe20003fa6270 */
[C---:B------:R-:W-:Y:S01]  /*ad70*/  VIADD R249, R205.reuse, 0x20 ;  /* 0x00000020cdf97836 */ /* 0x040fe20000000000 */
[----:B------:R-:W-:Y:S01]  /*ad80*/  @!PT LDS RZ, [RZ] ;  /* 0x00000000fffff984 */ /* 0x000fe20000000800 */
[----:B------:R-:W-:Y:S01]  /*ad90*/  @!PT LDS RZ, [RZ] ;  /* 0x00000000fffff984 */ /* 0x000fe20000000800 */
[----:B------:R-:W-:Y:S01]  /*ada0*/  @!PT LDS RZ, [RZ] ;  /* 0x00000000fffff984 */ /* 0x000fe20000000800 */
[----:B------:R-:W-:Y:S01]  /*adb0*/  LDGSTS.E.BYPASS.LTC128B.128 [R199+0x12000], desc[UR12][R210.64] ;  /* 0x12000000d2c77fae */ /* 0x000fe2000b981a0c */
[-C--:B------:R-:W-:Y:S01]  /*adc0*/  ISETP.GT.AND P0, PT, R186, R3.reuse, PT ;  /* 0x00000003ba00720c */ /* 0x080fe20003f04270 */
[C---:B------:R-:W-:Y:S01]  /*add0*/  VIADD R247, R205.reuse, 0x21 ;  /* 0x00000021cdf77836 */ /* 0x040fe20000000000 */
[C---:B------:R-:W-:Y:S03]  /*ade0*/  ISETP.GT.AND P3, PT, R192.reuse, R3, PT ;  /* 0x00000003c000720c */ /* 0x040fe60003f64270 */
[----:B------:R-:W-:Y:S01]  /*adf0*/  LDGSTS.E.BYPASS.LTC128B.128 [R199+0x14000], desc[UR12][R210.64+0x80] ;  /* 0x14000080d2c77fae */ /* 0x000fe2000b981a0c */
[C---:B------:R-:W-:Y:S02]  /*ae00*/  VIADD R227, R205.reuse, 0x28 ;  /* 0x00000028cde37836 */ /* 0x040fe40000000000 */
[C---:B------:R-:W-:Y:S03]  /*ae10*/  VIADD R225, R205.reuse, 0x29 ;  /* 0x00000029cde17836 */ /* 0x040fe60000000000 */
[----:B------:R-:W-:Y:S01]  /*ae20*/  LDGSTS.E.BYPASS.LTC128B.128 [R199+0x16000], desc[UR12][R210.64+0x100] ;  /* 0x16000100d2c77fae */ /* 0x000fe2000b981a0c */
[C---:B------:R-:W-:Y:S02]  /*ae30*/  VIADD R244, R205.reuse, 0x30 ;  /* 0x00000030cdf47836 */ /* 0x040fe40000000000 */
[C---:B------:R-:W-:Y:S03]  /*ae40*/  VIADD R238, R205.reuse, 0x31 ;  /* 0x00000031cdee7836 */ /* 0x040fe60000000000 */
[----:B------:R-:W-:Y:S01]  /*ae50*/  LDGSTS.E.BYPASS.LTC128B.128 [R199+0x13000], desc[UR12][R208.64] ;  /* 0x13000000d0c77fae */ /* 0x000fe2000b981a0c */
[----:B------:R-:W-:Y:S05]  /*ae60*/  ISETP.GT.AND P6, PT, R192, R244, PT ;  /* 0x000000f4c000720c */ /* 0x000fea0003fc4270 */
[----:B------:R-:W-:Y:S06]  /*ae70*/  LDGSTS.E.BYPASS.LTC128B.128 [R199+0x15000], desc[UR12][R208.64+0x80] ;  /* 0x15000080d0c77fae */ /* 0x000fec000b981a0c */
[----:B------:R1:W-:Y:S06]  /*ae80*/  LDGSTS.E.BYPASS.LTC128B.128 [R199+0x17000], desc[UR12][R208.64+0x100] ;  /* 0x17000100d0c77fae */ /* 0x0003ec000b981a0c */
[----:B------:R-:W-:Y:S06]  /*ae90*/  LDSM.16.M88.4 R136, [R182] ;  /* 0x00000000b688783b */ /* 0x000fec0000000200 */
[----:B------:R-:W2:Y:S06]  /*aea0*/  LDSM.16.M88.4 R140, [R187+0xc000] ;  /* 0x00c00000bb8c783b */ /* 0x000eac0000000200 */
[----:B------:R-:W3:Y:S06]  /*aeb0*/  LDSM.16.M88.4 R144, [R187+0xc800] ;  /* 0x00c80000bb90783b */ /* 0x000eec0000000200 */
[----:B------:R-:W4:Y:S01]  /*aec0*/  LDSM.16.M88.4 R148, [R187+0xd000] ;  /* 0x00d00000bb94783b */ /* 0x000f220000000200 */
[----:B-1----:R-:W-:Y:S05]  /*aed0*/  VIADD R209, R205, 0x8 ;  /* 0x00000008cdd17836 */ /* 0x002fea0000000000 */
[----:B------:R-:W0:Y:S06]  /*aee0*/  LDGDEPBAR ;  /* 0x00000000000079af */ /* 0x000e2c0000000000 */
[----:B------:R-:W1:Y:S06]  /*aef0*/  LDSM.16.M88.4 R152, [R187+0xd800] ;  /* 0x00d80000bb98783b */ /* 0x000e6c0000000200 */
[----:B------:R-:W-:Y:S06]  /*af00*/  LDSM.16.M88.4 R156, [R178] ;  /* 0x00000000b29c783b */ /* 0x000fec0000000200 */
[----:B------:R-:W5:Y:S01]  /*af10*/  LDSM.16.M88.4 R160, [R179+0xc000] ;  /* 0x00c00000b3a0783b */ /* 0x000f620000000200 */
[C---:B--2---:R-:W-:Y:S05]  /*af20*/  HMMA.16816.F32.BF16 R4, R136.reuse, R140, RZ ;  /* 0x0000008c8804723c */ /* 0x044fea00000418ff */
[----:B------:R-:W2:Y:S06]  /*af30*/  LDSM.16.M88.4 R164, [R179+0xc800] ;  /* 0x00c80000b3a4783b */ /* 0x000eac0000000200 */
[----:B------:R-:W-:Y:S01]  /*af40*/  LDSM.16.M88.4 R168, [R179+0xd800] ;  /* 0x00d80000b3a8783b */ /* 0x000fe20000000200 */
[C---:B------:R-:W-:Y:S05]  /*af50*/  HMMA.16816.F32.BF16 R8, R136.reuse, R142, RZ ;  /* 0x0000008e8808723c */ /* 0x040fea00000418ff */
[----:B------:R-:W2:Y:S03]  /*af60*/  LDSM.16.M88.4 R140, [R179+0xd000] ;  /* 0x00d00000b38c783b */ /* 0x000ea60000000200 */
[C---:B---3--:R-:W-:Y:S03]  /*af70*/  HMMA.16816.F32.BF16 R12, R136.reuse, R144, RZ ;  /* 0x00000090880c723c */ /* 0x048fe600000418ff */
[----:B------:R-:W-:Y:S05]  /*af80*/  LDSM.16.M88.4 R172, [R181] ;  /* 0x00000000b5ac783b */ /* 0x000fea0000000200 */
[C---:B------:R-:W-:Y:S01]  /*af90*/  HMMA.16816.F32.BF16 R16, R136.reuse, R146, RZ ;  /* 0x000000928810723c */ /* 0x040fe200000418ff */
[----:B------:R-:W3:Y:S06]  /*afa0*/  LDSM.16.M88.4 R144, [R185+0xc000] ;  /* 0x00c00000b990783b */ /* 0x000eec0000000200 */
[----:B------:R-:W-:Y:S01]  /*afb0*/  LDSM.16.M88.4 R132, [R180] ;  /* 0x00000000b484783b */ /* 0x000fe20000000200 */
[C---:B----4-:R-:W-:Y:S08]  /*afc0*/  HMMA.16816.F32.BF16 R20, R136.reuse, R148, RZ ;  /* 0x000000948814723c */ /* 0x050ff000000418ff */
[C---:B------:R-:W-:Y:S01]  /*afd0*/  HMMA.16816.F32.BF16 R24, R136.reuse, R150, RZ ;  /* 0x000000968818723c */ /* 0x040fe200000418ff */
[----:B------:R-:W-:Y:S07]  /*afe0*/  LDSM.16.M88.4 R148, [R185+0xd000] ;  /* 0x00d00000b994783b */ /* 0x000fee0000000200 */
[C---:B-1----:R-:W-:Y:S08]  /*aff0*/  HMMA.16816.F32.BF16 R28, R136.reuse, R152, RZ ;  /* 0x00000098881c723c */ /* 0x042ff000000418ff */
[----:B------:R-:W-:Y:S01]  /*b000*/  HMMA.16816.F32.BF16 R32, R136, R154, RZ ;  /* 0x0000009a8820723c */ /* 0x000fe200000418ff */
[----:B------:R-:W1:Y:S06]  /*b010*/  LDSM.16.M88.4 R136, [R185+0xc800] ;  /* 0x00c80000b988783b */ /* 0x000e6c0000000200 */
[----:B------:R-:W4:Y:S01]  /*b020*/  LDSM.16.M88.4 R152, [R185+0xd800] ;  /* 0x00d80000b998783b */ /* 0x000f220000000200 */
[C---:B-----5:R-:W-:Y:S08]  /*b030*/  HMMA.16816.F32.BF16 R4, R156.reuse, R160, R4 ;  /* 0x000000a09c04723c */ /* 0x060ff00000041804 */
[C---:B------:R-:W-:Y:S01]  /*b040*/  HMMA.16816.F32.BF16 R8, R156.reuse, R162, R8 ;  /* 0x000000a29c08723c */ /* 0x040fe20000041808 */
[----:B------:R-:W-:Y:S07]  /*b050*/  LDSM.16.M88.4 R160, [R178+0x4000] ;  /* 0x00400000b2a0783b */ /* 0x000fee0000000200 */
        /* <DEDUP_REMOVED lines=8> */
[----:B------:R-:W-:Y:S06]  /*b0e0*/  LDSM.16.M88.4 R156, [R187+0xe000] ;  /* 0x00e00000bb9c783b */ /* 0x000fec0000000200 */
[----:B------:R-:W-:Y:S01]  /*b0f0*/  LDSM.16.M88.4 R168, [R179+0xe800] ;  /* 0x00e80000b3a8783b */ /* 0x000fe20000000200 */
[C---:B---3--:R-:W-:Y:S08]  /*b100*/  HMMA.16816.F32.BF16 R4, R172.reuse, R144, R4 ;  /* 0x00000090ac04723c */ /* 0x048ff00000041804 */
[C---:B------:R-:W-:Y:S01]  /*b110*/  HMMA.16816.F32.BF16 R8, R172.reuse, R146, R8 ;  /* 0x00000092ac08723c */ /* 0x040fe20000041808 */
[----:B------:R-:W-:Y:S07]  /*b120*/  LDSM.16.M88.4 R144, [R183+0xd000] ;  /* 0x00d00000b790783b */ /* 0x000fee0000000200 */
[C---:B-1----:R-:W-:Y:S08]  /*b130*/  HMMA.16816.F32.BF16 R12, R172.reuse, R136, R12 ;  /* 0x00000088ac0c723c */ /* 0x042ff0000004180c */
[C---:B------:R-:W-:Y:S01]  /*b140*/  HMMA.16816.F32.BF16 R16, R172.reuse, R138, R16 ;  /* 0x0000008aac10723c */ /* 0x040fe20000041810 */
[----:B------:R-:W1:Y:S07]  /*b150*/  LDSM.16.M88.4 R136, [R183+0xc800] ;  /* 0x00c80000b788783b */ /* 0x000e6e0000000200 */
[C---:B------:R-:W-:Y:S08]  /*b160*/  HMMA.16816.F32.BF16 R20, R172.reuse, R148, R20 ;  /* 0x00000094ac14723c */ /* 0x040ff00000041814 */
[C---:B------:R-:W-:Y:S01]  /*b170*/  HMMA.16816.F32.BF16 R24, R172.reuse, R150, R24 ;  /* 0x00000096ac18723c */ /* 0x040fe20000041818 */
[----:B------:R-:W3:Y:S07]  /*b180*/  LDSM.16.M88.4 R148, [R183+0xd800] ;  /* 0x00d80000b794783b */ /* 0x000eee0000000200 */
[C---:B----4-:R-:W-:Y:S08]  /*b190*/  HMMA.16816.F32.BF16 R28, R172.reuse, R152, R28 ;  /* 0x00000098ac1c723c */ /* 0x050ff0000004181c */
[----:B------:R-:W-:Y:S01]  /*b1a0*/  HMMA.16816.F32.BF16 R32, R172, R154, R32 ;  /* 0x0000009aac20723c */ /* 0x000fe20000041820 */
[----:B------:R-:W4:Y:S07]  /*b1b0*/  LDSM.16.M88.4 R152, [R182+0x4000] ;  /* 0x00400000b698783b */ /* 0x000f2e0000000200 */
[C---:B--2---:R-:W-:Y:S08]  /*b1c0*/  HMMA.16816.F32.BF16 R4, R132.reuse, R140, R4 ;  /* 0x0000008c8404723c */ /* 0x044ff00000041804 */
[C---:B------:R-:W-:Y:S01]  /*b1d0*/  HMMA.16816.F32.BF16 R8, R132.reuse, R142, R8 ;  /* 0x0000008e8408723c */ /* 0x040fe20000041808 */
[----:B------:R-:W2:Y:S07]  /*b1e0*/  LDSM.16.M88.4 R140, [R187+0xe800] ;  /* 0x00e80000bb8c783b */ /* 0x000eae0000000200 */
[C---:B-1----:R-:W-:Y:S08]  /*b1f0*/  HMMA.16816.F32.BF16 R12, R132.reuse, R136, R12 ;  /* 0x00000088840c723c */ /* 0x042ff0000004180c */
[C---:B------:R-:W-:Y:S01]  /*b200*/  HMMA.16816.F32.BF16 R16, R132.reuse, R138, R16 ;  /* 0x0000008a8410723c */ /* 0x040fe20000041810 */
[----:B------:R-:W1:Y:S07]  /*b210*/  LDSM.16.M88.4 R136, [R187+0xf000] ;  /* 0x00f00000bb88783b */ /* 0x000e6e0000000200 */
[C---:B------:R-:W-:Y:S08]  /*b220*/  HMMA.16816.F32.BF16 R20, R132.reuse, R144, R20 ;  /* 0x000000908414723c */ /* 0x040ff00000041814 */
[C---:B------:R-:W-:Y:S01]  /*b230*/  HMMA.16816.F32.BF16 R24, R132.reuse, R146, R24 ;  /* 0x000000928418723c */ /* 0x040fe20000041818 */
[----:B------:R-:W5:Y:S07]  /*b240*/  LDSM.16.M88.4 R144, [R187+0xf800] ;  /* 0x00f80000bb90783b */ /* 0x000f6e0000000200 */
[C---:B---3--:R-:W-:Y:S08]  /*b250*/  HMMA.16816.F32.BF16 R28, R132.reuse, R148, R28 ;  /* 0x00000094841c723c */ /* 0x048ff0000004181c */
[----:B------:R-:W-:Y:S01]  /*b260*/  HMMA.16816.F32.BF16 R32, R132, R150, R32 ;  /* 0x000000968420723c */ /* 0x000fe20000041820 */
[----:B------:R-:W3:Y:S06]  /*b270*/  LDSM.16.M88.4 R132, [R179+0xf000] ;  /* 0x00f00000b384783b */ /* 0x000eec0000000200 */
[----:B------:R-:W3:Y:S01]  /*b280*/  LDSM.16.M88.4 R148, [R179+0xf800] ;  /* 0x00f80000b394783b */ /* 0x000ee20000000200 */
[C---:B----4-:R-:W-:Y:S08]  /*b290*/  HMMA.16816.F32.BF16 R4, R152.reuse, R156, R4 ;  /* 0x0000009c9804723c */ /* 0x050ff00000041804 */
[C---:B------:R-:W-:Y:S01]  /*b2a0*/  HMMA.16816.F32.BF16 R8, R152.reuse, R158, R8 ;  /* 0x0000009e9808723c */ /* 0x040fe20000041808 */
[----:B------:R-:W-:Y:S07]  /*b2b0*/  LDSM.16.M88.4 R156, [R183+0xe000] ;  /* 0x00e00000b79c783b */ /* 0x000fee0000000200 */
[C---:B--2---:R-:W-:Y:S08]  /*b2c0*/  HMMA.16816.F32.BF16 R12, R152.reuse, R140, R12 ;  /* 0x0000008c980c723c */ /* 0x044ff0000004180c */
[C---:B------:R-:W-:Y:S01]  /*b2d0*/  HMMA.16816.F32.BF16 R16, R152.reuse, R142, R16 ;  /* 0x0000008e9810723c */ /* 0x040fe20000041810 */
[----:B------:R-:W-:Y:S07]  /*b2e0*/  LDSM.16.M88.4 R140, [R185+0xe000] ;  /* 0x00e00000b98c783b */ /* 0x000fee0000000200 */
[C---:B-1----:R-:W-:Y:S08]  /*b2f0*/  HMMA.16816.F32.BF16 R20, R152.reuse, R136, R20 ;  /* 0x000000889814723c */ /* 0x042ff00000041814 */
[C---:B------:R-:W-:Y:S01]  /*b300*/  HMMA.16816.F32.BF16 R24, R152.reuse, R138, R24 ;  /* 0x0000008a9818723c */ /* 0x040fe20000041818 */
[----:B------:R-:W1:Y:S07]  /*b310*/  LDSM.16.M88.4 R136, [R181+0x4000] ;  /* 0x00400000b588783b */ /* 0x000e6e0000000200 */
[C---:B-----5:R-:W-:Y:S08]  /*b320*/  HMMA.16816.F32.BF16 R28, R152.reuse, R144, R28 ;  /* 0x00000090981c723c */ /* 0x060ff0000004181c */
[----:B------:R-:W-:Y:S01]  /*b330*/  HMMA.16816.F32.BF16 R32, R152, R146, R32 ;  /* 0x000000929820723c */ /* 0x000fe20000041820 */
[----:B------:R-:W2:Y:S06]  /*b340*/  LDSM.16.M88.4 R144, [R185+0xe800] ;  /* 0x00e80000b990783b */ /* 0x000eac0000000200 */
[----:B------:R-:W4:Y:S01]  /*b350*/  LDSM.16.M88.4 R152, [R185+0xf000] ;  /* 0x00f00000b998783b */ /* 0x000f220000000200 */
        /* <DEDUP_REMOVED lines=8> */
[----:B------:R-:W3:Y:S07]  /*b3e0*/  LDSM.16.M88.4 R132, [R185+0xf800] ;  /* 0x00f80000b984783b */ /* 0x000eee0000000200 */
[C---:B------:R-:W-:Y:S08]  /*b3f0*/  HMMA.16816.F32.BF16 R28, R160.reuse, R148, R28 ;  /* 0x00000094a01c723c */ /* 0x040ff0000004181c */
[----:B------:R-:W-:Y:S01]  /*b400*/  HMMA.16816.F32.BF16 R32, R160, R150, R32 ;  /* 0x00000096a020723c */ /* 0x000fe20000041820 */
[----:B------:R-:W5:Y:S06]  /*b410*/  LDSM.16.M88.4 R148, [R180+0x4000] ;  /* 0x00400000b494783b */ /* 0x000f6c0000000200 */
[----:B------:R-:W-:Y:S01]  /*b420*/  LDSM.16.M88.4 R160, [R187+0x11000] ;  /* 0x01100000bba0783b */ /* 0x000fe20000000200 */
        /* <DEDUP_REMOVED lines=11> */
[----:B------:R-:W3:Y:S06]  /*b4e0*/  LDSM.16.M88.4 R132, [R183+0xf800] ;  /* 0x00f80000b784783b */ /* 0x000eec0000000200 */
[----:B------:R-:W4:Y:S01]  /*b4f0*/  LDSM.16.M88.4 R136, [R182+0x8000] ;  /* 0x00800000b688783b */ /* 0x000f220000000200 */
[C---:B-----5:R-:W-:Y:S08]  /*b500*/  HMMA.16816.F32.BF16 R4, R148.reuse, R156, R4 ;  /* 0x0000009c9404723c */ /* 0x060ff00000041804 */
[C---:B------:R-:W-:Y:S01]  /*b510*/  HMMA.16816.F32.BF16 R8, R148.reuse, R158, R8 ;  /* 0x0000009e9408723c */ /* 0x040fe20000041808 */
[----:B------:R-:W5:Y:S07]  /*b520*/  LDSM.16.M88.4 R156, [R187+0x10800] ;  /* 0x01080000bb9c783b */ /* 0x000f6e0000000200 */
[C---:B-1----:R-:W-:Y:S08]  /*b530*/  HMMA.16816.F32.BF16 R12, R148.reuse, R140, R12 ;  /* 0x0000008c940c723c */ /* 0x042ff0000004180c */
[C---:B------:R-:W-:Y:S01]  /*b540*/  HMMA.16816.F32.BF16 R16, R148.reuse, R142, R16 ;  /* 0x0000008e9410723c */ /* 0x040fe20000041810 */
[----:B------:R-:W1:Y:S07]  /*b550*/  LDSM.16.M88.4 R140, [R178+0x8000] ;  /* 0x00800000b28c783b */ /* 0x000e6e0000000200 */
[C---:B--2---:R-:W-:Y:S08]  /*b560*/  HMMA.16816.F32.BF16 R20, R148.reuse, R144, R20 ;  /* 0x000000909414723c */ /* 0x044ff00000041814 */
[C---:B------:R-:W-:Y:S01]  /*b570*/  HMMA.16816.F32.BF16 R24, R148.reuse, R146, R24 ;  /* 0x000000929418723c */ /* 0x040fe20000041818 */
[----:B------:R-:W-:Y:S07]  /*b580*/  LDSM.16.M88.4 R144, [R179+0x11000] ;  /* 0x01100000b390783b */ /* 0x000fee0000000200 */
[C---:B---3--:R-:W-:Y:S08]  /*b590*/  HMMA.16816.F32.BF16 R28, R148.reuse, R132, R28 ;  /* 0x00000084941c723c */ /* 0x048ff0000004181c */
[----:B------:R-:W-:Y:S01]  /*b5a0*/  HMMA.16816.F32.BF16 R32, R148, R134, R32 ;  /* 0x000000869420723c */ /* 0x000fe20000041820 */
[----:B------:R-:W2:Y:S06]  /*b5b0*/  LDSM.16.M88.4 R132, [R179+0x10800] ;  /* 0x01080000b384783b */ /* 0x000eac0000000200 */
[----:B------:R-:W-:Y:S01]  /*b5c0*/  LDSM.16.M88.4 R148, [R181+0x8000] ;  /* 0x00800000b594783b */ /* 0x000fe20000000200 */
[C---:B----4-:R-:W-:Y:S08]  /*b5d0*/  HMMA.16816.F32.BF16 R4, R136.reuse, R152, R4 ;  /* 0x000000988804723c */ /* 0x050ff00000041804 */
[C---:B------:R-:W-:Y:S01]  /*b5e0*/  HMMA.16816.F32.BF16 R8, R136.reuse, R154, R8 ;  /* 0x0000009a8808723c */ /* 0x040fe20000041808 */
[----:B------:R-:W-:Y:S07]  /*b5f0*/  LDSM.16.M88.4 R152, [R185+0x10000] ;  /* 0x01000000b998783b */ /* 0x000fee0000000200 */
[C---:B-----5:R-:W-:Y:S08]  /*b600*/  HMMA.16816.F32.BF16 R12, R136.reuse, R156, R12 ;  /* 0x0000009c880c723c */ /* 0x060ff0000004180c */
[C---:B------:R-:W-:Y:S01]  /*b610*/  HMMA.16816.F32.BF16 R16, R136.reuse, R158, R16 ;  /* 0x0000009e8810723c */ /* 0x040fe20000041810 */
[----:B------:R-:W-:Y:S07]  /*b620*/  LDSM.16.M88.4 R156, [R185+0x10800] ;  /* 0x01080000b99c783b */ /* 0x000fee0000000200 */
[C---:B------:R-:W-:Y:S08]  /*b630*/  HMMA.16816.F32.BF16 R20, R136.reuse, R160, R20 ;  /* 0x000000a08814723c */ /* 0x040ff00000041814 */
[C---:B------:R-:W-:Y:S01]  /*b640*/  HMMA.16816.F32.BF16 R24, R136.reuse, R162, R24 ;  /* 0x000000a28818723c */ /* 0x040fe20000041818 */
[----:B------:R-:W-:Y:S07]  /*b650*/  LDSM.16.M88.4 R160, [R185+0x11000] ;  /* 0x01100000b9a0783b */ /* 0x000fee0000000200 */
[C---:B------:R-:W-:Y:S08]  /*b660*/  HMMA.16816.F32.BF16 R28, R136.reuse, R164, R28 ;  /* 0x000000a4881c723c */ /* 0x040ff0000004181c */
[----:B------:R-:W-:Y:S01]  /*b670*/  HMMA.16816.F32.BF16 R32, R136, R166, R32 ;  /* 0x000000a68820723c */ /* 0x000fe20000041820 */
[----:B------:R-:W3:Y:S06]  /*b680*/  LDSM.16.M88.4 R136, [R179+0x11800] ;  /* 0x01180000b388783b */ /* 0x000eec0000000200 */
[----:B------:R-:W4:Y:S01]  /*b690*/  LDSM.16.M88.4 R164, [R185+0x11800] ;  /* 0x01180000b9a4783b */ /* 0x000f220000000200 */
[C---:B-1----:R-:W-:Y:S08]  /*b6a0*/  HMMA.16816.F32.BF16 R4, R140.reuse, R168, R4 ;  /* 0x000000a88c04723c */ /* 0x042ff00000041804 */
[C---:B------:R-:W-:Y:S01]  /*b6b0*/  HMMA.16816.F32.BF16 R8, R140.reuse, R170, R8 ;  /* 0x000000aa8c08723c */ /* 0x040fe20000041808 */
[----:B------:R-:W-:Y:S07]  /*b6c0*/  LDSM.16.M88.4 R168, [R183+0x10000] ;  /* 0x01000000b7a8783b */ /* 0x000fee0000000200 */
[C---:B--2---:R-:W-:Y:S08]  /*b6d0*/  HMMA.16816.F32.BF16 R12, R140.reuse, R132, R12 ;  /* 0x000000848c0c723c */ /* 0x044ff0000004180c */
[C---:B------:R-:W-:Y:S01]  /*b6e0*/  HMMA.16816.F32.BF16 R16, R140.reuse, R134, R16 ;  /* 0x000000868c10723c */ /* 0x040fe20000041810 */
[----:B------:R-:W1:Y:S07]  /*b6f0*/  LDSM.16.M88.4 R132, [R180+0x8000] ;  /* 0x00800000b484783b */ /* 0x000e6e0000000200 */
[C---:B------:R-:W-:Y:S08]  /*b700*/  HMMA.16816.F32.BF16 R20, R140.reuse, R144, R20 ;  /* 0x000000908c14723c */ /* 0x040ff00000041814 */
[C---:B------:R-:W-:Y:S08]  /*b710*/  HMMA.16816.F32.BF16 R24, R140.reuse, R146, R24 ;  /* 0x000000928c18723c */ /* 0x040ff00000041818 */
[C---:B---3--:R-:W-:Y:S08]  /*b720*/  HMMA.16816.F32.BF16 R28, R140.reuse, R136, R28 ;  /* 0x000000888c1c723c */ /* 0x048ff0000004181c */
[----:B------:R-:W-:Y:S01]  /*b730*/  HMMA.16816.F32.BF16 R32, R140, R138, R32 ;  /* 0x0000008a8c20723c */ /* 0x000fe20000041820 */
[----:B------:R-:W2:Y:S06]  /*b740*/  LDSM.16.M88.4 R136, [R183+0x10800] ;  /* 0x01080000b788783b */ /* 0x000eac0000000200 */
[----:B------:R-:W3:Y:S01]  /*b750*/  LDSM.16.M88.4 R140, [R183+0x11000] ;  /* 0x01100000b78c783b */ /* 0x000ee20000000200 */
[C---:B------:R-:W-:Y:S08]  /*b760*/  HMMA.16816.F32.BF16 R4, R148.reuse, R152, R4 ;  /* 0x000000989404723c */ /* 0x040ff00000041804 */
[C---:B------:R-:W-:Y:S08]  /*b770*/  HMMA.16816.F32.BF16 R8, R148.reuse, R154, R8 ;  /* 0x0000009a9408723c */ /* 0x040ff00000041808 */
[C---:B------:R-:W-:Y:S08]  /*b780*/  HMMA.16816.F32.BF16 R12, R148.reuse, R156, R12 ;  /* 0x0000009c940c723c */ /* 0x040ff0000004180c */
[C---:B------:R-:W-:Y:S08]  /*b790*/  HMMA.16816.F32.BF16 R16, R148.reuse, R158, R16 ;  /* 0x0000009e9410723c */ /* 0x040ff00000041810 */
[C---:B------:R-:W-:Y:S08]  /*b7a0*/  HMMA.16816.F32.BF16 R20, R148.reuse, R160, R20 ;  /* 0x000000a09414723c */ /* 0x040ff00000041814 */
[C---:B------:R-:W-:Y:S08]  /*b7b0*/  HMMA.16816.F32.BF16 R24, R148.reuse, R162, R24 ;  /* 0x000000a29418723c */ /* 0x040ff00000041818 */
[C---:B----4-:R-:W-:Y:S08]  /*b7c0*/  HMMA.16816.F32.BF16 R28, R148.reuse, R164, R28 ;  /* 0x000000a4941c723c */ /* 0x050ff0000004181c */
[----:B------:R-:W-:Y:S08]  /*b7d0*/  HMMA.16816.F32.BF16 R32, R148, R166, R32 ;  /* 0x000000a69420723c */ /* 0x000ff00000041820 */
[C---:B-1----:R-:W-:Y:S08]  /*b7e0*/  HMMA.16816.F32.BF16 R4, R132.reuse, R168, R4 ;  /* 0x000000a88404723c */ /* 0x042ff00000041804 */
[C---:B------:R-:W-:Y:S08]  /*b7f0*/  HMMA.16816.F32.BF16 R8, R132.reuse, R170, R8 ;  /* 0x000000aa8408723c */ /* 0x040ff00000041808 */
[C---:B--2---:R-:W-:Y:S03]  /*b800*/  HMMA.16816.F32.BF16 R12, R132.reuse, R136, R12 ;  /* 0x00000088840c723c */ /* 0x044fe6000004180c */
[----:B------:R-:W-:Y:S02]  /*b810*/  FSEL R210, R6, -INF , !P1 ;  /* 0xff80000006d27808 */ /* 0x000fe40004800000 */
[----:B------:R-:W-:Y:S02]  /*b820*/  ISETP.GT.AND P1, PT, R186, R209, PT ;  /* 0x000000d1ba00720c */ /* 0x000fe40003f24270 */
[----:B------:R-:W-:Y:S01]  /*b830*/  FSEL R211, R7, -INF , !P0 ;  /* 0xff80000007d37808 */ /* 0x000fe20004000000 */
[C---:B------:R-:W-:Y:S01]  /*b840*/  HMMA.16816.F32.BF16 R16, R132.reuse, R138, R16 ;  /* 0x0000008a8410723c */ /* 0x040fe20000041810 */
[----:B------:R-:W1:Y:S01]  /*b850*/  LDSM.16.M88.4 R136, [R183+0x11800] ;  /* 0x01180000b788783b */ /* 0x000e620000000200 */
[----:B------:R-:W-:Y:S04]  /*b860*/  DEPBAR.LE SB0, 0x0 ;  /* 0x000080000000791a */ /* 0x000fe80000000000 */
[----:B------:R-:W-:Y:S01]  /*b870*/  FSEL R206, R4, -INF , !P4 ;  /* 0xff80000004ce7808 */ /* 0x000fe20006000000 */
[----:B------:R-:W-:Y:S01]  /*b880*/  BAR.SYNC.DEFER_BLOCKING 0x0 ;  /* 0x0000000000007b1d */ /* 0x000fe20000010000 */
[----:B------:R-:W-:Y:S01]  /*b890*/  ISETP.GT.AND P0, PT, R186, R207, PT ;  /* 0x000000cfba00720c */ /* 0x000fe20003f04270 */
[C---:B---3--:R-:W-:Y:S05]  /*b8a0*/  HMMA.16816.F32.BF16 R20, R132.reuse, R140, R20 ;  /* 0x0000008c8414723c */ /* 0x048fea0000041814 */
[----:B------:R-:W-:Y:S02]  /*b8b0*/  ISETP.GT.AND P4, PT, R192, R209, PT ;  /* 0x000000d1c000720c */ /* 0x000fe40003f84270 */
[----:B------:R-:W-:Y:S01]  /*b8c0*/  FSEL R214, R10, -INF , !P1 ;  /* 0xff8000000ad67808 */ /* 0x000fe20004800000 */
[C---:B------:R-:W-:Y:S03]  /*b8d0*/  HMMA.16816.F32.BF16 R24, R132.reuse, R142, R24 ;  /* 0x0000008e8418723c */ /* 0x040fe60000041818 */
[----:B------:R-:W-:Y:S02]  /*b8e0*/  FSEL R208, R5, -INF , !P3 ;  /* 0xff80000005d07808 */ /* 0x000fe40005800000 */
[----:B------:R-:W-:Y:S02]  /*b8f0*/  ISETP.GT.AND P1, PT, R186, R223, PT ;  /* 0x000000dfba00720c */ /* 0x000fe40003f24270 */
[----:B------:R-:W-:Y:S02]  /*b900*/  ISETP.GT.AND P3, PT, R192, R207, PT ;  /* 0x000000cfc000720c */ /* 0x000fe40003f64270 */
[----:B------:R-:W-:Y:S02]  /*b910*/  FSEL R215, R11, -INF , !P0 ;  /* 0xff8000000bd77808 */ /* 0x000fe40004000000 */
[----:B------:R-:W-:Y:S02]  /*b920*/  FSEL R212, R8, -INF , !P4 ;  /* 0xff80000008d47808 */ /* 0x000fe40006000000 */
[----:B------:R-:W-:Y:S02]  /*b930*/  ISETP.GT.AND P0, PT, R186, R221, PT ;  /* 0x000000ddba00720c */ /* 0x000fe40003f04270 */
[----:B------:R-:W-:Y:S02]  /*b940*/  ISETP.GT.AND P4, PT, R192, R223, PT ;  /* 0x000000dfc000720c */ /* 0x000fe40003f84270 */
[----:B------:R-:W-:Y:S02]  /*b950*/  FSEL R241, R14, -INF , !P1 ;  /* 0xff8000000ef17808 */ /* 0x000fe40004800000 */
[----:B------:R-:W-:Y:S02]  /*b960*/  FSEL R213, R9, -INF , !P3 ;  /* 0xff80000009d57808 */ /* 0x000fe40005800000 */
[----:B------:R-:W-:Y:S02]  /*b970*/  ISETP.GT.AND P1, PT, R186, R219, PT ;  /* 0x000000dbba00720c */ /* 0x000fe40003f24270 */
[----:B------:R-:W-:Y:S01]  /*b980*/  ISETP.GT.AND P3, PT, R192, R221, PT ;  /* 0x000000ddc000720c */ /* 0x000fe20003f64270 */
[C---:B-1----:R-:W-:Y:S03]  /*b990*/  HMMA.16816.F32.BF16 R28, R132.reuse, R136, R28 ;  /* 0x00000088841c723c */ /* 0x042fe6000004181c */
[----:B------:R-:W-:Y:S02]  /*b9a0*/  FSEL R216, R15, -INF , !P0 ;  /* 0xff8000000fd87808 */ /* 0x000fe40004000000 */
[----:B------:R-:W-:Y:S02]  /*b9b0*/  FSEL R245, R12, -INF , !P4 ;  /* 0xff8000000cf57808 */ /* 0x000fe40006000000 */
[----:B------:R-:W-:Y:S01]  /*b9c0*/  ISETP.GT.AND P0, PT, R186, R217, PT ;  /* 0x000000d9ba00720c */ /* 0x000fe20003f04270 */
[----:B------:R-:W-:Y:S03]  /*b9d0*/  HMMA.16816.F32.BF16 R32, R132, R138, R32 ;  /* 0x0000008a8420723c */ /* 0x000fe60000041820 */
[----:B------:R-:W-:Y:S01]  /*b9e0*/  ISETP.GT.AND P4, PT, R192, R219, PT ;  /* 0x000000dbc000720c */ /* 0x000fe20003f84270 */
[----:B------:R-:W-:Y:S01]  /*b9f0*/  VIADD R133, R205, 0x38 ;  /* 0x00000038cd857836 */ /* 0x000fe20000000000 */
[----:B------:R-:W-:Y:S02]  /*ba00*/  FSEL R237, R18, -INF , !P1 ;  /* 0xff80000012ed7808 */ /* 0x000fe40004800000 */
        /* <DEDUP_REMOVED lines=21> */
[C---:B------:R-:W-:Y:S01]  /*bb60*/  ISETP.GE.AND P0, PT, R205.reuse, R190, PT ;  /* 0x000000becd00720c */ /* 0x040fe20003f06270 */
[----:B------:R-:W-:Y:S01]  /*bb70*/  VIADD R205, R205, 0x39 ;  /* 0x00000039cdcd7836 */ /* 0x000fe20000000000 */
[----:B------:R-:W-:Y:S02]  /*bb80*/  FSEL R240, R28, -INF , !P6 ;  /* 0xff8000001cf07808 */ /* 0x000fe40007000000 */
[----:B------:R-:W-:Y:S02]  /*bb90*/  ISETP.GT.AND P4, PT, R192, R238, PT ;  /* 0x000000eec000720c */ /* 0x000fe40003f84270 */
[----:B------:R-:W-:Y:S02]  /*bba0*/  FSEL R132, R31, -INF , !P1 ;  /* 0xff8000001f847808 */ /* 0x000fe40004800000 */
[-C--:B------:R-:W-:Y:S02]  /*bbb0*/  ISETP.GT.AND P6, PT, R186, R133.reuse, PT ;  /* 0x00000085ba00720c */ /* 0x080fe40003fc4270 */
[----:B------:R-:W-:Y:S02]  /*bbc0*/  FSEL R226, R25, -INF , !P3 ;  /* 0xff80000019e27808 */ /* 0x000fe40005800000 */
[----:B------:R-:W-:Y:S02]  /*bbd0*/  ISETP.GT.AND P1, PT, R192, R133, PT ;  /* 0x00000085c000720c */ /* 0x000fe40003f24270 */
[----:B------:R-:W-:Y:S02]  /*bbe0*/  ISETP.GT.AND P3, PT, R186, R244, PT ;  /* 0x000000f4ba00720c */ /* 0x000fe40003f64270 */
[----:B------:R-:W-:Y:S02]  /*bbf0*/  FSEL R236, R29, -INF , !P4 ;  /* 0xff8000001dec7808 */ /* 0x000fe40006000000 */
[----:B------:R-:W-:Y:S02]  /*bc00*/  FSEL R242, R34, -INF , !P6 ;  /* 0xff80000022f27808 */ /* 0x000fe40007000000 */
[----:B------:R-:W-:Y:S02]  /*bc10*/  ISETP.GT.AND P4, PT, R192, R205, PT ;  /* 0x000000cdc000720c */ /* 0x000fe40003f84270 */
[----:B------:R-:W-:Y:S02]  /*bc20*/  FSEL R234, R32, -INF , !P1 ;  /* 0xff80000020ea7808 */ /* 0x000fe40004800000 */
[-C--:B------:R-:W-:Y:S02]  /*bc30*/  ISETP.GE.AND P6, PT, R209, R191.reuse, PT ;  /* 0x000000bfd100720c */ /* 0x080fe40003fc6270 */
[----:B------:R-:W-:Y:S02]  /*bc40*/  FSEL R134, R30, -INF , !P3 ;  /* 0xff8000001e867808 */ /* 0x000fe40005800000 */
[----:B------:R-:W-:Y:S02]  /*bc50*/  ISETP.GE.AND P1, PT, R3, R191, PT ;  /* 0x000000bf0300720c */ /* 0x000fe40003f26270 */
[----:B------:R-:W-:Y:S02]  /*bc60*/  FSEL R210, R210, -INF , !P0 ;  /* 0xff800000d2d27808 */ /* 0x000fe40004000000 */
[----:B------:R-:W-:Y:S02]  /*bc70*/  ISETP.GT.AND P3, PT, R186, R205, PT ;  /* 0x000000cdba00720c */ /* 0x000fe40003f64270 */
[----:B------:R-:W-:Y:S02]  /*bc80*/  FSEL R230, R206, -INF , !P5 ;  /* 0xff800000cee67808 */ /* 0x000fe40006800000 */
[-C--:B------:R-:W-:Y:S02]  /*bc90*/  ISETP.GE.AND P0, PT, R223, R191.reuse, PT ;  /* 0x000000bfdf00720c */ /* 0x080fe40003f06270 */
[-C--:B------:R-:W-:Y:S02]  /*bca0*/  ISETP.GE.AND P5, PT, R207, R191.reuse, PT ;  /* 0x000000bfcf00720c */ /* 0x080fe40003fa6270 */
[----:B------:R-:W-:Y:S02]  /*bcb0*/  FSEL R232, R33, -INF , !P4 ;  /* 0xff80000021e87808 */ /* 0x000fe40006000000 */
[----:B------:R-:W-:Y:S02]  /*bcc0*/  FSEL R212, R212, -INF , !P6 ;  /* 0xff800000d4d47808 */ /* 0x000fe40007000000 */
[-C--:B------:R-:W-:Y:S02]  /*bcd0*/  ISETP.GE.AND P4, PT, R3, R190.reuse, PT ;  /* 0x000000be0300720c */ /* 0x080fe40003f86270 */
[----:B------:R-:W-:Y:S02]  /*bce0*/  FSEL R251, R208, -INF , !P1 ;  /* 0xff800000d0fb7808 */ /* 0x000fe40004800000 */
[-C--:B------:R-:W-:Y:S02]  /*bcf0*/  ISETP.GE.AND P6, PT, R221, R191.reuse, PT ;  /* 0x000000bfdd00720c */ /* 0x080fe40003fc6270 */
[----:B------:R-:W-:Y:S02]  /*bd00*/  FSEL R3, R35, -INF , !P3 ;  /* 0xff80000023037808 */ /* 0x000fe40005800000 */
[----:B------:R-:W-:Y:S02]  /*bd10*/  FSEL R245, R245, -INF , !P0 ;  /* 0xff800000f5f57808 */ /* 0x000fe40004000000 */
[-C--:B------:R-:W-:Y:S02]  /*bd20*/  ISETP.GE.AND P3, PT, R209, R190.reuse, PT ;  /* 0x000000bed100720c */ /* 0x080fe40003f66270 */
[-C--:B------:R-:W-:Y:S02]  /*bd30*/  ISETP.GE.AND P1, PT, R207, R190.reuse, PT ;  /* 0x000000becf00720c */ /* 0x080fe40003f26270 */
[----:B------:R-:W-:Y:S02]  /*bd40*/  FSEL R208, R213, -INF , !P5 ;  /* 0xff800000d5d07808 */ /* 0x000fe40006800000 */
[-C--:B------:R-:W-:Y:S02]  /*bd50*/  ISETP.GE.AND P0, PT, R217, R191.reuse, PT ;  /* 0x000000bfd900720c */ /* 0x080fe40003f06270 */
[----:B------:R-:W-:Y:S02]  /*bd60*/  ISETP.GE.AND P5, PT, R221, R190, PT ;  /* 0x000000bedd00720c */ /* 0x000fe40003fa6270 */
[----:B------:R-:W-:Y:S02]  /*bd70*/  FSEL R29, R211, -INF , !P4 ;  /* 0xff800000d31d7808 */ /* 0x000fe40006000000 */
[----:B------:R-:W-:Y:S02]  /*bd80*/  FSEL R243, R243, -INF , !P6 ;  /* 0xff800000f3f37808 */ /* 0x000fe40007000000 */
[----:B------:R-:W-:Y:S02]  /*bd90*/  FMNMX3.FTZ R207, R0, R230, R251, !PT ;  /* 0x000000e600cf7276 */ /* 0x000fe400078100fb */
[-C--:B------:R-:W-:Y:S02]  /*bda0*/  ISETP.GE.AND P6, PT, R217, R190.reuse, PT ;  /* 0x000000bed900720c */ /* 0x080fe40003fc6270 */
[-C--:B------:R-:W-:Y:S02]  /*bdb0*/  ISETP.GE.AND P4, PT, R223, R190.reuse, PT ;  /* 0x000000bedf00720c */ /* 0x080fe40003f86270 */
[----:B------:R-:W-:Y:S02]  /*bdc0*/  FSEL R214, R214, -INF , !P3 ;  /* 0xff800000d6d67808 */ /* 0x000fe40005800000 */
[----:B------:R-:W-:Y:S02]  /*bdd0*/  FSEL R135, R215, -INF , !P1 ;  /* 0xff800000d7877808 */ /* 0x000fe40004800000 */
[----:B------:R-:W-:Y:S02]  /*bde0*/  FSEL R217, R220, -INF , !P0 ;  /* 0xff800000dcd97808 */ /* 0x000fe40004000000 */
[-C--:B------:R-:W-:Y:S02]  /*bdf0*/  ISETP.GE.AND P3, PT, R219, R191.reuse, PT ;  /* 0x000000bfdb00720c */ /* 0x080fe40003f66270 */
[----:B------:R-:W-:Y:S02]  /*be00*/  FSEL R215, R216, -INF , !P5 ;  /* 0xff800000d8d77808 */ /* 0x000fe40006800000 */
[----:B------:R-:W-:Y:S02]  /*be10*/  ISETP.GE.AND P0, PT, R247, R190, PT ;  /* 0x000000bef700720c */ /* 0x000fe40003f06270 */
[----:B------:R-:W-:Y:S02]  /*be20*/  FMNMX3.FTZ R206, R2, R210, R29, !PT ;  /* 0x000000d202ce7276 */ /* 0x000fe4000781001d */
[----:B------:R-:W-:Y:S02]  /*be30*/  FMNMX3.FTZ R216, R207, R212, R208, !PT ;  /* 0x000000d4cfd87276 */ /* 0x000fe400078100d0 */
[-C--:B------:R-:W-:Y:S02]  /*be40*/  ISETP.GE.AND P1, PT, R219, R190.reuse, PT ;  /* 0x000000bedb00720c */ /* 0x080fe40003f26270 */
[----:B------:R-:W-:Y:S02]  /*be50*/  FSEL R241, R241, -INF , !P4 ;  /* 0xff800000f1f17808 */ /* 0x000fe40006000000 */
[-C--:B------:R-:W-:Y:S02]  /*be60*/  ISETP.GE.AND P4, PT, R249, R191.reuse, PT ;  /* 0x000000bff900720c */ /* 0x080fe40003f86270 */
[----:B------:R-:W-:Y:S02]  /*be70*/  FSEL R239, R239, -INF , !P3 ;  /* 0xff800000efef7808 */ /* 0x000fe40005800000 */
[----:B------:R-:W-:Y:S02]  /*be80*/  FSEL R229, R229, -INF , !P0 ;  /* 0xff800000e5e57808 */ /* 0x000fe40004000000 */
[----:B------:R-:W-:Y:S02]  /*be90*/  ISETP.GE.AND P3, PT, R247, R191, PT ;  /* 0x000000bff700720c */ /* 0x000fe40003f66270 */
        /* <DEDUP_REMOVED lines=9> */
[----:B------:R-:W-:Y:S02]  /*bf30*/  FSEL R233, R233, -INF , !P3 ;  /* 0xff800000e9e97808 */ /* 0x000fe40005800000 */
[----:B------:R-:W-:Y:S02]  /*bf40*/  FMNMX3.FTZ R206, R206, R241, R215, !PT ;  /* 0x000000f1cece7276 */ /* 0x000fe400078100d7 */
[----:B------:R-:W-:Y:S02]  /*bf50*/  FMNMX3.FTZ R216, R216, R239, R217, !PT ;  /* 0x000000efd8d87276 */ /* 0x000fe400078100d9 */
[----:B------:R-:W-:Y:S02]  /*bf60*/  FSEL R209, R134, -INF , !P0 ;  /* 0xff80000086d17808 */ /* 0x000fe40004000000 */
[----:B------:R-:W-:Y:S02]  /*bf70*/  ISETP.GT.AND P0, PT, R200, R197, PT ;  /* 0x000000c5c800720c */ /* 0x000fe40003f04270 */
[-C--:B------:R-:W-:Y:S02]  /*bf80*/  ISETP.GE.AND P6, PT, R227, R190.reuse, PT ;  /* 0x000000bee300720c */ /* 0x080fe40003fc6270 */
[----:B------:R-:W-:Y:S02]  /*bf90*/  FSEL R231, R231, -INF , !P5 ;  /* 0xff800000e7e77808 */ /* 0x000fe40006800000 */
[-C--:B------:R-:W-:Y:S02]  /*bfa0*/  ISETP.GE.AND P3, PT, R225, R190.reuse, PT ;  /* 0x000000bee100720c */ /* 0x080fe40003f66270 */
[-C--:B------:R-:W-:Y:S02]  /*bfb0*/  ISETP.GE.AND P5, PT, R244, R191.reuse, PT ;  /* 0x000000bff400720c */ /* 0x080fe40003fa6270 */
[----:B------:R-:W-:Y:S02]  /*bfc0*/  FSEL R227, R228, -INF , !P1 ;  /* 0xff800000e4e37808 */ /* 0x000fe40004800000 */
[----:B------:R-:W-:Y:S02]  /*bfd0*/  ISETP.GE.AND P1, PT, R238, R191, PT ;  /* 0x000000bfee00720c */ /* 0x000fe40003f26270 */
[----:B------:R-:W-:Y:S02]  /*bfe0*/  FSEL R225, R226, -INF , !P4 ;  /* 0xff800000e2e17808 */ /* 0x000fe40006000000 */
[----:B------:R-:W-:Y:S02]  /*bff0*/  FMNMX3.FTZ R206, R206, R237, R219, !PT ;  /* 0x000000edcece7276 */ /* 0x000fe400078100db */
[----:B------:R-:W-:Y:S02]  /*c000*/  FMNMX3.FTZ R216, R216, R235, R233, !PT ;  /* 0x000000ebd8d87276 */ /* 0x000fe400078100e9 */
[-C--:B------:R-:W-:Y:S02]  /*c010*/  ISETP.GE.AND P4, PT, R238, R190.reuse, PT ;  /* 0x000000beee00720c */ /* 0x080fe40003f86270 */
[----:B------:R-:W-:Y:S02]  /*c020*/  FSEL R223, R224, -INF , !P6 ;  /* 0xff800000e0df7808 */ /* 0x000fe40007000000 */
[----:B------:R-:W-:Y:S02]  /*c030*/  FSEL R213, R240, -INF , !P5 ;  /* 0xff800000f0d57808 */ /* 0x000fe40006800000 */
[-C--:B------:R-:W-:Y:S02]  /*c040*/  ISETP.GE.AND P6, PT, R133, R191.reuse, PT ;  /* 0x000000bf8500720c */ /* 0x080fe40003fc6270 */
[----:B------:R-:W-:Y:S02]  /*c050*/  FSEL R221, R222, -INF , !P3 ;  /* 0xff800000dedd7808 */ /* 0x000fe40005800000 */
[C---:B------:R-:W-:Y:S02]  /*c060*/  ISETP.GE.AND P5, PT, R205.reuse, R191, PT ;  /* 0x000000bfcd00720c */ /* 0x040fe40003fa6270 */
[----:B------:R-:W-:Y:S02]  /*c070*/  FSEL R211, R236, -INF , !P1 ;  /* 0xff800000ecd37808 */ /* 0x000fe40004800000 */
[----:B------:R-:W-:Y:S02]  /*c080*/  FMNMX3.FTZ R134, R206, R231, R229, !PT ;  /* 0x000000e7ce867276 */ /* 0x000fe400078100e5 */
[----:B------:R-:W-:Y:S02]  /*c090*/  FMNMX3.FTZ R216, R216, R227, R225, !PT ;  /* 0x000000e3d8d87276 */ /* 0x000fe400078100e1 */
[-C--:B------:R-:W-:Y:S02]  /*c0a0*/  ISETP.GE.AND P1, PT, R205, R190.reuse, PT ;  /* 0x000000becd00720c */ /* 0x080fe40003f26270 */
[----:B------:R-:W-:Y:S02]  /*c0b0*/  FSEL R207, R132, -INF , !P4 ;  /* 0xff80000084cf7808 */ /* 0x000fe40006000000 */
[----:B------:R-:W-:Y:S02]  /*c0c0*/  ISETP.GE.AND P3, PT, R133, R190, PT ;  /* 0x000000be8500720c */ /* 0x000fe40003f66270 */
[----:B------:R-:W-:Y:S02]  /*c0d0*/  FMNMX3.FTZ R132, R134, R223, R221, !PT ;  /* 0x000000df86847276 */ /* 0x000fe400078100dd */
[----:B------:R-:W-:Y:S02]  /*c0e0*/  FSEL R206, R234, -INF , !P6 ;  /* 0xff800000eace7808 */ /* 0x000fe40007000000 */
[----:B------:R-:W-:Y:S02]  /*c0f0*/  FSEL R205, R232, -INF , !P5 ;  /* 0xff800000e8cd7808 */ /* 0x000fe40006800000 */
[----:B------:R-:W-:Y:S02]  /*c100*/  FMNMX3.FTZ R216, R216, R213, R211, !PT ;  /* 0x000000d5d8d87276 */ /* 0x000fe400078100d3 */
[----:B------:R-:W-:Y:S02]  /*c110*/  FSEL R134, R242, -INF , !P3 ;  /* 0xff800000f2867808 */ /* 0x000fe40005800000 */
[----:B------:R-:W-:Y:S02]  /*c120*/  FSEL R133, R3, -INF , !P1 ;  /* 0xff80000003857808 */ /* 0x000fe40004800000 */
[----:B------:R-:W-:Y:S02]  /*c130*/  FMNMX3.FTZ R6, R132, R209, R207, !PT ;  /* 0x000000d184067276 */ /* 0x000fe400078100cf */
[----:B------:R-:W-:Y:S01]  /*c140*/  FMNMX3.FTZ R216, R216, R206, R205, !PT ;  /* 0x000000ced8d87276 */ /* 0x000fe200078100cd */
[----:B------:R-:W-:Y:S06]  /*c150*/  @P0 BRA `(.L_x_357) ;  /* 0xffffffe800580947 */ /* 0x000fec000383ffff */
.L_x_356:
[----:B------:R-:W2:Y:S01]  /*c160*/  SHFL.BFLY PT, R7, R216, 0x2, 0x1f ;  /* 0x0c401f00d8077f89 */ /* 0x000ea200000e0000 */
[----:B------:R-:W-:Y:S07]  /*c170*/  FMNMX3.FTZ R6, R6, R134, R133, !PT ;  /* 0x0000008606067276 */ /* 0x000fee0007810085 */
[----:B-1----:R-:W-:Y:S08]  /*c180*/  LDSM.16.MT88.4 R12, [R177+0x12000] ;  /* 0x01200000b10c783b */ /* 0x002ff00000004200 */
[----:B------:R-:W1:Y:S08]  /*c190*/  SHFL.BFLY PT, R3, R6, 0x2, 0x1f ;  /* 0x0c401f0006037f89 */ /* 0x000e7000000e0000 */
[----:B------:R-:W-:Y:S08]  /*c1a0*/  LDSM.16.MT88.4 R20, [R176+0x12000] ;  /* 0x01200000b014783b */ /* 0x000ff00000004200 */
[----:B------:R-:W-:Y:S08]  /*c1b0*/  LDSM.16.MT88.4 R148, [R176+0x15800] ;  /* 0x01580000b094783b */ /* 0x000ff00000004200 */
[----:B------:R-:W-:Y:S01]  /*c1c0*/  LDSM.16.MT88.4 R160, [R177+0x17800] ;  /* 0x01780000b1a0783b */ /* 0x000fe20000004200 */
[----:B--2---:R-:W-:Y:S02]  /*c1d0*/  FMNMX.FTZ R5, R216, R7, !PT ;  /* 0x00000007d8057209 */ /* 0x004fe40007810000 */
[----:B-1----:R-:W-:Y:S05]  /*c1e0*/  FMNMX.FTZ R4, R6, R3, !PT ;  /* 0x0000000306047209 */ /* 0x002fea0007810000 */
[----:B------:R-:W1:Y:S08]  /*c1f0*/  SHFL.BFLY PT, R132, R5, 0x1, 0x1f ;  /* 0x0c201f0005847f89 */ /* 0x000e7000000e0000 */
[----:B------:R-:W2:Y:S01]  /*c200*/  SHFL.BFLY PT, R3, R4, 0x1, 0x1f ;  /* 0x0c201f0004037f89 */ /* 0x000ea200000e0000 */
[----:B-1----:R-:W-:Y:S04]  /*c210*/  FMNMX.FTZ R132, R5, R132, !PT ;  /* 0x0000008405847209 */ /* 0x002fe80007810000 */
[C---:B------:R-:W-:Y:S01]  /*c220*/  FSETP.NEU.FTZ.AND P1, PT, R132.reuse, -INF , PT ;  /* 0xff8000008400780b */ /* 0x040fe20003f3d000 */
[----:B------:R-:W-:Y:S01]  /*c230*/  FMUL.FTZ R140, R132, UR4 ;  /* 0x00000004848c7c20 */ /* 0x000fe20008410000 */
[----:B--2---:R-:W-:Y:S02]  /*c240*/  FMNMX.FTZ R3, R4, R3, !PT ;  /* 0x0000000304037209 */ /* 0x004fe40007810000 */
[----:B------:R-:W-:Y:S02]  /*c250*/  FSEL R5, R132, RZ, P1 ;  /* 0x000000ff84057208 */ /* 0x000fe40000800000 */
[C---:B------:R-:W-:Y:S01]  /*c260*/  FSETP.NEU.FTZ.AND P0, PT, R3.reuse, -INF , PT ;  /* 0xff8000000300780b */ /* 0x040fe20003f1d000 */
[----:B------:R-:W-:Y:S01]  /*c270*/  FMUL.FTZ R144, R3, UR4 ;  /* 0x0000000403907c20 */ /* 0x000fe20008410000 */
[----:B------:R-:W-:Y:S01]  /*c280*/  FSEL R140, R140, RZ, P1 ;  /* 0x000000ff8c8c7208 */ /* 0x000fe20000800000 */
[----:B------:R-:W-:Y:S01]  /*c290*/  FADD.FTZ R0, -R5, R0 ;  /* 0x0000000005007221 */ /* 0x000fe20000010100 */
[----:B------:R-:W-:Y:S02]  /*c2a0*/  FSEL R5, R3, RZ, P0 ;  /* 0x000000ff03057208 */ /* 0x000fe40000000000 */
[----:B------:R-:W-:Y:S01]  /*c2b0*/  FSEL R144, R144, RZ, P0 ;  /* 0x000000ff90907208 */ /* 0x000fe20000000000 */
[----:B------:R-:W-:Y:S01]  /*c2c0*/  FMUL.FTZ R6, R0, UR4 ;  /* 0x0000000400067c20 */ /* 0x000fe20008410000 */
[----:B------:R-:W-:Y:S01]  /*c2d0*/  FFMA.FTZ R173, R230, UR4, -R140 ;  /* 0x00000004e6ad7c23 */ /* 0x000fe2000801088c */
[----:B------:R-:W-:Y:S01]  /*c2e0*/  FADD.FTZ R0, -R5, R2 ;  /* 0x0000000205007221 */ /* 0x000fe20000010100 */
[----:B------:R-:W-:Y:S01]  /*c2f0*/  FFMA.FTZ R171, R251, UR4, -R140 ;  /* 0x00000004fbab7c23 */ /* 0x000fe2000801088c */
[--C-:B------:R-:W-:Y:S01]  /*c300*/  FFMA.FTZ R169, R210, UR4, -R144.reuse ;  /* 0x00000004d2a97c23 */ /* 0x100fe20008010890 */
[--C-:B------:R-:W-:Y:S01]  /*c310*/  FFMA.FTZ R166, R29, UR4, -R144.reuse ;  /* 0x000000041da67c23 */ /* 0x100fe20008010890 */
[--C-:B------:R-:W-:Y:S01]  /*c320*/  FFMA.FTZ R165, R214, UR4, -R144.reuse ;  /* 0x00000004d6a57c23 */ /* 0x100fe20008010890 */
[----:B------:R-:W-:Y:S01]  /*c330*/  FFMA.FTZ R170, R135, UR4, -R144 ;  /* 0x0000000487aa7c23 */ /* 0x000fe20008010890 */
[--C-:B------:R-:W-:Y:S01]  /*c340*/  FFMA.FTZ R168, R212, UR4, -R140.reuse ;  /* 0x00000004d4a87c23 */ /* 0x100fe2000801088c */
[----:B------:R-:W-:Y:S01]  /*c350*/  FFMA.FTZ R167, R208, UR4, -R140 ;  /* 0x00000004d0a77c23 */ /* 0x000fe2000801088c */
[----:B------:R-:W-:Y:S01]  /*c360*/  FMUL.FTZ R8, R0, UR4 ;  /* 0x0000000400087c20 */ /* 0x000fe20008410000 */
[----:B------:R-:W-:Y:S01]  /*c370*/  MUFU.EX2 R173, R173 ;  /* 0x000000ad00ad7308 */ /* 0x000fe20000000800 */
[----:B------:R-:W-:Y:S01]  /*c380*/  MOV R135, R202 ;  /* 0x000000ca00877202 */ /* 0x000fe20000000f00 */
[--C-:B------:R-:W-:Y:S01]  /*c390*/  FFMA.FTZ R174, R241, UR4, -R144.reuse ;  /* 0x00000004f1ae7c23 */ /* 0x100fe20008010890 */
[----:B------:R-:W-:Y:S01]  /*c3a0*/  @P2 IADD3 R135, PT, PT, R204, -0x40, RZ ;  /* 0xffffffc0cc872810 */ /* 0x000fe20007ffe0ff */
[--C-:B------:R-:W-:Y:S01]  /*c3b0*/  FFMA.FTZ R215, R215, UR4, -R144.reuse ;  /* 0x00000004d7d77c23 */ /* 0x100fe20008010890 */
[--C-:B------:R-:W-:Y:S01]  /*c3c0*/  FFMA.FTZ R210, R237, UR4, -R144.reuse ;  /* 0x00000004edd27c23 */ /* 0x100fe20008010890 */
[--C-:B------:R-:W-:Y:S01]  /*c3d0*/  FFMA.FTZ R219, R219, UR4, -R144.reuse ;  /* 0x00000004dbdb7c23 */ /* 0x100fe20008010890 */
[----:B------:R-:W-:Y:S03]  /*c3e0*/  IADD3 R164, PT, PT, R184, R135, RZ ;  /* 0x00000087b8a47210 */ /* 0x000fe60007ffe0ff */
[----:B------:R-:W1:Y:S01]  /*c3f0*/  MUFU.EX2 R171, R171 ;  /* 0x000000ab00ab7308 */ /* 0x000e620000000800 */
[----:B------:R-:W2:Y:S01]  /*c400*/  LDSM.16.MT88.4 R28, [R135] ;  /* 0x00000000871c783b */ /* 0x000ea20000004200 */
[--C-:B------:R-:W-:Y:S01]  /*c410*/  FFMA.FTZ R214, R231, UR4, -R144.reuse ;  /* 0x00000004e7d67c23 */ /* 0x100fe20008010890 */
[--C-:B------:R-:W-:Y:S01]  /*c420*/  FFMA.FTZ R229, R229, UR4, -R144.reuse ;  /* 0x00000004e5e57c23 */ /* 0x100fe20008010890 */
[--C-:B------:R-:W-:Y:S01]  /*c430*/  FFMA.FTZ R218, R223, UR4, -R144.reuse ;  /* 0x00000004dfda7c23 */ /* 0x100fe20008010890 */
[--C-:B------:R-:W-:Y:S01]  /*c440*/  FFMA.FTZ R221, R221, UR4, -R144.reuse ;  /* 0x00000004dddd7c23 */ /* 0x100fe20008010890 */
[--C-:B------:R-:W-:Y:S01]  /*c450*/  FFMA.FTZ R209, R209, UR4, -R144.reuse ;  /* 0x00000004d1d17c23 */ /* 0x100fe20008010890 */
[--C-:B------:R-:W-:Y:S03]  /*c460*/  FFMA.FTZ R222, R207, UR4, -R144.reuse ;  /* 0x00000004cfde7c23 */ /* 0x100fe60008010890 */
[----:B------:R-:W-:Y:S01]  /*c470*/  MUFU.EX2 R169, R169 ;  /* 0x000000a900a97308 */ /* 0x000fe20000000800 */
[----:B------:R-:W-:Y:S01]  /*c480*/  LDSM.16.MT88.4 R152, [R135+0x3800] ;  /* 0x003800008798783b */ /* 0x000fe20000004200 */
[--C-:B------:R-:W-:Y:S01]  /*c490*/  FFMA.FTZ R134, R134, UR4, -R144.reuse ;  /* 0x0000000486867c23 */ /* 0x100fe20008010890 */
[----:B------:R-:W-:Y:S01]  /*c4a0*/  FFMA.FTZ R133, R133, UR4, -R144 ;  /* 0x0000000485857c23 */ /* 0x000fe20008010890 */
[--C-:B------:R-:W-:Y:S01]  /*c4b0*/  FFMA.FTZ R172, R245, UR4, -R140.reuse ;  /* 0x00000004f5ac7c23 */ /* 0x100fe2000801088c */
[--C-:B------:R-:W-:Y:S01]  /*c4c0*/  FFMA.FTZ R175, R243, UR4, -R140.reuse ;  /* 0x00000004f3af7c23 */ /* 0x100fe2000801088c */
[--C-:B------:R-:W-:Y:S01]  /*c4d0*/  FFMA.FTZ R208, R239, UR4, -R140.reuse ;  /* 0x00000004efd07c23 */ /* 0x100fe2000801088c */
[--C-:B------:R-:W-:Y:S03]  /*c4e0*/  FFMA.FTZ R217, R217, UR4, -R140.reuse ;  /* 0x00000004d9d97c23 */ /* 0x100fe6000801088c */
[----:B------:R-:W3:Y:S01]  /*c4f0*/  MUFU.EX2 R166, R166 ;  /* 0x000000a600a67308 */ /* 0x000ee20000000800 */
[----:B-1----:R-:W-:Y:S01]  /*c500*/  F2FP.BF16.F32.PACK_AB R136, R171, R173 ;  /* 0x000000adab88723e */ /* 0x002fe200000010ff */
[----:B------:R-:W-:Y:S01]  /*c510*/  LDSM.16.MT88.4 R144, [R177+0x15800] ;  /* 0x01580000b190783b */ /* 0x000fe20000004200 */
[--C-:B------:R-:W-:Y:S01]  /*c520*/  FFMA.FTZ R212, R235, UR4, -R140.reuse ;  /* 0x00000004ebd47c23 */ /* 0x100fe2000801088c */
[--C-:B------:R-:W-:Y:S01]  /*c530*/  FFMA.FTZ R233, R233, UR4, -R140.reuse ;  /* 0x00000004e9e97c23 */ /* 0x100fe2000801088c */
[--C-:B------:R-:W-:Y:S01]  /*c540*/  FFMA.FTZ R216, R227, UR4, -R140.reuse ;  /* 0x00000004e3d87c23 */ /* 0x100fe2000801088c */
[--C-:B------:R-:W-:Y:S01]  /*c550*/  FFMA.FTZ R225, R225, UR4, -R140.reuse ;  /* 0x00000004e1e17c23 */ /* 0x100fe2000801088c */
[--C-:B------:R-:W-:Y:S03]  /*c560*/  FFMA.FTZ R213, R213, UR4, -R140.reuse ;  /* 0x00000004d5d57c23 */ /* 0x100fe6000801088c */
[----:B------:R-:W-:Y:S01]  /*c570*/  MUFU.EX2 R168, R168 ;  /* 0x000000a800a87308 */ /* 0x000fe20000000800 */
[--C-:B------:R-:W-:Y:S01]  /*c580*/  FFMA.FTZ R220, R211, UR4, -R140.reuse ;  /* 0x00000004d3dc7c23 */ /* 0x100fe2000801088c */
[----:B------:R-:W-:Y:S01]  /*c590*/  LDSM.16.MT88.4 R156, [R164+0x3800] ;  /* 0x00380000a49c783b */ /* 0x000fe20000004200 */
[--C-:B------:R-:W-:Y:S01]  /*c5a0*/  FFMA.FTZ R206, R206, UR4, -R140.reuse ;  /* 0x00000004cece7c23 */ /* 0x100fe2000801088c */
[----:B------:R-:W-:Y:S01]  /*c5b0*/  FFMA.FTZ R140, R205, UR4, -R140 ;  /* 0x00000004cd8c7c23 */ /* 0x000fe2000801088c */
[C---:B------:R-:W-:Y:S02]  /*c5c0*/  ISETP.GT.AND P0, PT, R200.reuse, R197, PT ;  /* 0x000000c5c800720c */ /* 0x040fe40003f04270 */
[----:B------:R-:W-:Y:S03]  /*c5d0*/  IADD3 R200, PT, PT, R200, -0x1, RZ ;  /* 0xffffffffc8c87810 */ /* 0x000fe60007ffe0ff */
[----:B------:R-:W1:Y:S01]  /*c5e0*/  MUFU.EX2 R167, R167 ;  /* 0x000000a700a77308 */ /* 0x000e620000000800 */
[----:B---3--:R-:W-:Y:S09]  /*c5f0*/  F2FP.BF16.F32.PACK_AB R137, R166, R169 ;  /* 0x000000a9a689723e */ /* 0x008ff200000010ff */
[----:B------:R-:W-:Y:S10]  /*c600*/  MUFU.EX2 R165, R165 ;  /* 0x000000a500a57308 */ /* 0x000ff40000000800 */
[----:B------:R-:W3:Y:S01]  /*c610*/  MUFU.EX2 R170, R170 ;  /* 0x000000aa00aa7308 */ /* 0x000ee20000000800 */
[----:B-1----:R-:W-:Y:S09]  /*c620*/  F2FP.BF16.F32.PACK_AB R138, R167, R168 ;  /* 0x000000a8a78a723e */ /* 0x002ff200000010ff */
[----:B------:R-:W1:Y:S10]  /*c630*/  MUFU.EX2 R2, R6 ;  /* 0x0000000600027308 */ /* 0x000e740000000800 */
[----:B------:R-:W4:Y:S01]  /*c640*/  MUFU.EX2 R0, R8 ;  /* 0x0000000800007308 */ /* 0x000f220000000800 */
[----:B---3--:R-:W-:Y:S09]  /*c650*/  F2FP.BF16.F32.PACK_AB R139, R170, R165 ;  /* 0x000000a5aa8b723e */ /* 0x008ff200000010ff */
[----:B------:R3:W-:Y:S01]  /*c660*/  MUFU.EX2 R205, R140 ;  /* 0x0000008c00cd7308 */ /* 0x0007e20000000800 */
[C---:B-1----:R-:W-:Y:S01]  /*c670*/  FMUL.FTZ R4, R2.reuse, R128 ;  /* 0x0000008002047220 */ /* 0x042fe20000410000 */
[C---:B------:R-:W-:Y:S01]  /*c680*/  FMUL.FTZ R5, R2.reuse, R129 ;  /* 0x0000008102057220 */ /* 0x040fe20000410000 */
[C---:B------:R-:W-:Y:S01]  /*c690*/  FMUL.FTZ R9, R2.reuse, R125 ;  /* 0x0000007d02097220 */ /* 0x040fe20000410000 */
[C---:B------:R-:W-:Y:S01]  /*c6a0*/  FMUL.FTZ R16, R2.reuse, R116 ;  /* 0x0000007402107220 */ /* 0x040fe20000410000 */
[C---:B------:R-:W-:Y:S01]  /*c6b0*/  FMUL.FTZ R17, R2.reuse, R117 ;  /* 0x0000007502117220 */ /* 0x040fe20000410000 */
[C---:B------:R-:W-:Y:S01]  /*c6c0*/  FMUL.FTZ R24, R2.reuse, R108 ;  /* 0x0000006c02187220 */ /* 0x040fe20000410000 */
[C---:B------:R-:W-:Y:S01]  /*c6d0*/  FMUL.FTZ R25, R2.reuse, R109 ;  /* 0x0000006d02197220 */ /* 0x040fe20000410000 */
[----:B------:R-:W-:Y:S01]  /*c6e0*/  FMUL.FTZ R32, R2, R100 ;  /* 0x0000006402207220 */ /* 0x000fe20000410000 */
[C---:B----4-:R-:W-:Y:S01]  /*c6f0*/  FMUL.FTZ R6, R0.reuse, R130 ;  /* 0x0000008200067220 */ /* 0x050fe20000410000 */
[----:B------:R-:W-:Y:S01]  /*c700*/  FMUL.FTZ R7, R0, R131 ;  /* 0x0000008300077220 */ /* 0x000fe20000410000 */
[----:B------:R-:W-:Y:S01]  /*c710*/  FMUL.FTZ R8, R2, R124 ;  /* 0x0000007c02087220 */ /* 0x000fe20000410000 */
[----:B------:R-:W-:Y:S01]  /*c720*/  LDSM.16.MT88.4 R128, [R176+0x14800] ;  /* 0x01480000b080783b */ /* 0x000fe20000004200 */
[C---:B------:R-:W-:Y:S01]  /*c730*/  FMUL.FTZ R10, R0.reuse, R126 ;  /* 0x0000007e000a7220 */ /* 0x040fe20000410000 */
[C---:B------:R-:W-:Y:S01]  /*c740*/  FMUL.FTZ R11, R0.reuse, R127 ;  /* 0x0000007f000b7220 */ /* 0x040fe20000410000 */
[C---:B------:R-:W-:Y:S01]  /*c750*/  FMUL.FTZ R18, R0.reuse, R118 ;  /* 0x0000007600127220 */ /* 0x040fe20000410000 */
[----:B------:R-:W-:Y:S01]  /*c760*/  FMUL.FTZ R19, R0, R119 ;  /* 0x0000007700137220 */ /* 0x000fe20000410000 */
[C---:B------:R-:W-:Y:S01]  /*c770*/  HMMA.16816.F32.BF16 R4, R136.reuse, R12, R4 ;  /* 0x0000000c8804723c */ /* 0x040fe20000041804 */
[----:B------:R-:W-:Y:S02]  /*c780*/  MUFU.EX2 R172, R172 ;  /* 0x000000ac00ac7308 */ /* 0x000fe40000000800 */
[----:B------:R-:W-:Y:S02]  /*c790*/  LDSM.16.MT88.4 R116, [R176+0x12800] ;  /* 0x01280000b074783b */ /* 0x000fe40000004200 */
[C---:B------:R-:W-:Y:S01]  /*c7a0*/  FMUL.FTZ R12, R2.reuse, R120 ;  /* 0x00000078020c7220 */ /* 0x040fe20000410000 */
[----:B------:R-:W-:Y:S01]  /*c7b0*/  FMUL.FTZ R13, R2, R121 ;  /* 0x00000079020d7220 */ /* 0x000fe20000410000 */
[C---:B------:R-:W-:Y:S01]  /*c7c0*/  FMUL.FTZ R26, R0.reuse, R110 ;  /* 0x0000006e001a7220 */ /* 0x040fe20000410000 */
[C---:B------:R-:W-:Y:S03]  /*c7d0*/  HMMA.16816.F32.BF16 R8, R136.reuse, R14, R8 ;  /* 0x0000000e8808723c */ /* 0x040fe60000041808 */
[----:B------:R-:W1:Y:S01]  /*c7e0*/  MUFU.EX2 R175, R175 ;  /* 0x000000af00af7308 */ /* 0x000e620000000800 */
[C---:B------:R-:W-:Y:S01]  /*c7f0*/  FMUL.FTZ R14, R0.reuse, R122 ;  /* 0x0000007a000e7220 */ /* 0x040fe20000410000 */
[C---:B------:R-:W-:Y:S01]  /*c800*/  FMUL.FTZ R15, R0.reuse, R123 ;  /* 0x0000007b000f7220 */ /* 0x040fe20000410000 */
[----:B------:R-:W-:Y:S01]  /*c810*/  LDSM.16.MT88.4 R124, [R177+0x14800] ;  /* 0x01480000b17c783b */ /* 0x000fe20000004200 */
[----:B------:R-:W-:Y:S01]  /*c820*/  FMUL.FTZ R27, R0, R111 ;  /* 0x0000006f001b7220 */ /* 0x000fe20000410000 */
[----:B------:R-:W-:Y:S01]  /*c830*/  FMUL.FTZ R33, R2, R101 ;  /* 0x0000006502217220 */ /* 0x000fe20000410000 */
[C---:B------:R-:W-:Y:S01]  /*c840*/  FMUL.FTZ R34, R0.reuse, R102 ;  /* 0x0000006600227220 */ /* 0x040fe20000410000 */
[----:B------:R-:W-:Y:S01]  /*c850*/  FMUL.FTZ R35, R0, R103 ;  /* 0x0000006700237220 */ /* 0x000fe20000410000 */
[C---:B------:R-:W-:Y:S01]  /*c860*/  FMUL.FTZ R36, R2.reuse, R36 ;  /* 0x0000002402247220 */ /* 0x040fe20000410000 */
[C---:B------:R-:W-:Y:S01]  /*c870*/  HMMA.16816.F32.BF16 R12, R136.reuse, R20, R12 ;  /* 0x00000014880c723c */ /* 0x040fe2000004180c */
[----:B------:R-:W-:Y:S01]  /*c880*/  MUFU.EX2 R174, R174 ;  /* 0x000000ae00ae7308 */ /* 0x000fe20000000800 */
[----:B------:R-:W4:Y:S01]  /*c890*/  LDSM.16.MT88.4 R120, [R164] ;  /* 0x00000000a478783b */ /* 0x000f220000004200 */
[C---:B------:R-:W-:Y:S01]  /*c8a0*/  FMUL.FTZ R20, R2.reuse, R112 ;  /* 0x0000007002147220 */ /* 0x040fe20000410000 */
[C---:B------:R-:W-:Y:S01]  /*c8b0*/  FMUL.FTZ R21, R2.reuse, R113 ;  /* 0x0000007102157220 */ /* 0x040fe20000410000 */
[----:B------:R-:W-:Y:S01]  /*c8c0*/  FMUL.FTZ R37, R2, R37 ;  /* 0x0000002502257220 */ /* 0x000fe20000410000 */
[C---:B------:R-:W-:Y:S01]  /*c8d0*/  FMUL.FTZ R38, R0.reuse, R38 ;  /* 0x0000002600267220 */ /* 0x040fe20000410000 */
[C---:B------:R-:W-:Y:S01]  /*c8e0*/  FMUL.FTZ R39, R0.reuse, R39 ;  /* 0x0000002700277220 */ /* 0x040fe20000410000 */
[C---:B------:R-:W-:Y:S03]  /*c8f0*/  HMMA.16816.F32.BF16 R16, R136.reuse, R22, R16 ;  /* 0x000000168810723c */ /* 0x040fe60000041810 */
[----:B------:R-:W5:Y:S01]  /*c900*/  MUFU.EX2 R215, R215 ;  /* 0x000000d700d77308 */ /* 0x000f620000000800 */
[----:B------:R-:W-:Y:S01]  /*c910*/  LDSM.16.MT88.4 R100, [R135+0x2000] ;  /* 0x002000008764783b */ /* 0x000fe20000004200 */
[C---:B------:R-:W-:Y:S01]  /*c920*/  FMUL.FTZ R22, R0.reuse, R114 ;  /* 0x0000007200167220 */ /* 0x040fe20000410000 */
[----:B------:R-:W-:Y:S01]  /*c930*/  FMUL.FTZ R23, R0, R115 ;  /* 0x0000007300177220 */ /* 0x000fe20000410000 */
[C---:B------:R-:W-:Y:S01]  /*c940*/  FMUL.FTZ R40, R2.reuse, R40 ;  /* 0x0000002802287220 */ /* 0x040fe20000410000 */
[----:B------:R-:W-:Y:S01]  /*c950*/  FMUL.FTZ R41, R2, R41 ;  /* 0x0000002902297220 */ /* 0x000fe20000410000 */
[C---:B------:R-:W-:Y:S01]  /*c960*/  FMUL.FTZ R42, R0.reuse, R42 ;  /* 0x0000002a002a7220 */ /* 0x040fe20000410000 */
[----:B------:R-:W-:Y:S01]  /*c970*/  FMUL.FTZ R43, R0, R43 ;  /* 0x0000002b002b7220 */ /* 0x000fe20000410000 */
[C---:B------:R-:W-:Y:S01]  /*c980*/  FMUL.FTZ R44, R2.reuse, R44 ;  /* 0x0000002c022c7220 */ /* 0x040fe20000410000 */
[----:B------:R-:W1:Y:S01]  /*c990*/  LDSM.16.MT88.4 R112, [R177+0x14000] ;  /* 0x01400000b170783b */ /* 0x000e620000004200 */
[C---:B--2---:R-:W-:Y:S01]  /*c9a0*/  HMMA.16816.F32.BF16 R20, R136.reuse, R28, R20 ;  /* 0x0000001c8814723c */ /* 0x044fe20000041814 */
[----:B------:R-:W-:Y:S02]  /*c9b0*/  MUFU.EX2 R208, R208 ;  /* 0x000000d000d07308 */ /* 0x000fe40000000800 */
[C---:B------:R-:W-:Y:S01]  /*c9c0*/  FMUL.FTZ R28, R2.reuse, R104 ;  /* 0x00000068021c7220 */ /* 0x040fe20000410000 */
[C---:B------:R-:W-:Y:S01]  /*c9d0*/  FMUL.FTZ R29, R2.reuse, R105 ;  /* 0x00000069021d7220 */ /* 0x040fe20000410000 */
[----:B------:R-:W-:Y:S01]  /*c9e0*/  FMUL.FTZ R45, R2, R45 ;  /* 0x0000002d022d7220 */ /* 0x000fe20000410000 */
[C---:B------:R-:W-:Y:S01]  /*c9f0*/  FMUL.FTZ R46, R0.reuse, R46 ;  /* 0x0000002e002e7220 */ /* 0x040fe20000410000 */
[----:B------:R-:W-:Y:S01]  /*ca00*/  LDSM.16.MT88.4 R108, [R164+0x2000] ;  /* 0x00200000a46c783b */ /* 0x000fe20000004200 */
[C---:B------:R-:W-:Y:S03]  /*ca10*/  HMMA.16816.F32.BF16 R24, R136.reuse, R30, R24 ;  /* 0x0000001e8818723c */ /* 0x040fe60000041818 */
[----:B------:R-:W2:Y:S01]  /*ca20*/  MUFU.EX2 R217, R217 ;  /* 0x000000d900d97308 */ /* 0x000ea20000000800 */
[C---:B------:R-:W-:Y:S01]  /*ca30*/  FMUL.FTZ R30, R0.reuse, R106 ;  /* 0x0000006a001e7220 */ /* 0x040fe20000410000 */
[C---:B------:R-:W-:Y:S01]  /*ca40*/  FMUL.FTZ R31, R0.reuse, R107 ;  /* 0x0000006b001f7220 */ /* 0x040fe20000410000 */
[----:B------:R-:W-:Y:S01]  /*ca50*/  FMUL.FTZ R47, R0, R47 ;  /* 0x0000002f002f7220 */ /* 0x000fe20000410000 */
[C---:B------:R-:W-:Y:S01]  /*ca60*/  FMUL.FTZ R48, R2.reuse, R48 ;  /* 0x0000003002307220 */ /* 0x040fe20000410000 */
[----:B------:R-:W5:Y:S01]  /*ca70*/  LDSM.16.MT88.4 R104, [R176+0x14000] ;  /* 0x01400000b068783b */ /* 0x000f620000004200 */
[----:B------:R-:W-:Y:S01]  /*ca80*/  FMUL.FTZ R49, R2, R49 ;  /* 0x0000003102317220 */ /* 0x000fe20000410000 */
[C---:B------:R-:W-:Y:S01]  /*ca90*/  FMUL.FTZ R50, R0.reuse, R50 ;  /* 0x0000003200327220 */ /* 0x040fe20000410000 */
[----:B------:R-:W-:Y:S01]  /*caa0*/  FMUL.FTZ R51, R0, R51 ;  /* 0x0000003300337220 */ /* 0x000fe20000410000 */
[C---:B------:R-:W-:Y:S01]  /*cab0*/  FMUL.FTZ R52, R2.reuse, R52 ;  /* 0x0000003402347220 */ /* 0x040fe20000410000 */
[----:B------:R-:W-:Y:S01]  /*cac0*/  FMUL.FTZ R53, R2, R53 ;  /* 0x0000003502357220 */ /* 0x000fe20000410000 */
[C---:B------:R-:W-:Y:S01]  /*cad0*/  FMUL.FTZ R54, R0.reuse, R54 ;  /* 0x0000003600367220 */ /* 0x040fe20000410000 */
[----:B------:R-:W-:Y:S01]  /*cae0*/  FMUL.FTZ R55, R0, R55 ;  /* 0x0000003700377220 */ /* 0x000fe20000410000 */
[C---:B----4-:R-:W-:Y:S01]  /*caf0*/  HMMA.16816.F32.BF16 R28, R136.reuse, R120, R28 ;  /* 0x00000078881c723c */ /* 0x050fe2000004181c */
[----:B---3--:R-:W-:Y:S01]  /*cb00*/  LDSM.16.MT88.4 R140, [R164+0x1800] ;  /* 0x00180000a48c783b */ /* 0x008fe20000004200 */
[----:B------:R-:W-:Y:S01]  /*cb10*/  MUFU.EX2 R210, R210 ;  /* 0x000000d200d27308 */ /* 0x000fe20000000800 */
[C---:B------:R-:W-:Y:S01]  /*cb20*/  FMUL.FTZ R56, R2.reuse, R56 ;  /* 0x0000003802387220 */ /* 0x040fe20000410000 */
[----:B------:R-:W-:Y:S01]  /*cb30*/  FMUL.FTZ R57, R2, R57 ;  /* 0x0000003902397220 */ /* 0x000fe20000410000 */
[C---:B------:R-:W-:Y:S01]  /*cb40*/  FMUL.FTZ R58, R0.reuse, R58 ;  /* 0x0000003a003a7220 */ /* 0x040fe20000410000 */
[----:B------:R-:W-:Y:S01]  /*cb50*/  FMUL.FTZ R59, R0, R59 ;  /* 0x0000003b003b7220 */ /* 0x000fe20000410000 */
[C---:B------:R-:W-:Y:S01]  /*cb60*/  FMUL.FTZ R60, R2.reuse, R60 ;  /* 0x0000003c023c7220 */ /* 0x040fe20000410000 */
[C---:B------:R-:W-:Y:S01]  /*cb70*/  HMMA.16816.F32.BF16 R32, R136.reuse, R122, R32 ;  /* 0x0000007a8820723c */ /* 0x040fe20000041820 */
[----:B------:R-:W-:Y:S03]  /*cb80*/  LDSM.16.MT88.4 R120, [R164+0x800] ;  /* 0x00080000a478783b */ /* 0x000fe60000004200 */
[----:B------:R-:W3:Y:S01]  /*cb90*/  MUFU.EX2 R219, R219 ;  /* 0x000000db00db7308 */ /* 0x000ee20000000800 */
[----:B------:R-:W-:Y:S01]  /*cba0*/  FMUL.FTZ R61, R2, R61 ;  /* 0x0000003d023d7220 */ /* 0x000fe20000410000 */
[C---:B------:R-:W-:Y:S01]  /*cbb0*/  FMUL.FTZ R62, R0.reuse, R62 ;  /* 0x0000003e003e7220 */ /* 0x040fe20000410000 */
[----:B------:R-:W-:Y:S01]  /*cbc0*/  FMUL.FTZ R63, R0, R63 ;  /* 0x0000003f003f7220 */ /* 0x000fe20000410000 */
[C---:B------:R-:W-:Y:S01]  /*cbd0*/  FMUL.FTZ R64, R2.reuse, R64 ;  /* 0x0000004002407220 */ /* 0x040fe20000410000 */
[----:B------:R-:W-:Y:S01]  /*cbe0*/  FMUL.FTZ R65, R2, R65 ;  /* 0x0000004102417220 */ /* 0x000fe20000410000 */
[C---:B-1----:R-:W-:Y:S04]  /*cbf0*/  HMMA.16816.F32.BF16 R36, R136.reuse, R112, R36 ;  /* 0x000000708824723c */ /* 0x042fe80000041824 */
        /* <DEDUP_REMOVED lines=8> */
[----:B------:R-:W1:Y:S01]  /*cc80*/  MUFU.EX2 R233, R233 ;  /* 0x000000e900e97308 */ /* 0x000e620000000800 */
[----:B------:R-:W-:Y:S01]  /*cc90*/  FMUL.FTZ R71, R0, R71 ;  /* 0x0000004700477220 */ /* 0x000fe20000410000 */
[C---:B------:R-:W-:Y:S01]  /*cca0*/  FMUL.FTZ R72, R2.reuse, R72 ;  /* 0x0000004802487220 */ /* 0x040fe20000410000 */
[----:B------:R-:W-:Y:S01]  /*ccb0*/  FMUL.FTZ R73, R2, R73 ;  /* 0x0000004902497220 */ /* 0x000fe20000410000 */
[C---:B------:R-:W-:Y:S01]  /*ccc0*/  FMUL.FTZ R74, R0.reuse, R74 ;  /* 0x0000004a004a7220 */ /* 0x040fe20000410000 */
[----:B------:R-:W-:Y:S01]  /*ccd0*/  FMUL.FTZ R75, R0, R75 ;  /* 0x0000004b004b7220 */ /* 0x000fe20000410000 */
[C---:B-----5:R-:W-:Y:S04]  /*cce0*/  HMMA.16816.F32.BF16 R44, R136.reuse, R104, R44 ;  /* 0x00000068882c723c */ /* 0x060fe8000004182c */
[----:B------:R-:W-:Y:S01]  /*ccf0*/  MUFU.EX2 R214, R214 ;  /* 0x000000d600d67308 */ /* 0x000fe20000000800 */
[C---:B------:R-:W-:Y:S01]  /*cd00*/  FMUL.FTZ R76, R2.reuse, R76 ;  /* 0x0000004c024c7220 */ /* 0x040fe20000410000 */
[----:B------:R-:W-:Y:S01]  /*cd10*/  FMUL.FTZ R77, R2, R77 ;  /* 0x0000004d024d7220 */ /* 0x000fe20000410000 */
[C---:B------:R-:W-:Y:S01]  /*cd20*/  FMUL.FTZ R78, R0.reuse, R78 ;  /* 0x0000004e004e7220 */ /* 0x040fe20000410000 */
[----:B------:R-:W-:Y:S01]  /*cd30*/  FMUL.FTZ R79, R0, R79 ;  /* 0x0000004f004f7220 */ /* 0x000fe20000410000 */
[C---:B------:R-:W-:Y:S01]  /*cd40*/  FMUL.FTZ R80, R2.reuse, R80 ;  /* 0x0000005002507220 */ /* 0x040fe20000410000 */
[C---:B------:R-:W-:Y:S01]  /*cd50*/  HMMA.16816.F32.BF16 R48, R136.reuse, R106, R48 ;  /* 0x0000006a8830723c */ /* 0x040fe20000041830 */
[----:B------:R-:W4:Y:S03]  /*cd60*/  LDSM.16.MT88.4 R104, [R177+0x16000] ;  /* 0x01600000b168783b */ /* 0x000f260000004200 */
[----:B------:R-:W5:Y:S01]  /*cd70*/  MUFU.EX2 R229, R229 ;  /* 0x000000e500e57308 */ /* 0x000f620000000800 */
        /* <DEDUP_REMOVED lines=26> */
[----:B------:R-:W-:Y:S01]  /*cf20*/  FFMA.FTZ R173, R2, R203, R173 ;  /* 0x000000cb02ad7223 */ /* 0x000fe200000100ad */
[C---:B------:R-:W-:Y:S01]  /*cf30*/  HMMA.16816.F32.BF16 R64, R136.reuse, R110, R64 ;  /* 0x0000006e8840723c */ /* 0x040fe20000041840 */
[----:B------:R-:W1:Y:S03]  /*cf40*/  LDSM.16.MT88.4 R108, [R135+0x4000] ;  /* 0x00400000876c783b */ /* 0x000e660000004200 */
[----:B------:R-:W5:Y:S01]  /*cf50*/  MUFU.EX2 R221, R221 ;  /* 0x000000dd00dd7308 */ /* 0x000f620000000800 */
[----:B------:R-:W-:Y:S01]  /*cf60*/  MOV R2, R3 ;  /* 0x0000000300027202 */ /* 0x000fe20000000f00 */
[----:B------:R-:W-:Y:S01]  /*cf70*/  FFMA.FTZ R169, R0, R201, R169 ;  /* 0x000000c900a97223 */ /* 0x000fe200000100a9 */
[----:B------:R-:W-:Y:S03]  /*cf80*/  FADD.FTZ R173, R171, R173 ;  /* 0x000000adabad7221 */ /* 0x000fe60000010000 */
[----:B------:R-:W-:Y:S01]  /*cf90*/  FADD.FTZ R166, R166, R169 ;  /* 0x000000a9a6a67221 */ /* 0x000fe20000010000 */
[C---:B----4-:R-:W-:Y:S03]  /*cfa0*/  HMMA.16816.F32.BF16 R68, R136.reuse, R104, R68 ;  /* 0x000000688844723c */ /* 0x050fe60000041844 */
[----:B------:R-:W-:Y:S01]  /*cfb0*/  MUFU.EX2 R213, R213 ;  /* 0x000000d500d57308 */ /* 0x000fe20000000800 */
[----:B------:R-:W-:Y:S01]  /*cfc0*/  FADD.FTZ R168, R168, R173 ;  /* 0x000000ada8a87221 */ /* 0x000fe20000010000 */
[----:B------:R-:W-:Y:S03]  /*cfd0*/  FADD.FTZ R165, R165, R166 ;  /* 0x000000a6a5a57221 */ /* 0x000fe60000010000 */
[----:B------:R-:W-:Y:S01]  /*cfe0*/  FADD.FTZ R167, R167, R168 ;  /* 0x000000a8a7a77221 */ /* 0x000fe20000010000 */
[C---:B------:R-:W-:Y:S01]  /*cff0*/  HMMA.16816.F32.BF16 R72, R136.reuse, R106, R72 ;  /* 0x0000006a8848723c */ /* 0x040fe20000041848 */
[----:B------:R-:W4:Y:S03]  /*d000*/  LDSM.16.MT88.4 R104, [R164+0x4000] ;  /* 0x00400000a468783b */ /* 0x000f260000004200 */
[----:B------:R-:W5:Y:S01]  /*d010*/  MUFU.EX2 R220, R220 ;  /* 0x000000dc00dc7308 */ /* 0x000f620000000800 */
[----:B------:R-:W-:Y:S03]  /*d020*/  FADD.FTZ R165, R170, R165 ;  /* 0x000000a5aaa57221 */ /* 0x000fe60000010000 */
[C---:B--2---:R-:W-:Y:S06]  /*d030*/  HMMA.16816.F32.BF16 R76, R136.reuse, R100, R76 ;  /* 0x00000064884c723c */ /* 0x044fec000004184c */
[----:B------:R-:W-:Y:S01]  /*d040*/  MUFU.EX2 R209, R209 ;  /* 0x000000d100d17308 */ /* 0x000fe20000000800 */
[----:B------:R-:W-:Y:S01]  /*d050*/  F2FP.BF16.F32.PACK_AB R100, R175, R172 ;  /* 0x000000acaf64723e */ /* 0x000fe200000010ff */
[----:B------:R-:W-:Y:S01]  /*d060*/  FADD.FTZ R172, R172, R167 ;  /* 0x000000a7acac7221 */ /* 0x000fe20000010000 */
[----:B------:R-:W-:Y:S01]  /*d070*/  F2FP.BF16.F32.PACK_AB R101, R215, R174 ;  /* 0x000000aed765723e */ /* 0x000fe200000010ff */
[----:B------:R-:W-:Y:S01]  /*d080*/  FADD.FTZ R174, R174, R165 ;  /* 0x000000a5aeae7221 */ /* 0x000fe20000010000 */
[C---:B------:R-:W-:Y:S05]  /*d090*/  HMMA.16816.F32.BF16 R80, R136.reuse, R102, R80 ;  /* 0x000000668850723c */ /* 0x040fea0000041850 */
[----:B------:R-:W2:Y:S01]  /*d0a0*/  MUFU.EX2 R222, R222 ;  /* 0x000000de00de7308 */ /* 0x000ea20000000800 */
[----:B------:R-:W-:Y:S01]  /*d0b0*/  F2FP.BF16.F32.PACK_AB R102, R217, R208 ;  /* 0x000000d0d966723e */ /* 0x000fe200000010ff */
[----:B------:R-:W-:Y:S01]  /*d0c0*/  FADD.FTZ R175, R175, R172 ;  /* 0x000000acafaf7221 */ /* 0x000fe20000010000 */
[----:B---3--:R-:W-:Y:S01]  /*d0d0*/  F2FP.BF16.F32.PACK_AB R103, R219, R210 ;  /* 0x000000d2db67723e */ /* 0x008fe200000010ff */
[----:B------:R-:W-:Y:S01]  /*d0e0*/  FADD.FTZ R215, R215, R174 ;  /* 0x000000aed7d77221 */ /* 0x000fe20000010000 */
[C---:B-1----:R-:W-:Y:S05]  /*d0f0*/  HMMA.16816.F32.BF16 R84, R136.reuse, R108, R84 ;  /* 0x0000006c8854723c */ /* 0x042fea0000041854 */
[----:B------:R-:W1:Y:S01]  /*d100*/  MUFU.EX2 R206, R206 ;  /* 0x000000ce00ce7308 */ /* 0x000e620000000800 */
[----:B------:R-:W-:Y:S01]  /*d110*/  FADD.FTZ R208, R208, R175 ;  /* 0x000000afd0d07221 */ /* 0x000fe20000010000 */
[----:B------:R-:W-:Y:S03]  /*d120*/  FADD.FTZ R210, R210, R215 ;  /* 0x000000d7d2d27221 */ /* 0x000fe60000010000 */
[----:B------:R-:W-:Y:S01]  /*d130*/  FADD.FTZ R217, R217, R208 ;  /* 0x000000d0d9d97221 */ /* 0x000fe20000010000 */
[C---:B------:R-:W-:Y:S01]  /*d140*/  HMMA.16816.F32.BF16 R88, R136.reuse, R110, R88 ;  /* 0x0000006e8858723c */ /* 0x040fe20000041858 */
[----:B------:R-:W3:Y:S03]  /*d150*/  LDSM.16.MT88.4 R108, [R135+0x800] ;  /* 0x00080000876c783b */ /* 0x000ee60000004200 */
[----:B------:R-:W-:Y:S01]  /*d160*/  MUFU.EX2 R134, R134 ;  /* 0x0000008600867308 */ /* 0x000fe20000000800 */
[----:B------:R-:W-:Y:S03]  /*d170*/  FADD.FTZ R219, R219, R210 ;  /* 0x000000d2dbdb7221 */ /* 0x000fe60000010000 */
[C---:B----4-:R-:W-:Y:S06]  /*d180*/  HMMA.16816.F32.BF16 R92, R136.reuse, R104, R92 ;  /* 0x00000068885c723c */ /* 0x050fec000004185c */
[----:B------:R-:W4:Y:S02]  /*d190*/  MUFU.EX2 R133, R133 ;  /* 0x0000008500857308 */ /* 0x000f240000000800 */
[----:B------:R-:W-:Y:S01]  /*d1a0*/  HMMA.16816.F32.BF16 R96, R136, R106, R96 ;  /* 0x0000006a8860723c */ /* 0x000fe20000041860 */
[----:B------:R-:W5:Y:S07]  /*d1b0*/  LDSM.16.MT88.4 R104, [R135+0x2800] ;  /* 0x002800008768783b */ /* 0x000f6e0000004200 */
[C---:B------:R-:W-:Y:S01]  /*d1c0*/  HMMA.16816.F32.BF16 R4, R100.reuse, R112, R4 ;  /* 0x000000706404723c */ /* 0x040fe20000041804 */
[----:B------:R-:W2:Y:S07]  /*d1d0*/  LDSM.16.MT88.4 R136, [R164+0x2800] ;  /* 0x00280000a488783b */ /* 0x000eae0000004200 */
        /* <DEDUP_REMOVED lines=19> */
[----:B------:R-:W5:Y:S07]  /*d310*/  LDSM.16.MT88.4 R104, [R135+0x4800] ;  /* 0x004800008768783b */ /* 0x000f6e0000004200 */
[C---:B--2---:R-:W-:Y:S08]  /*d320*/  HMMA.16816.F32.BF16 R60, R100.reuse, R136, R60 ;  /* 0x00000088643c723c */ /* 0x044ff0000004183c */
[C---:B------:R-:W-:Y:S01]  /*d330*/  HMMA.16816.F32.BF16 R64, R100.reuse, R138, R64 ;  /* 0x0000008a6440723c */ /* 0x040fe20000041840 */
[----:B------:R-:W-:Y:S07]  /*d340*/  LDSM.16.MT88.4 R136, [R164+0x3000] ;  /* 0x00300000a488783b */ /* 0x000fee0000004200 */
[C---:B-1----:R-:W-:Y:S08]  /*d350*/  HMMA.16816.F32.BF16 R68, R100.reuse, R112, R68 ;  /* 0x000000706444723c */ /* 0x042ff00000041844 */
[C---:B------:R-:W-:Y:S01]  /*d360*/  HMMA.16816.F32.BF16 R72, R100.reuse, R114, R72 ;  /* 0x000000726448723c */ /* 0x040fe20000041848 */
[----:B------:R-:W-:Y:S07]  /*d370*/  LDSM.16.MT88.4 R112, [R176+0x13000] ;  /* 0x01300000b070783b */ /* 0x000fee0000004200 */
[C---:B---3--:R-:W-:Y:S08]  /*d380*/  HMMA.16816.F32.BF16 R76, R100.reuse, R108, R76 ;  /* 0x0000006c644c723c */ /* 0x048ff0000004184c */
[C---:B------:R-:W-:Y:S01]  /*d390*/  HMMA.16816.F32.BF16 R80, R100.reuse, R110, R80 ;  /* 0x0000006e6450723c */ /* 0x040fe20000041850 */
[----:B------:R-:W1:Y:S07]  /*d3a0*/  LDSM.16.MT88.4 R108, [R177+0x13000] ;  /* 0x01300000b16c783b */ /* 0x000e6e0000004200 */
[C---:B-----5:R-:W-:Y:S08]  /*d3b0*/  HMMA.16816.F32.BF16 R84, R100.reuse, R104, R84 ;  /* 0x000000686454723c */ /* 0x060ff00000041854 */
        /* <DEDUP_REMOVED lines=17> */
[----:B------:R-:W-:Y:S04]  /*d4d0*/  FADD.FTZ R218, R221, R218 ;  /* 0x000000daddda7221 */ /* 0x000fe80000010000 */
[C---:B------:R-:W-:Y:S01]  /*d4e0*/  HMMA.16816.F32.BF16 R8, R100.reuse, R110, R8 ;  /* 0x0000006e6408723c */ /* 0x040fe20000041808 */
[----:B------:R-:W1:Y:S07]  /*d4f0*/  LDSM.16.MT88.4 R108, [R177+0x17000] ;  /* 0x01700000b16c783b */ /* 0x000e6e0000004200 */
[C---:B------:R-:W-:Y:S08]  /*d500*/  HMMA.16816.F32.BF16 R12, R100.reuse, R112, R12 ;  /* 0x00000070640c723c */ /* 0x040ff0000004180c */
[C---:B------:R-:W-:Y:S01]  /*d510*/  HMMA.16816.F32.BF16 R16, R100.reuse, R114, R16 ;  /* 0x000000726410723c */ /* 0x040fe20000041810 */
[----:B------:R-:W-:Y:S07]  /*d520*/  LDSM.16.MT88.4 R112, [R135+0x5000] ;  /* 0x005000008770783b */ /* 0x000fee0000004200 */
        /* <DEDUP_REMOVED lines=13> */
[C---:B------:R-:W-:Y:S03]  /*d600*/  HMMA.16816.F32.BF16 R60, R100.reuse, R136, R60 ;  /* 0x00000088643c723c */ /* 0x040fe6000004183c */
[----:B------:R-:W-:Y:S02]  /*d610*/  F2FP.BF16.F32.PACK_AB R136, R220, R213 ;  /* 0x000000d5dc88723e */ /* 0x000fe400000010ff */
[C---:B------:R-:W-:Y:S01]  /*d620*/  F2FP.BF16.F32.PACK_AB R137, R222.reuse, R209 ;  /* 0x000000d1de89723e */ /* 0x040fe200000010ff */
[----:B------:R-:W-:Y:S02]  /*d630*/  FADD.FTZ R209, R209, R218 ;  /* 0x000000dad1d17221 */ /* 0x000fe40000010000 */
[C---:B------:R-:W-:Y:S03]  /*d640*/  HMMA.16816.F32.BF16 R64, R100.reuse, R138, R64 ;  /* 0x0000008a6440723c */ /* 0x040fe60000041840 */
[----:B------:R-:W-:Y:S01]  /*d650*/  F2FP.BF16.F32.PACK_AB R138, R205, R206 ;  /* 0x000000cecd8a723e */ /* 0x000fe200000010ff */
[----:B------:R-:W-:Y:S01]  /*d660*/  FADD.FTZ R209, R222, R209 ;  /* 0x000000d1ded17221 */ /* 0x000fe20000010000 */
[C---:B----4-:R-:W-:Y:S03]  /*d670*/  F2FP.BF16.F32.PACK_AB R139, R133.reuse, R134 ;  /* 0x00000086858b723e */ /* 0x050fe600000010ff */
[C---:B-1----:R-:W-:Y:S03]  /*d680*/  HMMA.16816.F32.BF16 R68, R100.reuse, R108, R68 ;  /* 0x0000006c6444723c */ /* 0x042fe60000041844 */
[----:B------:R-:W-:Y:S04]  /*d690*/  FADD.FTZ R134, R134, R209 ;  /* 0x000000d186867221 */ /* 0x000fe80000010000 */
[----:B------:R-:W-:Y:S01]  /*d6a0*/  FADD.FTZ R201, R133, R134 ;  /* 0x0000008685c97221 */ /* 0x000fe20000010000 */
        /* <DEDUP_REMOVED lines=31> */
[----:B------:R-:W-:Y:S01]  /*d8a0*/  FADD.FTZ R5, R213, R0 ;  /* 0x00000000d5057221 */ /* 0x000fe20000010000 */
[----:B------:R-:W-:Y:S03]  /*d8b0*/  MOV R0, R132 ;  /* 0x0000008400007202 */ /* 0x000fe60000000f00 */
[----:B------:R-:W-:Y:S01]  /*d8c0*/  FADD.FTZ R5, R220, R5 ;  /* 0x00000005dc057221 */ /* 0x000fe20000010000 */
[C---:B------:R-:W-:Y:S03]  /*d8d0*/  HMMA.16816.F32.BF16 R80, R136.reuse, R6, R80 ;  /* 0x000000068850723c */ /* 0x040fe60000041850 */
[----:B------:R-:W-:Y:S04]  /*d8e0*/  FADD.FTZ R206, R206, R5 ;  /* 0x00000005cece7221 */ /* 0x000fe80000010000 */
[----:B------:R-:W-:Y:S01]  /*d8f0*/  FADD.FTZ R203, R205, R206 ;  /* 0x000000cecdcb7221 */ /* 0x000fe20000010000 */
[C---:B---3--:R-:W-:Y:S08]  /*d900*/  HMMA.16816.F32.BF16 R84, R136.reuse, R8, R84 ;  /* 0x000000088854723c */ /* 0x048ff00000041854 */
[C---:B------:R-:W-:Y:S08]  /*d910*/  HMMA.16816.F32.BF16 R88, R136.reuse, R10, R88 ;  /* 0x0000000a8858723c */ /* 0x040ff00000041858 */
[C---:B-1----:R-:W-:Y:S08]  /*d920*/  HMMA.16816.F32.BF16 R92, R136.reuse, R12, R92 ;  /* 0x0000000c885c723c */ /* 0x042ff0000004185c */
[----:B------:R-:W-:Y:S01]  /*d930*/  HMMA.16816.F32.BF16 R96, R136, R14, R96 ;  /* 0x0000000e8860723c */ /* 0x000fe20000041860 */
[----:B------:R-:W-:Y:S08]  /*d940*/  @!UPT UIADD3 URZ, UPT, UPT, URZ, URZ, URZ ;  /* 0x000000fffffff290 */ /* 0x000ff0000fffe0ff */
[----:B------:R-:W-:Y:S11]  /*d950*/  @P0 BRA `(.L_x_355) ;  /* 0xffffffd000b40947 */ /* 0x000ff6000383ffff */
.L_x_354:
[----:B------:R-:W1:Y:S01]  /*d960*/  SHFL.BFLY PT, R12, R203, 0x2, 0x1f ;  /* 0x0c401f00cb0c7f89 */ /* 0x000e6200000e0000 */
[----:B------:R-:W2:Y:S01]  /*d970*/  S2UR UR4, SR_CgaCtaId ;  /* 0x00000000000479c3 */ /* 0x000ea20000008800 */
[----:B------:R-:W-:Y:S02]  /*d980*/  UMOV UR5, 0x400 ;  /* 0x0000040000057882 */ /* 0x000fe40000000000 */
[----:B------:R-:W3:Y:S01]  /*d990*/  SHFL.BFLY PT, R0, R201, 0x2, 0x1f ;  /* 0x0c401f00c9007f89 */ /* 0x000ee200000e0000 */
[----:B------:R-:W4:Y:S04]  /*d9a0*/  S2R R4, SR_TID.X ;  /* 0x0000000000047919 */ /* 0x000f280000002100 */
[----:B------:R-:W5:Y:S01]  /*d9b0*/  LDC R25, c[0x0][0x434] ;  /* 0x00010d00ff197b82 */ /* 0x000f620000000800 */
[----:B------:R-:W5:Y:S07]  /*d9c0*/  S2R R16, SR_CTAID.Y ;  /* 0x0000000000107919 */ /* 0x000f6e0000002600 */
[----:B------:R-:W5:Y:S01]  /*d9d0*/  LDC.U8 R18, c[0x0][0x548] ;  /* 0x00015200ff127b82 */ /* 0x000f620000000000 */
[----:B-1----:R-:W-:Y:S01]  /*d9e0*/  FADD.FTZ R12, R12, R203 ;  /* 0x000000cb0c0c7221 */ /* 0x002fe20000010000 */
[----:B--2---:R-:W-:Y:S01]  /*d9f0*/  ULEA UR4, UR4, UR5, 0x18 ;  /* 0x0000000504047291 */ /* 0x004fe2000f8ec0ff */
[----:B---3--:R-:W-:-:S03]  /*da00*/  FADD.FTZ R11, R0, R201 ;  /* 0x000000c9000b7221 */ /* 0x008fc60000010000 */
[----:B------:R-:W1:Y:S04]  /*da10*/  SHFL.BFLY PT, R7, R12, 0x1, 0x1f ;  /* 0x0c201f000c077f89 */ /* 0x000e6800000e0000 */
[----:B------:R-:W2:Y:S01]  /*da20*/  SHFL.BFLY PT, R6, R11, 0x1, 0x1f ;  /* 0x0c201f000b067f89 */ /* 0x000ea200000e0000 */
[C---:B----4-:R-:W-:Y:S02]  /*da30*/  SHF.L.U32 R9, R4.reuse, 0x4, RZ ;  /* 0x0000000404097819 */ /* 0x050fe400000006ff */
[----:B------:R-:W-:Y:S02]  /*da40*/  SHF.L.U32 R2, R4, 0x1, RZ ;  /* 0x0000000104027819 */ /* 0x000fe400000006ff */
[----:B------:R-:W-:Y:S02]  /*da50*/  LOP3.LUT R9, R9, 0x1c0, RZ, 0xc0, !PT ;  /* 0x000001c009097812 */ /* 0x000fe400078ec0ff */
[----:B------:R-:W-:-:S02]  /*da60*/  LOP3.LUT R5, R2, 0x6, RZ, 0xc0, !PT ;  /* 0x0000000602057812 */ /* 0x000fc400078ec0ff */
[----:B------:R-:W-:Y:S02]  /*da70*/  LOP3.LUT R9, R9, 0x38, R2, 0xf8, !PT ;  /* 0x0000003809097812 */ /* 0x000fe400078ef802 */
[----:B------:R-:W-:Y:S02]  /*da80*/  MOV R2, 0x10 ;  /* 0x0000001000027802 */ /* 0x000fe40000000f00 */
[----:B------:R-:W-:Y:S01]  /*da90*/  LOP3.LUT P0, RZ, R4, 0x4, RZ, 0xc0, !PT ;  /* 0x0000000404ff7812 */ /* 0x000fe2000780c0ff */
[----:B-1----:R-:W-:Y:S01]  /*daa0*/  FADD.FTZ R7, R12, R7 ;  /* 0x000000070c077221 */ /* 0x002fe20000010000 */
[----:B------:R-:W-:Y:S01]  /*dab0*/  SHF.L.U32 R0, R4, 0x5, RZ ;  /* 0x0000000504007819 */ /* 0x000fe200000006ff */
[----:B------:R-:W5:Y:S01]  /*dac0*/  LDC R12, c[0x0][0x434] ;  /* 0x00010d00ff0c7b82 */ /* 0x000f620000000800 */
        /* <DEDUP_REMOVED lines=15> */
[----:B------:R-:W-:Y:S01]  /*dbc0*/  FSETP.NE.FTZ.AND P4, PT, R7, RZ, PT ;  /* 0x000000ff0700720b */ /* 0x000fe20003f95000 */
[----:B------:R-:W3:Y:S01]  /*dbd0*/  LDC.U8 R0, c[0x0][0x549] ;  /* 0x00015240ff007b82 */ /* 0x000ee20000000000 */
        /* <DEDUP_REMOVED lines=29> */
[C---:B------:R-:W-:Y:S01]  /*ddb0*/  FMUL.FTZ R104, R10.reuse, R104 ;  /* 0x000000680a687220 */ /* 0x040fe20000410000 */
[----:B------:R-:W-:Y:S01]  /*ddc0*/  F2FP.BF16.F32.PACK_AB R130, R131, R130 ;  /* 0x000000828382723e */ /* 0x000fe200000010ff */
        /* <DEDUP_REMOVED lines=19> */
[----:B------:R-:W-:Y:S01]  /*df00*/  IADD3 R15, PT, PT, R2, R11, RZ ;  /* 0x0000000b020f7210 */ /* 0x000fe20007ffe0ff */
        /* <DEDUP_REMOVED lines=9> */
[----:B------:R-:W-:Y:S01]  /*dfa0*/  STS [R9], R128 ;  /* 0x0000008009007388 */ /* 0x000fe20000000800 */
[----:B------:R-:W-:Y:S01]  /*dfb0*/  F2FP.BF16.F32.PACK_AB R110, R111, R110 ;  /* 0x0000006e6f6e723e */ /* 0x000fe200000010ff */
[----:B------:R-:W-:Y:S01]  /*dfc0*/  FMUL.FTZ R48, R10, R48 ;  /* 0x000000300a307220 */ /* 0x000fe20000410000 */
        /* <DEDUP_REMOVED lines=103> */
[C---:B------:R-:W-:Y:S01]  /*e640*/  FMUL.FTZ R96, R10.reuse, R96 ;  /* 0x000000600a607220 */ /* 0x040fe20000410000 */
[----:B------:R-:W-:Y:S01]  /*e650*/  F2FP.BF16.F32.PACK_AB R80, R81, R80 ;  /* 0x000000505150723e */ /* 0x000fe200000010ff */
[----:B------:R-:W-:Y:S01]  /*e660*/  STS [R19+0x4000], R56 ;  /* 0x0040003813007388 */ /* 0x000fe20000000800 */
[----:B------:R-:W-:Y:S01]  /*e670*/  F2FP.BF16.F32.PACK_AB R82, R83, R82 ;  /* 0x000000525352723e */ /* 0x000fe200000010ff */
[----:B------:R-:W1:Y:S01]  /*e680*/  @!P0 LDC.64 R22, c[0x0][0x400] ;  /* 0x00010000ff168b82 */ /* 0x000e620000000a00 */
[----:B------:R-:W-:Y:S01]  /*e690*/  F2FP.BF16.F32.PACK_AB R84, R85, R84 ;  /* 0x000000545554723e */ /* 0x000fe200000010ff */
[----:B------:R-:W-:Y:S01]  /*e6a0*/  STS [R19+0x4400], R58 ;  /* 0x0044003a13007388 */ /* 0x000fe20000000800 */
[----:B------:R-:W-:Y:S01]  /*e6b0*/  F2FP.BF16.F32.PACK_AB R86, R87, R86 ;  /* 0x000000565756723e */ /* 0x000fe200000010ff */
[----:B------:R-:W-:Y:S01]  /*e6c0*/  FMUL.FTZ R97, R10, R97 ;  /* 0x000000610a617220 */ /* 0x000fe20000410000 */
[----:B------:R-:W-:Y:S01]  /*e6d0*/  F2FP.BF16.F32.PACK_AB R88, R89, R88 ;  /* 0x000000585958723e */ /* 0x000fe200000010ff */
[----:B------:R-:W-:Y:S01]  /*e6e0*/  STS [R17+0x4000], R60 ;  /* 0x0040003c11007388 */ /* 0x000fe20000000800 */
[----:B------:R-:W-:Y:S01]  /*e6f0*/  F2FP.BF16.F32.PACK_AB R90, R91, R90 ;  /* 0x0000005a5b5a723e */ /* 0x000fe200000010ff */
[C---:B------:R-:W-:Y:S01]  /*e700*/  FMUL.FTZ R98, R8.reuse, R98 ;  /* 0x0000006208627220 */ /* 0x040fe20000410000 */
[----:B------:R-:W-:Y:S01]  /*e710*/  F2FP.BF16.F32.PACK_AB R92, R93, R92 ;  /* 0x0000005c5d5c723e */ /* 0x000fe200000010ff */
[----:B------:R-:W-:Y:S01]  /*e720*/  STS [R17+0x4400], R62 ;  /* 0x0044003e11007388 */ /* 0x000fe20000000800 */
[----:B------:R-:W-:Y:S01]  /*e730*/  F2FP.BF16.F32.PACK_AB R94, R95, R94 ;  /* 0x0000005e5f5e723e */ /* 0x000fe200000010ff */
[----:B------:R-:W-:Y:S01]  /*e740*/  FMUL.FTZ R99, R8, R99 ;  /* 0x0000006308637220 */ /* 0x000fe20000410000 */
[----:B------:R-:W-:Y:S01]  /*e750*/  F2FP.BF16.F32.PACK_AB R96, R97, R96 ;  /* 0x000000606160723e */ /* 0x000fe200000010ff */
[----:B------:R-:W-:Y:S01]  /*e760*/  STS [R21+0x4000], R64 ;  /* 0x0040004015007388 */ /* 0x000fe20000000800 */
[----:B------:R-:W-:Y:S01]  /*e770*/  @P2 MOV R27, 0x1 ;  /* 0x00000001001b2802 */ /* 0x000fe20000000f00 */
        /* <DEDUP_REMOVED lines=8> */
[----:B------:R-:W-:Y:S04]  /*e800*/  STS [R11+0x8400], R78 ;  /* 0x0084004e0b007388 */ /* 0x000fe80000000800 */
[----:B------:R-:W-:Y:S04]  /*e810*/  STS [R15+0x8000], R80 ;  /* 0x008000500f007388 */ /* 0x000fe80000000800 */
[----:B------:R3:W-:Y:S04]  /*e820*/  STS [R15+0x8400], R82 ;  /* 0x008400520f007388 */ /* 0x0007e80000000800 */
[----:B------:R-:W-:Y:S04]  /*e830*/  STS [R13+0x8000], R84 ;  /* 0x008000540d007388 */ /* 0x000fe80000000800 */
[----:B------:R4:W-:Y:S01]  /*e840*/  STS [R13+0x8400], R86 ;  /* 0x008400560d007388 */ /* 0x0009e20000000800 */
[----:B--2---:R-:W-:-:S03]  /*e850*/  SHF.L.U32 R5, R4, 0x3, RZ ;  /* 0x0000000304057819 */ /* 0x004fc600000006ff */
[----:B------:R-:W-:Y:S01]  /*e860*/  STS [R19+0x8000], R88 ;  /* 0x0080005813007388 */ /* 0x000fe20000000800 */
[----:B------:R-:W-:-:S03]  /*e870*/  LOP3.LUT R9, R5, 0x1f8, RZ, 0xc0, !PT ;  /* 0x000001f805097812 */ /* 0x000fc600078ec0ff */
[----:B------:R2:W-:Y:S01]  /*e880*/  STS [R19+0x8400], R90 ;  /* 0x0084005a13007388 */ /* 0x0005e20000000800 */
[----:B------:R-:W-:Y:S01]  /*e890*/  LOP3.LUT R8, R9, 0x38, R4, 0x78, !PT ;  /* 0x0000003809087812 */ /* 0x000fe200078e7804 */
[----:B------:R-:W1:Y:S03]  /*e8a0*/  S2R R0, SR_CTAID.X ;  /* 0x0000000000007919 */ /* 0x000e660000002500 */
[----:B------:R-:W-:Y:S01]  /*e8b0*/  LOP3.LUT R8, R8, 0x1e00, R5, 0xf8, !PT ;  /* 0x00001e0008087812 */ /* 0x000fe200078ef805 */
[----:B------:R1:W-:Y:S01]  /*e8c0*/  STS [R17+0x8000], R92 ;  /* 0x0080005c11007388 */ /* 0x0003e20000000800 */
[----:B---3--:R-:W3:Y:S03]  /*e8d0*/  @P0 LDC.64 R14, c[0x0][0x408] ;  /* 0x00010200ff0e0b82 */ /* 0x008ee60000000a00 */
[----:B------:R1:W-:Y:S01]  /*e8e0*/  STS [R17+0x8400], R94 ;  /* 0x0084005e11007388 */ /* 0x0003e20000000800 */
[----:B----4-:R-:W4:Y:S04]  /*e8f0*/  S2R R13, SR_CTAID.Z ;  /* 0x00000000000d7919 */ /* 0x010f280000002700 */
[----:B--2---:R-:W2:Y:S01]  /*e900*/  @P2 LDC R19, c[0x0][0x430] ;  /* 0x00010c00ff132b82 */ /* 0x004ea20000000800 */
[----:B------:R-:W-:Y:S05]  /*e910*/  @P2 BRA `(.L_x_358) ;  /* 0x0000000000202947 */ /* 0x000fea0003800000 */
[----:B------:R-:W-:Y:S01]  /*e920*/  ISETP.NE.AND P1, PT, R18, RZ, PT ;  /* 0x000000ff1200720c */ /* 0x000fe20003f25270 */
[----:B------:R-:W5:-:S12]  /*e930*/  LDC R2, c[0x0][0x3e0] ;  /* 0x0000f800ff027b82 */ /* 0x000f580000000800 */
[----:B------:R-:W5:Y:S01]  /*e940*/  @P1 LDC R27, c[0x0][0x454] ;  /* 0x00011500ff1b1b82 */ /* 0x000f620000000800 */
[----:B--2---:R-:W-:Y:S02]  /*e950*/  @P1 MOV R19, 0x1 ;  /* 0x0000000100131802 */ /* 0x004fe40000000f00 */
[----:B------:R-:W-:-:S05]  /*e960*/  @!P1 MOV R19, 0x1 ;  /* 0x0000000100139802 */ /* 0x000fca0000000f00 */
[----:B------:R-:W2:Y:S01]  /*e970*/  @P1 LDC R12, c[0x0][0x454] ;  /* 0x00011500ff0c1b82 */ /* 0x000ea20000000800 */
[-C--:B-----5:R-:W-:Y:S02]  /*e980*/  @P1 IMAD R27, R27, R2.reuse, RZ ;  /* 0x000000021b1b1224 */ /* 0x0a0fe400078e02ff */
[----:B------:R-:W-:-:S07]  /*e990*/  @!P1 IMAD R27, R25, R2, RZ ;  /* 0x00000002191b9224 */ /* 0x000fce00078e02ff */
.L_x_358:
[----:B------:R-:W-:Y:S01]  /*e9a0*/  STS [R21+0x8000], R96 ;  /* 0x0080006015007388 */ /* 0x000fe20000000800 */
[----:B-1----:R-:W-:Y:S01]  /*e9b0*/  LEA R17, R8, UR4, 0x1 ;  /* 0x0000000408117c11 */ /* 0x002fe2000f8e08ff */
[----:B------:R-:W-:Y:S01]  /*e9c0*/  @!P0 IMAD.WIDE.U32 R28, R16, R22, RZ ;  /* 0x00000016101c8225 */ /* 0x000fe200078e00ff */
[----:B------:R-:W-:Y:S01]  /*e9d0*/  ISETP.NE.AND P1, PT, R18, RZ, !P2 ;  /* 0x000000ff1200720c */ /* 0x000fe20005725270 */
[----:B------:R3:W-:Y:S01]  /*e9e0*/  STS [R21+0x8400], R98 ;  /* 0x0084006215007388 */ /* 0x0007e20000000800 */
[----:B------:R-:W-:Y:S01]  /*e9f0*/  ISETP.NE.AND P2, PT, R198, -0x1, PT ;  /* 0xffffffffc600780c */ /* 0x000fe20003f45270 */
[----:B------:R-:W-:Y:S01]  /*ea00*/  @!P0 IMAD R23, R16, R23, R29 ;  /* 0x0000001710178224 */ /* 0x000fe200078e021d */
[----:B------:R-:W1:Y:S08]  /*ea10*/  @P3 LDC R2, c[0x0][0x458] ;  /* 0x00011600ff023b82 */ /* 0x000e700000000800 */
[----:B------:R-:W-:Y:S01]  /*ea20*/  BAR.SYNC.DEFER_BLOCKING 0x0 ;  /* 0x0000000000007b1d */ /* 0x000fe20000010000 */
[----:B------:R-:W-:-:S02]  /*ea30*/  SHF.R.U32.HI R31, RZ, 0x1, R4 ;  /* 0x00000001ff1f7819 */ /* 0x000fc40000011604 */
[----:B------:R-:W-:Y:S02]  /*ea40*/  SHF.R.U32.HI R18, RZ, 0x2, R4 ;  /* 0x00000002ff127819 */ /* 0x000fe40000011604 */
[----:B------:R-:W-:Y:S01]  /*ea50*/  LOP3.LUT R31, R31, 0x70, RZ, 0xc0, !PT ;  /* 0x000000701f1f7812 */ /* 0x000fe200078ec0ff */
[----:B------:R-:W5:Y:S02]  /*ea60*/  @P4 MUFU.LG2 R7, R7 ;  /* 0x0000000700074308 */ /* 0x000f640000000c00 */
[----:B------:R-:W1:Y:S01]  /*ea70*/  @P4 LDC R29, c[0x0][0x458] ;  /* 0x00011600ff1d4b82 */ /* 0x000e620000000800 */
[----:B------:R-:W-:Y:S01]  /*ea80*/  LOP3.LUT P5, RZ, R4, 0x3, RZ, 0xc0, !PT ;  /* 0x0000000304ff7812 */ /* 0x000fe200078ac0ff */
[----:B------:R-:W-:Y:S04]  /*ea90*/  BSSY.RECONVERGENT B0, `(.L_x_359) ;  /* 0x000002a000007945 */ /* 0x000fe80003800200 */
[----:B------:R-:W2:Y:S01]  /*eaa0*/  @P3 MUFU.LG2 R6, R6 ;  /* 0x0000000600063308 */ /* 0x000ea20000000c00 */
[----:B---3--:R-:W-:-:S04]  /*eab0*/  @P0 IMAD.WIDE.U32 R20, R198, R14, RZ ;  /* 0x0000000ec6140225 */ /* 0x008fc800078e00ff */
[----:B-----5:R-:W-:Y:S01]  /*eac0*/  @P4 FMUL.FTZ R7, R7, 0.69314718246459960938 ;  /* 0x3f31721807074820 */ /* 0x020fe20000410000 */
[----:B------:R3:W3:Y:S01]  /*ead0*/  LDS.128 R8, [R17+0x3000] ;  /* 0x0030000011087984 */ /* 0x0006e20000000c00 */
[----:B------:R-:W-:Y:S02]  /*eae0*/  @P0 IMAD R23, R198, R15, R21 ;  /* 0x0000000fc6170224 */ /* 0x000fe400078e0215 */
[----:B------:R-:W-:Y:S02]  /*eaf0*/  @!P2 IMAD R198, R16, R25, RZ ;  /* 0x0000001910c6a224 */ /* 0x000fe400078e02ff */
[----:B--2-4-:R-:W-:Y:S01]  /*eb00*/  IMAD R14, R13, R12, RZ ;  /* 0x0000000c0d0e7224 */ /* 0x014fe200078e02ff */
[----:B------:R-:W-:Y:S01]  /*eb10*/  LOP3.LUT R12, R31, 0x7, R18, 0xf8, !PT ;  /* 0x000000071f0c7812 */ /* 0x000fe200078ef812 */
[----:B------:R-:W-:Y:S01]  /*eb20*/  IMAD R25, R0, R19, RZ ;  /* 0x0000001300197224 */ /* 0x000fe200078e02ff */
[----:B------:R-:W-:Y:S01]  /*eb30*/  SHF.R.S32.HI R18, RZ, 0x1f, R198 ;  /* 0x0000001fff127819 */ /* 0x000fe200000114c6 */
[----:B------:R-:W-:Y:S01]  /*eb40*/  @!P1 IMAD R14, R16, R27, R14 ;  /* 0x0000001b100e9224 */ /* 0x000fe200078e020e */
[----:B------:R-:W-:Y:S01]  /*eb50*/  SEL R198, R198, RZ, P1 ;  /* 0x000000ffc6c67207 */ /* 0x000fe20000800000 */
[----:B------:R-:W-:Y:S01]  /*eb60*/  IMAD.SHL.U32 R25, R25, 0x80, RZ ;  /* 0x0000008019197824 */ /* 0x000fe200078e00ff */
[----:B------:R-:W-:Y:S01]  /*eb70*/  SEL R22, R18, RZ, P1 ;  /* 0x000000ff12167207 */ /* 0x000fe20000800000 */
[----:B------:R-:W-:Y:S01]  /*eb80*/  @P3 FMUL.FTZ R6, R6, 0.69314718246459960938 ;  /* 0x3f31721806063820 */ /* 0x000fe20000410000 */
[--C-:B------:R-:W-:Y:S01]  /*eb90*/  SHF.R.S32.HI R27, RZ, 0x1f, R14.reuse ;  /* 0x0000001fff1b7819 */ /* 0x100fe2000001140e */
[----:B------:R-:W-:Y:S01]  /*eba0*/  IMAD.MOV.U32 R16, RZ, RZ, 0x7f800000 ;  /* 0x7f800000ff107424 */ /* 0x000fe200078e00ff */
[----:B------:R-:W-:Y:S01]  /*ebb0*/  IADD3 R18, P2, P1, R25, R198, R14 ;  /* 0x000000c619127210 */ /* 0x000fe2000795e00e */
[----:B------:R-:W-:Y:S01]  /*ebc0*/  IMAD.MOV.U32 R15, RZ, RZ, 0x7f800000 ;  /* 0x7f800000ff0f7424 */ /* 0x000fe200078e00ff */
[----:B------:R-:W-:Y:S01]  /*ebd0*/  SHF.R.S32.HI R25, RZ, 0x1f, R25 ;  /* 0x0000001fff197819 */ /* 0x000fe20000011419 */
[----:B-1----:R-:W-:Y:S01]  /*ebe0*/  @P4 FFMA.FTZ R16, R132, R29, R7 ;  /* 0x0000001d84104223 */ /* 0x002fe20000010007 */
[----:B------:R-:W-:-:S02]  /*ebf0*/  @P3 FFMA.FTZ R15, R3, R2, R6 ;  /* 0x00000002030f3223 */ /* 0x000fc40000010006 */
        /* <DEDUP_REMOVED lines=19> */
.L_x_360:
[----:B------:R-:W-:Y:S05]  /*ed30*/  BSYNC.RECONVERGENT B0 ;  /* 0x0000000000007941 */ /* 0x000fea0003800200 */
.L_x_359:
[----:B------:R-:W2:Y:S01]  /*ed40*/  LDCU.64 UR4, c[0x0][0x410] ;  /* 0x00008200ff0477ac */ /* 0x000ea20008000a00 */
[----:B------:R-:W-:Y:S01]  /*ed50*/  @P0 IMAD.MOV.U32 R28, RZ, RZ, R20 ;  /* 0x000000ffff1c0224 */ /* 0x000fe200078e0014 */
[----:B------:R-:W-:Y:S01]  /*ed60*/  LOP3.LUT R5, R5, 0x38, RZ, 0xc0, !PT ;  /* 0x0000003805057812 */ /* 0x000fe200078ec0ff */
[----:B------:R-:W-:Y:S01]  /*ed70*/  IMAD.WIDE.U32 R18, R0, 0x80, RZ ;  /* 0x0000008000127825 */ /* 0x000fe200078e00ff */
[----:B-1----:R-:W-:Y:S01]  /*ed80*/  SHF.R.U32.HI R2, RZ, 0x3, R4 ;  /* 0x00000003ff027819 */ /* 0x002fe20000011604 */
[----:B------:R-:W-:Y:S01]  /*ed90*/  BSSY.RECONVERGENT B0, `(.L_x_361) ;  /* 0x000001d000007945 */ /* 0x000fe20003800200 */
[----:B------:R-:W-:Y:S02]  /*eda0*/  IADD3 R24, P0, PT, R5, R28, RZ ;  /* 0x0000001c05187210 */ /* 0x000fe40007f1e0ff */
[C---:B------:R-:W-:Y:S01]  /*edb0*/  ISETP.GE.AND P3, PT, R2.reuse, R189, PT ;  /* 0x000000bd0200720c */ /* 0x040fe20003f66270 */
[----:B------:R-:W-:Y:S02]  /*edc0*/  VIADD R4, R2, 0x20 ;  /* 0x0000002002047836 */ /* 0x000fe40000000000 */
[----:B------:R-:W-:-:S02]  /*edd0*/  IMAD.X R25, RZ, RZ, R23, P0 ;  /* 0x000000ffff197224 */ /* 0x000fc400000e0617 */
[----:B------:R-:W-:Y:S01]  /*ede0*/  VIADD R6, R2, 0x40 ;  /* 0x0000004002067836 */ /* 0x000fe20000000000 */
[-C--:B------:R-:W-:Y:S01]  /*edf0*/  ISETP.GE.AND P2, PT, R4, R189.reuse, PT ;  /* 0x000000bd0400720c */ /* 0x080fe20003f46270 */
[----:B------:R1:W4:Y:S01]  /*ee00*/  LDS.128 R20, [R17] ;  /* 0x0000000011147984 */ /* 0x0003220000000c00 */
[----:B------:R-:W-:Y:S01]  /*ee10*/  VIADD R0, R2, 0x60 ;  /* 0x0000006002007836 */ /* 0x000fe20000000000 */
[----:B------:R-:W-:Y:S01]  /*ee20*/  LOP3.LUT R2, R18, R2, RZ, 0xfc, !PT ;  /* 0x0000000212027212 */ /* 0x000fe200078efcff */
[C---:B--2---:R-:W-:Y:S01]  /*ee30*/  IMAD.WIDE.U32 R24, R13.reuse, UR4, R24 ;  /* 0x000000040d187c25 */ /* 0x044fe2000f8e0018 */
[-C--:B------:R-:W-:Y:S02]  /*ee40*/  ISETP.GE.AND P1, PT, R6, R189.reuse, PT ;  /* 0x000000bd0600720c */ /* 0x080fe40003f26270 */
[----:B------:R1:W2:Y:S01]  /*ee50*/  LDS.128 R4, [R17+0x8000] ;  /* 0x0080000011047984 */ /* 0x0002a20000000c00 */
[----:B------:R-:W-:Y:S01]  /*ee60*/  IMAD R27, R13, UR5, R25 ;  /* 0x000000050d1b7c24 */ /* 0x000fe2000f8e0219 */
[----:B------:R-:W-:-:S02]  /*ee70*/  ISETP.GE.AND P0, PT, R0, R189, PT ;  /* 0x000000bd0000720c */ /* 0x000fc40003f06270 */
[----:B------:R1:W1:Y:S01]  /*ee80*/  LDS.128 R12, [R17+0x4000] ;  /* 0x00400000110c7984 */ /* 0x0002620000000c00 */
[----:B------:R-:W-:Y:S10]  /*ee90*/  @P3 BRA `(.L_x_362) ;  /* 0x0000000000303947 */ /* 0x000ff40003800000 */
[----:B------:R-:W5:Y:S01]  /*eea0*/  LDCU.64 UR6, c[0x0][0x408] ;  /* 0x00008100ff0677ac */ /* 0x000f620008000a00 */
[----:B------:R-:W-:Y:S01]  /*eeb0*/  MOV R26, R24 ;  /* 0x00000018001a7202 */ /* 0x000fe20000000f00 */
[----:B------:R-:W3:Y:S01]  /*eec0*/  LDCU.64 UR4, c[0x0][0x3f0] ;  /* 0x00007e00ff0477ac */ /* 0x000ee20008000a00 */
[----:B-----5:R-:W-:-:S03]  /*eed0*/  IMAD R3, R19, UR6, RZ ;  /* 0x0000000613037c24 */ /* 0x020fc6000f8e02ff */
[----:B------:R-:W-:-:S04]  /*eee0*/  IMAD.WIDE.U32 R28, R2, UR6, R26 ;  /* 0x00000006021c7c25 */ /* 0x000fc8000f8e001a */
[----:B------:R-:W-:Y:S01]  /*eef0*/  IMAD R0, R2, UR7, R3 ;  /* 0x0000000702007c24 */ /* 0x000fe2000f8e0203 */
[----:B---3--:R-:W-:-:S04]  /*ef00*/  LEA R30, P3, R28, UR4, 0x1 ;  /* 0x000000041c1e7c11 */ /* 0x008fc8000f8608ff */
[----:B------:R-:W-:-:S04]  /*ef10*/  IADD3 R0, PT, PT, R0, R29, RZ ;  /* 0x0000001d00007210 */ /* 0x000fc80007ffe0ff */
[----:B------:R-:W-:-:S05]  /*ef20*/  LEA.HI.X R31, R28, UR5, R0, 0x1, P3 ;  /* 0x000000051c1f7c11 */ /* 0x000fca00098f0c00 */
[----:B----4-:R3:W-:Y:S04]  /*ef30*/  STG.E.128 desc[UR12][R30.64], R20 ;  /* 0x000000141e007986 */ /* 0x0107e8000c101d0c */
[----:B-1----:R3:W-:Y:S04]  /*ef40*/  STG.E.128 desc[UR12][R30.64+0x80], R12 ;  /* 0x0000800c1e007986 */ /* 0x0027e8000c101d0c */
[----:B--2---:R3:W-:Y:S02]  /*ef50*/  STG.E.128 desc[UR12][R30.64+0x100], R4 ;  /* 0x000100041e007986 */ /* 0x0047e4000c101d0c */
.L_x_362:
[----:B------:R-:W-:Y:S05]  /*ef60*/  BSYNC.RECONVERGENT B0 ;  /* 0x0000000000007941 */ /* 0x000fea0003800200 */
.L_x_361:
[----:B---34-:R3:W4:Y:S01]  /*ef70*/  LDS.128 R20, [R17+0x1000] ;  /* 0x0010000011147984 */ /* 0x0187220000000c00 */
[----:B------:R-:W-:Y:S03]  /*ef80*/  BSSY.RECONVERGENT B0, `(.L_x_363) ;  /* 0x0000013000007945 */ /* 0x000fe60003800200 */
[----:B-1----:R3:W1:Y:S04]  /*ef90*/  LDS.128 R12, [R17+0x5000] ;  /* 0x00500000110c7984 */ /* 0x0026680000000c00 */
[----:B--2---:R3:W2:Y:S01]  /*efa0*/  LDS.128 R4, [R17+0x9000] ;  /* 0x0090000011047984 */ /* 0x0046a20000000c00 */
[----:B------:R-:W-:Y:S05]  /*efb0*/  @P2 BRA `(.L_x_364) ;  /* 0x00000000003c2947 */ /* 0x000fea0003800000 */
[----:B------:R-:W5:Y:S01]  /*efc0*/  LDCU.64 UR6, c[0x0][0x408] ;  /* 0x00008100ff0677ac */ /* 0x000f620008000a00 */
[----:B------:R-:W-:Y:S01]  /*efd0*/  IADD3 R3, P2, PT, R2, 0x20, RZ ;  /* 0x0000002002037810 */ /* 0x000fe20007f5e0ff */
[----:B------:R-:W-:Y:S01]  /*efe0*/  IMAD.MOV.U32 R28, RZ, RZ, R24 ;  /* 0x000000ffff1c7224 */ /* 0x000fe200078e0018 */
[----:B------:R-:W-:Y:S01]  /*eff0*/  MOV R29, R27 ;  /* 0x0000001b001d7202 */ /* 0x000fe20000000f00 */
[----:B------:R-:W3:Y:S02]  /*f000*/  LDCU.64 UR4, c[0x0][0x3f0] ;  /* 0x00007e00ff0477ac */ /* 0x000ee40008000a00 */
[----:B------:R-:W-:-:S04]  /*f010*/  IMAD.X R0, RZ, RZ, R19, P2 ;  /* 0x000000ffff007224 */ /* 0x000fc800010e0613 */
[----:B-----5:R-:W-:Y:S02]  /*f020*/  IMAD R0, R0, UR6, RZ ;  /* 0x0000000600007c24 */ /* 0x020fe4000f8e02ff */
        /* <DEDUP_REMOVED lines=8> */
.L_x_364:
[----:B------:R-:W-:Y:S05]  /*f0b0*/  BSYNC.RECONVERGENT B0 ;  /* 0x0000000000007941 */ /* 0x000fea0003800200 */
.L_x_363:
        /* <DEDUP_REMOVED lines=20> */
.L_x_366:
[----:B------:R-:W-:Y:S05]  /*f200*/  BSYNC.RECONVERGENT B0 ;  /* 0x0000000000007941 */ /* 0x000fea0003800200 */
.L_x_365:
[----:B--23--:R2:W3:Y:S04]  /*f210*/  LDS.128 R4, [R17+0x7000] ;  /* 0x0070000011047984 */ /* 0x00c4e80000000c00 */
[----:B-1----:R2:W1:Y:S01]  /*f220*/  LDS.128 R12, [R17+0xb000] ;  /* 0x00b00000110c7984 */ /* 0x0024620000000c00 */
[----:B------:R-:W-:Y:S05]  /*f230*/  @P0 EXIT ;  /* 0x000000000000094d */ /* 0x000fea0003800000 */
[----:B------:R-:W5:Y:S01]  /*f240*/  LDCU.64 UR6, c[0x0][0x408] ;  /* 0x00008100ff0677ac */ /* 0x000f620008000a00 */
[----:B------:R-:W-:Y:S01]  /*f250*/  IADD3 R2, P0, PT, R2, 0x60, RZ ;  /* 0x0000006002027810 */ /* 0x000fe20007f1e0ff */
[----:B------:R-:W-:Y:S01]  /*f260*/  IMAD.MOV.U32 R16, RZ, RZ, R24 ;  /* 0x000000ffff107224 */ /* 0x000fe200078e0018 */
[----:B--2---:R-:W-:Y:S01]  /*f270*/  MOV R17, R27 ;  /* 0x0000001b00117202 */ /* 0x004fe20000000f00 */
        /* <DEDUP_REMOVED lines=8> */
[----:B------:R-:W-:Y:S04]  /*f300*/  STG.E.128 desc[UR12][R2.64], R8 ;  /* 0x0000000802007986 */ /* 0x000fe8000c101d0c */
[----:B---3--:R-:W-:Y:S04]  /*f310*/  STG.E.128 desc[UR12][R2.64+0x80], R4 ;  /* 0x0000800402007986 */ /* 0x008fe8000c101d0c */
[----:B-1----:R-:W-:Y:S01]  /*f320*/  STG.E.128 desc[UR12][R2.64+0x100], R12 ;  /* 0x0001000c02007986 */ /* 0x002fe2000c101d0c */
[----:B------:R-:W-:Y:S05]  /*f330*/  EXIT ;  /* 0x000000000000794d */ /* 0x000fea0003800000 */
.L_x_367:
        /* <DEDUP_REMOVED lines=12> */
.L_x_1808:


//--------------------- .text._ZN5flash16flash_fwd_kernelI23Flash_fwd_kernel_traitsILi192ELi128ELi64ELi8ELb0ELb0EN7cutlass10bfloat16_tE19Flash_kernel_traitsILi192ELi128ELi64ELi8ES3_EELb0ELb0ELb1ELb0ELb0ELb1ELb1ELb0EEEvNS_16Flash_fwd_paramsE --------------------------
	.section	.text._ZN5flash16flash_fwd_kernelI23Flash_fwd_kernel_traitsILi192ELi128ELi64ELi8ELb0ELb0EN7cutlass10bfloat16_tE19Flash_kernel_traitsILi192ELi128ELi64ELi8ES3_EELb0ELb0ELb1ELb0ELb0ELb1ELb1ELb0EEEvNS_16Flash_fwd_paramsE,"ax",@progbits
	.align	128
        .global         _ZN5flash16flash_fwd_kernelI23Flash_fwd_kernel_traitsILi192ELi128ELi64ELi8ELb0ELb0EN7cutlass10bfloat16_tE19Flash_kernel_traitsILi192ELi128ELi64ELi8ES3_EELb0ELb0ELb1ELb0ELb0ELb1ELb1ELb0EEEvNS_16Flash_fwd_paramsE
        .type           _ZN5flash16flash_fwd_kernelI23Flash_fwd_kernel_traitsILi192ELi128ELi64ELi8ELb0ELb0EN7cutlass10bfloat16_tE19Flash_kernel_traitsILi192ELi128ELi64ELi8ES3_EELb0ELb0ELb1ELb0ELb0ELb1ELb1ELb0EEEvNS_16Flash_fwd_paramsE,@function
        .size           _ZN5flash16flash_fwd_kernelI23Flash_fwd_kernel_traitsILi192ELi128ELi64ELi8ELb0ELb0EN7cutlass10bfloat16_tE19Flash_kernel_traitsILi192ELi128ELi64ELi8ES3_EELb0ELb0ELb1ELb0ELb0ELb1ELb1ELb0EEEvNS_16Flash_fwd_paramsE,(.L_x_1809 - _ZN5flash16flash_fwd_kernelI23Flash_fwd_kernel_traitsILi192ELi128ELi64ELi8ELb0ELb0EN7cutlass10bfloat16_tE19Flash_kernel_traitsILi192ELi128ELi64ELi8ES3_EELb0ELb0ELb1ELb0ELb0ELb1ELb1ELb0EEEvNS_16Flash_fwd_paramsE)
        .other          _ZN5flash16flash_fwd_kernelI23Flash_fwd_kernel_traitsILi192ELi128ELi64ELi8ELb0ELb0EN7cutlass10bfloat16_tE19Flash_kernel_traitsILi192ELi128ELi64ELi8ES3_EELb0ELb0ELb1ELb0ELb0ELb1ELb1ELb0EEEvNS_16Flash_fwd_paramsE,@"STO_CUDA_ENTRY STV_DEFAULT"
_ZN5flash16flash_fwd_kernelI23Flash_fwd_kernel_traitsILi192ELi128ELi64ELi8ELb0ELb0EN7cutlass10bfloat16_tE19Flash_kernel_traitsILi192ELi128ELi64ELi8ES3_EELb0ELb0ELb1ELb0ELb0ELb1ELb1ELb0EEEvNS_16Flash_fwd_paramsE:
.text._ZN5flash16flash_fwd_kernelI23Flash_fwd_kernel_traitsILi192ELi128ELi64ELi8ELb0ELb0EN7cutlass10bfloat16_tE19Flash_kernel_traitsILi192ELi128ELi64ELi8ES3_EELb0ELb0ELb1ELb0ELb0ELb1ELb1ELb0EEEvNS_16Flash_fwd_paramsE:
        /* <DEDUP_REMOVED lines=51> */
.L_x_368:
        /* <DEDUP_REMOVED lines=57> */
.L_x_370:
        /* <DEDUP_REMOVED lines=44> */
.L_x_372:
[----:B------:R-:W-:Y:S05]  /*0980*/  BSYNC.RECONVERGENT B0 ;  /* 0x0000000000007941 */ /* 0x000fea0003800200 */
.L_x_371:
        /* <DEDUP_REMOVED lines=18> */
.L_x_374:
[----:B------:R-:W-:Y:S05]  /*0ab0*/  BSYNC.RECONVERGENT B0 ;  /* 0x0000000000007941 */ /* 0x000fea0003800200 */
.L_x_373:
        /* <DEDUP_REMOVED lines=17> */
.L_x_376:
[----:B------:R-:W-:Y:S05]  /*0bd0*/  BSYNC.RECONVERGENT B0 ;  /* 0x0000000000007941 */ /* 0x000fea0003800200 */
.L_x_375:
        /* <DEDUP_REMOVED lines=19> */
.L_x_378:
[----:B------:R-:W-:Y:S05]  /*0d10*/  BSYNC.RECONVERGENT B0 ;  /* 0x0000000000007941 */ /* 0x000fea0003800200 */
.L_x_377:
        /* <DEDUP_REMOVED lines=11> */
.L_x_380:
[----:B------:R-:W-:Y:S05]  /*0dd0*/  BSYNC.RECONVERGENT B0 ;  /* 0x0000000000007941 */ /* 0x000fea0003800200 */
.L_x_379:
        /* <DEDUP_REMOVED lines=10> */
.L_x_382:
[----:B------:R-:W-:Y:S05]  /*0e80*/  BSYNC.RECONVERGENT B0 ;  /* 0x0000000000007941 */ /* 0x000fea0003800200 */
.L_x_381:
        /* <DEDUP_REMOVED lines=10> */
.L_x_384:
[----:B------:R-:W-:Y:S05]  /*0f30*/  BSYNC.RECONVERGENT B0 ;  /* 0x0000000000007941 */ /* 0x000fea0003800200 */
.L_x_383:
        /* <DEDUP_REMOVED lines=10> */
.L_x_369:
        /* <DEDUP_REMOVED lines=22> */
.L_x_385:
[----:B------:R-:W1:Y:S01]  /*1140*/  LDC.64 R6, c[0x0][0x3b8] ;  /* 0x0000ee00ff067b82 */ /* 0x000e620000000a00 */
[----:B------:R-:W-:-:S05]  /*1150*/  IADD3 R28, PT, PT, R4, R11, RZ ;  /* 0x0000000b041c7210 */ /* 0x000fca0007ffe0ff */
[C---:B-1----:R-:W-:Y:S02]  /*1160*/  IMAD R3, R28.reuse, R7, RZ ;  /* 0x000000071c037224 */ /* 0x042fe400078e02ff */
[----:B------:R-:W-:-:S05]  /*1170*/  IMAD.WIDE.U32 R28, R28, R6, RZ ;  /* 0x000000061c1c7225 */ /* 0x000fca00078e00ff */
[----:B------:R-:W-:Y:S02]  /*1180*/  IADD3 R3, PT, PT, R29, R3, RZ ;  /* 0x000000031d037210 */ /* 0x000fe40007ffe0ff */
.L_x_386:
        /* <DEDUP_REMOVED lines=38> */
.L_x_387:
[----:B------:R-:W1:Y:S01]  /*13f0*/  LDC.64 R8, c[0x0][0x3c0] ;  /* 0x0000f000ff087b82 */ /* 0x000e620000000a00 */
[----:B------:R-:W-:-:S05]  /*1400*/  IADD3 R4, PT, PT, R4, R11, RZ ;  /* 0x0000000b04047210 */ /* 0x000fca0007ffe0ff */
[C---:B-1----:R-:W-:Y:S02]  /*1410*/  IMAD R16, R4.reuse, R9, RZ ;  /* 0x0000000904107224 */ /* 0x042fe400078e02ff */
[----:B------:R-:W-:-:S05]  /*1420*/  IMAD.WIDE.U32 R20, R4, R8, RZ ;  /* 0x0000000804147225 */ /* 0x000fca00078e00ff */
[----:B------:R-:W-:-:S07]  /*1430*/  IADD3 R16, PT, PT, R21, R16, RZ ;  /* 0x0000001015107210 */ /* 0x000fce0007ffe0ff */
.L_x_388:
[----:B------:R-:W-:Y:S01]  /*1440*/  VIADD R193, R110, -UR4 ;  /* 0x800000046ec17c36 */ /* 0x000fe20008000000 */
[----:B------:R-:W-:Y:S01]  /*1450*/  SHF.R.U32.HI R4, RZ, 0x3, R5 ;  /* 0x00000003ff047819 */ /* 0x000fe20000011605 */
[----:B------:R-:W-:Y:S01]  /*1460*/  IMAD.SHL.U32 R133, R5, 0x8, RZ ;  /* 0x0000000805857824 */ /* 0x000fe200078e00ff */
[----:B------:R-:W1:Y:S01]  /*1470*/  LDCU.64 UR6, c[0x0][0x3c8] ;  /* 0x00007900ff0677ac */ /* 0x000e620008000a00 */
[----:B------:R-:W-:Y:S01]  /*1480*/  IADD3 R134, PT, PT, R2, -0x1, RZ ;  /* 0xffffffff02867810 */ /* 0x000fe20007ffe0ff */
[----:B------:R-:W-:Y:S01]  /*1490*/  IMAD.SHL.U32 R105, R6, 0x20, RZ ;  /* 0x0000002006697824 */ /* 0x000fe200078e00ff */
        /* <DEDUP_REMOVED lines=11> */
[----:B------:R-:W-:Y:S01]  /*1550*/  IMAD.MOV.U32 R100, RZ, RZ, 0x20 ;  /* 0x00000020ff647424 */ /* 0x000fe200078e00ff */
[----:B------:R-:W-:Y:S01]  /*1560*/  IADD3.X R25, PT, PT, RZ, R10, RZ, P3, !PT ;  /* 0x0000000aff197210 */ /* 0x000fe20001ffe4ff */
[----:B------:R-:W-:Y:S01]  /*1570*/  IMAD.IADD R21, R107, 0x1, -R102 ;  /* 0x000000016b157824 */ /* 0x000fe200078e0a66 */
[----:B------:R-:W-:Y:S01]  /*1580*/  ISETP.GE.AND P6, PT, R18, R193, PT ;  /* 0x000000c11200720c */ /* 0x000fe20003fc6270 */
        /* <DEDUP_REMOVED lines=10> */
[----:B------:R-:W-:-:S02]  /*1630*/  ISETP.GE.AND P3, PT, R22, R21, PT ;  /* 0x000000151600720c */ /* 0x000fc40003f66270 */
[----:B------:R-:W-:Y:S01]  /*1640*/  ISETP.GE.AND P4, PT, R4, R21, PT ;  /* 0x000000150400720c */ /* 0x000fe20003f86270 */
[----:B------:R-:W-:Y:S01]  /*1650*/  @!P1 IMAD.X R17, RZ, RZ, UR14, P0 ;  /* 0x0000000eff119e24 */ /* 0x000fe200080e06ff */
[----:B------:R-:W-:Y:S01]  /*1660*/  SHF.L.U32 R103, R6, 0x6, RZ ;  /* 0x0000000606677819 */ /* 0x000fe200000006ff */
[----:B------:R-:W-:Y:S01]  /*1670*/  IMAD R29, R4, R7, R29 ;  /* 0x00000007041d7224 */ /* 0x000fe200078e021d */
[----:B------:R-:W5:Y:S01]  /*1680*/  @!P1 LDC.64 R10, c[0x0][0x3b0] ;  /* 0x0000ec00ff0a9b82 */ /* 0x000f620000000a00 */
[----:B--2---:R-:W-:Y:S01]  /*1690*/  ULEA UR5, UR5, UR6, 0x18 ;  /* 0x0000000605057291 */ /* 0x004fe2000f8ec0ff */
[----:B------:R-:W-:Y:S01]  /*16a0*/  SHF.L.U64.HI R104, R6, 0x5, R7 ;  /* 0x0000000506687819 */ /* 0x000fe20000010207 */
[----:B------:R-:W2:Y:S01]  /*16b0*/  LDCU.64 UR6, c[0x0][0x388] ;  /* 0x00007100ff0677ac */ /* 0x000ea20008000a00 */
[----:B------:R-:W-:Y:S01]  /*16c0*/  SHF.R.U32.HI R113, RZ, 0x1, R5 ;  /* 0x00000001ff717819 */ /* 0x000fe20000011605 */
[----:B------:R-:W-:Y:S01]  /*16d0*/  IMAD.SHL.U32 R211, R5, 0x2, RZ ;  /* 0x0000000205d37824 */ /* 0x000fe200078e00ff */
[----:B------:R-:W-:Y:S01]  /*16e0*/  IADD3 R108, PT, PT, R107, R108, -R110 ;  /* 0x0000006c6b6c7210 */ /* 0x000fe20007ffe86e */
[----:B-1----:R-:W-:-:S03]  /*16f0*/  IMAD.WIDE.U32 R28, R0, UR8, R28 ;  /* 0x00000008001c7c25 */ /* 0x002fc6000f8e001c */
[----:B------:R-:W-:Y:S01]  /*1700*/  LOP3.LUT R211, R211, 0x6, RZ, 0xc0, !PT ;  /* 0x00000006d3d37812 */ /* 0x000fe200078ec0ff */
[----:B---3--:R-:W-:Y:S02]  /*1710*/  @!P2 IMAD R24, R12, UR14, RZ ;  /* 0x0000000e0c18ac24 */ /* 0x008fe4000f8e02ff */
[----:B------:R-:W-:-:S04]  /*1720*/  @!P2 IMAD.WIDE.U32 R26, R3, R12, R18 ;  /* 0x0000000c031aa225 */ /* 0x000fc800078e0012 */
[----:B------:R-:W-:Y:S01]  /*1730*/  @!P2 IMAD R13, R3, R13, R24 ;  /* 0x0000000d030da224 */ /* 0x000fe200078e0218 */
[----:B----4-:R-:W-:Y:S01]  /*1740*/  @!P2 LEA R32, P0, R26, R14, 0x1 ;  /* 0x0000000e1a20a211 */ /* 0x010fe200078008ff */
[----:B------:R-:W-:Y:S01]  /*1750*/  VIADD R24, R4, 0x60 ;  /* 0x0000006004187836 */ /* 0x000fe20000000000 */
[----:B------:R-:W-:-:S04]  /*1760*/  LOP3.LUT R14, R133, 0x1f8, RZ, 0xc0, !PT ;  /* 0x000001f8850e7812 */ /* 0x000fc800078ec0ff */
[----:B------:R-:W-:Y:S01]  /*1770*/  ISETP.GE.AND P5, PT, R24, R193, PT ;  /* 0x000000c11800720c */ /* 0x000fe20003fa6270 */
[----:B------:R-:W-:Y:S01]  /*1780*/  @!P2 IMAD.IADD R24, R27, 0x1, R13 ;  /* 0x000000011b18a824 */ /* 0x000fe200078e020d */
[----:B------:R-:W-:Y:S01]  /*1790*/  LOP3.LUT R14, R14, 0x38, R5, 0x78, !PT ;  /* 0x000000380e0e7812 */ /* 0x000fe200078e7805 */
[----:B------:R-:W1:Y:S01]  /*17a0*/  @!P1 LDC.64 R12, c[0x0][0x380] ;  /* 0x0000e000ff0c9b82 */ /* 0x000e620000000a00 */
[-C--:B-----5:R-:W-:Y:S02]  /*17b0*/  @!P1 IMAD R17, R17, R10.reuse, RZ ;  /* 0x0000000a11119224 */ /* 0x0a0fe400078e02ff */
[----:B------:R-:W-:Y:S02]  /*17c0*/  @!P2 LEA.HI.X R33, R26, R15, R24, 0x1, P0 ;  /* 0x0000000f1a21a211 */ /* 0x000fe400000f0c18 */
        /* <DEDUP_REMOVED lines=8> */
[----:B------:R-:W-:-:S02]  /*1850*/  IMAD R199, R17, UR8, RZ ;  /* 0x0000000811c77c24 */ /* 0x000fc4000f8e02ff */
        /* <DEDUP_REMOVED lines=12> */
[----:B-1----:R-:W-:Y:S02]  /*1920*/  @!P1 LEA R26, P2, R30, R12, 0x1 ;  /* 0x0000000c1e1a9211 */ /* 0x002fe400078408ff */
[----:B------:R-:W-:-:S02]  /*1930*/  IADD3 R199, PT, PT, R29, R199, RZ ;  /* 0x000000c71dc77210 */ /* 0x000fc40007ffe0ff */
        /* <DEDUP_REMOVED lines=18> */
[C---:B----4-:R-:W-:Y:S01]  /*1a60*/  @!P6 LEA R14, P0, R24.reuse, R14, 0x1 ;  /* 0x0000000e180ee211 */ /* 0x050fe200078008ff */
[----:B------:R-:W3:Y:S02]  /*1a70*/  LDCU.64 UR6, c[0x0][0x390] ;  /* 0x00007200ff0677ac */ /* 0x000ee40008000a00 */
[----:B------:R-:W-:Y:S01]  /*1a80*/  IMAD.X R29, RZ, RZ, R16, P1 ;  /* 0x000000ffff1d7224 */ /* 0x000fe200008e0610 */
[----:B------:R-:W-:Y:S01]  /*1a90*/  @!P6 LEA.HI.X R15, R24, R15, R20, 0x1, P0 ;  /* 0x0000000f180fe211 */ /* 0x000fe200000f0c14 */
[----:B------:R-:W-:-:S02]  /*1aa0*/  IMAD R16, R3, R134, RZ ;  /* 0x0000008603107224 */ /* 0x000fc400078e02ff */
[----:B-1----:R-:W-:Y:S02]  /*1ab0*/  @!P5 IMAD R23, R23, R12, RZ ;  /* 0x0000000c1717d224 */ /* 0x002fe400078e02ff */
[----:B------:R-:W-:Y:S01]  /*1ac0*/  IMAD.WIDE.U32 R20, R103, R134, RZ ;  /* 0x0000008667147225 */ /* 0x000fe200078e00ff */
[----:B------:R-:W-:Y:S03]  /*1ad0*/  @!P6 LDGSTS.E.BYPASS.LTC128B.128 [R203+0x2000], desc[UR12][R14.64] ;  /* 0x020000000ecbefae */ /* 0x000fe6000b981a0c */
[----:B------:R-:W-:Y:S01]  /*1ae0*/  @!P5 IMAD R13, R22, R13, R23 ;  /* 0x0000000d160dd224 */ /* 0x000fe200078e0217 */
[----:B------:R-:W-:Y:S01]  /*1af0*/  @!P4 LEA R24, P1, R20, R200, 0x1 ;  /* 0x000000c81418c211 */ /* 0x000fe200078208ff */
[----:B------:R-:W-:Y:S01]  /*1b00*/  @!P5 IMAD.WIDE.U32 R22, R22, R12, R18 ;  /* 0x0000000c1616d225 */ /* 0x000fe200078e0012 */
[----:B------:R-:W-:Y:S03]  /*1b10*/  @!P6 LDGSTS.E.BYPASS.LTC128B.128 [R203+0x6000], desc[UR12][R14.64+0x80] ;  /* 0x060000800ecbefae */ /* 0x000fe6000b981a0c */
[----:B------:R-:W-:Y:S01]  /*1b20*/  IMAD.IADD R19, R21, 0x1, R16 ;  /* 0x0000000115137824 */ /* 0x000fe200078e0210 */
[----:B------:R1:W-:Y:S01]  /*1b30*/  @!P6 LDGSTS.E.BYPASS.LTC128B.128 [R203+0xa000], desc[UR12][R14.64+0x100] ;  /* 0x0a0001000ecbefae */ /* 0x0003e2000b981a0c */
[----:B------:R-:W-:-:S03]  /*1b40*/  IMAD.WIDE.U32 R28, R4, R8, R28 ;  /* 0x00000008041c7225 */ /* 0x000fc600078e001c */
[----:B------:R-:W-:Y:S01]  /*1b50*/  @!P4 LEA.HI.X R25, R20, R199, R19, 0x1, P1 ;  /* 0x000000c71419c211 */ /* 0x000fe200008f0c13 */
[----:B------:R-:W-:Y:S01]  /*1b60*/  @!P5 IMAD.IADD R13, R23, 0x1, R13 ;  /* 0x00000001170dd824 */ /* 0x000fe200078e020d */
[----:B--2---:R-:W-:Y:S01]  /*1b70*/  @!P5 LEA R10, P1, R22, R10, 0x1 ;  /* 0x0000000a160ad211 */ /* 0x004fe200078208ff */
[----:B------:R-:W-:Y:S01]  /*1b80*/  IMAD R29, R4, R9, R29 ;  /* 0x00000009041d7224 */ /* 0x000fe200078e021d */
[----:B------:R-:W-:Y:S01]  /*1b90*/  @!P3 IADD3 R4, P0, PT, R105, R20, RZ ;  /* 0x000000146904b210 */ /* 0x000fe20007f1e0ff */
[----:B------:R-:W-:Y:S01]  /*1ba0*/  IMAD.SHL.U32 R21, R8, 0x40, RZ ;  /* 0x0000004008157824 */ /* 0x000fe200078e00ff */
[----:B------:R-:W-:Y:S01]  /*1bb0*/  @!P5 LEA.HI.X R11, R22, R11, R13, 0x1, P1 ;  /* 0x0000000b160bd211 */ /* 0x000fe200008f0c0d */
[----:B------:R-:W-:Y:S01]  /*1bc0*/  IMAD.WIDE.U32 R28, R0, UR10, R28 ;  /* 0x0000000a001c7c25 */ /* 0x000fe2000f8e001c */
[----:B------:R-:W-:Y:S02]  /*1bd0*/  @!P3 IADD3.X R19, PT, PT, R104, R19, RZ, P0, !PT ;  /* 0x000000136813b210 */ /* 0x000fe400007fe4ff */
[----:B------:R-:W-:Y:S01]  /*1be0*/  @!P3 LEA R18, P0, R4, R200, 0x1 ;  /* 0x000000c80412b211 */ /* 0x000fe200078008ff */
[----:B------:R-:W-:Y:S01]  /*1bf0*/  @!P5 LDGSTS.E.BYPASS.LTC128B.128 [R203+0x3000], desc[UR12][R10.64] ;  /* 0x030000000acbdfae */ /* 0x000fe2000b981a0c */
[----:B------:R-:W-:Y:S01]  /*1c00*/  SHF.L.U64.HI R23, R8, 0x6, R9 ;  /* 0x0000000608177819 */ /* 0x000fe20000010209 */
[----:B------:R-:W-:Y:S01]  /*1c10*/  IMAD.SHL.U32 R0, R5, 0x40, RZ ;  /* 0x0000004005007824 */ /* 0x000fe200078e00ff */
[----:B------:R-:W-:Y:S01]  /*1c20*/  @!P3 LEA.HI.X R19, R4, R199, R19, 0x1, P0 ;  /* 0x000000c70413b211 */ /* 0x000fe200000f0c13 */
[----:B------:R-:W-:Y:S01]  /*1c30*/  @!P5 LDGSTS.E.BYPASS.LTC128B.128 [R203+0x7000], desc[UR12][R10.64+0x80] ;  /* 0x070000800acbdfae */ /* 0x000fe2000b981a0c */
[----:B------:R-:W-:Y:S01]  /*1c40*/  IMAD.WIDE.U32 R20, R21, R134, RZ ;  /* 0x0000008615147225 */ /* 0x000fe200078e00ff */
[----:B---3--:R-:W-:Y:S01]  /*1c50*/  LEA R198, P1, R28, UR6, 0x1 ;  /* 0x000000061cc67c11 */ /* 0x008fe2000f8208ff */
[----:B------:R-:W2:Y:S01]  /*1c60*/  LDCU UR6, c[0x0][0x50c] ;  /* 0x0000a180ff0677ac */ /* 0x000ea20008000800 */
[----:B------:R3:W-:Y:S01]  /*1c70*/  @!P5 LDGSTS.E.BYPASS.LTC128B.128 [R203+0xb000], desc[UR12][R10.64+0x100] ;  /* 0x0b0001000acbdfae */ /* 0x0007e2000b981a0c */
[----:B------:R-:W-:Y:S01]  /*1c80*/  IMAD.IADD R17, R29, 0x1, R17 ;  /* 0x000000011d117824 */ /* 0x000fe200078e0211 */
[----:B------:R-:W-:-:S02]  /*1c90*/  SHF.L.U32 R13, R5, 0x5, RZ ;  /* 0x00000005050d7819 */ /* 0x000fc400000006ff */
[----:B------:R-:W-:Y:S01]  /*1ca0*/  @!P4 LDGSTS.E.BYPASS.LTC128B.128 [R203+0xc000], desc[UR12][R24.64] ;  /* 0x0c00000018cbcfae */ /* 0x000fe2000b981a0c */
[----:B------:R-:W-:Y:S02]  /*1cb0*/  @!P2 LEA R4, P0, R8, R20, 0x5 ;  /* 0x000000140804a211 */ /* 0x000fe400078028ff */
[----:B------:R-:W-:Y:S01]  /*1cc0*/  LEA.HI.X R197, R28, UR7, R17, 0x1, P1 ;  /* 0x000000071cc57c11 */ /* 0x000fe200088f0c11 */
[----:B------:R-:W-:Y:S01]  /*1cd0*/  @!P4 LDGSTS.E.BYPASS.LTC128B.128 [R203+0xe000], desc[UR12][R24.64+0x80] ;  /* 0x0e00008018cbcfae */ /* 0x000fe2000b981a0c */
[----:B------:R-:W-:Y:S02]  /*1ce0*/  LOP3.LUT R148, R209, 0x1c0, R0, 0xf8, !PT ;  /* 0x000001c0d1947812 */ /* 0x000fe400078ef800 */
[----:B-1----:R-:W-:Y:S01]  /*1cf0*/  @!P4 LEA R14, P1, R20, R198, 0x1 ;  /* 0x000000c6140ec211 */ /* 0x002fe200078208ff */
[----:B------:R-:W-:Y:S01]  /*1d00*/  @!P4 LDGSTS.E.BYPASS.LTC128B.128 [R203+0x10000], desc[UR12][R24.64+0x100] ;  /* 0x1000010018cbcfae */ /* 0x000fe2000b981a0c */
[----:B------:R-:W-:Y:S02]  /*1d10*/  LOP3.LUT R101, R148, 0x8, R113, 0x78, !PT ;  /* 0x0000000894657812 */ /* 0x000fe400078e7871 */
[----:B------:R-:W-:Y:S01]  /*1d20*/  LOP3.LUT R210, R0, 0x400, RZ, 0xc0, !PT ;  /* 0x0000040000d27812 */ /* 0x000fe200078ec0ff */
[----:B------:R-:W-:Y:S01]  /*1d30*/  @!P3 LDGSTS.E.BYPASS.LTC128B.128 [R203+0xd000], desc[UR12][R18.64] ;  /* 0x0d00000012cbbfae */ /* 0x000fe2000b981a0c */
[----:B------:R-:W-:-:S03]  /*1d40*/  LOP3.LUT R113, R113, 0x1f0, RZ, 0xc0, !PT ;  /* 0x000001f071717812 */ /* 0x000fc600078ec0ff */
[----:B------:R-:W-:Y:S04]  /*1d50*/  @!P3 LDGSTS.E.BYPASS.LTC128B.128 [R203+0xf000], desc[UR12][R18.64+0x80] ;  /* 0x0f00008012cbbfae */ /* 0x000fe8000b981a0c */
[----:B------:R-:W-:Y:S01]  /*1d60*/  @!P3 LDGSTS.E.BYPASS.LTC128B.128 [R203+0x11000], desc[UR12][R18.64+0x100] ;  /* 0x1100010012cbbfae */ /* 0x000fe2000b981a0c */
[----:B---3--:R-:W-:-:S03]  /*1d70*/  IMAD R11, R23, R134, RZ ;  /* 0x00000086170b7224 */ /* 0x008fc600078e02ff */
[----:B------:R-:W0:Y:S01]  /*1d80*/  LDGDEPBAR ;  /* 0x00000000000079af */ /* 0x000e220000000000 */
[----:B------:R-:W-:Y:S01]  /*1d90*/  LOP3.LUT R10, R0, 0x200, RZ, 0xc0, !PT ;  /* 0x00000200000a7812 */ /* 0x000fe200078ec0ff */
[----:B------:R-:W-:-:S03]  /*1da0*/  IMAD.IADD R12, R21, 0x1, R11 ;  /* 0x00000001150c7824 */ /* 0x000fc600078e020b */
[----:B------:R-:W-:Y:S02]  /*1db0*/  LOP3.LUT R10, R10, 0x7c00, R13, 0xf8, !PT ;  /* 0x00007c000a0a7812 */ /* 0x000fe400078ef80d */
[----:B------:R-:W-:Y:S02]  /*1dc0*/  @!P2 LEA.HI.X R8, R8, R12, R9, 0x5, P0 ;  /* 0x0000000c0808a211 */ /* 0x000fe400000f2c09 */
[----:B------:R-:W-:Y:S02]  /*1dd0*/  @!P4 LEA.HI.X R15, R20, R197, R12, 0x1, P1 ;  /* 0x000000c5140fc211 */ /* 0x000fe400008f0c0c */
[----:B------:R-:W-:Y:S02]  /*1de0*/  @!P2 LEA R16, P0, R4, R198, 0x1 ;  /* 0x000000c60410a211 */ /* 0x000fe400078008ff */
[----:B------:R-:W-:Y:S02]  /*1df0*/  LOP3.LUT R9, R148, 0x8, R5, 0x78, !PT ;  /* 0x0000000894097812 */ /* 0x000fe400078e7805 */
[----:B------:R-:W-:-:S02]  /*1e00*/  IADD3 R10, PT, PT, R101, R10, RZ ;  /* 0x0000000a650a7210 */ /* 0x000fc40007ffe0ff */
[----:B------:R-:W-:Y:S01]  /*1e10*/  @!P2 LEA.HI.X R17, R4, R197, R8, 0x1, P0 ;  /* 0x000000c50411a211 */ /* 0x000fe200000f0c08 */
[----:B------:R-:W-:Y:S01]  /*1e20*/  IMAD R210, R9, 0x2, R210 ;  /* 0x0000000209d27824 */ /* 0x000fe200078e02d2 */
[----:B------:R-:W-:Y:S01]  /*1e30*/  LEA R77, R10, UR5, 0x1 ;  /* 0x000000050a4d7c11 */ /* 0x000fe2000f8e08ff */
[----:B------:R-:W-:Y:S01]  /*1e40*/  IMAD.MOV.U32 R4, RZ, RZ, 0x40 ;  /* 0x00000040ff047424 */ /* 0x000fe200078e00ff */
[----:B------:R-:W-:Y:S01]  /*1e50*/  LOP3.LUT P0, RZ, R5, 0x2, RZ, 0xc0, !PT ;  /* 0x0000000205ff7812 */ /* 0x000fe2000780c0ff */
[----:B------:R-:W-:Y:S01]  /*1e60*/  VIADD R111, R210, UR5 ;  /* 0x00000005d26f7c36 */ /* 0x000fe20008000000 */
[----:B------:R-:W-:-:S04]  /*1e70*/  DEPBAR.LE SB0, 0x0 ;  /* 0x000080000000791a */ /* 0x000fc80000000000 */
[----:B------:R-:W-:Y:S01]  /*1e80*/  BAR.SYNC.DEFER_BLOCKING 0x0 ;  /* 0x0000000000007b1d */ /* 0x000fe20000010000 */
[----:B------:R-:W-:Y:S02]  /*1e90*/  SEL R100, R100, 0xffffffe0, !P0 ;  /* 0xffffffe064647807 */ /* 0x000fe40004000000 */
[----:B------:R-:W-:Y:S02]  /*1ea0*/  ISETP.GT.U32.AND P1, PT, R134, R201, PT ;  /* 0x000000c98600720c */ /* 0x000fe40003f24070 */
[----:B------:R-:W-:Y:S01]  /*1eb0*/  IADD3 R114, PT, PT, R111, R100, RZ ;  /* 0x000000646f727210 */ /* 0x000fe20007ffe0ff */
        /* <DEDUP_REMOVED lines=22> */
[----:B------:R-:W3:Y:S02]  /*2020*/  LDSM.16.M88.4 R28, [R210+UR5+0xc000] ;  /* 0x00c00005d21c783b */ /* 0x000ee40008000200 */
[--C-:B------:R-:W-:Y:S02]  /*2030*/  IMAD.IADD R115, R77, 0x1, R4.reuse ;  /* 0x000000014d737824 */ /* 0x100fe400078e0204 */
[----:B------:R-:W4:Y:S01]  /*2040*/  LDSM.16.M88.4 R60, [R210+UR5+0xc800] ;  /* 0x00c80005d23c783b */ /* 0x000f220008000200 */
[----:B------:R-:W-:Y:S02]  /*2050*/  IMAD.IADD R111, R111, 0x1, R4 ;  /* 0x000000016f6f7824 */ /* 0x000fe400078e0204 */
[C---:B------:R-:W-:Y:S01]  /*2060*/  IADD3 R112, PT, PT, R100.reuse, R115, RZ ;  /* 0x0000007364707210 */ /* 0x040fe20007ffe0ff */
[----:B------:R-:W5:Y:S01]  /*2070*/  LDSM.16.M88.4 R52, [R210+UR5+0xd000] ;  /* 0x00d00005d234783b */ /* 0x000f620008000200 */
[----:B------:R-:W-:-:S03]  /*2080*/  IMAD.IADD R109, R100, 0x1, R111 ;  /* 0x00000001646d7824 */ /* 0x000fc600078e026f */
[----:B-1----:R-:W1:Y:S04]  /*2090*/  LDSM.16.M88.4 R12, [R210+UR5+0xd800] ;  /* 0x00d80005d20c783b */ /* 0x002e680008000200 */
[----:B------:R-:W-:Y:S04]  /*20a0*/  LDSM.16.M88.4 R20, [R116] ;  /* 0x000000007414783b */ /* 0x000fe80000000200 */
[----:B------:R-:W2:Y:S04]  /*20b0*/  LDSM.16.M88.4 R32, [R114+0xc000] ;  /* 0x00c000007220783b */ /* 0x000ea80000000200 */
[----:B------:R-:W2:Y:S04]  /*20c0*/  LDSM.16.M88.4 R8, [R114+0xc800] ;  /* 0x00c800007208783b */ /* 0x000ea80000000200 */
[----:B------:R-:W2:Y:S04]  /*20d0*/  LDSM.16.M88.4 R72, [R114+0xd000] ;  /* 0x00d000007248783b */ /* 0x000ea80000000200 */
[----:B------:R-:W2:Y:S04]  /*20e0*/  LDSM.16.M88.4 R40, [R114+0xd800] ;  /* 0x00d800007228783b */ /* 0x000ea80000000200 */
[----:B------:R-:W-:Y:S01]  /*20f0*/  LDSM.16.M88.4 R24, [R115] ;  /* 0x000000007318783b */ /* 0x000fe20000000200 */
        /* <DEDUP_REMOVED lines=8> */
[----:B------:R-:W-:Y:S01]  /*2180*/  LDSM.16.M88.4 R96, [R109+0xf800] ;  /* 0x00f800006d60783b */ /* 0x000fe20000000200 */
[C---:B------:R-:W-:Y:S03]  /*2190*/  HMMA.16816.F32.BF16 R28, R84.reuse, R30, RZ ;  /* 0x0000001e541c723c */ /* 0x040fe600000418ff */
[----:B------:R-:W-:Y:S04]  /*21a0*/  LDSM.16.M88.4 R92, [R114+0x10000] ;  /* 0x01000000725c783b */ /* 0x000fe80000000200 */
[----:B------:R-:W0:Y:S01]  /*21b0*/  LDGDEPBAR ;  /* 0x00000000000079af */ /* 0x000e220000000000 */
        /* <DEDUP_REMOVED lines=10> */
[----:B------:R-:W3:Y:S07]  /*2260*/  LDSM.16.M88.4 R8, [R109+0xc000] ;  /* 0x00c000006d08783b */ /* 0x000eee0000000200 */
[C---:B------:R-:W-:Y:S08]  /*2270*/  HMMA.16816.F32.BF16 R56, R20.reuse, R72, R56 ;  /* 0x000000481438723c */ /* 0x040ff00000041838 */
[C---:B------:R-:W-:Y:S01]  /*2280*/  HMMA.16816.F32.BF16 R52, R20.reuse, R74, R52 ;  /* 0x0000004a1434723c */ /* 0x040fe20000041834 */
[----:B------:R-:W-:Y:S07]  /*2290*/  LDSM.16.M88.4 R72, [R210+UR5+0x11000] ;  /* 0x01100005d248783b */ /* 0x000fee0008000200 */
[C---:B------:R-:W-:Y:S08]  /*22a0*/  HMMA.16816.F32.BF16 R48, R20.reuse, R40, R48 ;  /* 0x000000281430723c */ /* 0x040ff00000041830 */
[----:B------:R-:W-:Y:S01]  /*22b0*/  HMMA.16816.F32.BF16 R84, R20, R42, R84 ;  /* 0x0000002a1454723c */ /* 0x000fe20000041854 */
[----:B------:R-:W4:Y:S04]  /*22c0*/  LDSM.16.M88.4 R20, [R109+0xc800] ;  /* 0x00c800006d14783b */ /* 0x000f280000000200 */
[----:B------:R-:W-:Y:S03]  /*22d0*/  LDSM.16.M88.4 R40, [R109+0xd800] ;  /* 0x00d800006d28783b */ /* 0x000fe60000000200 */
[C---:B-1----:R-:W-:Y:S08]  /*22e0*/  HMMA.16816.F32.BF16 R16, R24.reuse, R12, R16 ;  /* 0x0000000c1810723c */ /* 0x042ff00000041810 */
[C---:B------:R-:W-:Y:S01]  /*22f0*/  HMMA.16816.F32.BF16 R28, R24.reuse, R14, R28 ;  /* 0x0000000e181c723c */ /* 0x040fe2000004181c */
[----:B------:R-:W1:Y:S07]  /*2300*/  LDSM.16.M88.4 R12, [R109+0xd000] ;  /* 0x00d000006d0c783b */ /* 0x000e6e0000000200 */
[C---:B------:R-:W-:Y:S08]  /*2310*/  HMMA.16816.F32.BF16 R64, R24.reuse, R68, R64 ;  /* 0x000000441840723c */ /* 0x040ff00000041840 */
[C---:B------:R-:W-:Y:S01]  /*2320*/  HMMA.16816.F32.BF16 R60, R24.reuse, R70, R60 ;  /* 0x00000046183c723c */ /* 0x040fe2000004183c */
[----:B------:R-:W-:Y:S07]  /*2330*/  LDSM.16.M88.4 R68, [R114+0xe000] ;  /* 0x00e000007244783b */ /* 0x000fee0000000200 */
[C---:B------:R-:W-:Y:S08]  /*2340*/  HMMA.16816.F32.BF16 R56, R24.reuse, R44, R56 ;  /* 0x0000002c1838723c */ /* 0x040ff00000041838 */
[C---:B------:R-:W-:Y:S01]  /*2350*/  HMMA.16816.F32.BF16 R52, R24.reuse, R46, R52 ;  /* 0x0000002e1834723c */ /* 0x040fe20000041834 */
[----:B------:R-:W-:Y:S07]  /*2360*/  LDSM.16.M88.4 R44, [R114+0xf800] ;  /* 0x00f80000722c783b */ /* 0x000fee0000000200 */
[C---:B--2---:R-:W-:Y:S08]  /*2370*/  HMMA.16816.F32.BF16 R48, R24.reuse, R32, R48 ;  /* 0x000000201830723c */ /* 0x044ff00000041830 */
[----:B------:R-:W-:Y:S01]  /*2380*/  HMMA.16816.F32.BF16 R84, R24, R34, R84 ;  /* 0x000000221854723c */ /* 0x000fe20000041854 */
[----:B------:R-:W-:Y:S04]  /*2390*/  LDSM.16.M88.4 R24, [R210+UR5+0xe800] ;  /* 0x00e80005d218783b */ /* 0x000fe80008000200 */
[----:B------:R-:W-:Y:S03]  /*23a0*/  LDSM.16.M88.4 R32, [R210+UR5+0xe000] ;  /* 0x00e00005d220783b */ /* 0x000fe60008000200 */
[C---:B---3--:R-:W-:Y:S08]  /*23b0*/  HMMA.16816.F32.BF16 R16, R36.reuse, R8, R16 ;  /* 0x000000082410723c */ /* 0x048ff00000041810 */
[C---:B------:R-:W-:Y:S01]  /*23c0*/  HMMA.16816.F32.BF16 R28, R36.reuse, R10, R28 ;  /* 0x0000000a241c723c */ /* 0x040fe2000004181c */
[----:B------:R-:W2:Y:S04]  /*23d0*/  LDSM.16.M88.4 R8, [R77+0x4000] ;  /* 0x004000004d08783b */ /* 0x000ea80000000200 */
[----:B------:R-:W-:Y:S03]  /*23e0*/  LDSM.16.M88.4 R76, [R210+UR5+0x10800] ;  /* 0x01080005d24c783b */ /* 0x000fe60008000200 */
[C---:B----4-:R-:W-:Y:S08]  /*23f0*/  HMMA.16816.F32.BF16 R64, R36.reuse, R20, R64 ;  /* 0x000000142440723c */ /* 0x050ff00000041840 */
[C---:B------:R-:W-:Y:S01]  /*2400*/  HMMA.16816.F32.BF16 R60, R36.reuse, R22, R60 ;  /* 0x00000016243c723c */ /* 0x040fe2000004183c */
[----:B------:R-:W3:Y:S07]  /*2410*/  LDSM.16.M88.4 R20, [R210+UR5+0xf000] ;  /* 0x00f00005d214783b */ /* 0x000eee0008000200 */
[C---:B-1----:R-:W-:Y:S08]  /*2420*/  HMMA.16816.F32.BF16 R56, R36.reuse, R12, R56 ;  /* 0x0000000c2438723c */ /* 0x042ff00000041838 */
[C---:B------:R-:W-:Y:S01]  /*2430*/  HMMA.16816.F32.BF16 R52, R36.reuse, R14, R52 ;  /* 0x0000000e2434723c */ /* 0x040fe20000041834 */
[----:B------:R-:W1:Y:S07]  /*2440*/  LDSM.16.M88.4 R12, [R210+UR5+0xf800] ;  /* 0x00f80005d20c783b */ /* 0x000e6e0008000200 */
[C---:B------:R-:W-:Y:S08]  /*2450*/  HMMA.16816.F32.BF16 R48, R36.reuse, R40, R48 ;  /* 0x000000282430723c */ /* 0x040ff00000041830 */
[----:B------:R-:W-:Y:S01]  /*2460*/  HMMA.16816.F32.BF16 R84, R36, R42, R84 ;  /* 0x0000002a2454723c */ /* 0x000fe20000041854 */
[----:B------:R-:W4:Y:S04]  /*2470*/  LDSM.16.M88.4 R40, [R116+0x4000] ;  /* 0x004000007428783b */ /* 0x000f280000000200 */
[----:B------:R-:W-:Y:S03]  /*2480*/  LDSM.16.M88.4 R36, [R114+0xe800] ;  /* 0x00e800007224783b */ /* 0x000fe60000000200 */
[C---:B--2---:R-:W-:Y:S08]  /*2490*/  HMMA.16816.F32.BF16 R64, R8.reuse, R24, R64 ;  /* 0x000000180840723c */ /* 0x044ff00000041840 */
[C---:B------:R-:W-:Y:S01]  /*24a0*/  HMMA.16816.F32.BF16 R60, R8.reuse, R26, R60 ;  /* 0x0000001a083c723c */ /* 0x040fe2000004183c */
[----:B------:R-:W2:Y:S07]  /*24b0*/  LDSM.16.M88.4 R24, [R114+0xf000] ;  /* 0x00f000007218783b */ /* 0x000eae0000000200 */
[C---:B------:R-:W-:Y:S08]  /*24c0*/  HMMA.16816.F32.BF16 R16, R8.reuse, R32, R16 ;  /* 0x000000200810723c */ /* 0x040ff00000041810 */
[C---:B------:R-:W-:Y:S01]  /*24d0*/  HMMA.16816.F32.BF16 R28, R8.reuse, R34, R28 ;  /* 0x00000022081c723c */ /* 0x040fe2000004181c */
[----:B------:R-:W-:Y:S07]  /*24e0*/  LDSM.16.M88.4 R32, [R115+0x4000] ;  /* 0x004000007320783b */ /* 0x000fee0000000200 */
[C---:B---3--:R-:W-:Y:S08]  /*24f0*/  HMMA.16816.F32.BF16 R56, R8.reuse, R20, R56 ;  /* 0x000000140838723c */ /* 0x048ff00000041838 */
[C---:B------:R-:W-:Y:S01]  /*2500*/  HMMA.16816.F32.BF16 R52, R8.reuse, R22, R52 ;  /* 0x000000160834723c */ /* 0x040fe20000041834 */
[----:B------:R-:W3:Y:S07]  /*2510*/  LDSM.16.M88.4 R20, [R111+0xe000] ;  /* 0x00e000006f14783b */ /* 0x000eee0000000200 */
[C---:B-1----:R-:W-:Y:S08]  /*2520*/  HMMA.16816.F32.BF16 R48, R8.reuse, R12, R48 ;  /* 0x0000000c0830723c */ /* 0x042ff00000041830 */
[----:B------:R-:W-:Y:S01]  /*2530*/  HMMA.16816.F32.BF16 R84, R8, R14, R84 ;  /* 0x0000000e0854723c */ /* 0x000fe20000041854 */
[----:B------:R-:W1:Y:S04]  /*2540*/  LDSM.16.M88.4 R8, [R111+0xf000] ;  /* 0x00f000006f08783b */ /* 0x000e680000000200 */
[----:B------:R-:W5:Y:S03]  /*2550*/  LDSM.16.M88.4 R12, [R111+0xe800] ;  /* 0x00e800006f0c783b */ /* 0x000f660000000200 */
[C---:B----4-:R-:W-:Y:S08]  /*2560*/  HMMA.16816.F32.BF16 R16, R40.reuse, R68, R16 ;  /* 0x000000442810723c */ /* 0x050ff00000041810 */
[C---:B------:R-:W-:Y:S01]  /*2570*/  HMMA.16816.F32.BF16 R28, R40.reuse, R70, R28 ;  /* 0x00000046281c723c */ /* 0x040fe2000004181c */
[----:B------:R-:W-:Y:S07]  /*2580*/  LDSM.16.M88.4 R68, [R210+UR5+0x11800] ;  /* 0x01180005d244783b */ /* 0x000fee0008000200 */
[C---:B--2---:R-:W-:Y:S08]  /*2590*/  HMMA.16816.F32.BF16 R56, R40.reuse, R24, R56 ;  /* 0x000000182838723c */ /* 0x044ff00000041838 */
[C---:B------:R-:W-:Y:S01]  /*25a0*/  HMMA.16816.F32.BF16 R52, R40.reuse, R26, R52 ;  /* 0x0000001a2834723c */ /* 0x040fe20000041834 */
[----:B------:R-:W2:Y:S07]  /*25b0*/  LDSM.16.M88.4 R24, [R109+0xe000] ;  /* 0x00e000006d18783b */ /* 0x000eae0000000200 */
[C---:B------:R-:W-:Y:S08]  /*25c0*/  HMMA.16816.F32.BF16 R64, R40.reuse, R36, R64 ;  /* 0x000000242840723c */ /* 0x040ff00000041840 */
[----:B------:R-:W-:Y:S01]  /*25d0*/  HMMA.16816.F32.BF16 R60, R40, R38, R60 ;  /* 0x00000026283c723c */ /* 0x000fe2000004183c */
[----:B------:R-:W-:Y:S07]  /*25e0*/  LDSM.16.M88.4 R36, [R111+0xf800] ;  /* 0x00f800006f24783b */ /* 0x000fee0000000200 */
[C---:B---3--:R-:W-:Y:S08]  /*25f0*/  HMMA.16816.F32.BF16 R16, R32.reuse, R20, R16 ;  /* 0x000000142010723c */ /* 0x048ff00000041810 */
[C---:B------:R-:W-:Y:S01]  /*2600*/  HMMA.16816.F32.BF16 R28, R32.reuse, R22, R28 ;  /* 0x00000016201c723c */ /* 0x040fe2000004181c */
[----:B------:R-:W3:Y:S07]  /*2610*/  LDSM.16.M88.4 R20, [R109+0xe800] ;  /* 0x00e800006d14783b */ /* 0x000eee0000000200 */
[C---:B-1----:R-:W-:Y:S08]  /*2620*/  HMMA.16816.F32.BF16 R56, R32.reuse, R8, R56 ;  /* 0x000000082038723c */ /* 0x042ff00000041838 */
[C---:B------:R-:W-:Y:S01]  /*2630*/  HMMA.16816.F32.BF16 R52, R32.reuse, R10, R52 ;  /* 0x0000000a2034723c */ /* 0x040fe20000041834 */
[----:B------:R-:W1:Y:S07]  /*2640*/  LDSM.16.M88.4 R8, [R210+UR5+0x10000] ;  /* 0x01000005d208783b */ /* 0x000e6e0008000200 */
[C---:B-----5:R-:W-:Y:S08]  /*2650*/  HMMA.16816.F32.BF16 R64, R32.reuse, R12, R64 ;  /* 0x0000000c2040723c */ /* 0x060ff00000041840 */
[----:B------:R-:W-:Y:S01]  /*2660*/  HMMA.16816.F32.BF16 R60, R32, R14, R60 ;  /* 0x0000000e203c723c */ /* 0x000fe2000004183c */
[----:B------:R-:W4:Y:S07]  /*2670*/  LDSM.16.M88.4 R12, [R109+0xf000] ;  /* 0x00f000006d0c783b */ /* 0x000f2e0000000200 */
[C---:B------:R-:W-:Y:S08]  /*2680*/  HMMA.16816.F32.BF16 R48, R40.reuse, R44, R48 ;  /* 0x0000002c2830723c */ /* 0x040ff00000041830 */
[----:B------:R-:W-:Y:S01]  /*2690*/  HMMA.16816.F32.BF16 R84, R40, R46, R84 ;  /* 0x0000002e2854723c */ /* 0x000fe20000041854 */
[----:B------:R-:W5:Y:S04]  /*26a0*/  LDSM.16.M88.4 R44, [R116+0x8000] ;  /* 0x00800000742c783b */ /* 0x000f680000000200 */
[----:B------:R-:W-:Y:S03]  /*26b0*/  LDSM.16.M88.4 R40, [R114+0x10800] ;  /* 0x010800007228783b */ /* 0x000fe60000000200 */
[C---:B--2---:R-:W-:Y:S08]  /*26c0*/  HMMA.16816.F32.BF16 R16, R88.reuse, R24, R16 ;  /* 0x000000185810723c */ /* 0x044ff00000041810 */
[C---:B------:R-:W-:Y:S01]  /*26d0*/  HMMA.16816.F32.BF16 R28, R88.reuse, R26, R28 ;  /* 0x0000001a581c723c */ /* 0x040fe2000004181c */
[----:B------:R-:W-:Y:S07]  /*26e0*/  LDSM.16.M88.4 R24, [R115+0x8000] ;  /* 0x008000007318783b */ /* 0x000fee0000000200 */
[C---:B---3--:R-:W-:Y:S08]  /*26f0*/  HMMA.16816.F32.BF16 R64, R88.reuse, R20, R64 ;  /* 0x000000145840723c */ /* 0x048ff00000041840 */
[----:B------:R-:W-:Y:S01]  /*2700*/  HMMA.16816.F32.BF16 R60, R88, R22, R60 ;  /* 0x00000016583c723c */ /* 0x000fe2000004183c */
[----:B------:R-:W2:Y:S07]  /*2710*/  LDSM.16.M88.4 R20, [R111+0x10000] ;  /* 0x010000006f14783b */ /* 0x000eae0000000200 */
[C---:B------:R-:W-:Y:S08]  /*2720*/  HMMA.16816.F32.BF16 R48, R32.reuse, R36, R48 ;  /* 0x000000242030723c */ /* 0x040ff00000041830 */
[----:B------:R-:W-:Y:S01]  /*2730*/  HMMA.16816.F32.BF16 R84, R32, R38, R84 ;  /* 0x000000262054723c */ /* 0x000fe20000041854 */
[----:B------:R-:W3:Y:S04]  /*2740*/  LDSM.16.M88.4 R32, [R114+0x11800] ;  /* 0x011800007220783b */ /* 0x000ee80000000200 */
[----:B------:R-:W-:Y:S03]  /*2750*/  LDSM.16.M88.4 R36, [R114+0x11000] ;  /* 0x011000007224783b */ /* 0x000fe60000000200 */
[C---:B-1----:R-:W-:Y:S08]  /*2760*/  HMMA.16816.F32.BF16 R16, R80.reuse, R8, R16 ;  /* 0x000000085010723c */ /* 0x042ff00000041810 */
[----:B------:R-:W-:Y:S01]  /*2770*/  HMMA.16816.F32.BF16 R28, R80, R10, R28 ;  /* 0x0000000a501c723c */ /* 0x000fe2000004181c */
[----:B------:R-:W-:Y:S07]  /*2780*/  LDSM.16.M88.4 R8, [R112+0x8000] ;  /* 0x008000007008783b */ /* 0x000fee0000000200 */
[C---:B----4-:R-:W-:Y:S08]  /*2790*/  HMMA.16816.F32.BF16 R56, R88.reuse, R12, R56 ;  /* 0x0000000c5838723c */ /* 0x050ff00000041838 */
[C---:B------:R-:W-:Y:S01]  /*27a0*/  HMMA.16816.F32.BF16 R52, R88.reuse, R14, R52 ;  /* 0x0000000e5834723c */ /* 0x040fe20000041834 */
[----:B------:R-:W1:Y:S07]  /*27b0*/  LDSM.16.M88.4 R12, [R109+0x10000] ;  /* 0x010000006d0c783b */ /* 0x000e6e0000000200 */
[----:B------:R-:W-:Y:S08]  /*27c0*/  HMMA.16816.F32.BF16 R48, R88, R96, R48 ;  /* 0x000000605830723c */ /* 0x000ff00000041830 */
[----:B-----5:R-:W-:Y:S08]  /*27d0*/  HMMA.16816.F32.BF16 R16, R44, R92, R16 ;  /* 0x0000005c2c10723c */ /* 0x020ff00000041810 */
[----:B------:R-:W-:Y:S08]  /*27e0*/  HMMA.16816.F32.BF16 R84, R88, R98, R84 ;  /* 0x000000625854723c */ /* 0x000ff00000041854 */
[----:B------:R-:W-:Y:S08]  /*27f0*/  HMMA.16816.F32.BF16 R28, R44, R94, R28 ;  /* 0x0000005e2c1c723c */ /* 0x000ff0000004181c */
[C---:B------:R-:W-:Y:S08]  /*2800*/  HMMA.16816.F32.BF16 R56, R80.reuse, R72, R56 ;  /* 0x000000485038723c */ /* 0x040ff00000041838 */
[C---:B------:R-:W-:Y:S01]  /*2810*/  HMMA.16816.F32.BF16 R52, R80.reuse, R74, R52 ;  /* 0x0000004a5034723c */ /* 0x040fe20000041834 */
[----:B------:R-:W4:Y:S07]  /*2820*/  LDSM.16.M88.4 R72, [R111+0x10800] ;  /* 0x010800006f48783b */ /* 0x000f2e0000000200 */
[----:B------:R-:W-:Y:S08]  /*2830*/  HMMA.16816.F32.BF16 R48, R80, R68, R48 ;  /* 0x000000445030723c */ /* 0x000ff00000041830 */
[----:B--2---:R-:W-:Y:S08]  /*2840*/  HMMA.16816.F32.BF16 R16, R24, R20, R16 ;  /* 0x000000141810723c */ /* 0x004ff00000041810 */
[C---:B------:R-:W-:Y:S08]  /*2850*/  HMMA.16816.F32.BF16 R84, R80.reuse, R70, R84 ;  /* 0x000000465054723c */ /* 0x040ff00000041854 */
[----:B------:R-:W-:Y:S08]  /*2860*/  HMMA.16816.F32.BF16 R64, R80, R76, R64 ;  /* 0x0000004c5040723c */ /* 0x000ff00000041840 */
[----:B------:R-:W-:Y:S01]  /*2870*/  HMMA.16816.F32.BF16 R28, R24, R22, R28 ;  /* 0x00000016181c723c */ /* 0x000fe2000004181c */
[----:B------:R-:W2:Y:S07]  /*2880*/  LDSM.16.M88.4 R20, [R111+0x11000] ;  /* 0x011000006f14783b */ /* 0x000eae0000000200 */
[----:B------:R-:W-:Y:S08]  /*2890*/  HMMA.16816.F32.BF16 R60, R80, R78, R60 ;  /* 0x0000004e503c723c */ /* 0x000ff0000004183c */
[----:B---3--:R-:W-:Y:S08]  /*28a0*/  HMMA.16816.F32.BF16 R48, R44, R32, R48 ;  /* 0x000000202c30723c */ /* 0x008ff00000041830 */
[----:B-1----:R-:W-:Y:S08]  /*28b0*/  HMMA.16816.F32.BF16 R16, R8, R12, R16 ;  /* 0x0000000c0810723c */ /* 0x002ff00000041810 */
[C---:B------:R-:W-:Y:S01]  /*28c0*/  HMMA.16816.F32.BF16 R84, R44.reuse, R34, R84 ;  /* 0x000000222c54723c */ /* 0x040fe20000041854 */
[----:B------:R-:W1:Y:S07]  /*28d0*/  LDSM.16.M88.4 R32, [R109+0x10800] ;  /* 0x010800006d20783b */ /* 0x000e6e0000000200 */
[----:B------:R-:W-:Y:S03]  /*28e0*/  HMMA.16816.F32.BF16 R64, R44, R40, R64 ;  /* 0x000000282c40723c */ /* 0x000fe60000041840 */
[----:B------:R-:W-:Y:S01]  /*28f0*/  FMUL.FTZ R16, R16, UR6 ;  /* 0x0000000610107c20 */ /* 0x000fe20008410000 */
[----:B------:R-:W-:Y:S01]  /*2900*/  FMUL.FTZ R17, R17, UR6 ;  /* 0x0000000611117c20 */ /* 0x000fe20008410000 */
[----:B------:R-:W-:-:S02]  /*2910*/  FMUL.FTZ R41, R18, UR6 ;  /* 0x0000000612297c20 */ /* 0x000fc40008410000 */
[----:B------:R-:W3:Y:S01]  /*2920*/  MUFU.TANH R40, R16 ;  /* 0x0000001000287308 */ /* 0x000ee20000002400 */
[C---:B------:R-:W-:Y:S07]  /*2930*/  HMMA.16816.F32.BF16 R60, R44.reuse, R42, R60 ;  /* 0x0000002a2c3c723c */ /* 0x040fee000004183c */
[----:B------:R5:W1:Y:S01]  /*2940*/  MUFU.TANH R42, R17 ;  /* 0x00000011002a7308 */ /* 0x000a620000002400 */
[C---:B------:R-:W-:Y:S07]  /*2950*/  HMMA.16816.F32.BF16 R56, R44.reuse, R36, R56 ;  /* 0x000000242c38723c */ /* 0x040fee0000041838 */
[----:B------:R-:W1:Y:S01]  /*2960*/  MUFU.TANH R41, R41 ;  /* 0x0000002900297308 */ /* 0x000e620000002400 */
[----:B------:R-:W-:Y:S01]  /*2970*/  HMMA.16816.F32.BF16 R52, R44, R38, R52 ;  /* 0x000000262c34723c */ /* 0x000fe20000041834 */
[----:B------:R-:W3:Y:S07]  /*2980*/  LDSM.16.M88.4 R36, [R111+0x11800] ;  /* 0x011800006f24783b */ /* 0x000eee0000000200 */
[----:B------:R-:W-:Y:S01]  /*2990*/  HMMA.16816.F32.BF16 R28, R8, R14, R28 ;  /* 0x0000000e081c723c */ /* 0x000fe2000004181c */
[----:B------:R-:W3:Y:S07]  /*29a0*/  LDSM.16.M88.4 R12, [R109+0x11000] ;  /* 0x011000006d0c783b */ /* 0x000eee0000000200 */
[C---:B----4-:R-:W-:Y:S08]  /*29b0*/  HMMA.16816.F32.BF16 R64, R24.reuse, R72, R64 ;  /* 0x000000481840723c */ /* 0x050ff00000041840 */
[C---:B------:R-:W-:Y:S08]  /*29c0*/  HMMA.16816.F32.BF16 R60, R24.reuse, R74, R60 ;  /* 0x0000004a183c723c */ /* 0x040ff0000004183c */
[----:B--2---:R-:W-:Y:S01]  /*29d0*/  HMMA.16816.F32.BF16 R56, R24, R20, R56 ;  /* 0x000000141838723c */ /* 0x004fe20000041838 */
[----:B------:R-:W-:Y:S01]  /*29e0*/  FMUL.FTZ R20, R19, UR6 ;  /* 0x0000000613147c20 */ /* 0x000fe20008410000 */
[----:B------:R-:W-:Y:S01]  /*29f0*/  FMUL.FTZ R21, R28, UR6 ;  /* 0x000000061c157c20 */ /* 0x000fe20008410000 */
[----:B-----5:R-:W2:Y:S01]  /*2a00*/  LDSM.16.M88.4 R16, [R109+0x11800] ;  /* 0x011800006d10783b */ /* 0x020ea20000000200 */
[----:B------:R-:W-:-:S04]  /*2a10*/  DEPBAR.LE SB0, 0x0 ;  /* 0x000080000000791a */ /* 0x000fc80000000000 */
[----:B------:R-:W-:Y:S01]  /*2a20*/  HMMA.16816.F32.BF16 R52, R24, R22, R52 ;  /* 0x000000161834723c */ /* 0x000fe20000041834 */
[----:B------:R-:W-:Y:S01]  /*2a30*/  FMUL.FTZ R23, R29, UR6 ;  /* 0x000000061d177c20 */ /* 0x000fe20008410000 */
[----:B------:R-:W-:Y:S01]  /*2a40*/  FMUL.FTZ R22, R30, UR6 ;  /* 0x000000061e167c20 */ /* 0x000fe20008410000 */
[----:B------:R-:W4:Y:S05]  /*2a50*/  MUFU.TANH R20, R20 ;  /* 0x0000001400147308 */ /* 0x000f2a0000002400 */
[C---:B-1----:R-:W-:Y:S03]  /*2a60*/  HMMA.16816.F32.BF16 R64, R8.reuse, R32, R64 ;  /* 0x000000200840723c */ /* 0x042fe60000041840 */
[----:B------:R-:W1:Y:S05]  /*2a70*/  MUFU.TANH R21, R21 ;  /* 0x0000001500157308 */ /* 0x000e6a0000002400 */
[----:B------:R-:W-:Y:S03]  /*2a80*/  HMMA.16816.F32.BF16 R60, R8, R34, R60 ;  /* 0x00000022083c723c */ /* 0x000fe6000004183c */
[----:B------:R-:W1:Y:S05]  /*2a90*/  MUFU.TANH R23, R23 ;  /* 0x0000001700177308 */ /* 0x000e6a0000002400 */
[C---:B---3--:R-:W-:Y:S03]  /*2aa0*/  HMMA.16816.F32.BF16 R48, R24.reuse, R36, R48 ;  /* 0x000000241830723c */ /* 0x048fe60000041830 */
[----:B------:R-:W-:Y:S01]  /*2ab0*/  FMUL.FTZ R65, R65, UR6 ;  /* 0x0000000641417c20 */ /* 0x000fe20008410000 */
[----:B------:R-:W3:Y:S04]  /*2ac0*/  MUFU.TANH R22, R22 ;  /* 0x0000001600167308 */ /* 0x000ee80000002400 */
[----:B------:R-:W-:Y:S01]  /*2ad0*/  HMMA.16816.F32.BF16 R84, R24, R38, R84 ;  /* 0x000000261854723c */ /* 0x000fe20000041854 */
[----:B------:R-:W-:Y:S01]  /*2ae0*/  FMUL.FTZ R24, R31, UR6 ;  /* 0x000000061f187c20 */ /* 0x000fe20008410000 */
[----:B------:R-:W-:Y:S01]  /*2af0*/  FMUL.FTZ R25, R64, UR6 ;  /* 0x0000000640197c20 */ /* 0x000fe20008410000 */
[----:B------:R-:W-:Y:S01]  /*2b00*/  SHF.R.U32.HI R26, RZ, 0x2, R5 ;  /* 0x00000002ff1a7819 */ /* 0x000fe20000011605 */
[----:B------:R-:W-:Y:S01]  /*2b10*/  FMUL.FTZ R60, R60, UR6 ;  /* 0x000000063c3c7c20 */ /* 0x000fe20008410000 */
[----:B------:R-:W-:Y:S01]  /*2b20*/  FMUL.FTZ R43, R61, UR6 ;  /* 0x000000063d2b7c20 */ /* 0x000fe20008410000 */
[----:B------:R-:W-:Y:S01]  /*2b30*/  FMUL.FTZ R62, R62, UR6 ;  /* 0x000000063e3e7c20 */ /* 0x000fe20008410000 */
[----:B------:R-:W1:Y:S01]  /*2b40*/  MUFU.TANH R24, R24 ;  /* 0x0000001800187308 */ /* 0x000e620000002400 */
[----:B------:R-:W-:Y:S01]  /*2b50*/  HMMA.16816.F32.BF16 R56, R8, R12, R56 ;  /* 0x0000000c0838723c */ /* 0x000fe20000041838 */
[----:B------:R-:W-:Y:S01]  /*2b60*/  FMUL.FTZ R12, R66, UR6 ;  /* 0x00000006420c7c20 */ /* 0x000fe20008410000 */
[----:B------:R-:W-:Y:S01]  /*2b70*/  LOP3.LUT R26, R26, 0x7, RZ, 0xc0, !PT ;  /* 0x000000071a1a7812 */ /* 0x000fe200078ec0ff */
[----:B------:R-:W-:-:S03]  /*2b80*/  FMUL.FTZ R63, R63, UR6 ;  /* 0x000000063f3f7c20 */ /* 0x000fc60008410000 */
[----:B------:R-:W-:Y:S01]  /*2b90*/  IADD3 R113, PT, PT, R26, UR4, R113 ;  /* 0x000000041a717c10 */ /* 0x000fe2000fffe071 */
[----:B------:R-:W1:Y:S01]  /*2ba0*/  MUFU.TANH R25, R25 ;  /* 0x0000001900197308 */ /* 0x000e620000002400 */
[C---:B------:R-:W-:Y:S01]  /*2bb0*/  HMMA.16816.F32.BF16 R52, R8.reuse, R14, R52 ;  /* 0x0000000e0834723c */ /* 0x040fe20000041834 */
[----:B------:R-:W-:Y:S01]  /*2bc0*/  FMUL.FTZ R14, R67, UR6 ;  /* 0x00000006430e7c20 */ /* 0x000fe20008410000 */
[C---:B------:R-:W-:Y:S02]  /*2bd0*/  IADD3 R108, PT, PT, R113.reuse, 0x1, R108 ;  /* 0x00000001716c7810 */ /* 0x040fe40007ffe06c */
[-C--:B------:R-:W-:Y:S02]  /*2be0*/  IADD3 R196, PT, PT, R113, R107.reuse, -R106 ;  /* 0x0000006b71c47210 */ /* 0x080fe40007ffe86a */
[C---:B------:R-:W-:Y:S01]  /*2bf0*/  VIMNMX R195, PT, PT, R108.reuse, R107, PT ;  /* 0x0000006b6cc37248 */ /* 0x040fe20003fe0100 */
[----:B------:R1:W1:Y:S01]  /*2c00*/  MUFU.TANH R13, R65 ;  /* 0x00000041000d7308 */ /* 0x0002620000002400 */
[----:B--2---:R-:W-:Y:S01]  /*2c10*/  HMMA.16816.F32.BF16 R48, R8, R16, R48 ;  /* 0x000000100830723c */ /* 0x004fe20000041830 */
[----:B------:R-:W-:-:S06]  /*2c20*/  VIADDMNMX R194, R108, 0x8, R107, PT ;  /* 0x000000086cc27846 */ /* 0x000fcc000380016b */
[----:B------:R-:W2:Y:S01]  /*2c30*/  MUFU.TANH R12, R12 ;  /* 0x0000000c000c7308 */ /* 0x000ea20000002400 */
[----:B------:R-:W-:Y:S01]  /*2c40*/  HMMA.16816.F32.BF16 R84, R8, R18, R84 ;  /* 0x000000120854723c */ /* 0x000fe20000041854 */
[----:B------:R-:W-:-:S06]  /*2c50*/  LOP3.LUT R8, R102, R211, RZ, 0xfc, !PT ;  /* 0x000000d366087212 */ /* 0x000fcc00078efcff */
[----:B------:R-:W1:Y:S08]  /*2c60*/  MUFU.TANH R14, R14 ;  /* 0x0000000e000e7308 */ /* 0x000e700000002400 */
[----:B------:R1:W1:Y:S01]  /*2c70*/  MUFU.TANH R9, R60 ;  /* 0x0000003c00097308 */ /* 0x0002620000002400 */
[----:B------:R-:W-:Y:S06]  /*2c80*/  BAR.SYNC.DEFER_BLOCKING 0x0 ;  /* 0x0000000000007b1d */ /* 0x000fec0000010000 */
[----:B--234-:R-:W-:Y:S05]  /*2c90*/  @!P1 BRA `(.L_x_389) ;  /* 0x0000000000509947 */ /* 0x01cfea0003800000 */
[----:B------:R-:W-:-:S04]  /*2ca0*/  VIADD R10, R2, 0xfffffffe ;  /* 0xfffffffe020a7836 */ /* 0x000fc80000000000 */
[-C--:B------:R-:W-:Y:S02]  /*2cb0*/  IMAD R3, R3, R10.reuse, RZ ;  /* 0x0000000a03037224 */ /* 0x080fe400078e02ff */
[----:B------:R-:W-:-:S04]  /*2cc0*/  IMAD.WIDE.U32 R10, R103, R10, RZ ;  /* 0x0000000a670a7225 */ /* 0x000fc800078e00ff */
[----:B------:R-:W-:Y:S01]  /*2cd0*/  IMAD.IADD R3, R11, 0x1, R3 ;  /* 0x000000010b037824 */ /* 0x000fe200078e0203 */
[----:B------:R-:W-:Y:S02]  /*2ce0*/  IADD3 R105, P1, PT, R105, R10, RZ ;  /* 0x0000000a69697210 */ /* 0x000fe40007f3e0ff */
[----:B------:R-:W-:-:S03]  /*2cf0*/  LEA R16, P3, R10, R200, 0x1 ;  /* 0x000000c80a107211 */ /* 0x000fc600078608ff */
[--C-:B------:R-:W-:Y:S01]  /*2d00*/  IMAD.X R104, R104, 0x1, R3.reuse, P1 ;  /* 0x0000000168687824 */ /* 0x100fe200008e0603 */
[C---:B------:R-:W-:Y:S02]  /*2d10*/  LEA R18, P1, R105.reuse, R200, 0x1 ;  /* 0x000000c869127211 */ /* 0x040fe400078208ff */
[-C--:B------:R-:W-:Y:S02]  /*2d20*/  LEA.HI.X R17, R10, R199.reuse, R3, 0x1, P3 ;  /* 0x000000c70a117211 */ /* 0x080fe400018f0c03 */
[----:B------:R-:W-:-:S03]  /*2d30*/  LEA.HI.X R19, R105, R199, R104, 0x1, P1 ;  /* 0x000000c769137211 */ /* 0x000fc600008f0c68 */
        /* <DEDUP_REMOVED lines=9> */
[----:B------:R-:W0:Y:S02]  /*2dd0*/  LDGDEPBAR ;  /* 0x00000000000079af */ /* 0x000e240000000000 */
.L_x_389:
[----:B------:R-:W-:Y:S01]  /*2de0*/  VIADD R36, R8, 0x1 ;  /* 0x0000000108247836 */ /* 0x000fe20000000000 */
[----:B------:R-:W-:Y:S01]  /*2df0*/  ISETP.GT.AND P5, PT, R196, R8, PT ;  /* 0x00000008c400720c */ /* 0x000fe20003fa4270 */
[C---:B------:R-:W-:Y:S01]  /*2e00*/  VIADD R35, R8.reuse, 0x8 ;  /* 0x0000000808237836 */ /* 0x040fe20000000000 */
[CC--:B------:R-:W-:Y:S01]  /*2e10*/  ISETP.GE.AND P4, PT, R8.reuse, R195.reuse, PT ;  /* 0x000000c30800720c */ /* 0x0c0fe20003f86270 */
[----:B------:R-:W-:Y:S01]  /*2e20*/  VIADD R34, R8, 0x9 ;  /* 0x0000000908227836 */ /* 0x000fe20000000000 */
[----:B------:R-:W-:Y:S01]  /*2e30*/  ISETP.GT.AND P1, PT, R196, R36, PT ;  /* 0x00000024c400720c */ /* 0x000fe20003f24270 */
[----:B------:R-:W-:Y:S01]  /*2e40*/  VIADD R27, R8, 0x10 ;  /* 0x00000010081b7836 */ /* 0x000fe20000000000 */
[----:B------:R-:W-:Y:S01]  /*2e50*/  FSEL R33, R40, -INF , !P5 ;  /* 0xff80000028217808 */ /* 0x000fe20006800000 */
[----:B------:R-:W-:Y:S01]  /*2e60*/  VIADD R32, R8, 0x11 ;  /* 0x0000001108207836 */ /* 0x000fe20000000000 */
[----:B------:R-:W-:Y:S01]  /*2e70*/  ISETP.GE.AND P5, PT, R36, R195, PT ;  /* 0x000000c32400720c */ /* 0x000fe20003fa6270 */
[----:B------:R-:W-:Y:S01]  /*2e80*/  FMUL.FTZ R37, R56, UR6 ;  /* 0x0000000638257c20 */ /* 0x000fe20008410000 */
[----:B------:R-:W-:Y:S01]  /*2e90*/  FSEL R3, R42, -INF , !P1 ;  /* 0xff8000002a037808 */ /* 0x000fe20004800000 */
[----:B------:R-:W3:Y:S01]  /*2ea0*/  MUFU.TANH R43, R43 ;  /* 0x0000002b002b7308 */ /* 0x000ee20000002400 */
[----:B------:R-:W-:Y:S01]  /*2eb0*/  FSEL R33, R33, -INF , !P4 ;  /* 0xff80000021217808 */ /* 0x000fe20006000000 */
[----:B------:R-:W-:Y:S01]  /*2ec0*/  FMUL.FTZ R39, R57, UR6 ;  /* 0x0000000639277c20 */ /* 0x000fe20008410000 */
[----:B------:R-:W-:Y:S01]  /*2ed0*/  ISETP.GT.AND P4, PT, R196, R35, PT ;  /* 0x00000023c400720c */ /* 0x000fe20003f84270 */
[C---:B--2---:R-:W-:Y:S01]  /*2ee0*/  VIADD R19, R8.reuse, 0x18 ;  /* 0x0000001808137836 */ /* 0x044fe20000000000 */
[----:B------:R-:W-:Y:S01]  /*2ef0*/  FSEL R3, R3, -INF , !P5 ;  /* 0xff80000003037808 */ /* 0x000fe20006800000 */
[----:B------:R-:W-:Y:S01]  /*2f00*/  VIADD R17, R8, 0x19 ;  /* 0x0000001908117836 */ /* 0x000fe20000000000 */
[----:B------:R-:W-:Y:S01]  /*2f10*/  ISETP.GT.AND P1, PT, R196, R34, PT ;  /* 0x00000022c400720c */ /* 0x000fe20003f24270 */
[----:B------:R-:W2:Y:S01]  /*2f20*/  MUFU.TANH R37, R37 ;  /* 0x0000002500257308 */ /* 0x000ea20000002400 */
[-C--:B------:R-:W-:Y:S01]  /*2f30*/  ISETP.GE.AND P5, PT, R35, R195.reuse, PT ;  /* 0x000000c32300720c */ /* 0x080fe20003fa6270 */
[----:B------:R-:W-:Y:S01]  /*2f40*/  FMUL.FTZ R38, R52, UR6 ;  /* 0x0000000634267c20 */ /* 0x000fe20008410000 */
[----:B-1----:R-:W-:Y:S01]  /*2f50*/  FSEL R21, R21, -INF , !P4 ;  /* 0xff80000015157808 */ /* 0x002fe20006000000 */
[----:B------:R-:W-:Y:S01]  /*2f60*/  FMUL.FTZ R40, R53, UR6 ;  /* 0x0000000635287c20 */ /* 0x000fe20008410000 */
[----:B------:R-:W-:Y:S01]  /*2f70*/  ISETP.GE.AND P4, PT, R34, R195, PT ;  /* 0x000000c32200720c */ /* 0x000fe20003f86270 */
[C---:B------:R-:W-:Y:S01]  /*2f80*/  VIADD R15, R8.reuse, 0x20 ;  /* 0x00000020080f7836 */ /* 0x040fe20000000000 */
[----:B------:R-:W-:Y:S01]  /*2f90*/  FSEL R23, R23, -INF , !P1 ;  /* 0xff80000017177808 */ /* 0x000fe20004800000 */
[----:B------:R-:W1:Y:S01]  /*2fa0*/  MUFU.TANH R39, R39 ;  /* 0x0000002700277308 */ /* 0x000e620000002400 */
[----:B------:R-:W-:Y:S01]  /*2fb0*/  FSEL R31, R21, -INF , !P5 ;  /* 0xff800000151f7808 */ /* 0x000fe20006800000 */
[----:B------:R-:W-:Y:S01]  /*2fc0*/  VIADD R30, R8, 0x21 ;  /* 0x00000021081e7836 */ /* 0x000fe20000000000 */
[----:B------:R-:W-:Y:S01]  /*2fd0*/  ISETP.GT.AND P5, PT, R196, R27, PT ;  /* 0x0000001bc400720c */ /* 0x000fe20003fa4270 */
[----:B------:R-:W-:Y:S01]  /*2fe0*/  FMUL.FTZ R48, R48, UR6 ;  /* 0x0000000630307c20 */ /* 0x000fe20008410000 */
[----:B------:R-:W-:Y:S01]  /*2ff0*/  FSEL R29, R23, -INF , !P4 ;  /* 0xff800000171d7808 */ /* 0x000fe20006000000 */
[----:B------:R-:W-:Y:S01]  /*3000*/  VIADD R28, R8, 0x28 ;  /* 0x00000028081c7836 */ /* 0x000fe20000000000 */
[----:B------:R-:W-:Y:S01]  /*3010*/  ISETP.GT.AND P1, PT, R196, R32, PT ;  /* 0x00000020c400720c */ /* 0x000fe20003f24270 */
[----:B------:R-:W4:Y:S01]  /*3020*/  MUFU.TANH R38, R38 ;  /* 0x0000002600267308 */ /* 0x000f220000002400 */
[-C--:B------:R-:W-:Y:S01]  /*3030*/  ISETP.GE.AND P4, PT, R27, R195.reuse, PT ;  /* 0x000000c31b00720c */ /* 0x080fe20003f86270 */
[----:B------:R-:W-:Y:S01]  /*3040*/  VIADD R26, R8, 0x29 ;  /* 0x00000029081a7836 */ /* 0x000fe20000000000 */
[----:B------:R-:W-:Y:S01]  /*3050*/  FSEL R23, R25, -INF , !P5 ;  /* 0xff80000019177808 */ /* 0x000fe20006800000 */
[----:B------:R-:W-:Y:S01]  /*3060*/  FMUL.FTZ R84, R84, UR6 ;  /* 0x0000000654547c20 */ /* 0x000fe20008410000 */
[----:B------:R-:W-:Y:S01]  /*3070*/  ISETP.GE.AND P5, PT, R32, R195, PT ;  /* 0x000000c32000720c */ /* 0x000fe20003fa6270 */
[----:B------:R-:W-:Y:S01]  /*3080*/  FMUL.FTZ R85, R85, UR6 ;  /* 0x0000000655557c20 */ /* 0x000fe20008410000 */
[----:B------:R-:W-:Y:S01]  /*3090*/  FSEL R11, R13, -INF , !P1 ;  /* 0xff8000000d0b7808 */ /* 0x000fe20004800000 */
[----:B------:R-:W5:Y:S01]  /*30a0*/  MUFU.TANH R40, R40 ;  /* 0x0000002800287308 */ /* 0x000f620000002400 */
[----:B------:R-:W-:Y:S01]  /*30b0*/  FSEL R23, R23, -INF , !P4 ;  /* 0xff80000017177808 */ /* 0x000fe20006000000 */
[----:B------:R-:W-:Y:S01]  /*30c0*/  FMUL.FTZ R13, R49, UR6 ;  /* 0x00000006310d7c20 */ /* 0x000fe20008410000 */
[----:B------:R-:W-:Y:S01]  /*30d0*/  ISETP.GT.AND P4, PT, R196, R19, PT ;  /* 0x00000013c400720c */ /* 0x000fe20003f84270 */
[C---:B------:R-:W-:Y:S01]  /*30e0*/  VIADD R18, R8.reuse, 0x30 ;  /* 0x0000003008127836 */ /* 0x040fe20000000000 */
[----:B------:R-:W-:Y:S01]  /*30f0*/  FSEL R11, R11, -INF , !P5 ;  /* 0xff8000000b0b7808 */ /* 0x000fe20006800000 */
[----:B------:R-:W-:Y:S01]  /*3100*/  VIADD R16, R8, 0x31 ;  /* 0x0000003108107836 */ /* 0x000fe20000000000 */
[C---:B------:R-:W-:Y:S01]  /*3110*/  ISETP.GT.AND P1, PT, R196.reuse, R17, PT ;  /* 0x00000011c400720c */ /* 0x040fe20003f24270 */
[----:B------:R-:W5:Y:S01]  /*3120*/  MUFU.TANH R25, R48 ;  /* 0x0000003000197308 */ /* 0x000f620000002400 */
[-C--:B------:R-:W-:Y:S01]  /*3130*/  ISETP.GE.AND P5, PT, R19, R195.reuse, PT ;  /* 0x000000c31300720c */ /* 0x080fe20003fa6270 */
[----:B------:R-:W-:Y:S01]  /*3140*/  VIADD R135, R196, 0x8 ;  /* 0x00000008c4877836 */ /* 0x000fe20000000000 */
[----:B------:R-:W-:Y:S01]  /*3150*/  FSEL R9, R9, -INF , !P4 ;  /* 0xff80000009097808 */ /* 0x000fe20006000000 */
[----:B------:R-:W-:Y:S01]  /*3160*/  VIADD R10, R8, 0x38 ;  /* 0x00000038080a7836 */ /* 0x000fe20000000000 */
[----:B------:R-:W-:Y:S01]  /*3170*/  ISETP.GE.AND P4, PT, R17, R195, PT ;  /* 0x000000c31100720c */ /* 0x000fe20003f86270 */
[----:B------:R-:W-:Y:S01]  /*3180*/  FMUL.FTZ R54, R54, UR6 ;  /* 0x0000000636367c20 */ /* 0x000fe20008410000 */
[----:B---3--:R-:W-:Y:S01]  /*3190*/  FSEL R21, R43, -INF , !P1 ;  /* 0xff8000002b157808 */ /* 0x008fe20004800000 */
[----:B------:R-:W3:Y:S01]  /*31a0*/  MUFU.TANH R13, R13 ;  /* 0x0000000d000d7308 */ /* 0x000ee20000002400 */
[----:B------:R-:W-:Y:S01]  /*31b0*/  FSEL R9, R9, -INF , !P5 ;  /* 0xff80000009097808 */ /* 0x000fe20006800000 */
[----:B------:R-:W-:Y:S01]  /*31c0*/  FMUL.FTZ R59, R59, UR6 ;  /* 0x000000063b3b7c20 */ /* 0x000fe20008410000 */
[C---:B------:R-:W-:Y:S01]  /*31d0*/  ISETP.GT.AND P5, PT, R196.reuse, R15, PT ;  /* 0x0000000fc400720c */ /* 0x040fe20003fa4270 */
[----:B------:R-:W-:Y:S01]  /*31e0*/  FMUL.FTZ R55, R55, UR6 ;  /* 0x0000000637377c20 */ /* 0x000fe20008410000 */
[----:B------:R-:W-:Y:S01]  /*31f0*/  FSEL R21, R21, -INF , !P4 ;  /* 0xff80000015157808 */ /* 0x000fe20006000000 */
[----:B------:R-:W-:Y:S01]  /*3200*/  FMUL.FTZ R51, R51, UR6 ;  /* 0x0000000633337c20 */ /* 0x000fe20008410000 */
[----:B------:R-:W-:Y:S01]  /*3210*/  ISETP.GT.AND P1, PT, R196, R30, PT ;  /* 0x0000001ec400720c */ /* 0x000fe20003f24270 */
[----:B------:R-:W-:Y:S01]  /*3220*/  MUFU.TANH R63, R63 ;  /* 0x0000003f003f7308 */ /* 0x000fe20000002400 */
[-C--:B------:R-:W-:Y:S01]  /*3230*/  ISETP.GE.AND P4, PT, R15, R195.reuse, PT ;  /* 0x000000c30f00720c */ /* 0x080fe20003f86270 */
[----:B------:R-:W-:Y:S01]  /*3240*/  FMUL.FTZ R86, R86, UR6 ;  /* 0x0000000656567c20 */ /* 0x000fe20008410000 */
[----:B--2---:R-:W-:Y:S01]  /*3250*/  FSEL R167, R37, -INF , !P5 ;  /* 0xff80000025a77808 */ /* 0x004fe20006800000 */
[----:B------:R-:W2:Y:S01]  /*3260*/  LDCU UR4, c[0x0][0x45c] ;  /* 0x00008b80ff0477ac */ /* 0x000ea20008000800 */
[----:B------:R-:W-:-:S02]  /*3270*/  ISETP.GE.AND P5, PT, R30, R195, PT ;  /* 0x000000c31e00720c */ /* 0x000fc40003fa6270 */
[----:B-1----:R-:W-:Y:S01]  /*3280*/  FSEL R39, R39, -INF , !P1 ;  /* 0xff80000027277808 */ /* 0x002fe20004800000 */
[----:B------:R-:W1:Y:S01]  /*3290*/  MUFU.TANH R37, R84 ;  /* 0x0000005400257308 */ /* 0x000e620000002400 */
[----:B------:R-:W-:Y:S02]  /*32a0*/  FSEL R167, R167, -INF , !P4 ;  /* 0xff800000a7a77808 */ /* 0x000fe40006000000 */
[C---:B------:R-:W-:Y:S02]  /*32b0*/  ISETP.GT.AND P4, PT, R196.reuse, R28, PT ;  /* 0x0000001cc400720c */ /* 0x040fe40003f84270 */
[----:B------:R-:W-:Y:S02]  /*32c0*/  FSEL R213, R39, -INF , !P5 ;  /* 0xff80000027d57808 */ /* 0x000fe40006800000 */
[----:B------:R-:W-:Y:S01]  /*32d0*/  ISETP.GT.AND P1, PT, R196, R26, PT ;  /* 0x0000001ac400720c */ /* 0x000fe20003f24270 */
[----:B------:R-:W-:Y:S01]  /*32e0*/  MUFU.TANH R62, R62 ;  /* 0x0000003e003e7308 */ /* 0x000fe20000002400 */
[----:B------:R-:W-:-:S02]  /*32f0*/  ISETP.GE.AND P5, PT, R28, R195, PT ;  /* 0x000000c31c00720c */ /* 0x000fc40003fa6270 */
[----:B----4-:R-:W-:Y:S02]  /*3300*/  FSEL R169, R38, -INF , !P4 ;  /* 0xff80000026a97808 */ /* 0x010fe40006000000 */
[----:B------:R-:W-:Y:S02]  /*3310*/  ISETP.GE.AND P4, PT, R26, R195, PT ;  /* 0x000000c31a00720c */ /* 0x000fe40003f86270 */
[----:B-----5:R-:W-:Y:S01]  /*3320*/  FSEL R40, R40, -INF , !P1 ;  /* 0xff80000028287808 */ /* 0x020fe20004800000 */
[----:B------:R-:W4:Y:S01]  /*3330*/  MUFU.TANH R38, R85 ;  /* 0x0000005500267308 */ /* 0x000f220000002400 */
[----:B------:R-:W-:Y:S02]  /*3340*/  FSEL R169, R169, -INF , !P5 ;  /* 0xff800000a9a97808 */ /* 0x000fe40006800000 */
[----:B------:R-:W-:Y:S02]  /*3350*/  ISETP.GT.AND P5, PT, R196, R18, PT ;  /* 0x00000012c400720c */ /* 0x000fe40003fa4270 */
[----:B------:R-:W-:-:S02]  /*3360*/  FSEL R175, R40, -INF , !P4 ;  /* 0xff80000028af7808 */ /* 0x000fc40006000000 */
[----:B------:R-:W-:Y:S02]  /*3370*/  ISETP.GT.AND P1, PT, R196, R16, PT ;  /* 0x00000010c400720c */ /* 0x000fe40003f24270 */
[-C--:B------:R-:W-:Y:S02]  /*3380*/  ISETP.GE.AND P4, PT, R18, R195.reuse, PT ;  /* 0x000000c31200720c */ /* 0x080fe40003f86270 */
[----:B------:R-:W-:Y:S02]  /*3390*/  FSEL R25, R25, -INF , !P5 ;  /* 0xff80000019197808 */ /* 0x000fe40006800000 */
[----:B------:R-:W-:Y:S02]  /*33a0*/  ISETP.GT.AND P3, PT, R135, R8, PT ;  /* 0x000000088700720c */ /* 0x000fe40003f64270 */
[C---:B------:R-:W-:Y:S01]  /*33b0*/  ISETP.GE.AND P6, PT, R8.reuse, R194, PT ;  /* 0x000000c20800720c */ /* 0x040fe20003fc6270 */
[----:B------:R-:W-:Y:S01]  /*33c0*/  VIADD R8, R8, 0x39 ;  /* 0x0000003908087836 */ /* 0x000fe20000000000 */
[----:B------:R-:W-:-:S02]  /*33d0*/  ISETP.GE.AND P5, PT, R16, R195, PT ;  /* 0x000000c31000720c */ /* 0x000fc40003fa6270 */
[----:B---3--:R-:W-:Y:S02]  /*33e0*/  FSEL R13, R13, -INF , !P1 ;  /* 0xff8000000d0d7808 */ /* 0x008fe40004800000 */
[----:B------:R-:W-:Y:S02]  /*33f0*/  FSEL R205, R25, -INF , !P4 ;  /* 0xff80000019cd7808 */ /* 0x000fe40006000000 */
[C---:B------:R-:W-:Y:S02]  /*3400*/  ISETP.GT.AND P4, PT, R196.reuse, R10, PT ;  /* 0x0000000ac400720c */ /* 0x040fe40003f84270 */
[----:B------:R-:W-:Y:S02]  /*3410*/  ISETP.GT.AND P1, PT, R196, R8, PT ;  /* 0x00000008c400720c */ /* 0x000fe40003f24270 */
[----:B------:R-:W-:Y:S02]  /*3420*/  FSEL R191, R13, -INF , !P5 ;  /* 0xff8000000dbf7808 */ /* 0x000fe40006800000 */
[----:B------:R-:W-:-:S02]  /*3430*/  ISETP.GE.AND P5, PT, R10, R195, PT ;  /* 0x000000c30a00720c */ /* 0x000fc40003fa6270 */
[----:B-1----:R-:W-:Y:S02]  /*3440*/  FSEL R37, R37, -INF , !P4 ;  /* 0xff80000025257808 */ /* 0x002fe40006000000 */
[----:B------:R-:W-:Y:S02]  /*3450*/  ISETP.GE.AND P4, PT, R8, R195, PT ;  /* 0x000000c30800720c */ /* 0x000fe40003f86270 */
[----:B----4-:R-:W-:Y:S02]  /*3460*/  FSEL R38, R38, -INF , !P1 ;  /* 0xff80000026267808 */ /* 0x010fe40004800000 */
[----:B------:R-:W-:Y:S02]  /*3470*/  ISETP.GT.AND P1, PT, R135, R36, PT ;  /* 0x000000248700720c */ /* 0x000fe40003f24270 */
[----:B------:R-:W-:Y:S02]  /*3480*/  FSEL R189, R37, -INF , !P5 ;  /* 0xff80000025bd7808 */ /* 0x000fe40006800000 */
[----:B------:R-:W-:Y:S01]  /*3490*/  ISETP.GE.AND P5, PT, R36, R194, PT ;  /* 0x000000c22400720c */ /* 0x000fe20003fa6270 */
[----:B------:R-:W-:Y:S01]  /*34a0*/  FMUL.FTZ R36, R58, UR6 ;  /* 0x000000063a247c20 */ /* 0x000fe20008410000 */
[----:B------:R-:W-:-:S02]  /*34b0*/  FSEL R187, R38, -INF , !P4 ;  /* 0xff80000026bb7808 */ /* 0x000fc40006000000 */
[----:B------:R-:W-:Y:S02]  /*34c0*/  ISETP.GT.AND P4, PT, R135, R35, PT ;  /* 0x000000238700720c */ /* 0x000fe40003f84270 */
[----:B------:R-:W-:Y:S01]  /*34d0*/  FSEL R20, R20, -INF , !P1 ;  /* 0xff80000014147808 */ /* 0x000fe20004800000 */
[----:B------:R-:W1:Y:S01]  /*34e0*/  MUFU.TANH R36, R36 ;  /* 0x0000002400247308 */ /* 0x000e620000002400 */
[----:B------:R-:W-:Y:S02]  /*34f0*/  FSEL R37, R41, -INF , !P3 ;  /* 0xff80000029257808 */ /* 0x000fe40005800000 */
[----:B------:R-:W-:Y:S02]  /*3500*/  ISETP.GE.AND P3, PT, R35, R194, PT ;  /* 0x000000c22300720c */ /* 0x000fe40003f66270 */
[----:B------:R-:W-:Y:S02]  /*3510*/  ISETP.GT.AND P1, PT, R135, R34, PT ;  /* 0x000000228700720c */ /* 0x000fe40003f24270 */
[----:B------:R-:W-:-:S02]  /*3520*/  FSEL R35, R20, -INF , !P5 ;  /* 0xff80000014237808 */ /* 0x000fc40006800000 */
[----:B------:R-:W-:Y:S01]  /*3530*/  FSEL R22, R22, -INF , !P4 ;  /* 0xff80000016167808 */ /* 0x000fe20006000000 */
[----:B------:R-:W-:Y:S01]  /*3540*/  MUFU.TANH R20, R59 ;  /* 0x0000003b00147308 */ /* 0x000fe20000002400 */
[----:B------:R-:W-:Y:S02]  /*3550*/  ISETP.GT.AND P5, PT, R135, R27, PT ;  /* 0x0000001b8700720c */ /* 0x000fe40003fa4270 */
[----:B------:R-:W-:Y:S02]  /*3560*/  FSEL R37, R37, -INF , !P6 ;  /* 0xff80000025257808 */ /* 0x000fe40007000000 */
[-C--:B------:R-:W-:Y:S02]  /*3570*/  ISETP.GE.AND P6, PT, R34, R194.reuse, PT ;  /* 0x000000c22200720c */ /* 0x080fe40003fc6270 */
[----:B------:R-:W-:Y:S02]  /*3580*/  ISETP.GE.AND P4, PT, R27, R194, PT ;  /* 0x000000c21b00720c */ /* 0x000fe40003f86270 */
[----:B------:R-:W-:-:S02]  /*3590*/  FSEL R24, R24, -INF , !P1 ;  /* 0xff80000018187808 */ /* 0x000fc40004800000 */
[----:B------:R-:W-:Y:S01]  /*35a0*/  FSEL R27, R22, -INF , !P3 ;  /* 0xff800000161b7808 */ /* 0x000fe20005800000 */
[----:B------:R-:W-:Y:S01]  /*35b0*/  FMUL.FTZ R22, R50, UR6 ;  /* 0x0000000632167c20 */ /* 0x000fe20008410000 */
[C---:B------:R-:W-:Y:S02]  /*35c0*/  ISETP.GT.AND P3, PT, R135.reuse, R32, PT ;  /* 0x000000208700720c */ /* 0x040fe40003f64270 */
[----:B------:R-:W-:Y:S02]  /*35d0*/  FSEL R13, R12, -INF , !P5 ;  /* 0xff8000000c0d7808 */ /* 0x000fe40006800000 */
[----:B------:R-:W-:Y:S01]  /*35e0*/  FSEL R25, R24, -INF , !P6 ;  /* 0xff80000018197808 */ /* 0x000fe20007000000 */
[----:B------:R-:W3:Y:S01]  /*35f0*/  MUFU.TANH R12, R54 ;  /* 0x00000036000c7308 */ /* 0x000ee20000002400 */
[----:B------:R-:W-:Y:S02]  /*3600*/  ISETP.GT.AND P6, PT, R135, R19, PT ;  /* 0x000000138700720c */ /* 0x000fe40003fc4270 */
[----:B------:R-:W-:-:S02]  /*3610*/  ISETP.GE.AND P5, PT, R19, R194, PT ;  /* 0x000000c21300720c */ /* 0x000fc40003fa6270 */
[-C--:B------:R-:W-:Y:S02]  /*3620*/  ISETP.GE.AND P1, PT, R32, R194.reuse, PT ;  /* 0x000000c22000720c */ /* 0x080fe40003f26270 */
[----:B------:R-:W-:Y:S01]  /*3630*/  FSEL R14, R14, -INF , !P3 ;  /* 0xff8000000e0e7808 */ /* 0x000fe20005800000 */
[----:B------:R-:W-:Y:S01]  /*3640*/  MUFU.TANH R22, R22 ;  /* 0x0000001600167308 */ /* 0x000fe20000002400 */
[----:B------:R-:W-:Y:S02]  /*3650*/  FSEL R19, R13, -INF , !P4 ;  /* 0xff8000000d137808 */ /* 0x000fe40006000000 */
[----:B------:R-:W-:Y:S02]  /*3660*/  ISETP.GT.AND P4, PT, R135, R17, PT ;  /* 0x000000118700720c */ /* 0x000fe40003f84270 */
[----:B------:R-:W-:Y:S02]  /*3670*/  ISETP.GE.AND P3, PT, R17, R194, PT ;  /* 0x000000c21100720c */ /* 0x000fe40003f66270 */
[----:B------:R-:W-:-:S02]  /*3680*/  FSEL R17, R14, -INF , !P1 ;  /* 0xff8000000e117808 */ /* 0x000fc40004800000 */
[----:B------:R-:W-:Y:S01]  /*3690*/  ISETP.GT.AND P1, PT, R135, R15, PT ;  /* 0x0000000f8700720c */ /* 0x000fe20003f24270 */
[----:B------:R-:W4:Y:S01]  /*36a0*/  MUFU.TANH R14, R55 ;  /* 0x00000037000e7308 */ /* 0x000f220000002400 */
[----:B------:R-:W-:Y:S02]  /*36b0*/  FSEL R13, R63, -INF , !P4 ;  /* 0xff8000003f0d7808 */ /* 0x000fe40006000000 */
[----:B------:R-:W-:Y:S02]  /*36c0*/  FMNMX3.FTZ R24, R33, R3, R31, !PT ;  /* 0x0000000321187276 */ /* 0x000fe4000781001f */
[----:B------:R-:W-:Y:S02]  /*36d0*/  FSEL R13, R13, -INF , !P3 ;  /* 0xff8000000d0d7808 */ /* 0x000fe40005800000 */
[----:B-1----:R-:W-:Y:S02]  /*36e0*/  FSEL R36, R36, -INF , !P1 ;  /* 0xff80000024247808 */ /* 0x002fe40004800000 */
[----:B------:R-:W-:-:S02]  /*36f0*/  ISETP.GT.AND P3, PT, R135, R28, PT ;  /* 0x0000001c8700720c */ /* 0x000fc40003f64270 */
[-C--:B------:R-:W-:Y:S02]  /*3700*/  ISETP.GE.AND P1, PT, R28, R194.reuse, PT ;  /* 0x000000c21c00720c */ /* 0x080fe40003f26270 */
[----:B------:R-:W-:Y:S02]  /*3710*/  FMNMX3.FTZ R28, R24, R29, R23, !PT ;  /* 0x0000001d181c7276 */ /* 0x000fe40007810017 */
[----:B------:R-:W-:Y:S01]  /*3720*/  FSEL R62, R62, -INF , !P6 ;  /* 0xff8000003e3e7808 */ /* 0x000fe20007000000 */
[----:B------:R-:W1:Y:S01]  /*3730*/  MUFU.TANH R24, R51 ;  /* 0x0000003300187308 */ /* 0x000e620000002400 */
[----:B------:R-:W-:Y:S02]  /*3740*/  FMNMX3.FTZ R28, R28, R11, R9, !PT ;  /* 0x0000000b1c1c7276 */ /* 0x000fe40007810009 */
[----:B------:R-:W-:Y:S02]  /*3750*/  ISETP.GE.AND P6, PT, R15, R194, PT ;  /* 0x000000c20f00720c */ /* 0x000fe40003fc6270 */
[----:B------:R-:W-:-:S02]  /*3760*/  FSEL R15, R62, -INF , !P5 ;  /* 0xff8000003e0f7808 */ /* 0x000fc40006800000 */
[----:B------:R-:W-:Y:S02]  /*3770*/  ISETP.GT.AND P5, PT, R135, R30, PT ;  /* 0x0000001e8700720c */ /* 0x000fe40003fa4270 */
[----:B------:R-:W-:Y:S02]  /*3780*/  FMNMX3.FTZ R28, R28, R21, R167, !PT ;  /* 0x000000151c1c7276 */ /* 0x000fe400078100a7 */
[----:B---3--:R-:W-:Y:S02]  /*3790*/  FSEL R12, R12, -INF , !P3 ;  /* 0xff8000000c0c7808 */ /* 0x008fe40005800000 */
[----:B------:R-:W-:Y:S02]  /*37a0*/  ISETP.GE.AND P4, PT, R30, R194, PT ;  /* 0x000000c21e00720c */ /* 0x000fe40003f86270 */
[----:B------:R-:W-:Y:S02]  /*37b0*/  FSEL R20, R20, -INF , !P5 ;  /* 0xff80000014147808 */ /* 0x000fe40006800000 */
[----:B------:R-:W-:-:S02]  /*37c0*/  FMNMX3.FTZ R28, R28, R213, R169, !PT ;  /* 0x000000d51c1c7276 */ /* 0x000fc400078100a9 */
[----:B------:R-:W-:Y:S02]  /*37d0*/  FSEL R207, R12, -INF , !P1 ;  /* 0xff8000000ccf7808 */ /* 0x000fe40004800000 */
[----:B------:R-:W-:Y:S02]  /*37e0*/  FSEL R145, R20, -INF , !P4 ;  /* 0xff80000014917808 */ /* 0x000fe40006000000 */
[----:B------:R-:W-:Y:S01]  /*37f0*/  FMNMX3.FTZ R12, R28, R175, R205, !PT ;  /* 0x000000af1c0c7276 */ /* 0x000fe200078100cd */
[----:B------:R-:W3:Y:S01]  /*3800*/  MUFU.TANH R20, R86 ;  /* 0x0000005600147308 */ /* 0x000ee20000002400 */
[----:B------:R-:W-:Y:S02]  /*3810*/  ISETP.GT.AND P4, PT, R135, R18, PT ;  /* 0x000000128700720c */ /* 0x000fe40003f84270 */
[----:B------:R-:W-:Y:S01]  /*3820*/  ISETP.GE.AND P3, PT, R18, R194, PT ;  /* 0x000000c21200720c */ /* 0x000fe20003f66270 */
[----:B------:R-:W-:Y:S01]  /*3830*/  FMUL.FTZ R18, R87, UR6 ;  /* 0x0000000657127c20 */ /* 0x000fe20008410000 */
[----:B------:R-:W-:-:S02]  /*3840*/  FSEL R147, R36, -INF , !P6 ;  /* 0xff80000024937808 */ /* 0x000fc40007000000 */
[----:B------:R-:W-:Y:S02]  /*3850*/  ISETP.GT.AND P6, PT, R135, R26, PT ;  /* 0x0000001a8700720c */ /* 0x000fe40003fc4270 */
[----:B------:R-:W-:Y:S01]  /*3860*/  ISETP.GE.AND P5, PT, R26, R194, PT ;  /* 0x000000c21a00720c */ /* 0x000fe20003fa6270 */
[----:B------:R-:W5:Y:S01]  /*3870*/  MUFU.TANH R18, R18 ;  /* 0x0000001200127308 */ /* 0x000f620000002400 */
[----:B------:R-:W-:Y:S02]  /*3880*/  FMNMX3.FTZ R12, R12, R191, R189, !PT ;  /* 0x000000bf0c0c7276 */ /* 0x000fe400078100bd */
[----:B------:R-:W-:Y:S02]  /*3890*/  FMNMX3.FTZ R26, R37, R35, R27, !PT ;  /* 0x00000023251a7276 */ /* 0x000fe4000781001b */
[----:B----4-:R-:W-:Y:S02]  /*38a0*/  FSEL R181, R14, -INF , !P6 ;  /* 0xff8000000eb57808 */ /* 0x010fe40007000000 */
[----:B------:R-:W-:-:S02]  /*38b0*/  FMNMX.FTZ R12, R187, R12, !PT ;  /* 0x0000000cbb0c7209 */ /* 0x000fc40007810000 */
[----:B------:R-:W-:Y:S02]  /*38c0*/  FMNMX3.FTZ R14, R26, R25, R19, !PT ;  /* 0x000000191a0e7276 */ /* 0x000fe40007810013 */
[----:B------:R-:W-:Y:S01]  /*38d0*/  FSEL R181, R181, -INF , !P5 ;  /* 0xff800000b5b57808 */ /* 0x000fe20006800000 */
[----:B------:R-:W4:Y:S01]  /*38e0*/  SHFL.BFLY PT, R39, R12, 0x2, 0x1f ;  /* 0x0c401f000c277f89 */ /* 0x000f2200000e0000 */
[----:B------:R-:W-:Y:S02]  /*38f0*/  FMNMX3.FTZ R14, R14, R17, R15, !PT ;  /* 0x000000110e0e7276 */ /* 0x000fe4000781000f */
[----:B------:R-:W-:Y:S02]  /*3900*/  FSEL R22, R22, -INF , !P4 ;  /* 0xff80000016167808 */ /* 0x000fe40006000000 */
[C---:B------:R-:W-:Y:S02]  /*3910*/  ISETP.GT.AND P1, PT, R135.reuse, R16, PT ;  /* 0x000000108700720c */ /* 0x040fe40003f24270 */
[----:B------:R-:W-:-:S02]  /*3920*/  ISETP.GT.AND P5, PT, R135, R10, PT ;  /* 0x0000000a8700720c */ /* 0x000fc40003fa4270 */
[----:B------:R-:W-:Y:S02]  /*3930*/  FMNMX3.FTZ R14, R14, R13, R147, !PT ;  /* 0x0000000d0e0e7276 */ /* 0x000fe40007810093 */
[----:B------:R-:W-:Y:S02]  /*3940*/  FSEL R185, R22, -INF , !P3 ;  /* 0xff80000016b97808 */ /* 0x000fe40005800000 */
[-C--:B------:R-:W-:Y:S02]  /*3950*/  ISETP.GE.AND P6, PT, R16, R194.reuse, PT ;  /* 0x000000c21000720c */ /* 0x080fe40003fc6270 */
[----:B------:R-:W-:Y:S02]  /*3960*/  ISETP.GE.AND P4, PT, R10, R194, PT ;  /* 0x000000c20a00720c */ /* 0x000fe40003f86270 */
[----:B------:R-:W-:Y:S02]  /*3970*/  ISETP.GT.AND P3, PT, R135, R8, PT ;  /* 0x000000088700720c */ /* 0x000fe40003f64270 */
[----:B-1----:R-:W-:-:S02]  /*3980*/  FSEL R24, R24, -INF , !P1 ;  /* 0xff80000018187808 */ /* 0x002fc40004800000 */
[----:B---3--:R-:W-:Y:S02]  /*3990*/  FSEL R20, R20, -INF , !P5 ;  /* 0xff80000014147808 */ /* 0x008fe40006800000 */
[----:B------:R-:W-:Y:S02]  /*39a0*/  FMNMX3.FTZ R14, R14, R145, R207, !PT ;  /* 0x000000910e0e7276 */ /* 0x000fe400078100cf */
[----:B------:R-:W-:Y:S02]  /*39b0*/  ISETP.GE.AND P1, PT, R8, R194, PT ;  /* 0x000000c20800720c */ /* 0x000fe40003f26270 */
[----:B-----5:R-:W-:Y:S02]  /*39c0*/  FSEL R18, R18, -INF , !P3 ;  /* 0xff80000012127808 */ /* 0x020fe40005800000 */
[----:B------:R-:W-:Y:S02]  /*39d0*/  FSEL R183, R24, -INF , !P6 ;  /* 0xff80000018b77808 */ /* 0x000fe40007000000 */
[----:B------:R-:W-:-:S02]  /*39e0*/  FSEL R179, R20, -INF , !P4 ;  /* 0xff80000014b37808 */ /* 0x000fc40006000000 */
[----:B------:R-:W-:Y:S02]  /*39f0*/  FMNMX3.FTZ R14, R14, R181, R185, !PT ;  /* 0x000000b50e0e7276 */ /* 0x000fe400078100b9 */
[----:B------:R-:W-:Y:S02]  /*3a00*/  FSEL R177, R18, -INF , !P1 ;  /* 0xff80000012b17808 */ /* 0x000fe40004800000 */
[----:B------:R-:W-:Y:S02]  /*3a10*/  FMNMX3.FTZ R10, R14, R183, R179, !PT ;  /* 0x000000b70e0a7276 */ /* 0x000fe400078100b3 */
[----:B----4-:R-:W-:Y:S02]  /*3a20*/  FMNMX.FTZ R41, R12, R39, !PT ;  /* 0x000000270c297209 */ /* 0x010fe40007810000 */
[----:B------:R-:W-:Y:S02]  /*3a30*/  FMNMX.FTZ R10, R177, R10, !PT ;  /* 0x0000000ab10a7209 */ /* 0x000fe40007810000 */
[----:B------:R-:W-:Y:S01]  /*3a40*/  LOP3.LUT R192, R101, 0x200, R0, 0xf8, !PT ;  /* 0x0000020065c07812 */ /* 0x000fe200078ef800 */
[----:B------:R-:W1:Y:S03]  /*3a50*/  SHFL.BFLY PT, R132, R41, 0x1, 0x1f ;  /* 0x0c201f0029847f89 */ /* 0x000e6600000e0000 */
[----:B------:R-:W-:Y:S01]  /*3a60*/  LEA R171, R192, UR5, 0x1 ;  /* 0x00000005c0ab7c11 */ /* 0x000fe2000f8e08ff */
[----:B------:R-:W3:Y:S04]  /*3a70*/  SHFL.BFLY PT, R39, R10, 0x2, 0x1f ;  /* 0x0c401f000a277f89 */ /* 0x000ee800000e0000 */
[--C-:B------:R-:W-:Y:S01]  /*3a80*/  IMAD.IADD R166, R4, 0x1, R171.reuse ;  /* 0x0000000104a67824 */ /* 0x100fe200078e02ab */
[----:B------:R-:W-:Y:S01]  /*3a90*/  LDSM.16.MT88.4 R124, [R171+0x12000] ;  /* 0x01200000ab7c783b */ /* 0x000fe20000004200 */
[----:B------:R-:W-:-:S02]  /*3aa0*/  IMAD.IADD R173, R100, 0x1, R171 ;  /* 0x0000000164ad7824 */ /* 0x000fc400078e02ab */
[----:B------:R-:W-:Y:S01]  /*3ab0*/  IMAD.IADD R165, R100, 0x1, R166 ;  /* 0x0000000164a57824 */ /* 0x000fe200078e02a6 */
[----:B------:R-:W-:Y:S04]  /*3ac0*/  LDSM.16.MT88.4 R108, [R166+0x12000] ;  /* 0x01200000a66c783b */ /* 0x000fe80000004200 */
[----:B------:R-:W-:Y:S04]  /*3ad0*/  LDSM.16.MT88.4 R116, [R173+0x12000] ;  /* 0x01200000ad74783b */ /* 0x000fe80000004200 */
[----:B------:R-:W-:Y:S01]  /*3ae0*/  LDSM.16.MT88.4 R48, [R173+0x14000] ;  /* 0x01400000ad30783b */ /* 0x000fe20000004200 */
[----:B-1----:R-:W-:-:S03]  /*3af0*/  FMNMX.FTZ R132, R41, R132, !PT ;  /* 0x0000008429847209 */ /* 0x002fc60007810000 */
[----:B------:R-:W-:Y:S01]  /*3b00*/  LDSM.16.MT88.4 R80, [R173+0x16000] ;  /* 0x01600000ad50783b */ /* 0x000fe20000004200 */
[----:B---3--:R-:W-:Y:S01]  /*3b10*/  FMNMX.FTZ R39, R10, R39, !PT ;  /* 0x000000270a277209 */ /* 0x008fe20007810000 */
[C---:B--2---:R-:W-:Y:S01]  /*3b20*/  FMUL.FTZ R178, R132.reuse, UR4 ;  /* 0x0000000484b27c20 */ /* 0x044fe20008410000 */
[----:B------:R-:W-:Y:S01]  /*3b30*/  FSETP.NEU.FTZ.AND P1, PT, R132, -INF , PT ;  /* 0xff8000008400780b */ /* 0x000fe20003f3d000 */
[----:B------:R-:W-:Y:S03]  /*3b40*/  LDSM.16.MT88.4 R40, [R171+0x14000] ;  /* 0x01400000ab28783b */ /* 0x000fe60000004200 */
[----:B------:R-:W-:Y:S01]  /*3b50*/  FSEL R178, R178, RZ, P1 ;  /* 0x000000ffb2b27208 */ /* 0x000fe20000800000 */
[----:B------:R-:W1:Y:S04]  /*3b60*/  SHFL.BFLY PT, R8, R39, 0x1, 0x1f ;  /* 0x0c201f0027087f89 */ /* 0x000e6800000e0000 */
[--C-:B------:R-:W-:Y:S01]  /*3b70*/  FFMA.FTZ R163, R3, UR4, -R178.reuse ;  /* 0x0000000403a37c23 */ /* 0x100fe200080108b2 */
[--C-:B------:R-:W-:Y:S01]  /*3b80*/  FFMA.FTZ R164, R33, UR4, -R178.reuse ;  /* 0x0000000421a47c23 */ /* 0x100fe200080108b2 */
[--C-:B------:R-:W-:Y:S01]  /*3b90*/  FFMA.FTZ R160, R31, UR4, -R178.reuse ;  /* 0x000000041fa07c23 */ /* 0x100fe200080108b2 */
[--C-:B------:R-:W-:Y:S01]  /*3ba0*/  FFMA.FTZ R159, R29, UR4, -R178.reuse ;  /* 0x000000041d9f7c23 */ /* 0x100fe200080108b2 */
[----:B------:R-:W2:Y:S01]  /*3bb0*/  LDSM.16.MT88.4 R100, [R165+0x12000] ;  /* 0x01200000a564783b */ /* 0x000ea20000004200 */
[--C-:B------:R-:W-:Y:S01]  /*3bc0*/  FFMA.FTZ R155, R11, UR4, -R178.reuse ;  /* 0x000000040b9b7c23 */ /* 0x100fe200080108b2 */
[--C-:B------:R-:W-:Y:S01]  /*3bd0*/  FFMA.FTZ R152, R9, UR4, -R178.reuse ;  /* 0x0000000409987c23 */ /* 0x100fe200080108b2 */
[----:B------:R-:W-:Y:S01]  /*3be0*/  MUFU.EX2 R164, R164 ;  /* 0x000000a400a47308 */ /* 0x000fe20000000800 */
[----:B------:R-:W3:Y:S01]  /*3bf0*/  LDSM.16.MT88.4 R56, [R166+0x14000] ;  /* 0x01400000a638783b */ /* 0x000ee20000004200 */
[--C-:B------:R-:W-:Y:S01]  /*3c00*/  FFMA.FTZ R156, R23, UR4, -R178.reuse ;  /* 0x00000004179c7c23 */ /* 0x100fe200080108b2 */
[--C-:B------:R-:W-:Y:S01]  /*3c10*/  FFMA.FTZ R151, R21, UR4, -R178.reuse ;  /* 0x0000000415977c23 */ /* 0x100fe200080108b2 */
[--C-:B------:R-:W-:Y:S01]  /*3c20*/  FFMA.FTZ R170, R175, UR4, -R178.reuse ;  /* 0x00000004afaa7c23 */ /* 0x100fe200080108b2 */
[----:B------:R-:W4:Y:S01]  /*3c30*/  LDSM.16.MT88.4 R64, [R165+0x14000] ;  /* 0x01400000a540783b */ /* 0x000f220000004200 */
[--C-:B------:R-:W-:Y:S01]  /*3c40*/  FFMA.FTZ R167, R167, UR4, -R178.reuse ;  /* 0x00000004a7a77c23 */ /* 0x100fe200080108b2 */
[--C-:B------:R-:W-:Y:S01]  /*3c50*/  FFMA.FTZ R168, R213, UR4, -R178.reuse ;  /* 0x00000004d5a87c23 */ /* 0x100fe200080108b2 */
[----:B------:R-:W5:Y:S01]  /*3c60*/  MUFU.EX2 R163, R163 ;  /* 0x000000a300a37308 */ /* 0x000f620000000800 */
[----:B------:R-:W4:Y:S01]  /*3c70*/  LDSM.16.MT88.4 R72, [R171+0x16000] ;  /* 0x01600000ab48783b */ /* 0x000f220000004200 */
[--C-:B------:R-:W-:Y:S01]  /*3c80*/  FFMA.FTZ R169, R169, UR4, -R178.reuse ;  /* 0x00000004a9a97c23 */ /* 0x100fe200080108b2 */
[--C-:B------:R-:W-:Y:S01]  /*3c90*/  FFMA.FTZ R180, R205, UR4, -R178.reuse ;  /* 0x00000004cdb47c23 */ /* 0x100fe200080108b2 */
[--C-:B------:R-:W-:Y:S01]  /*3ca0*/  FFMA.FTZ R191, R191, UR4, -R178.reuse ;  /* 0x00000004bfbf7c23 */ /* 0x100fe200080108b2 */
[----:B-1----:R-:W-:Y:S01]  /*3cb0*/  FMNMX.FTZ R3, R39, R8, !PT ;  /* 0x0000000827037209 */ /* 0x002fe20007810000 */
[----:B------:R-:W1:Y:S01]  /*3cc0*/  LDSM.16.MT88.4 R88, [R166+0x16000] ;  /* 0x01600000a658783b */ /* 0x000e620000004200 */
[----:B------:R-:W-:Y:S01]  /*3cd0*/  FFMA.FTZ R182, R189, UR4, -R178 ;  /* 0x00000004bdb67c23 */ /* 0x000fe200080108b2 */
[----:B------:R-:W-:Y:S01]  /*3ce0*/  MUFU.EX2 R160, R160 ;  /* 0x000000a000a07308 */ /* 0x000fe20000000800 */
[C---:B------:R-:W-:Y:S01]  /*3cf0*/  FSETP.NEU.FTZ.AND P1, PT, R3.reuse, -INF , PT ;  /* 0xff8000000300780b */ /* 0x040fe20003f3d000 */
[----:B------:R-:W-:Y:S01]  /*3d00*/  FMUL.FTZ R174, R3, UR4 ;  /* 0x0000000403ae7c20 */ /* 0x000fe20008410000 */
[----:B------:R-:W1:Y:S04]  /*3d10*/  LDSM.16.MT88.4 R8, [R165+0x16000] ;  /* 0x01600000a508783b */ /* 0x000e680000004200 */
[----:B------:R-:W-:Y:S01]  /*3d20*/  FSEL R174, R174, RZ, P1 ;  /* 0x000000ffaeae7208 */ /* 0x000fe20000800000 */
[----:B------:R-:W2:Y:S01]  /*3d30*/  MUFU.EX2 R159, R159 ;  /* 0x0000009f009f7308 */ /* 0x000ea20000000800 */
[----:B-----5:R-:W-:Y:S01]  /*3d40*/  F2FP.BF16.F32.PACK_AB R96, R163, R164 ;  /* 0x000000a4a360723e */ /* 0x020fe200000010ff */
[----:B------:R-:W-:Y:S01]  /*3d50*/  LDSM.16.MT88.4 R20, [R166+0x14800] ;  /* 0x01480000a614783b */ /* 0x000fe20000004200 */
[----:B------:R-:W-:Y:S01]  /*3d60*/  FADD.FTZ R163, R164, R163 ;  /* 0x000000a3a4a37221 */ /* 0x000fe20000010000 */
[--C-:B------:R-:W-:Y:S01]  /*3d70*/  FFMA.FTZ R162, R37, UR4, -R174.reuse ;  /* 0x0000000425a27c23 */ /* 0x100fe200080108ae */
[--C-:B------:R-:W-:Y:S01]  /*3d80*/  FFMA.FTZ R161, R35, UR4, -R174.reuse ;  /* 0x0000000423a17c23 */ /* 0x100fe200080108ae */
[--C-:B------:R-:W-:Y:S01]  /*3d90*/  FFMA.FTZ R158, R27, UR4, -R174.reuse ;  /* 0x000000041b9e7c23 */ /* 0x100fe200080108ae */
[--C-:B------:R-:W-:Y:S01]  /*3da0*/  FFMA.FTZ R157, R25, UR4, -R174.reuse ;  /* 0x00000004199d7c23 */ /* 0x100fe200080108ae */
[--C-:B------:R-:W-:Y:S01]  /*3db0*/  FFMA.FTZ R150, R15, UR4, -R174.reuse ;  /* 0x000000040f967c23 */ /* 0x100fe200080108ae */
[--C-:B------:R-:W-:Y:S01]  /*3dc0*/  FFMA.FTZ R149, R13, UR4, -R174.reuse ;  /* 0x000000040d957c23 */ /* 0x100fe200080108ae */
[----:B------:R-:W-:Y:S01]  /*3dd0*/  MUFU.EX2 R162, R162 ;  /* 0x000000a200a27308 */ /* 0x000fe20000000800 */
[----:B------:R-:W5:Y:S01]  /*3de0*/  LDSM.16.MT88.4 R12, [R171+0x14800] ;  /* 0x01480000ab0c783b */ /* 0x000f620000004200 */
[--C-:B------:R-:W-:Y:S01]  /*3df0*/  FFMA.FTZ R154, R19, UR4, -R174.reuse ;  /* 0x00000004139a7c23 */ /* 0x100fe200080108ae */
[--C-:B------:R-:W-:Y:S01]  /*3e00*/  FFMA.FTZ R153, R17, UR4, -R174.reuse ;  /* 0x0000000411997c23 */ /* 0x100fe200080108ae */
[--C-:B------:R-:W-:Y:S01]  /*3e10*/  FFMA.FTZ R172, R147, UR4, -R174.reuse ;  /* 0x0000000493ac7c23 */ /* 0x100fe200080108ae */
[----:B------:R-:W5:Y:S01]  /*3e20*/  LDSM.16.MT88.4 R24, [R173+0x14800] ;  /* 0x01480000ad18783b */ /* 0x000f620000004200 */
[--C-:B------:R-:W-:Y:S01]  /*3e30*/  FFMA.FTZ R175, R145, UR4, -R174.reuse ;  /* 0x0000000491af7c23 */ /* 0x100fe200080108ae */
[----:B--2---:R-:W-:Y:S01]  /*3e40*/  F2FP.BF16.F32.PACK_AB R98, R159, R160 ;  /* 0x000000a09f62723e */ /* 0x004fe200000010ff */
[----:B------:R-:W2:Y:S01]  /*3e50*/  MUFU.EX2 R161, R161 ;  /* 0x000000a100a17308 */ /* 0x000ea20000000800 */
[----:B------:R-:W5:Y:S01]  /*3e60*/  LDSM.16.MT88.4 R16, [R166+0x12800] ;  /* 0x01280000a610783b */ /* 0x000f620000004200 */
[--C-:B------:R-:W-:Y:S01]  /*3e70*/  FFMA.FTZ R176, R207, UR4, -R174.reuse ;  /* 0x00000004cfb07c23 */ /* 0x100fe200080108ae */
[----:B------:R-:W-:Y:S01]  /*3e80*/  FFMA.FTZ R181, R181, UR4, -R174 ;  /* 0x00000004b5b57c23 */ /* 0x000fe200080108ae */
[----:B------:R-:W-:Y:S01]  /*3e90*/  FFMA.FTZ R207, R187, UR4, -R178 ;  /* 0x00000004bbcf7c23 */ /* 0x000fe200080108b2 */
[----:B------:R-:W-:Y:S01]  /*3ea0*/  LDSM.16.MT88.4 R140, [R173+0x12800] ;  /* 0x01280000ad8c783b */ /* 0x000fe20000004200 */
[--C-:B------:R-:W-:Y:S01]  /*3eb0*/  FFMA.FTZ R178, R185, UR4, -R174.reuse ;  /* 0x00000004b9b27c23 */ /* 0x100fe200080108ae */
[--C-:B------:R-:W-:Y:S01]  /*3ec0*/  FFMA.FTZ R183, R183, UR4, -R174.reuse ;  /* 0x00000004b7b77c23 */ /* 0x100fe200080108ae */
[----:B------:R-:W-:Y:S01]  /*3ed0*/  MUFU.EX2 R158, R158 ;  /* 0x0000009e009e7308 */ /* 0x000fe20000000800 */
[----:B------:R-:W-:Y:S01]  /*3ee0*/  LDSM.16.MT88.4 R136, [R173+0x16800] ;  /* 0x01680000ad88783b */ /* 0x000fe20000004200 */
[--C-:B------:R-:W-:Y:S01]  /*3ef0*/  FFMA.FTZ R179, R179, UR4, -R174.reuse ;  /* 0x00000004b3b37c23 */ /* 0x100fe200080108ae */
[----:B------:R-:W-:Y:S01]  /*3f00*/  FFMA.FTZ R174, R177, UR4, -R174 ;  /* 0x00000004b1ae7c23 */ /* 0x000fe200080108ae */
[----:B------:R-:W-:Y:S01]  /*3f10*/  FADD.FTZ R160, R160, R163 ;  /* 0x000000a3a0a07221 */ /* 0x000fe20000010000 */
[----:B------:R-:W-:Y:S01]  /*3f20*/  LDSM.16.MT88.4 R32, [R171+0x12800] ;  /* 0x01280000ab20783b */ /* 0x000fe20000004200 */
[----:B------:R-:W-:-:S02]  /*3f30*/  ISETP.GT.U32.AND P1, PT, R134, R201, PT ;  /* 0x000000c98600720c */ /* 0x000fc40003f24070 */
[----:B------:R-:W3:Y:S01]  /*3f40*/  MUFU.EX2 R157, R157 ;  /* 0x0000009d009d7308 */ /* 0x000ee20000000800 */
[----:B--2---:R-:W-:Y:S01]  /*3f50*/  F2FP.BF16.F32.PACK_AB R97, R161, R162 ;  /* 0x000000a2a161723e */ /* 0x004fe200000010ff */
[----:B------:R-:W-:Y:S01]  /*3f60*/  LDSM.16.MT88.4 R28, [R165+0x12800] ;  /* 0x01280000a51c783b */ /* 0x000fe20000004200 */
[----:B------:R-:W-:Y:S01]  /*3f70*/  FADD.FTZ R161, R162, R161 ;  /* 0x000000a1a2a17221 */ /* 0x000fe20000010000 */
[----:B------:R-:W-:Y:S02]  /*3f80*/  FADD.FTZ R159, R159, R160 ;  /* 0x000000a09f9f7221 */ /* 0x000fe40000010000 */
[----:B------:R-:W-:Y:S02]  /*3f90*/  LDSM.16.MT88.4 R144, [R173+0x13000] ;  /* 0x01300000ad90783b */ /* 0x000fe40000004200 */
[----:B------:R-:W-:Y:S08]  /*3fa0*/  MUFU.EX2 R156, R156 ;  /* 0x0000009c009c7308 */ /* 0x000ff00000000800 */
[----:B------:R-:W2:Y:S01]  /*3fb0*/  MUFU.EX2 R155, R155 ;  /* 0x0000009b009b7308 */ /* 0x000ea20000000800 */
        /* <DEDUP_REMOVED lines=20> */
[C---:B------:R-:W-:Y:S07]  /*4100*/  HMMA.16816.F32.BF16 R52, R96.reuse, R56, RZ ;  /* 0x000000386034723c */ /* 0x040fee00000418ff */
[----:B------:R-:W-:Y:S01]  /*4110*/  MUFU.EX2 R170, R170 ;  /* 0x000000aa00aa7308 */ /* 0x000fe20000000800 */
[C---:B----4-:R-:W-:Y:S07]  /*4120*/  HMMA.16816.F32.BF16 R60, R96.reuse, R64, RZ ;  /* 0x00000040603c723c */ /* 0x050fee00000418ff */
[----:B------:R-:W-:Y:S01]  /*4130*/  MUFU.EX2 R172, R172 ;  /* 0x000000ac00ac7308 */ /* 0x000fe20000000800 */
[C---:B------:R-:W-:Y:S07]  /*4140*/  HMMA.16816.F32.BF16 R68, R96.reuse, R72, RZ ;  /* 0x000000486044723c */ /* 0x040fee00000418ff */
[----:B------:R-:W4:Y:S01]  /*4150*/  MUFU.EX2 R175, R175 ;  /* 0x000000af00af7308 */ /* 0x000f220000000800 */
[C---:B-1----:R-:W-:Y:S07]  /*4160*/  HMMA.16816.F32.BF16 R84, R96.reuse, R88, RZ ;  /* 0x000000586054723c */ /* 0x042fee00000418ff */
[----:B------:R-:W-:Y:S01]  /*4170*/  MUFU.EX2 R176, R176 ;  /* 0x000000b000b07308 */ /* 0x000fe20000000800 */
[C---:B------:R-:W-:Y:S07]  /*4180*/  HMMA.16816.F32.BF16 R116, R96.reuse, R118, RZ ;  /* 0x000000766074723c */ /* 0x040fee00000418ff */
[----:B------:R-:W1:Y:S01]  /*4190*/  MUFU.EX2 R181, R181 ;  /* 0x000000b500b57308 */ /* 0x000e620000000800 */
[C---:B------:R-:W-:Y:S07]  /*41a0*/  HMMA.16816.F32.BF16 R48, R96.reuse, R50, RZ ;  /* 0x000000326030723c */ /* 0x040fee00000418ff */
[----:B------:R-:W-:Y:S01]  /*41b0*/  MUFU.EX2 R180, R180 ;  /* 0x000000b400b47308 */ /* 0x000fe20000000800 */
[C---:B------:R-:W-:Y:S07]  /*41c0*/  HMMA.16816.F32.BF16 R80, R96.reuse, R82, RZ ;  /* 0x000000526050723c */ /* 0x040fee00000418ff */
[----:B------:R-:W1:Y:S01]  /*41d0*/  MUFU.EX2 R191, R191 ;  /* 0x000000bf00bf7308 */ /* 0x000e620000000800 */
[C---:B------:R-:W-:Y:S07]  /*41e0*/  HMMA.16816.F32.BF16 R124, R96.reuse, R126, RZ ;  /* 0x0000007e607c723c */ /* 0x040fee00000418ff */
        /* <DEDUP_REMOVED lines=10> */
[----:B------:R-:W1:Y:S01]  /*4290*/  MUFU.EX2 R174, R174 ;  /* 0x000000ae00ae7308 */ /* 0x000e620000000800 */
[C---:B------:R-:W-:Y:S08]  /*42a0*/  HMMA.16816.F32.BF16 R88, R96.reuse, R90, RZ ;  /* 0x0000005a6058723c */ /* 0x040ff000000418ff */
[----:B------:R-:W-:Y:S01]  /*42b0*/  HMMA.16816.F32.BF16 R92, R96, R8, RZ ;  /* 0x00000008605c723c */ /* 0x000fe200000418ff */
        /* <DEDUP_REMOVED lines=8> */
[----:B-----5:R-:W-:-:S03]  /*4340*/  F2FP.BF16.F32.PACK_AB R11, R149, R150 ;  /* 0x00000096950b723e */ /* 0x020fc600000010ff */
[----:B------:R-:W-:-:S04]  /*4350*/  FADD.FTZ R150, R150, R153 ;  /* 0x0000009996967221 */ /* 0x000fc80000010000 */
[----:B------:R-:W-:Y:S01]  /*4360*/  HMMA.16816.F32.BF16 R36, R8, R12, R36 ;  /* 0x0000000c0824723c */ /* 0x000fe20000041824 */
[----:B------:R-:W-:-:S07]  /*4370*/  FADD.FTZ R149, R149, R150 ;  /* 0x0000009695957221 */ /* 0x000fce0000010000 */
[C---:B------:R-:W-:Y:S01]  /*4380*/  HMMA.16816.F32.BF16 R40, R8.reuse, R14, R40 ;  /* 0x0000000e0828723c */ /* 0x040fe20000041828 */
[----:B------:R-:W2:Y:S07]  /*4390*/  LDSM.16.MT88.4 R12, [R166+0x16800] ;  /* 0x01680000a60c783b */ /* 0x000eae0000004200 */
[C---:B------:R-:W-:Y:S08]  /*43a0*/  HMMA.16816.F32.BF16 R44, R8.reuse, R24, R44 ;  /* 0x00000018082c723c */ /* 0x040ff0000004182c */
[C---:B------:R-:W-:Y:S01]  /*43b0*/  HMMA.16816.F32.BF16 R48, R8.reuse, R26, R48 ;  /* 0x0000001a0830723c */ /* 0x040fe20000041830 */
[----:B------:R-:W3:Y:S07]  /*43c0*/  LDSM.16.MT88.4 R24, [R165+0x14800] ;  /* 0x01480000a518783b */ /* 0x000eee0000004200 */
[C---:B------:R-:W-:Y:S08]  /*43d0*/  HMMA.16816.F32.BF16 R112, R8.reuse, R16, R112 ;  /* 0x000000100870723c */ /* 0x040ff00000041870 */
[C---:B------:R-:W-:Y:S01]  /*43e0*/  HMMA.16816.F32.BF16 R108, R8.reuse, R18, R108 ;  /* 0x00000012086c723c */ /* 0x040fe2000004186c */
[----:B------:R-:W5:Y:S07]  /*43f0*/  LDSM.16.MT88.4 R16, [R171+0x16800] ;  /* 0x01680000ab10783b */ /* 0x000f6e0000004200 */
[C---:B------:R-:W-:Y:S08]  /*4400*/  HMMA.16816.F32.BF16 R52, R8.reuse, R20, R52 ;  /* 0x000000140834723c */ /* 0x040ff00000041834 */
        /* <DEDUP_REMOVED lines=20> */
[C---:B-----5:R-:W-:Y:S08]  /*4550*/  HMMA.16816.F32.BF16 R68, R8.reuse, R16, R68 ;  /* 0x000000100844723c */ /* 0x060ff00000041844 */
[C---:B------:R-:W-:Y:S01]  /*4560*/  HMMA.16816.F32.BF16 R72, R8.reuse, R18, R72 ;  /* 0x000000120848723c */ /* 0x040fe20000041848 */
[----:B------:R-:W3:Y:S07]  /*4570*/  LDSM.16.MT88.4 R16, [R166+0x13000] ;  /* 0x01300000a610783b */ /* 0x000eee0000004200 */
[C---:B----4-:R-:W-:Y:S08]  /*4580*/  HMMA.16816.F32.BF16 R92, R8.reuse, R20, R92 ;  /* 0x00000014085c723c */ /* 0x050ff0000004185c */
[----:B------:R-:W-:Y:S01]  /*4590*/  HMMA.16816.F32.BF16 R96, R8, R22, R96 ;  /* 0x000000160860723c */ /* 0x000fe20000041860 */
[----:B------:R-:W4:Y:S01]  /*45a0*/  LDSM.16.MT88.4 R20, [R165+0x15000] ;  /* 0x01500000a514783b */ /* 0x000f220000004200 */
[----:B------:R-:W-:-:S02]  /*45b0*/  F2FP.BF16.F32.PACK_AB R8, R168, R167 ;  /* 0x000000a7a808723e */ /* 0x000fc400000010ff */
[----:B------:R-:W-:Y:S01]  /*45c0*/  F2FP.BF16.F32.PACK_AB R9, R175, R172 ;  /* 0x000000acaf09723e */ /* 0x000fe200000010ff */
[----:B------:R-:W-:Y:S01]  /*45d0*/  FADD.FTZ R172, R172, R149 ;  /* 0x00000095acac7221 */ /* 0x000fe20000010000 */
[----:B------:R-:W-:Y:S02]  /*45e0*/  F2FP.BF16.F32.PACK_AB R10, R170, R169 ;  /* 0x000000a9aa0a723e */ /* 0x000fe400000010ff */
[----:B-1----:R-:W-:Y:S01]  /*45f0*/  F2FP.BF16.F32.PACK_AB R11, R181, R176 ;  /* 0x000000b0b50b723e */ /* 0x002fe200000010ff */
[----:B------:R-:W-:-:S04]  /*4600*/  FADD.FTZ R175, R175, R172 ;  /* 0x000000acafaf7221 */ /* 0x000fc80000010000 */
[----:B------:R-:W-:Y:S02]  /*4610*/  FADD.FTZ R176, R176, R175 ;  /* 0x000000afb0b07221 */ /* 0x000fe40000010000 */
[----:B--2---:R-:W-:Y:S02]  /*4620*/  HMMA.16816.F32.BF16 R36, R8, R12, R36 ;  /* 0x0000000c0824723c */ /* 0x004fe40000041824 */
[----:B------:R-:W-:-:S06]  /*4630*/  FADD.FTZ R181, R181, R176 ;  /* 0x000000b0b5b57221 */ /* 0x000fcc0000010000 */
        /* <DEDUP_REMOVED lines=29> */
[C---:B--2---:R-:W-:Y:S08]  /*4810*/  HMMA.16816.F32.BF16 R68, R8.reuse, R16, R68 ;  /* 0x000000100844723c */ /* 0x044ff00000041844 */
[C---:B------:R-:W-:Y:S01]  /*4820*/  HMMA.16816.F32.BF16 R72, R8.reuse, R18, R72 ;  /* 0x000000120848723c */ /* 0x040fe20000041848 */
[----:B------:R-:W2:Y:S07]  /*4830*/  LDSM.16.MT88.4 R16, [R173+0x13800] ;  /* 0x01380000ad10783b */ /* 0x000eae0000004200 */
[C---:B---3--:R-:W-:Y:S08]  /*4840*/  HMMA.16816.F32.BF16 R92, R8.reuse, R20, R92 ;  /* 0x00000014085c723c */ /* 0x048ff0000004185c */
[----:B------:R-:W-:Y:S01]  /*4850*/  HMMA.16816.F32.BF16 R96, R8, R22, R96 ;  /* 0x000000160860723c */ /* 0x000fe20000041860 */
[----:B------:R-:W-:Y:S01]  /*4860*/  F2FP.BF16.F32.PACK_AB R8, R191, R180 ;  /* 0x000000b4bf08723e */ /* 0x000fe200000010ff */
[----:B------:R-:W3:Y:S01]  /*4870*/  LDSM.16.MT88.4 R20, [R166+0x17800] ;  /* 0x01780000a614783b */ /* 0x000ee20000004200 */
        /* <DEDUP_REMOVED lines=53> */
[----:B------:R-:W-:Y:S01]  /*4bd0*/  LOP3.LUT R10, R10, 0x38, R5, 0x78, !PT ;  /* 0x000000380a0a7812 */ /* 0x000fe200078e7805 */
[----:B------:R-:W2:Y:S01]  /*4be0*/  LDCU UR4, c[0x0][0x50c] ;  /* 0x0000a180ff0477ac */ /* 0x000ea20008000800 */
[----:B------:R-:W-:Y:S01]  /*4bf0*/  LOP3.LUT R13, R0, 0x200, RZ, 0xc0, !PT ;  /* 0x00000200000d7812 */ /* 0x000fe200078ec0ff */
[----:B------:R-:W-:Y:S01]  /*4c00*/  IMAD R211, R2, 0x40, R211 ;  /* 0x0000004002d37824 */ /* 0x000fe200078e02d3 */
[----:B------:R-:W-:Y:S02]  /*4c10*/  LOP3.LUT R10, R10, 0x1e00, R133, 0xf8, !PT ;  /* 0x00001e000a0a7812 */ /* 0x000fe400078ef885 */
[----:B------:R-:W-:-:S02]  /*4c20*/  LOP3.LUT R11, R148, 0x8, R11, 0x78, !PT ;  /* 0x00000008940b7812 */ /* 0x000fc400078e780b */
[----:B------:R-:W-:Y:S01]  /*4c30*/  LOP3.LUT R12, R13, 0x7c00, R12, 0xf8, !PT ;  /* 0x00007c000d0c7812 */ /* 0x000fe200078ef80c */
[----:B------:R-:W-:Y:S01]  /*4c40*/  VIADD R13, R210, UR5 ;  /* 0x00000005d20d7c36 */ /* 0x000fe20008000000 */
[----:B------:R-:W-:Y:S02]  /*4c50*/  LEA R203, R10, UR5, 0x1 ;  /* 0x000000050acb7c11 */ /* 0x000fe4000f8e08ff */
[----:B------:R-:W-:Y:S01]  /*4c60*/  LOP3.LUT R11, R12, R11, RZ, 0xfc, !PT ;  /* 0x0000000b0c0b7212 */ /* 0x000fe200078efcff */
[----:B------:R-:W-:Y:S01]  /*4c70*/  IMAD.IADD R204, R13, 0x1, R4 ;  /* 0x000000010dcc7824 */ /* 0x000fe200078e0204 */
[----:B------:R-:W-:Y:S01]  /*4c80*/  SEL R208, R208, 0xffffffe0, !P0 ;  /* 0xffffffe0d0d07807 */ /* 0x000fe20004000000 */
[----:B-1----:R-:W-:Y:S01]  /*4c90*/  IMAD.WIDE.U32 R18, R134, R8, RZ ;  /* 0x0000000886127225 */ /* 0x002fe200078e00ff */
[----:B------:R-:W-:-:S03]  /*4ca0*/  LEA R215, R11, UR5, 0x1 ;  /* 0x000000050bd77c11 */ /* 0x000fc6000f8e08ff */
[----:B------:R-:W-:Y:S02]  /*4cb0*/  IMAD.SHL.U32 R15, R18, 0x40, RZ ;  /* 0x00000040120f7824 */ /* 0x000fe400078e00ff */
[----:B------:R-:W-:Y:S02]  /*4cc0*/  IMAD R14, R134, R9, R19 ;  /* 0x00000009860e7224 */ /* 0x000fe400078e0213 */
[----:B------:R-:W-:Y:S01]  /*4cd0*/  IMAD.IADD R206, R13, 0x1, R208 ;  /* 0x000000010dce7824 */ /* 0x000fe200078e02d0 */
[----:B------:R-:W-:Y:S01]  /*4ce0*/  BAR.SYNC.DEFER_BLOCKING 0x0 ;  /* 0x0000000000007b1d */ /* 0x000fe20000010000 */
[----:B------:R-:W-:Y:S01]  /*4cf0*/  LEA R16, P1, R8, R15, 0x5 ;  /* 0x0000000f08107211 */ /* 0x000fe200078228ff */
[--C-:B------:R-:W-:Y:S01]  /*4d00*/  IMAD.IADD R214, R208, 0x1, R215.reuse ;  /* 0x00000001d0d67824 */ /* 0x100fe200078e02d7 */
[----:B------:R-:W-:Y:S01]  /*4d10*/  SHF.L.U64.HI R15, R18, 0x6, R14 ;  /* 0x00000006120f7819 */ /* 0x000fe2000001020e */
[----:B------:R-:W-:-:S03]  /*4d20*/  IMAD.IADD R213, R4, 0x1, R215 ;  /* 0x0000000104d57824 */ /* 0x000fc600078e02d7 */
[----:B------:R-:W-:Y:S01]  /*4d30*/  LEA.HI.X R15, R8, R15, R9, 0x5, P1 ;  /* 0x0000000f080f7211 */ /* 0x000fe200008f2c09 */
[----:B------:R-:W-:Y:S01]  /*4d40*/  IMAD.IADD R212, R208, 0x1, R213 ;  /* 0x00000001d0d47824 */ /* 0x000fe200078e02d5 */
[-C--:B------:R-:W-:Y:S01]  /*4d50*/  LEA R8, P3, R18, R198.reuse, 0x7 ;  /* 0x000000c612087211 */ /* 0x080fe200078638ff */
[----:B------:R-:W-:Y:S01]  /*4d60*/  IMAD.IADD R208, R208, 0x1, R204 ;  /* 0x00000001d0d07824 */ /* 0x000fe200078e02cc */
[----:B------:R-:W-:Y:S02]  /*4d70*/  LEA R20, P1, R16, R198, 0x1 ;  /* 0x000000c610147211 */ /* 0x000fe400078208ff */
[-C--:B------:R-:W-:Y:S02]  /*4d80*/  LEA.HI.X R9, R18, R197.reuse, R14, 0x7, P3 ;  /* 0x000000c512097211 */ /* 0x080fe400018f3c0e */
[----:B------:R-:W-:-:S03]  /*4d90*/  LEA.HI.X R21, R16, R197, R15, 0x1, P1 ;  /* 0x000000c510157211 */ /* 0x000fc600008f0c0f */
[----:B------:R-:W-:Y:S01]  /*4da0*/  @!PT LDS RZ, [RZ] ;  /* 0x00000000fffff984 */ /* 0x000fe20000000800 */
[----:B------:R-:W-:Y:S01]  /*4db0*/  @!PT LDS RZ, [RZ] ;  /* 0x00000000fffff984 */ /* 0x000fe20000000800 */
[----:B------:R-:W-:Y:S01]  /*4dc0*/  @!PT LDS RZ, [RZ] ;  /* 0x00000000fffff984 */ /* 0x000fe20000000800 */
[----:B------:R-:W-:Y:S04]  /*4dd0*/  LDGSTS.E.BYPASS.LTC128B.128 [R203+0x12000], desc[UR12][R8.64] ;  /* 0x1200000008cb7fae */ /* 0x000fe8000b981a0c */
[----:B------:R-:W-:Y:S04]  /*4de0*/  LDGSTS.E.BYPASS.LTC128B.128 [R203+0x14000], desc[UR12][R8.64+0x80] ;  /* 0x1400008008cb7fae */ /* 0x000fe8000b981a0c */
[----:B------:R1:W-:Y:S04]  /*4df0*/  LDGSTS.E.BYPASS.LTC128B.128 [R203+0x16000], desc[UR12][R8.64+0x100] ;  /* 0x1600010008cb7fae */ /* 0x0003e8000b981a0c */
[----:B------:R-:W-:Y:S04]  /*4e00*/  LDGSTS.E.BYPASS.LTC128B.128 [R203+0x13000], desc[UR12][R20.64] ;  /* 0x1300000014cb7fae */ /* 0x000fe8000b981a0c */
[----:B------:R-:W-:Y:S04]  /*4e10*/  LDGSTS.E.BYPASS.LTC128B.128 [R203+0x15000], desc[UR12][R20.64+0x80] ;  /* 0x1500008014cb7fae */ /* 0x000fe8000b981a0c */
[----:B------:R3:W-:Y:S04]  /*4e20*/  LDGSTS.E.BYPASS.LTC128B.128 [R203+0x17000], desc[UR12][R20.64+0x100] ;  /* 0x1700010014cb7fae */ /* 0x0007e8000b981a0c */
[----:B------:R-:W-:Y:S04]  /*4e30*/  LDSM.16.M88.4 R140, [R215] ;  /* 0x00000000d78c783b */ /* 0x000fe80000000200 */
[----:B------:R-:W4:Y:S04]  /*4e40*/  LDSM.16.M88.4 R164, [R210+UR5+0xc000] ;  /* 0x00c00005d2a4783b */ /* 0x000f280008000200 */
[----:B------:R-:W5:Y:S04]  /*4e50*/  LDSM.16.M88.4 R156, [R210+UR5+0xc800] ;  /* 0x00c80005d29c783b */ /* 0x000f680008000200 */
[----:B------:R-:W2:Y:S04]  /*4e60*/  LDSM.16.M88.4 R148, [R210+UR5+0xd000] ;  /* 0x00d00005d294783b */ /* 0x000ea80008000200 */
[----:B-1----:R-:W1:Y:S04]  /*4e70*/  LDSM.16.M88.4 R8, [R210+UR5+0xd800] ;  /* 0x00d80005d208783b */ /* 0x002e680008000200 */
[----:B------:R-:W-:Y:S04]  /*4e80*/  LDSM.16.M88.4 R32, [R206+0xc000] ;  /* 0x00c00000ce20783b */ /* 0x000fe80000000200 */
[----:B---3--:R-:W3:Y:S04]  /*4e90*/  LDSM.16.M88.4 R20, [R214] ;  /* 0x00000000d614783b */ /* 0x008ee80000000200 */
[----:B------:R-:W3:Y:S04]  /*4ea0*/  LDSM.16.M88.4 R24, [R206+0xc800] ;  /* 0x00c80000ce18783b */ /* 0x000ee80000000200 */
[----:B------:R-:W3:Y:S04]  /*4eb0*/  LDSM.16.M88.4 R28, [R206+0xd800] ;  /* 0x00d80000ce1c783b */ /* 0x000ee80000000200 */
[----:B------:R-:W-:Y:S04]  /*4ec0*/  LDSM.16.M88.4 R176, [R213] ;  /* 0x00000000d5b0783b */ /* 0x000fe80000000200 */
[----:B------:R-:W3:Y:S01]  /*4ed0*/  LDSM.16.M88.4 R12, [R204+0xc000] ;  /* 0x00c00000cc0c783b */ /* 0x000ee20000000200 */
[C---:B----4-:R-:W-:Y:S03]  /*4ee0*/  HMMA.16816.F32.BF16 R16, R140.reuse, R164, RZ ;  /* 0x000000a48c10723c */ /* 0x050fe600000418ff */
[----:B------:R-:W4:Y:S04]  /*4ef0*/  LDSM.16.M88.4 R168, [R206+0xd000] ;  /* 0x00d00000cea8783b */ /* 0x000f280000000200 */
[----:B------:R-:W-:Y:S01]  /*4f00*/  LDSM.16.M88.4 R136, [R208+0xc000] ;  /* 0x00c00000d088783b */ /* 0x000fe20000000200 */
[C---:B-----5:R-:W-:Y:S03]  /*4f10*/  HMMA.16816.F32.BF16 R160, R140.reuse, R156, RZ ;  /* 0x0000009c8ca0723c */ /* 0x060fe600000418ff */
[----:B------:R-:W-:Y:S04]  /*4f20*/  LDSM.16.M88.4 R184, [R204+0xd000] ;  /* 0x00d00000ccb8783b */ /* 0x000fe80000000200 */
[----:B------:R-:W-:Y:S01]  /*4f30*/  LDSM.16.M88.4 R180, [R204+0xd800] ;  /* 0x00d80000ccb4783b */ /* 0x000fe20000000200 */
[C---:B--2---:R-:W-:Y:S03]  /*4f40*/  HMMA.16816.F32.BF16 R152, R140.reuse, R148, RZ ;  /* 0x000000948c98723c */ /* 0x044fe600000418ff */
[----:B------:R-:W-:Y:S04]  /*4f50*/  LDSM.16.M88.4 R172, [R208+0xd000] ;  /* 0x00d00000d0ac783b */ /* 0x000fe80000000200 */
[----:B------:R-:W-:Y:S01]  /*4f60*/  LDSM.16.M88.4 R188, [R208+0xe000] ;  /* 0x00e00000d0bc783b */ /* 0x000fe20000000200 */
[C---:B------:R-:W-:Y:S03]  /*4f70*/  HMMA.16816.F32.BF16 R164, R140.reuse, R166, RZ ;  /* 0x000000a68ca4723c */ /* 0x040fe600000418ff */
[----:B------:R-:W0:Y:S05]  /*4f80*/  LDGDEPBAR ;  /* 0x00000000000079af */ /* 0x000e2a0000000000 */
[C---:B------:R-:W-:Y:S08]  /*4f90*/  HMMA.16816.F32.BF16 R156, R140.reuse, R158, RZ ;  /* 0x0000009e8c9c723c */ /* 0x040ff000000418ff */
[C---:B------:R-:W-:Y:S08]  /*4fa0*/  HMMA.16816.F32.BF16 R148, R140.reuse, R150, RZ ;  /* 0x000000968c94723c */ /* 0x040ff000000418ff */
[C---:B-1----:R-:W-:Y:S08]  /*4fb0*/  HMMA.16816.F32.BF16 R144, R140.reuse, R8, RZ ;  /* 0x000000088c90723c */ /* 0x042ff000000418ff */
[----:B------:R-:W-:Y:S01]  /*4fc0*/  HMMA.16816.F32.BF16 R140, R140, R10, RZ ;  /* 0x0000000a8c8c723c */ /* 0x000fe200000418ff */
[----:B------:R-:W1:Y:S07]  /*4fd0*/  LDSM.16.M88.4 R8, [R204+0xc800] ;  /* 0x00c80000cc08783b */ /* 0x000e6e0000000200 */
[C---:B---3--:R-:W-:Y:S08]  /*4fe0*/  HMMA.16816.F32.BF16 R16, R20.reuse, R32, R16 ;  /* 0x000000201410723c */ /* 0x048ff00000041810 */
[C---:B------:R-:W-:Y:S01]  /*4ff0*/  HMMA.16816.F32.BF16 R164, R20.reuse, R34, R164 ;  /* 0x0000002214a4723c */ /* 0x040fe200000418a4 */
[----:B------:R-:W2:Y:S07]  /*5000*/  LDSM.16.M88.4 R32, [R212] ;  /* 0x00000000d420783b */ /* 0x000eae0000000200 */
[C---:B------:R-:W-:Y:S08]  /*5010*/  HMMA.16816.F32.BF16 R160, R20.reuse, R24, R160 ;  /* 0x0000001814a0723c */ /* 0x040ff000000418a0 */
[C---:B------:R-:W-:Y:S01]  /*5020*/  HMMA.16816.F32.BF16 R156, R20.reuse, R26, R156 ;  /* 0x0000001a149c723c */ /* 0x040fe2000004189c */
[----:B------:R-:W3:Y:S07]  /*5030*/  LDSM.16.M88.4 R24, [R208+0xc800] ;  /* 0x00c80000d018783b */ /* 0x000eee0000000200 */
[C---:B------:R-:W-:Y:S08]  /*5040*/  HMMA.16816.F32.BF16 R144, R20.reuse, R28, R144 ;  /* 0x0000001c1490723c */ /* 0x040ff00000041890 */
[----:B------:R-:W-:Y:S01]  /*5050*/  HMMA.16816.F32.BF16 R140, R20, R30, R140 ;  /* 0x0000001e148c723c */ /* 0x000fe2000004188c */
[----:B------:R-:W-:Y:S07]  /*5060*/  LDSM.16.M88.4 R28, [R215+0x4000] ;  /* 0x00400000d71c783b */ /* 0x000fee0000000200 */
[C---:B------:R-:W-:Y:S08]  /*5070*/  HMMA.16816.F32.BF16 R16, R176.reuse, R12, R16 ;  /* 0x0000000cb010723c */ /* 0x040ff00000041810 */
[----:B------:R-:W-:Y:S01]  /*5080*/  HMMA.16816.F32.BF16 R164, R176, R14, R164 ;  /* 0x0000000eb0a4723c */ /* 0x000fe200000418a4 */
[----:B------:R-:W5:Y:S07]  /*5090*/  LDSM.16.M88.4 R12, [R210+UR5+0xe000] ;  /* 0x00e00005d20c783b */ /* 0x000f6e0008000200 */
[C---:B----4-:R-:W-:Y:S08]  /*50a0*/  HMMA.16816.F32.BF16 R152, R20.reuse, R168, R152 ;  /* 0x000000a81498723c */ /* 0x050ff00000041898 */
[----:B------:R-:W-:Y:S01]  /*50b0*/  HMMA.16816.F32.BF16 R148, R20, R170, R148 ;  /* 0x000000aa1494723c */ /* 0x000fe20000041894 */
[----:B------:R-:W-:Y:S04]  /*50c0*/  LDSM.16.M88.4 R168, [R208+0xd800] ;  /* 0x00d80000d0a8783b */ /* 0x000fe80000000200 */
[----:B------:R-:W-:Y:S03]  /*50d0*/  LDSM.16.M88.4 R20, [R210+UR5+0xf000] ;  /* 0x00f00005d214783b */ /* 0x000fe60008000200 */
[C---:B-1----:R-:W-:Y:S08]  /*50e0*/  HMMA.16816.F32.BF16 R160, R176.reuse, R8, R160 ;  /* 0x00000008b0a0723c */ /* 0x042ff000000418a0 */
[----:B------:R-:W-:Y:S01]  /*50f0*/  HMMA.16816.F32.BF16 R156, R176, R10, R156 ;  /* 0x0000000ab09c723c */ /* 0x000fe2000004189c */
[----:B------:R-:W1:Y:S07]  /*5100*/  LDSM.16.M88.4 R8, [R210+UR5+0xe800] ;  /* 0x00e80005d208783b */ /* 0x000e6e0008000200 */
[C---:B--2---:R-:W-:Y:S08]  /*5110*/  HMMA.16816.F32.BF16 R16, R32.reuse, R136, R16 ;  /* 0x000000882010723c */ /* 0x044ff00000041810 */
[----:B------:R-:W-:Y:S01]  /*5120*/  HMMA.16816.F32.BF16 R164, R32, R138, R164 ;  /* 0x0000008a20a4723c */ /* 0x000fe200000418a4 */
[----:B------:R-:W-:Y:S07]  /*5130*/  LDSM.16.M88.4 R136, [R206+0xe000] ;  /* 0x00e00000ce88783b */ /* 0x000fee0000000200 */
[C---:B------:R-:W-:Y:S08]  /*5140*/  HMMA.16816.F32.BF16 R152, R176.reuse, R184, R152 ;  /* 0x000000b8b098723c */ /* 0x040ff00000041898 */
[----:B------:R-:W-:Y:S01]  /*5150*/  HMMA.16816.F32.BF16 R148, R176, R186, R148 ;  /* 0x000000bab094723c */ /* 0x000fe20000041894 */
[----:B------:R-:W-:Y:S07]  /*5160*/  LDSM.16.M88.4 R184, [R210+UR5+0x10000] ;  /* 0x01000005d2b8783b */ /* 0x000fee0008000200 */
[C---:B---3--:R-:W-:Y:S08]  /*5170*/  HMMA.16816.F32.BF16 R160, R32.reuse, R24, R160 ;  /* 0x0000001820a0723c */ /* 0x048ff000000418a0 */
[----:B------:R-:W-:Y:S01]  /*5180*/  HMMA.16816.F32.BF16 R156, R32, R26, R156 ;  /* 0x0000001a209c723c */ /* 0x000fe2000004189c */
[----:B------:R-:W2:Y:S07]  /*5190*/  LDSM.16.M88.4 R24, [R214+0x4000] ;  /* 0x00400000d618783b */ /* 0x000eae0000000200 */
[C---:B------:R-:W-:Y:S08]  /*51a0*/  HMMA.16816.F32.BF16 R144, R176.reuse, R180, R144 ;  /* 0x000000b4b090723c */ /* 0x040ff00000041890 */
[----:B------:R-:W-:Y:S01]  /*51b0*/  HMMA.16816.F32.BF16 R140, R176, R182, R140 ;  /* 0x000000b6b08c723c */ /* 0x000fe2000004188c */
[----:B------:R-:W3:Y:S04]  /*51c0*/  LDSM.16.M88.4 R176, [R210+UR5+0xf800] ;  /* 0x00f80005d2b0783b */ /* 0x000ee80008000200 */
[----:B------:R-:W-:Y:S03]  /*51d0*/  LDSM.16.M88.4 R180, [R212+0x4000] ;  /* 0x00400000d4b4783b */ /* 0x000fe60000000200 */
[C---:B-----5:R-:W-:Y:S08]  /*51e0*/  HMMA.16816.F32.BF16 R16, R28.reuse, R12, R16 ;  /* 0x0000000c1c10723c */ /* 0x060ff00000041810 */
[----:B------:R-:W-:Y:S01]  /*51f0*/  HMMA.16816.F32.BF16 R164, R28, R14, R164 ;  /* 0x0000000e1ca4723c */ /* 0x000fe200000418a4 */
[----:B------:R-:W4:Y:S07]  /*5200*/  LDSM.16.M88.4 R12, [R206+0xe800] ;  /* 0x00e80000ce0c783b */ /* 0x000f2e0000000200 */
        /* <DEDUP_REMOVED lines=8> */
[----:B------:R-:W5:Y:S04]  /*5290*/  LDSM.16.M88.4 R168, [R206+0xf000] ;  /* 0x00f00000cea8783b */ /* 0x000f680000000200 */
[----:B------:R-:W5:Y:S03]  /*52a0*/  LDSM.16.M88.4 R32, [R206+0xf800] ;  /* 0x00f80000ce20783b */ /* 0x000f660000000200 */
[C---:B------:R-:W-:Y:S08]  /*52b0*/  HMMA.16816.F32.BF16 R152, R28.reuse, R20, R152 ;  /* 0x000000141c98723c */ /* 0x040ff00000041898 */
[----:B------:R-:W-:Y:S01]  /*52c0*/  HMMA.16816.F32.BF16 R148, R28, R22, R148 ;  /* 0x000000161c94723c */ /* 0x000fe20000041894 */
[----:B------:R-:W5:Y:S07]  /*52d0*/  LDSM.16.M88.4 R20, [R204+0xe800] ;  /* 0x00e80000cc14783b */ /* 0x000f6e0000000200 */
[----:B--2---:R-:W-:Y:S08]  /*52e0*/  HMMA.16816.F32.BF16 R16, R24, R136, R16 ;  /* 0x000000881810723c */ /* 0x004ff00000041810 */
[C---:B---3--:R-:W-:Y:S08]  /*52f0*/  HMMA.16816.F32.BF16 R144, R28.reuse, R176, R144 ;  /* 0x000000b01c90723c */ /* 0x048ff00000041890 */
[----:B------:R-:W-:Y:S01]  /*5300*/  HMMA.16816.F32.BF16 R140, R28, R178, R140 ;  /* 0x000000b21c8c723c */ /* 0x000fe2000004188c */
[----:B------:R-:W2:Y:S04]  /*5310*/  LDSM.16.M88.4 R28, [R204+0xf000] ;  /* 0x00f00000cc1c783b */ /* 0x000ea80000000200 */
[----:B------:R-:W-:Y:S03]  /*5320*/  LDSM.16.M88.4 R176, [R208+0xe800] ;  /* 0x00e80000d0b0783b */ /* 0x000fe60000000200 */
[C---:B----4-:R-:W-:Y:S08]  /*5330*/  HMMA.16816.F32.BF16 R160, R24.reuse, R12, R160 ;  /* 0x0000000c18a0723c */ /* 0x050ff000000418a0 */
[C---:B------:R-:W-:Y:S01]  /*5340*/  HMMA.16816.F32.BF16 R156, R24.reuse, R14, R156 ;  /* 0x0000000e189c723c */ /* 0x040fe2000004189c */
[----:B------:R-:W3:Y:S07]  /*5350*/  LDSM.16.M88.4 R12, [R204+0xf800] ;  /* 0x00f80000cc0c783b */ /* 0x000eee0000000200 */
[----:B------:R-:W-:Y:S01]  /*5360*/  HMMA.16816.F32.BF16 R164, R24, R138, R164 ;  /* 0x0000008a18a4723c */ /* 0x000fe200000418a4 */
[----:B------:R-:W4:Y:S07]  /*5370*/  LDSM.16.M88.4 R136, [R215+0x8000] ;  /* 0x00800000d788783b */ /* 0x000f2e0000000200 */
[----:B-1----:R-:W-:Y:S08]  /*5380*/  HMMA.16816.F32.BF16 R16, R8, R172, R16 ;  /* 0x000000ac0810723c */ /* 0x002ff00000041810 */
[C---:B-----5:R-:W-:Y:S08]  /*5390*/  HMMA.16816.F32.BF16 R152, R24.reuse, R168, R152 ;  /* 0x000000a81898723c */ /* 0x060ff00000041898 */
[C---:B------:R-:W-:Y:S01]  /*53a0*/  HMMA.16816.F32.BF16 R148, R24.reuse, R170, R148 ;  /* 0x000000aa1894723c */ /* 0x040fe20000041894 */
[----:B------:R-:W1:Y:S07]  /*53b0*/  LDSM.16.M88.4 R168, [R208+0xf800] ;  /* 0x00f80000d0a8783b */ /* 0x000e6e0000000200 */
[C---:B------:R-:W-:Y:S08]  /*53c0*/  HMMA.16816.F32.BF16 R144, R24.reuse, R32, R144 ;  /* 0x000000201890723c */ /* 0x040ff00000041890 */
[----:B------:R-:W-:Y:S01]  /*53d0*/  HMMA.16816.F32.BF16 R140, R24, R34, R140 ;  /* 0x00000022188c723c */ /* 0x000fe2000004188c */
[----:B------:R-:W-:Y:S04]  /*53e0*/  LDSM.16.M88.4 R24, [R214+0x8000] ;  /* 0x00800000d618783b */ /* 0x000fe80000000200 */
[----:B------:R-:W-:Y:S03]  /*53f0*/  LDSM.16.M88.4 R32, [R210+UR5+0x10800] ;  /* 0x01080005d220783b */ /* 0x000fe60008000200 */
[C---:B------:R-:W-:Y:S01]  /*5400*/  HMMA.16816.F32.BF16 R164, R8.reuse, R174, R164 ;  /* 0x000000ae08a4723c */ /* 0x040fe200000418a4 */
[----:B------:R-:W-:Y:S07]  /*5410*/  LDSM.16.M88.4 R172, [R208+0xf000] ;  /* 0x00f00000d0ac783b */ /* 0x000fee0000000200 */
[C---:B------:R-:W-:Y:S08]  /*5420*/  HMMA.16816.F32.BF16 R160, R8.reuse, R20, R160 ;  /* 0x0000001408a0723c */ /* 0x040ff000000418a0 */
[----:B------:R-:W-:Y:S01]  /*5430*/  HMMA.16816.F32.BF16 R156, R8, R22, R156 ;  /* 0x00000016089c723c */ /* 0x000fe2000004189c */
[----:B------:R-:W5:Y:S07]  /*5440*/  LDSM.16.M88.4 R20, [R206+0x10000] ;  /* 0x01000000ce14783b */ /* 0x000f6e0000000200 */
[----:B------:R-:W-:Y:S08]  /*5450*/  HMMA.16816.F32.BF16 R16, R180, R188, R16 ;  /* 0x000000bcb410723c */ /* 0x000ff00000041810 */
[C---:B--2---:R-:W-:Y:S08]  /*5460*/  HMMA.16816.F32.BF16 R152, R8.reuse, R28, R152 ;  /* 0x0000001c0898723c */ /* 0x044ff00000041898 */
[C---:B------:R-:W-:Y:S01]  /*5470*/  HMMA.16816.F32.BF16 R148, R8.reuse, R30, R148 ;  /* 0x0000001e0894723c */ /* 0x040fe20000041894 */
[----:B------:R-:W-:Y:S07]  /*5480*/  LDSM.16.M88.4 R28, [R210+UR5+0x11000] ;  /* 0x01100005d21c783b */ /* 0x000fee0008000200 */
[C---:B---3--:R-:W-:Y:S08]  /*5490*/  HMMA.16816.F32.BF16 R144, R8.reuse, R12, R144 ;  /* 0x0000000c0890723c */ /* 0x048ff00000041890 */
[----:B------:R-:W-:Y:S01]  /*54a0*/  HMMA.16816.F32.BF16 R140, R8, R14, R140 ;  /* 0x0000000e088c723c */ /* 0x000fe2000004188c */
[----:B------:R-:W-:Y:S04]  /*54b0*/  LDSM.16.M88.4 R12, [R213+0x8000] ;  /* 0x00800000d50c783b */ /* 0x000fe80000000200 */
[----:B------:R-:W2:Y:S03]  /*54c0*/  LDSM.16.M88.4 R8, [R204+0x10000] ;  /* 0x01000000cc08783b */ /* 0x000ea60000000200 */
[----:B------:R-:W-:Y:S08]  /*54d0*/  HMMA.16816.F32.BF16 R164, R180, R190, R164 ;  /* 0x000000beb4a4723c */ /* 0x000ff000000418a4 */
[----:B----4-:R-:W-:Y:S08]  /*54e0*/  HMMA.16816.F32.BF16 R16, R136, R184, R16 ;  /* 0x000000b88810723c */ /* 0x010ff00000041810 */
[C---:B------:R-:W-:Y:S08]  /*54f0*/  HMMA.16816.F32.BF16 R160, R180.reuse, R176, R160 ;  /* 0x000000b0b4a0723c */ /* 0x040ff000000418a0 */
[C---:B------:R-:W-:Y:S08]  /*5500*/  HMMA.16816.F32.BF16 R156, R180.reuse, R178, R156 ;  /* 0x000000b2b49c723c */ /* 0x040ff0000004189c */
[C---:B-1----:R-:W-:Y:S08]  /*5510*/  HMMA.16816.F32.BF16 R144, R180.reuse, R168, R144 ;  /* 0x000000a8b490723c */ /* 0x042ff00000041890 */
[----:B------:R-:W-:Y:S01]  /*5520*/  HMMA.16816.F32.BF16 R140, R180, R170, R140 ;  /* 0x000000aab48c723c */ /* 0x000fe2000004188c */
[----:B------:R-:W-:Y:S07]  /*5530*/  LDSM.16.M88.4 R168, [R212+0x8000] ;  /* 0x00800000d4a8783b */ /* 0x000fee0000000200 */
[----:B------:R-:W-:Y:S01]  /*5540*/  HMMA.16816.F32.BF16 R184, R136, R186, R164 ;  /* 0x000000ba88b8723c */ /* 0x000fe200000418a4 */
[----:B------:R-:W1:Y:S07]  /*5550*/  LDSM.16.M88.4 R164, [R208+0x10000] ;  /* 0x01000000d0a4783b */ /* 0x000e6e0000000200 */
[----:B-----5:R-:W-:Y:S08]  /*5560*/  HMMA.16816.F32.BF16 R16, R24, R20, R16 ;  /* 0x000000141810723c */ /* 0x020ff00000041810 */
[C---:B------:R-:W-:Y:S08]  /*5570*/  HMMA.16816.F32.BF16 R160, R136.reuse, R32, R160 ;  /* 0x0000002088a0723c */ /* 0x040ff000000418a0 */
[----:B------:R-:W-:Y:S01]  /*5580*/  HMMA.16816.F32.BF16 R156, R136, R34, R156 ;  /* 0x00000022889c723c */ /* 0x000fe2000004189c */
[----:B------:R-:W3:Y:S07]  /*5590*/  LDSM.16.M88.4 R32, [R206+0x10800] ;  /* 0x01080000ce20783b */ /* 0x000eee0000000200 */
[----:B--2---:R-:W-:Y:S08]  /*55a0*/  HMMA.16816.F32.BF16 R16, R12, R8, R16 ;  /* 0x000000080c10723c */ /* 0x004ff00000041810 */
[C---:B------:R-:W-:Y:S08]  /*55b0*/  HMMA.16816.F32.BF16 R152, R180.reuse, R172, R152 ;  /* 0x000000acb498723c */ /* 0x040ff00000041898 */
[----:B------:R-:W-:Y:S01]  /*55c0*/  HMMA.16816.F32.BF16 R148, R180, R174, R148 ;  /* 0x000000aeb494723c */ /* 0x000fe20000041894 */
[----:B------:R-:W-:Y:S07]  /*55d0*/  LDSM.16.M88.4 R172, [R210+UR5+0x11800] ;  /* 0x01180005d2ac783b */ /* 0x000fee0008000200 */
[----:B------:R-:W-:Y:S01]  /*55e0*/  HMMA.16816.F32.BF16 R184, R24, R22, R184 ;  /* 0x0000001618b8723c */ /* 0x000fe200000418b8 */
[----:B------:R-:W2:Y:S07]  /*55f0*/  LDSM.16.M88.4 R20, [R204+0x10800] ;  /* 0x01080000cc14783b */ /* 0x000eae0000000200 */
[----:B-1----:R-:W-:Y:S08]  /*5600*/  HMMA.16816.F32.BF16 R16, R168, R164, R16 ;  /* 0x000000a4a810723c */ /* 0x002ff00000041810 */
[C---:B------:R-:W-:Y:S08]  /*5610*/  HMMA.16816.F32.BF16 R152, R136.reuse, R28, R152 ;  /* 0x0000001c8898723c */ /* 0x040ff00000041898 */
[----:B------:R-:W-:Y:S01]  /*5620*/  HMMA.16816.F32.BF16 R148, R136, R30, R148 ;  /* 0x0000001e8894723c */ /* 0x000fe20000041894 */
[----:B------:R-:W1:Y:S02]  /*5630*/  LDSM.16.M88.4 R28, [R206+0x11000] ;  /* 0x01100000ce1c783b */ /* 0x000e640000000200 */
[----:B------:R-:W-:Y:S01]  /*5640*/  FMUL.FTZ R16, R16, UR4 ;  /* 0x0000000410107c20 */ /* 0x000fe20008410000 */
[----:B------:R-:W-:-:S04]  /*5650*/  FMUL.FTZ R164, R18, UR4 ;  /* 0x0000000412a47c20 */ /* 0x000fc80008410000 */
[----:B---3--:R-:W-:Y:S01]  /*5660*/  HMMA.16816.F32.BF16 R160, R24, R32, R160 ;  /* 0x0000002018a0723c */ /* 0x008fe200000418a0 */
[----:B------:R3:W4:Y:S01]  /*5670*/  MUFU.TANH R33, R16 ;  /* 0x0000001000217308 */ /* 0x0007220000002400 */
[----:B------:R-:W-:-:S06]  /*5680*/  FMUL.FTZ R32, R17, UR4 ;  /* 0x0000000411207c20 */ /* 0x000fcc0008410000 */
[----:B------:R-:W-:Y:S01]  /*5690*/  HMMA.16816.F32.BF16 R156, R24, R34, R156 ;  /* 0x00000022189c723c */ /* 0x000fe2000004189c */
[----:B------:R-:W-:Y:S01]  /*56a0*/  FMUL.FTZ R35, R19, UR4 ;  /* 0x0000000413237c20 */ /* 0x000fe20008410000 */
[----:B------:R-:W5:Y:S06]  /*56b0*/  MUFU.TANH R164, R164 ;  /* 0x000000a400a47308 */ /* 0x000f6c0000002400 */
[C---:B------:R-:W-:Y:S01]  /*56c0*/  HMMA.16816.F32.BF16 R184, R12.reuse, R10, R184 ;  /* 0x0000000a0cb8723c */ /* 0x040fe200000418b8 */
[----:B------:R-:W4:Y:S01]  /*56d0*/  LDSM.16.M88.4 R8, [R208+0x10800] ;  /* 0x01080000d008783b */ /* 0x000f220000000200 */
[----:B------:R-:W5:Y:S03]  /*56e0*/  MUFU.TANH R32, R32 ;  /* 0x0000002000207308 */ /* 0x000f660000002400 */
[----:B---3--:R-:W3:Y:S03]  /*56f0*/  LDSM.16.M88.4 R16, [R204+0x11000] ;  /* 0x01100000cc10783b */ /* 0x008ee60000000200 */
[C---:B--2---:R-:W-:Y:S02]  /*5700*/  HMMA.16816.F32.BF16 R160, R12.reuse, R20, R160 ;  /* 0x000000140ca0723c */ /* 0x044fe400000418a0 */
[----:B------:R-:W2:Y:S06]  /*5710*/  MUFU.TANH R35, R35 ;  /* 0x0000002300237308 */ /* 0x000eac0000002400 */
[----:B------:R-:W-:Y:S01]  /*5720*/  HMMA.16816.F32.BF16 R156, R12, R22, R156 ;  /* 0x000000160c9c723c */ /* 0x000fe2000004189c */
[----:B------:R-:W2:Y:S07]  /*5730*/  LDSM.16.M88.4 R20, [R206+0x11800] ;  /* 0x01180000ce14783b */ /* 0x000eae0000000200 */
[----:B------:R-:W-:Y:S08]  /*5740*/  HMMA.16816.F32.BF16 R184, R168, R166, R184 ;  /* 0x000000a6a8b8723c */ /* 0x000ff000000418b8 */
[C---:B-1----:R-:W-:Y:S08]  /*5750*/  HMMA.16816.F32.BF16 R152, R24.reuse, R28, R152 ;  /* 0x0000001c1898723c */ /* 0x042ff00000041898 */
[----:B------:R-:W-:Y:S01]  /*5760*/  HMMA.16816.F32.BF16 R148, R24, R30, R148 ;  /* 0x0000001e1894723c */ /* 0x000fe20000041894 */
[----:B------:R-:W1:Y:S02]  /*5770*/  LDSM.16.M88.4 R28, [R208+0x11000] ;  /* 0x01100000d01c783b */ /* 0x000e640000000200 */
[----:B------:R-:W-:-:S05]  /*5780*/  FMUL.FTZ R165, R187, UR4 ;  /* 0x00000004bba57c20 */ /* 0x000fca0008410000 */
[----:B------:R-:W-:Y:S01]  /*5790*/  HMMA.16816.F32.BF16 R144, R136, R172, R144 ;  /* 0x000000ac8890723c */ /* 0x000fe20000041890 */
[----:B------:R-:W-:Y:S07]  /*57a0*/  MUFU.TANH R165, R165 ;  /* 0x000000a500a57308 */ /* 0x000fee0000002400 */
[----:B----4-:R-:W-:Y:S01]  /*57b0*/  HMMA.16816.F32.BF16 R160, R168, R8, R160 ;  /* 0x00000008a8a0723c */ /* 0x010fe200000418a0 */
[----:B------:R-:W-:-:S05]  /*57c0*/  VIADD R8, R211, 0xffffff80 ;  /* 0xffffff80d3087836 */ /* 0x000fca0000000000 */
[-C--:B------:R-:W-:Y:S02]  /*57d0*/  ISETP.GT.AND P1, PT, R196, R8.reuse, PT ;  /* 0x00000008c400720c */ /* 0x080fe40003f24270 */
[----:B------:R-:W-:Y:S01]  /*57e0*/  HMMA.16816.F32.BF16 R140, R136, R174, R140 ;  /* 0x000000ae888c723c */ /* 0x000fe2000004188c */
[----:B------:R-:W-:Y:S01]  /*57f0*/  FMUL.FTZ R136, R184, UR4 ;  /* 0x00000004b8887c20 */ /* 0x000fe20008410000 */
[-C--:B------:R-:W-:Y:S01]  /*5800*/  ISETP.GE.AND P3, PT, R8, R195.reuse, PT ;  /* 0x000000c30800720c */ /* 0x080fe20003f66270 */
[----:B------:R-:W-:Y:S01]  /*5810*/  FMUL.FTZ R137, R185, UR4 ;  /* 0x00000004b9897c20 */ /* 0x000fe20008410000 */
[----:B------:R-:W-:Y:S01]  /*5820*/  ISETP.GT.AND P4, PT, R135, R8, PT ;  /* 0x000000088700720c */ /* 0x000fe20003f84270 */
[----:B------:R-:W-:Y:S01]  /*5830*/  FMUL.FTZ R138, R186, UR4 ;  /* 0x00000004ba8a7c20 */ /* 0x000fe20008410000 */
[----:B------:R-:W-:Y:S01]  /*5840*/  ISETP.GE.AND P5, PT, R8, R194, PT ;  /* 0x000000c20800720c */ /* 0x000fe20003fa6270 */
[----:B------:R-:W-:Y:S01]  /*5850*/  VIADD R8, R211, 0xffffff81 ;  /* 0xffffff81d3087836 */ /* 0x000fe20000000000 */
[----:B---3--:R-:W-:Y:S01]  /*5860*/  HMMA.16816.F32.BF16 R152, R12, R16, R152 ;  /* 0x000000100c98723c */ /* 0x008fe20000041898 */
[----:B------:R-:W3:Y:S01]  /*5870*/  MUFU.TANH R136, R136 ;  /* 0x0000008800887308 */ /* 0x000ee20000002400 */
[----:B------:R-:W-:Y:S01]  /*5880*/  FSEL R33, R33, -INF , !P1 ;  /* 0xff80000021217808 */ /* 0x000fe20004800000 */
[----:B------:R-:W-:Y:S01]  /*5890*/  VIADD R17, R211, 0xffffff88 ;  /* 0xffffff88d3117836 */ /* 0x000fe20000000000 */
[-C--:B------:R-:W-:Y:S01]  /*58a0*/  ISETP.GT.AND P6, PT, R196, R8.reuse, PT ;  /* 0x00000008c400720c */ /* 0x080fe20003fc4270 */
[----:B------:R-:W-:Y:S01]  /*58b0*/  FMUL.FTZ R139, R160, UR4 ;  /* 0x00000004a08b7c20 */ /* 0x000fe20008410000 */
[----:B------:R-:W-:Y:S01]  /*58c0*/  FSEL R34, R33, -INF , !P3 ;  /* 0xff80000021227808 */ /* 0x000fe20005800000 */
[----:B------:R-:W-:Y:S01]  /*58d0*/  FMUL.FTZ R160, R161, UR4 ;  /* 0x00000004a1a07c20 */ /* 0x000fe20008410000 */
[----:B-----5:R-:W-:Y:S01]  /*58e0*/  FSEL R164, R164, -INF , !P4 ;  /* 0xff800000a4a47808 */ /* 0x020fe20006000000 */
[----:B------:R-:W-:Y:S01]  /*58f0*/  MUFU.TANH R137, R137 ;  /* 0x0000008900897308 */ /* 0x000fe20000002400 */
[----:B--2---:R-:W-:Y:S01]  /*5900*/  HMMA.16816.F32.BF16 R144, R24, R20, R144 ;  /* 0x000000141890723c */ /* 0x004fe20000041890 */
[----:B------:R-:W-:Y:S01]  /*5910*/  ISETP.GE.AND P1, PT, R8, R195, PT ;  /* 0x000000c30800720c */ /* 0x000fe20003f26270 */
[----:B------:R-:W-:Y:S01]  /*5920*/  FMUL.FTZ R161, R162, UR4 ;  /* 0x00000004a2a17c20 */ /* 0x000fe20008410000 */
[----:B------:R-:W-:Y:S01]  /*5930*/  ISETP.GT.AND P3, PT, R135, R8, PT ;  /* 0x000000088700720c */ /* 0x000fe20003f64270 */
[----:B------:R-:W-:Y:S01]  /*5940*/  FMUL.FTZ R162, R163, UR4 ;  /* 0x00000004a3a27c20 */ /* 0x000fe20008410000 */
[----:B------:R-:W-:-:S02]  /*5950*/  ISETP.GE.AND P4, PT, R8, R194, PT ;  /* 0x000000c20800720c */ /* 0x000fc40003f86270 */
[----:B------:R-:W2:Y:S01]  /*5960*/  MUFU.TANH R138, R138 ;  /* 0x0000008a008a7308 */ /* 0x000ea20000002400 */
[C---:B------:R-:W-:Y:S01]  /*5970*/  HMMA.16816.F32.BF16 R156, R168.reuse, R10, R156 ;  /* 0x0000000aa89c723c */ /* 0x040fe2000004189c */
[----:B------:R-:W-:Y:S01]  /*5980*/  FSEL R20, R32, -INF , !P6 ;  /* 0xff80000020147808 */ /* 0x000fe20007000000 */
[----:B------:R-:W4:Y:S01]  /*5990*/  LDSM.16.M88.4 R8, [R204+0x11800] ;  /* 0x01180000cc08783b */ /* 0x000f220000000200 */
[----:B------:R-:W-:Y:S02]  /*59a0*/  FSEL R21, R164, -INF , !P5 ;  /* 0xff800000a4157808 */ /* 0x000fe40006800000 */
[----:B------:R-:W-:Y:S02]  /*59b0*/  FSEL R20, R20, -INF , !P1 ;  /* 0xff80000014147808 */ /* 0x000fe40004800000 */
[----:B------:R-:W-:Y:S01]  /*59c0*/  FSEL R16, R35, -INF , !P3 ;  /* 0xff80000023107808 */ /* 0x000fe20005800000 */
[----:B-1----:R-:W-:Y:S01]  /*59d0*/  HMMA.16816.F32.BF16 R152, R168, R28, R152 ;  /* 0x0000001ca898723c */ /* 0x002fe20000041898 */
[----:B------:R-:W-:Y:S01]  /*59e0*/  ISETP.GT.AND P6, PT, R196, R17, PT ;  /* 0x00000011c400720c */ /* 0x000fe20003fc4270 */
[----:B------:R-:W1:Y:S01]  /*59f0*/  MUFU.TANH R139, R139 ;  /* 0x0000008b008b7308 */ /* 0x000e620000002400 */
[----:B------:R-:W-:-:S02]  /*5a00*/  ISETP.GE.AND P5, PT, R17, R195, PT ;  /* 0x000000c31100720c */ /* 0x000fc40003fa6270 */
[----:B------:R-:W-:Y:S02]  /*5a10*/  ISETP.GT.AND P1, PT, R135, R17, PT ;  /* 0x000000118700720c */ /* 0x000fe40003f24270 */
[-C--:B------:R-:W-:Y:S01]  /*5a20*/  ISETP.GE.AND P3, PT, R17, R194.reuse, PT ;  /* 0x000000c21100720c */ /* 0x080fe20003f66270 */
[C---:B------:R-:W-:Y:S01]  /*5a30*/  VIADD R17, R211.reuse, 0xffffff89 ;  /* 0xffffff89d3117836 */ /* 0x040fe20000000000 */
[----:B---3--:R-:W-:Y:S01]  /*5a40*/  FSEL R28, R136, -INF , !P6 ;  /* 0xff800000881c7808 */ /* 0x008fe20007000000 */
[----:B------:R-:W-:Y:S01]  /*5a50*/  HMMA.16816.F32.BF16 R148, R12, R18, R148 ;  /* 0x000000120c94723c */ /* 0x000fe20000041894 */
[----:B------:R-:W-:Y:S01]  /*5a60*/  FSEL R29, R16, -INF , !P4 ;  /* 0xff800000101d7808 */ /* 0x000fe20006000000 */
[----:B------:R-:W-:Y:S01]  /*5a70*/  VIADD R16, R211, 0xffffff90 ;  /* 0xffffff90d3107836 */ /* 0x000fe20000000000 */
[----:B------:R-:W-:Y:S01]  /*5a80*/  ISETP.GT.AND P6, PT, R196, R17, PT ;  /* 0x00000011c400720c */ /* 0x000fe20003fc4270 */
[----:B------:R-:W3:Y:S01]  /*5a90*/  MUFU.TANH R161, R161 ;  /* 0x000000a100a17308 */ /* 0x000ee20000002400 */
[----:B------:R-:W-:Y:S01]  /*5aa0*/  FSEL R28, R28, -INF , !P5 ;  /* 0xff8000001c1c7808 */ /* 0x000fe20006800000 */
[----:B------:R-:W-:Y:S01]  /*5ab0*/  FMUL.FTZ R156, R156, UR4 ;  /* 0x000000049c9c7c20 */ /* 0x000fe20008410000 */
[----:B------:R-:W-:Y:S01]  /*5ac0*/  ISETP.GE.AND P4, PT, R17, R195, PT ;  /* 0x000000c31100720c */ /* 0x000fe20003f86270 */
[----:B------:R-:W-:Y:S01]  /*5ad0*/  HMMA.16816.F32.BF16 R140, R24, R22, R140 ;  /* 0x00000016188c723c */ /* 0x000fe2000004188c */
[----:B------:R-:W-:Y:S01]  /*5ae0*/  ISETP.GT.AND P5, PT, R135, R17, PT ;  /* 0x000000118700720c */ /* 0x000fe20003fa4270 */
[----:B------:R-:W-:Y:S01]  /*5af0*/  FMUL.FTZ R136, R158, UR4 ;  /* 0x000000049e887c20 */ /* 0x000fe20008410000 */
[----:B--2---:R-:W-:Y:S01]  /*5b00*/  FSEL R33, R138, -INF , !P1 ;  /* 0xff8000008a217808 */ /* 0x004fe20004800000 */
[----:B------:R-:W2:Y:S01]  /*5b10*/  MUFU.TANH R160, R160 ;  /* 0x000000a000a07308 */ /* 0x000ea20000002400 */
[----:B------:R-:W-:Y:S01]  /*5b20*/  FSEL R32, R137, -INF , !P6 ;  /* 0xff80000089207808 */ /* 0x000fe20007000000 */
[----:B------:R-:W-:Y:S01]  /*5b30*/  FMUL.FTZ R157, R157, UR4 ;  /* 0x000000049d9d7c20 */ /* 0x000fe20008410000 */
[----:B------:R-:W-:Y:S01]  /*5b40*/  FSEL R33, R33, -INF , !P3 ;  /* 0xff80000021217808 */ /* 0x000fe20005800000 */
[----:B------:R-:W-:Y:S01]  /*5b50*/  VIADD R138, R211, 0xffffff91 ;  /* 0xffffff91d38a7836 */ /* 0x000fe20000000000 */
[----:B------:R-:W-:Y:S01]  /*5b60*/  FSEL R32, R32, -INF , !P4 ;  /* 0xff80000020207808 */ /* 0x000fe20006000000 */
[----:B------:R-:W-:Y:S01]  /*5b70*/  FMUL.FTZ R137, R152, UR4 ;  /* 0x0000000498897c20 */ /* 0x000fe20008410000 */
[----:B------:R-:W-:Y:S01]  /*5b80*/  FSEL R165, R165, -INF , !P5 ;  /* 0xff800000a5a57808 */ /* 0x000fe20006800000 */
[----:B------:R-:W5:Y:S01]  /*5b90*/  MUFU.TANH R162, R162 ;  /* 0x000000a200a27308 */ /* 0x000f620000002400 */
[----:B------:R-:W-:Y:S01]  /*5ba0*/  ISETP.GE.AND P1, PT, R17, R194, PT ;  /* 0x000000c21100720c */ /* 0x000fe20003f26270 */
[----:B------:R-:W-:Y:S01]  /*5bb0*/  HMMA.16816.F32.BF16 R148, R168, R30, R148 ;  /* 0x0000001ea894723c */ /* 0x000fe20000041894 */
[-C--:B------:R-:W-:Y:S01]  /*5bc0*/  ISETP.GT.AND P6, PT, R196, R16.reuse, PT ;  /* 0x00000010c400720c */ /* 0x080fe20003fc4270 */
[----:B------:R-:W-:Y:S01]  /*5bd0*/  VIADD R31, R211, 0xffffff98 ;  /* 0xffffff98d31f7836 */ /* 0x000fe20000000000 */
[-C--:B------:R-:W-:Y:S01]  /*5be0*/  ISETP.GE.AND P3, PT, R16, R195.reuse, PT ;  /* 0x000000c31000720c */ /* 0x080fe20003f66270 */
[----:B------:R-:W-:Y:S01]  /*5bf0*/  FMUL.FTZ R30, R154, UR4 ;  /* 0x000000049a1e7c20 */ /* 0x000fe20008410000 */
[----:B------:R-:W-:Y:S01]  /*5c00*/  ISETP.GT.AND P4, PT, R135, R16, PT ;  /* 0x000000108700720c */ /* 0x000fe20003f84270 */
[----:B------:R-:W5:Y:S01]  /*5c10*/  MUFU.TANH R156, R156 ;  /* 0x0000009c009c7308 */ /* 0x000f620000002400 */
[----:B------:R-:W-:Y:S01]  /*5c20*/  ISETP.GE.AND P5, PT, R16, R194, PT ;  /* 0x000000c21000720c */ /* 0x000fe20003fa6270 */
[C---:B----4-:R-:W-:Y:S01]  /*5c30*/  HMMA.16816.F32.BF16 R144, R12.reuse, R8, R144 ;  /* 0x000000080c90723c */ /* 0x050fe20000041890 */
[----:B------:R-:W4:Y:S01]  /*5c40*/  LDSM.16.M88.4 R16, [R208+0x11800] ;  /* 0x01180000d010783b */ /* 0x000f220000000200 */
[----:B-1----:R-:W-:Y:S01]  /*5c50*/  FSEL R139, R139, -INF , !P6 ;  /* 0xff8000008b8b7808 */ /* 0x002fe20007000000 */
[----:B------:R-:W-:Y:S01]  /*5c60*/  FMUL.FTZ R152, R153, UR4 ;  /* 0x0000000499987c20 */ /* 0x000fe20008410000 */
[-C--:B------:R-:W-:Y:S01]  /*5c70*/  ISETP.GT.AND P6, PT, R196, R138.reuse, PT ;  /* 0x0000008ac400720c */ /* 0x080fe20003fc4270 */
[----:B------:R-:W-:Y:S01]  /*5c80*/  VIADD R22, R211, 0xffffff99 ;  /* 0xffffff99d3167836 */ /* 0x000fe20000000000 */
[----:B------:R1:W-:Y:S01]  /*5c90*/  MUFU.TANH R35, R157 ;  /* 0x0000009d00237308 */ /* 0x0003e20000002400 */
[----:B------:R-:W-:Y:S01]  /*5ca0*/  FSEL R9, R165, -INF , !P1 ;  /* 0xff800000a5097808 */ /* 0x000fe20004800000 */
[----:B------:R-:W-:Y:S01]  /*5cb0*/  HMMA.16816.F32.BF16 R140, R12, R10, R140 ;  /* 0x0000000a0c8c723c */ /* 0x000fe2000004188c */
[----:B------:R-:W-:Y:S01]  /*5cc0*/  FSEL R174, R139, -INF , !P3 ;  /* 0xff8000008bae7808 */ /* 0x000fe20005800000 */
[----:B------:R-:W-:Y:S01]  /*5cd0*/  FMUL.FTZ R155, R155, UR4 ;  /* 0x000000049b9b7c20 */ /* 0x000fe20008410000 */
[----:B---3--:R-:W-:Y:S01]  /*5ce0*/  FSEL R161, R161, -INF , !P4 ;  /* 0xff800000a1a17808 */ /* 0x008fe20006000000 */
[----:B------:R-:W-:Y:S01]  /*5cf0*/  FMUL.FTZ R150, R150, UR4 ;  /* 0x0000000496967c20 */ /* 0x000fe20008410000 */
[----:B------:R-:W-:Y:S01]  /*5d00*/  ISETP.GE.AND P1, PT, R138, R195, PT ;  /* 0x000000c38a00720c */ /* 0x000fe20003f26270 */
[----:B------:R-:W3:Y:S01]  /*5d10*/  MUFU.TANH R136, R136 ;  /* 0x0000008800887308 */ /* 0x000ee20000002400 */
[----:B------:R-:W-:Y:S01]  /*5d20*/  ISETP.GT.AND P3, PT, R135, R138, PT ;  /* 0x0000008a8700720c */ /* 0x000fe20003f64270 */
[----:B------:R-:W-:Y:S01]  /*5d30*/  FMUL.FTZ R148, R148, UR4 ;  /* 0x0000000494947c20 */ /* 0x000fe20008410000 */
[----:B------:R-:W-:Y:S01]  /*5d40*/  ISETP.GE.AND P4, PT, R138, R194, PT ;  /* 0x000000c28a00720c */ /* 0x000fe20003f86270 */
[----:B------:R-:W-:Y:S01]  /*5d50*/  VIADD R10, R211, 0xffffffa1 ;  /* 0xffffffa1d30a7836 */ /* 0x000fe20000000000 */
[----:B--2---:R-:W-:Y:S01]  /*5d60*/  FSEL R138, R160, -INF , !P6 ;  /* 0xff800000a08a7808 */ /* 0x004fe20007000000 */
[----:B------:R-:W-:Y:S01]  /*5d70*/  FMUL.FTZ R151, R151, UR4 ;  /* 0x0000000497977c20 */ /* 0x000fe20008410000 */
[-C--:B------:R-:W-:Y:S01]  /*5d80*/  ISETP.GT.AND P6, PT, R196, R31.reuse, PT ;  /* 0x0000001fc400720c */ /* 0x080fe20003fc4270 */
[----:B------:R2:W-:Y:S01]  /*5d90*/  MUFU.TANH R8, R137 ;  /* 0x0000008900087308 */ /* 0x0005e20000002400 */
[----:B-1----:R-:W-:Y:S01]  /*5da0*/  FMUL.FTZ R157, R159, UR4 ;  /* 0x000000049f9d7c20 */ /* 0x002fe20008410000 */
[----:B------:R-:W-:Y:S01]  /*5db0*/  FSEL R138, R138, -INF , !P1 ;  /* 0xff8000008a8a7808 */ /* 0x000fe20004800000 */
[----:B------:R-:W-:Y:S01]  /*5dc0*/  VIADD R11, R211, 0xffffffa8 ;  /* 0xffffffa8d30b7836 */ /* 0x000fe20000000000 */
[----:B------:R-:W-:Y:S01]  /*5dd0*/  ISETP.GT.AND P1, PT, R135, R31, PT ;  /* 0x0000001f8700720c */ /* 0x000fe20003f24270 */
[----:B------:R-:W-:Y:S01]  /*5de0*/  VIADD R13, R211, 0xffffffb0 ;  /* 0xffffffb0d30d7836 */ /* 0x000fe20000000000 */
[----:B-----5:R-:W-:Y:S01]  /*5df0*/  FSEL R162, R162, -INF , !P3 ;  /* 0xff800000a2a27808 */ /* 0x020fe20005800000 */
[----:B------:R-:W-:-:S04]  /*5e00*/  DEPBAR.LE SB0, 0x0 ;  /* 0x000080000000791a */ /* 0x000fc80000000000 */
[----:B------:R-:W1:Y:S01]  /*5e10*/  MUFU.TANH R157, R157 ;  /* 0x0000009d009d7308 */ /* 0x000e620000002400 */
[----:B------:R-:W-:Y:S02]  /*5e20*/  FSEL R156, R156, -INF , !P6 ;  /* 0xff8000009c9c7808 */ /* 0x000fe40007000000 */
[----:B------:R-:W-:Y:S02]  /*5e30*/  ISETP.GT.AND P6, PT, R196, R22, PT ;  /* 0x00000016c400720c */ /* 0x000fe40003fc4270 */
[----:B------:R-:W-:Y:S02]  /*5e40*/  ISETP.GE.AND P3, PT, R31, R194, PT ;  /* 0x000000c21f00720c */ /* 0x000fe40003f66270 */
[----:B--2---:R-:W-:Y:S01]  /*5e50*/  FSEL R137, R161, -INF , !P5 ;  /* 0xff800000a1897808 */ /* 0x004fe20006800000 */
[----:B------:R-:W2:Y:S01]  /*5e60*/  MUFU.TANH R30, R30 ;  /* 0x0000001e001e7308 */ /* 0x000ea20000002400 */
[----:B----4-:R-:W-:Y:S01]  /*5e70*/  HMMA.16816.F32.BF16 R144, R168, R16, R144 ;  /* 0x00000010a890723c */ /* 0x010fe20000041890 */
[----:B------:R-:W-:Y:S01]  /*5e80*/  ISETP.GE.AND P5, PT, R31, R195, PT ;  /* 0x000000c31f00720c */ /* 0x000fe20003fa6270 */
[----:B------:R-:W-:Y:S01]  /*5e90*/  VIADD R17, R211, 0xffffffa0 ;  /* 0xffffffa0d3117836 */ /* 0x000fe20000000000 */
[----:B------:R-:W-:Y:S01]  /*5ea0*/  FSEL R183, R162, -INF , !P4 ;  /* 0xff800000a2b77808 */ /* 0x000fe20006000000 */
[----:B------:R-:W-:Y:S01]  /*5eb0*/  FMUL.FTZ R16, R149, UR4 ;  /* 0x0000000495107c20 */ /* 0x000fe20008410000 */
[----:B---3--:R-:W-:-:S02]  /*5ec0*/  FSEL R136, R136, -INF , !P1 ;  /* 0xff80000088887808 */ /* 0x008fc40004800000 */
[----:B------:R-:W3:Y:S01]  /*5ed0*/  MUFU.TANH R152, R152 ;  /* 0x0000009800987308 */ /* 0x000ee20000002400 */
[----:B------:R-:W-:Y:S01]  /*5ee0*/  ISETP.GE.AND P4, PT, R22, R195, PT ;  /* 0x000000c31600720c */ /* 0x000fe20003f86270 */
[----:B------:R-:W-:Y:S01]  /*5ef0*/  HMMA.16816.F32.BF16 R140, R168, R18, R140 ;  /* 0x00000012a88c723c */ /* 0x000fe2000004188c */
[----:B------:R-:W-:Y:S02]  /*5f00*/  FSEL R172, R156, -INF , !P5 ;  /* 0xff8000009cac7808 */ /* 0x000fe40006800000 */
[----:B------:R-:W-:Y:S02]  /*5f10*/  FSEL R35, R35, -INF , !P6 ;  /* 0xff80000023237808 */ /* 0x000fe40007000000 */
[----:B------:R-:W-:Y:S01]  /*5f20*/  ISETP.GT.AND P5, PT, R135, R22, PT ;  /* 0x000000168700720c */ /* 0x000fe20003fa4270 */
[----:B------:R-:W4:Y:S01]  /*5f30*/  MUFU.TANH R23, R155 ;  /* 0x0000009b00177308 */ /* 0x000f220000002400 */
[----:B------:R-:W-:Y:S02]  /*5f40*/  ISETP.GT.AND P6, PT, R196, R17, PT ;  /* 0x00000011c400720c */ /* 0x000fe40003fc4270 */
[----:B------:R-:W-:Y:S01]  /*5f50*/  FSEL R139, R136, -INF , !P3 ;  /* 0xff800000888b7808 */ /* 0x000fe20005800000 */
[----:B------:R-:W-:Y:S01]  /*5f60*/  FMUL.FTZ R153, R146, UR4 ;  /* 0x0000000492997c20 */ /* 0x000fe20008410000 */
[----:B------:R-:W-:Y:S01]  /*5f70*/  FSEL R136, R35, -INF , !P4 ;  /* 0xff80000023887808 */ /* 0x000fe20006000000 */
[----:B------:R-:W-:Y:S01]  /*5f80*/  FMUL.FTZ R12, R145, UR4 ;  /* 0x00000004910c7c20 */ /* 0x000fe20008410000 */
[----:B------:R-:W-:Y:S01]  /*5f90*/  ISETP.GE.AND P1, PT, R22, R194, PT ;  /* 0x000000c21600720c */ /* 0x000fe20003f26270 */
[----:B------:R-:W-:Y:S01]  /*5fa0*/  MUFU.TANH R150, R150 ;  /* 0x0000009600967308 */ /* 0x000fe20000002400 */
[----:B------:R-:W-:-:S02]  /*5fb0*/  ISETP.GE.AND P3, PT, R17, R195, PT ;  /* 0x000000c31100720c */ /* 0x000fc40003f66270 */
[----:B------:R-:W-:Y:S02]  /*5fc0*/  ISETP.GT.AND P4, PT, R135, R17, PT ;  /* 0x000000118700720c */ /* 0x000fe40003f84270 */
[----:B-1----:R-:W-:Y:S01]  /*5fd0*/  FSEL R157, R157, -INF , !P5 ;  /* 0xff8000009d9d7808 */ /* 0x002fe20006800000 */
[----:B------:R-:W-:Y:S01]  /*5fe0*/  FMUL.FTZ R14, R140, UR4 ;  /* 0x000000048c0e7c20 */ /* 0x000fe20008410000 */
[----:B------:R-:W-:Y:S01]  /*5ff0*/  FSEL R8, R8, -INF , !P6 ;  /* 0xff80000008087808 */ /* 0x000fe20007000000 */
[----:B------:R-:W1:Y:S01]  /*6000*/  MUFU.TANH R22, R148 ;  /* 0x0000009400167308 */ /* 0x000e620000002400 */
[----:B------:R-:W-:Y:S02]  /*6010*/  FSEL R175, R157, -INF , !P1 ;  /* 0xff8000009daf7808 */ /* 0x000fe40004800000 */
[----:B------:R-:W-:Y:S02]  /*6020*/  FSEL R180, R8, -INF , !P3 ;  /* 0xff80000008b47808 */ /* 0x000fe40005800000 */
[----:B--2---:R-:W-:-:S02]  /*6030*/  FSEL R30, R30, -INF , !P4 ;  /* 0xff8000001e1e7808 */ /* 0x004fc40006000000 */
[-C--:B------:R-:W-:Y:S01]  /*6040*/  ISETP.GT.AND P6, PT, R196, R10.reuse, PT ;  /* 0x0000000ac400720c */ /* 0x080fe20003fc4270 */
[----:B------:R-:W2:Y:S01]  /*6050*/  MUFU.TANH R16, R16 ;  /* 0x0000001000107308 */ /* 0x000ea20000002400 */
[C---:B------:R-:W-:Y:S02]  /*6060*/  ISETP.GE.AND P1, PT, R10.reuse, R195, PT ;  /* 0x000000c30a00720c */ /* 0x040fe40003f26270 */
[----:B------:R-:W-:Y:S02]  /*6070*/  ISETP.GT.AND P3, PT, R135, R10, PT ;  /* 0x0000000a8700720c */ /* 0x000fe40003f64270 */
[-C--:B------:R-:W-:Y:S01]  /*6080*/  ISETP.GE.AND P4, PT, R10, R194.reuse, PT ;  /* 0x000000c20a00720c */ /* 0x080fe20003f86270 */
[----:B------:R-:W-:Y:S01]  /*6090*/  FMUL.FTZ R10, R144, UR4 ;  /* 0x00000004900a7c20 */ /* 0x000fe20008410000 */
[----:B------:R-:W-:Y:S01]  /*60a0*/  ISETP.GE.AND P5, PT, R17, R194, PT ;  /* 0x000000c21100720c */ /* 0x000fe20003fa6270 */
[----:B------:R-:W5:Y:S01]  /*60b0*/  MUFU.TANH R8, R151 ;  /* 0x0000009700087308 */ /* 0x000f620000002400 */
[----:B---3--:R-:W-:-:S02]  /*60c0*/  FSEL R152, R152, -INF , !P6 ;  /* 0xff80000098987808 */ /* 0x008fc40007000000 */
[----:B------:R-:W-:Y:S02]  /*60d0*/  FSEL R181, R30, -INF , !P5 ;  /* 0xff8000001eb57808 */ /* 0x000fe40006800000 */
[----:B------:R-:W-:Y:S02]  /*60e0*/  FSEL R144, R152, -INF , !P1 ;  /* 0xff80000098907808 */ /* 0x000fe40004800000 */
[----:B----4-:R-:W-:Y:S01]  /*60f0*/  FSEL R23, R23, -INF , !P3 ;  /* 0xff80000017177808 */ /* 0x010fe20005800000 */
[----:B------:R-:W3:Y:S01]  /*6100*/  MUFU.TANH R10, R10 ;  /* 0x0000000a000a7308 */ /* 0x000ee20000002400 */
[----:B------:R-:W-:Y:S02]  /*6110*/  ISETP.GT.AND P5, PT, R196, R11, PT ;  /* 0x0000000bc400720c */ /* 0x000fe40003fa4270 */
[----:B------:R-:W-:Y:S02]  /*6120*/  ISETP.GE.AND P6, PT, R11, R195, PT ;  /* 0x000000c30b00720c */ /* 0x000fe40003fc6270 */
[----:B------:R-:W-:-:S02]  /*6130*/  ISETP.GT.AND P1, PT, R135, R11, PT ;  /* 0x0000000b8700720c */ /* 0x000fc40003f24270 */
[----:B------:R-:W-:Y:S01]  /*6140*/  ISETP.GE.AND P3, PT, R11, R194, PT ;  /* 0x000000c20b00720c */ /* 0x000fe20003f66270 */
[----:B------:R-:W-:Y:S01]  /*6150*/  VIADD R11, R211, 0xffffffa9 ;  /* 0xffffffa9d30b7836 */ /* 0x000fe20000000000 */
[----:B------:R-:W4:Y:S01]  /*6160*/  MUFU.TANH R153, R153 ;  /* 0x0000009900997308 */ /* 0x000f220000002400 */
[----:B-1----:R-:W-:Y:S02]  /*6170*/  FSEL R22, R22, -INF , !P5 ;  /* 0xff80000016167808 */ /* 0x002fe40006800000 */
[----:B------:R-:W-:Y:S02]  /*6180*/  FSEL R150, R150, -INF , !P1 ;  /* 0xff80000096967808 */ /* 0x000fe40004800000 */
[----:B------:R-:W-:Y:S02]  /*6190*/  ISETP.GT.AND P5, PT, R196, R11, PT ;  /* 0x0000000bc400720c */ /* 0x000fe40003fa4270 */
[----:B------:R-:W-:Y:S01]  /*61a0*/  FSEL R145, R23, -INF , !P4 ;  /* 0xff80000017917808 */ /* 0x000fe20006000000 */
[----:B------:R-:W1:Y:S01]  /*61b0*/  MUFU.TANH R12, R12 ;  /* 0x0000000c000c7308 */ /* 0x000e620000002400 */
[----:B------:R-:W-:Y:S01]  /*61c0*/  FSEL R178, R22, -INF , !P6 ;  /* 0xff80000016b27808 */ /* 0x000fe20007000000 */
[----:B------:R-:W-:Y:S01]  /*61d0*/  BAR.SYNC.DEFER_BLOCKING 0x0 ;  /* 0x0000000000007b1d */ /* 0x000fe20000010000 */
[----:B------:R-:W-:-:S02]  /*61e0*/  ISETP.GE.AND P4, PT, R11, R195, PT ;  /* 0x000000c30b00720c */ /* 0x000fc40003f86270 */
[----:B------:R-:W-:Y:S02]  /*61f0*/  ISETP.GT.AND P6, PT, R135, R11, PT ;  /* 0x0000000b8700720c */ /* 0x000fe40003fc4270 */
[----:B--2---:R-:W-:Y:S01]  /*6200*/  FSEL R16, R16, -INF , !P5 ;  /* 0xff80000010107808 */ /* 0x004fe20006800000 */
[----:B------:R-:W2:Y:S01]  /*6210*/  MUFU.TANH R14, R14 ;  /* 0x0000000e000e7308 */ /* 0x000ea20000002400 */
[----:B------:R-:W-:Y:S02]  /*6220*/  FSEL R179, R150, -INF , !P3 ;  /* 0xff80000096b37808 */ /* 0x000fe40005800000 */
[----:B------:R-:W-:Y:S02]  /*6230*/  ISETP.GT.AND P3, PT, R196, R13, PT ;  /* 0x0000000dc400720c */ /* 0x000fe40003f64270 */
[----:B------:R-:W-:Y:S02]  /*6240*/  FSEL R146, R16, -INF , !P4 ;  /* 0xff80000010927808 */ /* 0x000fe40006000000 */
[----:B-----5:R-:W-:Y:S01]  /*6250*/  FSEL R177, R8, -INF , !P6 ;  /* 0xff80000008b17808 */ /* 0x020fe20007000000 */
[----:B------:R-:W-:Y:S01]  /*6260*/  VIADD R8, R211, 0xffffffb1 ;  /* 0xffffffb1d3087836 */ /* 0x000fe20000000000 */
[----:B------:R-:W-:Y:S01]  /*6270*/  ISETP.GE.AND P1, PT, R11, R194, PT ;  /* 0x000000c20b00720c */ /* 0x000fe20003f26270 */
[----:B------:R-:W-:Y:S01]  /*6280*/  FMUL.FTZ R11, R147, UR4 ;  /* 0x00000004930b7c20 */ /* 0x000fe20008410000 */
[----:B------:R-:W-:-:S02]  /*6290*/  ISETP.GE.AND P5, PT, R13, R195, PT ;  /* 0x000000c30d00720c */ /* 0x000fc40003fa6270 */
[----:B------:R-:W-:Y:S02]  /*62a0*/  ISETP.GT.AND P4, PT, R135, R13, PT ;  /* 0x0000000d8700720c */ /* 0x000fe40003f84270 */
[----:B---3--:R-:W-:Y:S01]  /*62b0*/  FSEL R10, R10, -INF , !P3 ;  /* 0xff8000000a0a7808 */ /* 0x008fe20005800000 */
[----:B------:R-:W-:Y:S01]  /*62c0*/  MUFU.TANH R11, R11 ;  /* 0x0000000b000b7308 */ /* 0x000fe20000002400 */
[----:B------:R-:W-:Y:S02]  /*62d0*/  FSEL R177, R177, -INF , !P1 ;  /* 0xff800000b1b17808 */ /* 0x000fe40004800000 */
[----:B------:R-:W-:Y:S01]  /*62e0*/  FSEL R168, R10, -INF , !P5 ;  /* 0xff8000000aa87808 */ /* 0x000fe20006800000 */
[----:B------:R-:W-:Y:S01]  /*62f0*/  FMUL.FTZ R10, R142, UR4 ;  /* 0x000000048e0a7c20 */ /* 0x000fe20008410000 */
[----:B----4-:R-:W-:Y:S02]  /*6300*/  FSEL R153, R153, -INF , !P4 ;  /* 0xff80000099997808 */ /* 0x010fe40006000000 */
[----:B------:R-:W-:-:S02]  /*6310*/  ISETP.GT.AND P1, PT, R196, R8, PT ;  /* 0x00000008c400720c */ /* 0x000fc40003f24270 */
[C---:B------:R-:W-:Y:S01]  /*6320*/  ISETP.GE.AND P3, PT, R8.reuse, R195, PT ;  /* 0x000000c30800720c */ /* 0x040fe20003f66270 */
[----:B------:R-:W-:Y:S01]  /*6330*/  MUFU.TANH R10, R10 ;  /* 0x0000000a000a7308 */ /* 0x000fe20000002400 */
[----:B------:R-:W-:Y:S02]  /*6340*/  ISETP.GT.AND P5, PT, R135, R8, PT ;  /* 0x000000088700720c */ /* 0x000fe40003fa4270 */
[-C--:B------:R-:W-:Y:S01]  /*6350*/  ISETP.GE.AND P4, PT, R8, R194.reuse, PT ;  /* 0x000000c20800720c */ /* 0x080fe20003f86270 */
[----:B------:R-:W-:Y:S01]  /*6360*/  VIADD R8, R211, 0xffffffb8 ;  /* 0xffffffb8d3087836 */ /* 0x000fe20000000000 */
[----:B------:R-:W-:Y:S01]  /*6370*/  ISETP.GE.AND P6, PT, R13, R194, PT ;  /* 0x000000c20d00720c */ /* 0x000fe20003fc6270 */
[----:B------:R-:W-:Y:S01]  /*6380*/  FMUL.FTZ R13, R141, UR4 ;  /* 0x000000048d0d7c20 */ /* 0x000fe20008410000 */
[----:B-1----:R-:W-:Y:S01]  /*6390*/  FSEL R12, R12, -INF , !P1 ;  /* 0xff8000000c0c7808 */ /* 0x002fe20004800000 */
[----:B------:R-:W-:Y:S01]  /*63a0*/  VIADD R211, R211, 0xffffffb9 ;  /* 0xffffffb9d3d37836 */ /* 0x000fe20000000000 */
[----:B------:R-:W-:-:S02]  /*63b0*/  FMNMX3.FTZ R17, R132, R34, R20, !PT ;  /* 0x0000002284117276 */ /* 0x000fc40007810014 */
[----:B------:R-:W-:Y:S01]  /*63c0*/  ISETP.GT.AND P1, PT, R196, R8, PT ;  /* 0x00000008c400720c */ /* 0x000fe20003f24270 */
[----:B------:R-:W1:Y:S01]  /*63d0*/  MUFU.TANH R13, R13 ;  /* 0x0000000d000d7308 */ /* 0x000e620000002400 */
[----:B------:R-:W-:Y:S01]  /*63e0*/  FSEL R154, R12, -INF , !P3 ;  /* 0xff8000000c9a7808 */ /* 0x000fe20005800000 */
[----:B------:R-:W-:Y:S01]  /*63f0*/  FMUL.FTZ R12, R143, UR4 ;  /* 0x000000048f0c7c20 */ /* 0x000fe20008410000 */
[----:B------:R-:W-:Y:S02]  /*6400*/  FMNMX3.FTZ R17, R17, R28, R32, !PT ;  /* 0x0000001c11117276 */ /* 0x000fe40007810020 */
[----:B------:R-:W-:Y:S02]  /*6410*/  ISETP.GE.AND P3, PT, R8, R195, PT ;  /* 0x000000c30800720c */ /* 0x000fe40003f66270 */
[----:B--2---:R-:W-:Y:S01]  /*6420*/  FSEL R14, R14, -INF , !P1 ;  /* 0xff8000000e0e7808 */ /* 0x004fe20004800000 */
[----:B------:R-:W2:Y:S01]  /*6430*/  MUFU.TANH R12, R12 ;  /* 0x0000000c000c7308 */ /* 0x000ea20000002400 */
[----:B------:R-:W-:-:S02]  /*6440*/  FMNMX3.FTZ R17, R17, R174, R138, !PT ;  /* 0x000000ae11117276 */ /* 0x000fc4000781008a */
[----:B------:R-:W-:Y:S02]  /*6450*/  FSEL R152, R14, -INF , !P3 ;  /* 0xff8000000e987808 */ /* 0x000fe40005800000 */
[----:B------:R-:W-:Y:S02]  /*6460*/  ISETP.GT.U32.AND P3, PT, R134, R201, PT ;  /* 0x000000c98600720c */ /* 0x000fe40003f64070 */
[----:B------:R-:W-:Y:S02]  /*6470*/  FMNMX3.FTZ R17, R17, R172, R136, !PT ;  /* 0x000000ac11117276 */ /* 0x000fe40007810088 */
[----:B------:R-:W-:Y:S02]  /*6480*/  ISETP.GT.AND P1, PT, R196, R211, PT ;  /* 0x000000d3c400720c */ /* 0x000fe40003f24270 */
[----:B------:R-:W-:Y:S02]  /*6490*/  FMNMX3.FTZ R17, R17, R180, R144, !PT ;  /* 0x000000b411117276 */ /* 0x000fe40007810090 */
[----:B-1----:R-:W-:-:S02]  /*64a0*/  FSEL R13, R13, -INF , !P1 ;  /* 0xff8000000d0d7808 */ /* 0x002fc40004800000 */
[----:B------:R-:W-:Y:S02]  /*64b0*/  ISETP.GE.AND P1, PT, R211, R195, PT ;  /* 0x000000c3d300720c */ /* 0x000fe40003f26270 */
[----:B------:R-:W-:Y:S02]  /*64c0*/  FMNMX3.FTZ R16, R3, R21, R29, !PT ;  /* 0x0000001503107276 */ /* 0x000fe4000781001d */
[----:B------:R-:W-:Y:S02]  /*64d0*/  FMNMX3.FTZ R17, R17, R178, R146, !PT ;  /* 0x000000b211117276 */ /* 0x000fe40007810092 */
[----:B------:R-:W-:Y:S02]  /*64e0*/  FSEL R150, R13, -INF , !P1 ;  /* 0xff8000000d967808 */ /* 0x000fe40004800000 */
[----:B------:R-:W-:Y:S02]  /*64f0*/  FMNMX3.FTZ R16, R16, R33, R9, !PT ;  /* 0x0000002110107276 */ /* 0x000fe40007810009 */
[----:B------:R-:W-:Y:S01]  /*6500*/  FMNMX3.FTZ R17, R17, R168, R154, !PT ;  /* 0x000000a811117276 */ /* 0x000fe2000781009a */
[----:B--2---:R-:W-:Y:S06]  /*6510*/  @!P3 BRA `(.L_x_391) ;  /* 0x000000000054b947 */ /* 0x004fec0003800000 */
        /* <DEDUP_REMOVED lines=21> */
.L_x_391:
[----:B------:R-:W-:Y:S01]  /*6670*/  FMNMX3.FTZ R16, R16, R137, R183, !PT ;  /* 0x0000008910107276 */ /* 0x000fe200078100b7 */
[----:B------:R-:W2:Y:S01]  /*6680*/  S2UR UR5, SR_CgaCtaId ;  /* 0x00000000000579c3 */ /* 0x000ea20000008800 */
[----:B------:R-:W-:Y:S01]  /*6690*/  ISETP.GT.AND P1, PT, R135, R8, PT ;  /* 0x000000088700720c */ /* 0x000fe20003f24270 */
[----:B------:R-:W3:Y:S01]  /*66a0*/  LDCU UR4, c[0x0][0x45c] ;  /* 0x00008b80ff0477ac */ /* 0x000ee20008000800 */
[----:B------:R-:W-:Y:S02]  /*66b0*/  FMNMX3.FTZ R16, R16, R139, R175, !PT ;  /* 0x0000008b10107276 */ /* 0x000fe400078100af */
[----:B------:R-:W-:Y:S01]  /*66c0*/  FSEL R153, R153, -INF , !P6 ;  /* 0xff80000099997808 */ /* 0x000fe20007000000 */
[----:B------:R-:W-:Y:S01]  /*66d0*/  UMOV UR6, 0x400 ;  /* 0x0000040000067882 */ /* 0x000fe20000000000 */
[----:B------:R-:W-:Y:S02]  /*66e0*/  ISETP.GT.AND P6, PT, R135, R211, PT ;  /* 0x000000d38700720c */ /* 0x000fe40003fc4270 */
[----:B------:R-:W-:-:S02]  /*66f0*/  FSEL R11, R11, -INF , !P5 ;  /* 0xff8000000b0b7808 */ /* 0x000fc40006800000 */
[----:B------:R-:W-:Y:S02]  /*6700*/  FMNMX3.FTZ R16, R16, R181, R145, !PT ;  /* 0x000000b510107276 */ /* 0x000fe40007810091 */
[----:B------:R-:W-:Y:S02]  /*6710*/  FMNMX3.FTZ R17, R17, R152, R150, !PT ;  /* 0x0000009811117276 */ /* 0x000fe40007810096 */
[----:B------:R-:W-:Y:S02]  /*6720*/  FSEL R10, R10, -INF , !P1 ;  /* 0xff8000000a0a7808 */ /* 0x000fe40004800000 */
[-C--:B------:R-:W-:Y:S01]  /*6730*/  ISETP.GE.AND P5, PT, R8, R194.reuse, PT ;  /* 0x000000c20800720c */ /* 0x080fe20003fa6270 */
[----:B-1----:R-:W1:Y:S01]  /*6740*/  SHFL.BFLY PT, R14, R17, 0x2, 0x1f ;  /* 0x0c401f00110e7f89 */ /* 0x002e6200000e0000 */
[----:B------:R-:W-:Y:S02]  /*6750*/  ISETP.GE.AND P1, PT, R211, R194, PT ;  /* 0x000000c2d300720c */ /* 0x000fe40003f26270 */
[----:B------:R-:W-:-:S02]  /*6760*/  FSEL R12, R12, -INF , !P6 ;  /* 0xff8000000c0c7808 */ /* 0x000fc40007000000 */
[----:B------:R-:W-:Y:S01]  /*6770*/  FSEL R155, R11, -INF , !P4 ;  /* 0xff8000000b9b7808 */ /* 0x000fe20006000000 */
[----:B--2---:R-:W-:Y:S01]  /*6780*/  ULEA UR5, UR5, UR6, 0x18 ;  /* 0x0000000605057291 */ /* 0x004fe2000f8ec0ff */
[----:B------:R-:W-:Y:S02]  /*6790*/  FMNMX3.FTZ R16, R16, R179, R177, !PT ;  /* 0x000000b310107276 */ /* 0x000fe400078100b1 */
[----:B------:R-:W-:Y:S02]  /*67a0*/  FSEL R151, R10, -INF , !P5 ;  /* 0xff8000000a977808 */ /* 0x000fe40006800000 */
[----:B------:R-:W-:Y:S02]  /*67b0*/  FSEL R149, R12, -INF , !P1 ;  /* 0xff8000000c957808 */ /* 0x000fe40004800000 */
[----:B------:R-:W-:Y:S02]  /*67c0*/  FMNMX3.FTZ R8, R16, R153, R155, !PT ;  /* 0x0000009910087276 */ /* 0x000fe4000781009b */
[----:B------:R-:W-:-:S02]  /*67d0*/  MOV R163, 0x20 ;  /* 0x0000002000a37802 */ /* 0x000fc40000000f00 */
[----:B------:R-:W-:Y:S02]  /*67e0*/  FMNMX3.FTZ R8, R8, R151, R149, !PT ;  /* 0x0000009708087276 */ /* 0x000fe40007810095 */
[----:B------:R-:W-:Y:S02]  /*67f0*/  LEA R166, R192, UR5, 0x1 ;  /* 0x00000005c0a67c11 */ /* 0x000fe4000f8e08ff */
[----:B------:R-:W-:Y:S01]  /*6800*/  SEL R163, R163, 0xffffffe0, !P0 ;  /* 0xffffffe0a3a37807 */ /* 0x000fe20004000000 */
[----:B------:R-:W2:Y:S01]  /*6810*/  SHFL.BFLY PT, R11, R8, 0x2, 0x1f ;  /* 0x0c401f00080b7f89 */ /* 0x000ea200000e0000 */
[----:B------:R-:W-:Y:S02]  /*6820*/  IADD3 R164, PT, PT, R166, 0x12040, RZ ;  /* 0x00012040a6a47810 */ /* 0x000fe40007ffe0ff */
[----:B-1----:R-:W-:Y:S01]  /*6830*/  FMNMX.FTZ R14, R17, R14, !PT ;  /* 0x0000000e110e7209 */ /* 0x002fe20007810000 */
[----:B------:R-:W-:Y:S01]  /*6840*/  LDSM.16.MT88.4 R140, [R166+0x12800] ;  /* 0x01280000a68c783b */ /* 0x000fe20000004200 */
[----:B------:R-:W-:-:S03]  /*6850*/  IADD3 R165, PT, PT, R163, R166, RZ ;  /* 0x000000a6a3a57210 */ /* 0x000fc60007ffe0ff */
[----:B------:R-:W1:Y:S04]  /*6860*/  SHFL.BFLY PT, R185, R14, 0x1, 0x1f ;  /* 0x0c201f000eb97f89 */ /* 0x000e6800000e0000 */
[----:B------:R-:W-:Y:S04]  /*6870*/  LDSM.16.MT88.4 R24, [R165+0x12000] ;  /* 0x01200000a518783b */ /* 0x000fe80000004200 */
[----:B------:R-:W-:Y:S01]  /*6880*/  LDSM.16.MT88.4 R16, [R166+0x12000] ;  /* 0x01200000a610783b */ /* 0x000fe20000004200 */
[----:B--2---:R-:W-:-:S05]  /*6890*/  FMNMX.FTZ R11, R8, R11, !PT ;  /* 0x0000000b080b7209 */ /* 0x004fca0007810000 */
[----:B------:R-:W2:Y:S01]  /*68a0*/  SHFL.BFLY PT, R184, R11, 0x1, 0x1f ;  /* 0x0c201f000bb87f89 */ /* 0x000ea200000e0000 */
[----:B-1----:R-:W-:-:S04]  /*68b0*/  FMNMX.FTZ R185, R14, R185, !PT ;  /* 0x000000b90eb97209 */ /* 0x002fc80007810000 */
[C---:B------:R-:W-:Y:S01]  /*68c0*/  FSETP.NEU.FTZ.AND P4, PT, R185.reuse, -INF , PT ;  /* 0xff800000b900780b */ /* 0x040fe20003f9d000 */
[----:B---3--:R-:W-:-:S03]  /*68d0*/  FMUL.FTZ R167, R185, UR4 ;  /* 0x00000004b9a77c20 */ /* 0x008fc60008410000 */
[----:B------:R-:W-:Y:S02]  /*68e0*/  FSEL R161, R185, RZ, P4 ;  /* 0x000000ffb9a17208 */ /* 0x000fe40002000000 */
[----:B------:R-:W-:-:S03]  /*68f0*/  FSEL R167, R167, RZ, P4 ;  /* 0x000000ffa7a77208 */ /* 0x000fc60002000000 */
[----:B------:R-:W-:Y:S02]  /*6900*/  FADD.FTZ R161, R132, -R161 ;  /* 0x800000a184a17221 */ /* 0x000fe40000010000 */
[--C-:B------:R-:W-:Y:S01]  /*6910*/  FFMA.FTZ R159, R20, UR4, -R167.reuse ;  /* 0x00000004149f7c23 */ /* 0x100fe200080108a7 */
[----:B------:R-:W-:Y:S01]  /*6920*/  IADD3 R20, PT, PT, R166, 0x12000, RZ ;  /* 0x00012000a6147810 */ /* 0x000fe20007ffe0ff */
[--C-:B------:R-:W-:Y:S01]  /*6930*/  FFMA.FTZ R162, R34, UR4, -R167.reuse ;  /* 0x0000000422a27c23 */ /* 0x100fe200080108a7 */
[--C-:B------:R-:W-:Y:S01]  /*6940*/  FFMA.FTZ R157, R32, UR4, -R167.reuse ;  /* 0x00000004209d7c23 */ /* 0x100fe200080108a7 */
[--C-:B------:R-:W-:Y:S01]  /*6950*/  FFMA.FTZ R158, R28, UR4, -R167.reuse ;  /* 0x000000041c9e7c23 */ /* 0x100fe200080108a7 */
[----:B------:R-:W-:Y:S01]  /*6960*/  @P2 IADD3 R164, PT, PT, R20, -0x40, RZ ;  /* 0xffffffc014a42810 */ /* 0x000fe20007ffe0ff */
[----:B------:R-:W-:Y:S01]  /*6970*/  FMUL.FTZ R161, R161, UR4 ;  /* 0x00000004a1a17c20 */ /* 0x000fe20008410000 */
[----:B--2---:R-:W-:Y:S01]  /*6980*/  FMNMX.FTZ R184, R11, R184, !PT ;  /* 0x000000b80bb87209 */ /* 0x004fe20007810000 */
[----:B------:R-:W-:Y:S01]  /*6990*/  MUFU.EX2 R162, R162 ;  /* 0x000000a200a27308 */ /* 0x000fe20000000800 */
[----:B------:R-:W-:Y:S01]  /*69a0*/  IADD3 R163, PT, PT, R163, R164, RZ ;  /* 0x000000a4a3a37210 */ /* 0x000fe20007ffe0ff */
[--C-:B------:R-:W-:Y:S01]  /*69b0*/  FFMA.FTZ R169, R174, UR4, -R167.reuse ;  /* 0x00000004aea97c23 */ /* 0x100fe200080108a7 */
[C---:B------:R-:W-:Y:S01]  /*69c0*/  FSETP.NEU.FTZ.AND P1, PT, R184.reuse, -INF , PT ;  /* 0xff800000b800780b */ /* 0x040fe20003f3d000 */
[----:B------:R-:W-:Y:S01]  /*69d0*/  FMUL.FTZ R148, R184, UR4 ;  /* 0x00000004b8947c20 */ /* 0x000fe20008410000 */
[--C-:B------:R-:W-:Y:S01]  /*69e0*/  FFMA.FTZ R171, R172, UR4, -R167.reuse ;  /* 0x00000004acab7c23 */ /* 0x100fe200080108a7 */
[--C-:B------:R-:W-:Y:S01]  /*69f0*/  FFMA.FTZ R170, R138, UR4, -R167.reuse ;  /* 0x000000048aaa7c23 */ /* 0x100fe200080108a7 */
[----:B------:R-:W-:Y:S01]  /*6a00*/  FSEL R8, R184, RZ, P1 ;  /* 0x000000ffb8087208 */ /* 0x000fe20000800000 */
[----:B------:R-:W1:Y:S01]  /*6a10*/  MUFU.EX2 R159, R159 ;  /* 0x0000009f009f7308 */ /* 0x000e620000000800 */
[----:B------:R-:W-:Y:S01]  /*6a20*/  FSEL R148, R148, RZ, P1 ;  /* 0x000000ff94947208 */ /* 0x000fe20000800000 */
[--C-:B------:R-:W-:Y:S01]  /*6a30*/  FFMA.FTZ R172, R136, UR4, -R167.reuse ;  /* 0x0000000488ac7c23 */ /* 0x100fe200080108a7 */
[--C-:B------:R-:W-:Y:S01]  /*6a40*/  FFMA.FTZ R180, R180, UR4, -R167.reuse ;  /* 0x00000004b4b47c23 */ /* 0x100fe200080108a7 */
[----:B------:R-:W-:Y:S01]  /*6a50*/  FADD.FTZ R3, R3, -R8 ;  /* 0x8000000803037221 */ /* 0x000fe20000010000 */
[--C-:B------:R-:W-:Y:S01]  /*6a60*/  FFMA.FTZ R178, R178, UR4, -R167.reuse ;  /* 0x00000004b2b27c23 */ /* 0x100fe200080108a7 */
[--C-:B------:R-:W-:Y:S01]  /*6a70*/  FFMA.FTZ R135, R33, UR4, -R148.reuse ;  /* 0x0000000421877c23 */ /* 0x100fe20008010894 */
[--C-:B------:R-:W-:Y:S01]  /*6a80*/  FFMA.FTZ R160, R21, UR4, -R148.reuse ;  /* 0x0000000415a07c23 */ /* 0x100fe20008010894 */
[----:B------:R-:W2:Y:S01]  /*6a90*/  LDSM.16.MT88.4 R32, [R164] ;  /* 0x00000000a420783b */ /* 0x000ea20000004200 */
[--C-:B------:R-:W-:Y:S01]  /*6aa0*/  FFMA.FTZ R156, R29, UR4, -R148.reuse ;  /* 0x000000041d9c7c23 */ /* 0x100fe20008010894 */
[----:B------:R-:W-:Y:S01]  /*6ab0*/  FMUL.FTZ R3, R3, UR4 ;  /* 0x0000000403037c20 */ /* 0x000fe20008410000 */
[--C-:B------:R-:W-:Y:S01]  /*6ac0*/  FFMA.FTZ R9, R9, UR4, -R148.reuse ;  /* 0x0000000409097c23 */ /* 0x100fe20008010894 */
[----:B------:R-:W-:Y:S01]  /*6ad0*/  MUFU.EX2 R158, R158 ;  /* 0x0000009e009e7308 */ /* 0x000fe20000000800 */
[--C-:B------:R-:W-:Y:S01]  /*6ae0*/  FFMA.FTZ R173, R137, UR4, -R148.reuse ;  /* 0x0000000489ad7c23 */ /* 0x100fe20008010894 */
[--C-:B------:R-:W-:Y:S01]  /*6af0*/  FFMA.FTZ R174, R183, UR4, -R148.reuse ;  /* 0x00000004b7ae7c23 */ /* 0x100fe20008010894 */
[--C-:B------:R-:W-:Y:S01]  /*6b00*/  FFMA.FTZ R176, R139, UR4, -R148.reuse ;  /* 0x000000048bb07c23 */ /* 0x100fe20008010894 */
[--C-:B------:R-:W-:Y:S01]  /*6b10*/  FFMA.FTZ R175, R175, UR4, -R148.reuse ;  /* 0x00000004afaf7c23 */ /* 0x100fe20008010894 */
[----:B-1----:R-:W-:Y:S01]  /*6b20*/  F2FP.BF16.F32.PACK_AB R8, R159, R162 ;  /* 0x000000a29f08723e */ /* 0x002fe200000010ff */
[----:B------:R-:W-:Y:S01]  /*6b30*/  LDSM.16.MT88.4 R136, [R164+0x800] ;  /* 0x00080000a488783b */ /* 0x000fe20000004200 */
[--C-:B------:R-:W-:Y:S01]  /*6b40*/  FFMA.FTZ R183, R144, UR4, -R167.reuse ;  /* 0x0000000490b77c23 */ /* 0x100fe200080108a7 */
[----:B------:R-:W1:Y:S01]  /*6b50*/  MUFU.EX2 R157, R157 ;  /* 0x0000009d009d7308 */ /* 0x000e620000000800 */
[--C-:B------:R-:W-:Y:S01]  /*6b60*/  FFMA.FTZ R187, R146, UR4, -R167.reuse ;  /* 0x0000000492bb7c23 */ /* 0x100fe200080108a7 */
        /* <DEDUP_REMOVED lines=8> */
[--C-:B------:R-:W-:Y:S01]  /*6bf0*/  FFMA.FTZ R188, R152, UR4, -R167.reuse ;  /* 0x0000000498bc7c23 */ /* 0x100fe200080108a7 */
[----:B------:R-:W-:Y:S01]  /*6c00*/  FFMA.FTZ R167, R150, UR4, -R167 ;  /* 0x0000000496a77c23 */ /* 0x000fe200080108a7 */
[--C-:B------:R-:W-:Y:S01]  /*6c10*/  FFMA.FTZ R189, R153, UR4, -R148.reuse ;  /* 0x0000000499bd7c23 */ /* 0x100fe20008010894 */
[--C-:B------:R-:W-:Y:S01]  /*6c20*/  FFMA.FTZ R190, R155, UR4, -R148.reuse ;  /* 0x000000049bbe7c23 */ /* 0x100fe20008010894 */
[--C-:B------:R-:W-:Y:S01]  /*6c30*/  FFMA.FTZ R191, R151, UR4, -R148.reuse ;  /* 0x0000000497bf7c23 */ /* 0x100fe20008010894 */
[----:B------:R-:W-:Y:S01]  /*6c40*/  FFMA.FTZ R204, R149, UR4, -R148 ;  /* 0x0000000495cc7c23 */ /* 0x000fe20008010894 */
[----:B------:R-:W3:Y:S01]  /*6c50*/  MUFU.EX2 R156, R156 ;  /* 0x0000009c009c7308 */ /* 0x000ee20000000800 */
[----:B-1----:R-:W-:Y:S01]  /*6c60*/  F2FP.BF16.F32.PACK_AB R10, R157, R158 ;  /* 0x0000009e9d0a723e */ /* 0x002fe200000010ff */
[----:B------:R-:W-:Y:S04]  /*6c70*/  LDSM.16.MT88.4 R152, [R166+0x15800] ;  /* 0x01580000a698783b */ /* 0x000fe80000004200 */
[----:B------:R-:W-:Y:S02]  /*6c80*/  LDSM.16.MT88.4 R148, [R165+0x15800] ;  /* 0x01580000a594783b */ /* 0x000fe40000004200 */
[----:B------:R-:W-:Y:S08]  /*6c90*/  MUFU.EX2 R135, R135 ;  /* 0x0000008700877308 */ /* 0x000ff00000000800 */
[----:B------:R3:W1:Y:S08]  /*6ca0*/  MUFU.EX2 R132, R9 ;  /* 0x0000000900847308 */ /* 0x0006700000000800 */
[----:B------:R-:W4:Y:S08]  /*6cb0*/  MUFU.EX2 R161, R161 ;  /* 0x000000a100a17308 */ /* 0x000f300000000800 */
[----:B------:R-:W5:Y:S01]  /*6cc0*/  MUFU.EX2 R3, R3 ;  /* 0x0000000300037308 */ /* 0x000f620000000800 */
[----:B---3--:R-:W-:-:S02]  /*6cd0*/  F2FP.BF16.F32.PACK_AB R9, R156, R160 ;  /* 0x000000a09c09723e */ /* 0x008fc400000010ff */
[----:B-1----:R-:W-:-:S05]  /*6ce0*/  F2FP.BF16.F32.PACK_AB R11, R132, R135 ;  /* 0x00000087840b723e */ /* 0x002fca00000010ff */
        /* <DEDUP_REMOVED lines=8> */
[----:B------:R-:W-:Y:S01]  /*6d70*/  FMUL.FTZ R105, R105, R161 ;  /* 0x000000a169697220 */ /* 0x000fe20000410000 */
[-C--:B-----5:R-:W-:Y:S01]  /*6d80*/  FMUL.FTZ R22, R122, R3.reuse ;  /* 0x000000037a167220 */ /* 0x0a0fe20000410000 */
[-C--:B------:R-:W-:Y:S01]  /*6d90*/  FMUL.FTZ R23, R123, R3.reuse ;  /* 0x000000037b177220 */ /* 0x080fe20000410000 */
[-C--:B------:R-:W-:Y:S01]  /*6da0*/  FMUL.FTZ R30, R118, R3.reuse ;  /* 0x00000003761e7220 */ /* 0x080fe20000410000 */
[-C--:B------:R-:W-:Y:S01]  /*6db0*/  FMUL.FTZ R31, R119, R3.reuse ;  /* 0x00000003771f7220 */ /* 0x080fe20000410000 */
[-C--:B------:R-:W-:Y:S01]  /*6dc0*/  FMUL.FTZ R110, R110, R3.reuse ;  /* 0x000000036e6e7220 */ /* 0x080fe20000410000 */
[-C--:B------:R-:W-:Y:S01]  /*6dd0*/  FMUL.FTZ R111, R111, R3.reuse ;  /* 0x000000036f6f7220 */ /* 0x080fe20000410000 */
[----:B------:R-:W1:Y:S01]  /*6de0*/  LDSM.16.MT88.4 R116, [R163] ;  /* 0x00000000a374783b */ /* 0x000e620000004200 */
        /* <DEDUP_REMOVED lines=15> */
[----:B------:R-:W3:Y:S01]  /*6ee0*/  LDSM.16.MT88.4 R112, [R166+0x14000] ;  /* 0x01400000a670783b */ /* 0x000ee20000004200 */
        /* <DEDUP_REMOVED lines=32> */
[----:B------:R-:W1:Y:S01]  /*70f0*/  LDSM.16.MT88.4 R116, [R164+0x2000] ;  /* 0x00200000a474783b */ /* 0x000e620000004200 */
[-C--:B------:R-:W-:Y:S01]  /*7100*/  FMUL.FTZ R66, R66, R3.reuse ;  /* 0x0000000342427220 */ /* 0x080fe20000410000 */
[----:B------:R-:W-:Y:S01]  /*7110*/  FMUL.FTZ R67, R67, R3 ;  /* 0x0000000343437220 */ /* 0x000fe20000410000 */
[-C--:B------:R-:W-:Y:S01]  /*7120*/  FMUL.FTZ R68, R68, R161.reuse ;  /* 0x000000a144447220 */ /* 0x080fe20000410000 */
[----:B------:R-:W-:Y:S01]  /*7130*/  FMUL.FTZ R69, R69, R161 ;  /* 0x000000a145457220 */ /* 0x000fe20000410000 */
[-C--:B------:R-:W-:Y:S01]  /*7140*/  FMUL.FTZ R70, R70, R3.reuse ;  /* 0x0000000346467220 */ /* 0x080fe20000410000 */
[----:B------:R-:W-:Y:S01]  /*7150*/  FMUL.FTZ R71, R71, R3 ;  /* 0x0000000347477220 */ /* 0x000fe20000410000 */
[C---:B---3--:R-:W-:Y:S01]  /*7160*/  HMMA.16816.F32.BF16 R36, R8.reuse, R112, R36 ;  /* 0x000000700824723c */ /* 0x048fe20000041824 */
        /* <DEDUP_REMOVED lines=8> */
[----:B------:R-:W3:Y:S01]  /*71f0*/  LDSM.16.MT88.4 R112, [R163+0x2000] ;  /* 0x00200000a370783b */ /* 0x000ee20000004200 */
[----:B------:R-:W-:Y:S01]  /*7200*/  FMUL.FTZ R15, R131, R3 ;  /* 0x00000003830f7220 */ /* 0x000fe20000410000 */
[-C--:B------:R-:W-:Y:S01]  /*7210*/  FMUL.FTZ R124, R124, R161.reuse ;  /* 0x000000a17c7c7220 */ /* 0x080fe20000410000 */
[----:B------:R-:W-:Y:S01]  /*7220*/  FMUL.FTZ R125, R125, R161 ;  /* 0x000000a17d7d7220 */ /* 0x000fe20000410000 */
[-C--:B------:R-:W-:Y:S01]  /*7230*/  FMUL.FTZ R126, R126, R3.reuse ;  /* 0x000000037e7e7220 */ /* 0x080fe20000410000 */
[----:B------:R-:W-:Y:S01]  /*7240*/  FMUL.FTZ R127, R127, R3 ;  /* 0x000000037f7f7220 */ /* 0x000fe20000410000 */
[----:B------:R-:W4:Y:S01]  /*7250*/  MUFU.EX2 R170, R170 ;  /* 0x000000aa00aa7308 */ /* 0x000f220000000800 */
[C---:B--2---:R-:W-:Y:S01]  /*7260*/  HMMA.16816.F32.BF16 R44, R8.reuse, R108, R44 ;  /* 0x0000006c082c723c */ /* 0x044fe2000004182c */
        /* <DEDUP_REMOVED lines=8> */
[----:B------:R-:W2:Y:S01]  /*72f0*/  LDSM.16.MT88.4 R108, [R166+0x16000] ;  /* 0x01600000a66c783b */ /* 0x000ea20000004200 */
        /* <DEDUP_REMOVED lines=14> */
[C---:B-1----:R-:W-:Y:S01]  /*73e0*/  HMMA.16816.F32.BF16 R52, R8.reuse, R116, R52 ;  /* 0x000000740834723c */ /* 0x042fe20000041834 */
[----:B------:R-:W-:Y:S01]  /*73f0*/  FMUL.FTZ R93, R93, R161 ;  /* 0x000000a15d5d7220 */ /* 0x000fe20000410000 */
[-C--:B------:R-:W-:Y:S01]  /*7400*/  FMUL.FTZ R94, R94, R3.reuse ;  /* 0x000000035e5e7220 */ /* 0x080fe20000410000 */
[----:B------:R-:W-:Y:S01]  /*7410*/  FMUL.FTZ R95, R95, R3 ;  /* 0x000000035f5f7220 */ /* 0x000fe20000410000 */
[-C--:B------:R-:W-:Y:S01]  /*7420*/  FMUL.FTZ R96, R96, R161.reuse ;  /* 0x000000a160607220 */ /* 0x080fe20000410000 */
[----:B------:R-:W-:Y:S01]  /*7430*/  FMUL.FTZ R97, R97, R161 ;  /* 0x000000a161617220 */ /* 0x000fe20000410000 */
[-C--:B------:R-:W-:Y:S01]  /*7440*/  FMUL.FTZ R98, R98, R3.reuse ;  /* 0x0000000362627220 */ /* 0x080fe20000410000 */
[----:B------:R-:W1:Y:S01]  /*7450*/  MUFU.EX2 R174, R174 ;  /* 0x000000ae00ae7308 */ /* 0x000e620000000800 */
[C---:B------:R-:W-:Y:S01]  /*7460*/  HMMA.16816.F32.BF16 R56, R8.reuse, R118, R56 ;  /* 0x000000760838723c */ /* 0x040fe20000041838 */
[----:B------:R-:W5:Y:S01]  /*7470*/  LDSM.16.MT88.4 R116, [R165+0x16000] ;  /* 0x01600000a574783b */ /* 0x000f620000004200 */
[----:B------:R-:W-:Y:S01]  /*7480*/  FMUL.FTZ R99, R99, R3 ;  /* 0x0000000363637220 */ /* 0x000fe20000410000 */
[----:B------:R-:W-:Y:S01]  /*7490*/  FFMA.FTZ R162, R207, R161, R162 ;  /* 0x000000a1cfa27223 */ /* 0x000fe200000100a2 */
[----:B------:R-:W-:Y:S01]  /*74a0*/  FFMA.FTZ R3, R205, R3, R160 ;  /* 0x00000003cd037223 */ /* 0x000fe200000100a0 */
[----:B------:R-:W-:Y:S02]  /*74b0*/  LDSM.16.MT88.4 R120, [R165+0x14800] ;  /* 0x01480000a578783b */ /* 0x000fe40000004200 */
[----:B------:R-:W-:Y:S01]  /*74c0*/  MUFU.EX2 R176, R176 ;  /* 0x000000b000b07308 */ /* 0x000fe20000000800 */
[----:B---3--:R-:W-:Y:S01]  /*74d0*/  HMMA.16816.F32.BF16 R60, R8, R112, R60 ;  /* 0x00000070083c723c */ /* 0x008fe2000004183c */
[----:B------:R-:W-:Y:S01]  /*74e0*/  LDSM.16.MT88.4 R128, [R163+0x800] ;  /* 0x00080000a380783b */ /* 0x000fe20000004200 */
[----:B------:R-:W-:Y:S01]  /*74f0*/  FADD.FTZ R159, R159, R162 ;  /* 0x000000a29f9f7221 */ /* 0x000fe20000010000 */
[----:B------:R-:W-:Y:S01]  /*7500*/  FADD.FTZ R156, R156, R3 ;  /* 0x000000039c9c7221 */ /* 0x000fe20000010000 */
[----:B------:R-:W-:-:S02]  /*7510*/  MOV R3, R184 ;  /* 0x000000b800037202 */ /* 0x000fc40000000f00 */
[----:B------:R-:W-:Y:S01]  /*7520*/  FADD.FTZ R158, R158, R159 ;  /* 0x0000009f9e9e7221 */ /* 0x000fe20000010000 */
[----:B------:R-:W3:Y:S01]  /*7530*/  MUFU.EX2 R175, R175 ;  /* 0x000000af00af7308 */ /* 0x000ee20000000800 */
[----:B------:R-:W-:Y:S01]  /*7540*/  HMMA.16816.F32.BF16 R64, R8, R114, R64 ;  /* 0x000000720840723c */ /* 0x000fe20000041840 */
[----:B------:R-:W4:Y:S01]  /*7550*/  LDSM.16.MT88.4 R112, [R164+0x4000] ;  /* 0x00400000a470783b */ /* 0x000f220000004200 */
[----:B------:R-:W-:Y:S01]  /*7560*/  FADD.FTZ R135, R135, R156 ;  /* 0x0000009c87877221 */ /* 0x000fe20000010000 */
[----:B------:R-:W-:-:S03]  /*7570*/  FADD.FTZ R158, R157, R158 ;  /* 0x0000009e9d9e7221 */ /* 0x000fc60000010000 */
[----:B------:R-:W-:Y:S01]  /*7580*/  FADD.FTZ R132, R132, R135 ;  /* 0x0000008784847221 */ /* 0x000fe20000010000 */
[----:B------:R-:W-:Y:S01]  /*7590*/  MUFU.EX2 R180, R180 ;  /* 0x000000b400b47308 */ /* 0x000fe20000000800 */
[C---:B--2---:R-:W-:Y:S07]  /*75a0*/  HMMA.16816.F32.BF16 R68, R8.reuse, R108, R68 ;  /* 0x0000006c0844723c */ /* 0x044fee0000041844 */
[----:B------:R-:W2:Y:S01]  /*75b0*/  MUFU.EX2 R183, R183 ;  /* 0x000000b700b77308 */ /* 0x000ea20000000800 */
[C---:B------:R-:W-:Y:S01]  /*75c0*/  HMMA.16816.F32.BF16 R72, R8.reuse, R110, R72 ;  /* 0x0000006e0848723c */ /* 0x040fe20000041848 */
[----:B------:R-:W1:Y:S06]  /*75d0*/  LDSM.16.MT88.4 R108, [R163+0x4000] ;  /* 0x00400000a36c783b */ /* 0x000e6c0000004200 */
[----:B------:R-:W-:Y:S01]  /*75e0*/  MUFU.EX2 R178, R178 ;  /* 0x000000b200b27308 */ /* 0x000fe20000000800 */
[C---:B------:R-:W-:Y:S01]  /*75f0*/  HMMA.16816.F32.BF16 R16, R8.reuse, R18, R124 ;  /* 0x000000120810723c */ /* 0x040fe2000004187c */
[----:B------:R-:W2:Y:S06]  /*7600*/  LDSM.16.MT88.4 R124, [R166+0x14800] ;  /* 0x01480000a67c783b */ /* 0x000eac0000004200 */
        /* <DEDUP_REMOVED lines=11> */
[C---:B-1----:R-:W-:Y:S07]  /*76c0*/  HMMA.16816.F32.BF16 R92, R8.reuse, R108, R92 ;  /* 0x0000006c085c723c */ /* 0x042fee000004185c */
        /* <DEDUP_REMOVED lines=9> */
[----:B------:R-:W1:Y:S01]  /*7760*/  MUFU.EX2 R177, R177 ;  /* 0x000000b100b17308 */ /* 0x000e620000000800 */
[----:B------:R-:W-:Y:S01]  /*7770*/  FADD.FTZ R170, R170, R169 ;  /* 0x000000a9aaaa7221 */ /* 0x000fe20000010000 */
[----:B------:R-:W-:Y:S01]  /*7780*/  FADD.FTZ R173, R174, R173 ;  /* 0x000000adaead7221 */ /* 0x000fe20000010000 */
[----:B------:R-:W-:-:S02]  /*7790*/  MOV R132, R185 ;  /* 0x000000b900847202 */ /* 0x000fc40000000f00 */
[----:B------:R-:W-:Y:S01]  /*77a0*/  FADD.FTZ R171, R171, R170 ;  /* 0x000000aaabab7221 */ /* 0x000fe20000010000 */
[----:B--2---:R-:W-:Y:S01]  /*77b0*/  HMMA.16816.F32.BF16 R36, R96, R124, R36 ;  /* 0x0000007c6024723c */ /* 0x004fe20000041824 */
        /* <DEDUP_REMOVED lines=137> */
[----:B------:R-:W-:Y:S01]  /*8050*/  LOP3.LUT R209, R133, 0x38, RZ, 0xc0, !PT ;  /* 0x0000003885d17812 */ /* 0x000fe200078ec0ff */
[----:B------:R-:W2:Y:S01]  /*8060*/  LDCU UR4, c[0x0][0x50c] ;  /* 0x0000a180ff0477ac */ /* 0x000ea20008000800 */
        /* <DEDUP_REMOVED lines=13> */
[-C--:B------:R-:W-:Y:S01]  /*8140*/  LEA R18, P3, R12, R198.reuse, 0x7 ;  /* 0x000000c60c127211 */ /* 0x080fe200078638ff */
        /* <DEDUP_REMOVED lines=24> */
[----:B------:R-:W1:Y:S04]  /*82d0*/  LDSM.16.M88.4 R132, [R189+UR5+0xc000] ;  /* 0x00c00005bd84783b */ /* 0x000e680008000200 */
[----:B------:R-:W3:Y:S04]  /*82e0*/  LDSM.16.M88.4 R28, [R189+UR5+0xc800] ;  /* 0x00c80005bd1c783b */ /* 0x000ee80008000200 */
[----:B------:R-:W4:Y:S04]  /*82f0*/  LDSM.16.M88.4 R160, [R189+UR5+0xd000] ;  /* 0x00d00005bda0783b */ /* 0x000f280008000200 */
[----:B------:R-:W-:Y:S04]  /*8300*/  LDSM.16.M88.4 R24, [R204] ;  /* 0x00000000cc18783b */ /* 0x000fe80000000200 */
[----:B------:R-:W5:Y:S04]  /*8310*/  LDSM.16.M88.4 R12, [R187+0xc000] ;  /* 0x00c00000bb0c783b */ /* 0x000f680000000200 */
[----:B------:R-:W2:Y:S04]  /*8320*/  LDSM.16.M88.4 R136, [R189+UR5+0xd800] ;  /* 0x00d80005bd88783b */ /* 0x000ea80008000200 */
[----:B------:R-:W2:Y:S04]  /*8330*/  LDSM.16.M88.4 R20, [R187+0xc800] ;  /* 0x00c80000bb14783b */ /* 0x000ea80000000200 */
[----:B------:R-:W2:Y:S04]  /*8340*/  LDSM.16.M88.4 R8, [R187+0xd000] ;  /* 0x00d00000bb08783b */ /* 0x000ea80000000200 */
[----:B------:R-:W2:Y:S04]  /*8350*/  LDSM.16.M88.4 R172, [R187+0xd800] ;  /* 0x00d80000bbac783b */ /* 0x000ea80000000200 */
[----:B------:R-:W-:Y:S01]  /*8360*/  LDSM.16.M88.4 R140, [R3+0xc000] ;  /* 0x00c00000038c783b */ /* 0x000fe20000000200 */
[C---:B-1----:R-:W-:Y:S03]  /*8370*/  HMMA.16816.F32.BF16 R16, R152.reuse, R132, RZ ;  /* 0x000000849810723c */ /* 0x042fe600000418ff */
[----:B------:R-:W-:Y:S04]  /*8380*/  LDSM.16.M88.4 R168, [R3+0xc800] ;  /* 0x00c8000003a8783b */ /* 0x000fe80000000200 */
[----:B------:R-:W-:Y:S01]  /*8390*/  LDSM.16.M88.4 R148, [R3+0xd000] ;  /* 0x00d000000394783b */ /* 0x000fe20000000200 */
[C---:B------:R-:W-:Y:S03]  /*83a0*/  HMMA.16816.F32.BF16 R132, R152.reuse, R134, RZ ;  /* 0x000000869884723c */ /* 0x040fe600000418ff */
[----:B------:R-:W-:Y:S04]  /*83b0*/  LDSM.16.M88.4 R144, [R188+0xc800] ;  /* 0x00c80000bc90783b */ /* 0x000fe80000000200 */
[----:B------:R-:W-:Y:S01]  /*83c0*/  LDSM.16.M88.4 R176, [R191+0x4000] ;  /* 0x00400000bfb0783b */ /* 0x000fe20000000200 */
[C---:B---3--:R-:W-:Y:S03]  /*83d0*/  HMMA.16816.F32.BF16 R32, R152.reuse, R28, RZ ;  /* 0x0000001c9820723c */ /* 0x048fe600000418ff */
[----:B------:R-:W-:Y:S04]  /*83e0*/  LDSM.16.M88.4 R180, [R188+0xe000] ;  /* 0x00e00000bcb4783b */ /* 0x000fe80000000200 */
[----:B------:R-:W0:Y:S01]  /*83f0*/  LDGDEPBAR ;  /* 0x00000000000079af */ /* 0x000e220000000000 */
[C---:B----4-:R-:W-:Y:S08]  /*8400*/  HMMA.16816.F32.BF16 R164, R152.reuse, R160, RZ ;  /* 0x000000a098a4723c */ /* 0x050ff000000418ff */
[C---:B------:R-:W-:Y:S08]  /*8410*/  HMMA.16816.F32.BF16 R28, R152.reuse, R30, RZ ;  /* 0x0000001e981c723c */ /* 0x040ff000000418ff */
[----:B------:R-:W-:Y:S08]  /*8420*/  HMMA.16816.F32.BF16 R160, R152, R162, RZ ;  /* 0x000000a298a0723c */ /* 0x000ff000000418ff */
[C---:B-----5:R-:W-:Y:S08]  /*8430*/  HMMA.16816.F32.BF16 R16, R24.reuse, R12, R16 ;  /* 0x0000000c1810723c */ /* 0x060ff00000041810 */
[----:B------:R-:W-:Y:S01]  /*8440*/  HMMA.16816.F32.BF16 R132, R24, R14, R132 ;  /* 0x0000000e1884723c */ /* 0x000fe20000041884 */
[----:B------:R-:W1:Y:S07]  /*8450*/  LDSM.16.M88.4 R12, [R191] ;  /* 0x00000000bf0c783b */ /* 0x000e6e0000000200 */
[C---:B--2---:R-:W-:Y:S08]  /*8460*/  HMMA.16816.F32.BF16 R156, R152.reuse, R136, RZ ;  /* 0x00000088989c723c */ /* 0x044ff000000418ff */
[----:B------:R-:W-:Y:S01]  /*8470*/  HMMA.16816.F32.BF16 R152, R152, R138, RZ ;  /* 0x0000008a9898723c */ /* 0x000fe200000418ff */
[----:B------:R-:W2:Y:S07]  /*8480*/  LDSM.16.M88.4 R136, [R3+0xd800] ;  /* 0x00d800000388783b */ /* 0x000eae0000000200 */
[C---:B------:R-:W-:Y:S08]  /*8490*/  HMMA.16816.F32.BF16 R32, R24.reuse, R20, R32 ;  /* 0x000000141820723c */ /* 0x040ff00000041820 */
[C---:B------:R-:W-:Y:S01]  /*84a0*/  HMMA.16816.F32.BF16 R28, R24.reuse, R22, R28 ;  /* 0x00000016181c723c */ /* 0x040fe2000004181c */
[----:B------:R-:W-:Y:S07]  /*84b0*/  LDSM.16.M88.4 R20, [R190] ;  /* 0x00000000be14783b */ /* 0x000fee0000000200 */
[C---:B------:R-:W-:Y:S08]  /*84c0*/  HMMA.16816.F32.BF16 R164, R24.reuse, R8, R164 ;  /* 0x0000000818a4723c */ /* 0x040ff000000418a4 */
[C---:B------:R-:W-:Y:S01]  /*84d0*/  HMMA.16816.F32.BF16 R160, R24.reuse, R10, R160 ;  /* 0x0000000a18a0723c */ /* 0x040fe200000418a0 */
[----:B------:R-:W3:Y:S07]  /*84e0*/  LDSM.16.M88.4 R8, [R188+0xc000] ;  /* 0x00c00000bc08783b */ /* 0x000eee0000000200 */
        /* <DEDUP_REMOVED lines=16> */
[----:B------:R-:W-:Y:S03]  /*85f0*/  LDSM.16.M88.4 R136, [R189+UR5+0xe800] ;  /* 0x00e80005bd88783b */ /* 0x000fe60008000200 */
[C---:B---3--:R-:W-:Y:S08]  /*8600*/  HMMA.16816.F32.BF16 R16, R20.reuse, R8, R16 ;  /* 0x000000081410723c */ /* 0x048ff00000041810 */
[C---:B------:R-:W-:Y:S01]  /*8610*/  HMMA.16816.F32.BF16 R132, R20.reuse, R10, R132 ;  /* 0x0000000a1484723c */ /* 0x040fe20000041884 */
[----:B------:R-:W2:Y:S07]  /*8620*/  LDSM.16.M88.4 R8, [R189+UR5+0xe000] ;  /* 0x00e00005bd08783b */ /* 0x000eae0008000200 */
[C---:B----4-:R-:W-:Y:S08]  /*8630*/  HMMA.16816.F32.BF16 R164, R20.reuse, R24, R164 ;  /* 0x0000001814a4723c */ /* 0x050ff000000418a4 */
[C---:B------:R-:W-:Y:S01]  /*8640*/  HMMA.16816.F32.BF16 R160, R20.reuse, R26, R160 ;  /* 0x0000001a14a0723c */ /* 0x040fe200000418a0 */
[----:B------:R-:W3:Y:S07]  /*8650*/  LDSM.16.M88.4 R24, [R189+UR5+0xf800] ;  /* 0x00f80005bd18783b */ /* 0x000eee0008000200 */
[C---:B------:R-:W-:Y:S08]  /*8660*/  HMMA.16816.F32.BF16 R32, R20.reuse, R144, R32 ;  /* 0x000000901420723c */ /* 0x040ff00000041820 */
[C---:B------:R-:W-:Y:S01]  /*8670*/  HMMA.16816.F32.BF16 R28, R20.reuse, R146, R28 ;  /* 0x00000092141c723c */ /* 0x040fe2000004181c */
[----:B------:R-:W4:Y:S07]  /*8680*/  LDSM.16.M88.4 R144, [R189+UR5+0xf000] ;  /* 0x00f00005bd90783b */ /* 0x000f2e0008000200 */
[C---:B-1----:R-:W-:Y:S08]  /*8690*/  HMMA.16816.F32.BF16 R156, R20.reuse, R140, R156 ;  /* 0x0000008c149c723c */ /* 0x042ff0000004189c */
[----:B------:R-:W-:Y:S01]  /*86a0*/  HMMA.16816.F32.BF16 R152, R20, R142, R152 ;  /* 0x0000008e1498723c */ /* 0x000fe20000041898 */
[----:B------:R-:W-:Y:S04]  /*86b0*/  LDSM.16.M88.4 R20, [R204+0x4000] ;  /* 0x00400000cc14783b */ /* 0x000fe80000000200 */
[----:B------:R-:W-:Y:S03]  /*86c0*/  LDSM.16.M88.4 R140, [R187+0xe000] ;  /* 0x00e00000bb8c783b */ /* 0x000fe60000000200 */
[C---:B--2---:R-:W-:Y:S08]  /*86d0*/  HMMA.16816.F32.BF16 R16, R12.reuse, R8, R16 ;  /* 0x000000080c10723c */ /* 0x044ff00000041810 */
[C---:B------:R-:W-:Y:S01]  /*86e0*/  HMMA.16816.F32.BF16 R132, R12.reuse, R10, R132 ;  /* 0x0000000a0c84723c */ /* 0x040fe20000041884 */
[----:B------:R-:W1:Y:S07]  /*86f0*/  LDSM.16.M88.4 R8, [R187+0xe800] ;  /* 0x00e80000bb08783b */ /* 0x000e6e0000000200 */
[C---:B------:R-:W-:Y:S08]  /*8700*/  HMMA.16816.F32.BF16 R32, R12.reuse, R136, R32 ;  /* 0x000000880c20723c */ /* 0x040ff00000041820 */
[C---:B------:R-:W-:Y:S01]  /*8710*/  HMMA.16816.F32.BF16 R28, R12.reuse, R138, R28 ;  /* 0x0000008a0c1c723c */ /* 0x040fe2000004181c */
[----:B------:R-:W2:Y:S07]  /*8720*/  LDSM.16.M88.4 R136, [R187+0xf000] ;  /* 0x00f00000bb88783b */ /* 0x000eae0000000200 */
[C---:B---3--:R-:W-:Y:S08]  /*8730*/  HMMA.16816.F32.BF16 R156, R12.reuse, R24, R156 ;  /* 0x000000180c9c723c */ /* 0x048ff0000004189c */
[C---:B------:R-:W-:Y:S01]  /*8740*/  HMMA.16816.F32.BF16 R152, R12.reuse, R26, R152 ;  /* 0x0000001a0c98723c */ /* 0x040fe20000041898 */
[----:B------:R-:W3:Y:S07]  /*8750*/  LDSM.16.M88.4 R24, [R187+0xf800] ;  /* 0x00f80000bb18783b */ /* 0x000eee0000000200 */
[C---:B----4-:R-:W-:Y:S08]  /*8760*/  HMMA.16816.F32.BF16 R164, R12.reuse, R144, R164 ;  /* 0x000000900ca4723c */ /* 0x050ff000000418a4 */
        /* <DEDUP_REMOVED lines=12> */
[C---:B---3--:R-:W-:Y:S08]  /*8830*/  HMMA.16816.F32.BF16 R156, R20.reuse, R24, R156 ;  /* 0x00000018149c723c */ /* 0x048ff0000004189c */
[----:B------:R-:W-:Y:S01]  /*8840*/  HMMA.16816.F32.BF16 R152, R20, R26, R152 ;  /* 0x0000001a1498723c */ /* 0x000fe20000041898 */
[----:B------:R-:W-:Y:S04]  /*8850*/  LDSM.16.M88.4 R24, [R211+0x8000] ;  /* 0x00800000d318783b */ /* 0x000fe80000000200 */
[----:B------:R-:W2:Y:S03]  /*8860*/  LDSM.16.M88.4 R20, [R189+UR5+0x10000] ;  /* 0x01000005bd14783b */ /* 0x000ea60008000200 */
[C---:B----4-:R-:W-:Y:S08]  /*8870*/  HMMA.16816.F32.BF16 R16, R176.reuse, R12, R16 ;  /* 0x0000000cb010723c */ /* 0x050ff00000041810 */
[C---:B------:R-:W-:Y:S01]  /*8880*/  HMMA.16816.F32.BF16 R132, R176.reuse, R14, R132 ;  /* 0x0000000eb084723c */ /* 0x040fe20000041884 */
[----:B------:R-:W-:Y:S07]  /*8890*/  LDSM.16.M88.4 R12, [R204+0x8000] ;  /* 0x00800000cc0c783b */ /* 0x000fee0000000200 */
[C---:B-1----:R-:W-:Y:S08]  /*88a0*/  HMMA.16816.F32.BF16 R32, R176.reuse, R8, R32 ;  /* 0x00000008b020723c */ /* 0x042ff00000041820 */
[----:B------:R-:W-:Y:S01]  /*88b0*/  HMMA.16816.F32.BF16 R28, R176, R10, R28 ;  /* 0x0000000ab01c723c */ /* 0x000fe2000004181c */
[----:B------:R-:W1:Y:S07]  /*88c0*/  LDSM.16.M88.4 R8, [R187+0x10000] ;  /* 0x01000000bb08783b */ /* 0x000e6e0000000200 */
[----:B------:R-:W-:Y:S08]  /*88d0*/  HMMA.16816.F32.BF16 R16, R148, R180, R16 ;  /* 0x000000b49410723c */ /* 0x000ff00000041810 */
[C---:B------:R-:W-:Y:S08]  /*88e0*/  HMMA.16816.F32.BF16 R156, R176.reuse, R168, R156 ;  /* 0x000000a8b09c723c */ /* 0x040ff0000004189c */
[----:B------:R-:W-:Y:S01]  /*88f0*/  HMMA.16816.F32.BF16 R152, R176, R170, R152 ;  /* 0x000000aab098723c */ /* 0x000fe20000041898 */
[----:B------:R-:W3:Y:S07]  /*8900*/  LDSM.16.M88.4 R168, [R189+UR5+0x10800] ;  /* 0x01080005bda8783b */ /* 0x000eee0008000200 */
[----:B------:R-:W-:Y:S08]  /*8910*/  HMMA.16816.F32.BF16 R132, R148, R182, R132 ;  /* 0x000000b69484723c */ /* 0x000ff00000041884 */
[C---:B------:R-:W-:Y:S08]  /*8920*/  HMMA.16816.F32.BF16 R164, R176.reuse, R172, R164 ;  /* 0x000000acb0a4723c */ /* 0x040ff000000418a4 */
[----:B------:R-:W-:Y:S01]  /*8930*/  HMMA.16816.F32.BF16 R160, R176, R174, R160 ;  /* 0x000000aeb0a0723c */ /* 0x000fe200000418a0 */
[----:B------:R-:W-:Y:S07]  /*8940*/  LDSM.16.M88.4 R172, [R191+0x8000] ;  /* 0x00800000bfac783b */ /* 0x000fee0000000200 */
[C---:B--2---:R-:W-:Y:S01]  /*8950*/  HMMA.16816.F32.BF16 R176, R24.reuse, R20, R16 ;  /* 0x0000001418b0723c */ /* 0x044fe20000041810 */
[----:B------:R-:W2:Y:S07]  /*8960*/  LDSM.16.M88.4 R16, [R3+0x10000] ;  /* 0x010000000310783b */ /* 0x000eae0000000200 */
[----:B------:R-:W-:Y:S01]  /*8970*/  HMMA.16816.F32.BF16 R132, R24, R22, R132 ;  /* 0x000000161884723c */ /* 0x000fe20000041884 */
[----:B------:R-:W4:Y:S07]  /*8980*/  LDSM.16.M88.4 R20, [R187+0x10800] ;  /* 0x01080000bb14783b */ /* 0x000f2e0000000200 */
[C---:B------:R-:W-:Y:S08]  /*8990*/  HMMA.16816.F32.BF16 R32, R148.reuse, R144, R32 ;  /* 0x000000909420723c */ /* 0x040ff00000041820 */
[C---:B------:R-:W-:Y:S08]  /*89a0*/  HMMA.16816.F32.BF16 R156, R148.reuse, R136, R156 ;  /* 0x00000088949c723c */ /* 0x040ff0000004189c */
[----:B------:R-:W-:Y:S01]  /*89b0*/  HMMA.16816.F32.BF16 R152, R148, R138, R152 ;  /* 0x0000008a9498723c */ /* 0x000fe20000041898 */
[----:B------:R-:W5:Y:S07]  /*89c0*/  LDSM.16.M88.4 R136, [R189+UR5+0x11000] ;  /* 0x01100005bd88783b */ /* 0x000f6e0008000200 */
[C---:B-1----:R-:W-:Y:S08]  /*89d0*/  HMMA.16816.F32.BF16 R176, R12.reuse, R8, R176 ;  /* 0x000000080cb0723c */ /* 0x042ff000000418b0 */
[----:B------:R-:W-:Y:S01]  /*89e0*/  HMMA.16816.F32.BF16 R132, R12, R10, R132 ;  /* 0x0000000a0c84723c */ /* 0x000fe20000041884 */
[----:B------:R-:W1:Y:S07]  /*89f0*/  LDSM.16.M88.4 R8, [R3+0x10800] ;  /* 0x010800000308783b */ /* 0x000e6e0000000200 */
[----:B---3--:R-:W-:Y:S08]  /*8a00*/  HMMA.16816.F32.BF16 R32, R24, R168, R32 ;  /* 0x000000a81820723c */ /* 0x008ff00000041820 */
[C---:B------:R-:W-:Y:S01]  /*8a10*/  HMMA.16816.F32.BF16 R28, R148.reuse, R146, R28 ;  /* 0x00000092941c723c */ /* 0x040fe2000004181c */
[----:B------:R-:W-:Y:S07]  /*8a20*/  LDSM.16.M88.4 R144, [R190+0x8000] ;  /* 0x00800000be90783b */ /* 0x000fee0000000200 */
[C---:B------:R-:W-:Y:S08]  /*8a30*/  HMMA.16816.F32.BF16 R164, R148.reuse, R140, R164 ;  /* 0x0000008c94a4723c */ /* 0x040ff000000418a4 */
[----:B------:R-:W-:Y:S01]  /*8a40*/  HMMA.16816.F32.BF16 R160, R148, R142, R160 ;  /* 0x0000008e94a0723c */ /* 0x000fe200000418a0 */
[----:B------:R-:W3:Y:S04]  /*8a50*/  LDSM.16.M88.4 R140, [R188+0x10000] ;  /* 0x01000000bc8c783b */ /* 0x000ee80000000200 */
[----:B------:R-:W-:Y:S03]  /*8a60*/  LDSM.16.M88.4 R148, [R189+UR5+0x11800] ;  /* 0x01180005bd94783b */ /* 0x000fe60008000200 */
[C---:B--2---:R-:W-:Y:S08]  /*8a70*/  HMMA.16816.F32.BF16 R176, R172.reuse, R16, R176 ;  /* 0x00000010acb0723c */ /* 0x044ff000000418b0 */
[----:B------:R-:W-:Y:S01]  /*8a80*/  HMMA.16816.F32.BF16 R132, R172, R18, R132 ;  /* 0x00000012ac84723c */ /* 0x000fe20000041884 */
[----:B------:R-:W2:Y:S07]  /*8a90*/  LDSM.16.M88.4 R16, [R188+0x10800] ;  /* 0x01080000bc10783b */ /* 0x000eae0000000200 */
[----:B----4-:R-:W-:Y:S08]  /*8aa0*/  HMMA.16816.F32.BF16 R32, R12, R20, R32 ;  /* 0x000000140c20723c */ /* 0x010ff00000041820 */
[C---:B------:R-:W-:Y:S08]  /*8ab0*/  HMMA.16816.F32.BF16 R28, R24.reuse, R170, R28 ;  /* 0x000000aa181c723c */ /* 0x040ff0000004181c */
[C---:B-----5:R-:W-:Y:S08]  /*8ac0*/  HMMA.16816.F32.BF16 R164, R24.reuse, R136, R164 ;  /* 0x0000008818a4723c */ /* 0x060ff000000418a4 */
[----:B------:R-:W-:Y:S01]  /*8ad0*/  HMMA.16816.F32.BF16 R160, R24, R138, R160 ;  /* 0x0000008a18a0723c */ /* 0x000fe200000418a0 */
[----:B------:R-:W4:Y:S07]  /*8ae0*/  LDSM.16.M88.4 R136, [R187+0x11000] ;  /* 0x01100000bb88783b */ /* 0x000f2e0000000200 */
[----:B-1----:R-:W-:Y:S08]  /*8af0*/  HMMA.16816.F32.BF16 R32, R172, R8, R32 ;  /* 0x00000008ac20723c */ /* 0x002ff00000041820 */
[----:B---3--:R-:W-:Y:S08]  /*8b00*/  HMMA.16816.F32.BF16 R176, R144, R140, R176 ;  /* 0x0000008c90b0723c */ /* 0x008ff000000418b0 */
[----:B------:R-:W-:Y:S01]  /*8b10*/  HMMA.16816.F32.BF16 R28, R12, R22, R28 ;  /* 0x000000160c1c723c */ /* 0x000fe2000004181c */
[----:B------:R-:W1:Y:S07]  /*8b20*/  LDSM.16.M88.4 R20, [R3+0x11000] ;  /* 0x011000000314783b */ /* 0x000e6e0000000200 */
[----:B------:R-:W-:Y:S03]  /*8b30*/  HMMA.16816.F32.BF16 R132, R144, R142, R132 ;  /* 0x0000008e9084723c */ /* 0x000fe60000041884 */
[----:B------:R-:W-:Y:S01]  /*8b40*/  FMUL.FTZ R141, R176, UR4 ;  /* 0x00000004b08d7c20 */ /* 0x000fe20008410000 */
[----:B------:R-:W-:Y:S01]  /*8b50*/  FMUL.FTZ R143, R178, UR4 ;  /* 0x00000004b28f7c20 */ /* 0x000fe20008410000 */
[----:B------:R-:W-:Y:S01]  /*8b60*/  FMUL.FTZ R140, R177, UR4 ;  /* 0x00000004b18c7c20 */ /* 0x000fe20008410000 */
[----:B------:R-:W-:-:S02]  /*8b70*/  FMUL.FTZ R142, R179, UR4 ;  /* 0x00000004b38e7c20 */ /* 0x000fc40008410000 */
[----:B--2---:R-:W-:Y:S01]  /*8b80*/  HMMA.16816.F32.BF16 R32, R144, R16, R32 ;  /* 0x000000109020723c */ /* 0x004fe20000041820 */
[----:B------:R-:W-:Y:S01]  /*8b90*/  IMAD.SHL.U32 R17, R5, 0x2, RZ ;  /* 0x0000000205117824 */ /* 0x000fe200078e00ff */
[----:B------:R-:W2:Y:S04]  /*8ba0*/  MUFU.TANH R141, R141 ;  /* 0x0000008d008d7308 */ /* 0x000ea80000002400 */
[----:B------:R-:W-:Y:S02]  /*8bb0*/  LOP3.LUT R17, R17, 0x6, RZ, 0xc0, !PT ;  /* 0x0000000611117812 */ /* 0x000fe400078ec0ff */
[----:B----4-:R-:W-:Y:S02]  /*8bc0*/  HMMA.16816.F32.BF16 R164, R12, R136, R164 ;  /* 0x000000880ca4723c */ /* 0x010fe400000418a4 */
[----:B------:R-:W3:Y:S01]  /*8bd0*/  MUFU.TANH R143, R143 ;  /* 0x0000008f008f7308 */ /* 0x000ee20000002400 */
[----:B------:R-:W-:Y:S01]  /*8be0*/  FMUL.FTZ R132, R132, UR4 ;  /* 0x0000000484847c20 */ /* 0x000fe20008410000 */
[----:B------:R-:W-:Y:S01]  /*8bf0*/  FMUL.FTZ R133, R133, UR4 ;  /* 0x0000000485857c20 */ /* 0x000fe20008410000 */
[----:B------:R-:W-:-:S03]  /*8c00*/  FMUL.FTZ R135, R135, UR4 ;  /* 0x0000000487877c20 */ /* 0x000fc60008410000 */
[----:B------:R-:W-:Y:S01]  /*8c10*/  HMMA.16816.F32.BF16 R156, R24, R148, R156 ;  /* 0x00000094189c723c */ /* 0x000fe2000004189c */
[----:B------:R-:W-:Y:S01]  /*8c20*/  FMUL.FTZ R149, R134, UR4 ;  /* 0x0000000486957c20 */ /* 0x000fe20008410000 */
[----:B------:R4:W-:Y:S01]  /*8c30*/  MUFU.TANH R148, R132 ;  /* 0x0000008400947308 */ /* 0x0009e20000002400 */
[----:B------:R-:W-:Y:S01]  /*8c40*/  FMUL.FTZ R134, R32, UR4 ;  /* 0x0000000420867c20 */ /* 0x000fe20008410000 */
[----:B------:R-:W-:Y:S02]  /*8c50*/  VIADD R32, R196, 0x8 ;  /* 0x00000008c4207836 */ /* 0x000fe40000000000 */
[----:B------:R-:W-:Y:S01]  /*8c60*/  FMUL.FTZ R34, R34, UR4 ;  /* 0x0000000422227c20 */ /* 0x000fe20008410000 */
[----:B------:R-:W-:Y:S01]  /*8c70*/  FMUL.FTZ R33, R33, UR4 ;  /* 0x0000000421217c20 */ /* 0x000fe20008410000 */
[----:B------:R-:W-:Y:S01]  /*8c80*/  FMUL.FTZ R35, R35, UR4 ;  /* 0x0000000423237c20 */ /* 0x000fe20008410000 */
[----:B------:R-:W-:Y:S01]  /*8c90*/  HMMA.16816.F32.BF16 R28, R172, R10, R28 ;  /* 0x0000000aac1c723c */ /* 0x000fe2000004181c */
[----:B------:R-:W5:Y:S01]  /*8ca0*/  LDSM.16.M88.4 R8, [R187+0x11800] ;  /* 0x01180000bb08783b */ /* 0x000f620000000200 */
[----:B------:R-:W5:Y:S06]  /*8cb0*/  MUFU.TANH R140, R140 ;  /* 0x0000008c008c7308 */ /* 0x000f6c0000002400 */
[----:B------:R-:W-:Y:S01]  /*8cc0*/  HMMA.16816.F32.BF16 R152, R24, R150, R152 ;  /* 0x000000961898723c */ /* 0x000fe20000041898 */
[----:B------:R-:W5:Y:S01]  /*8cd0*/  LDSM.16.M88.4 R24, [R188+0x11000] ;  /* 0x01100000bc18783b */ /* 0x000f620000000200 */
[----:B------:R-:W5:Y:S01]  /*8ce0*/  MUFU.TANH R142, R142 ;  /* 0x0000008e008e7308 */ /* 0x000f620000002400 */
[----:B----4-:R-:W-:-:S02]  /*8cf0*/  IMAD R132, R2, 0x40, R17 ;  /* 0x0000004002847824 */ /* 0x010fc400078e0211 */
[----:B------:R-:W-:Y:S02]  /*8d00*/  LDSM.16.M88.4 R188, [R188+0x11800] ;  /* 0x01180000bcbc783b */ /* 0x000fe40000000200 */
[C---:B------:R-:W-:Y:S01]  /*8d10*/  VIADD R17, R132.reuse, 0xffffff40 ;  /* 0xffffff4084117836 */ /* 0x040fe20000000000 */
[----:B-1----:R-:W-:Y:S01]  /*8d20*/  HMMA.16816.F32.BF16 R164, R172, R20, R164 ;  /* 0x00000014aca4723c */ /* 0x002fe200000418a4 */
[----:B------:R-:W-:Y:S01]  /*8d30*/  VIADD R137, R132, 0xffffff48 ;  /* 0xffffff4884897836 */ /* 0x000fe20000000000 */
[----:B------:R-:W1:Y:S02]  /*8d40*/  MUFU.TANH R149, R149 ;  /* 0x0000009500957308 */ /* 0x000e640000002400 */
[----:B------:R-:W-:Y:S02]  /*8d50*/  ISETP.GT.AND P1, PT, R196, R17, PT ;  /* 0x00000011c400720c */ /* 0x000fe40003f24270 */
[C---:B------:R-:W-:Y:S02]  /*8d60*/  ISETP.GE.AND P3, PT, R17.reuse, R195, PT ;  /* 0x000000c31100720c */ /* 0x040fe40003f66270 */
[----:B------:R-:W-:Y:S01]  /*8d70*/  ISETP.GT.AND P4, PT, R32, R17, PT ;  /* 0x000000112000720c */ /* 0x000fe20003f84270 */
[----:B------:R-:W-:Y:S01]  /*8d80*/  HMMA.16816.F32.BF16 R28, R144, R18, R28 ;  /* 0x00000012901c723c */ /* 0x000fe2000004181c */
[----:B------:R-:W-:Y:S01]  /*8d90*/  ISETP.GE.AND P5, PT, R17, R194, PT ;  /* 0x000000c21100720c */ /* 0x000fe20003fa6270 */
[----:B------:R-:W-:Y:S01]  /*8da0*/  VIADD R17, R132, 0xffffff41 ;  /* 0xffffff4184117836 */ /* 0x000fe20000000000 */
[----:B--2---:R-:W-:Y:S01]  /*8db0*/  FSEL R21, R141, -INF , !P1 ;  /* 0xff8000008d157808 */ /* 0x004fe20004800000 */
[----:B------:R-:W2:Y:S01]  /*8dc0*/  MUFU.TANH R133, R133 ;  /* 0x0000008500857308 */ /* 0x000ea20000002400 */
[----:B---3--:R-:W-:-:S02]  /*8dd0*/  FSEL R143, R143, -INF , !P4 ;  /* 0xff8000008f8f7808 */ /* 0x008fc40006000000 */
[----:B------:R-:W-:Y:S01]  /*8de0*/  FSEL R21, R21, -INF , !P3 ;  /* 0xff80000015157808 */ /* 0x000fe20005800000 */
[C---:B------:R-:W-:Y:S01]  /*8df0*/  HMMA.16816.F32.BF16 R160, R12.reuse, R138, R160 ;  /* 0x0000008a0ca0723c */ /* 0x040fe200000418a0 */
[----:B------:R-:W-:Y:S02]  /*8e00*/  ISETP.GT.AND P6, PT, R196, R17, PT ;  /* 0x00000011c400720c */ /* 0x000fe40003fc4270 */
[C---:B------:R-:W-:Y:S01]  /*8e10*/  ISETP.GE.AND P1, PT, R17.reuse, R195, PT ;  /* 0x000000c31100720c */ /* 0x040fe20003f26270 */
[----:B------:R-:W3:Y:S01]  /*8e20*/  MUFU.TANH R135, R135 ;  /* 0x0000008700877308 */ /* 0x000ee20000002400 */
[-C--:B------:R-:W-:Y:S02]  /*8e30*/  ISETP.GE.AND P3, PT, R17, R194.reuse, PT ;  /* 0x000000c21100720c */ /* 0x080fe40003f66270 */
[----:B------:R-:W-:Y:S01]  /*8e40*/  ISETP.GT.AND P4, PT, R32, R17, PT ;  /* 0x000000112000720c */ /* 0x000fe20003f84270 */
[----:B-----5:R-:W-:Y:S01]  /*8e50*/  HMMA.16816.F32.BF16 R156, R12, R8, R156 ;  /* 0x000000080c9c723c */ /* 0x020fe2000004189c */
[----:B------:R-:W4:Y:S01]  /*8e60*/  LDSM.16.M88.4 R16, [R3+0x11800] ;  /* 0x011800000310783b */ /* 0x000f220000000200 */
[----:B------:R-:W-:Y:S01]  /*8e70*/  FSEL R9, R140, -INF , !P6 ;  /* 0xff8000008c097808 */ /* 0x000fe20007000000 */
[----:B------:R-:W-:Y:S01]  /*8e80*/  FMUL.FTZ R28, R28, UR4 ;  /* 0x000000041c1c7c20 */ /* 0x000fe20008410000 */
[----:B------:R-:W-:Y:S01]  /*8e90*/  ISETP.GT.AND P6, PT, R196, R137, PT ;  /* 0x00000089c400720c */ /* 0x000fe20003fc4270 */
[----:B------:R-:W5:Y:S01]  /*8ea0*/  MUFU.TANH R134, R134 ;  /* 0x0000008600867308 */ /* 0x000f620000002400 */
[----:B------:R-:W-:Y:S01]  /*8eb0*/  FSEL R8, R143, -INF , !P5 ;  /* 0xff8000008f087808 */ /* 0x000fe20006800000 */
[----:B------:R-:W-:Y:S01]  /*8ec0*/  FMUL.FTZ R29, R29, UR4 ;  /* 0x000000041d1d7c20 */ /* 0x000fe20008410000 */
[----:B------:R-:W-:Y:S01]  /*8ed0*/  FSEL R9, R9, -INF , !P1 ;  /* 0xff80000009097808 */ /* 0x000fe20004800000 */
[----:B------:R-:W-:Y:S01]  /*8ee0*/  HMMA.16816.F32.BF16 R164, R144, R24, R164 ;  /* 0x0000001890a4723c */ /* 0x000fe200000418a4 */
[----:B------:R-:W-:Y:S01]  /*8ef0*/  FSEL R20, R142, -INF , !P4 ;  /* 0xff8000008e147808 */ /* 0x000fe20006000000 */
[----:B------:R-:W-:Y:S01]  /*8f00*/  FMUL.FTZ R24, R30, UR4 ;  /* 0x000000041e187c20 */ /* 0x000fe20008410000 */
[C---:B------:R-:W-:Y:S01]  /*8f10*/  ISETP.GE.AND P5, PT, R137.reuse, R195, PT ;  /* 0x000000c38900720c */ /* 0x040fe20003fa6270 */
[----:B------:R-:W5:Y:S01]  /*8f20*/  MUFU.TANH R34, R34 ;  /* 0x0000002200227308 */ /* 0x000f620000002400 */
[----:B------:R-:W-:Y:S01]  /*8f30*/  ISETP.GE.AND P1, PT, R137, R194, PT ;  /* 0x000000c28900720c */ /* 0x000fe20003f26270 */
[----:B------:R-:W-:-:S04]  /*8f40*/  DEPBAR.LE SB0, 0x0 ;  /* 0x000080000000791a */ /* 0x000fc80000000000 */
[----:B------:R-:W-:Y:S01]  /*8f50*/  HMMA.16816.F32.BF16 R160, R172, R22, R160 ;  /* 0x00000016aca0723c */ /* 0x000fe200000418a0 */
[----:B------:R-:W-:Y:S01]  /*8f60*/  ISETP.GT.AND P4, PT, R32, R137, PT ;  /* 0x000000892000720c */ /* 0x000fe20003f84270 */
[----:B------:R-:W-:Y:S01]  /*8f70*/  VIADD R137, R132, 0xffffff49 ;  /* 0xffffff4984897836 */ /* 0x000fe20000000000 */
[----:B------:R-:W-:Y:S01]  /*8f80*/  FSEL R25, R148, -INF , !P6 ;  /* 0xff80000094197808 */ /* 0x000fe20007000000 */
[----:B------:R-:W5:Y:S01]  /*8f90*/  MUFU.TANH R33, R33 ;  /* 0x0000002100217308 */ /* 0x000f620000002400 */
[----:B------:R-:W-:Y:S02]  /*8fa0*/  FSEL R20, R20, -INF , !P3 ;  /* 0xff80000014147808 */ /* 0x000fe40005800000 */
[----:B------:R-:W-:Y:S01]  /*8fb0*/  FSEL R25, R25, -INF , !P5 ;  /* 0xff80000019197808 */ /* 0x000fe20006800000 */
[----:B------:R-:W-:Y:S01]  /*8fc0*/  HMMA.16816.F32.BF16 R152, R12, R10, R152 ;  /* 0x0000000a0c98723c */ /* 0x000fe20000041898 */
[----:B-1----:R-:W-:Y:S01]  /*8fd0*/  FSEL R149, R149, -INF , !P4 ;  /* 0xff80000095957808 */ /* 0x002fe20006000000 */
[----:B------:R-:W-:Y:S01]  /*8fe0*/  FMUL.FTZ R164, R164, UR4 ;  /* 0x00000004a4a47c20 */ /* 0x000fe20008410000 */
[----:B------:R-:W-:Y:S01]  /*8ff0*/  ISETP.GT.AND P6, PT, R196, R137, PT ;  /* 0x00000089c400720c */ /* 0x000fe20003fc4270 */
[----:B------:R-:W1:Y:S01]  /*9000*/  MUFU.TANH R35, R35 ;  /* 0x0000002300237308 */ /* 0x000e620000002400 */
[C---:B------:R-:W-:Y:S01]  /*9010*/  ISETP.GE.AND P3, PT, R137.reuse, R195, PT ;  /* 0x000000c38900720c */ /* 0x040fe20003f66270 */
[----:B------:R-:W-:Y:S01]  /*9020*/  VIADD R13, R132, 0xffffff59 ;  /* 0xffffff59840d7836 */ /* 0x000fe20000000000 */
[----:B------:R-:W-:Y:S01]  /*9030*/  ISETP.GE.AND P5, PT, R137, R194, PT ;  /* 0x000000c28900720c */ /* 0x000fe20003fa6270 */
[----:B------:R-:W-:Y:S01]  /*9040*/  FMUL.FTZ R30, R165, UR4 ;  /* 0x00000004a51e7c20 */ /* 0x000fe20008410000 */
[----:B------:R-:W-:Y:S01]  /*9050*/  ISETP.GT.AND P4, PT, R32, R137, PT ;  /* 0x000000892000720c */ /* 0x000fe20003f84270 */
[----:B------:R-:W-:Y:S01]  /*9060*/  VIADD R137, R132, 0xffffff50 ;  /* 0xffffff5084897836 */ /* 0x000fe20000000000 */
[----:B--2---:R-:W-:Y:S01]  /*9070*/  FSEL R23, R133, -INF , !P6 ;  /* 0xff80000085177808 */ /* 0x004fe20007000000 */
[----:B------:R-:W2:Y:S01]  /*9080*/  MUFU.TANH R28, R28 ;  /* 0x0000001c001c7308 */ /* 0x000ea20000002400 */
[----:B---3--:R-:W-:Y:S01]  /*9090*/  FSEL R135, R135, -INF , !P4 ;  /* 0xff80000087877808 */ /* 0x008fe20006000000 */
[----:B----4-:R-:W-:Y:S01]  /*90a0*/  HMMA.16816.F32.BF16 R156, R172, R16, R156 ;  /* 0x00000010ac9c723c */ /* 0x010fe2000004189c */
[-C--:B------:R-:W-:Y:S01]  /*90b0*/  ISETP.GT.AND P6, PT, R196, R137.reuse, PT ;  /* 0x00000089c400720c */ /* 0x080fe20003fc4270 */
[----:B------:R-:W-:Y:S01]  /*90c0*/  FMUL.FTZ R167, R167, UR4 ;  /* 0x00000004a7a77c20 */ /* 0x000fe20008410000 */
[----:B------:R-:W-:Y:S01]  /*90d0*/  ISETP.GT.AND P4, PT, R32, R137, PT ;  /* 0x000000892000720c */ /* 0x000fe20003f84270 */
[----:B------:R-:W-:Y:S01]  /*90e0*/  VIADD R15, R132, 0xffffff68 ;  /* 0xffffff68840f7836 */ /* 0x000fe20000000000 */
[----:B-----5:R-:W-:Y:S01]  /*90f0*/  FSEL R134, R134, -INF , !P6 ;  /* 0xff80000086867808 */ /* 0x020fe20007000000 */
[----:B------:R3:W-:Y:S01]  /*9100*/  MUFU.TANH R3, R29 ;  /* 0x0000001d00037308 */ /* 0x0007e20000002400 */
[----:B------:R-:W-:Y:S01]  /*9110*/  FSEL R22, R149, -INF , !P1 ;  /* 0xff80000095167808 */ /* 0x000fe20004800000 */
[----:B------:R-:W-:Y:S01]  /*9120*/  HMMA.16816.F32.BF16 R160, R144, R26, R160 ;  /* 0x0000001a90a0723c */ /* 0x000fe200000418a0 */
[----:B------:R-:W-:Y:S01]  /*9130*/  VIADD R27, R132, 0xffffff58 ;  /* 0xffffff58841b7836 */ /* 0x000fe20000000000 */
[----:B------:R-:W-:Y:S01]  /*9140*/  FSEL R23, R23, -INF , !P3 ;  /* 0xff80000017177808 */ /* 0x000fe20005800000 */
[----:B------:R-:W-:Y:S01]  /*9150*/  FMUL.FTZ R26, R166, UR4 ;  /* 0x00000004a61a7c20 */ /* 0x000fe20008410000 */
[----:B------:R-:W-:-:S02]  /*9160*/  FSEL R34, R34, -INF , !P4 ;  /* 0xff80000022227808 */ /* 0x000fc40006000000 */
[----:B------:R-:W4:Y:S01]  /*9170*/  MUFU.TANH R24, R24 ;  /* 0x0000001800187308 */ /* 0x000f220000002400 */
[CC--:B------:R-:W-:Y:S01]  /*9180*/  ISETP.GE.AND P1, PT, R137.reuse, R195.reuse, PT ;  /* 0x000000c38900720c */ /* 0x0c0fe20003f26270 */
[----:B------:R-:W-:Y:S01]  /*9190*/  HMMA.16816.F32.BF16 R152, R172, R18, R152 ;  /* 0x00000012ac98723c */ /* 0x000fe20000041898 */
[-C--:B------:R-:W-:Y:S02]  /*91a0*/  ISETP.GE.AND P3, PT, R137, R194.reuse, PT ;  /* 0x000000c28900720c */ /* 0x080fe40003f66270 */
[----:B------:R-:W-:Y:S02]  /*91b0*/  FSEL R143, R134, -INF , !P1 ;  /* 0xff800000868f7808 */ /* 0x000fe40004800000 */
[----:B------:R-:W-:Y:S01]  /*91c0*/  FSEL R136, R34, -INF , !P3 ;  /* 0xff80000022887808 */ /* 0x000fe20005800000 */
[----:B------:R-:W-:Y:S01]  /*91d0*/  MUFU.TANH R17, R164 ;  /* 0x000000a400117308 */ /* 0x000fe20000002400 */
[----:B---3--:R-:W-:Y:S01]  /*91e0*/  FMUL.FTZ R29, R31, UR4 ;  /* 0x000000041f1d7c20 */ /* 0x008fe20008410000 */
[----:B------:R-:W-:Y:S01]  /*91f0*/  VIADD R31, R132, 0xffffff51 ;  /* 0xffffff51841f7836 */ /* 0x000fe20000000000 */
[----:B------:R-:W-:Y:S01]  /*9200*/  FSEL R16, R135, -INF , !P5 ;  /* 0xff80000087107808 */ /* 0x000fe20006800000 */
[C---:B------:R-:W-:Y:S01]  /*9210*/  HMMA.16816.F32.BF16 R156, R144.reuse, R188, R156 ;  /* 0x000000bc909c723c */ /* 0x040fe2000004189c */
[----:B------:R-:W-:Y:S01]  /*9220*/  ISETP.GE.AND P3, PT, R27, R195, PT ;  /* 0x000000c31b00720c */ /* 0x000fe20003f66270 */
[----:B------:R-:W-:Y:S01]  /*9230*/  FMUL.FTZ R162, R162, UR4 ;  /* 0x00000004a2a27c20 */ /* 0x000fe20008410000 */
[-C--:B------:R-:W-:Y:S01]  /*9240*/  ISETP.GT.AND P6, PT, R196, R31.reuse, PT ;  /* 0x0000001fc400720c */ /* 0x080fe20003fc4270 */
[----:B------:R-:W3:Y:S01]  /*9250*/  MUFU.TANH R29, R29 ;  /* 0x0000001d001d7308 */ /* 0x000ee20000002400 */
[----:B------:R-:W-:Y:S01]  /*9260*/  ISETP.GT.AND P4, PT, R32, R31, PT ;  /* 0x0000001f2000720c */ /* 0x000fe20003f84270 */
[----:B------:R-:W-:Y:S01]  /*9270*/  FMUL.FTZ R10, R160, UR4 ;  /* 0x00000004a00a7c20 */ /* 0x000fe20008410000 */
[----:B------:R-:W-:Y:S01]  /*9280*/  FSEL R33, R33, -INF , !P6 ;  /* 0xff80000021217808 */ /* 0x000fe20007000000 */
[----:B------:R-:W-:Y:S01]  /*9290*/  FMUL.FTZ R12, R163, UR4 ;  /* 0x00000004a30c7c20 */ /* 0x000fe20008410000 */
[-C--:B------:R-:W-:Y:S01]  /*92a0*/  ISETP.GT.AND P6, PT, R196, R27.reuse, PT ;  /* 0x0000001bc400720c */ /* 0x080fe20003fc4270 */
[----:B------:R-:W-:Y:S01]  /*92b0*/  FMUL.FTZ R161, R161, UR4 ;  /* 0x00000004a1a17c20 */ /* 0x000fe20008410000 */
[----:B-1----:R-:W-:Y:S01]  /*92c0*/  FSEL R35, R35, -INF , !P4 ;  /* 0xff80000023237808 */ /* 0x002fe20006000000 */
[----:B------:R-:W1:Y:S01]  /*92d0*/  MUFU.TANH R26, R26 ;  /* 0x0000001a001a7308 */ /* 0x000e620000002400 */
[----:B------:R-:W-:Y:S01]  /*92e0*/  ISETP.GE.AND P1, PT, R31, R194, PT ;  /* 0x000000c21f00720c */ /* 0x000fe20003f26270 */
[----:B------:R-:W-:Y:S01]  /*92f0*/  HMMA.16816.F32.BF16 R188, R144, R190, R152 ;  /* 0x000000be90bc723c */ /* 0x000fe20000041898 */
[----:B------:R-:W-:-:S02]  /*9300*/  ISETP.GT.AND P4, PT, R32, R27, PT ;  /* 0x0000001b2000720c */ /* 0x000fc40003f84270 */
[----:B--2---:R-:W-:Y:S02]  /*9310*/  FSEL R28, R28, -INF , !P6 ;  /* 0xff8000001c1c7808 */ /* 0x004fe40007000000 */
[----:B------:R-:W-:Y:S01]  /*9320*/  ISETP.GE.AND P5, PT, R31, R195, PT ;  /* 0x000000c31f00720c */ /* 0x000fe20003fa6270 */
[----:B------:R-:W2:Y:S01]  /*9330*/  MUFU.TANH R30, R30 ;  /* 0x0000001e001e7308 */ /* 0x000ea20000002400 */
[----:B------:R-:W-:Y:S01]  /*9340*/  ISETP.GT.AND P6, PT, R196, R13, PT ;  /* 0x0000000dc400720c */ /* 0x000fe20003fc4270 */
[----:B------:R-:W-:Y:S01]  /*9350*/  FMUL.FTZ R154, R158, UR4 ;  /* 0x000000049e9a7c20 */ /* 0x000fe20008410000 */
[----:B------:R-:W-:Y:S01]  /*9360*/  FSEL R140, R35, -INF , !P1 ;  /* 0xff800000238c7808 */ /* 0x000fe20004800000 */
[----:B------:R-:W-:Y:S01]  /*9370*/  FMUL.FTZ R157, R157, UR4 ;  /* 0x000000049d9d7c20 */ /* 0x000fe20008410000 */
[----:B------:R-:W-:Y:S01]  /*9380*/  FSEL R141, R28, -INF , !P3 ;  /* 0xff8000001c8d7808 */ /* 0x000fe20005800000 */
[----:B------:R-:W-:Y:S01]  /*9390*/  FMUL.FTZ R159, R159, UR4 ;  /* 0x000000049f9f7c20 */ /* 0x000fe20008410000 */
[----:B----4-:R-:W-:Y:S01]  /*93a0*/  FSEL R24, R24, -INF , !P4 ;  /* 0xff80000018187808 */ /* 0x010fe20006000000 */
[----:B------:R-:W4:Y:S01]  /*93b0*/  MUFU.TANH R11, R167 ;  /* 0x000000a7000b7308 */ /* 0x000f220000002400 */
[----:B------:R-:W-:-:S02]  /*93c0*/  FSEL R139, R33, -INF , !P5 ;  /* 0xff800000218b7808 */ /* 0x000fc40006800000 */
[C---:B------:R-:W-:Y:S02]  /*93d0*/  ISETP.GE.AND P1, PT, R13.reuse, R195, PT ;  /* 0x000000c30d00720c */ /* 0x040fe40003f26270 */
[-C--:B------:R-:W-:Y:S01]  /*93e0*/  ISETP.GE.AND P3, PT, R13, R194.reuse, PT ;  /* 0x000000c20d00720c */ /* 0x080fe20003f66270 */
[----:B------:R-:W-:Y:S01]  /*93f0*/  FMUL.FTZ R188, R188, UR4 ;  /* 0x00000004bcbc7c20 */ /* 0x000fe20008410000 */
[----:B------:R-:W-:Y:S01]  /*9400*/  ISETP.GT.AND P4, PT, R32, R13, PT ;  /* 0x0000000d2000720c */ /* 0x000fe20003f84270 */
[----:B------:R-:W-:Y:S01]  /*9410*/  VIADD R13, R132, 0xffffff60 ;  /* 0xffffff60840d7836 */ /* 0x000fe20000000000 */
[----:B------:R-:W-:Y:S01]  /*9420*/  ISETP.GE.AND P5, PT, R27, R194, PT ;  /* 0x000000c21b00720c */ /* 0x000fe20003fa6270 */
[----:B------:R-:W-:Y:S01]  /*9430*/  MUFU.TANH R162, R162 ;  /* 0x000000a200a27308 */ /* 0x000fe20000002400 */
[----:B------:R-:W-:Y:S01]  /*9440*/  FSEL R137, R3, -INF , !P6 ;  /* 0xff80000003897808 */ /* 0x000fe20007000000 */
[----:B------:R-:W-:Y:S01]  /*9450*/  FMUL.FTZ R14, R189, UR4 ;  /* 0x00000004bd0e7c20 */ /* 0x000fe20008410000 */
[----:B------:R-:W-:Y:S01]  /*9460*/  FSEL R138, R24, -INF , !P5 ;  /* 0xff800000188a7808 */ /* 0x000fe20006800000 */
[----:B------:R-:W-:Y:S01]  /*9470*/  FMUL.FTZ R190, R190, UR4 ;  /* 0x00000004bebe7c20 */ /* 0x000fe20008410000 */
[----:B------:R-:W-:Y:S01]  /*9480*/  FSEL R137, R137, -INF , !P1 ;  /* 0xff80000089897808 */ /* 0x000fe20004800000 */
[----:B------:R-:W-:Y:S01]  /*9490*/  FMUL.FTZ R191, R191, UR4 ;  /* 0x00000004bfbf7c20 */ /* 0x000fe20008410000 */
[----:B---3--:R-:W-:Y:S01]  /*94a0*/  FSEL R29, R29, -INF , !P4 ;  /* 0xff8000001d1d7808 */ /* 0x008fe20006000000 */
[----:B------:R-:W3:Y:S01]  /*94b0*/  MUFU.TANH R10, R10 ;  /* 0x0000000a000a7308 */ /* 0x000ee20000002400 */
[----:B------:R-:W-:-:S02]  /*94c0*/  ISETP.GT.AND P6, PT, R196, R13, PT ;  /* 0x0000000dc400720c */ /* 0x000fc40003fc4270 */
[C---:B------:R-:W-:Y:S02]  /*94d0*/  ISETP.GE.AND P5, PT, R13.reuse, R195, PT ;  /* 0x000000c30d00720c */ /* 0x040fe40003fa6270 */
[----:B------:R-:W-:Y:S02]  /*94e0*/  ISETP.GE.AND P1, PT, R13, R194, PT ;  /* 0x000000c20d00720c */ /* 0x000fe40003f26270 */
[----:B------:R-:W-:Y:S01]  /*94f0*/  ISETP.GT.AND P4, PT, R32, R13, PT ;  /* 0x0000000d2000720c */ /* 0x000fe20003f84270 */
[----:B------:R-:W-:Y:S01]  /*9500*/  VIADD R13, R132, 0xffffff61 ;  /* 0xffffff61840d7836 */ /* 0x000fe20000000000 */
[----:B------:R-:W-:Y:S01]  /*9510*/  FSEL R17, R17, -INF , !P6 ;  /* 0xff80000011117808 */ /* 0x000fe20007000000 */
[----:B------:R-:W5:Y:S01]  /*9520*/  MUFU.TANH R12, R12 ;  /* 0x0000000c000c7308 */ /* 0x000f620000002400 */
[----:B------:R-:W-:Y:S02]  /*9530*/  FSEL R182, R29, -INF , !P3 ;  /* 0xff8000001db67808 */ /* 0x000fe40005800000 */
[----:B------:R-:W-:-:S02]  /*9540*/  ISETP.GT.AND P6, PT, R196, R13, PT ;  /* 0x0000000dc400720c */ /* 0x000fc40003fc4270 */
[----:B------:R-:W-:Y:S02]  /*9550*/  FSEL R177, R17, -INF , !P5 ;  /* 0xff80000011b17808 */ /* 0x000fe40006800000 */
[----:B-1----:R-:W-:Y:S01]  /*9560*/  FSEL R26, R26, -INF , !P4 ;  /* 0xff8000001a1a7808 */ /* 0x002fe20006000000 */
[----:B------:R-:W1:Y:S01]  /*9570*/  MUFU.TANH R3, R161 ;  /* 0x000000a100037308 */ /* 0x000e620000002400 */
[C---:B------:R-:W-:Y:S02]  /*9580*/  ISETP.GE.AND P3, PT, R13.reuse, R195, PT ;  /* 0x000000c30d00720c */ /* 0x040fe40003f66270 */
[----:B------:R-:W-:Y:S01]  /*9590*/  ISETP.GE.AND P5, PT, R13, R194, PT ;  /* 0x000000c20d00720c */ /* 0x000fe20003fa6270 */
[----:B------:R-:W-:Y:S01]  /*95a0*/  BAR.SYNC.DEFER_BLOCKING 0x0 ;  /* 0x0000000000007b1d */ /* 0x000fe20000010000 */
[----:B------:R-:W-:Y:S01]  /*95b0*/  ISETP.GT.AND P4, PT, R32, R13, PT ;  /* 0x0000000d2000720c */ /* 0x000fe20003f84270 */
[----:B------:R-:W-:Y:S01]  /*95c0*/  FMUL.FTZ R13, R156, UR4 ;  /* 0x000000049c0d7c20 */ /* 0x000fe20008410000 */
[----:B--2---:R-:W-:-:S02]  /*95d0*/  FSEL R30, R30, -INF , !P6 ;  /* 0xff8000001e1e7808 */ /* 0x004fc40007000000 */
[----:B------:R-:W-:Y:S01]  /*95e0*/  FSEL R180, R26, -INF , !P1 ;  /* 0xff8000001ab47808 */ /* 0x000fe20004800000 */
[----:B------:R-:W-:Y:S01]  /*95f0*/  MUFU.TANH R154, R154 ;  /* 0x0000009a009a7308 */ /* 0x000fe20000002400 */
[----:B------:R-:W-:Y:S02]  /*9600*/  FSEL R175, R30, -INF , !P3 ;  /* 0xff8000001eaf7808 */ /* 0x000fe40005800000 */
[----:B----4-:R-:W-:Y:S02]  /*9610*/  FSEL R11, R11, -INF , !P4 ;  /* 0xff8000000b0b7808 */ /* 0x010fe40006000000 */
[----:B------:R-:W-:Y:S02]  /*9620*/  ISETP.GT.AND P6, PT, R196, R15, PT ;  /* 0x0000000fc400720c */ /* 0x000fe40003fc4270 */
[C---:B------:R-:W-:Y:S01]  /*9630*/  ISETP.GE.AND P1, PT, R15.reuse, R195, PT ;  /* 0x000000c30f00720c */ /* 0x040fe20003f26270 */
[----:B------:R-:W2:Y:S01]  /*9640*/  MUFU.TANH R13, R13 ;  /* 0x0000000d000d7308 */ /* 0x000ea20000002400 */
[----:B------:R-:W-:-:S02]  /*9650*/  ISETP.GE.AND P3, PT, R15, R194, PT ;  /* 0x000000c20f00720c */ /* 0x000fc40003f66270 */
[----:B------:R-:W-:Y:S01]  /*9660*/  ISETP.GT.AND P4, PT, R32, R15, PT ;  /* 0x0000000f2000720c */ /* 0x000fe20003f84270 */
[----:B------:R-:W-:Y:S01]  /*9670*/  VIADD R15, R132, 0xffffff69 ;  /* 0xffffff69840f7836 */ /* 0x000fe20000000000 */
[----:B---3--:R-:W-:Y:S02]  /*9680*/  FSEL R147, R10, -INF , !P6 ;  /* 0xff8000000a937808 */ /* 0x008fe40007000000 */
[----:B------:R-:W-:Y:S01]  /*9690*/  FSEL R162, R162, -INF , !P4 ;  /* 0xff800000a2a27808 */ /* 0x000fe20006000000 */
[----:B------:R-:W3:Y:S01]  /*96a0*/  MUFU.TANH R10, R157 ;  /* 0x0000009d000a7308 */ /* 0x000ee20000002400 */
[-C--:B------:R-:W-:Y:S02]  /*96b0*/  ISETP.GT.AND P4, PT, R32, R15.reuse, PT ;  /* 0x0000000f2000720c */ /* 0x080fe40003f84270 */
[----:B------:R-:W-:Y:S01]  /*96c0*/  FSEL R144, R11, -INF , !P5 ;  /* 0xff8000000b907808 */ /* 0x000fe20006800000 */
[----:B------:R-:W-:Y:S01]  /*96d0*/  VIADD R11, R132, 0xffffff70 ;  /* 0xffffff70840b7836 */ /* 0x000fe20000000000 */
[----:B------:R-:W-:-:S02]  /*96e0*/  ISETP.GT.AND P5, PT, R196, R15, PT ;  /* 0x0000000fc400720c */ /* 0x000fc40003fa4270 */
[----:B------:R-:W-:Y:S01]  /*96f0*/  FSEL R147, R147, -INF , !P1 ;  /* 0xff80000093937808 */ /* 0x000fe20004800000 */
[----:B------:R-:W-:Y:S01]  /*9700*/  MUFU.TANH R14, R14 ;  /* 0x0000000e000e7308 */ /* 0x000fe20000002400 */
[----:B-----5:R-:W-:Y:S02]  /*9710*/  FSEL R12, R12, -INF , !P4 ;  /* 0xff8000000c0c7808 */ /* 0x020fe40006000000 */
[C---:B------:R-:W-:Y:S02]  /*9720*/  ISETP.GE.AND P1, PT, R15.reuse, R194, PT ;  /* 0x000000c20f00720c */ /* 0x040fe40003f26270 */
[----:B------:R-:W-:Y:S02]  /*9730*/  ISETP.GE.AND P6, PT, R15, R195, PT ;  /* 0x000000c30f00720c */ /* 0x000fe40003fc6270 */
[----:B-1----:R-:W-:Y:S02]  /*9740*/  FSEL R3, R3, -INF , !P5 ;  /* 0xff80000003037808 */ /* 0x002fe40006800000 */
[----:B------:R-:W-:-:S02]  /*9750*/  FSEL R178, R162, -INF , !P3 ;  /* 0xff800000a2b27808 */ /* 0x000fc40005800000 */
[----:B------:R-:W-:Y:S02]  /*9760*/  ISETP.GT.AND P3, PT, R196, R11, PT ;  /* 0x0000000bc400720c */ /* 0x000fe40003f64270 */
[----:B------:R-:W-:Y:S02]  /*9770*/  FSEL R176, R12, -INF , !P1 ;  /* 0xff8000000cb07808 */ /* 0x000fe40004800000 */
[----:B------:R-:W-:Y:S01]  /*9780*/  FSEL R145, R3, -INF , !P6 ;  /* 0xff80000003917808 */ /* 0x000fe20007000000 */
[----:B------:R-:W1:Y:S01]  /*9790*/  MUFU.TANH R12, R188 ;  /* 0x000000bc000c7308 */ /* 0x000e620000002400 */
[C---:B------:R-:W-:Y:S02]  /*97a0*/  ISETP.GE.AND P5, PT, R11.reuse, R195, PT ;  /* 0x000000c30b00720c */ /* 0x040fe40003fa6270 */
[----:B------:R-:W-:Y:S02]  /*97b0*/  ISETP.GE.AND P6, PT, R11, R194, PT ;  /* 0x000000c20b00720c */ /* 0x000fe40003fc6270 */
[----:B------:R-:W-:Y:S01]  /*97c0*/  ISETP.GT.AND P4, PT, R32, R11, PT ;  /* 0x0000000b2000720c */ /* 0x000fe20003f84270 */
[----:B------:R-:W-:Y:S01]  /*97d0*/  VIADD R11, R132, 0xffffff71 ;  /* 0xffffff71840b7836 */ /* 0x000fe20000000000 */
[----:B--2---:R-:W-:Y:S01]  /*97e0*/  FSEL R13, R13, -INF , !P3 ;  /* 0xff8000000d0d7808 */ /* 0x004fe20005800000 */
[----:B------:R2:W4:Y:S01]  /*97f0*/  MUFU.TANH R3, R159 ;  /* 0x0000009f00037308 */ /* 0x0005220000002400 */
[----:B------:R-:W-:-:S02]  /*9800*/  FSEL R154, R154, -INF , !P4 ;  /* 0xff8000009a9a7808 */ /* 0x000fc40006000000 */
[----:B------:R-:W-:Y:S01]  /*9810*/  FSEL R167, R13, -INF , !P5 ;  /* 0xff8000000da77808 */ /* 0x000fe20006800000 */
[----:B------:R-:W-:Y:S01]  /*9820*/  VIADD R13, R132, 0xffffff79 ;  /* 0xffffff79840d7836 */ /* 0x000fe20000000000 */
[----:B------:R-:W-:Y:S02]  /*9830*/  ISETP.GT.AND P1, PT, R196, R11, PT ;  /* 0x0000000bc400720c */ /* 0x000fe40003f24270 */
[C---:B------:R-:W-:Y:S02]  /*9840*/  ISETP.GE.AND P3, PT, R11.reuse, R195, PT ;  /* 0x000000c30b00720c */ /* 0x040fe40003f66270 */
[----:B------:R-:W-:Y:S02]  /*9850*/  ISETP.GE.AND P5, PT, R11, R194, PT ;  /* 0x000000c20b00720c */ /* 0x000fe40003fa6270 */
[----:B------:R-:W-:Y:S01]  /*9860*/  ISETP.GT.AND P4, PT, R32, R11, PT ;  /* 0x0000000b2000720c */ /* 0x000fe20003f84270 */
[----:B------:R-:W-:Y:S01]  /*9870*/  VIADD R11, R132, 0xffffff78 ;  /* 0xffffff78840b7836 */ /* 0x000fe20000000000 */
[----:B---3--:R-:W-:-:S02]  /*9880*/  FSEL R10, R10, -INF , !P1 ;  /* 0xff8000000a0a7808 */ /* 0x008fc40004800000 */
[----:B------:R-:W-:Y:S02]  /*9890*/  FMNMX3.FTZ R18, R185, R21, R9, !PT ;  /* 0x00000015b9127276 */ /* 0x000fe40007810009 */
[----:B------:R-:W-:Y:S02]  /*98a0*/  ISETP.GT.AND P1, PT, R196, R11, PT ;  /* 0x0000000bc400720c */ /* 0x000fe40003f24270 */
[----:B------:R-:W-:Y:S02]  /*98b0*/  FSEL R155, R10, -INF , !P3 ;  /* 0xff8000000a9b7808 */ /* 0x000fe40005800000 */
[----:B------:R-:W-:Y:S01]  /*98c0*/  FMNMX3.FTZ R18, R18, R25, R23, !PT ;  /* 0x0000001912127276 */ /* 0x000fe20007810017 */
[----:B------:R2:W3:Y:S01]  /*98d0*/  MUFU.TANH R10, R190 ;  /* 0x000000be000a7308 */ /* 0x0004e20000002400 */
[----:B------:R-:W-:Y:S02]  /*98e0*/  ISETP.GE.AND P3, PT, R11, R195, PT ;  /* 0x000000c30b00720c */ /* 0x000fe40003f66270 */
[----:B-1----:R-:W-:-:S02]  /*98f0*/  FSEL R12, R12, -INF , !P1 ;  /* 0xff8000000c0c7808 */ /* 0x002fc40004800000 */
[----:B------:R-:W-:Y:S02]  /*9900*/  FMNMX3.FTZ R18, R18, R143, R139, !PT ;  /* 0x0000008f12127276 */ /* 0x000fe4000781008b */
[----:B------:R-:W-:Y:S02]  /*9910*/  FSEL R153, R12, -INF , !P3 ;  /* 0xff8000000c997808 */ /* 0x000fe40005800000 */
[----:B------:R-:W-:Y:S01]  /*9920*/  ISETP.GT.U32.AND P3, PT, R186, R201, PT ;  /* 0x000000c9ba00720c */ /* 0x000fe20003f64070 */
[----:B------:R2:W1:Y:S01]  /*9930*/  MUFU.TANH R12, R191 ;  /* 0x000000bf000c7308 */ /* 0x0004620000002400 */
[----:B------:R-:W-:Y:S02]  /*9940*/  FMNMX3.FTZ R18, R18, R141, R137, !PT ;  /* 0x0000008d12127276 */ /* 0x000fe40007810089 */
[----:B------:R-:W-:Y:S02]  /*9950*/  ISETP.GT.AND P1, PT, R196, R13, PT ;  /* 0x0000000dc400720c */ /* 0x000fe40003f24270 */
[----:B------:R-:W-:-:S02]  /*9960*/  FMNMX3.FTZ R18, R18, R177, R175, !PT ;  /* 0x000000b112127276 */ /* 0x000fc400078100af */
[----:B------:R-:W-:Y:S02]  /*9970*/  FSEL R14, R14, -INF , !P1 ;  /* 0xff8000000e0e7808 */ /* 0x000fe40004800000 */
[----:B------:R-:W-:Y:S02]  /*9980*/  ISETP.GE.AND P1, PT, R13, R195, PT ;  /* 0x000000c30d00720c */ /* 0x000fe40003f26270 */
[----:B------:R-:W-:Y:S02]  /*9990*/  FMNMX3.FTZ R19, R184, R8, R20, !PT ;  /* 0x00000008b8137276 */ /* 0x000fe40007810014 */
[----:B------:R-:W-:Y:S02]  /*99a0*/  FMNMX3.FTZ R18, R18, R147, R145, !PT ;  /* 0x0000009312127276 */ /* 0x000fe40007810091 */
[----:B------:R-:W-:Y:S02]  /*99b0*/  FSEL R151, R14, -INF , !P1 ;  /* 0xff8000000e977808 */ /* 0x000fe40004800000 */
[----:B------:R-:W-:-:S02]  /*99c0*/  FMNMX3.FTZ R19, R19, R22, R16, !PT ;  /* 0x0000001613137276 */ /* 0x000fc40007810010 */
[----:B------:R-:W-:Y:S01]  /*99d0*/  FMNMX3.FTZ R18, R18, R167, R155, !PT ;  /* 0x000000a712127276 */ /* 0x000fe2000781009b */
[----:B-1234-:R-:W-:Y:S06]  /*99e0*/  @!P3 BRA `(.L_x_392) ;  /* 0x000000000054b947 */ /* 0x01efec0003800000 */
        /* <DEDUP_REMOVED lines=21> */
.L_x_392:
[----:B------:R-:W-:Y:S01]  /*9b40*/  FMNMX3.FTZ R19, R19, R136, R140, !PT ;  /* 0x0000008813137276 */ /* 0x000fe2000781008c */
[----:B------:R-:W2:Y:S01]  /*9b50*/  LDCU UR4, c[0x0][0x45c] ;  /* 0x00008b80ff0477ac */ /* 0x000ea20008000800 */
[----:B------:R-:W-:Y:S02]  /*9b60*/  FSEL R154, R154, -INF , !P6 ;  /* 0xff8000009a9a7808 */ /* 0x000fe40007000000 */
[----:B------:R-:W-:Y:S02]  /*9b70*/  FMNMX3.FTZ R19, R19, R138, R182, !PT ;  /* 0x0000008a13137276 */ /* 0x000fe400078100b6 */
[C---:B------:R-:W-:Y:S02]  /*9b80*/  ISETP.GT.AND P6, PT, R32.reuse, R11, PT ;  /* 0x0000000b2000720c */ /* 0x040fe40003fc4270 */
[----:B------:R-:W-:Y:S02]  /*9b90*/  FSEL R152, R3, -INF , !P4 ;  /* 0xff80000003987808 */ /* 0x000fe40006000000 */
[----:B------:R-:W-:-:S02]  /*9ba0*/  ISETP.GT.AND P4, PT, R32, R13, PT ;  /* 0x0000000d2000720c */ /* 0x000fc40003f84270 */
[----:B------:R-:W-:Y:S02]  /*9bb0*/  FMNMX3.FTZ R19, R19, R180, R144, !PT ;  /* 0x000000b413137276 */ /* 0x000fe40007810090 */
[----:B------:R-:W-:Y:S02]  /*9bc0*/  FSEL R10, R10, -INF , !P6 ;  /* 0xff8000000a0a7808 */ /* 0x000fe40007000000 */
[-C--:B------:R-:W-:Y:S02]  /*9bd0*/  ISETP.GE.AND P1, PT, R11, R194.reuse, PT ;  /* 0x000000c20b00720c */ /* 0x080fe40003f26270 */
[----:B------:R-:W-:Y:S02]  /*9be0*/  ISETP.GE.AND P6, PT, R13, R194, PT ;  /* 0x000000c20d00720c */ /* 0x000fe40003fc6270 */
[----:B------:R-:W-:Y:S02]  /*9bf0*/  FSEL R12, R12, -INF , !P4 ;  /* 0xff8000000c0c7808 */ /* 0x000fe40006000000 */
[----:B------:R-:W-:-:S02]  /*9c00*/  FSEL R152, R152, -INF , !P5 ;  /* 0xff80000098987808 */ /* 0x000fc40006800000 */
[----:B------:R-:W-:Y:S02]  /*9c10*/  FMNMX3.FTZ R19, R19, R178, R176, !PT ;  /* 0x000000b213137276 */ /* 0x000fe400078100b0 */
[----:B------:R-:W-:Y:S02]  /*9c20*/  FSEL R150, R10, -INF , !P1 ;  /* 0xff8000000a967808 */ /* 0x000fe40004800000 */
[----:B------:R-:W-:Y:S02]  /*9c30*/  FSEL R148, R12, -INF , !P6 ;  /* 0xff8000000c947808 */ /* 0x000fe40007000000 */
[----:B------:R-:W-:Y:S02]  /*9c40*/  FMNMX3.FTZ R11, R19, R154, R152, !PT ;  /* 0x0000009a130b7276 */ /* 0x000fe40007810098 */
[----:B------:R-:W-:Y:S02]  /*9c50*/  FMNMX3.FTZ R18, R18, R153, R151, !PT ;  /* 0x0000009912127276 */ /* 0x000fe40007810097 */
[----:B------:R-:W-:-:S02]  /*9c60*/  FMNMX3.FTZ R11, R11, R150, R148, !PT ;  /* 0x000000960b0b7276 */ /* 0x000fc40007810094 */
[----:B------:R-:W-:Y:S01]  /*9c70*/  MOV R161, 0x20 ;  /* 0x0000002000a17802 */ /* 0x000fe20000000f00 */
[----:B------:R-:W3:Y:S01]  /*9c80*/  SHFL.BFLY PT, R3, R18, 0x2, 0x1f ;  /* 0x0c401f0012037f89 */ /* 0x000ee200000e0000 */
[----:B------:R-:W-:Y:S02]  /*9c90*/  LEA R164, R192, UR5, 0x1 ;  /* 0x00000005c0a47c11 */ /* 0x000fe4000f8e08ff */
[----:B------:R-:W-:Y:S01]  /*9ca0*/  SEL R161, R161, 0xffffffe0, !P0 ;  /* 0xffffffe0a1a17807 */ /* 0x000fe20004000000 */
[----:B------:R-:W4:Y:S01]  /*9cb0*/  SHFL.BFLY PT, R6, R11, 0x2, 0x1f ;  /* 0x0c401f000b067f89 */ /* 0x000f2200000e0000 */
[----:B------:R-:W-:Y:S02]  /*9cc0*/  IADD3 R162, PT, PT, R164, 0x12040, RZ ;  /* 0x00012040a4a27810 */ /* 0x000fe40007ffe0ff */
[----:B------:R-:W-:Y:S02]  /*9cd0*/  IADD3 R163, PT, PT, R161, R164, RZ ;  /* 0x000000a4a1a37210 */ /* 0x000fe40007ffe0ff */
[----:B------:R-:W-:-:S02]  /*9ce0*/  @P3 IADD3 R204, PT, PT, R2, -0x4, RZ ;  /* 0xfffffffc02cc3810 */ /* 0x000fc40007ffe0ff */
[----:B---3--:R-:W-:Y:S02]  /*9cf0*/  FMNMX.FTZ R7, R18, R3, !PT ;  /* 0x0000000312077209 */ /* 0x008fe40007810000 */
[----:B----4-:R-:W-:-:S03]  /*9d00*/  FMNMX.FTZ R6, R11, R6, !PT ;  /* 0x000000060b067209 */ /* 0x010fc60007810000 */
[----:B------:R-:W3:Y:S04]  /*9d10*/  SHFL.BFLY PT, R132, R7, 0x1, 0x1f ;  /* 0x0c201f0007847f89 */ /* 0x000ee800000e0000 */
[----:B------:R-:W4:Y:S01]  /*9d20*/  SHFL.BFLY PT, R3, R6, 0x1, 0x1f ;  /* 0x0c201f0006037f89 */ /* 0x000f2200000e0000 */
[----:B---3--:R-:W-:Y:S02]  /*9d30*/  FMNMX.FTZ R132, R7, R132, !PT ;  /* 0x0000008407847209 */ /* 0x008fe40007810000 */
[----:B----4-:R-:W-:-:S03]  /*9d40*/  FMNMX.FTZ R3, R6, R3, !PT ;  /* 0x0000000306037209 */ /* 0x010fc60007810000 */
[C---:B--2---:R-:W-:Y:S01]  /*9d50*/  FMUL.FTZ R166, R132.reuse, UR4 ;  /* 0x0000000484a67c20 */ /* 0x044fe20008410000 */
[----:B------:R-:W-:Y:S02]  /*9d60*/  FSETP.NEU.FTZ.AND P4, PT, R132, -INF , PT ;  /* 0xff8000008400780b */ /* 0x000fe40003f9d000 */
[C---:B------:R-:W-:Y:S01]  /*9d70*/  FSETP.NEU.FTZ.AND P1, PT, R3.reuse, -INF , PT ;  /* 0xff8000000300780b */ /* 0x040fe20003f3d000 */
[----:B------:R-:W-:Y:S01]  /*9d80*/  FMUL.FTZ R149, R3, UR4 ;  /* 0x0000000403957c20 */ /* 0x000fe20008410000 */
[----:B------:R-:W-:Y:S02]  /*9d90*/  FSEL R166, R166, RZ, P4 ;  /* 0x000000ffa6a67208 */ /* 0x000fe40002000000 */
[----:B------:R-:W-:Y:S02]  /*9da0*/  FSEL R160, R132, RZ, P4 ;  /* 0x000000ff84a07208 */ /* 0x000fe40002000000 */
[----:B------:R-:W-:Y:S01]  /*9db0*/  FSEL R149, R149, RZ, P1 ;  /* 0x000000ff95957208 */ /* 0x000fe20000800000 */
[----:B------:R-:W-:Y:S01]  /*9dc0*/  FFMA.FTZ R134, R25, UR4, -R166 ;  /* 0x0000000419867c23 */ /* 0x000fe200080108a6 */
[----:B------:R-:W-:Y:S01]  /*9dd0*/  FSEL R159, R3, RZ, P1 ;  /* 0x000000ff039f7208 */ /* 0x000fe20000800000 */
[----:B------:R-:W2:Y:S01]  /*9de0*/  LDSM.16.MT88.4 R24, [R163+0x12000] ;  /* 0x01200000a318783b */ /* 0x000ea20000004200 */
[----:B------:R-:W-:Y:S01]  /*9df0*/  FADD.FTZ R160, R185, -R160 ;  /* 0x800000a0b9a07221 */ /* 0x000fe20000010000 */
[----:B------:R-:W-:Y:S01]  /*9e00*/  FFMA.FTZ R7, R20, UR4, -R149 ;  /* 0x0000000414077c23 */ /* 0x000fe20008010895 */
[----:B------:R-:W-:Y:S01]  /*9e10*/  IADD3 R20, PT, PT, R164, 0x12000, RZ ;  /* 0x00012000a4147810 */ /* 0x000fe20007ffe0ff */
[----:B------:R-:W-:Y:S01]  /*9e20*/  FADD.FTZ R159, R184, -R159 ;  /* 0x8000009fb89f7221 */ /* 0x000fe20000010000 */
[--C-:B------:R-:W-:Y:S01]  /*9e30*/  FFMA.FTZ R158, R21, UR4, -R166.reuse ;  /* 0x00000004159e7c23 */ /* 0x100fe200080108a6 */
[--C-:B------:R-:W-:Y:S01]  /*9e40*/  FFMA.FTZ R135, R9, UR4, -R166.reuse ;  /* 0x0000000409877c23 */ /* 0x100fe200080108a6 */
[----:B------:R-:W-:Y:S01]  /*9e50*/  @P2 IADD3 R162, PT, PT, R20, -0x40, RZ ;  /* 0xffffffc014a22810 */ /* 0x000fe20007ffe0ff */
[--C-:B------:R-:W-:Y:S01]  /*9e60*/  FFMA.FTZ R133, R23, UR4, -R166.reuse ;  /* 0x0000000417857c23 */ /* 0x100fe200080108a6 */
[--C-:B------:R-:W-:Y:S01]  /*9e70*/  FFMA.FTZ R156, R8, UR4, -R149.reuse ;  /* 0x00000004089c7c23 */ /* 0x100fe20008010895 */
[--C-:B------:R-:W-:Y:S01]  /*9e80*/  FFMA.FTZ R6, R22, UR4, -R149.reuse ;  /* 0x0000000416067c23 */ /* 0x100fe20008010895 */
[--C-:B------:R-:W-:Y:S01]  /*9e90*/  FFMA.FTZ R157, R16, UR4, -R149.reuse ;  /* 0x00000004109d7c23 */ /* 0x100fe20008010895 */
[----:B------:R-:W3:Y:S01]  /*9ea0*/  LDSM.16.MT88.4 R32, [R162] ;  /* 0x00000000a220783b */ /* 0x000ee20000004200 */
[----:B------:R-:W-:Y:S01]  /*9eb0*/  FMUL.FTZ R160, R160, UR4 ;  /* 0x00000004a0a07c20 */ /* 0x000fe20008410000 */
[----:B------:R-:W-:Y:S01]  /*9ec0*/  FMUL.FTZ R159, R159, UR4 ;  /* 0x000000049f9f7c20 */ /* 0x000fe20008410000 */
[----:B------:R-:W-:Y:S01]  /*9ed0*/  MUFU.EX2 R158, R158 ;  /* 0x0000009e009e7308 */ /* 0x000fe20000000800 */
[----:B------:R-:W-:Y:S01]  /*9ee0*/  IADD3 R161, PT, PT, R161, R162, RZ ;  /* 0x000000a2a1a17210 */ /* 0x000fe20007ffe0ff */
[----:B------:R-:W-:Y:S01]  /*9ef0*/  LDSM.16.MT88.4 R16, [R164+0x12000] ;  /* 0x01200000a410783b */ /* 0x000fe20000004200 */
[--C-:B------:R-:W-:Y:S01]  /*9f00*/  FFMA.FTZ R165, R143, UR4, -R166.reuse ;  /* 0x000000048fa57c23 */ /* 0x100fe200080108a6 */
[--C-:B------:R-:W-:Y:S01]  /*9f10*/  FFMA.FTZ R168, R139, UR4, -R166.reuse ;  /* 0x000000048ba87c23 */ /* 0x100fe200080108a6 */
[--C-:B------:R-:W-:Y:S01]  /*9f20*/  FFMA.FTZ R169, R141, UR4, -R166.reuse ;  /* 0x000000048da97c23 */ /* 0x100fe200080108a6 */
[--C-:B------:R-:W-:Y:S01]  /*9f30*/  FFMA.FTZ R170, R137, UR4, -R166.reuse ;  /* 0x0000000489aa7c23 */ /* 0x100fe200080108a6 */
[--C-:B------:R-:W-:Y:S01]  /*9f40*/  FFMA.FTZ R171, R136, UR4, -R149.reuse ;  /* 0x0000000488ab7c23 */ /* 0x100fe20008010895 */
[----:B------:R-:W4:Y:S01]  /*9f50*/  MUFU.EX2 R135, R135 ;  /* 0x0000008700877308 */ /* 0x000f220000000800 */
[--C-:B------:R-:W-:Y:S01]  /*9f60*/  FFMA.FTZ R172, R140, UR4, -R149.reuse ;  /* 0x000000048cac7c23 */ /* 0x100fe20008010895 */
[--C-:B------:R-:W-:Y:S01]  /*9f70*/  FFMA.FTZ R174, R138, UR4, -R149.reuse ;  /* 0x000000048aae7c23 */ /* 0x100fe20008010895 */
[--C-:B------:R-:W-:Y:S01]  /*9f80*/  FFMA.FTZ R173, R182, UR4, -R149.reuse ;  /* 0x00000004b6ad7c23 */ /* 0x100fe20008010895 */
[----:B------:R-:W-:Y:S01]  /*9f90*/  LDSM.16.MT88.4 R140, [R164+0x12800] ;  /* 0x01280000a48c783b */ /* 0x000fe20000004200 */
[--C-:B------:R-:W-:Y:S01]  /*9fa0*/  FFMA.FTZ R182, R175, UR4, -R166.reuse ;  /* 0x00000004afb67c23 */ /* 0x100fe200080108a6 */
[--C-:B------:R-:W-:Y:S01]  /*9fb0*/  FFMA.FTZ R179, R180, UR4, -R149.reuse ;  /* 0x00000004b4b37c23 */ /* 0x100fe20008010895 */
[--C-:B------:R-:W-:Y:S01]  /*9fc0*/  FFMA.FTZ R177, R177, UR4, -R166.reuse ;  /* 0x00000004b1b17c23 */ /* 0x100fe200080108a6 */
[----:B------:R-:W-:Y:S01]  /*9fd0*/  MUFU.EX2 R134, R134 ;  /* 0x0000008600867308 */ /* 0x000fe20000000800 */
[----:B------:R-:W-:Y:S01]  /*9fe0*/  LDSM.16.MT88.4 R136, [R162+0x800] ;  /* 0x00080000a288783b */ /* 0x000fe20000004200 */
[--C-:B------:R-:W-:Y:S01]  /*9ff0*/  FFMA.FTZ R175, R147, UR4, -R166.reuse ;  /* 0x0000000493af7c23 */ /* 0x100fe200080108a6 */
[--C-:B------:R-:W-:Y:S01]  /*a000*/  FFMA.FTZ R184, R145, UR4, -R166.reuse ;  /* 0x0000000491b87c23 */ /* 0x100fe200080108a6 */
[--C-:B------:R-:W-:Y:S01]  /*a010*/  FFMA.FTZ R180, R144, UR4, -R149.reuse ;  /* 0x0000000490b47c23 */ /* 0x100fe20008010895 */
[--C-:B------:R-:W-:Y:S01]  /*a020*/  FFMA.FTZ R178, R178, UR4, -R149.reuse ;  /* 0x00000004b2b27c23 */ /* 0x100fe20008010895 */
[--C-:B------:R-:W-:Y:S01]  /*a030*/  FFMA.FTZ R181, R176, UR4, -R149.reuse ;  /* 0x00000004b0b57c23 */ /* 0x100fe20008010895 */
[----:B------:R-:W-:Y:S01]  /*a040*/  LDSM.16.MT88.4 R144, [R164+0x13000] ;  /* 0x01300000a490783b */ /* 0x000fe20000004200 */
[----:B------:R-:W5:Y:S01]  /*a050*/  MUFU.EX2 R133, R133 ;  /* 0x0000008500857308 */ /* 0x000f620000000800 */
[----:B----4-:R-:W-:Y:S01]  /*a060*/  F2FP.BF16.F32.PACK_AB R8, R135, R158 ;  /* 0x0000009e8708723e */ /* 0x010fe200000010ff */
[--C-:B------:R-:W-:Y:S01]  /*a070*/  FFMA.FTZ R167, R167, UR4, -R166.reuse ;  /* 0x00000004a7a77c23 */ /* 0x100fe200080108a6 */
[--C-:B------:R-:W-:Y:S01]  /*a080*/  FFMA.FTZ R176, R155, UR4, -R166.reuse ;  /* 0x000000049bb07c23 */ /* 0x100fe200080108a6 */
[--C-:B------:R-:W-:Y:S01]  /*a090*/  FFMA.FTZ R183, R153, UR4, -R166.reuse ;  /* 0x0000000499b77c23 */ /* 0x100fe200080108a6 */
[----:B------:R-:W-:Y:S01]  /*a0a0*/  FFMA.FTZ R166, R151, UR4, -R166 ;  /* 0x0000000497a67c23 */ /* 0x000fe200080108a6 */
[--C-:B------:R-:W-:Y:S01]  /*a0b0*/  FFMA.FTZ R185, R154, UR4, -R149.reuse ;  /* 0x000000049ab97c23 */ /* 0x100fe20008010895 */
[--C-:B------:R-:W-:Y:S01]  /*a0c0*/  FFMA.FTZ R188, R152, UR4, -R149.reuse ;  /* 0x0000000498bc7c23 */ /* 0x100fe20008010895 */
[----:B------:R-:W-:Y:S01]  /*a0d0*/  MUFU.EX2 R156, R156 ;  /* 0x0000009c009c7308 */ /* 0x000fe20000000800 */
[--C-:B------:R-:W-:Y:S01]  /*a0e0*/  FFMA.FTZ R187, R150, UR4, -R149.reuse ;  /* 0x0000000496bb7c23 */ /* 0x100fe20008010895 */
[----:B------:R-:W-:Y:S01]  /*a0f0*/  FFMA.FTZ R190, R148, UR4, -R149 ;  /* 0x0000000494be7c23 */ /* 0x000fe20008010895 */
[----:B------:R-:W-:Y:S04]  /*a100*/  LDSM.16.MT88.4 R152, [R164+0x15800] ;  /* 0x01580000a498783b */ /* 0x000fe80000004200 */
[----:B------:R-:W-:Y:S01]  /*a110*/  LDSM.16.MT88.4 R148, [R163+0x15800] ;  /* 0x01580000a394783b */ /* 0x000fe20000004200 */
[----:B------:R-:W4:Y:S01]  /*a120*/  MUFU.EX2 R7, R7 ;  /* 0x0000000700077308 */ /* 0x000f220000000800 */
[----:B-----5:R-:W-:-:S07]  /*a130*/  F2FP.BF16.F32.PACK_AB R10, R133, R134 ;  /* 0x00000086850a723e */ /* 0x020fce00000010ff */
[----:B------:R-:W-:Y:S08]  /*a140*/  MUFU.EX2 R6, R6 ;  /* 0x0000000600067308 */ /* 0x000ff00000000800 */
[----:B------:R-:W5:Y:S01]  /*a150*/  MUFU.EX2 R157, R157 ;  /* 0x0000009d009d7308 */ /* 0x000f620000000800 */
[----:B----4-:R-:W-:-:S07]  /*a160*/  F2FP.BF16.F32.PACK_AB R9, R7, R156 ;  /* 0x0000009c0709723e */ /* 0x010fce00000010ff */
[----:B------:R-:W4:Y:S08]  /*a170*/  MUFU.EX2 R160, R160 ;  /* 0x000000a000a07308 */ /* 0x000f300000000800 */
[----:B------:R-:W2:Y:S01]  /*a180*/  MUFU.EX2 R159, R159 ;  /* 0x0000009f009f7308 */ /* 0x000ea20000000800 */
[----:B-----5:R-:W-:-:S07]  /*a190*/  F2FP.BF16.F32.PACK_AB R11, R157, R6 ;  /* 0x000000069d0b723e */ /* 0x020fce00000010ff */
[----:B------:R-:W-:Y:S01]  /*a1a0*/  MUFU.EX2 R165, R165 ;  /* 0x000000a500a57308 */ /* 0x000fe20000000800 */
[-C--:B----4-:R-:W-:Y:S01]  /*a1b0*/  FMUL.FTZ R20, R120, R160.reuse ;  /* 0x000000a078147220 */ /* 0x090fe20000410000 */
[-C--:B------:R-:W-:Y:S01]  /*a1c0*/  FMUL.FTZ R21, R121, R160.reuse ;  /* 0x000000a079157220 */ /* 0x080fe20000410000 */
[-C--:B-1----:R-:W-:Y:S01]  /*a1d0*/  FMUL.FTZ R28, R116, R160.reuse ;  /* 0x000000a0741c7220 */ /* 0x082fe20000410000 */
[-C--:B------:R-:W-:Y:S01]  /*a1e0*/  FMUL.FTZ R29, R117, R160.reuse ;  /* 0x000000a0751d7220 */ /* 0x080fe20000410000 */
[-C--:B------:R-:W-:Y:S01]  /*a1f0*/  FMUL.FTZ R108, R108, R160.reuse ;  /* 0x000000a06c6c7220 */ /* 0x080fe20000410000 */
[-C--:B------:R-:W-:Y:S01]  /*a200*/  FMUL.FTZ R109, R109, R160.reuse ;  /* 0x000000a06d6d7220 */ /* 0x080fe20000410000 */
[-C--:B------:R-:W-:Y:S01]  /*a210*/  FMUL.FTZ R104, R104, R160.reuse ;  /* 0x000000a068687220 */ /* 0x080fe20000410000 */
[-C--:B------:R-:W-:Y:S01]  /*a220*/  FMUL.FTZ R105, R105, R160.reuse ;  /* 0x000000a069697220 */ /* 0x080fe20000410000 */
[-C--:B--2---:R-:W-:Y:S01]  /*a230*/  FMUL.FTZ R22, R122, R159.reuse ;  /* 0x0000009f7a167220 */ /* 0x084fe20000410000 */
        /* <DEDUP_REMOVED lines=77> */
[C---:B---3--:R-:W-:Y:S01]  /*a710*/  HMMA.16816.F32.BF16 R44, R8.reuse, R108, R44 ;  /* 0x0000006c082c723c */ /* 0x048fe2000004182c */
        /* <DEDUP_REMOVED lines=8> */
[----:B------:R-:W3:Y:S01]  /*a7a0*/  LDSM.16.MT88.4 R108, [R164+0x16000] ;  /* 0x01600000a46c783b */ /* 0x000ee20000004200 */
        /* <DEDUP_REMOVED lines=14> */
[C---:B-1----:R-:W-:Y:S01]  /*a890*/  HMMA.16816.F32.BF16 R52, R8.reuse, R116, R52 ;  /* 0x000000740834723c */ /* 0x042fe20000041834 */
[-C--:B------:R-:W-:Y:S01]  /*a8a0*/  FMUL.FTZ R93, R93, R160.reuse ;  /* 0x000000a05d5d7220 */ /* 0x080fe20000410000 */
[-C--:B------:R-:W-:Y:S01]  /*a8b0*/  FMUL.FTZ R94, R94, R159.reuse ;  /* 0x0000009f5e5e7220 */ /* 0x080fe20000410000 */
[-C--:B------:R-:W-:Y:S01]  /*a8c0*/  FMUL.FTZ R95, R95, R159.reuse ;  /* 0x0000009f5f5f7220 */ /* 0x080fe20000410000 */
[-C--:B------:R-:W-:Y:S01]  /*a8d0*/  FMUL.FTZ R96, R96, R160.reuse ;  /* 0x000000a060607220 */ /* 0x080fe20000410000 */
[-C--:B------:R-:W-:Y:S01]  /*a8e0*/  FMUL.FTZ R97, R97, R160.reuse ;  /* 0x000000a061617220 */ /* 0x080fe20000410000 */
[-C--:B------:R-:W-:Y:S01]  /*a8f0*/  FMUL.FTZ R98, R98, R159.reuse ;  /* 0x0000009f62627220 */ /* 0x080fe20000410000 */
[----:B------:R-:W1:Y:S01]  /*a900*/  MUFU.EX2 R172, R172 ;  /* 0x000000ac00ac7308 */ /* 0x000e620000000800 */
        /* <DEDUP_REMOVED lines=22> */
[----:B------:R-:W1:Y:S06]  /*aa70*/  LDSM.16.MT88.4 R108, [R161+0x4000] ;  /* 0x00400000a16c783b */ /* 0x000e6c0000004200 */
        /* <DEDUP_REMOVED lines=24> */
[----:B------:R-:W1:Y:S01]  /*ac00*/  MUFU.EX2 R176, R176 ;  /* 0x000000b000b07308 */ /* 0x000e620000000800 */
[----:B------:R-:W-:Y:S01]  /*ac10*/  FADD.FTZ R168, R168, R165 ;  /* 0x000000a5a8a87221 */ /* 0x000fe20000010000 */
[----:B------:R-:W-:Y:S01]  /*ac20*/  FADD.FTZ R171, R172, R171 ;  /* 0x000000abacab7221 */ /* 0x000fe20000010000 */
[----:B------:R-:W-:-:S02]  /*ac30*/  MOV R134, R186 ;  /* 0x000000ba00867202 */ /* 0x000fc40000000f00 */
        /* <DEDUP_REMOVED lines=133> */
.L_x_390:
[----:B------:R-:W-:-:S07]  /*b490*/  IADD3 R204, PT, PT, R134, -0x1, RZ ;  /* 0xffffffff86cc7810 */ /* 0x000fce0007ffe0ff */
.L_x_393:
[----:B------:R-:W-:-:S13]  /*b4a0*/  ISETP.GE.AND P1, PT, R204, R201, PT ;  /* 0x000000c9cc00720c */ /* 0x000fda0003f26270 */
[----:B------:R-:W-:Y:S05]  /*b4b0*/  @!P1 BRA `(.L_x_394) ;  /* 0x00000034003c9947 */ /* 0x000fea0003800000 */
[----:B------:R-:W-:Y:S01]  /*b4c0*/  LOP3.LUT R6, R209, 0x1c0, R0, 0xf8, !PT ;  /* 0x000001c0d1067812 */ /* 0x000fe200078ef800 */
[C---:B------:R-:W-:Y:S01]  /*b4d0*/  IMAD.SHL.U32 R2, R5.reuse, 0x20, RZ ;  /* 0x0000002005027824 */ /* 0x040fe200078e00ff */
[----:B------:R-:W-:Y:S01]  /*b4e0*/  SHF.R.U32.HI R181, RZ, 0x1, R5 ;  /* 0x00000001ffb57819 */ /* 0x000fe20000011605 */
[----:B------:R-:W1:Y:S01]  /*b4f0*/  LDCU.64 UR6, c[0x0][0x3c0] ;  /* 0x00007800ff0677ac */ /* 0x000e620008000a00 */
[----:B------:R-:W-:Y:S01]  /*b500*/  LOP3.LUT R7, R0, 0x200, RZ, 0xc0, !PT ;  /* 0x0000020000077812 */ /* 0x000fe200078ec0ff */
[----:B------:R-:W-:Y:S01]  /*b510*/  IMAD.SHL.U32 R192, R5, 0x2, RZ ;  /* 0x0000000205c07824 */ /* 0x000fe200078e00ff */
[----:B------:R-:W-:Y:S01]  /*b520*/  LOP3.LUT R181, R6, 0x8, R181, 0x78, !PT ;  /* 0x0000000806b57812 */ /* 0x000fe200078e78b5 */
[----:B------:R-:W-:Y:S01]  /*b530*/  VIADD R190, R196, 0x8 ;  /* 0x00000008c4be7836 */ /* 0x000fe20000000000 */
[----:B------:R-:W-:Y:S01]  /*b540*/  LOP3.LUT R191, R0, 0x400, RZ, 0xc0, !PT ;  /* 0x0000040000bf7812 */ /* 0x000fe200078ec0ff */
[----:B------:R-:W2:Y:S01]  /*b550*/  LDCU UR9, c[0x0][0x50c] ;  /* 0x0000a180ff0977ac */ /* 0x000ea20008000800 */
[----:B------:R-:W-:-:S02]  /*b560*/  LOP3.LUT R6, R6, 0x8, R5, 0x78, !PT ;  /* 0x0000000806067812 */ /* 0x000fc400078e7805 */
[----:B------:R-:W-:Y:S01]  /*b570*/  LOP3.LUT R2, R7, 0x7c00, R2, 0xf8, !PT ;  /* 0x00007c0007027812 */ /* 0x000fe200078ef802 */
[----:B------:R-:W3:Y:S01]  /*b580*/  LDCU UR4, c[0x0][0x45c] ;  /* 0x00008b80ff0477ac */ /* 0x000ee20008000800 */
[----:B------:R-:W-:Y:S01]  /*b590*/  MOV R188, 0x20 ;  /* 0x0000002000bc7802 */ /* 0x000fe20000000f00 */
[----:B------:R-:W-:Y:S01]  /*b5a0*/  IMAD R191, R6, 0x2, R191 ;  /* 0x0000000206bf7824 */ /* 0x000fe200078e02bf */
[----:B------:R-:W-:Y:S01]  /*b5b0*/  LOP3.LUT R186, R2, R181, RZ, 0xfc, !PT ;  /* 0x000000b502ba7212 */ /* 0x000fe200078efcff */
[----:B------:R-:W-:Y:S01]  /*b5c0*/  IMAD.MOV.U32 R2, RZ, RZ, R3 ;  /* 0x000000ffff027224 */ /* 0x000fe200078e0003 */
[----:B------:R-:W-:Y:S01]  /*b5d0*/  LOP3.LUT R181, R181, 0x200, R0, 0xf8, !PT ;  /* 0x00000200b5b57812 */ /* 0x000fe200078ef800 */
[----:B------:R-:W-:Y:S01]  /*b5e0*/  VIADD R191, R191, UR5 ;  /* 0x00000005bfbf7c36 */ /* 0x000fe20008000000 */
[----:B------:R-:W-:Y:S01]  /*b5f0*/  LEA R186, R186, UR5, 0x1 ;  /* 0x00000005baba7c11 */ /* 0x000fe2000f8e08ff */
[----:B------:R-:W-:Y:S01]  /*b600*/  IMAD.MOV.U32 R0, RZ, RZ, R132 ;  /* 0x000000ffff007224 */ /* 0x000fe200078e0084 */
[----:B------:R-:W-:Y:S01]  /*b610*/  SEL R188, R188, 0xffffffe0, !P0 ;  /* 0xffffffe0bcbc7807 */ /* 0x000fe20004000000 */
[----:B------:R-:W-:Y:S01]  /*b620*/  IMAD.IADD R189, R191, 0x1, R4 ;  /* 0x00000001bfbd7824 */ /* 0x000fe200078e0204 */
        /* <DEDUP_REMOVED lines=13> */
[----:B--23--:R-:W-:Y:S09]  /*b700*/  BRA `(.L_x_395) ;  /* 0x00000000005c7947 */ /* 0x00cff20003800000 */
.L_x_397:
        /* <DEDUP_REMOVED lines=23> */
.L_x_395:
        /* <DEDUP_REMOVED lines=9> */
[----:B------:R-:W-:Y:S01]  /*b910*/  LEA.HI.X R213, R3, R197, R178, 0x1, P0 ;  /* 0x000000c503d57211 */ /* 0x000fe200000f0cb2 */
[----:B------:R-:W-:Y:S04]  /*b920*/  IMAD R3, R204, 0x40, R192 ;  /* 0x00000040cc037824 */ /* 0x000fe800078e02c0 */
[C---:B------:R-:W-:Y:S01]  /*b930*/  VIADD R217, R3.reuse, 0x1 ;  /* 0x0000000103d97836 */ /* 0x040fe20000000000 */
[----:B------:R-:W-:Y:S01]  /*b940*/  @!PT LDS RZ, [RZ] ;  /* 0x00000000fffff984 */ /* 0x000fe20000000800 */
[----:B------:R-:W-:Y:S01]  /*b950*/  @!PT LDS RZ, [RZ] ;  /* 0x00000000fffff984 */ /* 0x000fe20000000800 */
[----:B------:R-:W-:Y:S01]  /*b960*/  @!PT LDS RZ, [RZ] ;  /* 0x00000000fffff984 */ /* 0x000fe20000000800 */
[----:B------:R-:W-:Y:S01]  /*b970*/  LDGSTS.E.BYPASS.LTC128B.128 [R203+0x12000], desc[UR12][R214.64] ;  /* 0x12000000d6cb7fae */ /* 0x000fe2000b981a0c */
[-C--:B------:R-:W-:Y:S01]  /*b980*/  ISETP.GT.AND P5, PT, R190, R3.reuse, PT ;  /* 0x00000003be00720c */ /* 0x080fe20003fa4270 */
[C---:B------:R-:W-:Y:S01]  /*b990*/  VIADD R219, R3.reuse, 0x9 ;  /* 0x0000000903db7836 */ /* 0x040fe20000000000 */
[C---:B------:R-:W-:Y:S01]  /*b9a0*/  ISETP.GT.AND P0, PT, R196.reuse, R3, PT ;  /* 0x00000003c400720c */ /* 0x040fe20003f04270 */
[C---:B------:R-:W-:Y:S01]  /*b9b0*/  VIADD R221, R3.reuse, 0x10 ;  /* 0x0000001003dd7836 */ /* 0x040fe20000000000 */
[-C--:B------:R-:W-:Y:S01]  /*b9c0*/  ISETP.GT.AND P1, PT, R196, R217.reuse, PT ;  /* 0x000000d9c400720c */ /* 0x080fe20003f24270 */
[----:B------:R-:W-:Y:S01]  /*b9d0*/  VIADD R223, R3, 0x29 ;  /* 0x0000002903df7836 */ /* 0x000fe20000000000 */
[----:B------:R-:W-:Y:S01]  /*b9e0*/  ISETP.GT.AND P6, PT, R190, R217, PT ;  /* 0x000000d9be00720c */ /* 0x000fe20003fc4270 */
[----:B------:R-:W-:Y:S01]  /*b9f0*/  LDGSTS.E.BYPASS.LTC128B.128 [R203+0x14000], desc[UR12][R214.64+0x80] ;  /* 0x14000080d6cb7fae */ /* 0x000fe2000b981a0c */
[----:B------:R-:W-:Y:S01]  /*ba00*/  ISETP.GE.AND P3, PT, R217, R195, PT ;  /* 0x000000c3d900720c */ /* 0x000fe20003f66270 */
[----:B------:R-:W-:Y:S01]  /*ba10*/  VIADD R225, R3, 0x28 ;  /* 0x0000002803e17836 */ /* 0x000fe20000000000 */
[-C--:B------:R-:W-:Y:S01]  /*ba20*/  ISETP.GE.AND P4, PT, R217, R194.reuse, PT ;  /* 0x000000c2d900720c */ /* 0x080fe20003f86270 */
[----:B------:R-:W-:Y:S04]  /*ba30*/  VIADD R217, R3, 0x8 ;  /* 0x0000000803d97836 */ /* 0x000fe80000000000 */
[----:B------:R-:W-:Y:S08]  /*ba40*/  LDGSTS.E.BYPASS.LTC128B.128 [R203+0x16000], desc[UR12][R214.64+0x100] ;  /* 0x16000100d6cb7fae */ /* 0x000ff0000b981a0c */
[----:B------:R-:W-:Y:S08]  /*ba50*/  LDGSTS.E.BYPASS.LTC128B.128 [R203+0x13000], desc[UR12][R212.64] ;  /* 0x13000000d4cb7fae */ /* 0x000ff0000b981a0c */
[----:B------:R-:W-:Y:S08]  /*ba60*/  LDGSTS.E.BYPASS.LTC128B.128 [R203+0x15000], desc[UR12][R212.64+0x80] ;  /* 0x15000080d4cb7fae */ /* 0x000ff0000b981a0c */
[----:B------:R1:W-:Y:S08]  /*ba70*/  LDGSTS.E.BYPASS.LTC128B.128 [R203+0x17000], desc[UR12][R212.64+0x100] ;  /* 0x17000100d4cb7fae */ /* 0x0003f0000b981a0c */
[----:B------:R-:W-:Y:S08]  /*ba80*/  LDSM.16.M88.4 R132, [R186] ;  /* 0x00000000ba84783b */ /* 0x000ff00000000200 */
[----:B------:R-:W2:Y:S08]  /*ba90*/  LDSM.16.M88.4 R136, [R191+0xc000] ;  /* 0x00c00000bf88783b */ /* 0x000eb00000000200 */
[----:B------:R-:W3:Y:S08]  /*baa0*/  LDSM.16.M88.4 R140, [R191+0xc800] ;  /* 0x00c80000bf8c783b */ /* 0x000ef00000000200 */
[----:B------:R-:W4:Y:S08]  /*bab0*/  LDSM.16.M88.4 R144, [R191+0xd000] ;  /* 0x00d00000bf90783b */ /* 0x000f300000000200 */
[----:B------:R-:W0:Y:S08]  /*bac0*/  LDGDEPBAR ;  /* 0x00000000000079af */ /* 0x000e300000000000 */
[----:B------:R-:W5:Y:S08]  /*bad0*/  LDSM.16.M88.4 R148, [R191+0xd800] ;  /* 0x00d80000bf94783b */ /* 0x000f700000000200 */
[----:B------:R-:W-:Y:S01]  /*bae0*/  LDSM.16.M88.4 R152, [R182] ;  /* 0x00000000b698783b */ /* 0x000fe20000000200 */
[C---:B--2---:R-:W-:Y:S07]  /*baf0*/  HMMA.16816.F32.BF16 R4, R132.reuse, R136, RZ ;  /* 0x000000888404723c */ /* 0x044fee00000418ff */
[----:B------:R-:W2:Y:S01]  /*bb00*/  LDSM.16.M88.4 R156, [R183+0xc000] ;  /* 0x00c00000b79c783b */ /* 0x000ea20000000200 */
[C---:B------:R-:W-:Y:S07]  /*bb10*/  HMMA.16816.F32.BF16 R8, R132.reuse, R138, RZ ;  /* 0x0000008a8408723c */ /* 0x040fee00000418ff */
[----:B------:R-:W1:Y:S01]  /*bb20*/  LDSM.16.M88.4 R160, [R183+0xc800] ;  /* 0x00c80000b7a0783b */ /* 0x000e620000000200 */
[C---:B---3--:R-:W-:Y:S07]  /*bb30*/  HMMA.16816.F32.BF16 R12, R132.reuse, R140, RZ ;  /* 0x0000008c840c723c */ /* 0x048fee00000418ff */
[----:B------:R-:W3:Y:S01]  /*bb40*/  LDSM.16.M88.4 R164, [R183+0xd000] ;  /* 0x00d00000b7a4783b */ /* 0x000ee20000000200 */
[C---:B------:R-:W-:Y:S07]  /*bb50*/  HMMA.16816.F32.BF16 R16, R132.reuse, R142, RZ ;  /* 0x0000008e8410723c */ /* 0x040fee00000418ff */
[----:B------:R-:W3:Y:S01]  /*bb60*/  LDSM.16.M88.4 R136, [R183+0xd800] ;  /* 0x00d80000b788783b */ /* 0x000ee20000000200 */
[C---:B----4-:R-:W-:Y:S07]  /*bb70*/  HMMA.16816.F32.BF16 R20, R132.reuse, R144, RZ ;  /* 0x000000908414723c */ /* 0x050fee00000418ff */
[----:B------:R-:W-:Y:S01]  /*bb80*/  LDSM.16.M88.4 R168, [R185] ;  /* 0x00000000b9a8783b */ /* 0x000fe20000000200 */
[C---:B------:R-:W-:Y:S07]  /*bb90*/  HMMA.16816.F32.BF16 R24, R132.reuse, R146, RZ ;  /* 0x000000928418723c */ /* 0x040fee00000418ff */
[----:B------:R-:W4:Y:S01]  /*bba0*/  LDSM.16.M88.4 R172, [R189+0xc000] ;  /* 0x00c00000bdac783b */ /* 0x000f220000000200 */
[C---:B-----5:R-:W-:Y:S07]  /*bbb0*/  HMMA.16816.F32.BF16 R28, R132.reuse, R148, RZ ;  /* 0x00000094841c723c */ /* 0x060fee00000418ff */
[----:B------:R-:W-:Y:S01]  /*bbc0*/  LDSM.16.M88.4 R140, [R189+0xd000] ;  /* 0x00d00000bd8c783b */ /* 0x000fe20000000200 */
[----:B------:R-:W-:Y:S07]  /*bbd0*/  HMMA.16816.F32.BF16 R32, R132, R150, RZ ;  /* 0x000000968420723c */ /* 0x000fee00000418ff */
[----:B------:R-:W5:Y:S01]  /*bbe0*/  LDSM.16.M88.4 R132, [R189+0xc800] ;  /* 0x00c80000bd84783b */ /* 0x000f620000000200 */
[C---:B--2---:R-:W-:Y:S07]  /*bbf0*/  HMMA.16816.F32.BF16 R4, R152.reuse, R156, R4 ;  /* 0x0000009c9804723c */ /* 0x044fee0000041804 */
[----:B------:R-:W2:Y:S01]  /*bc00*/  LDSM.16.M88.4 R144, [R189+0xd800] ;  /* 0x00d80000bd90783b */ /* 0x000ea20000000200 */
[C---:B------:R-:W-:Y:S07]  /*bc10*/  HMMA.16816.F32.BF16 R8, R152.reuse, R158, R8 ;  /* 0x0000009e9808723c */ /* 0x040fee0000041808 */
[----:B------:R-:W-:Y:S01]  /*bc20*/  LDSM.16.M88.4 R148, [R184] ;  /* 0x00000000b894783b */ /* 0x000fe20000000200 */
[C---:B-1----:R-:W-:Y:S07]  /*bc30*/  HMMA.16816.F32.BF16 R12, R152.reuse, R160, R12 ;  /* 0x000000a0980c723c */ /* 0x042fee000004180c */
[----:B------:R-:W1:Y:S01]  /*bc40*/  LDSM.16.M88.4 R156, [R187+0xc000] ;  /* 0x00c00000bb9c783b */ /* 0x000e620000000200 */
[C---:B------:R-:W-:Y:S07]  /*bc50*/  HMMA.16816.F32.BF16 R16, R152.reuse, R162, R16 ;  /* 0x000000a29810723c */ /* 0x040fee0000041810 */
[----:B------:R-:W-:Y:S01]  /*bc60*/  LDSM.16.M88.4 R160, [R187+0xd800] ;  /* 0x00d80000bba0783b */ /* 0x000fe20000000200 */
[C---:B---3--:R-:W-:Y:S07]  /*bc70*/  HMMA.16816.F32.BF16 R20, R152.reuse, R164, R20 ;  /* 0x000000a49814723c */ /* 0x048fee0000041814 */
[----:B------:R-:W-:Y:S01]  /*bc80*/  LDSM.16.M88.4 R176, [R183+0xe000] ;  /* 0x00e00000b7b0783b */ /* 0x000fe20000000200 */
[C---:B------:R-:W-:Y:S07]  /*bc90*/  HMMA.16816.F32.BF16 R24, R152.reuse, R166, R24 ;  /* 0x000000a69818723c */ /* 0x040fee0000041818 */
[----:B------:R-:W-:Y:S01]  /*bca0*/  LDSM.16.M88.4 R164, [R186+0x4000] ;  /* 0x00400000baa4783b */ /* 0x000fe20000000200 */
[C---:B------:R-:W-:Y:S08]  /*bcb0*/  HMMA.16816.F32.BF16 R28, R152.reuse, R136, R28 ;  /* 0x00000088981c723c */ /* 0x040ff0000004181c */
[----:B------:R-:W-:Y:S01]  /*bcc0*/  HMMA.16816.F32.BF16 R32, R152, R138, R32 ;  /* 0x0000008a9820723c */ /* 0x000fe20000041820 */
[----:B------:R-:W3:Y:S07]  /*bcd0*/  LDSM.16.M88.4 R136, [R187+0xc800] ;  /* 0x00c80000bb88783b */ /* 0x000eee0000000200 */
[C---:B----4-:R-:W-:Y:S01]  /*bce0*/  HMMA.16816.F32.BF16 R4, R168.reuse, R172, R4 ;  /* 0x000000aca804723c */ /* 0x050fe20000041804 */
[----:B------:R-:W4:Y:S07]  /*bcf0*/  LDSM.16.M88.4 R152, [R187+0xd000] ;  /* 0x00d00000bb98783b */ /* 0x000f2e0000000200 */
[C---:B------:R-:W-:Y:S01]  /*bd00*/  HMMA.16816.F32.BF16 R8, R168.reuse, R174, R8 ;  /* 0x000000aea808723c */ /* 0x040fe20000041808 */
[----:B------:R-:W4:Y:S07]  /*bd10*/  LDSM.16.M88.4 R172, [R191+0xe000] ;  /* 0x00e00000bfac783b */ /* 0x000f2e0000000200 */
[C---:B-----5:R-:W-:Y:S08]  /*bd20*/  HMMA.16816.F32.BF16 R12, R168.reuse, R132, R12 ;  /* 0x00000084a80c723c */ /* 0x060ff0000004180c */
[C---:B------:R-:W-:Y:S01]  /*bd30*/  HMMA.16816.F32.BF16 R16, R168.reuse, R134, R16 ;  /* 0x00000086a810723c */ /* 0x040fe20000041810 */
[----:B------:R-:W5:Y:S07]  /*bd40*/  LDSM.16.M88.4 R132, [R191+0xe800] ;  /* 0x00e80000bf84783b */ /* 0x000f6e0000000200 */
[C---:B------:R-:W-:Y:S08]  /*bd50*/  HMMA.16816.F32.BF16 R20, R168.reuse, R140, R20 ;  /* 0x0000008ca814723c */ /* 0x040ff00000041814 */
[C---:B------:R-:W-:Y:S01]  /*bd60*/  HMMA.16816.F32.BF16 R24, R168.reuse, R142, R24 ;  /* 0x0000008ea818723c */ /* 0x040fe20000041818 */
[----:B------:R-:W5:Y:S07]  /*bd70*/  LDSM.16.M88.4 R140, [R191+0xf000] ;  /* 0x00f00000bf8c783b */ /* 0x000f6e0000000200 */
[C---:B--2---:R-:W-:Y:S08]  /*bd80*/  HMMA.16816.F32.BF16 R28, R168.reuse, R144, R28 ;  /* 0x00000090a81c723c */ /* 0x044ff0000004181c */
[----:B------:R-:W-:Y:S01]  /*bd90*/  HMMA.16816.F32.BF16 R32, R168, R146, R32 ;  /* 0x00000092a820723c */ /* 0x000fe20000041820 */
[----:B------:R-:W2:Y:S07]  /*bda0*/  LDSM.16.M88.4 R144, [R191+0xf800] ;  /* 0x00f80000bf90783b */ /* 0x000eae0000000200 */
[C---:B-1----:R-:W-:Y:S01]  /*bdb0*/  HMMA.16816.F32.BF16 R4, R148.reuse, R156, R4 ;  /* 0x0000009c9404723c */ /* 0x042fe20000041804 */
[----:B------:R-:W1:Y:S07]  /*bdc0*/  LDSM.16.M88.4 R168, [R182+0x4000] ;  /* 0x00400000b6a8783b */ /* 0x000e6e0000000200 */
[C---:B------:R-:W-:Y:S01]  /*bdd0*/  HMMA.16816.F32.BF16 R8, R148.reuse, R158, R8 ;  /* 0x0000009e9408723c */ /* 0x040fe20000041808 */
[----:B------:R-:W-:Y:S07]  /*bde0*/  LDSM.16.M88.4 R156, [R185+0x4000] ;  /* 0x00400000b99c783b */ /* 0x000fee0000000200 */
[C---:B---3--:R-:W-:Y:S08]  /*bdf0*/  HMMA.16816.F32.BF16 R12, R148.reuse, R136, R12 ;  /* 0x00000088940c723c */ /* 0x048ff0000004180c */
[C---:B------:R-:W-:Y:S01]  /*be00*/  HMMA.16816.F32.BF16 R16, R148.reuse, R138, R16 ;  /* 0x0000008a9410723c */ /* 0x040fe20000041810 */
[----:B------:R-:W3:Y:S07]  /*be10*/  LDSM.16.M88.4 R136, [R183+0xe800] ;  /* 0x00e80000b788783b */ /* 0x000eee0000000200 */
[C---:B----4-:R-:W-:Y:S08]  /*be20*/  HMMA.16816.F32.BF16 R20, R148.reuse, R152, R20 ;  /* 0x000000989414723c */ /* 0x050ff00000041814 */
[C---:B------:R-:W-:Y:S01]  /*be30*/  HMMA.16816.F32.BF16 R24, R148.reuse, R154, R24 ;  /* 0x0000009a9418723c */ /* 0x040fe20000041818 */
[----:B------:R-:W-:Y:S07]  /*be40*/  LDSM.16.M88.4 R152, [R183+0xf800] ;  /* 0x00f80000b798783b */ /* 0x000fee0000000200 */
[C---:B------:R-:W-:Y:S08]  /*be50*/  HMMA.16816.F32.BF16 R28, R148.reuse, R160, R28 ;  /* 0x000000a0941c723c */ /* 0x040ff0000004181c */
[----:B------:R-:W-:Y:S01]  /*be60*/  HMMA.16816.F32.BF16 R32, R148, R162, R32 ;  /* 0x000000a29420723c */ /* 0x000fe20000041820 */
[----:B------:R-:W4:Y:S07]  /*be70*/  LDSM.16.M88.4 R148, [R183+0xf000] ;  /* 0x00f00000b794783b */ /* 0x000f2e0000000200 */
[C---:B------:R-:W-:Y:S01]  /*be80*/  HMMA.16816.F32.BF16 R4, R164.reuse, R172, R4 ;  /* 0x000000aca404723c */ /* 0x040fe20000041804 */
[----:B------:R-:W4:Y:S07]  /*be90*/  LDSM.16.M88.4 R160, [R189+0xe000] ;  /* 0x00e00000bda0783b */ /* 0x000f2e0000000200 */
[C---:B------:R-:W-:Y:S01]  /*bea0*/  HMMA.16816.F32.BF16 R8, R164.reuse, R174, R8 ;  /* 0x000000aea408723c */ /* 0x040fe20000041808 */
[----:B------:R-:W-:Y:S07]  /*beb0*/  LDSM.16.M88.4 R172, [R187+0xe000] ;  /* 0x00e00000bbac783b */ /* 0x000fee0000000200 */
        /* <DEDUP_REMOVED lines=18> */
[----:B------:R-:W4:Y:S07]  /*bfe0*/  LDSM.16.M88.4 R148, [R187+0xf000] ;  /* 0x00f00000bb94783b */ /* 0x000f2e0000000200 */
[C---:B------:R-:W-:Y:S08]  /*bff0*/  HMMA.16816.F32.BF16 R28, R168.reuse, R152, R28 ;  /* 0x00000098a81c723c */ /* 0x040ff0000004181c */
[----:B------:R-:W-:Y:S01]  /*c000*/  HMMA.16816.F32.BF16 R32, R168, R154, R32 ;  /* 0x0000009aa820723c */ /* 0x000fe20000041820 */
[----:B------:R-:W4:Y:S07]  /*c010*/  LDSM.16.M88.4 R152, [R187+0xf800] ;  /* 0x00f80000bb98783b */ /* 0x000f2e0000000200 */
[C---:B------:R-:W-:Y:S01]  /*c020*/  HMMA.16816.F32.BF16 R4, R156.reuse, R160, R4 ;  /* 0x000000a09c04723c */ /* 0x040fe20000041804 */
[----:B------:R-:W-:Y:S07]  /*c030*/  LDSM.16.M88.4 R168, [R191+0x10000] ;  /* 0x01000000bfa8783b */ /* 0x000fee0000000200 */
        /* <DEDUP_REMOVED lines=12> */
[----:B------:R-:W-:Y:S07]  /*c100*/  LDSM.16.M88.4 R156, [R182+0x8000] ;  /* 0x00800000b69c783b */ /* 0x000fee0000000200 */
[C---:B------:R-:W-:Y:S01]  /*c110*/  HMMA.16816.F32.BF16 R8, R164.reuse, R174, R8 ;  /* 0x000000aea408723c */ /* 0x040fe20000041808 */
[----:B------:R-:W1:Y:S07]  /*c120*/  LDSM.16.M88.4 R172, [R183+0x10000] ;  /* 0x01000000b7ac783b */ /* 0x000e6e0000000200 */
        /* <DEDUP_REMOVED lines=24> */
[C---:B------:R-:W-:Y:S08]  /*c2b0*/  HMMA.16816.F32.BF16 R8, R156.reuse, R174, R8 ;  /* 0x000000ae9c08723c */ /* 0x040ff00000041808 */
[C---:B---3--:R-:W-:Y:S08]  /*c2c0*/  HMMA.16816.F32.BF16 R12, R156.reuse, R136, R12 ;  /* 0x000000889c0c723c */ /* 0x048ff0000004180c */
[C---:B------:R-:W-:Y:S01]  /*c2d0*/  HMMA.16816.F32.BF16 R16, R156.reuse, R138, R16 ;  /* 0x0000008a9c10723c */ /* 0x040fe20000041810 */
[----:B------:R-:W-:Y:S07]  /*c2e0*/  LDSM.16.M88.4 R136, [R187+0x11000] ;  /* 0x01100000bb88783b */ /* 0x000fee0000000200 */
[C---:B----4-:R-:W-:Y:S08]  /*c2f0*/  HMMA.16816.F32.BF16 R20, R156.reuse, R148, R20 ;  /* 0x000000949c14723c */ /* 0x050ff00000041814 */
[C---:B------:R-:W-:Y:S08]  /*c300*/  HMMA.16816.F32.BF16 R24, R156.reuse, R150, R24 ;  /* 0x000000969c18723c */ /* 0x040ff00000041818 */
[C---:B------:R-:W-:Y:S08]  /*c310*/  HMMA.16816.F32.BF16 R28, R156.reuse, R152, R28 ;  /* 0x000000989c1c723c */ /* 0x040ff0000004181c */
[----:B------:R-:W-:Y:S08]  /*c320*/  HMMA.16816.F32.BF16 R32, R156, R154, R32 ;  /* 0x0000009a9c20723c */ /* 0x000ff00000041820 */
[C---:B------:R-:W-:Y:S08]  /*c330*/  HMMA.16816.F32.BF16 R4, R164.reuse, R168, R4 ;  /* 0x000000a8a404723c */ /* 0x040ff00000041804 */
[C---:B------:R-:W-:Y:S08]  /*c340*/  HMMA.16816.F32.BF16 R8, R164.reuse, R170, R8 ;  /* 0x000000aaa408723c */ /* 0x040ff00000041808 */
[C---:B-----5:R-:W-:Y:S08]  /*c350*/  HMMA.16816.F32.BF16 R12, R164.reuse, R132, R12 ;  /* 0x00000084a40c723c */ /* 0x060ff0000004180c */
[C---:B------:R-:W-:Y:S01]  /*c360*/  HMMA.16816.F32.BF16 R16, R164.reuse, R134, R16 ;  /* 0x00000086a410723c */ /* 0x040fe20000041810 */
[----:B------:R-:W3:Y:S07]  /*c370*/  LDSM.16.M88.4 R132, [R187+0x10800] ;  /* 0x01080000bb84783b */ /* 0x000eee0000000200 */
[C---:B------:R-:W-:Y:S08]  /*c380*/  HMMA.16816.F32.BF16 R20, R164.reuse, R140, R20 ;  /* 0x0000008ca414723c */ /* 0x040ff00000041814 */
[C---:B------:R-:W-:Y:S08]  /*c390*/  HMMA.16816.F32.BF16 R24, R164.reuse, R142, R24 ;  /* 0x0000008ea418723c */ /* 0x040ff00000041818 */
[C---:B--2---:R-:W-:Y:S08]  /*c3a0*/  HMMA.16816.F32.BF16 R28, R164.reuse, R144, R28 ;  /* 0x00000090a41c723c */ /* 0x044ff0000004181c */
[----:B------:R-:W-:Y:S08]  /*c3b0*/  HMMA.16816.F32.BF16 R32, R164, R146, R32 ;  /* 0x00000092a420723c */ /* 0x000ff00000041820 */
[C---:B-1----:R-:W-:Y:S08]  /*c3c0*/  HMMA.16816.F32.BF16 R4, R160.reuse, R176, R4 ;  /* 0x000000b0a004723c */ /* 0x042ff00000041804 */
[C---:B------:R-:W-:Y:S08]  /*c3d0*/  HMMA.16816.F32.BF16 R8, R160.reuse, R178, R8 ;  /* 0x000000b2a008723c */ /* 0x040ff00000041808 */
[C---:B---3--:R-:W-:Y:S03]  /*c3e0*/  HMMA.16816.F32.BF16 R12, R160.reuse, R132, R12 ;  /* 0x00000084a00c723c */ /* 0x048fe6000004180c */
[----:B------:R-:W-:Y:S01]  /*c3f0*/  FMUL.FTZ R177, R5, UR9 ;  /* 0x0000000905b17c20 */ /* 0x000fe20008410000 */
[----:B------:R-:W-:Y:S01]  /*c400*/  FMUL.FTZ R178, R6, UR9 ;  /* 0x0000000906b27c20 */ /* 0x000fe20008410000 */
[----:B------:R-:W-:Y:S01]  /*c410*/  FMUL.FTZ R176, R4, UR9 ;  /* 0x0000000904b07c20 */ /* 0x000fe20008410000 */
[----:B------:R-:W-:Y:S02]  /*c420*/  FMUL.FTZ R210, R7, UR9 ;  /* 0x0000000907d27c20 */ /* 0x000fe40008410000 */
[C---:B------:R-:W-:Y:S01]  /*c430*/  HMMA.16816.F32.BF16 R16, R160.reuse, R134, R16 ;  /* 0x00000086a010723c */ /* 0x040fe20000041810 */
[----:B------:R-:W1:Y:S01]  /*c440*/  LDSM.16.M88.4 R132, [R187+0x11800] ;  /* 0x01180000bb84783b */ /* 0x000e620000000200 */
[----:B------:R-:W-:Y:S04]  /*c450*/  DEPBAR.LE SB0, 0x0 ;  /* 0x000080000000791a */ /* 0x000fe80000000000 */
[----:B------:R-:W-:Y:S01]  /*c460*/  FMUL.FTZ R212, R9, UR9 ;  /* 0x0000000909d47c20 */ /* 0x000fe20008410000 */
[----:B------:R-:W-:Y:S01]  /*c470*/  FMUL.FTZ R213, R10, UR9 ;  /* 0x000000090ad57c20 */ /* 0x000fe20008410000 */
[C---:B------:R-:W-:Y:S01]  /*c480*/  HMMA.16816.F32.BF16 R20, R160.reuse, R136, R20 ;  /* 0x00000088a014723c */ /* 0x040fe20000041814 */
[----:B------:R-:W2:Y:S01]  /*c490*/  MUFU.TANH R177, R177 ;  /* 0x000000b100b17308 */ /* 0x000ea20000002400 */
[----:B------:R-:W-:Y:S03]  /*c4a0*/  BAR.SYNC.DEFER_BLOCKING 0x0 ;  /* 0x0000000000007b1d */ /* 0x000fe60000010000 */
[----:B------:R-:W-:Y:S01]  /*c4b0*/  FMUL.FTZ R211, R8, UR9 ;  /* 0x0000000908d37c20 */ /* 0x000fe20008410000 */
[----:B------:R-:W-:Y:S01]  /*c4c0*/  FMUL.FTZ R214, R11, UR9 ;  /* 0x000000090bd67c20 */ /* 0x000fe20008410000 */
[----:B------:R-:W-:Y:S01]  /*c4d0*/  FMUL.FTZ R179, R12, UR9 ;  /* 0x000000090cb37c20 */ /* 0x000fe20008410000 */
[----:B------:R-:W-:Y:S01]  /*c4e0*/  FMUL.FTZ R209, R13, UR9 ;  /* 0x000000090dd17c20 */ /* 0x000fe20008410000 */
[----:B------:R-:W-:Y:S01]  /*c4f0*/  FMUL.FTZ R215, R14, UR9 ;  /* 0x000000090ed77c20 */ /* 0x000fe20008410000 */
[----:B------:R-:W-:Y:S01]  /*c500*/  FMUL.FTZ R216, R15, UR9 ;  /* 0x000000090fd87c20 */ /* 0x000fe20008410000 */
[----:B------:R-:W-:Y:S01]  /*c510*/  FMUL.FTZ R220, R17, UR9 ;  /* 0x0000000911dc7c20 */ /* 0x000fe20008410000 */
[C---:B------:R-:W-:Y:S03]  /*c520*/  HMMA.16816.F32.BF16 R24, R160.reuse, R138, R24 ;  /* 0x0000008aa018723c */ /* 0x040fe60000041818 */
[----:B------:R-:W-:Y:S01]  /*c530*/  FMUL.FTZ R222, R18, UR9 ;  /* 0x0000000912de7c20 */ /* 0x000fe20008410000 */
[----:B--2---:R-:W-:Y:S02]  /*c540*/  FSEL R177, R177, -INF , !P1 ;  /* 0xff800000b1b17808 */ /* 0x004fe40004800000 */
[----:B------:R-:W-:Y:S02]  /*c550*/  ISETP.GT.AND P1, PT, R196, R219, PT ;  /* 0x000000dbc400720c */ /* 0x000fe40003f24270 */
[----:B------:R-:W-:Y:S01]  /*c560*/  FSEL R13, R177, -INF , !P3 ;  /* 0xff800000b10d7808 */ /* 0x000fe20005800000 */
[----:B------:R-:W-:Y:S01]  /*c570*/  FMUL.FTZ R177, R20, UR9 ;  /* 0x0000000914b17c20 */ /* 0x000fe20008410000 */
[-C--:B------:R-:W-:Y:S05]  /*c580*/  ISETP.GE.AND P3, PT, R3, R194.reuse, PT ;  /* 0x000000c20300720c */ /* 0x080fea0003f66270 */
[----:B------:R-:W-:Y:S01]  /*c590*/  MUFU.TANH R177, R177 ;  /* 0x000000b100b17308 */ /* 0x000fe20000002400 */
[C---:B-1----:R-:W-:Y:S09]  /*c5a0*/  HMMA.16816.F32.BF16 R28, R160.reuse, R132, R28 ;  /* 0x00000084a01c723c */ /* 0x042ff2000004181c */
[----:B------:R-:W1:Y:S01]  /*c5b0*/  MUFU.TANH R178, R178 ;  /* 0x000000b200b27308 */ /* 0x000e620000002400 */
[----:B------:R-:W-:Y:S09]  /*c5c0*/  HMMA.16816.F32.BF16 R32, R160, R134, R32 ;  /* 0x00000086a020723c */ /* 0x000ff20000041820 */
[----:B------:R-:W2:Y:S10]  /*c5d0*/  MUFU.TANH R176, R176 ;  /* 0x000000b000b07308 */ /* 0x000eb40000002400 */
[----:B------:R-:W3:Y:S01]  /*c5e0*/  MUFU.TANH R210, R210 ;  /* 0x000000d200d27308 */ /* 0x000ee20000002400 */
[----:B-1----:R-:W-:Y:S02]  /*c5f0*/  FSEL R251, R178, -INF , !P5 ;  /* 0xff800000b2fb7808 */ /* 0x002fe40006800000 */
[----:B------:R-:W-:Y:S02]  /*c600*/  ISETP.GT.AND P5, PT, R190, R217, PT ;  /* 0x000000d9be00720c */ /* 0x000fe40003fa4270 */
[----:B------:R-:W-:Y:S02]  /*c610*/  FSEL R251, R251, -INF , !P3 ;  /* 0xff800000fbfb7808 */ /* 0x000fe40005800000 */
[----:B------:R-:W-:Y:S03]  /*c620*/  ISETP.GT.AND P3, PT, R196, R221, PT ;  /* 0x000000ddc400720c */ /* 0x000fe60003f64270 */
[----:B------:R-:W1:Y:S01]  /*c630*/  MUFU.TANH R212, R212 ;  /* 0x000000d400d47308 */ /* 0x000e620000002400 */
[----:B--2---:R-:W-:Y:S01]  /*c640*/  FSEL R218, R176, -INF , !P0 ;  /* 0xff800000b0da7808 */ /* 0x004fe20004000000 */
[----:B------:R-:W-:Y:S01]  /*c650*/  FMUL.FTZ R176, R16, UR9 ;  /* 0x0000000910b07c20 */ /* 0x000fe20008410000 */
[----:B------:R-:W-:Y:S01]  /*c660*/  ISETP.GT.AND P0, PT, R196, R217, PT ;  /* 0x000000d9c400720c */ /* 0x000fe20003f04270 */
[----:B------:R-:W-:Y:S01]  /*c670*/  FMUL.FTZ R224, R32, UR9 ;  /* 0x0000000920e07c20 */ /* 0x000fe20008410000 */
[----:B------:R-:W-:Y:S05]  /*c680*/  FMUL.FTZ R226, R35, UR9 ;  /* 0x0000000923e27c20 */ /* 0x000fea0008410000 */
[----:B------:R-:W2:Y:S01]  /*c690*/  MUFU.TANH R213, R213 ;  /* 0x000000d500d57308 */ /* 0x000ea20000002400 */
[----:B---3--:R-:W-:Y:S02]  /*c6a0*/  FSEL R249, R210, -INF , !P6 ;  /* 0xff800000d2f97808 */ /* 0x008fe40007000000 */
[----:B------:R-:W-:Y:S02]  /*c6b0*/  ISETP.GE.AND P6, PT, R217, R195, PT ;  /* 0x000000c3d900720c */ /* 0x000fe40003fc6270 */
[----:B------:R-:W-:Y:S05]  /*c6c0*/  FSEL R249, R249, -INF , !P4 ;  /* 0xff800000f9f97808 */ /* 0x000fea0006000000 */
[----:B------:R-:W3:Y:S01]  /*c6d0*/  MUFU.TANH R211, R211 ;  /* 0x000000d300d37308 */ /* 0x000ee20000002400 */
[----:B-1----:R-:W-:Y:S02]  /*c6e0*/  FSEL R212, R212, -INF , !P1 ;  /* 0xff800000d4d47808 */ /* 0x002fe40004800000 */
[----:B------:R-:W-:Y:S07]  /*c6f0*/  ISETP.GT.AND P1, PT, R190, R219, PT ;  /* 0x000000dbbe00720c */ /* 0x000fee0003f24270 */
[----:B------:R-:W1:Y:S01]  /*c700*/  MUFU.TANH R214, R214 ;  /* 0x000000d600d67308 */ /* 0x000e620000002400 */
[----:B--2---:R-:W-:Y:S02]  /*c710*/  FSEL R210, R213, -INF , !P5 ;  /* 0xff800000d5d27808 */ /* 0x004fe40006800000 */
[-C--:B------:R-:W-:Y:S04]  /*c720*/  ISETP.GE.AND P5, PT, R3, R195.reuse, PT ;  /* 0x000000c30300720c */ /* 0x080fe80003fa6270 */
[----:B------:R-:W-:Y:S03]  /*c730*/  FSEL R178, R218, -INF , !P5 ;  /* 0xff800000dab27808 */ /* 0x000fe60006800000 */
[----:B------:R-:W2:Y:S01]  /*c740*/  MUFU.TANH R179, R179 ;  /* 0x000000b300b37308 */ /* 0x000ea20000002400 */
[----:B---3--:R-:W-:Y:S01]  /*c750*/  FSEL R211, R211, -INF , !P0 ;  /* 0xff800000d3d37808 */ /* 0x008fe20004000000 */
[----:B------:R-:W-:Y:S01]  /*c760*/  FMUL.FTZ R218, R19, UR9 ;  /* 0x0000000913da7c20 */ /* 0x000fe20008410000 */
[-C--:B------:R-:W-:Y:S02]  /*c770*/  ISETP.GE.AND P0, PT, R217, R194.reuse, PT ;  /* 0x000000c2d900720c */ /* 0x080fe40003f06270 */
[-C--:B------:R-:W-:Y:S02]  /*c780*/  ISETP.GE.AND P5, PT, R219, R194.reuse, PT ;  /* 0x000000c2db00720c */ /* 0x080fe40003fa6270 */
[----:B------:R-:W-:Y:S03]  /*c790*/  FSEL R15, R211, -INF , !P6 ;  /* 0xff800000d30f7808 */ /* 0x000fe60007000000 */
[----:B------:R-:W3:Y:S01]  /*c7a0*/  MUFU.TANH R209, R209 ;  /* 0x000000d100d17308 */ /* 0x000ee20000002400 */
[----:B-1----:R-:W-:Y:S02]  /*c7b0*/  FSEL R214, R214, -INF , !P1 ;  /* 0xff800000d6d67808 */ /* 0x002fe40004800000 */
[----:B------:R-:W-:Y:S01]  /*c7c0*/  ISETP.GE.AND P1, PT, R219, R195, PT ;  /* 0x000000c3db00720c */ /* 0x000fe20003f26270 */
[----:B------:R-:W-:Y:S01]  /*c7d0*/  VIADD R219, R3, 0x11 ;  /* 0x0000001103db7836 */ /* 0x000fe20000000000 */
[----:B------:R-:W-:Y:S02]  /*c7e0*/  FSEL R247, R214, -INF , !P5 ;  /* 0xff800000d6f77808 */ /* 0x000fe40006800000 */
[----:B------:R-:W-:Y:S03]  /*c7f0*/  FSEL R212, R212, -INF , !P1 ;  /* 0xff800000d4d47808 */ /* 0x000fe60004800000 */
[----:B------:R-:W1:Y:S01]  /*c800*/  MUFU.TANH R215, R215 ;  /* 0x000000d700d77308 */ /* 0x000e620000002400 */
[----:B------:R-:W-:Y:S02]  /*c810*/  ISETP.GT.AND P4, PT, R196, R219, PT ;  /* 0x000000dbc400720c */ /* 0x000fe40003f84270 */
[----:B--2---:R-:W-:Y:S01]  /*c820*/  FSEL R245, R179, -INF , !P3 ;  /* 0xff800000b3f57808 */ /* 0x004fe20005800000 */
[----:B------:R-:W-:Y:S01]  /*c830*/  FMUL.FTZ R179, R21, UR9 ;  /* 0x0000000915b37c20 */ /* 0x000fe20008410000 */
[C---:B------:R-:W-:Y:S02]  /*c840*/  ISETP.GT.AND P3, PT, R190.reuse, R221, PT ;  /* 0x000000ddbe00720c */ /* 0x040fe40003f64270 */
[----:B------:R-:W-:Y:S03]  /*c850*/  ISETP.GE.AND P6, PT, R219, R195, PT ;  /* 0x000000c3db00720c */ /* 0x000fe60003fc6270 */
[----:B------:R-:W2:Y:S01]  /*c860*/  MUFU.TANH R216, R216 ;  /* 0x000000d800d87308 */ /* 0x000ea20000002400 */
[----:B---3--:R-:W-:Y:S02]  /*c870*/  FSEL R209, R209, -INF , !P4 ;  /* 0xff800000d1d17808 */ /* 0x008fe40006000000 */
[----:B------:R-:W-:Y:S02]  /*c880*/  ISETP.GT.AND P4, PT, R190, R219, PT ;  /* 0x000000dbbe00720c */ /* 0x000fe40003f84270 */
[-C--:B------:R-:W-:Y:S01]  /*c890*/  ISETP.GE.AND P1, PT, R219, R194.reuse, PT ;  /* 0x000000c2db00720c */ /* 0x080fe20003f26270 */
[----:B------:R-:W-:Y:S01]  /*c8a0*/  VIADD R219, R3, 0x19 ;  /* 0x0000001903db7836 */ /* 0x000fe20000000000 */
[----:B------:R-:W-:Y:S03]  /*c8b0*/  FSEL R210, R210, -INF , !P0 ;  /* 0xff800000d2d27808 */ /* 0x000fe60004000000 */
[----:B------:R3:W4:Y:S01]  /*c8c0*/  MUFU.TANH R217, R220 ;  /* 0x000000dc00d97308 */ /* 0x0007220000002400 */
[----:B-1----:R-:W-:Y:S02]  /*c8d0*/  FSEL R241, R215, -INF , !P3 ;  /* 0xff800000d7f17808 */ /* 0x002fe40005800000 */
[----:B------:R-:W-:Y:S02]  /*c8e0*/  ISETP.GE.AND P3, PT, R221, R195, PT ;  /* 0x000000c3dd00720c */ /* 0x000fe40003f66270 */
[----:B------:R-:W-:Y:S02]  /*c8f0*/  ISETP.GT.AND P5, PT, R196, R219, PT ;  /* 0x000000dbc400720c */ /* 0x000fe40003fa4270 */
[----:B------:R-:W-:Y:S03]  /*c900*/  FSEL R245, R245, -INF , !P3 ;  /* 0xff800000f5f57808 */ /* 0x000fe60005800000 */
[----:B------:R-:W1:Y:S01]  /*c910*/  MUFU.TANH R176, R176 ;  /* 0x000000b000b07308 */ /* 0x000e620000002400 */
[----:B--2---:R-:W-:Y:S01]  /*c920*/  FSEL R215, R216, -INF , !P4 ;  /* 0xff800000d8d77808 */ /* 0x004fe20006000000 */
[----:B------:R-:W-:Y:S01]  /*c930*/  FMUL.FTZ R216, R23, UR9 ;  /* 0x0000000917d87c20 */ /* 0x000fe20008410000 */
[-C--:B------:R-:W-:Y:S01]  /*c940*/  ISETP.GE.AND P4, PT, R221, R194.reuse, PT ;  /* 0x000000c2dd00720c */ /* 0x080fe20003f86270 */
[----:B------:R-:W-:Y:S01]  /*c950*/  VIADD R221, R3, 0x18 ;  /* 0x0000001803dd7836 */ /* 0x000fe20000000000 */
[----:B------:R-:W-:Y:S02]  /*c960*/  FSEL R243, R209, -INF , !P6 ;  /* 0xff800000d1f37808 */ /* 0x000fe40007000000 */
[----:B------:R-:W-:Y:S03]  /*c970*/  ISETP.GE.AND P3, PT, R219, R195, PT ;  /* 0x000000c3db00720c */ /* 0x000fe60003f66270 */
[----:B------:R-:W2:Y:S01]  /*c980*/  MUFU.TANH R218, R218 ;  /* 0x000000da00da7308 */ /* 0x000ea20000002400 */
[----:B------:R-:W-:Y:S01]  /*c990*/  ISETP.GT.AND P0, PT, R196, R221, PT ;  /* 0x000000ddc400720c */ /* 0x000fe20003f04270 */
[----:B---3--:R-:W-:Y:S01]  /*c9a0*/  FMUL.FTZ R220, R22, UR9 ;  /* 0x0000000916dc7c20 */ /* 0x008fe20008410000 */
[----:B----4-:R-:W-:Y:S02]  /*c9b0*/  FSEL R217, R217, -INF , !P5 ;  /* 0xff800000d9d97808 */ /* 0x010fe40006800000 */
[----:B------:R-:W-:Y:S02]  /*c9c0*/  ISETP.GT.AND P5, PT, R190, R219, PT ;  /* 0x000000dbbe00720c */ /* 0x000fe40003fa4270 */
[-C--:B------:R-:W-:Y:S03]  /*c9d0*/  ISETP.GE.AND P6, PT, R219, R194.reuse, PT ;  /* 0x000000c2db00720c */ /* 0x080fe60003fc6270 */
[----:B------:R-:W3:Y:S01]  /*c9e0*/  MUFU.TANH R213, R222 ;  /* 0x000000de00d57308 */ /* 0x000ee20000002400 */
[----:B-1----:R-:W-:Y:S01]  /*c9f0*/  FSEL R239, R176, -INF , !P0 ;  /* 0xff800000b0ef7808 */ /* 0x002fe20004000000 */
[----:B------:R-:W-:Y:S01]  /*ca00*/  VIADD R219, R3, 0x21 ;  /* 0x0000002103db7836 */ /* 0x000fe20000000000 */
[----:B------:R-:W-:Y:S01]  /*ca10*/  ISETP.GT.AND P0, PT, R190, R221, PT ;  /* 0x000000ddbe00720c */ /* 0x000fe20003f04270 */
[----:B------:R-:W-:Y:S01]  /*ca20*/  FMUL.FTZ R176, R24, UR9 ;  /* 0x0000000918b07c20 */ /* 0x000fe20008410000 */
[----:B------:R-:W-:Y:S02]  /*ca30*/  FSEL R241, R241, -INF , !P4 ;  /* 0xff800000f1f17808 */ /* 0x000fe40006000000 */
[----:B------:R-:W-:Y:S03]  /*ca40*/  FSEL R215, R215, -INF , !P1 ;  /* 0xff800000d7d77808 */ /* 0x000fe60004800000 */
[----:B------:R1:W-:Y:S01]  /*ca50*/  MUFU.TANH R211, R220 ;  /* 0x000000dc00d37308 */ /* 0x0003e20000002400 */
[----:B--2---:R-:W-:Y:S02]  /*ca60*/  FSEL R218, R218, -INF , !P5 ;  /* 0xff800000dada7808 */ /* 0x004fe40006800000 */
[-C--:B------:R-:W-:Y:S02]  /*ca70*/  ISETP.GE.AND P5, PT, R221, R194.reuse, PT ;  /* 0x000000c2dd00720c */ /* 0x080fe40003fa6270 */
[C---:B------:R-:W-:Y:S02]  /*ca80*/  ISETP.GT.AND P1, PT, R196.reuse, R219, PT ;  /* 0x000000dbc400720c */ /* 0x040fe40003f24270 */
[----:B------:R-:W-:Y:S03]  /*ca90*/  FSEL R217, R217, -INF , !P3 ;  /* 0xff800000d9d97808 */ /* 0x000fe60005800000 */
[----:B------:R-:W2:Y:S01]  /*caa0*/  MUFU.TANH R179, R179 ;  /* 0x000000b300b37308 */ /* 0x000ea20000002400 */
[----:B---3--:R-:W-:Y:S01]  /*cab0*/  FSEL R213, R213, -INF , !P0 ;  /* 0xff800000d5d57808 */ /* 0x008fe20004000000 */
[----:B------:R-:W-:Y:S01]  /*cac0*/  FMUL.FTZ R222, R29, UR9 ;  /* 0x000000091dde7c20 */ /* 0x000fe20008410000 */
[----:B------:R-:W-:Y:S01]  /*cad0*/  ISETP.GE.AND P0, PT, R221, R195, PT ;  /* 0x000000c3dd00720c */ /* 0x000fe20003f06270 */
[----:B------:R-:W-:Y:S01]  /*cae0*/  VIADD R221, R3, 0x20 ;  /* 0x0000002003dd7836 */ /* 0x000fe20000000000 */
[----:B------:R-:W-:Y:S02]  /*caf0*/  FSEL R237, R213, -INF , !P5 ;  /* 0xff800000d5ed7808 */ /* 0x000fe40006800000 */
[----:B------:R-:W-:Y:S03]  /*cb00*/  FSEL R239, R239, -INF , !P0 ;  /* 0xff800000efef7808 */ /* 0x000fe60004000000 */
[----:B------:R-:W3:Y:S01]  /*cb10*/  MUFU.TANH R214, R216 ;  /* 0x000000d800d67308 */ /* 0x000ee20000002400 */
[----:B------:R-:W-:Y:S01]  /*cb20*/  ISETP.GT.AND P4, PT, R196, R221, PT ;  /* 0x000000ddc400720c */ /* 0x000fe20003f84270 */
[----:B-1----:R-:W-:Y:S01]  /*cb30*/  FMUL.FTZ R220, R25, UR9 ;  /* 0x0000000919dc7c20 */ /* 0x002fe20008410000 */
[----:B------:R-:W-:Y:S02]  /*cb40*/  ISETP.GE.AND P0, PT, R219, R195, PT ;  /* 0x000000c3db00720c */ /* 0x000fe40003f06270 */
[----:B------:R-:W-:Y:S02]  /*cb50*/  FSEL R177, R177, -INF , !P4 ;  /* 0xff800000b1b17808 */ /* 0x000fe40006000000 */
[C---:B------:R-:W-:Y:S03]  /*cb60*/  ISETP.GT.AND P4, PT, R190.reuse, R221, PT ;  /* 0x000000ddbe00720c */ /* 0x040fe60003f84270 */
[----:B------:R1:W-:Y:S01]  /*cb70*/  MUFU.TANH R213, R222 ;  /* 0x000000de00d57308 */ /* 0x0003e20000002400 */
[----:B--2---:R-:W-:Y:S02]  /*cb80*/  FSEL R179, R179, -INF , !P1 ;  /* 0xff800000b3b37808 */ /* 0x004fe40004800000 */
[----:B------:R-:W-:Y:S02]  /*cb90*/  ISETP.GT.AND P1, PT, R190, R219, PT ;  /* 0x000000dbbe00720c */ /* 0x000fe40003f24270 */
[----:B------:R-:W-:Y:S02]  /*cba0*/  FSEL R211, R211, -INF , !P4 ;  /* 0xff800000d3d37808 */ /* 0x000fe40006000000 */
[C---:B------:R-:W-:Y:S03]  /*cbb0*/  ISETP.GE.AND P4, PT, R221.reuse, R195, PT ;  /* 0x000000c3dd00720c */ /* 0x040fe60003f86270 */
[----:B------:R-:W2:Y:S01]  /*cbc0*/  MUFU.TANH R209, R220 ;  /* 0x000000dc00d17308 */ /* 0x000ea20000002400 */
[----:B---3--:R-:W-:Y:S01]  /*cbd0*/  FSEL R214, R214, -INF , !P1 ;  /* 0xff800000d6d67808 */ /* 0x008fe20004800000 */
[----:B------:R-:W-:Y:S01]  /*cbe0*/  FMUL.FTZ R216, R26, UR9 ;  /* 0x000000091ad87c20 */ /* 0x000fe20008410000 */
[-C--:B------:R-:W-:Y:S01]  /*cbf0*/  ISETP.GE.AND P1, PT, R221, R194.reuse, PT ;  /* 0x000000c2dd00720c */ /* 0x080fe20003f26270 */
[----:B------:R-:W-:Y:S01]  /*cc00*/  FMUL.FTZ R221, R28, UR9 ;  /* 0x000000091cdd7c20 */ /* 0x000fe20008410000 */
[-C--:B------:R-:W-:Y:S02]  /*cc10*/  ISETP.GE.AND P3, PT, R219, R194.reuse, PT ;  /* 0x000000c2db00720c */ /* 0x080fe40003f66270 */
[----:B------:R-:W-:Y:S03]  /*cc20*/  FSEL R219, R218, -INF , !P6 ;  /* 0xff800000dadb7808 */ /* 0x000fe60007000000 */
[----:B------:R-:W3:Y:S01]  /*cc30*/  MUFU.TANH R176, R176 ;  /* 0x000000b000b07308 */ /* 0x000ee20000002400 */
[----:B------:R-:W-:Y:S01]  /*cc40*/  FSEL R233, R179, -INF , !P0 ;  /* 0xff800000b3e97808 */ /* 0x000fe20004000000 */
[----:B-1----:R-:W-:Y:S01]  /*cc50*/  FMUL.FTZ R222, R31, UR9 ;  /* 0x000000091fde7c20 */ /* 0x002fe20008410000 */
[----:B------:R-:W-:Y:S01]  /*cc60*/  ISETP.GT.AND P6, PT, R196, R223, PT ;  /* 0x000000dfc400720c */ /* 0x000fe20003fc4270 */
[----:B------:R-:W-:Y:S01]  /*cc70*/  FMUL.FTZ R218, R30, UR9 ;  /* 0x000000091eda7c20 */ /* 0x000fe20008410000 */
[----:B------:R-:W-:Y:S02]  /*cc80*/  ISETP.GT.AND P5, PT, R196, R225, PT ;  /* 0x000000e1c400720c */ /* 0x000fe40003fa4270 */
[----:B------:R-:W-:Y:S03]  /*cc90*/  FSEL R235, R177, -INF , !P4 ;  /* 0xff800000b1eb7808 */ /* 0x000fe60006000000 */
[----:B------:R-:W1:Y:S01]  /*cca0*/  MUFU.TANH R216, R216 ;  /* 0x000000d800d87308 */ /* 0x000e620000002400 */
[----:B--2---:R-:W-:Y:S01]  /*ccb0*/  FSEL R209, R209, -INF , !P6 ;  /* 0xff800000d1d17808 */ /* 0x004fe20007000000 */
[----:B------:R-:W-:Y:S01]  /*ccc0*/  FMUL.FTZ R220, R27, UR9 ;  /* 0x000000091bdc7c20 */ /* 0x000fe20008410000 */
[----:B------:R-:W-:Y:S01]  /*ccd0*/  ISETP.GT.AND P6, PT, R190, R223, PT ;  /* 0x000000dfbe00720c */ /* 0x000fe20003fc4270 */
[----:B------:R-:W-:Y:S01]  /*cce0*/  VIADD R177, R3, 0x31 ;  /* 0x0000003103b17836 */ /* 0x000fe20000000000 */
[C---:B------:R-:W-:Y:S02]  /*ccf0*/  ISETP.GE.AND P4, PT, R223.reuse, R195, PT ;  /* 0x000000c3df00720c */ /* 0x040fe40003f86270 */
[-C--:B------:R-:W-:Y:S03]  /*cd00*/  ISETP.GE.AND P0, PT, R223, R194.reuse, PT ;  /* 0x000000c2df00720c */ /* 0x080fe60003f06270 */
[----:B------:R-:W2:Y:S01]  /*cd10*/  MUFU.TANH R221, R221 ;  /* 0x000000dd00dd7308 */ /* 0x000ea20000002400 */
[----:B------:R-:W-:Y:S01]  /*cd20*/  FSEL R231, R211, -INF , !P1 ;  /* 0xff800000d3e77808 */ /* 0x000fe20004800000 */
[----:B------:R-:W-:Y:S01]  /*cd30*/  VIADD R223, R3, 0x30 ;  /* 0x0000003003df7836 */ /* 0x000fe20000000000 */
[----:B---3--:R-:W-:Y:S02]  /*cd40*/  FSEL R176, R176, -INF , !P5 ;  /* 0xff800000b0b07808 */ /* 0x008fe40006800000 */
[----:B------:R-:W-:Y:S02]  /*cd50*/  ISETP.GT.AND P5, PT, R190, R225, PT ;  /* 0x000000e1be00720c */ /* 0x000fe40003fa4270 */
[----:B------:R-:W-:Y:S03]  /*cd60*/  ISETP.GT.AND P1, PT, R196, R223, PT ;  /* 0x000000dfc400720c */ /* 0x000fe60003f24270 */
[----:B------:R3:W-:Y:S01]  /*cd70*/  MUFU.TANH R179, R222 ;  /* 0x000000de00b37308 */ /* 0x0007e20000002400 */
[----:B-1----:R-:W-:Y:S02]  /*cd80*/  FSEL R216, R216, -INF , !P5 ;  /* 0xff800000d8d87808 */ /* 0x002fe40006800000 */
[----:B------:R-:W-:Y:S02]  /*cd90*/  FSEL R229, R214, -INF , !P3 ;  /* 0xff800000d6e57808 */ /* 0x000fe40005800000 */
[----:B------:R-:W-:Y:S02]  /*cda0*/  ISETP.GE.AND P5, PT, R225, R195, PT ;  /* 0x000000c3e100720c */ /* 0x000fe40003fa6270 */
[----:B------:R-:W-:Y:S03]  /*cdb0*/  ISETP.GT.AND P3, PT, R196, R177, PT ;  /* 0x000000b1c400720c */ /* 0x000fe60003f64270 */
[----:B------:R-:W1:Y:S01]  /*cdc0*/  MUFU.TANH R218, R218 ;  /* 0x000000da00da7308 */ /* 0x000e620000002400 */
[----:B--2---:R-:W-:Y:S01]  /*cdd0*/  FSEL R214, R221, -INF , !P1 ;  /* 0xff800000ddd67808 */ /* 0x004fe20004800000 */
[----:B------:R-:W-:Y:S01]  /*cde0*/  FMUL.FTZ R221, R33, UR9 ;  /* 0x0000000921dd7c20 */ /* 0x000fe20008410000 */
[----:B------:R-:W-:Y:S02]  /*cdf0*/  FSEL R227, R176, -INF , !P5 ;  /* 0xff800000b0e37808 */ /* 0x000fe40006800000 */
[----:B------:R-:W-:Y:S02]  /*ce00*/  ISETP.GT.AND P1, PT, R190, R223, PT ;  /* 0x000000dfbe00720c */ /* 0x000fe40003f24270 */
[-C--:B------:R-:W-:Y:S03]  /*ce10*/  ISETP.GE.AND P5, PT, R223, R194.reuse, PT ;  /* 0x000000c2df00720c */ /* 0x080fe60003fa6270 */
[----:B------:R-:W2:Y:S01]  /*ce20*/  MUFU.TANH R220, R220 ;  /* 0x000000dc00dc7308 */ /* 0x000ea20000002400 */
[----:B---3--:R-:W-:Y:S01]  /*ce30*/  FSEL R222, R213, -INF , !P3 ;  /* 0xff800000d5de7808 */ /* 0x008fe20005800000 */
[----:B------:R-:W-:Y:S01]  /*ce40*/  FMUL.FTZ R213, R34, UR9 ;  /* 0x0000000922d57c20 */ /* 0x000fe20008410000 */
[----:B------:R-:W-:Y:S02]  /*ce50*/  ISETP.GE.AND P3, PT, R223, R195, PT ;  /* 0x000000c3df00720c */ /* 0x000fe40003f66270 */
[----:B------:R-:W-:Y:S02]  /*ce60*/  FSEL R223, R209, -INF , !P4 ;  /* 0xff800000d1df7808 */ /* 0x000fe40006000000 */
[----:B------:R-:W-:Y:S03]  /*ce70*/  ISETP.GT.AND P4, PT, R190, R177, PT ;  /* 0x000000b1be00720c */ /* 0x000fe60003f84270 */
[----:B------:R3:W4:Y:S01]  /*ce80*/  MUFU.TANH R211, R224 ;  /* 0x000000e000d37308 */ /* 0x0007220000002400 */
[----:B-1----:R-:W-:Y:S02]  /*ce90*/  FSEL R209, R218, -INF , !P1 ;  /* 0xff800000dad17808 */ /* 0x002fe40004800000 */
[----:B------:R-:W-:Y:S02]  /*cea0*/  FSEL R179, R179, -INF , !P4 ;  /* 0xff800000b3b37808 */ /* 0x000fe40006000000 */
[C---:B------:R-:W-:Y:S02]  /*ceb0*/  ISETP.GE.AND P1, PT, R177.reuse, R195, PT ;  /* 0x000000c3b100720c */ /* 0x040fe40003f26270 */
[-C--:B------:R-:W-:Y:S03]  /*cec0*/  ISETP.GE.AND P4, PT, R177, R194.reuse, PT ;  /* 0x000000c2b100720c */ /* 0x080fe60003f86270 */
[----:B------:R1:W5:Y:S01]  /*ced0*/  MUFU.TANH R176, R221 ;  /* 0x000000dd00b07308 */ /* 0x0003620000002400 */
[----:B--2---:R-:W-:Y:S01]  /*cee0*/  FSEL R220, R220, -INF , !P6 ;  /* 0xff800000dcdc7808 */ /* 0x004fe20007000000 */
[----:B------:R-:W-:Y:S01]  /*cef0*/  VIADD R177, R3, 0x39 ;  /* 0x0000003903b17836 */ /* 0x000fe20000000000 */
[----:B------:R-:W-:Y:S02]  /*cf00*/  ISETP.GE.AND P6, PT, R225, R194, PT ;  /* 0x000000c2e100720c */ /* 0x000fe40003fc6270 */
[----:B------:R-:W-:Y:S02]  /*cf10*/  FSEL R209, R209, -INF , !P5 ;  /* 0xff800000d1d17808 */ /* 0x000fe40006800000 */
[----:B------:R-:W-:Y:S03]  /*cf20*/  FSEL R225, R216, -INF , !P6 ;  /* 0xff800000d8e17808 */ /* 0x000fe60007000000 */
[----:B------:R2:W5:Y:S01]  /*cf30*/  MUFU.TANH R218, R213 ;  /* 0x000000d500da7308 */ /* 0x0005620000002400 */
[----:B------:R-:W-:Y:S01]  /*cf40*/  FSEL R179, R179, -INF , !P4 ;  /* 0xff800000b3b37808 */ /* 0x000fe20006000000 */
[----:B---3--:R-:W-:Y:S05]  /*cf50*/  VIADD R224, R3, 0x38 ;  /* 0x0000003803e07836 */ /* 0x008fea0000000000 */
[----:B------:R-:W-:Y:S03]  /*cf60*/  ISETP.GT.AND P6, PT, R196, R224, PT ;  /* 0x000000e0c400720c */ /* 0x000fe60003fc4270 */
[----:B------:R-:W3:Y:S01]  /*cf70*/  MUFU.TANH R3, R226 ;  /* 0x000000e200037308 */ /* 0x000ee20000002400 */
[----:B-1----:R-:W-:Y:S02]  /*cf80*/  FSEL R221, R220, -INF , !P0 ;  /* 0xff800000dcdd7808 */ /* 0x002fe40004000000 */
[----:B----4-:R-:W-:Y:S02]  /*cf90*/  FSEL R216, R211, -INF , !P6 ;  /* 0xff800000d3d87808 */ /* 0x010fe40007000000 */
[----:B------:R-:W-:Y:S02]  /*cfa0*/  FMNMX3.FTZ R211, R0, R178, R13, !PT ;  /* 0x000000b200d37276 */ /* 0x000fe4000781000d */
[----:B------:R-:W-:Y:S02]  /*cfb0*/  ISETP.GT.AND P0, PT, R196, R177, PT ;  /* 0x000000b1c400720c */ /* 0x000fe40003f04270 */
[----:B------:R-:W-:Y:S02]  /*cfc0*/  FMNMX3.FTZ R220, R211, R15, R212, !PT ;  /* 0x0000000fd3dc7276 */ /* 0x000fe400078100d4 */
[----:B------:R-:W-:Y:S02]  /*cfd0*/  FSEL R211, R222, -INF , !P1 ;  /* 0xff800000ded37808 */ /* 0x000fe40004800000 */
[----:B------:R-:W-:Y:S02]  /*cfe0*/  ISETP.GT.AND P6, PT, R190, R224, PT ;  /* 0x000000e0be00720c */ /* 0x000fe40003fc4270 */
[----:B--2---:R-:W-:Y:S02]  /*cff0*/  FSEL R213, R214, -INF , !P3 ;  /* 0xff800000d6d57808 */ /* 0x004fe40005800000 */
[----:B------:R-:W-:Y:S02]  /*d000*/  ISETP.GT.AND P1, PT, R190, R177, PT ;  /* 0x000000b1be00720c */ /* 0x000fe40003f24270 */
[----:B-----5:R-:W-:Y:S02]  /*d010*/  FSEL R176, R176, -INF , !P0 ;  /* 0xff800000b0b07808 */ /* 0x020fe40004000000 */
[----:B------:R-:W-:Y:S02]  /*d020*/  FMNMX3.FTZ R214, R2, R251, R249, !PT ;  /* 0x000000fb02d67276 */ /* 0x000fe400078100f9 */
[----:B------:R-:W-:Y:S02]  /*d030*/  ISETP.GE.AND P0, PT, R224, R195, PT ;  /* 0x000000c3e000720c */ /* 0x000fe40003f06270 */
[----:B------:R-:W-:Y:S02]  /*d040*/  FMNMX3.FTZ R220, R220, R245, R243, !PT ;  /* 0x000000f5dcdc7276 */ /* 0x000fe400078100f3 */
[----:B------:R-:W-:Y:S02]  /*d050*/  FSEL R218, R218, -INF , !P6 ;  /* 0xff800000dada7808 */ /* 0x000fe40007000000 */
[----:B---3--:R-:W-:Y:S02]  /*d060*/  FSEL R3, R3, -INF , !P1 ;  /* 0xff80000003037808 */ /* 0x008fe40004800000 */
[C---:B------:R-:W-:Y:S02]  /*d070*/  ISETP.GE.AND P6, PT, R177.reuse, R195, PT ;  /* 0x000000c3b100720c */ /* 0x040fe40003fc6270 */
[----:B------:R-:W-:Y:S02]  /*d080*/  FMNMX3.FTZ R214, R214, R210, R247, !PT ;  /* 0x000000d2d6d67276 */ /* 0x000fe400078100f7 */
[-C--:B------:R-:W-:Y:S02]  /*d090*/  ISETP.GE.AND P1, PT, R177, R194.reuse, PT ;  /* 0x000000c2b100720c */ /* 0x080fe40003f26270 */
[----:B------:R-:W-:Y:S02]  /*d0a0*/  FMNMX3.FTZ R220, R220, R239, R217, !PT ;  /* 0x000000efdcdc7276 */ /* 0x000fe400078100d9 */
[----:B------:R-:W-:Y:S02]  /*d0b0*/  FSEL R177, R216, -INF , !P0 ;  /* 0xff800000d8b17808 */ /* 0x000fe40004000000 */
[----:B------:R-:W-:Y:S02]  /*d0c0*/  ISETP.GT.AND P0, PT, R204, R201, PT ;  /* 0x000000c9cc00720c */ /* 0x000fe40003f04270 */
[----:B------:R-:W-:Y:S02]  /*d0d0*/  FMNMX3.FTZ R214, R214, R241, R215, !PT ;  /* 0x000000f1d6d67276 */ /* 0x000fe400078100d7 */
[----:B------:R-:W-:Y:S02]  /*d0e0*/  FMNMX3.FTZ R220, R220, R235, R233, !PT ;  /* 0x000000ebdcdc7276 */ /* 0x000fe400078100e9 */
[----:B------:R-:W-:Y:S02]  /*d0f0*/  FMNMX3.FTZ R216, R214, R237, R219, !PT ;  /* 0x000000edd6d87276 */ /* 0x000fe400078100db */
[----:B------:R-:W-:Y:S02]  /*d100*/  FMNMX3.FTZ R214, R220, R227, R223, !PT ;  /* 0x000000e3dcd67276 */ /* 0x000fe400078100df */
[----:B------:R-:W-:Y:S02]  /*d110*/  FMNMX3.FTZ R216, R216, R231, R229, !PT ;  /* 0x000000e7d8d87276 */ /* 0x000fe400078100e5 */
[----:B------:R-:W-:Y:S02]  /*d120*/  FSEL R176, R176, -INF , !P6 ;  /* 0xff800000b0b07808 */ /* 0x000fe40007000000 */
[----:B------:R-:W-:Y:S02]  /*d130*/  FMNMX3.FTZ R214, R214, R213, R211, !PT ;  /* 0x000000d5d6d67276 */ /* 0x000fe400078100d3 */
[----:B------:R-:W-:Y:S02]  /*d140*/  ISETP.GE.AND P3, PT, R224, R194, PT ;  /* 0x000000c2e000720c */ /* 0x000fe40003f66270 */
[----:B------:R-:W-:Y:S02]  /*d150*/  FMNMX3.FTZ R216, R216, R225, R221, !PT ;  /* 0x000000e1d8d87276 */ /* 0x000fe400078100dd */
[----:B------:R-:W-:Y:S01]  /*d160*/  FMNMX3.FTZ R214, R214, R177, R176, !PT ;  /* 0x000000b1d6d67276 */ /* 0x000fe200078100b0 */
[----:B------:R-:W-:Y:S08]  /*d170*/  @P0 BRA `(.L_x_397) ;  /* 0xffffffe400640947 */ /* 0x000ff0000383ffff */
.L_x_396:
[----:B------:R-:W1:Y:S01]  /*d180*/  SHFL.BFLY PT, R7, R214, 0x2, 0x1f ;  /* 0x0c401f00d6077f89 */ /* 0x000e6200000e0000 */
[----:B------:R-:W-:Y:S02]  /*d190*/  FSEL R133, R3, -INF , !P1 ;  /* 0xff80000003857808 */ /* 0x000fe40004800000 */
[----:B------:R-:W-:Y:S05]  /*d1a0*/  FSEL R134, R218, -INF , !P3 ;  /* 0xff800000da867808 */ /* 0x000fea0005800000 */
[----:B------:R-:W-:Y:S01]  /*d1b0*/  LDSM.16.MT88.4 R20, [R180+0x12000] ;  /* 0x01200000b414783b */ /* 0x000fe20000004200 */
[----:B------:R-:W-:Y:S02]  /*d1c0*/  FMNMX3.FTZ R3, R216, R209, R179, !PT ;  /* 0x000000d1d8037276 */ /* 0x000fe400078100b3 */
[----:B------:R-:W-:Y:S02]  /*d1d0*/  MOV R135, R206 ;  /* 0x000000ce00877202 */ /* 0x000fe40000000f00 */
[----:B------:R-:W-:Y:S02]  /*d1e0*/  FMNMX3.FTZ R6, R3, R134, R133, !PT ;  /* 0x0000008603067276 */ /* 0x000fe40007810085 */
[----:B------:R-:W-:Y:S01]  /*d1f0*/  @P2 IADD3 R135, PT, PT, R208, -0x40, RZ ;  /* 0xffffffc0d0872810 */ /* 0x000fe20007ffe0ff */
[----:B------:R-:W-:Y:S03]  /*d200*/  LDSM.16.MT88.4 R148, [R180+0x15800] ;  /* 0x01580000b494783b */ /* 0x000fe60000004200 */
[----:B------:R-:W-:Y:S05]  /*d210*/  IADD3 R164, PT, PT, R188, R135, RZ ;  /* 0x00000087bca47210 */ /* 0x000fea0007ffe0ff */
[----:B------:R-:W2:Y:S08]  /*d220*/  SHFL.BFLY PT, R3, R6, 0x2, 0x1f ;  /* 0x0c401f0006037f89 */ /* 0x000eb000000e0000 */
[----:B------:R-:W-:Y:S08]  /*d230*/  LDSM.16.MT88.4 R28, [R135] ;  /* 0x00000000871c783b */ /* 0x000ff00000004200 */
[----:B------:R-:W-:Y:S08]  /*d240*/  LDSM.16.MT88.4 R152, [R135+0x3800] ;  /* 0x003800008798783b */ /* 0x000ff00000004200 */
[----:B------:R-:W-:Y:S08]  /*d250*/  LDSM.16.MT88.4 R156, [R164+0x3800] ;  /* 0x00380000a49c783b */ /* 0x000ff00000004200 */
[----:B------:R-:W-:Y:S01]  /*d260*/  LDSM.16.MT88.4 R160, [R181+0x17800] ;  /* 0x01780000b5a0783b */ /* 0x000fe20000004200 */
[----:B-1----:R-:W-:Y:S02]  /*d270*/  FMNMX.FTZ R5, R214, R7, !PT ;  /* 0x00000007d6057209 */ /* 0x002fe40007810000 */
[----:B--2---:R-:W-:Y:S05]  /*d280*/  FMNMX.FTZ R4, R6, R3, !PT ;  /* 0x0000000306047209 */ /* 0x004fea0007810000 */
[----:B------:R-:W1:Y:S08]  /*d290*/  SHFL.BFLY PT, R132, R5, 0x1, 0x1f ;  /* 0x0c201f0005847f89 */ /* 0x000e7000000e0000 */
[----:B------:R-:W2:Y:S01]  /*d2a0*/  SHFL.BFLY PT, R3, R4, 0x1, 0x1f ;  /* 0x0c201f0004037f89 */ /* 0x000ea200000e0000 */
[----:B-1----:R-:W-:Y:S04]  /*d2b0*/  FMNMX.FTZ R132, R5, R132, !PT ;  /* 0x0000008405847209 */ /* 0x002fe80007810000 */
[C---:B------:R-:W-:Y:S01]  /*d2c0*/  FSETP.NEU.FTZ.AND P1, PT, R132.reuse, -INF , PT ;  /* 0xff8000008400780b */ /* 0x040fe20003f3d000 */
[----:B------:R-:W-:Y:S01]  /*d2d0*/  FMUL.FTZ R140, R132, UR4 ;  /* 0x00000004848c7c20 */ /* 0x000fe20008410000 */
[----:B--2---:R-:W-:Y:S02]  /*d2e0*/  FMNMX.FTZ R3, R4, R3, !PT ;  /* 0x0000000304037209 */ /* 0x004fe40007810000 */
[----:B------:R-:W-:Y:S02]  /*d2f0*/  FSEL R5, R132, RZ, P1 ;  /* 0x000000ff84057208 */ /* 0x000fe40000800000 */
[----:B------:R-:W-:Y:S01]  /*d300*/  FSEL R140, R140, RZ, P1 ;  /* 0x000000ff8c8c7208 */ /* 0x000fe20000800000 */
[C---:B------:R-:W-:Y:S01]  /*d310*/  FMUL.FTZ R144, R3.reuse, UR4 ;  /* 0x0000000403907c20 */ /* 0x040fe20008410000 */
[----:B------:R-:W-:Y:S01]  /*d320*/  FSETP.NEU.FTZ.AND P0, PT, R3, -INF , PT ;  /* 0xff8000000300780b */ /* 0x000fe20003f1d000 */
[----:B------:R-:W-:Y:S02]  /*d330*/  FADD.FTZ R0, -R5, R0 ;  /* 0x0000000005007221 */ /* 0x000fe40000010100 */
[--C-:B------:R-:W-:Y:S01]  /*d340*/  FFMA.FTZ R171, R13, UR4, -R140.reuse ;  /* 0x000000040dab7c23 */ /* 0x100fe2000801088c */
[--C-:B------:R-:W-:Y:S01]  /*d350*/  FFMA.FTZ R168, R15, UR4, -R140.reuse ;  /* 0x000000040fa87c23 */ /* 0x100fe2000801088c */
[----:B------:R-:W-:Y:S01]  /*d360*/  FSEL R5, R3, RZ, P0 ;  /* 0x000000ff03057208 */ /* 0x000fe20000000000 */
[----:B------:R-:W1:Y:S01]  /*d370*/  LDSM.16.MT88.4 R12, [R181+0x12000] ;  /* 0x01200000b50c783b */ /* 0x000e620000004200 */
        /* <DEDUP_REMOVED lines=8> */
[--C-:B------:R-:W-:Y:S01]  /*d400*/  FFMA.FTZ R170, R247, UR4, -R144.reuse ;  /* 0x00000004f7aa7c23 */ /* 0x100fe20008010890 */
[----:B------:R-:W-:Y:S01]  /*d410*/  FMUL.FTZ R8, R0, UR4 ;  /* 0x0000000400087c20 */ /* 0x000fe20008410000 */
[----:B------:R-:W-:Y:S01]  /*d420*/  MUFU.EX2 R173, R173 ;  /* 0x000000ad00ad7308 */ /* 0x000fe20000000800 */
        /* <DEDUP_REMOVED lines=12> */
[----:B------:R-:W-:Y:S01]  /*d4f0*/  FFMA.FTZ R224, R133, UR4, -R144 ;  /* 0x0000000485e07c23 */ /* 0x000fe20008010890 */
[--C-:B------:R-:W-:Y:S01]  /*d500*/  FFMA.FTZ R172, R245, UR4, -R140.reuse ;  /* 0x00000004f5ac7c23 */ /* 0x100fe2000801088c */
[----:B------:R-:W-:Y:S03]  /*d510*/  LDSM.16.MT88.4 R144, [R181+0x15800] ;  /* 0x01580000b590783b */ /* 0x000fe60000004200 */
        /* <DEDUP_REMOVED lines=9> */
[----:B--2---:R-:W-:Y:S01]  /*d5b0*/  F2FP.BF16.F32.PACK_AB R136, R171, R173 ;  /* 0x000000adab88723e */ /* 0x004fe200000010ff */
[--C-:B------:R-:W-:Y:S01]  /*d5c0*/  FFMA.FTZ R213, R213, UR4, -R140.reuse ;  /* 0x00000004d5d57c23 */ /* 0x100fe2000801088c */
[--C-:B------:R-:W-:Y:S01]  /*d5d0*/  FFMA.FTZ R220, R211, UR4, -R140.reuse ;  /* 0x00000004d3dc7c23 */ /* 0x100fe2000801088c */
[--C-:B------:R-:W-:Y:S01]  /*d5e0*/  FFMA.FTZ R177, R177, UR4, -R140.reuse ;  /* 0x00000004b1b17c23 */ /* 0x100fe2000801088c */
[----:B------:R-:W-:Y:S01]  /*d5f0*/  FFMA.FTZ R140, R176, UR4, -R140 ;  /* 0x00000004b08c7c23 */ /* 0x000fe2000801088c */
[C---:B------:R-:W-:Y:S04]  /*d600*/  ISETP.GT.AND P0, PT, R204.reuse, R201, PT ;  /* 0x000000c9cc00720c */ /* 0x040fe80003f04270 */
[----:B------:R-:W-:Y:S01]  /*d610*/  MUFU.EX2 R168, R168 ;  /* 0x000000a800a87308 */ /* 0x000fe20000000800 */
[----:B------:R-:W-:Y:S09]  /*d620*/  IADD3 R204, PT, PT, R204, -0x1, RZ ;  /* 0xffffffffcccc7810 */ /* 0x000ff20007ffe0ff */
[----:B------:R-:W2:Y:S01]  /*d630*/  MUFU.EX2 R167, R167 ;  /* 0x000000a700a77308 */ /* 0x000ea20000000800 */
[----:B---3--:R-:W-:Y:S09]  /*d640*/  F2FP.BF16.F32.PACK_AB R137, R166, R169 ;  /* 0x000000a9a689723e */ /* 0x008ff200000010ff */
[----:B------:R-:W-:Y:S10]  /*d650*/  MUFU.EX2 R165, R165 ;  /* 0x000000a500a57308 */ /* 0x000ff40000000800 */
[----:B------:R-:W3:Y:S01]  /*d660*/  MUFU.EX2 R170, R170 ;  /* 0x000000aa00aa7308 */ /* 0x000ee20000000800 */
[----:B--2---:R-:W-:Y:S09]  /*d670*/  F2FP.BF16.F32.PACK_AB R138, R167, R168 ;  /* 0x000000a8a78a723e */ /* 0x004ff200000010ff */
[----:B------:R-:W2:Y:S10]  /*d680*/  MUFU.EX2 R2, R6 ;  /* 0x0000000600027308 */ /* 0x000eb40000000800 */
[----:B------:R-:W4:Y:S01]  /*d690*/  MUFU.EX2 R0, R8 ;  /* 0x0000000800007308 */ /* 0x000f220000000800 */
[----:B---3--:R-:W-:Y:S09]  /*d6a0*/  F2FP.BF16.F32.PACK_AB R139, R170, R165 ;  /* 0x000000a5aa8b723e */ /* 0x008ff200000010ff */
[----:B------:R3:W-:Y:S01]  /*d6b0*/  MUFU.EX2 R176, R140 ;  /* 0x0000008c00b07308 */ /* 0x0007e20000000800 */
[C---:B--2---:R-:W-:Y:S01]  /*d6c0*/  FMUL.FTZ R4, R2.reuse, R128 ;  /* 0x0000008002047220 */ /* 0x044fe20000410000 */
        /* <DEDUP_REMOVED lines=15> */
[C---:B-1----:R-:W-:Y:S01]  /*d7c0*/  HMMA.16816.F32.BF16 R4, R136.reuse, R12, R4 ;  /* 0x0000000c8804723c */ /* 0x042fe20000041804 */
        /* <DEDUP_REMOVED lines=17> */
[----:B------:R-:W2:Y:S01]  /*d8e0*/  LDSM.16.MT88.4 R120, [R164] ;  /* 0x00000000a478783b */ /* 0x000ea20000004200 */
[C---:B------:R-:W-:Y:S01]  /*d8f0*/  FMUL.FTZ R20, R2.reuse, R112 ;  /* 0x0000007002147220 */ /* 0x040fe20000410000 */
[C---:B------:R-:W-:Y:S01]  /*d900*/  FMUL.FTZ R21, R2.reuse, R113 ;  /* 0x0000007102157220 */ /* 0x040fe20000410000 */
[----:B------:R-:W-:Y:S01]  /*d910*/  FMUL.FTZ R37, R2, R37 ;  /* 0x0000002502257220 */ /* 0x000fe20000410000 */
[C---:B------:R-:W-:Y:S01]  /*d920*/  FMUL.FTZ R38, R0.reuse, R38 ;  /* 0x0000002600267220 */ /* 0x040fe20000410000 */
[C---:B------:R-:W-:Y:S01]  /*d930*/  FMUL.FTZ R39, R0.reuse, R39 ;  /* 0x0000002700277220 */ /* 0x040fe20000410000 */
[C---:B------:R-:W-:Y:S03]  /*d940*/  HMMA.16816.F32.BF16 R16, R136.reuse, R22, R16 ;  /* 0x000000168810723c */ /* 0x040fe60000041810 */
[----:B------:R-:W4:Y:S01]  /*d950*/  MUFU.EX2 R215, R215 ;  /* 0x000000d700d77308 */ /* 0x000f220000000800 */
        /* <DEDUP_REMOVED lines=8> */
[----:B------:R-:W5:Y:S01]  /*d9e0*/  LDSM.16.MT88.4 R112, [R181+0x14000] ;  /* 0x01400000b570783b */ /* 0x000f620000004200 */
[C---:B------:R-:W-:Y:S01]  /*d9f0*/  HMMA.16816.F32.BF16 R20, R136.reuse, R28, R20 ;  /* 0x0000001c8814723c */ /* 0x040fe20000041814 */
[----:B------:R-:W-:Y:S02]  /*da00*/  MUFU.EX2 R178, R178 ;  /* 0x000000b200b27308 */ /* 0x000fe40000000800 */
[C---:B------:R-:W-:Y:S01]  /*da10*/  FMUL.FTZ R28, R2.reuse, R104 ;  /* 0x00000068021c7220 */ /* 0x040fe20000410000 */
[C---:B------:R-:W-:Y:S01]  /*da20*/  FMUL.FTZ R29, R2.reuse, R105 ;  /* 0x00000069021d7220 */ /* 0x040fe20000410000 */
[----:B------:R-:W-:Y:S01]  /*da30*/  FMUL.FTZ R45, R2, R45 ;  /* 0x0000002d022d7220 */ /* 0x000fe20000410000 */
[C---:B------:R-:W-:Y:S01]  /*da40*/  FMUL.FTZ R46, R0.reuse, R46 ;  /* 0x0000002e002e7220 */ /* 0x040fe20000410000 */
[----:B------:R-:W-:Y:S01]  /*da50*/  LDSM.16.MT88.4 R108, [R164+0x2000] ;  /* 0x00200000a46c783b */ /* 0x000fe20000004200 */
[C---:B------:R-:W-:Y:S03]  /*da60*/  HMMA.16816.F32.BF16 R24, R136.reuse, R30, R24 ;  /* 0x0000001e8818723c */ /* 0x040fe60000041818 */
[----:B------:R-:W4:Y:S01]  /*da70*/  MUFU.EX2 R217, R217 ;  /* 0x000000d900d97308 */ /* 0x000f220000000800 */
[C---:B------:R-:W-:Y:S01]  /*da80*/  FMUL.FTZ R30, R0.reuse, R106 ;  /* 0x0000006a001e7220 */ /* 0x040fe20000410000 */
[C---:B------:R-:W-:Y:S01]  /*da90*/  FMUL.FTZ R31, R0.reuse, R107 ;  /* 0x0000006b001f7220 */ /* 0x040fe20000410000 */
[----:B------:R-:W-:Y:S01]  /*daa0*/  FMUL.FTZ R47, R0, R47 ;  /* 0x0000002f002f7220 */ /* 0x000fe20000410000 */
[C---:B------:R-:W-:Y:S01]  /*dab0*/  FMUL.FTZ R48, R2.reuse, R48 ;  /* 0x0000003002307220 */ /* 0x040fe20000410000 */
[----:B------:R-:W1:Y:S01]  /*dac0*/  LDSM.16.MT88.4 R104, [R180+0x14000] ;  /* 0x01400000b468783b */ /* 0x000e620000004200 */
[----:B------:R-:W-:Y:S01]  /*dad0*/  FMUL.FTZ R49, R2, R49 ;  /* 0x0000003102317220 */ /* 0x000fe20000410000 */
[C---:B------:R-:W-:Y:S01]  /*dae0*/  FMUL.FTZ R50, R0.reuse, R50 ;  /* 0x0000003200327220 */ /* 0x040fe20000410000 */
[----:B------:R-:W-:Y:S01]  /*daf0*/  FMUL.FTZ R51, R0, R51 ;  /* 0x0000003300337220 */ /* 0x000fe20000410000 */
[C---:B------:R-:W-:Y:S01]  /*db00*/  FMUL.FTZ R52, R2.reuse, R52 ;  /* 0x0000003402347220 */ /* 0x040fe20000410000 */
[----:B------:R-:W-:Y:S01]  /*db10*/  FMUL.FTZ R53, R2, R53 ;  /* 0x0000003502357220 */ /* 0x000fe20000410000 */
[C---:B------:R-:W-:Y:S01]  /*db20*/  FMUL.FTZ R54, R0.reuse, R54 ;  /* 0x0000003600367220 */ /* 0x040fe20000410000 */
[----:B------:R-:W-:Y:S01]  /*db30*/  FMUL.FTZ R55, R0, R55 ;  /* 0x0000003700377220 */ /* 0x000fe20000410000 */
[C---:B--2---:R-:W-:Y:S01]  /*db40*/  HMMA.16816.F32.BF16 R28, R136.reuse, R120, R28 ;  /* 0x00000078881c723c */ /* 0x044fe2000004181c */
        /* <DEDUP_REMOVED lines=9> */
[----:B------:R-:W2:Y:S01]  /*dbe0*/  MUFU.EX2 R219, R219 ;  /* 0x000000db00db7308 */ /* 0x000ea20000000800 */
        /* <DEDUP_REMOVED lines=28> */
[----:B------:R-:W1:Y:S03]  /*ddb0*/  LDSM.16.MT88.4 R104, [R181+0x16000] ;  /* 0x01600000b568783b */ /* 0x000e660000004200 */
        /* <DEDUP_REMOVED lines=29> */
[----:B------:R-:W3:Y:S03]  /*df90*/  LDSM.16.MT88.4 R108, [R135+0x4000] ;  /* 0x00400000876c783b */ /* 0x000ee60000004200 */
[----:B------:R-:W5:Y:S01]  /*dfa0*/  MUFU.EX2 R221, R221 ;  /* 0x000000dd00dd7308 */ /* 0x000f620000000800 */
[----:B------:R-:W-:Y:S01]  /*dfb0*/  MOV R2, R3 ;  /* 0x0000000300027202 */ /* 0x000fe20000000f00 */
[----:B------:R-:W-:Y:S01]  /*dfc0*/  FFMA.FTZ R169, R0, R205, R169 ;  /* 0x000000cd00a97223 */ /* 0x000fe200000100a9 */
[----:B------:R-:W-:Y:S03]  /*dfd0*/  FADD.FTZ R173, R171, R173 ;  /* 0x000000adabad7221 */ /* 0x000fe60000010000 */
[----:B------:R-:W-:Y:S01]  /*dfe0*/  FADD.FTZ R166, R166, R169 ;  /* 0x000000a9a6a67221 */ /* 0x000fe20000010000 */
[C---:B-1----:R-:W-:Y:S03]  /*dff0*/  HMMA.16816.F32.BF16 R68, R136.reuse, R104, R68 ;  /* 0x000000688844723c */ /* 0x042fe60000041844 */
[----:B------:R-:W-:Y:S01]  /*e000*/  MUFU.EX2 R213, R213 ;  /* 0x000000d500d57308 */ /* 0x000fe20000000800 */
[----:B------:R-:W-:Y:S01]  /*e010*/  FADD.FTZ R168, R168, R173 ;  /* 0x000000ada8a87221 */ /* 0x000fe20000010000 */
[----:B------:R-:W-:Y:S03]  /*e020*/  FADD.FTZ R165, R165, R166 ;  /* 0x000000a6a5a57221 */ /* 0x000fe60000010000 */
[----:B------:R-:W-:Y:S01]  /*e030*/  FADD.FTZ R167, R167, R168 ;  /* 0x000000a8a7a77221 */ /* 0x000fe20000010000 */
[C---:B------:R-:W-:Y:S01]  /*e040*/  HMMA.16816.F32.BF16 R72, R136.reuse, R106, R72 ;  /* 0x0000006a8848723c */ /* 0x040fe20000041848 */
[----:B------:R-:W1:Y:S03]  /*e050*/  LDSM.16.MT88.4 R104, [R164+0x4000] ;  /* 0x00400000a468783b */ /* 0x000e660000004200 */
[----:B------:R-:W5:Y:S01]  /*e060*/  MUFU.EX2 R220, R220 ;  /* 0x000000dc00dc7308 */ /* 0x000f620000000800 */
[----:B------:R-:W-:Y:S03]  /*e070*/  FADD.FTZ R165, R170, R165 ;  /* 0x000000a5aaa57221 */ /* 0x000fe60000010000 */
[C---:B----4-:R-:W-:Y:S06]  /*e080*/  HMMA.16816.F32.BF16 R76, R136.reuse, R100, R76 ;  /* 0x00000064884c723c */ /* 0x050fec000004184c */
[----:B------:R-:W-:Y:S01]  /*e090*/  MUFU.EX2 R209, R209 ;  /* 0x000000d100d17308 */ /* 0x000fe20000000800 */
[----:B------:R-:W-:Y:S01]  /*e0a0*/  F2FP.BF16.F32.PACK_AB R100, R175, R172 ;  /* 0x000000acaf64723e */ /* 0x000fe200000010ff */
[----:B------:R-:W-:Y:S01]  /*e0b0*/  FADD.FTZ R172, R172, R167 ;  /* 0x000000a7acac7221 */ /* 0x000fe20000010000 */
[----:B------:R-:W-:Y:S01]  /*e0c0*/  F2FP.BF16.F32.PACK_AB R101, R215, R174 ;  /* 0x000000aed765723e */ /* 0x000fe200000010ff */
[----:B------:R-:W-:Y:S01]  /*e0d0*/  FADD.FTZ R174, R174, R165 ;  /* 0x000000a5aeae7221 */ /* 0x000fe20000010000 */
[C---:B------:R-:W-:Y:S05]  /*e0e0*/  HMMA.16816.F32.BF16 R80, R136.reuse, R102, R80 ;  /* 0x000000668850723c */ /* 0x040fea0000041850 */
[----:B------:R-:W4:Y:S01]  /*e0f0*/  MUFU.EX2 R222, R222 ;  /* 0x000000de00de7308 */ /* 0x000f220000000800 */
[----:B------:R-:W-:Y:S01]  /*e100*/  F2FP.BF16.F32.PACK_AB R102, R217, R178 ;  /* 0x000000b2d966723e */ /* 0x000fe200000010ff */
[----:B------:R-:W-:Y:S01]  /*e110*/  FADD.FTZ R175, R175, R172 ;  /* 0x000000acafaf7221 */ /* 0x000fe20000010000 */
[----:B--2---:R-:W-:Y:S01]  /*e120*/  F2FP.BF16.F32.PACK_AB R103, R219, R210 ;  /* 0x000000d2db67723e */ /* 0x004fe200000010ff */
[----:B------:R-:W-:Y:S01]  /*e130*/  FADD.FTZ R215, R215, R174 ;  /* 0x000000aed7d77221 */ /* 0x000fe20000010000 */
[C---:B---3--:R-:W-:Y:S05]  /*e140*/  HMMA.16816.F32.BF16 R84, R136.reuse, R108, R84 ;  /* 0x0000006c8854723c */ /* 0x048fea0000041854 */
[----:B------:R-:W2:Y:S01]  /*e150*/  MUFU.EX2 R177, R177 ;  /* 0x000000b100b17308 */ /* 0x000ea20000000800 */
[----:B------:R-:W-:Y:S01]  /*e160*/  FADD.FTZ R178, R178, R175 ;  /* 0x000000afb2b27221 */ /* 0x000fe20000010000 */
[----:B------:R-:W-:Y:S03]  /*e170*/  FADD.FTZ R210, R210, R215 ;  /* 0x000000d7d2d27221 */ /* 0x000fe60000010000 */
[----:B------:R-:W-:Y:S01]  /*e180*/  FADD.FTZ R217, R217, R178 ;  /* 0x000000b2d9d97221 */ /* 0x000fe20000010000 */
[C---:B------:R-:W-:Y:S01]  /*e190*/  HMMA.16816.F32.BF16 R88, R136.reuse, R110, R88 ;  /* 0x0000006e8858723c */ /* 0x040fe20000041858 */
[----:B------:R-:W3:Y:S03]  /*e1a0*/  LDSM.16.MT88.4 R108, [R135+0x800] ;  /* 0x00080000876c783b */ /* 0x000ee60000004200 */
[----:B------:R-:W-:Y:S01]  /*e1b0*/  MUFU.EX2 R179, R179 ;  /* 0x000000b300b37308 */ /* 0x000fe20000000800 */
[----:B------:R-:W-:Y:S03]  /*e1c0*/  FADD.FTZ R219, R219, R210 ;  /* 0x000000d2dbdb7221 */ /* 0x000fe60000010000 */
[C---:B-1----:R-:W-:Y:S06]  /*e1d0*/  HMMA.16816.F32.BF16 R92, R136.reuse, R104, R92 ;  /* 0x00000068885c723c */ /* 0x042fec000004185c */
[----:B------:R-:W1:Y:S02]  /*e1e0*/  MUFU.EX2 R224, R224 ;  /* 0x000000e000e07308 */ /* 0x000e640000000800 */
[----:B------:R-:W-:Y:S01]  /*e1f0*/  HMMA.16816.F32.BF16 R96, R136, R106, R96 ;  /* 0x0000006a8860723c */ /* 0x000fe20000041860 */
[----:B------:R-:W5:Y:S07]  /*e200*/  LDSM.16.MT88.4 R104, [R135+0x2800] ;  /* 0x002800008768783b */ /* 0x000f6e0000004200 */
[C---:B------:R-:W-:Y:S01]  /*e210*/  HMMA.16816.F32.BF16 R4, R100.reuse, R112, R4 ;  /* 0x000000706404723c */ /* 0x040fe20000041804 */
[----:B------:R-:W4:Y:S07]  /*e220*/  LDSM.16.MT88.4 R136, [R164+0x2800] ;  /* 0x00280000a488783b */ /* 0x000f2e0000004200 */
        /* <DEDUP_REMOVED lines=20> */
[C---:B----4-:R-:W-:Y:S08]  /*e370*/  HMMA.16816.F32.BF16 R60, R100.reuse, R136, R60 ;  /* 0x00000088643c723c */ /* 0x050ff0000004183c */
[C---:B------:R-:W-:Y:S01]  /*e380*/  HMMA.16816.F32.BF16 R64, R100.reuse, R138, R64 ;  /* 0x0000008a6440723c */ /* 0x040fe20000041840 */
[----:B------:R-:W-:Y:S07]  /*e390*/  LDSM.16.MT88.4 R136, [R164+0x3000] ;  /* 0x00300000a488783b */ /* 0x000fee0000004200 */
[C---:B--2---:R-:W-:Y:S08]  /*e3a0*/  HMMA.16816.F32.BF16 R68, R100.reuse, R112, R68 ;  /* 0x000000706444723c */ /* 0x044ff00000041844 */
[C---:B------:R-:W-:Y:S01]  /*e3b0*/  HMMA.16816.F32.BF16 R72, R100.reuse, R114, R72 ;  /* 0x000000726448723c */ /* 0x040fe20000041848 */
[----:B------:R-:W-:Y:S07]  /*e3c0*/  LDSM.16.MT88.4 R112, [R180+0x13000] ;  /* 0x01300000b470783b */ /* 0x000fee0000004200 */
[C---:B---3--:R-:W-:Y:S08]  /*e3d0*/  HMMA.16816.F32.BF16 R76, R100.reuse, R108, R76 ;  /* 0x0000006c644c723c */ /* 0x048ff0000004184c */
[C---:B------:R-:W-:Y:S01]  /*e3e0*/  HMMA.16816.F32.BF16 R80, R100.reuse, R110, R80 ;  /* 0x0000006e6450723c */ /* 0x040fe20000041850 */
[----:B------:R-:W2:Y:S07]  /*e3f0*/  LDSM.16.MT88.4 R108, [R181+0x13000] ;  /* 0x01300000b56c783b */ /* 0x000eae0000004200 */
[C---:B-----5:R-:W-:Y:S08]  /*e400*/  HMMA.16816.F32.BF16 R84, R100.reuse, R104, R84 ;  /* 0x000000686454723c */ /* 0x060ff00000041854 */
[C---:B------:R-:W-:Y:S01]  /*e410*/  HMMA.16816.F32.BF16 R88, R100.reuse, R106, R88 ;  /* 0x0000006a6458723c */ /* 0x040fe20000041858 */
[----:B------:R-:W3:Y:S07]  /*e420*/  LDSM.16.MT88.4 R104, [R164+0x1000] ;  /* 0x00100000a468783b */ /* 0x000eee0000004200 */
[C---:B------:R-:W-:Y:S08]  /*e430*/  HMMA.16816.F32.BF16 R92, R100.reuse, R116, R92 ;  /* 0x00000074645c723c */ /* 0x040ff0000004185c */
[----:B------:R-:W-:Y:S01]  /*e440*/  HMMA.16816.F32.BF16 R96, R100, R118, R96 ;  /* 0x000000766460723c */ /* 0x000fe20000041860 */
[----:B------:R-:W4:Y:S02]  /*e450*/  LDSM.16.MT88.4 R116, [R180+0x15000] ;  /* 0x01500000b474783b */ /* 0x000f240000004200 */
        /* <DEDUP_REMOVED lines=10> */
[C---:B--2---:R-:W-:Y:S03]  /*e500*/  HMMA.16816.F32.BF16 R4, R100.reuse, R108, R4 ;  /* 0x0000006c6404723c */ /* 0x044fe60000041804 */
[----:B------:R-:W-:Y:S01]  /*e510*/  FADD.FTZ R0, R223, R0 ;  /* 0x00000000df007221 */ /* 0x000fe20000010000 */
[----:B------:R-:W-:Y:S04]  /*e520*/  FADD.FTZ R218, R221, R218 ;  /* 0x000000daddda7221 */ /* 0x000fe80000010000 */
[C---:B------:R-:W-:Y:S01]  /*e530*/  HMMA.16816.F32.BF16 R8, R100.reuse, R110, R8 ;  /* 0x0000006e6408723c */ /* 0x040fe20000041808 */
[----:B------:R-:W2:Y:S07]  /*e540*/  LDSM.16.MT88.4 R108, [R181+0x17000] ;  /* 0x01700000b56c783b */ /* 0x000eae0000004200 */
[C---:B------:R-:W-:Y:S08]  /*e550*/  HMMA.16816.F32.BF16 R12, R100.reuse, R112, R12 ;  /* 0x00000070640c723c */ /* 0x040ff0000004180c */
[C---:B------:R-:W-:Y:S01]  /*e560*/  HMMA.16816.F32.BF16 R16, R100.reuse, R114, R16 ;  /* 0x000000726410723c */ /* 0x040fe20000041810 */
[----:B------:R-:W-:Y:S07]  /*e570*/  LDSM.16.MT88.4 R112, [R135+0x5000] ;  /* 0x005000008770783b */ /* 0x000fee0000004200 */
[C---:B------:R-:W-:Y:S08]  /*e580*/  HMMA.16816.F32.BF16 R20, R100.reuse, R120, R20 ;  /* 0x000000786414723c */ /* 0x040ff00000041814 */
[C---:B------:R-:W-:Y:S08]  /*e590*/  HMMA.16816.F32.BF16 R24, R100.reuse, R122, R24 ;  /* 0x0000007a6418723c */ /* 0x040ff00000041818 */
[C---:B---3--:R-:W-:Y:S08]  /*e5a0*/  HMMA.16816.F32.BF16 R28, R100.reuse, R104, R28 ;  /* 0x00000068641c723c */ /* 0x048ff0000004181c */
[C---:B------:R-:W-:Y:S01]  /*e5b0*/  HMMA.16816.F32.BF16 R32, R100.reuse, R106, R32 ;  /* 0x0000006a6420723c */ /* 0x040fe20000041820 */
[----:B------:R-:W3:Y:S07]  /*e5c0*/  LDSM.16.MT88.4 R104, [R180+0x17000] ;  /* 0x01700000b468783b */ /* 0x000eee0000004200 */
[C---:B------:R-:W-:Y:S08]  /*e5d0*/  HMMA.16816.F32.BF16 R36, R100.reuse, R124, R36 ;  /* 0x0000007c6424723c */ /* 0x040ff00000041824 */
[C---:B------:R-:W-:Y:S01]  /*e5e0*/  HMMA.16816.F32.BF16 R40, R100.reuse, R126, R40 ;  /* 0x0000007e6428723c */ /* 0x040fe20000041828 */
[----:B------:R-:W-:Y:S07]  /*e5f0*/  LDSM.16.MT88.4 R124, [R181+0x13800] ;  /* 0x01380000b57c783b */ /* 0x000fee0000004200 */
[C---:B----4-:R-:W-:Y:S08]  /*e600*/  HMMA.16816.F32.BF16 R44, R100.reuse, R116, R44 ;  /* 0x00000074642c723c */ /* 0x050ff0000004182c */
[C---:B------:R-:W-:Y:S01]  /*e610*/  HMMA.16816.F32.BF16 R48, R100.reuse, R118, R48 ;  /* 0x000000766430723c */ /* 0x040fe20000041830 */
[----:B------:R-:W4:Y:S07]  /*e620*/  LDSM.16.MT88.4 R116, [R164+0x5000] ;  /* 0x00500000a474783b */ /* 0x000f2e0000004200 */
[C---:B------:R-:W-:Y:S08]  /*e630*/  HMMA.16816.F32.BF16 R52, R100.reuse, R128, R52 ;  /* 0x000000806434723c */ /* 0x040ff00000041834 */
[C---:B------:R-:W-:Y:S08]  /*e640*/  HMMA.16816.F32.BF16 R56, R100.reuse, R130, R56 ;  /* 0x000000826438723c */ /* 0x040ff00000041838 */
[C---:B------:R-:W-:Y:S03]  /*e650*/  HMMA.16816.F32.BF16 R60, R100.reuse, R136, R60 ;  /* 0x00000088643c723c */ /* 0x040fe6000004183c */
[----:B------:R-:W-:Y:S01]  /*e660*/  F2FP.BF16.F32.PACK_AB R136, R220, R213 ;  /* 0x000000d5dc88723e */ /* 0x000fe200000010ff */
[----:B------:R-:W-:Y:S01]  /*e670*/  FADD.FTZ R213, R213, R0 ;  /* 0x00000000d5d57221 */ /* 0x000fe20000010000 */
[----:B------:R-:W-:Y:S01]  /*e680*/  F2FP.BF16.F32.PACK_AB R137, R222, R209 ;  /* 0x000000d1de89723e */ /* 0x000fe200000010ff */
[----:B------:R-:W-:Y:S01]  /*e690*/  FADD.FTZ R209, R209, R218 ;  /* 0x000000dad1d17221 */ /* 0x000fe20000010000 */
[----:B------:R-:W-:Y:S01]  /*e6a0*/  MOV R0, R132 ;  /* 0x0000008400007202 */ /* 0x000fe20000000f00 */
[C---:B------:R-:W-:Y:S03]  /*e6b0*/  HMMA.16816.F32.BF16 R64, R100.reuse, R138, R64 ;  /* 0x0000008a6440723c */ /* 0x040fe60000041840 */
[----:B------:R-:W-:Y:S01]  /*e6c0*/  F2FP.BF16.F32.PACK_AB R138, R176, R177 ;  /* 0x000000b1b08a723e */ /* 0x000fe200000010ff */
[----:B------:R-:W-:Y:S01]  /*e6d0*/  FADD.FTZ R220, R220, R213 ;  /* 0x000000d5dcdc7221 */ /* 0x000fe20000010000 */
[----:B-1----:R-:W-:Y:S01]  /*e6e0*/  F2FP.BF16.F32.PACK_AB R139, R224, R179 ;  /* 0x000000b3e08b723e */ /* 0x002fe200000010ff */
[----:B------:R-:W-:Y:S02]  /*e6f0*/  FADD.FTZ R222, R222, R209 ;  /* 0x000000d1dede7221 */ /* 0x000fe40000010000 */
[C---:B--2---:R-:W-:Y:S03]  /*e700*/  HMMA.16816.F32.BF16 R68, R100.reuse, R108, R68 ;  /* 0x0000006c6444723c */ /* 0x044fe60000041844 */
[----:B------:R-:W-:Y:S01]  /*e710*/  FADD.FTZ R177, R177, R220 ;  /* 0x000000dcb1b17221 */ /* 0x000fe20000010000 */
[----:B------:R-:W-:Y:S03]  /*e720*/  FADD.FTZ R179, R179, R222 ;  /* 0x000000deb3b37221 */ /* 0x000fe60000010000 */
[----:B------:R-:W-:Y:S01]  /*e730*/  FADD.FTZ R207, R176, R177 ;  /* 0x000000b1b0cf7221 */ /* 0x000fe20000010000 */
[C---:B------:R-:W-:Y:S01]  /*e740*/  HMMA.16816.F32.BF16 R72, R100.reuse, R110, R72 ;  /* 0x0000006e6448723c */ /* 0x040fe20000041848 */
[----:B------:R-:W-:Y:S02]  /*e750*/  LDSM.16.MT88.4 R108, [R135+0x1800] ;  /* 0x00180000876c783b */ /* 0x000fe40000004200 */
[----:B------:R-:W-:Y:S05]  /*e760*/  FADD.FTZ R205, R224, R179 ;  /* 0x000000b3e0cd7221 */ /* 0x000fea0000010000 */
[C---:B---3--:R-:W-:Y:S08]  /*e770*/  HMMA.16816.F32.BF16 R76, R100.reuse, R104, R76 ;  /* 0x00000068644c723c */ /* 0x048ff0000004184c */
[C---:B------:R-:W-:Y:S01]  /*e780*/  HMMA.16816.F32.BF16 R80, R100.reuse, R106, R80 ;  /* 0x0000006a6450723c */ /* 0x040fe20000041850 */
[----:B------:R-:W1:Y:S07]  /*e790*/  LDSM.16.MT88.4 R104, [R180+0x13800] ;  /* 0x01380000b468783b */ /* 0x000e6e0000004200 */
[C---:B------:R-:W-:Y:S08]  /*e7a0*/  HMMA.16816.F32.BF16 R84, R100.reuse, R112, R84 ;  /* 0x000000706454723c */ /* 0x040ff00000041854 */
[C---:B------:R-:W-:Y:S08]  /*e7b0*/  HMMA.16816.F32.BF16 R88, R100.reuse, R114, R88 ;  /* 0x000000726458723c */ /* 0x040ff00000041858 */
[C---:B----4-:R-:W-:Y:S08]  /*e7c0*/  HMMA.16816.F32.BF16 R92, R100.reuse, R116, R92 ;  /* 0x00000074645c723c */ /* 0x050ff0000004185c */
        /* <DEDUP_REMOVED lines=30> */
.L_x_394:
        /* <DEDUP_REMOVED lines=260> */
.L_x_398:
        /* <DEDUP_REMOVED lines=57> */
.L_x_400:
[----:B------:R-:W-:Y:S05]  /*fd80*/  BSYNC.RECONVERGENT B0 ;  /* 0x0000000000007941 */ /* 0x000fea0003800200 */
.L_x_399:
        /* <DEDUP_REMOVED lines=34> */
.L_x_402:
[----:B------:R-:W-:Y:S05]  /*ffb0*/  BSYNC.RECONVERGENT B0 ;  /* 0x0000000000007941 */ /* 0x000fea0003800200 */
.L_x_401:
        /* <DEDUP_REMOVED lines=20> */
.L_x_404:
[----:B------:R-:W-:Y:S05]  /*10100*/  BSYNC.RECONVERGENT B0 ;  /* 0x0000000000007941 */ /* 0x000fea0003800200 */
.L_x_403:
        /* <DEDUP_REMOVED lines=20> */
.L_x_406:
[----:B------:R-:W-:Y:S05]  /*10250*/  BSYNC.RECONVERGENT B0 ;  /* 0x0000000000007941 */ /* 0x000fea0003800200 */
.L_x_405:
        /* <DEDUP_REMOVED lines=19> */
.L_x_407:
        /* <DEDUP_REMOVED lines=15> */
.L_x_1809:


//--------------------- .text._ZN5flash16flash_fwd_kernelI23Flash_fwd_kernel_traitsILi192ELi128ELi64ELi8ELb0ELb0EN7cutlass10bfloat16_tE19Flash_kernel_traitsILi192ELi128ELi64ELi8ES3_EELb0ELb0ELb1ELb0ELb0ELb0ELb0ELb0EEEvNS_16Flash_fwd_paramsE --------------------------
	.section	.text._ZN5flash16flash_fwd_kernelI23Flash_fwd_kernel_traitsILi192ELi128ELi64ELi8ELb0ELb0EN7cutlass10bfloat16_tE19Flash_kernel_traitsILi192ELi128ELi64ELi8ES3_EELb0ELb0ELb1ELb0ELb0ELb0ELb0ELb0EEEvNS_16Flash_fwd_paramsE,"ax",@progbits
	.align	128
        .global         _ZN5flash16flash_fwd_kernelI23Flash_fwd_kernel_traitsILi192ELi128ELi64ELi8ELb0ELb0EN7cutlass10bfloat16_tE19Flash_kernel_traitsILi192ELi128ELi64ELi8ES3_EELb0ELb0ELb1ELb0ELb0ELb0ELb0ELb0EEEvNS_16Flash_fwd_paramsE
        .type           _ZN5flash16flash_fwd_kernelI23Flash_fwd_kernel_traitsILi192ELi128ELi64ELi8ELb0ELb0EN7cutlass10bfloat16_tE19Flash_kernel_traitsILi192ELi128ELi64ELi8ES3_EELb0ELb0ELb1ELb0ELb0ELb0ELb0ELb0EEEvNS_16Flash_fwd_paramsE,@function
        .size           _ZN5flash16flash_fwd_kernelI23Flash_fwd_kernel_traitsILi192ELi128ELi64ELi8ELb0ELb0EN7cutlass10bfloat16_tE19Flash_kernel_traitsILi192ELi128ELi64ELi8ES3_EELb0ELb0ELb1ELb0ELb0ELb0ELb0ELb0EEEvNS_16Flash_fwd_paramsE,(.L_x_1810 - _ZN5flash16flash_fwd_kernelI23Flash_fwd_kernel_traitsILi192ELi128ELi64ELi8ELb0ELb0EN7cutlass10bfloat16_tE19Flash_kernel_traitsILi192ELi128ELi64ELi8ES3_EELb0ELb0ELb1ELb0ELb0ELb0ELb0ELb0EEEvNS_16Flash_fwd_paramsE)
        .other          _ZN5flash16flash_fwd_kernelI23Flash_fwd_kernel_traitsILi192ELi128ELi64ELi8ELb0ELb0EN7cutlass10bfloat16_tE19Flash_kernel_traitsILi192ELi128ELi64ELi8ES3_EELb0ELb0ELb1ELb0ELb0ELb0ELb0ELb0EEEvNS_16Flash_fwd_paramsE,@"STO_CUDA_ENTRY STV_DEFAULT"
_ZN5flash16flash_fwd_kernelI23Flash_fwd_kernel_traitsILi192ELi128ELi64ELi8ELb0ELb0EN7cutlass10bfloat16_tE19Flash_kernel_traitsILi192ELi128ELi64ELi8ES3_EELb0ELb0ELb1ELb0ELb0ELb0ELb0ELb0EEEvNS_16Flash_fwd_paramsE:
.text._ZN5flash16flash_fwd_kernelI23Flash_fwd_kernel_traitsILi192ELi128ELi64ELi8ELb0ELb0EN7cutlass10bfloat16_tE19Flash_kernel_traitsILi192ELi128ELi64ELi8ES3_EELb0ELb0ELb1ELb0ELb0ELb0ELb0ELb0EEEvNS_16Flash_fwd_paramsE:
[----:B------:R-:W-:Y:S01]  /*0000*/  LDC R1, c[0x0][0x37c] ;  /* 0x0000df00ff017b82 */ /* 0x000fe20000000800 */
[----:B------:R-:W1:Y:S07]  /*0010*/  LDCU.64 UR10, c[0x0][0x460] ;  /* 0x00008c00ff0a77ac */ /* 0x000e6e0008000a00 */
[----:B------:R-:W2:Y:S01]  /*0020*/  S2UR UR12, SR_CTAID.Y ;  /* 0x00000000000c79c3 */ /* 0x000ea20000002600 */
[----:B------:R-:W3:Y:S01]  /*0030*/  LDCU.64 UR8, c[0x0][0x470] ;  /* 0x00008e00ff0877ac */ /* 0x000ee20008000a00 */
[----:B------:R-:W2:Y:S01]  /*0040*/  LDCU.64 UR14, c[0x0][0x460] ;  /* 0x00008c00ff0e77ac */ /* 0x000ea20008000a00 */
[----:B------:R-:W4:Y:S01]  /*0050*/  LDCU.U8 UR13, c[0x0][0x532] ;  /* 0x0000a640ff0d77ac */ /* 0x000f220008000000 */
[----:B------:R-:W4:Y:S01]  /*0060*/  LDCU.64 UR6, c[0x0][0x468] ;  /* 0x00008d00ff0677ac */ /* 0x000f220008000a00 */
[----:B-1----:R-:W-:Y:S01]  /*0070*/  ISETP.NE.U32.AND P4, PT, RZ, UR10, PT ;  /* 0x0000000aff007c0c */ /* 0x002fe2000bf85070 */
[----:B------:R-:W-:Y:S01]  /*0080*/  UISETP.NE.U32.AND UP4, UPT, UR10, URZ, UPT ;  /* 0x000000ff0a00728c */ /* 0x000fe2000bf85070 */
[----:B------:R-:W1:Y:S02]  /*0090*/  LDCU.64 UR4, c[0x0][0x478] ;  /* 0x00008f00ff0477ac */ /* 0x000e640008000a00 */
[----:B------:R-:W-:Y:S01]  /*00a0*/  ISETP.NE.AND.EX P4, PT, RZ, UR11, PT, P4 ;  /* 0x0000000bff007c0c */ /* 0x000fe2000bf85340 */
[----:B---3--:R-:W-:-:S02]  /*00b0*/  UISETP.NE.U32.AND UP3, UPT, UR8, URZ, UPT ;  /* 0x000000ff0800728c */ /* 0x008fc4000bf65070 */
[----:B------:R-:W-:Y:S01]  /*00c0*/  UISETP.NE.AND.EX UP4, UPT, UR11, URZ, UPT, UP4 ;  /* 0x000000ff0b00728c */ /* 0x000fe2000bf85340 */
[----:B------:R-:W3:Y:S01]  /*00d0*/  LDCU.64 UR24, c[0x0][0x358] ;  /* 0x00006b00ff1877ac */ /* 0x000ee20008000a00 */
[----:B------:R-:W-:-:S04]  /*00e0*/  UISETP.NE.AND.EX UP3, UPT, UR9, URZ, UPT, UP3 ;  /* 0x000000ff0900728c */ /* 0x000fc8000bf65330 */
[----:B------:R-:W-:Y:S01]  /*00f0*/  PLOP3.LUT P2, PT, PT, PT, UP4, 0x80, 0x8 ;  /* 0x000000000008781c */ /* 0x000fe20003f4f048 */
[----:B--2---:R-:W-:Y:S02]  /*0100*/  UIMAD.WIDE.U32 UR14, UR12, 0x4, UR14 ;  /* 0x000000040c0e78a5 */ /* 0x004fe4000f8e000e */
[----:B------:R-:W-:Y:S02]  /*0110*/  USHF.L.U32 UR11, UR12, 0x2, URZ ;  /* 0x000000020c0b7899 */ /* 0x000fe400080006ff */
[----:B----4-:R-:W-:Y:S02]  /*0120*/  UISETP.NE.AND UP5, UPT, UR13, URZ, UPT ;  /* 0x000000ff0d00728c */ /* 0x010fe4000bfa5270 */
[----:B------:R-:W-:Y:S01]  /*0130*/  UISETP.EQ.U32.AND UP2, UPT, UR6, URZ, UPT ;  /* 0x000000ff0600728c */ /* 0x000fe2000bf42070 */
[----:B------:R-:W-:Y:S01]  /*0140*/  IMAD.U32 R6, RZ, RZ, UR14 ;  /* 0x0000000eff067e24 */ /* 0x000fe2000f8e00ff */
[----:B------:R-:W-:Y:S01]  /*0150*/  USHF.R.U32.HI UR10, URZ, 0x1e, UR12 ;  /* 0x0000001eff0a7899 */ /* 0x000fe2000801160c */
[----:B------:R-:W-:Y:S01]  /*0160*/  IMAD.U32 R7, RZ, RZ, UR15 ;  /* 0x0000000fff077e24 */ /* 0x000fe2000f8e00ff */
[----:B------:R-:W-:-:S02]  /*0170*/  @UP3 UIADD3 UR14, UP1, UPT, UR11, UR8, URZ ;  /* 0x000000080b0e3290 */ /* 0x000fc4000ff3e0ff */
[----:B------:R-:W-:Y:S02]  /*0180*/  UISETP.EQ.OR.EX UP2, UPT, UR7, URZ, !UP5, UP2 ;  /* 0x000000ff0700728c */ /* 0x000fe4000ef42720 */
[----:B-1----:R-:W-:Y:S01]  /*0190*/  UISETP.NE.U32.AND UP0, UPT, UR4, URZ, UPT ;  /* 0x000000ff0400728c */ /* 0x002fe2000bf05070 */
[----:B---3--:R-:W2:Y:S01]  /*01a0*/  @P4 LDG.E R5, desc[UR24][R6.64] ;  /* 0x0000001806054981 */ /* 0x008ea2000c1e1900 */
[----:B------:R-:W-:Y:S02]  /*01b0*/  @UP3 UIADD3.X UR15, UPT, UPT, UR10, UR9, URZ, UP1, !UPT ;  /* 0x000000090a0f3290 */ /* 0x000fe40008ffe4ff */
[----:B------:R-:W-:Y:S01]  /*01c0*/  UIADD3 UR8, UP1, UPT, UR11, UR6, URZ ;  /* 0x000000060b087290 */ /* 0x000fe2000ff3e0ff */
[----:B------:R1:W3:Y:S01]  /*01d0*/  @P2 LDG.E R2, desc[UR24][R6.64+0x4] ;  /* 0x0000041806022981 */ /* 0x0002e2000c1e1900 */
[----:B------:R-:W-:Y:S01]  /*01e0*/  UISETP.NE.AND.EX UP0, UPT, UR5, URZ, UPT, UP0 ;  /* 0x000000ff0500728c */ /* 0x000fe2000bf05300 */
[----:B------:R-:W-:Y:S01]  /*01f0*/  PLOP3.LUT P3, PT, PT, PT, UP2, 0x80, 0x8 ;  /* 0x000000000008781c */ /* 0x000fe20003f6f028 */
[----:B------:R-:W-:Y:S01]  /*0200*/  UIADD3.X UR9, UPT, UPT, UR10, UR7, URZ, UP1, !UPT ;  /* 0x000000070a097290 */ /* 0x000fe20008ffe4ff */
[----:B------:R-:W-:Y:S01]  /*0210*/  PLOP3.LUT P1, PT, PT, PT, UP3, 0x80, 0x8 ;  /* 0x000000000008781c */ /* 0x000fe20003f2f038 */
[----:B------:R-:W-:-:S02]  /*0220*/  IMAD.U32 R10, RZ, RZ, UR14 ;  /* 0x0000000eff0a7e24 */ /* 0x000fc4000f8e00ff */
[----:B------:R-:W-:Y:S01]  /*0230*/  PLOP3.LUT P0, PT, PT, PT, UP0, 0x80, 0x8 ;  /* 0x000000000008781c */ /* 0x000fe20003f0f008 */
[----:B------:R-:W-:-:S04]  /*0240*/  IMAD.U32 R11, RZ, RZ, UR15 ;  /* 0x0000000fff0b7e24 */ /* 0x000fc8000f8e00ff */
[----:B------:R-:W-:-:S04]  /*0250*/  @UP0 UIADD3 UR4, UP1, UPT, UR11, UR4, URZ ;  /* 0x000000040b040290 */ /* 0x000fc8000ff3e0ff */
[----:B------:R-:W-:Y:S01]  /*0260*/  @UP0 UIADD3.X UR5, UPT, UPT, UR10, UR5, URZ, UP1, !UPT ;  /* 0x000000050a050290 */ /* 0x000fe20008ffe4ff */
[----:B------:R-:W4:Y:S01]  /*0270*/  @P1 LDG.E R3, desc[UR24][R10.64] ;  /* 0x000000180a031981 */ /* 0x000f22000c1e1900 */
[----:B-1----:R-:W-:Y:S02]  /*0280*/  IMAD.U32 R6, RZ, RZ, UR8 ;  /* 0x00000008ff067e24 */ /* 0x002fe4000f8e00ff */
[----:B------:R-:W-:Y:S02]  /*0290*/  IMAD.U32 R7, RZ, RZ, UR9 ;  /* 0x00000009ff077e24 */ /* 0x000fe4000f8e00ff */
[----:B------:R-:W-:Y:S01]  /*02a0*/  IMAD.U32 R8, RZ, RZ, UR4 ;  /* 0x00000004ff087e24 */ /* 0x000fe2000f8e00ff */
[----:B------:R-:W1:Y:S01]  /*02b0*/  S2UR UR29, SR_CTAID.X ;  /* 0x00000000001d79c3 */ /* 0x000e620000002500 */
[----:B------:R-:W-:Y:S01]  /*02c0*/  IMAD.U32 R9, RZ, RZ, UR5 ;  /* 0x00000005ff097e24 */ /* 0x000fe2000f8e00ff */
[----:B------:R-:W4:Y:S01]  /*02d0*/  @!P3 LDG.E R4, desc[UR24][R6.64] ;  /* 0x000000180604b981 */ /* 0x000f22000c1e1900 */
[----:B------:R-:W3:Y:S03]  /*02e0*/  @!UP4 LDCU UR27, c[0x0][0x434] ;  /* 0x00008680ff1bc7ac */ /* 0x000ee60008000800 */
[----:B------:R2:W5:Y:S01]  /*02f0*/  @P0 LDG.E R0, desc[UR24][R8.64] ;  /* 0x0000001808000981 */ /* 0x000562000c1e1900 */
[----:B------:R-:W-:Y:S01]  /*0300*/  UMOV UR19, 0xffffffff ;  /* 0xffffffff00137882 */ /* 0x000fe20000000000 */
[----:B------:R-:W-:Y:S01]  /*0310*/  UISETP.NE.U32.AND UP1, UPT, UR6, URZ, UPT ;  /* 0x000000ff0600728c */ /* 0x000fe2000bf25070 */
[----:B------:R-:W-:Y:S01]  /*0320*/  UMOV UR14, 0xffffffff ;  /* 0xffffffff000e7882 */ /* 0x000fe20000000000 */
[----:B------:R-:W-:-:S02]  /*0330*/  UMOV UR13, URZ ;  /* 0x000000ff000d7c82 */ /* 0x000fc40008000000 */
[----:B------:R-:W-:Y:S01]  /*0340*/  UISETP.NE.AND.EX UP1, UPT, UR7, URZ, UPT, UP1 ;  /* 0x000000ff0700728c */ /* 0x000fe2000bf25310 */
[----:B------:R-:W2:Y:S10]  /*0350*/  @!UP0 LDCU UR8, c[0x0][0x43c] ;  /* 0x00008780ff0887ac */ /* 0x000eb40008000800 */
[----:B------:R-:W2:Y:S01]  /*0360*/  @!UP1 LDCU UR6, c[0x0][0x438] ;  /* 0x00008700ff0697ac */ /* 0x000ea20008000800 */
[----:B-1----:R-:W-:Y:S01]  /*0370*/  USHF.L.U32 UR23, UR29, 0x7, URZ ;  /* 0x000000071d177899 */ /* 0x002fe200080006ff */
[----:B--2---:R-:W-:-:S02]  /*0380*/  @P4 R2UR UR19, R5 ;  /* 0x00000000051342ca */ /* 0x004fc400000e0000 */
[----:B---3--:R-:W-:-:S13]  /*0390*/  @P2 R2UR UR4, R2 ;  /* 0x00000000020422ca */ /* 0x008fda00000e0000 */
[----:B------:R-:W-:Y:S01]  /*03a0*/  @UP4 UIADD3 UR27, UPT, UPT, UR4, -UR19, URZ ;  /* 0x80000013041b4290 */ /* 0x000fe2000fffe0ff */
[----:B------:R-:W1:Y:S01]  /*03b0*/  @!UP0 LDCU.64 UR4, c[0x0][0x488] ;  /* 0x00009100ff0487ac */ /* 0x000e620008000a00 */
[----:B----4-:R-:W-:Y:S02]  /*03c0*/  @P1 R2UR UR13, R3 ;  /* 0x00000000030d12ca */ /* 0x010fe400000e0000 */
[----:B------:R-:W-:-:S06]  /*03d0*/  UISETP.GT.AND UP2, UPT, UR27, UR23, UPT ;  /* 0x000000171b00728c */ /* 0x000fcc000bf44270 */
[----:B------:R-:W-:Y:S02]  /*03e0*/  PLOP3.LUT P1, PT, PT, PT, UP2, 0x80, 0x8 ;  /* 0x000000000008781c */ /* 0x000fe40003f2f028 */
[----:B------:R-:W-:Y:S01]  /*03f0*/  @!P3 R2UR UR14, R4 ;  /* 0x00000000040eb2ca */ /* 0x000fe200000e0000 */
[----:B-1----:R-:W-:-:S14]  /*0400*/  BRA.U !UP1, `(.L_x_408) ;  /* 0x0000000109187547 */ /* 0x002fdc000b800000 */
[----:B------:R-:W-:-:S13]  /*0410*/  PLOP3.LUT P2, PT, PT, PT, UP5, 0x80, 0x8 ;  /* 0x000000000008781c */ /* 0x000fda0003f4f058 */
[----:B------:R-:W2:Y:S04]  /*0420*/  @P2 LDG.E R2, desc[UR24][R6.64+0x4] ;  /* 0x0000041806022981 */ /* 0x000ea8000c1e1900 */
[----:B------:R-:W3:Y:S01]  /*0430*/  @!P2 LDG.E R3, desc[UR24][R6.64] ;  /* 0x000000180603a981 */ /* 0x000ee2000c1e1900 */
[----:B--2---:R-:W-:-:S13]  /*0440*/  @P2 R2UR UR6, R2 ;  /* 0x00000000020622ca */ /* 0x004fda00000e0000 */
[----:B------:R-:W-:-:S07]  /*0450*/  @UP5 UIADD3 UR6, UPT, UPT, UR6, -UR14, URZ ;  /* 0x8000000e06065290 */ /* 0x000fce000fffe0ff */
[----:B---3--:R-:W-:Y:S02]  /*0460*/  @!P2 R2UR UR6, R3 ;  /* 0x000000000306a2ca */ /* 0x008fe400000e0000 */
.L_x_408:
[----:B-----5:R-:W-:Y:S01]  /*0470*/  @P0 R2UR UR26, R0 ;  /* 0x00000000001a02ca */ /* 0x020fe200000e0000 */
[----:B------:R-:W-:Y:S01]  /*0480*/  @!UP0 UISETP.NE.U32.AND UP1, UPT, UR4, URZ, UPT ;  /* 0x000000ff0400828c */ /* 0x000fe2000bf25070 */
[----:B------:R-:W-:-:S13]  /*0490*/  @!P1 EXIT ;  /* 0x000000000000994d */ /* 0x000fda0003800000 */
[----:B------:R-:W1:Y:S01]  /*04a0*/  LDCU UR21, c[0x0][0x504] ;  /* 0x0000a080ff1577ac */ /* 0x000e620008000800 */
[----:B------:R-:W2:Y:S01]  /*04b0*/  S2R R187, SR_TID.X ;  /* 0x0000000000bb7919 */ /* 0x000ea20000002100 */
[----:B------:R-:W3:Y:S01]  /*04c0*/  S2UR UR28, SR_CTAID.Z ;  /* 0x00000000001c79c3 */ /* 0x000ee20000002700 */
[----:B------:R-:W-:Y:S01]  /*04d0*/  @!UP0 UISETP.NE.AND.EX UP1, UPT, UR5, URZ, UPT, UP1 ;  /* 0x000000ff0500828c */ /* 0x000fe2000bf25310 */
[----:B------:R-:W4:Y:S03]  /*04e0*/  LDCU UR22, c[0x0][0x508] ;  /* 0x0000a100ff1677ac */ /* 0x000f260008000800 */
[----:B------:R-:W-:Y:S02]  /*04f0*/  @!UP0 USEL UR8, UR8, URZ, UP1 ;  /* 0x000000ff08088287 */ /* 0x000fe40008800000 */
[----:B------:R-:W-:Y:S02]  /*0500*/  @UP0 UIADD3 UR26, UPT, UPT, UR26, -UR13, URZ ;  /* 0x8000000d1a1a0290 */ /* 0x000fe4000fffe0ff */
[----:B------:R-:W-:-:S04]  /*0510*/  @!UP0 UIADD3 UR26, UPT, UPT, UR8, UR6, -UR13 ;  /* 0x00000006081a8290 */ /* 0x000fc8000fffe80d */
[----:B------:R-:W-:Y:S02]  /*0520*/  UIADD3 UR7, UPT, UPT, UR26, 0x3f, URZ ;  /* 0x0000003f1a077890 */ /* 0x000fe4000fffe0ff */
[----:B-1----:R-:W-:Y:S02]  /*0530*/  UIADD3 UR21, UPT, UPT, UR27, UR21, URZ ;  /* 0x000000151b157290 */ /* 0x002fe4000fffe0ff */
[----:B------:R-:W-:Y:S02]  /*0540*/  UIADD3 UR5, UPT, UPT, UR7, UR23, -UR27 ;  /* 0x0000001707057290 */ /* 0x000fe4000fffe81b */
[----:B------:R-:W-:Y:S02]  /*0550*/  UIADD3 UR6, UPT, UPT, -UR21, UR23, UR26 ;  /* 0x0000001715067290 */ /* 0x000fe4000fffe11a */
[----:B----4-:R-:W-:Y:S02]  /*0560*/  UIADD3 UR5, UPT, UPT, UR5, 0x80, UR22 ;  /* 0x0000008005057890 */ /* 0x010fe4000fffe016 */
[----:B------:R-:W-:-:S02]  /*0570*/  USHF.R.S32.HI UR4, URZ, 0x1f, UR7 ;  /* 0x0000001fff047899 */ /* 0x000fc40008011407 */
[----:B------:R-:W-:Y:S02]  /*0580*/  USHF.R.S32.HI UR18, URZ, 0x1f, UR6 ;  /* 0x0000001fff127899 */ /* 0x000fe40008011406 */
[----:B------:R-:W-:Y:S02]  /*0590*/  USHF.R.S32.HI UR20, URZ, 0x1f, UR5 ;  /* 0x0000001fff147899 */ /* 0x000fe40008011405 */
[----:B------:R-:W-:Y:S02]  /*05a0*/  ULEA.HI UR4, UR4, UR7, URZ, 0x6 ;  /* 0x0000000704047291 */ /* 0x000fe4000f8f30ff */
[----:B------:R-:W-:Y:S02]  /*05b0*/  ULEA.HI UR18, UR18, UR6, URZ, 0x6 ;  /* 0x0000000612127291 */ /* 0x000fe4000f8f30ff */
[----:B------:R-:W-:Y:S02]  /*05c0*/  ULEA.HI UR20, UR20, UR5, URZ, 0x6 ;  /* 0x0000000514147291 */ /* 0x000fe4000f8f30ff */
[----:B------:R-:W-:-:S02]  /*05d0*/  USHF.R.S32.HI UR4, URZ, 0x6, UR4 ;  /* 0x00000006ff047899 */ /* 0x000fc40008011404 */
[----:B------:R-:W-:Y:S02]  /*05e0*/  USHF.R.S32.HI UR18, URZ, 0x6, UR18 ;  /* 0x00000006ff127899 */ /* 0x000fe40008011412 */
[----:B------:R-:W-:Y:S02]  /*05f0*/  USHF.R.S32.HI UR20, URZ, 0x6, UR20 ;  /* 0x00000006ff147899 */ /* 0x000fe40008011414 */
[----:B------:R-:W-:Y:S02]  /*0600*/  UISETP.LT.AND UP1, UPT, URZ, UR18, UPT ;  /* 0x00000012ff00728c */ /* 0x000fe4000bf21270 */
[----:B------:R-:W-:Y:S02]  /*0610*/  UISETP.LT.AND UP0, UPT, UR4, UR20, UPT ;  /* 0x000000140400728c */ /* 0x000fe4000bf01270 */
[----:B------:R-:W-:Y:S02]  /*0620*/  USEL UR18, URZ, UR18, !UP1 ;  /* 0x00000012ff127287 */ /* 0x000fe4000c800000 */
[----:B------:R-:W-:-:S04]  /*0630*/  USEL UR20, UR4, UR20, UP0 ;  /* 0x0000001404147287 */ /* 0x000fc80008000000 */
[----:B------:R-:W-:-:S09]  /*0640*/  UISETP.GT.AND UP0, UPT, UR20, UR18, UPT ;  /* 0x000000121400728c */ /* 0x000fd2000bf04270 */
[----:B--23--:R-:W-:Y:S05]  /*0650*/  BRA.U UP0, `(.L_x_409) ;  /* 0x0000000d000c7547 */ /* 0x00cfea000b800000 */
[----:B------:R-:W1:Y:S01]  /*0660*/  LDCU.U8 UR4, c[0x0][0x549] ;  /* 0x0000a920ff0477ac */ /* 0x000e620008000000 */
[----:B------:R-:W-:Y:S01]  /*0670*/  UISETP.NE.AND UP0, UPT, UR19, -0x1, UPT ;  /* 0xffffffff1300788c */ /* 0x000fe2000bf05270 */
[----:B------:R-:W2:Y:S10]  /*0680*/  LDCU.U8 UR10, c[0x0][0x548] ;  /* 0x0000a900ff0a77ac */ /* 0x000eb40008000000 */
[----:B------:R-:W3:Y:S01]  /*0690*/  @!UP0 LDCU.64 UR8, c[0x0][0x400] ;  /* 0x00008000ff0887ac */ /* 0x000ee20008000a00 */
[----:B-1----:R-:W-:Y:S01]  /*06a0*/  UISETP.NE.AND UP1, UPT, UR4, URZ, UPT ;  /* 0x000000ff0400728c */ /* 0x002fe2000bf25270 */
[----:B------:R-:W1:Y:S10]  /*06b0*/  @UP0 LDCU.64 UR6, c[0x0][0x408] ;  /* 0x00008100ff0607ac */ /* 0x000e740008000a00 */
[----:B------:R-:W4:Y:S01]  /*06c0*/  @UP1 LDCU.64 UR4, c[0x0][0x430] ;  /* 0x00008600ff0417ac */ /* 0x000f220008000a00 */
[----:B---3--:R-:W-:-:S03]  /*06d0*/  @!UP0 UIMAD.WIDE.U32 UR14, UR12, UR8, URZ ;  /* 0x000000080c0e82a5 */ /* 0x008fc6000f8e00ff */
[----:B------:R-:W-:Y:S01]  /*06e0*/  @UP1 UMOV UR8, 0x1 ;  /* 0x0000000100081882 */ /* 0x000fe20000000000 */
[----:B------:R-:W-:Y:S02]  /*06f0*/  @!UP0 UIMAD UR9, UR12, UR9, UR15 ;  /* 0x000000090c0982a4 */ /* 0x000fe4000f8e020f */
[----:B-1----:R-:W-:Y:S01]  /*0700*/  @UP0 UIMAD.WIDE.U32 UR16, UR19, UR6, URZ ;  /* 0x00000006131002a5 */ /* 0x002fe2000f8e00ff */
[----:B------:R-:W1:Y:S03]  /*0710*/  @UP1 LDCU UR6, c[0x0][0x430] ;  /* 0x00008600ff0617ac */ /* 0x000e660008000800 */
[----:B------:R-:W-:Y:S02]  /*0720*/  @UP0 UIMAD UR9, UR19, UR7, UR17 ;  /* 0x00000007130902a4 */ /* 0x000fe4000f8e0211 */
[----:B----4-:R-:W-:Y:S01]  /*0730*/  @UP1 UIMAD UR11, UR4, UR5, URZ ;  /* 0x00000005040b12a4 */ /* 0x010fe2000f8e02ff */
[----:B------:R-:W-:Y:S01]  /*0740*/  @UP0 UMOV UR14, UR16 ;  /* 0x00000010000e0c82 */ /* 0x000fe20008000000 */
[----:B--2---:R-:W-:Y:S10]  /*0750*/  BRA.U UP1, `(.L_x_410) ;  /* 0x0000000101287547 */ /* 0x004ff4000b800000 */
[----:B------:R-:W-:Y:S01]  /*0760*/  UISETP.NE.AND UP0, UPT, UR10, URZ, UPT ;  /* 0x000000ff0a00728c */ /* 0x000fe2000bf05270 */
[----:B------:R-:W2:Y:S10]  /*0770*/  LDCU UR5, c[0x0][0x3e0] ;  /* 0x00007c00ff0577ac */ /* 0x000eb40008000800 */
[----:B------:R-:W2:Y:S01]  /*0780*/  @UP0 LDCU UR8, c[0x0][0x454] ;  /* 0x00008a80ff0807ac */ /* 0x000ea20008000800 */
[----:B------:R-:W3:Y:S01]  /*0790*/  @!UP0 LDCU UR4, c[0x0][0x434] ;  /* 0x00008680ff0487ac */ /* 0x000ee20008000800 */
[----:B------:R-:W4:Y:S01]  /*07a0*/  @UP0 LDCU UR11, c[0x0][0x454] ;  /* 0x00008a80ff0b07ac */ /* 0x000f220008000800 */
[----:B-1----:R-:W-:Y:S01]  /*07b0*/  @UP0 UMOV UR6, 0x1 ;  /* 0x0000000100060882 */ /* 0x002fe20000000000 */
[----:B----4-:R-:W4:Y:S01]  /*07c0*/  @!UP0 LDCU UR11, c[0x0][0x434] ;  /* 0x00008680ff0b87ac */ /* 0x010f220008000800 */
[----:B------:R-:W-:Y:S01]  /*07d0*/  @!UP0 UMOV UR6, 0x1 ;  /* 0x0000000100068882 */ /* 0x000fe20000000000 */
[----:B--2---:R-:W-:-:S02]  /*07e0*/  @UP0 UIMAD UR8, UR8, UR5, URZ ;  /* 0x00000005080802a4 */ /* 0x004fc4000f8e02ff */
[----:B---3--:R-:W-:-:S12]  /*07f0*/  @!UP0 UIMAD UR8, UR4, UR5, URZ ;  /* 0x00000005040882a4 */ /* 0x008fd8000f8e02ff */
.L_x_410:
[----:B------:R-:W2:Y:S01]  /*0800*/  LDCU UR7, c[0x0][0x434] ;  /* 0x00008680ff0777ac */ /* 0x000ea20008000800 */
[----:B------:R-:W-:Y:S01]  /*0810*/  IMAD.SHL.U32 R0, R187, 0x8, RZ ;  /* 0x00000008bb007824 */ /* 0x000fe200078e00ff */
[----:B------:R-:W-:Y:S01]  /*0820*/  SHF.R.U32.HI R187, RZ, 0x3, R187 ;  /* 0x00000003ffbb7819 */ /* 0x000fe200000116bb */
[----:B------:R-:W-:Y:S01]  /*0830*/  BSSY.RECONVERGENT B0, `(.L_x_411) ;  /* 0x0000034000007945 */ /* 0x000fe20003800200 */
[----:B------:R-:W3:Y:S02]  /*0840*/  LDCU.64 UR4, c[0x0][0x410] ;  /* 0x00008200ff0477ac */ /* 0x000ee40008000a00 */
[----:B------:R-:W-:Y:S01]  /*0850*/  LOP3.LUT R0, R0, 0x38, RZ, 0xc0, !PT ;  /* 0x0000003800007812 */ /* 0x000fe200078ec0ff */
[C---:B------:R-:W-:Y:S01]  /*0860*/  VIADD R10, R187.reuse, 0x20 ;  /* 0x00000020bb0a7836 */ /* 0x040fe20000000000 */
[----:B------:R-:W-:Y:S01]  /*0870*/  UISETP.NE.AND UP1, UPT, UR10, URZ, !UP1 ;  /* 0x000000ff0a00728c */ /* 0x000fe2000cf25270 */
[C---:B------:R-:W-:Y:S01]  /*0880*/  VIADD R9, R187.reuse, 0x40 ;  /* 0x00000040bb097836 */ /* 0x040fe20000000000 */
[----:B------:R-:W-:Y:S01]  /*0890*/  UIADD3 UR27, UPT, UPT, -UR23, UR27, URZ ;  /* 0x0000001b171b7290 */ /* 0x000fe2000fffe1ff */
[C---:B------:R-:W-:Y:S01]  /*08a0*/  IADD3 R2, P0, PT, R0.reuse, UR14, RZ ;  /* 0x0000000e00027c10 */ /* 0x040fe2000ff1e0ff */
[----:B------:R-:W-:Y:S01]  /*08b0*/  UISETP.NE.AND UP0, UPT, UR19, -0x1, UPT ;  /* 0xffffffff1300788c */ /* 0x000fe2000bf05270 */
[C---:B------:R-:W-:Y:S01]  /*08c0*/  VIADD R8, R187.reuse, 0x60 ;  /* 0x00000060bb087836 */ /* 0x040fe20000000000 */
[----:B-1----:R-:W-:Y:S01]  /*08d0*/  UIMAD UR23, UR23, UR6, URZ ;  /* 0x00000006171772a4 */ /* 0x002fe2000f8e02ff */
[----:B------:R-:W-:Y:S01]  /*08e0*/  LOP3.LUT R12, R0, 0x40, RZ, 0xfc, !PT ;  /* 0x00000040000c7812 */ /* 0x000fe200078efcff */
[----:B------:R-:W-:Y:S01]  /*08f0*/  IMAD.X R3, RZ, RZ, UR9, P0 ;  /* 0x00000009ff037e24 */ /* 0x000fe200080e06ff */
[----:B------:R-:W-:Y:S01]  /*0900*/  ISETP.GE.AND P3, PT, R187, UR27, PT ;  /* 0x0000001bbb007c0c */ /* 0x000fe2000bf66270 */
[----:B--2---:R-:W-:Y:S01]  /*0910*/  UIMAD UR7, UR12, UR7, URZ ;  /* 0x000000070c0772a4 */ /* 0x004fe2000f8e02ff */
[----:B------:R-:W-:-:S02]  /*0920*/  ISETP.GE.AND P2, PT, R10, UR27, PT ;  /* 0x0000001b0a007c0c */ /* 0x000fc4000bf46270 */
[----:B------:R-:W-:Y:S01]  /*0930*/  ISETP.GE.AND P1, PT, R9, UR27, PT ;  /* 0x0000001b09007c0c */ /* 0x000fe2000bf26270 */
[----:B---3--:R-:W-:Y:S01]  /*0940*/  IMAD.U32 R4, RZ, RZ, UR4 ;  /* 0x00000004ff047e24 */ /* 0x008fe2000f8e00ff */
[----:B------:R-:W-:Y:S01]  /*0950*/  USEL UR7, UR7, UR19, !UP0 ;  /* 0x0000001307077287 */ /* 0x000fe2000c000000 */
[----:B------:R-:W-:Y:S01]  /*0960*/  IMAD.U32 R15, RZ, RZ, UR5 ;  /* 0x00000005ff0f7e24 */ /* 0x000fe2000f8e00ff */
[----:B----4-:R-:W-:Y:S01]  /*0970*/  UIMAD UR4, UR28, UR11, URZ ;  /* 0x0000000b1c0472a4 */ /* 0x010fe2000f8e02ff */
[----:B------:R-:W-:Y:S01]  /*0980*/  IMAD.WIDE.U32 R4, R4, UR28, R2 ;  /* 0x0000001c04047c25 */ /* 0x000fe2000f8e0002 */
[----:B------:R-:W-:Y:S01]  /*0990*/  USHF.R.S32.HI UR5, URZ, 0x1f, UR7 ;  /* 0x0000001fff057899 */ /* 0x000fe20008011407 */
[----:B------:R-:W-:Y:S01]  /*09a0*/  ISETP.GE.AND P0, PT, R8, UR27, PT ;  /* 0x0000001b08007c0c */ /* 0x000fe2000bf06270 */
[----:B------:R-:W-:Y:S01]  /*09b0*/  @!UP1 UIMAD UR4, UR12, UR8, UR4 ;  /* 0x000000080c0492a4 */ /* 0x000fe2000f8e0204 */
[----:B------:R-:W-:Y:S01]  /*09c0*/  IMAD R15, R15, UR28, R5 ;  /* 0x0000001c0f0f7c24 */ /* 0x000fe2000f8e0205 */
[----:B------:R-:W-:Y:S01]  /*09d0*/  USEL UR7, UR7, URZ, UP1 ;  /* 0x000000ff07077287 */ /* 0x000fe20008800000 */
[----:B------:R-:W-:Y:S01]  /*09e0*/  LOP3.LUT R11, R0, 0x80, RZ, 0xfc, !PT ;  /* 0x00000080000b7812 */ /* 0x000fe200078efcff */
[----:B------:R-:W-:-:S02]  /*09f0*/  USEL UR5, UR5, URZ, UP1 ;  /* 0x000000ff05057287 */ /* 0x000fc40008800000 */
[----:B------:R-:W-:Y:S02]  /*0a00*/  USHF.R.S32.HI UR12, URZ, 0x1f, UR23 ;  /* 0x0000001fff0c7899 */ /* 0x000fe40008011417 */
[----:B------:R-:W-:Y:S02]  /*0a10*/  USHF.R.S32.HI UR8, URZ, 0x1f, UR4 ;  /* 0x0000001fff087899 */ /* 0x000fe40008011404 */
[----:B------:R-:W-:Y:S02]  /*0a20*/  UIADD3 UR7, UP1, UP0, UR23, UR7, UR4 ;  /* 0x0000000717077290 */ /* 0x000fe4000f83e004 */
[----:B------:R-:W-:Y:S02]  /*0a30*/  UIMAD.WIDE.U32 UR10, UR29, 0x80, URZ ;  /* 0x000000801d0a78a5 */ /* 0x000fe4000f8e00ff */
[----:B------:R-:W-:-:S04]  /*0a40*/  UIADD3.X UR12, UPT, UPT, UR12, UR5, UR8, UP1, UP0 ;  /* 0x000000050c0c7290 */ /* 0x000fc80008fe0408 */
[----:B------:R-:W-:Y:S01]  /*0a50*/  LOP3.LUT R7, R187, UR10, RZ, 0xfc, !PT ;  /* 0x0000000abb077c12 */ /* 0x000fe2000f8efcff */
[----:B------:R-:W-:Y:S07]  /*0a60*/  @P3 BRA `(.L_x_412) ;  /* 0x0000000000403947 */ /* 0x000fee0003800000 */
[----:B------:R-:W1:Y:S01]  /*0a70*/  LDC.64 R2, c[0x0][0x408] ;  /* 0x00010200ff027b82 */ /* 0x000e620000000a00 */
[----:B------:R-:W2:Y:S01]  /*0a80*/  LDCU UR8, c[0x0][0x440] ;  /* 0x00008800ff0877ac */ /* 0x000ea20008000800 */
[----:B------:R-:W-:Y:S01]  /*0a90*/  IMAD.MOV.U32 R14, RZ, RZ, R4 ;  /* 0x000000ffff0e7224 */ /* 0x000fe200078e0004 */
[----:B------:R-:W3:Y:S01]  /*0aa0*/  LDCU.64 UR4, c[0x0][0x3f0] ;  /* 0x00007e00ff0477ac */ /* 0x000ee20008000a00 */
[----:B--2---:R-:W-:Y:S02]  /*0ab0*/  ISETP.GE.AND P6, PT, R0, UR8, PT ;  /* 0x0000000800007c0c */ /* 0x004fe4000bfc6270 */
[----:B------:R-:W-:Y:S02]  /*0ac0*/  ISETP.GE.AND P5, PT, R12, UR8, PT ;  /* 0x000000080c007c0c */ /* 0x000fe4000bfa6270 */
[----:B------:R-:W-:Y:S01]  /*0ad0*/  ISETP.GE.AND P4, PT, R11, UR8, PT ;  /* 0x000000080b007c0c */ /* 0x000fe2000bf86270 */
[----:B-1----:R-:W-:Y:S02]  /*0ae0*/  IMAD R6, R2, UR11, RZ ;  /* 0x0000000b02067c24 */ /* 0x002fe4000f8e02ff */
[----:B------:R-:W-:-:S04]  /*0af0*/  IMAD.WIDE.U32 R16, R7, R2, R14 ;  /* 0x0000000207107225 */ /* 0x000fc800078e000e */
[----:B------:R-:W-:Y:S01]  /*0b00*/  IMAD R3, R7, R3, R6 ;  /* 0x0000000307037224 */ /* 0x000fe200078e0206 */
[----:B---3--:R-:W-:-:S03]  /*0b10*/  LEA R2, P3, R16, UR4, 0x1 ;  /* 0x0000000410027c11 */ /* 0x008fc6000f8608ff */
[----:B------:R-:W-:-:S05]  /*0b20*/  IMAD.IADD R3, R17, 0x1, R3 ;  /* 0x0000000111037824 */ /* 0x000fca00078e0203 */
[----:B------:R-:W-:-:S05]  /*0b30*/  LEA.HI.X R3, R16, UR5, R3, 0x1, P3 ;  /* 0x0000000510037c11 */ /* 0x000fca00098f0c03 */
[----:B------:R1:W-:Y:S04]  /*0b40*/  @!P6 STG.E.128 desc[UR24][R2.64], RZ ;  /* 0x000000ff0200e986 */ /* 0x0003e8000c101d18 */
[----:B------:R1:W-:Y:S04]  /*0b50*/  @!P5 STG.E.128 desc[UR24][R2.64+0x80], RZ ;  /* 0x000080ff0200d986 */ /* 0x0003e8000c101d18 */
[----:B------:R1:W-:Y:S02]  /*0b60*/  @!P4 STG.E.128 desc[UR24][R2.64+0x100], RZ ;  /* 0x000100ff0200c986 */ /* 0x0003e4000c101d18 */
.L_x_412:
[----:B------:R-:W-:Y:S05]  /*0b70*/  BSYNC.RECONVERGENT B0 ;  /* 0x0000000000007941 */ /* 0x000fea0003800200 */
.L_x_411:
[----:B------:R-:W-:Y:S01]  /*0b80*/  BSSY.RECONVERGENT B0, `(.L_x_413) ;  /* 0x0000016000007945 */ /* 0x000fe20003800200 */
[----:B------:R-:W-:-:S03]  /*0b90*/  ISETP.NE.AND P3, PT, R0, RZ, PT ;  /* 0x000000ff0000720c */ /* 0x000fc60003f65270 */
[----:B------:R-:W-:Y:S10]  /*0ba0*/  @P2 BRA `(.L_x_414) ;  /* 0x00000000004c2947 */ /* 0x000ff40003800000 */
[----:B------:R-:W2:Y:S01]  /*0bb0*/  LDCU.64 UR8, c[0x0][0x408] ;  /* 0x00008100ff0877ac */ /* 0x000ea20008000a00 */
[----:B-1----:R-:W-:Y:S01]  /*0bc0*/  IADD3 R3, P2, PT, R7, 0x20, RZ ;  /* 0x0000002007037810 */ /* 0x002fe20007f5e0ff */
[----:B------:R-:W-:Y:S01]  /*0bd0*/  IMAD.MOV.U32 R16, RZ, RZ, R4 ;  /* 0x000000ffff107224 */ /* 0x000fe200078e0004 */
[----:B------:R-:W-:Y:S01]  /*0be0*/  MOV R17, R15 ;  /* 0x0000000f00117202 */ /* 0x000fe20000000f00 */
[----:B------:R-:W1:Y:S02]  /*0bf0*/  LDCU UR13, c[0x0][0x440] ;  /* 0x00008800ff0d77ac */ /* 0x000e640008000800 */
[----:B------:R-:W-:Y:S01]  /*0c00*/  IMAD.X R2, RZ, RZ, UR11, P2 ;  /* 0x0000000bff027e24 */ /* 0x000fe200090e06ff */
[----:B------:R-:W3:Y:S03]  /*0c10*/  LDCU.64 UR4, c[0x0][0x3f0] ;  /* 0x00007e00ff0477ac */ /* 0x000ee60008000a00 */
[----:B--2---:R-:W-:-:S02]  /*0c20*/  IMAD R2, R2, UR8, RZ ;  /* 0x0000000802027c24 */ /* 0x004fc4000f8e02ff */
[----:B------:R-:W-:Y:S01]  /*0c30*/  IMAD.WIDE.U32 R16, R3, UR8, R16 ;  /* 0x0000000803107c25 */ /* 0x000fe2000f8e0010 */
[----:B-1----:R-:W-:-:S03]  /*0c40*/  ISETP.GE.AND P5, PT, R0, UR13, PT ;  /* 0x0000000d00007c0c */ /* 0x002fc6000bfa6270 */
        /* <DEDUP_REMOVED lines=9> */
.L_x_414:
[----:B------:R-:W-:Y:S05]  /*0ce0*/  BSYNC.RECONVERGENT B0 ;  /* 0x0000000000007941 */ /* 0x000fea0003800200 */
.L_x_413:
[----:B------:R-:W-:Y:S01]  /*0cf0*/  BSSY.RECONVERGENT B0, `(.L_x_415) ;  /* 0x0000016000007945 */ /* 0x000fe20003800200 */
[----:B------:R-:W-:-:S03]  /*0d00*/  ISETP.GE.OR P6, PT, R187, UR27, P3 ;  /* 0x0000001bbb007c0c */ /* 0x000fc60009fc6670 */
[----:B------:R-:W-:Y:S10]  /*0d10*/  @P1 BRA `(.L_x_416) ;  /* 0x00000000004c1947 */ /* 0x000ff40003800000 */
[----:B------:R-:W3:Y:S01]  /*0d20*/  LDCU.64 UR8, c[0x0][0x408] ;  /* 0x00008100ff0877ac */ /* 0x000ee20008000a00 */
[----:B-1----:R-:W-:Y:S01]  /*0d30*/  IADD3 R3, P1, PT, R7, 0x40, RZ ;  /* 0x0000004007037810 */ /* 0x002fe20007f3e0ff */
[----:B------:R-:W-:Y:S01]  /*0d40*/  IMAD.MOV.U32 R16, RZ, RZ, R4 ;  /* 0x000000ffff107224 */ /* 0x000fe200078e0004 */
[----:B------:R-:W-:Y:S01]  /*0d50*/  MOV R17, R15 ;  /* 0x0000000f00117202 */ /* 0x000fe20000000f00 */
[----:B------:R-:W1:Y:S02]  /*0d60*/  LDCU UR13, c[0x0][0x440] ;  /* 0x00008800ff0d77ac */ /* 0x000e640008000800 */
[----:B------:R-:W-:Y:S01]  /*0d70*/  IMAD.X R2, RZ, RZ, UR11, P1 ;  /* 0x0000000bff027e24 */ /* 0x000fe200088e06ff */
[----:B------:R-:W2:Y:S03]  /*0d80*/  LDCU.64 UR4, c[0x0][0x3f0] ;  /* 0x00007e00ff0477ac */ /* 0x000ea60008000a00 */
[----:B---3--:R-:W-:-:S02]  /*0d90*/  IMAD R2, R2, UR8, RZ ;  /* 0x0000000802027c24 */ /* 0x008fc4000f8e02ff */
        /* <DEDUP_REMOVED lines=11> */
.L_x_416:
[----:B------:R-:W-:Y:S05]  /*0e50*/  BSYNC.RECONVERGENT B0 ;  /* 0x0000000000007941 */ /* 0x000fea0003800200 */
.L_x_415:
[----:B------:R-:W-:Y:S01]  /*0e60*/  BSSY.RECONVERGENT B0, `(.L_x_417) ;  /* 0x0000017000007945 */ /* 0x000fe20003800200 */
[----:B------:R-:W-:Y:S02]  /*0e70*/  ISETP.GE.OR P5, PT, R10, UR27, P3 ;  /* 0x0000001b0a007c0c */ /* 0x000fe40009fa6670 */
[----:B------:R-:W-:Y:S02]  /*0e80*/  ISETP.GE.OR P4, PT, R9, UR27, P3 ;  /* 0x0000001b09007c0c */ /* 0x000fe40009f86670 */
[----:B------:R-:W-:Y:S01]  /*0e90*/  ISETP.GE.OR P3, PT, R8, UR27, P3 ;  /* 0x0000001b08007c0c */ /* 0x000fe20009f66670 */
[----:B------:R-:W-:-:S12]  /*0ea0*/  @P0 BRA `(.L_x_418) ;  /* 0x0000000000480947 */ /* 0x000fd80003800000 */
[----:B------:R-:W4:Y:S01]  /*0eb0*/  LDCU.64 UR8, c[0x0][0x408] ;  /* 0x00008100ff0877ac */ /* 0x000f220008000a00 */
[----:B------:R-:W-:Y:S01]  /*0ec0*/  IADD3 R7, P0, PT, R7, 0x60, RZ ;  /* 0x0000006007077810 */ /* 0x000fe20007f1e0ff */
[----:B------:R-:W-:Y:S01]  /*0ed0*/  IMAD.MOV.U32 R5, RZ, RZ, R15 ;  /* 0x000000ffff057224 */ /* 0x000fe200078e000f */
[----:B------:R-:W5:Y:S03]  /*0ee0*/  LDCU.64 UR4, c[0x0][0x3f0] ;  /* 0x00007e00ff0477ac */ /* 0x000f660008000a00 */
[----:B-1----:R-:W-:Y:S01]  /*0ef0*/  IMAD.X R2, RZ, RZ, UR11, P0 ;  /* 0x0000000bff027e24 */ /* 0x002fe200080e06ff */
[----:B------:R-:W1:Y:S03]  /*0f00*/  LDCU UR13, c[0x0][0x440] ;  /* 0x00008800ff0d77ac */ /* 0x000e660008000800 */
[----:B----4-:R-:W-:-:S02]  /*0f10*/  IMAD R2, R2, UR8, RZ ;  /* 0x0000000802027c24 */ /* 0x010fc4000f8e02ff */
[----:B------:R-:W-:-:S04]  /*0f20*/  IMAD.WIDE.U32 R4, R7, UR8, R4 ;  /* 0x0000000807047c25 */ /* 0x000fc8000f8e0004 */
[----:B------:R-:W-:Y:S01]  /*0f30*/  IMAD R7, R7, UR9, R2 ;  /* 0x0000000907077c24 */ /* 0x000fe2000f8e0202 */
[----:B-----5:R-:W-:Y:S02]  /*0f40*/  LEA R2, P0, R4, UR4, 0x1 ;  /* 0x0000000404027c11 */ /* 0x020fe4000f8008ff */
[----:B-1----:R-:W-:Y:S01]  /*0f50*/  ISETP.GE.AND P2, PT, R0, UR13, PT ;  /* 0x0000000d00007c0c */ /* 0x002fe2000bf46270 */
[----:B------:R-:W-:Y:S01]  /*0f60*/  IMAD.IADD R7, R5, 0x1, R7 ;  /* 0x0000000105077824 */ /* 0x000fe200078e0207 */
[----:B------:R-:W-:-:S04]  /*0f70*/  ISETP.GE.AND P1, PT, R12, UR13, PT ;  /* 0x0000000d0c007c0c */ /* 0x000fc8000bf26270 */
[----:B------:R-:W-:Y:S02]  /*0f80*/  LEA.HI.X R3, R4, UR5, R7, 0x1, P0 ;  /* 0x0000000504037c11 */ /* 0x000fe400080f0c07 */
[----:B------:R-:W-:-:S05]  /*0f90*/  ISETP.GE.AND P0, PT, R11, UR13, PT ;  /* 0x0000000d0b007c0c */ /* 0x000fca000bf06270 */
[----:B------:R4:W-:Y:S04]  /*0fa0*/  @!P2 STG.E.128 desc[UR24][R2.64], RZ ;  /* 0x000000ff0200a986 */ /* 0x0009e8000c101d18 */
[----:B------:R4:W-:Y:S04]  /*0fb0*/  @!P1 STG.E.128 desc[UR24][R2.64+0x80], RZ ;  /* 0x000080ff02009986 */ /* 0x0009e8000c101d18 */
[----:B------:R4:W-:Y:S02]  /*0fc0*/  @!P0 STG.E.128 desc[UR24][R2.64+0x100], RZ ;  /* 0x000100ff02008986 */ /* 0x0009e4000c101d18 */
.L_x_418:
[----:B------:R-:W-:Y:S05]  /*0fd0*/  BSYNC.RECONVERGENT B0 ;  /* 0x0000000000007941 */ /* 0x000fea0003800200 */
.L_x_417:
[----:B------:R-:W-:Y:S04]  /*0fe0*/  BSSY.RECONVERGENT B0, `(.L_x_419) ;  /* 0x000000a000007945 */ /* 0x000fe80003800200 */
[----:B------:R-:W-:Y:S05]  /*0ff0*/  @P6 BRA `(.L_x_420) ;  /* 0x0000000000206947 */ /* 0x000fea0003800000 */
[----:B------:R-:W5:Y:S01]  /*1000*/  LDCU.64 UR4, c[0x0][0x420] ;  /* 0x00008400ff0477ac */ /* 0x000f620008000a00 */
[----:B------:R-:W-:Y:S02]  /*1010*/  IMAD R0, R187, UR6, RZ ;  /* 0x00000006bb007c24 */ /* 0x000fe4000f8e02ff */
[----:B------:R-:W-:-:S03]  /*1020*/  IMAD.MOV.U32 R5, RZ, RZ, 0x7f800000 ;  /* 0x7f800000ff057424 */ /* 0x000fc600078e00ff */
[----:B-1--4-:R-:W-:-:S04]  /*1030*/  IADD3 R3, P0, PT, R0, UR7, RZ ;  /* 0x0000000700037c10 */ /* 0x012fc8000ff1e0ff */
[----:B------:R-:W-:Y:S02]  /*1040*/  LEA.HI.X.SX32 R0, R0, UR12, 0x1, P0 ;  /* 0x0000000c00007c11 */ /* 0x000fe400080f0eff */
[----:B-----5:R-:W-:-:S04]  /*1050*/  LEA R2, P0, R3, UR4, 0x2 ;  /* 0x0000000403027c11 */ /* 0x020fc8000f8010ff */
[----:B------:R-:W-:-:S05]  /*1060*/  LEA.HI.X R3, R3, UR5, R0, 0x2, P0 ;  /* 0x0000000503037c11 */ /* 0x000fca00080f1400 */
[----:B------:R1:W-:Y:S04]  /*1070*/  STG.E desc[UR24][R2.64], R5 ;  /* 0x0000000502007986 */ /* 0x0003e8000c101918 */
.L_x_420:
[----:B------:R-:W-:Y:S05]  /*1080*/  BSYNC.RECONVERGENT B0 ;  /* 0x0000000000007941 */ /* 0x000fea0003800200 */
.L_x_419:
[----:B------:R-:W-:Y:S04]  /*1090*/  BSSY.RECONVERGENT B0, `(.L_x_421) ;  /* 0x000000a000007945 */ /* 0x000fe80003800200 */
[----:B------:R-:W-:Y:S05]  /*10a0*/  @P5 BRA `(.L_x_422) ;  /* 0x0000000000205947 */ /* 0x000fea0003800000 */
[----:B------:R-:W5:Y:S01]  /*10b0*/  LDCU.64 UR4, c[0x0][0x420] ;  /* 0x00008400ff0477ac */ /* 0x000f620008000a00 */
[----:B------:R-:W-:Y:S02]  /*10c0*/  IMAD R0, R10, UR6, RZ ;  /* 0x000000060a007c24 */ /* 0x000fe4000f8e02ff */
[----:B-1----:R-:W-:-:S03]  /*10d0*/  IMAD.MOV.U32 R5, RZ, RZ, 0x7f800000 ;  /* 0x7f800000ff057424 */ /* 0x002fc600078e00ff */
[----:B----4-:R-:W-:-:S04]  /*10e0*/  IADD3 R3, P0, PT, R0, UR7, RZ ;  /* 0x0000000700037c10 */ /* 0x010fc8000ff1e0ff */
[----:B------:R-:W-:Y:S02]  /*10f0*/  LEA.HI.X.SX32 R0, R0, UR12, 0x1, P0 ;  /* 0x0000000c00007c11 */ /* 0x000fe400080f0eff */
[----:B-----5:R-:W-:-:S04]  /*1100*/  LEA R2, P0, R3, UR4, 0x2 ;  /* 0x0000000403027c11 */ /* 0x020fc8000f8010ff */
[----:B------:R-:W-:-:S05]  /*1110*/  LEA.HI.X R3, R3, UR5, R0, 0x2, P0 ;  /* 0x0000000503037c11 */ /* 0x000fca00080f1400 */
[----:B------:R1:W-:Y:S04]  /*1120*/  STG.E desc[UR24][R2.64], R5 ;  /* 0x0000000502007986 */ /* 0x0003e8000c101918 */
.L_x_422:
[----:B------:R-:W-:Y:S05]  /*1130*/  BSYNC.RECONVERGENT B0 ;  /* 0x0000000000007941 */ /* 0x000fea0003800200 */
.L_x_421:
        /* <DEDUP_REMOVED lines=10> */
.L_x_424:
[----:B------:R-:W-:Y:S05]  /*11e0*/  BSYNC.RECONVERGENT B0 ;  /* 0x0000000000007941 */ /* 0x000fea0003800200 */
.L_x_423:
[----:B------:R-:W-:Y:S05]  /*11f0*/  @P3 EXIT ;  /* 0x000000000000394d */ /* 0x000fea0003800000 */
[----:B------:R-:W5:Y:S01]  /*1200*/  LDCU.64 UR4, c[0x0][0x420] ;  /* 0x00008400ff0477ac */ /* 0x000f620008000a00 */
[----:B------:R-:W-:Y:S02]  /*1210*/  IMAD R0, R8, UR6, RZ ;  /* 0x0000000608007c24 */ /* 0x000fe4000f8e02ff */
[----:B-1----:R-:W-:-:S03]  /*1220*/  IMAD.MOV.U32 R5, RZ, RZ, 0x7f800000 ;  /* 0x7f800000ff057424 */ /* 0x002fc600078e00ff */
[----:B----4-:R-:W-:-:S04]  /*1230*/  IADD3 R3, P0, PT, R0, UR7, RZ ;  /* 0x0000000700037c10 */ /* 0x010fc8000ff1e0ff */
[----:B------:R-:W-:Y:S02]  /*1240*/  LEA.HI.X.SX32 R0, R0, UR12, 0x1, P0 ;  /* 0x0000000c00007c11 */ /* 0x000fe400080f0eff */
[----:B-----5:R-:W-:-:S04]  /*1250*/  LEA R2, P0, R3, UR4, 0x2 ;  /* 0x0000000403027c11 */ /* 0x020fc8000f8010ff */
[----:B------:R-:W-:-:S05]  /*1260*/  LEA.HI.X R3, R3, UR5, R0, 0x2, P0 ;  /* 0x0000000503037c11 */ /* 0x000fca00080f1400 */
[----:B------:R-:W-:Y:S01]  /*1270*/  STG.E desc[UR24][R2.64], R5 ;  /* 0x0000000502007986 */ /* 0x000fe2000c101918 */
[----:B------:R-:W-:Y:S05]  /*1280*/  EXIT ;  /* 0x000000000000794d */ /* 0x000fea0003800000 */
.L_x_409:
[----:B------:R-:W-:Y:S02]  /*1290*/  UISETP.NE.AND UP0, UPT, UR19, -0x1, UPT ;  /* 0xffffffff1300788c */ /* 0x000fe4000bf05270 */
[----:B------:R-:W-:-:S09]  /*12a0*/  UISETP.NE.AND UP1, UPT, UR14, -0x1, UPT ;  /* 0xffffffff0e00788c */ /* 0x000fd2000bf25270 */
[----:B------:R-:W1:Y:S01]  /*12b0*/  @!UP0 LDCU.64 UR6, c[0x0][0x398] ;  /* 0x00007300ff0687ac */ /* 0x000e620008000a00 */
[----:B------:R-:W2:Y:S01]  /*12c0*/  @UP0 LDCU.64 UR4, c[0x0][0x3b0] ;  /* 0x00007600ff0407ac */ /* 0x000ea20008000a00 */
[----:B-1----:R-:W-:Y:S02]  /*12d0*/  @!UP0 UIMAD.WIDE.U32 UR32, UR12, UR6, URZ ;  /* 0x000000060c2082a5 */ /* 0x002fe4000f8e00ff */
[----:B--2---:R-:W-:Y:S02]  /*12e0*/  @UP0 UIMAD.WIDE.U32 UR8, UR19, UR4, URZ ;  /* 0x00000004130802a5 */ /* 0x004fe4000f8e00ff */
[----:B------:R-:W-:Y:S02]  /*12f0*/  @!UP0 UIMAD UR30, UR12, UR7, UR33 ;  /* 0x000000070c1e82a4 */ /* 0x000fe4000f8e0221 */
[----:B------:R-:W-:-:S03]  /*1300*/  @UP0 UIMAD UR30, UR19, UR5, UR9 ;  /* 0x00000005131e02a4 */ /* 0x000fc6000f8e0209 */
[----:B------:R-:W-:Y:S01]  /*1310*/  @UP0 UMOV UR32, UR8 ;  /* 0x0000000800200c82 */ /* 0x000fe20008000000 */
[----:B------:R-:W-:Y:S08]  /*1320*/  BRA.U UP1, `(.L_x_425) ;  /* 0x00000001012c7547 */ /* 0x000ff0000b800000 */
[----:B------:R-:W1:Y:S01]  /*1330*/  LDCU.64 UR10, c[0x0][0x3b8] ;  /* 0x00007700ff0a77ac */ /* 0x000e620008000a00 */
[----:B------:R-:W2:Y:S01]  /*1340*/  LDCU.64 UR4, c[0x0][0x3a0] ;  /* 0x00007400ff0477ac */ /* 0x000ea20008000a00 */
[----:B------:R-:W-:-:S04]  /*1350*/  USHF.R.S32.HI UR6, URZ, 0x1f, UR13 ;  /* 0x0000001fff067899 */ /* 0x000fc8000801140d */
[----:B-1----:R-:W-:Y:S02]  /*1360*/  UIMAD UR6, UR6, UR10, URZ ;  /* 0x0000000a060672a4 */ /* 0x002fe4000f8e02ff */
[----:B------:R-:W-:Y:S02]  /*1370*/  UIMAD.WIDE.U32 UR8, UR13, UR10, URZ ;  /* 0x0000000a0d0872a5 */ /* 0x000fe4000f8e00ff */
[----:B------:R-:W-:-:S04]  /*1380*/  UIMAD UR6, UR13, UR11, UR6 ;  /* 0x0000000b0d0672a4 */ /* 0x000fc8000f8e0206 */
[----:B------:R-:W-:-:S03]  /*1390*/  UIADD3 UR7, UPT, UPT, UR9, UR6, URZ ;  /* 0x0000000609077290 */ /* 0x000fc6000fffe0ff */
[----:B------:R-:W-:Y:S02]  /*13a0*/  UMOV UR6, UR8 ;  /* 0x0000000800067c82 */ /* 0x000fe40008000000 */
[----:B--2---:R-:W-:-:S04]  /*13b0*/  UIMAD.WIDE.U32 UR16, UR12, UR4, UR6 ;  /* 0x000000040c1072a5 */ /* 0x004fc8000f8e0006 */
[----:B------:R-:W-:Y:S01]  /*13c0*/  UIMAD UR6, UR12, UR5, UR17 ;  /* 0x000000050c0672a4 */ /* 0x000fe2000f8e0211 */
[----:B------:R-:W-:Y:S05]  /*13d0*/  BRA `(.L_x_426) ;  /* 0x0000000000147947 */ /* 0x000fea0003800000 */
.L_x_425:
[----:B------:R-:W1:Y:S01]  /*13e0*/  LDCU.64 UR10, c[0x0][0x3b8] ;  /* 0x00007700ff0a77ac */ /* 0x000e620008000a00 */
[----:B------:R-:W-:-:S04]  /*13f0*/  UIADD3 UR6, UPT, UPT, UR13, UR14, URZ ;  /* 0x0000000e0d067290 */ /* 0x000fc8000fffe0ff */
[----:B-1----:R-:W-:Y:S02]  /*1400*/  UIMAD.WIDE.U32 UR16, UR6, UR10, URZ ;  /* 0x0000000a061072a5 */ /* 0x002fe4000f8e00ff */
[----:B------:R-:W-:-:S04]  /*1410*/  UIMAD UR6, UR6, UR11, URZ ;  /* 0x0000000b060672a4 */ /* 0x000fc8000f8e02ff */
[----:B------:R-:W-:Y:S02]  /*1420*/  UIADD3 UR6, UPT, UPT, UR17, UR6, URZ ;  /* 0x0000000611067290 */ /* 0x000fe4000fffe0ff */
.L_x_426:
[----:B------:R-:W1:Y:S01]  /*1430*/  LDC R0, c[0x0][0x3e8] ;  /* 0x0000fa00ff007b82 */ /* 0x000e620000000800 */
[----:B------:R-:W2:Y:S01]  /*1440*/  S2R R2, SR_CTAID.Z ;  /* 0x0000000000027919 */ /* 0x000ea20000002700 */
[----:B-1----:R-:W-:-:S04]  /*1450*/  IABS R4, R0 ;  /* 0x0000000000047213 */ /* 0x002fc80000000000 */
[----:B------:R-:W1:Y:S01]  /*1460*/  I2F.RP R5, R4 ;  /* 0x0000000400057306 */ /* 0x000e620000209400 */
[----:B--2---:R-:W-:-:S07]  /*1470*/  IABS R2, R2 ;  /* 0x0000000200027213 */ /* 0x004fce0000000000 */
[----:B-1----:R-:W1:Y:S02]  /*1480*/  MUFU.RCP R6, R5 ;  /* 0x0000000500067308 */ /* 0x002e640000001000 */
[----:B-1----:R-:W-:-:S06]  /*1490*/  VIADD R6, R6, 0xffffffe ;  /* 0x0ffffffe06067836 */ /* 0x002fcc0000000000 */
[----:B------:R-:W1:Y:S02]  /*14a0*/  F2I.FTZ.U32.TRUNC.NTZ R7, R6 ;  /* 0x0000000600077305 */ /* 0x000e64000021f000 */
[----:B-1----:R-:W-:Y:S01]  /*14b0*/  IMAD.MOV R3, RZ, RZ, -R7 ;  /* 0x000000ffff037224 */ /* 0x002fe200078e0a07 */
[----:B------:R-:W-:-:S03]  /*14c0*/  MOV R6, RZ ;  /* 0x000000ff00067202 */ /* 0x000fc60000000f00 */
[----:B------:R-:W-:-:S04]  /*14d0*/  IMAD R3, R3, R4, RZ ;  /* 0x0000000403037224 */ /* 0x000fc800078e02ff */
[----:B------:R-:W-:-:S06]  /*14e0*/  IMAD.HI.U32 R3, R7, R3, R6 ;  /* 0x0000000307037227 */ /* 0x000fcc00078e0006 */
[----:B------:R-:W-:-:S04]  /*14f0*/  IMAD.HI.U32 R5, R3, R2, RZ ;  /* 0x0000000203057227 */ /* 0x000fc800078e00ff */
[----:B------:R-:W-:-:S04]  /*1500*/  IMAD.MOV R3, RZ, RZ, -R5 ;  /* 0x000000ffff037224 */ /* 0x000fc800078e0a05 */
[----:B------:R-:W-:Y:S01]  /*1510*/  IMAD R3, R4, R3, R2 ;  /* 0x0000000304037224 */ /* 0x000fe200078e0202 */
[----:B------:R-:W-:-:S04]  /*1520*/  LOP3.LUT R2, R0, UR28, RZ, 0x3c, !PT ;  /* 0x0000001c00027c12 */ /* 0x000fc8000f8e3cff */
        /* <DEDUP_REMOVED lines=10> */
[----:B------:R-:W-:Y:S05]  /*15d0*/  BRA.U UP1, `(.L_x_427) ;  /* 0x0000000101287547 */ /* 0x000fea000b800000 */
[----:B------:R-:W1:Y:S01]  /*15e0*/  LDCU.64 UR8, c[0x0][0x3c0] ;  /* 0x00007800ff0877ac */ /* 0x000e620008000a00 */
[----:B------:R-:W2:Y:S01]  /*15f0*/  LDCU.64 UR4, c[0x0][0x3a8] ;  /* 0x00007500ff0477ac */ /* 0x000ea20008000a00 */
[----:B------:R-:W-:-:S04]  /*1600*/  USHF.R.S32.HI UR7, URZ, 0x1f, UR13 ;  /* 0x0000001fff077899 */ /* 0x000fc8000801140d */
[----:B-1----:R-:W-:Y:S02]  /*1610*/  UIMAD UR7, UR7, UR8, URZ ;  /* 0x00000008070772a4 */ /* 0x002fe4000f8e02ff */
[----:B------:R-:W-:Y:S02]  /*1620*/  UIMAD.WIDE.U32 UR14, UR13, UR8, URZ ;  /* 0x000000080d0e72a5 */ /* 0x000fe4000f8e00ff */
[----:B------:R-:W-:-:S04]  /*1630*/  UIMAD UR7, UR13, UR9, UR7 ;  /* 0x000000090d0772a4 */ /* 0x000fc8000f8e0207 */
[----:B------:R-:W-:-:S04]  /*1640*/  UIADD3 UR15, UPT, UPT, UR15, UR7, URZ ;  /* 0x000000070f0f7290 */ /* 0x000fc8000fffe0ff */
[----:B--2---:R-:W-:-:S04]  /*1650*/  UIMAD.WIDE.U32 UR14, UR12, UR4, UR14 ;  /* 0x000000040c0e72a5 */ /* 0x004fc8000f8e000e */
[----:B------:R-:W-:Y:S01]  /*1660*/  UIMAD UR5, UR12, UR5, UR15 ;  /* 0x000000050c0572a4 */ /* 0x000fe2000f8e020f */
[----:B------:R-:W-:Y:S11]  /*1670*/  BRA `(.L_x_428) ;  /* 0x0000000000147947 */ /* 0x000ff60003800000 */
.L_x_427:
[----:B------:R-:W1:Y:S01]  /*1680*/  LDCU.64 UR8, c[0x0][0x3c0] ;  /* 0x00007800ff0877ac */ /* 0x000e620008000a00 */
[----:B------:R-:W-:-:S04]  /*1690*/  UIADD3 UR13, UPT, UPT, UR13, UR14, URZ ;  /* 0x0000000e0d0d7290 */ /* 0x000fc8000fffe0ff */
[----:B-1----:R-:W-:Y:S02]  /*16a0*/  UIMAD.WIDE.U32 UR14, UR13, UR8, URZ ;  /* 0x000000080d0e72a5 */ /* 0x002fe4000f8e00ff */
[----:B------:R-:W-:-:S04]  /*16b0*/  UIMAD UR5, UR13, UR9, URZ ;  /* 0x000000090d0572a4 */ /* 0x000fc8000f8e02ff */
[----:B------:R-:W-:-:S12]  /*16c0*/  UIADD3 UR5, UPT, UPT, UR15, UR5, URZ ;  /* 0x000000050f057290 */ /* 0x000fd8000fffe0ff */
.L_x_428:
[----:B------:R-:W-:Y:S01]  /*16d0*/  IMAD.SHL.U32 R215, R187, 0x8, RZ ;  /* 0x00000008bbd77824 */ /* 0x000fe200078e00ff */
[----:B------:R-:W-:Y:S01]  /*16e0*/  SHF.R.U32.HI R6, RZ, 0x3, R187 ;  /* 0x00000003ff067819 */ /* 0x000fe200000116bb */
[----:B------:R-:W1:Y:S01]  /*16f0*/  LDCU.64 UR12, c[0x0][0x3c8] ;  /* 0x00007900ff0c77ac */ /* 0x000e620008000a00 */
[----:B------:R-:W-:Y:S01]  /*1700*/  SHF.R.S32.HI R205, RZ, 0x1f, R2 ;  /* 0x0000001fffcd7819 */ /* 0x000fe20000011402 */
[----:B------:R-:W2:Y:S01]  /*1710*/  S2UR UR31, SR_CgaCtaId ;  /* 0x00000000001f79c3 */ /* 0x000ea20000008800 */
[----:B------:R-:W-:Y:S01]  /*1720*/  LOP3.LUT R188, R215, 0x38, RZ, 0xc0, !PT ;  /* 0x00000038d7bc7812 */ /* 0x000fe200078ec0ff */
[----:B------:R-:W-:Y:S01]  /*1730*/  IMAD.SHL.U32 R185, R187, 0x40, RZ ;  /* 0x00000040bbb97824 */ /* 0x000fe200078e00ff */
[----:B------:R-:W-:Y:S01]  /*1740*/  LOP3.LUT R8, R215, 0x1f8, RZ, 0xc0, !PT ;  /* 0x000001f8d7087812 */ /* 0x000fe200078ec0ff */
[----:B------:R-:W-:Y:S01]  /*1750*/  BSSY.RECONVERGENT B0, `(.L_x_429) ;  /* 0x000004e000007945 */ /* 0x000fe20003800200 */
[C---:B------:R-:W-:Y:S01]  /*1760*/  IADD3 R4, P1, PT, R188.reuse, UR16, RZ ;  /* 0x00000010bc047c10 */ /* 0x040fe2000ff3e0ff */
[----:B------:R-:W3:Y:S01]  /*1770*/  LDCU.64 UR16, c[0x0][0x388] ;  /* 0x00007100ff1077ac */ /* 0x000ee20008000a00 */
[----:B------:R-:W-:-:S02]  /*1780*/  IADD3 R12, P0, PT, R188, UR14, RZ ;  /* 0x0000000ebc0c7c10 */ /* 0x000fc4000ff1e0ff */
[----:B------:R-:W-:Y:S01]  /*1790*/  LOP3.LUT R209, R8, 0x38, R187, 0x78, !PT ;  /* 0x0000003808d17812 */ /* 0x000fe200078e78bb */
[----:B------:R-:W-:Y:S01]  /*17a0*/  IMAD.X R5, RZ, RZ, UR6, P1 ;  /* 0x00000006ff057e24 */ /* 0x000fe200088e06ff */
[----:B------:R-:W4:Y:S01]  /*17b0*/  LDCU.64 UR14, c[0x0][0x390] ;  /* 0x00007200ff0e77ac */ /* 0x000f220008000a00 */
[----:B------:R-:W-:Y:S01]  /*17c0*/  IMAD.X R13, RZ, RZ, UR5, P0 ;  /* 0x00000005ff0d7e24 */ /* 0x000fe200080e06ff */
[----:B------:R-:W-:Y:S01]  /*17d0*/  IADD3 R10, P0, PT, R188, UR32, RZ ;  /* 0x00000020bc0a7c10 */ /* 0x000fe2000ff1e0ff */
[C---:B------:R-:W-:Y:S01]  /*17e0*/  IMAD.WIDE.U32 R4, R6.reuse, UR10, R4 ;  /* 0x0000000a06047c25 */ /* 0x040fe2000f8e0004 */
[----:B------:R-:W5:Y:S01]  /*17f0*/  LDCU.128 UR4, c[0x0][0x3d0] ;  /* 0x00007a00ff0477ac */ /* 0x000f620008000c00 */
[----:B------:R-:W-:Y:S02]  /*1800*/  LOP3.LUT R0, R215, 0x1e00, RZ, 0xc0, !PT ;  /* 0x00001e00d7007812 */ /* 0x000fe400078ec0ff */
[----:B------:R-:W-:Y:S01]  /*1810*/  IMAD.WIDE.U32 R12, R6, UR8, R12 ;  /* 0x00000008060c7c25 */ /* 0x000fe2000f8e000c */
[----:B------:R-:W-:-:S02]  /*1820*/  SHF.R.U32.HI R189, RZ, 0x1, R187 ;  /* 0x00000001ffbd7819 */ /* 0x000fc400000116bb */
[----:B------:R-:W-:Y:S01]  /*1830*/  LOP3.LUT R209, R209, R0, RZ, 0xfc, !PT ;  /* 0x00000000d1d17212 */ /* 0x000fe200078efcff */
[----:B------:R-:W-:Y:S01]  /*1840*/  IMAD R5, R6, UR11, R5 ;  /* 0x0000000b06057c24 */ /* 0x000fe2000f8e0205 */
[----:B------:R-:W-:Y:S01]  /*1850*/  LOP3.LUT R0, R188, 0x1c0, R185, 0xf8, !PT ;  /* 0x000001c0bc007812 */ /* 0x000fe200078ef8b9 */
[----:B------:R-:W-:Y:S01]  /*1860*/  IMAD R13, R6, UR9, R13 ;  /* 0x00000009060d7c24 */ /* 0x000fe2000f8e020d */
[C---:B------:R-:W-:Y:S01]  /*1870*/  LOP3.LUT R214, R188.reuse, 0x40, RZ, 0xfc, !PT ;  /* 0x00000040bcd67812 */ /* 0x040fe200078efcff */
[----:B------:R-:W-:Y:S01]  /*1880*/  IMAD.X R11, RZ, RZ, UR30, P0 ;  /* 0x0000001eff0b7e24 */ /* 0x000fe200080e06ff */
[----:B------:R-:W-:Y:S01]  /*1890*/  LOP3.LUT R213, R188, 0x80, RZ, 0xfc, !PT ;  /* 0x00000080bcd57812 */ /* 0x000fe200078efcff */
[----:B-1----:R-:W-:-:S04]  /*18a0*/  IMAD.U32 R8, RZ, RZ, UR12 ;  /* 0x0000000cff087e24 */ /* 0x002fc8000f8e00ff */
[----:B------:R-:W-:-:S04]  /*18b0*/  IMAD.WIDE.U32 R8, R8, UR28, R10 ;  /* 0x0000001c08087c25 */ /* 0x000fc8000f8e000a */
[C---:B-----5:R-:W-:Y:S02]  /*18c0*/  IMAD R207, R205.reuse, UR4, RZ ;  /* 0x00000004cdcf7c24 */ /* 0x060fe4000f8e02ff */
[----:B------:R-:W-:Y:S02]  /*18d0*/  IMAD R205, R205, UR6, RZ ;  /* 0x00000006cdcd7c24 */ /* 0x000fe4000f8e02ff */
[C---:B------:R-:W-:Y:S01]  /*18e0*/  IMAD R207, R2.reuse, UR5, R207 ;  /* 0x0000000502cf7c24 */ /* 0x040fe2000f8e02cf */
[----:B------:R-:W-:Y:S01]  /*18f0*/  UMOV UR5, 0x400 ;  /* 0x0000040000057882 */ /* 0x000fe20000000000 */
[C---:B------:R-:W-:Y:S01]  /*1900*/  IMAD.WIDE.U32 R4, R2.reuse, UR4, R4 ;  /* 0x0000000402047c25 */ /* 0x040fe2000f8e0004 */
[----:B------:R-:W-:Y:S02]  /*1910*/  USHF.L.U32 UR4, UR29, 0x7, URZ ;  /* 0x000000071d047899 */ /* 0x000fe400080006ff */
[----:B--2---:R-:W-:Y:S01]  /*1920*/  ULEA UR5, UR31, UR5, 0x18 ;  /* 0x000000051f057291 */ /* 0x004fe2000f8ec0ff */
[----:B------:R-:W-:Y:S01]  /*1930*/  IMAD R205, R2, UR7, R205 ;  /* 0x0000000702cd7c24 */ /* 0x000fe2000f8e02cd */
[----:B---3--:R-:W-:Y:S01]  /*1940*/  LEA R208, P1, R4, UR16, 0x1 ;  /* 0x0000001004d07c11 */ /* 0x008fe2000f8208ff */
[----:B------:R-:W-:Y:S01]  /*1950*/  IMAD.WIDE.U32 R2, R2, UR6, R12 ;  /* 0x0000000602027c25 */ /* 0x000fe2000f8e000c */
[----:B------:R-:W-:Y:S01]  /*1960*/  USHF.R.U32.HI UR29, URZ, 0x19, UR29 ;  /* 0x00000019ff1d7899 */ /* 0x000fe2000801161d */
[----:B------:R-:W-:-:S02]  /*1970*/  LOP3.LUT R7, R6, UR4, RZ, 0xfc, !PT ;  /* 0x0000000406077c12 */ /* 0x000fc4000f8efcff */
[----:B------:R-:W-:Y:S01]  /*1980*/  IMAD.IADD R205, R3, 0x1, R205 ;  /* 0x0000000103cd7824 */ /* 0x000fe200078e02cd */
[C---:B----4-:R-:W-:Y:S01]  /*1990*/  LEA R206, P0, R2.reuse, UR14, 0x1 ;  /* 0x0000000e02ce7c11 */ /* 0x050fe2000f8008ff */
[----:B------:R-:W-:Y:S01]  /*19a0*/  UIADD3 UR14, UPT, UPT, -UR23, UR27, URZ ;  /* 0x0000001b170e7290 */ /* 0x000fe2000fffe1ff */
[----:B------:R-:W-:Y:S01]  /*19b0*/  IMAD.IADD R207, R5, 0x1, R207 ;  /* 0x0000000105cf7824 */ /* 0x000fe200078e02cf */
[----:B------:R-:W-:Y:S01]  /*19c0*/  LOP3.LUT R3, R189, 0x8, RZ, 0xc0, !PT ;  /* 0x00000008bd037812 */ /* 0x000fe200078ec0ff */
[----:B------:R-:W-:Y:S01]  /*19d0*/  IMAD.U32 R11, RZ, RZ, UR13 ;  /* 0x0000000dff0b7e24 */ /* 0x000fe2000f8e00ff */
[----:B------:R-:W-:Y:S02]  /*19e0*/  LEA.HI.X R205, R2, UR15, R205, 0x1, P0 ;  /* 0x0000000f02cd7c11 */ /* 0x000fe400080f0ccd */
[----:B------:R-:W-:Y:S01]  /*19f0*/  ISETP.GE.AND P0, PT, R6, UR14, PT ;  /* 0x0000000e06007c0c */ /* 0x000fe2000bf06270 */
[----:B------:R-:W-:Y:S01]  /*1a00*/  IMAD R11, R11, UR28, R9 ;  /* 0x0000001c0b0b7c24 */ /* 0x000fe2000f8e0209 */
[----:B------:R-:W-:-:S02]  /*1a10*/  LEA.HI.X R207, R4, UR17, R207, 0x1, P1 ;  /* 0x0000001104cf7c11 */ /* 0x000fc400088f0ccf */
[----:B------:R-:W-:Y:S02]  /*1a20*/  LOP3.LUT R2, R0, R3, RZ, 0x3c, !PT ;  /* 0x0000000300027212 */ /* 0x000fe400078e3cff */
[----:B------:R-:W-:-:S07]  /*1a30*/  LEA R209, R209, UR5, 0x1 ;  /* 0x00000005d1d17c11 */ /* 0x000fce000f8e08ff */
        /* <DEDUP_REMOVED lines=30> */
.L_x_431:
[----:B------:R2:W-:Y:S02]  /*1c20*/  STS.128 [R209+0x8000], RZ ;  /* 0x008000ffd1007388 */ /* 0x0005e40000000c00 */
.L_x_430:
[----:B------:R-:W-:Y:S05]  /*1c30*/  BSYNC.RECONVERGENT B0 ;  /* 0x0000000000007941 */ /* 0x000fea0003800200 */
.L_x_429:
[----:B------:R-:W-:Y:S01]  /*1c40*/  IADD3 R3, PT, PT, R6, 0x20, RZ ;  /* 0x0000002006037810 */ /* 0x000fe20007ffe0ff */
[----:B------:R-:W-:Y:S03]  /*1c50*/  BSSY.RECONVERGENT B0, `(.L_x_432) ;  /* 0x0000024000007945 */ /* 0x000fe60003800200 */
[----:B------:R-:W-:-:S13]  /*1c60*/  ISETP.GE.AND P0, PT, R3, UR14, PT ;  /* 0x0000000e03007c0c */ /* 0x000fda000bf06270 */
[----:B------:R-:W-:Y:S05]  /*1c70*/  @P0 BRA `(.L_x_433) ;  /* 0x0000000000840947 */ /* 0x000fea0003800000 */
[----:B------:R-:W4:Y:S01]  /*1c80*/  LDCU.64 UR12, c[0x0][0x3b0] ;  /* 0x00007600ff0c77ac */ /* 0x000f220008000a00 */
[----:B-1-3--:R-:W-:Y:S01]  /*1c90*/  IADD3 R5, P0, PT, R7, 0x20, RZ ;  /* 0x0000002007057810 */ /* 0x00afe20007f1e0ff */
[----:B------:R-:W-:Y:S01]  /*1ca0*/  IMAD.MOV.U32 R12, RZ, RZ, R8 ;  /* 0x000000ffff0c7224 */ /* 0x000fe200078e0008 */
[----:B------:R-:W-:Y:S01]  /*1cb0*/  MOV R13, R11 ;  /* 0x0000000b000d7202 */ /* 0x000fe20000000f00 */
[----:B------:R-:W1:Y:S02]  /*1cc0*/  LDCU UR4, c[0x0][0x440] ;  /* 0x00008800ff0477ac */ /* 0x000e640008000800 */
[----:B------:R-:W-:Y:S01]  /*1cd0*/  IMAD.X R4, RZ, RZ, UR29, P0 ;  /* 0x0000001dff047e24 */ /* 0x000fe200080e06ff */
        /* <DEDUP_REMOVED lines=26> */
.L_x_434:
[----:B------:R3:W-:Y:S02]  /*1e80*/  STS.128 [R209+0x9000], RZ ;  /* 0x009000ffd1007388 */ /* 0x0007e40000000c00 */
.L_x_433:
[----:B------:R-:W-:Y:S05]  /*1e90*/  BSYNC.RECONVERGENT B0 ;  /* 0x0000000000007941 */ /* 0x000fea0003800200 */
.L_x_432:
[----:B-1-3--:R-:W-:Y:S01]  /*1ea0*/  IADD3 R4, PT, PT, R6, 0x40, RZ ;  /* 0x0000004006047810 */ /* 0x00afe20007ffe0ff */
[----:B------:R-:W-:Y:S03]  /*1eb0*/  BSSY.RECONVERGENT B0, `(.L_x_435) ;  /* 0x0000024000007945 */ /* 0x000fe60003800200 */
[----:B------:R-:W-:-:S13]  /*1ec0*/  ISETP.GE.AND P0, PT, R4, UR14, PT ;  /* 0x0000000e04007c0c */ /* 0x000fda000bf06270 */
        /* <DEDUP_REMOVED lines=33> */
.L_x_437:
[----:B------:R3:W-:Y:S02]  /*20e0*/  STS.128 [R209+0xa000], RZ ;  /* 0x00a000ffd1007388 */ /* 0x0007e40000000c00 */
.L_x_436:
[----:B------:R-:W-:Y:S05]  /*20f0*/  BSYNC.RECONVERGENT B0 ;  /* 0x0000000000007941 */ /* 0x000fea0003800200 */
.L_x_435:
[----:B------:R-:W-:Y:S01]  /*2100*/  IADD3 R4, PT, PT, R6, 0x60, RZ ;  /* 0x0000006006047810 */ /* 0x000fe20007ffe0ff */
[----:B------:R-:W-:Y:S01]  /*2110*/  USHF.L.U64.HI UR4, UR10, 0x6, UR11 ;  /* 0x000000060a047899 */ /* 0x000fe2000801020b */
[----:B------:R-:W-:Y:S01]  /*2120*/  BSSY.RECONVERGENT B0, `(.L_x_438) ;  /* 0x0000024000007945 */ /* 0x000fe20003800200 */
[----:B------:R-:W-:Y:S01]  /*2130*/  USHF.L.U32 UR15, UR10, 0x6, URZ ;  /* 0x000000060a0f7899 */ /* 0x000fe200080006ff */
[----:B------:R-:W-:-:S13]  /*2140*/  ISETP.GE.AND P0, PT, R4, UR14, PT ;  /* 0x0000000e04007c0c */ /* 0x000fda000bf06270 */
[----:B------:R-:W-:Y:S05]  /*2150*/  @P0 BRA `(.L_x_439) ;  /* 0x0000000000800947 */ /* 0x000fea0003800000 */
[----:B------:R-:W5:Y:S01]  /*2160*/  LDCU.64 UR12, c[0x0][0x3b0] ;  /* 0x00007600ff0c77ac */ /* 0x000f620008000a00 */
[----:B------:R-:W-:Y:S01]  /*2170*/  IADD3 R7, P0, PT, R7, 0x60, RZ ;  /* 0x0000006007077810 */ /* 0x000fe20007f1e0ff */
[----:B------:R-:W-:Y:S01]  /*2180*/  IMAD.MOV.U32 R9, RZ, RZ, R11 ;  /* 0x000000ffff097224 */ /* 0x000fe200078e000b */
[----:B------:R-:W1:Y:S03]  /*2190*/  LDCU UR16, c[0x0][0x440] ;  /* 0x00008800ff1077ac */ /* 0x000e660008000800 */
[----:B------:R-:W-:Y:S01]  /*21a0*/  IMAD.X R4, RZ, RZ, UR29, P0 ;  /* 0x0000001dff047e24 */ /* 0x000fe200080e06ff */
[----:B------:R-:W2:Y:S03]  /*21b0*/  LDCU.64 UR6, c[0x0][0x380] ;  /* 0x00007000ff0677ac */ /* 0x000ea60008000a00 */
[----:B-----5:R-:W-:-:S02]  /*21c0*/  IMAD R4, R4, UR12, RZ ;  /* 0x0000000c04047c24 */ /* 0x020fc4000f8e02ff */
[----:B------:R-:W-:Y:S01]  /*21d0*/  IMAD.WIDE.U32 R8, R7, UR12, R8 ;  /* 0x0000000c07087c25 */ /* 0x000fe2000f8e0008 */
[----:B-1----:R-:W-:-:S03]  /*21e0*/  ISETP.GE.AND P1, PT, R188, UR16, PT ;  /* 0x00000010bc007c0c */ /* 0x002fc6000bf26270 */
[----:B------:R-:W-:Y:S01]  /*21f0*/  IMAD R7, R7, UR13, R4 ;  /* 0x0000000d07077c24 */ /* 0x000fe2000f8e0204 */
[----:B------:R-:W-:Y:S02]  /*2200*/  ISETP.GE.AND P0, PT, R214, UR16, PT ;  /* 0x00000010d6007c0c */ /* 0x000fe4000bf06270 */
[----:B--2---:R-:W-:Y:S01]  /*2210*/  LEA R4, P2, R8, UR6, 0x1 ;  /* 0x0000000608047c11 */ /* 0x004fe2000f8408ff */
        /* <DEDUP_REMOVED lines=19> */
.L_x_440:
[----:B------:R2:W-:Y:S02]  /*2350*/  STS.128 [R209+0xb000], RZ ;  /* 0x00b000ffd1007388 */ /* 0x0005e40000000c00 */
.L_x_439:
[----:B------:R-:W-:Y:S05]  /*2360*/  BSYNC.RECONVERGENT B0 ;  /* 0x0000000000007941 */ /* 0x000fea0003800200 */
.L_x_438:
[----:B------:R-:W-:Y:S01]  /*2370*/  UIADD3 UR16, UPT, UPT, UR20, -0x1, URZ ;  /* 0xffffffff14107890 */ /* 0x000fe2000fffe0ff */
[----:B------:R-:W-:Y:S03]  /*2380*/  BSSY.RECONVERGENT B0, `(.L_x_441) ;  /* 0x0000022000007945 */ /* 0x000fe60003800200 */
[----:B------:R-:W-:Y:S02]  /*2390*/  USHF.L.U32 UR12, UR16, 0x6, URZ ;  /* 0x00000006100c7899 */ /* 0x000fe400080006ff */
[----:B------:R-:W-:Y:S02]  /*23a0*/  UIMAD.WIDE.U32 UR34, UR15, UR16, URZ ;  /* 0x000000100f2272a5 */ /* 0x000fe4000f8e00ff */
[----:B------:R-:W-:Y:S02]  /*23b0*/  UIADD3 UR7, UPT, UPT, -UR12, UR26, URZ ;  /* 0x0000001a0c077290 */ /* 0x000fe4000fffe1ff */
[----:B------:R-:W-:-:S04]  /*23c0*/  UIMAD UR13, UR4, UR16, URZ ;  /* 0x00000010040d72a4 */ /* 0x000fc8000f8e02ff */
[----:B------:R-:W-:Y:S01]  /*23d0*/  ISETP.GE.AND P3, PT, R6, UR7, PT ;  /* 0x0000000706007c0c */ /* 0x000fe2000bf66270 */
[----:B------:R-:W-:-:S12]  /*23e0*/  UIADD3 UR13, UPT, UPT, UR35, UR13, URZ ;  /* 0x0000000d230d7290 */ /* 0x000fd8000fffe0ff */
[----:B------:R-:W-:Y:S05]  /*23f0*/  @P3 BRA `(.L_x_442) ;  /* 0x0000000000683947 */ /* 0x000fea0003800000 */
[----:B------:R-:W5:Y:S01]  /*2400*/  LDCU UR6, c[0x0][0x440] ;  /* 0x00008800ff0677ac */ /* 0x000f620008000800 */
[----:B------:R-:W-:Y:S02]  /*2410*/  IMAD.U32 R6, RZ, RZ, UR34 ;  /* 0x00000022ff067e24 */ /* 0x000fe4000f8e00ff */
[----:B-12---:R-:W-:Y:S02]  /*2420*/  IMAD.U32 R4, RZ, RZ, UR13 ;  /* 0x0000000dff047e24 */ /* 0x006fe4000f8e00ff */
[----:B------:R-:W-:Y:S01]  /*2430*/  IMAD.U32 R7, RZ, RZ, UR35 ;  /* 0x00000023ff077e24 */ /* 0x000fe2000f8e00ff */
        /* <DEDUP_REMOVED lines=21> */
.L_x_443:
[----:B------:R2:W-:Y:S02]  /*2590*/  STS.128 [R209+0x10000], RZ ;  /* 0x010000ffd1007388 */ /* 0x0005e40000000c00 */
.L_x_442:
[----:B------:R-:W-:Y:S05]  /*25a0*/  BSYNC.RECONVERGENT B0 ;  /* 0x0000000000007941 */ /* 0x000fea0003800200 */
.L_x_441:
[----:B------:R-:W-:Y:S01]  /*25b0*/  ISETP.GE.AND P0, PT, R3, UR7, PT ;  /* 0x0000000703007c0c */ /* 0x000fe2000bf06270 */
[----:B------:R-:W-:Y:S01]  /*25c0*/  IMAD.SHL.U32 R190, R187, 0x20, RZ ;  /* 0x00000020bbbe7824 */ /* 0x000fe200078e00ff */
[----:B------:R-:W-:Y:S01]  /*25d0*/  USHF.L.U64.HI UR29, UR10, 0x5, UR11 ;  /* 0x000000050a1d7899 */ /* 0x000fe2000801020b */
[----:B------:R-:W-:Y:S01]  /*25e0*/  BSSY.RECONVERGENT B0, `(.L_x_444) ;  /* 0x0000022000007945 */ /* 0x000fe20003800200 */
[----:B------:R-:W-:Y:S02]  /*25f0*/  USHF.L.U32 UR30, UR10, 0x5, URZ ;  /* 0x000000050a1e7899 */ /* 0x000fe400080006ff */
[----:B------:R-:W-:Y:S01]  /*2600*/  LOP3.LUT R190, R190, 0x7c00, RZ, 0xc0, !PT ;  /* 0x00007c00bebe7812 */ /* 0x000fe200078ec0ff */
[----:B------:R-:W-:Y:S02]  /*2610*/  USHF.L.U64.HI UR31, UR8, 0x6, UR9 ;  /* 0x00000006081f7899 */ /* 0x000fe40008010209 */
[----:B------:R-:W-:Y:S01]  /*2620*/  USHF.L.U32 UR32, UR8, 0x6, URZ ;  /* 0x0000000608207899 */ /* 0x000fe200080006ff */
[----:B------:R-:W-:-:S03]  /*2630*/  LOP3.LUT R93, R190, 0x200, R185, 0xf8, !PT ;  /* 0x00000200be5d7812 */ /* 0x000fc600078ef8b9 */
[----:B------:R-:W-:Y:S08]  /*2640*/  @P0 BRA `(.L_x_445) ;  /* 0x00000000006c0947 */ /* 0x000ff00003800000 */
[----:B------:R-:W5:Y:S01]  /*2650*/  LDCU UR6, c[0x0][0x440] ;  /* 0x00008800ff0677ac */ /* 0x000f620008000800 */
[----:B------:R-:W-:-:S04]  /*2660*/  UIADD3 UR28, UP0, UPT, UR30, UR34, URZ ;  /* 0x000000221e1c7290 */ /* 0x000fc8000ff1e0ff */
[----:B------:R-:W-:Y:S02]  /*2670*/  UIADD3.X UR17, UPT, UPT, UR29, UR13, URZ, UP0, !UPT ;  /* 0x0000000d1d117290 */ /* 0x000fe400087fe4ff */
[----:B-12---:R-:W-:-:S04]  /*2680*/  IMAD.U32 R5, RZ, RZ, UR28 ;  /* 0x0000001cff057e24 */ /* 0x006fc8000f8e00ff */
[----:B------:R-:W-:Y:S01]  /*2690*/  IMAD.U32 R4, RZ, RZ, UR17 ;  /* 0x00000011ff047e24 */ /* 0x000fe2000f8e00ff */
[C---:B------:R-:W-:Y:S02]  /*26a0*/  LEA R6, P2, R5.reuse, R208, 0x1 ;  /* 0x000000d005067211 */ /* 0x040fe400078408ff */
[----:B-----5:R-:W-:Y:S02]  /*26b0*/  ISETP.GE.AND P1, PT, R188, UR6, PT ;  /* 0x00000006bc007c0c */ /* 0x020fe4000bf26270 */
[----:B------:R-:W-:Y:S02]  /*26c0*/  ISETP.GE.AND P0, PT, R214, UR6, PT ;  /* 0x00000006d6007c0c */ /* 0x000fe4000bf06270 */
[----:B------:R-:W-:-:S09]  /*26d0*/  LEA.HI.X R7, R5, R207, R4, 0x1, P2 ;  /* 0x000000cf05077211 */ /* 0x000fd200010f0c04 */
        /* <DEDUP_REMOVED lines=17> */
.L_x_446:
[----:B------:R2:W-:Y:S02]  /*27f0*/  STS.128 [R209+0x11000], RZ ;  /* 0x011000ffd1007388 */ /* 0x0005e40000000c00 */
.L_x_445:
[----:B------:R-:W-:Y:S05]  /*2800*/  BSYNC.RECONVERGENT B0 ;  /* 0x0000000000007941 */ /* 0x000fea0003800200 */
.L_x_444:
[----:B------:R-:W0:Y:S01]  /*2810*/  LDGDEPBAR ;  /* 0x00000000000079af */ /* 0x000e220000000000 */
[----:B------:R-:W-:Y:S01]  /*2820*/  UIMAD.WIDE.U32 UR32, UR32, UR16, URZ ;  /* 0x00000010202072a5 */ /* 0x000fe2000f8e00ff */
[----:B------:R-:W-:Y:S01]  /*2830*/  BSSY.RECONVERGENT B0, `(.L_x_447) ;  /* 0x0000027000007945 */ /* 0x000fe20003800200 */
[----:B------:R-:W-:Y:S01]  /*2840*/  UIMAD UR31, UR31, UR16, URZ ;  /* 0x000000101f1f72a4 */ /* 0x000fe2000f8e02ff */
[----:B------:R-:W-:Y:S01]  /*2850*/  IADD3 R93, PT, PT, R2, R93, RZ ;  /* 0x0000005d025d7210 */ /* 0x000fe20007ffe0ff */
[----:B------:R-:W-:Y:S01]  /*2860*/  UIADD3 UR22, UPT, UPT, UR26, UR22, -UR27 ;  /* 0x000000161a167290 */ /* 0x000fe2000fffe81b */
[----:B------:R-:W-:Y:S01]  /*2870*/  LOP3.LUT R86, R189, 0x1f0, RZ, 0xc0, !PT ;  /* 0x000001f0bd567812 */ /* 0x000fe200078ec0ff */
[----:B------:R-:W-:Y:S01]  /*2880*/  UIADD3 UR31, UPT, UPT, UR33, UR31, URZ ;  /* 0x0000001f211f7290 */ /* 0x000fe2000fffe0ff */
[----:B------:R-:W-:-:S04]  /*2890*/  DEPBAR.LE SB0, 0x0 ;  /* 0x000080000000791a */ /* 0x000fc80000000000 */
[----:B------:R-:W-:Y:S06]  /*28a0*/  BAR.SYNC.DEFER_BLOCKING 0x0 ;  /* 0x0000000000007b1d */ /* 0x000fec0000010000 */
[----:B------:R-:W-:Y:S05]  /*28b0*/  @P3 BRA `(.L_x_448) ;  /* 0x00000000006c3947 */ /* 0x000fea0003800000 */
[----:B------:R-:W5:Y:S01]  /*28c0*/  LDCU UR6, c[0x0][0x440] ;  /* 0x00008800ff0677ac */ /* 0x000f620008000800 */
[----:B-12---:R-:W-:Y:S02]  /*28d0*/  IMAD.U32 R6, RZ, RZ, UR32 ;  /* 0x00000020ff067e24 */ /* 0x006fe4000f8e00ff */
[----:B------:R-:W-:Y:S02]  /*28e0*/  IMAD.U32 R4, RZ, RZ, UR31 ;  /* 0x0000001fff047e24 */ /* 0x000fe4000f8e00ff */
        /* <DEDUP_REMOVED lines=22> */
.L_x_449:
[----:B------:R2:W-:Y:S01]  /*2a50*/  STS.128 [R209+0x16000], RZ ;  /* 0x016000ffd1007388 */ /* 0x0005e20000000c00 */
[----:B------:R-:W-:Y:S05]  /*2a60*/  BRA `(.L_x_450) ;  /* 0x00000000000c7947 */ /* 0x000fea0003800000 */
.L_x_448:
[----:B------:R1:W-:Y:S04]  /*2a70*/  STS.128 [R209+0x12000], RZ ;  /* 0x012000ffd1007388 */ /* 0x0003e80000000c00 */
[----:B------:R1:W-:Y:S04]  /*2a80*/  STS.128 [R209+0x14000], RZ ;  /* 0x014000ffd1007388 */ /* 0x0003e80000000c00 */
[----:B------:R1:W-:Y:S02]  /*2a90*/  STS.128 [R209+0x16000], RZ ;  /* 0x016000ffd1007388 */ /* 0x0003e40000000c00 */
.L_x_450:
[----:B------:R-:W-:Y:S05]  /*2aa0*/  BSYNC.RECONVERGENT B0 ;  /* 0x0000000000007941 */ /* 0x000fea0003800200 */
.L_x_447:
[----:B------:R-:W-:Y:S01]  /*2ab0*/  ISETP.GE.AND P0, PT, R3, UR7, PT ;  /* 0x0000000703007c0c */ /* 0x000fe2000bf06270 */
[----:B------:R-:W-:Y:S01]  /*2ac0*/  BSSY.RECONVERGENT B0, `(.L_x_451) ;  /* 0x0000023000007945 */ /* 0x000fe20003800200 */
[----:B------:R-:W-:Y:S02]  /*2ad0*/  SHF.R.U32.HI R3, RZ, 0x2, R187 ;  /* 0x00000002ff037819 */ /* 0x000fe400000116bb */
[----:B-12---:R-:W-:Y:S02]  /*2ae0*/  LOP3.LUT R7, R187, 0x8, RZ, 0xc0, !PT ;  /* 0x00000008bb077812 */ /* 0x006fe400078ec0ff */
[----:B------:R-:W-:-:S07]  /*2af0*/  LOP3.LUT R3, R3, 0x7, RZ, 0xc0, !PT ;  /* 0x0000000703037812 */ /* 0x000fce00078ec0ff */
[----:B------:R1:W-:Y:S04]  /*2b00*/  @P0 STS.128 [R209+0x13000], RZ ;  /* 0x013000ffd1000388 */ /* 0x0003e80000000c00 */
[----:B------:R1:W-:Y:S04]  /*2b10*/  @P0 STS.128 [R209+0x15000], RZ ;  /* 0x015000ffd1000388 */ /* 0x0003e80000000c00 */
[----:B------:R1:W-:Y:S01]  /*2b20*/  @P0 STS.128 [R209+0x17000], RZ ;  /* 0x017000ffd1000388 */ /* 0x0003e20000000c00 */
[----:B------:R-:W-:Y:S05]  /*2b30*/  @P0 BRA `(.L_x_452) ;  /* 0x00000000006c0947 */ /* 0x000fea0003800000 */
[----:B------:R-:W2:Y:S01]  /*2b40*/  LDCU UR6, c[0x0][0x440] ;  /* 0x00008800ff0677ac */ /* 0x000ea20008000800 */
[----:B------:R-:W-:-:S04]  /*2b50*/  ULEA UR13, UP0, UR8, UR32, 0x5 ;  /* 0x00000020080d7291 */ /* 0x000fc8000f8028ff */
[----:B------:R-:W-:Y:S02]  /*2b60*/  ULEA.HI.X UR7, UR8, UR31, UR9, 0x5, UP0 ;  /* 0x0000001f08077291 */ /* 0x000fe400080f2c09 */
[----:B------:R-:W-:-:S04]  /*2b70*/  IMAD.U32 R5, RZ, RZ, UR13 ;  /* 0x0000000dff057e24 */ /* 0x000fc8000f8e00ff */
[----:B------:R-:W-:Y:S01]  /*2b80*/  IMAD.U32 R4, RZ, RZ, UR7 ;  /* 0x00000007ff047e24 */ /* 0x000fe2000f8e00ff */
[C---:B------:R-:W-:Y:S02]  /*2b90*/  LEA R8, P2, R5.reuse, R206, 0x1 ;  /* 0x000000ce05087211 */ /* 0x040fe400078408ff */
[----:B--2---:R-:W-:Y:S02]  /*2ba0*/  ISETP.GE.AND P1, PT, R188, UR6, PT ;  /* 0x00000006bc007c0c */ /* 0x004fe4000bf26270 */
        /* <DEDUP_REMOVED lines=19> */
.L_x_453:
[----:B------:R1:W-:Y:S02]  /*2ce0*/  STS.128 [R209+0x17000], RZ ;  /* 0x017000ffd1007388 */ /* 0x0003e40000000c00 */
.L_x_452:
[----:B------:R-:W-:Y:S05]  /*2cf0*/  BSYNC.RECONVERGENT B0 ;  /* 0x0000000000007941 */ /* 0x000fea0003800200 */
.L_x_451:
[----:B------:R-:W-:Y:S01]  /*2d00*/  LOP3.LUT R7, R0, R7, RZ, 0x3c, !PT ;  /* 0x0000000700077212 */ /* 0x000fe200078e3cff */
[----:B------:R-:W-:Y:S01]  /*2d10*/  IMAD.MOV.U32 R133, RZ, RZ, 0x20 ;  /* 0x00000020ff857424 */ /* 0x000fe200078e00ff */
[----:B------:R-:W-:Y:S01]  /*2d20*/  LOP3.LUT R184, R185, 0x400, RZ, 0xc0, !PT ;  /* 0x00000400b9b87812 */ /* 0x000fe200078ec0ff */
[----:B------:R-:W-:Y:S01]  /*2d30*/  IMAD.MOV.U32 R192, RZ, RZ, 0x40 ;  /* 0x00000040ffc07424 */ /* 0x000fe200078e00ff */
[----:B------:R-:W-:Y:S01]  /*2d40*/  LEA R93, R93, UR5, 0x1 ;  /* 0x000000055d5d7c11 */ /* 0x000fe2000f8e08ff */
[----:B------:R-:W0:Y:S01]  /*2d50*/  LDGDEPBAR ;  /* 0x00000000000079af */ /* 0x000e220000000000 */
[----:B------:R-:W-:Y:S01]  /*2d60*/  LOP3.LUT P6, RZ, R187, 0x2, RZ, 0xc0, !PT ;  /* 0x00000002bbff7812 */ /* 0x000fe200078cc0ff */
[----:B------:R-:W-:Y:S01]  /*2d70*/  IMAD R184, R7, 0x2, R184 ;  /* 0x0000000207b87824 */ /* 0x000fe200078e02b8 */
[----:B------:R-:W-:Y:S01]  /*2d80*/  LOP3.LUT P2, RZ, R187, 0x4, RZ, 0xc0, !PT ;  /* 0x00000004bbff7812 */ /* 0x000fe2000784c0ff */
[----:B------:R-:W-:Y:S01]  /*2d90*/  LDSM.16.M88.4 R72, [R93] ;  /* 0x000000005d48783b */ /* 0x000fe20000000200 */
[----:B------:R-:W-:Y:S01]  /*2da0*/  SEL R84, R133, 0xffffffe0, !P6 ;  /* 0xffffffe085547807 */ /* 0x000fe20007000000 */
[----:B------:R-:W-:Y:S01]  /*2db0*/  VIADD R89, R184, UR5 ;  /* 0x00000005b8597c36 */ /* 0x000fe20008000000 */
[----:B------:R-:W-:Y:S01]  /*2dc0*/  SEL R192, R192, 0xffffffc0, !P2 ;  /* 0xffffffc0c0c07807 */ /* 0x000fe20005000000 */
[----:B------:R-:W5:Y:S01]  /*2dd0*/  LDSM.16.M88.4 R44, [R184+UR5+0xc000] ;  /* 0x00c00005b82c783b */ /* 0x000f620008000200 */
[----:B------:R-:W-:Y:S01]  /*2de0*/  UISETP.GT.U32.AND UP0, UPT, UR16, UR18, UPT ;  /* 0x000000121000728c */ /* 0x000fe2000bf04070 */
[C-C-:B------:R-:W-:Y:S01]  /*2df0*/  IMAD.IADD R90, R93.reuse, 0x1, R84.reuse ;  /* 0x000000015d5a7824 */ /* 0x140fe200078e0254 */
[----:B------:R-:W-:Y:S01]  /*2e00*/  IADD3 R91, PT, PT, R93, R192, RZ ;  /* 0x000000c05d5b7210 */ /* 0x000fe20007ffe0ff */
[C---:B------:R-:W-:Y:S01]  /*2e10*/  IMAD.IADD R88, R89.reuse, 0x1, R84 ;  /* 0x0000000159587824 */ /* 0x040fe200078e0254 */
[----:B------:R-:W5:Y:S01]  /*2e20*/  LDSM.16.M88.4 R36, [R184+UR5+0xc800] ;  /* 0x00c80005b824783b */ /* 0x000f620008000200 */
[----:B------:R-:W-:Y:S01]  /*2e30*/  IMAD.IADD R89, R89, 0x1, R192 ;  /* 0x0000000159597824 */ /* 0x000fe200078e02c0 */
[----:B------:R-:W-:Y:S01]  /*2e40*/  IADD3 R3, PT, PT, R3, UR23, R86 ;  /* 0x0000001703037c10 */ /* 0x000fe2000fffe056 */
[C---:B------:R-:W-:Y:S01]  /*2e50*/  IMAD.IADD R87, R84.reuse, 0x1, R91 ;  /* 0x0000000154577824 */ /* 0x040fe200078e025b */
[----:B------:R-:W5:Y:S01]  /*2e60*/  LDSM.16.M88.4 R28, [R184+UR5+0xd000] ;  /* 0x00d00005b81c783b */ /* 0x000f620008000200 */
[----:B------:R-:W-:-:S02]  /*2e70*/  IMAD.IADD R85, R84, 0x1, R89 ;  /* 0x0000000154557824 */ /* 0x000fc400078e0259 */
[----:B------:R-:W-:Y:S01]  /*2e80*/  IMAD.U32 R202, RZ, RZ, UR26 ;  /* 0x0000001affca7e24 */ /* 0x000fe2000f8e00ff */
[----:B------:R-:W5:Y:S01]  /*2e90*/  LDSM.16.M88.4 R20, [R184+UR5+0xd800] ;  /* 0x00d80005b814783b */ /* 0x000f620008000200 */
[----:B------:R-:W-:-:S03]  /*2ea0*/  IMAD.U32 R204, RZ, RZ, UR21 ;  /* 0x00000015ffcc7e24 */ /* 0x000fc6000f8e00ff */
[----:B-12---:R-:W-:Y:S02]  /*2eb0*/  LDSM.16.M88.4 R8, [R90] ;  /* 0x000000005a08783b */ /* 0x006fe40000000200 */
[----:B------:R-:W-:Y:S02]  /*2ec0*/  IADD3 R204, PT, PT, R3, UR26, -R204 ;  /* 0x0000001a03cc7c10 */ /* 0x000fe4000fffe8cc */
[----:B------:R-:W1:Y:S04]  /*2ed0*/  LDSM.16.M88.4 R16, [R88+0xc000] ;  /* 0x00c000005810783b */ /* 0x000e680000000200 */
[----:B---34-:R-:W2:Y:S04]  /*2ee0*/  LDSM.16.M88.4 R12, [R88+0xc800] ;  /* 0x00c80000580c783b */ /* 0x018ea80000000200 */
[----:B------:R-:W3:Y:S04]  /*2ef0*/  LDSM.16.M88.4 R4, [R88+0xd000] ;  /* 0x00d000005804783b */ /* 0x000ee80000000200 */
[----:B------:R-:W4:Y:S04]  /*2f00*/  LDSM.16.M88.4 R64, [R88+0xd800] ;  /* 0x00d800005840783b */ /* 0x000f280000000200 */
[----:B------:R-:W-:Y:S01]  /*2f10*/  LDSM.16.M88.4 R60, [R89+0xc000] ;  /* 0x00c00000593c783b */ /* 0x000fe20000000200 */
[C---:B-----5:R-:W-:Y:S03]  /*2f20*/  HMMA.16816.F32.BF16 R48, R72.reuse, R44, RZ ;  /* 0x0000002c4830723c */ /* 0x060fe600000418ff */
[----:B------:R-:W-:Y:S04]  /*2f30*/  LDSM.16.M88.4 R56, [R89+0xc800] ;  /* 0x00c800005938783b */ /* 0x000fe80000000200 */
[----:B------:R-:W-:Y:S01]  /*2f40*/  LDSM.16.M88.4 R52, [R89+0xd000] ;  /* 0x00d000005934783b */ /* 0x000fe20000000200 */
[C---:B------:R-:W-:Y:S03]  /*2f50*/  HMMA.16816.F32.BF16 R44, R72.reuse, R46, RZ ;  /* 0x0000002e482c723c */ /* 0x040fe600000418ff */
[----:B------:R-:W-:Y:S04]  /*2f60*/  LDSM.16.M88.4 R68, [R85+0xd000] ;  /* 0x00d000005544783b */ /* 0x000fe80000000200 */
[----:B------:R-:W-:Y:S01]  /*2f70*/  LDSM.16.M88.4 R80, [R89+0xe000] ;  /* 0x00e000005950783b */ /* 0x000fe20000000200 */
[C---:B------:R-:W-:Y:S03]  /*2f80*/  HMMA.16816.F32.BF16 R40, R72.reuse, R36, RZ ;  /* 0x000000244828723c */ /* 0x040fe600000418ff */
[----:B------:R-:W-:Y:S05]  /*2f90*/  LDSM.16.M88.4 R76, [R89+0xe800] ;  /* 0x00e80000594c783b */ /* 0x000fea0000000200 */
[C---:B------:R-:W-:Y:S08]  /*2fa0*/  HMMA.16816.F32.BF16 R32, R72.reuse, R28, RZ ;  /* 0x0000001c4820723c */ /* 0x040ff000000418ff */
[C---:B------:R-:W-:Y:S08]  /*2fb0*/  HMMA.16816.F32.BF16 R36, R72.reuse, R38, RZ ;  /* 0x000000264824723c */ /* 0x040ff000000418ff */
[C---:B------:R-:W-:Y:S08]  /*2fc0*/  HMMA.16816.F32.BF16 R28, R72.reuse, R30, RZ ;  /* 0x0000001e481c723c */ /* 0x040ff000000418ff */
[C---:B------:R-:W-:Y:S08]  /*2fd0*/  HMMA.16816.F32.BF16 R24, R72.reuse, R20, RZ ;  /* 0x000000144818723c */ /* 0x040ff000000418ff */
[----:B------:R-:W-:Y:S01]  /*2fe0*/  HMMA.16816.F32.BF16 R72, R72, R22, RZ ;  /* 0x000000164848723c */ /* 0x000fe200000418ff */
[----:B------:R-:W-:Y:S07]  /*2ff0*/  LDSM.16.M88.4 R20, [R89+0xd800] ;  /* 0x00d800005914783b */ /* 0x000fee0000000200 */
[C---:B-1----:R-:W-:Y:S08]  /*3000*/  HMMA.16816.F32.BF16 R48, R8.reuse, R16, R48 ;  /* 0x000000100830723c */ /* 0x042ff00000041830 */
[C---:B------:R-:W-:Y:S01]  /*3010*/  HMMA.16816.F32.BF16 R44, R8.reuse, R18, R44 ;  /* 0x00000012082c723c */ /* 0x040fe2000004182c */
[----:B------:R-:W1:Y:S07]  /*3020*/  LDSM.16.M88.4 R16, [R91] ;  /* 0x000000005b10783b */ /* 0x000e6e0000000200 */
[C---:B--2---:R-:W-:Y:S08]  /*3030*/  HMMA.16816.F32.BF16 R40, R8.reuse, R12, R40 ;  /* 0x0000000c0828723c */ /* 0x044ff00000041828 */
[C---:B------:R-:W-:Y:S01]  /*3040*/  HMMA.16816.F32.BF16 R36, R8.reuse, R14, R36 ;  /* 0x0000000e0824723c */ /* 0x040fe20000041824 */
[----:B------:R-:W-:Y:S07]  /*3050*/  LDSM.16.M88.4 R12, [R85+0xc000] ;  /* 0x00c00000550c783b */ /* 0x000fee0000000200 */
[C---:B---3--:R-:W-:Y:S08]  /*3060*/  HMMA.16816.F32.BF16 R32, R8.reuse, R4, R32 ;  /* 0x000000040820723c */ /* 0x048ff00000041820 */
[C---:B------:R-:W-:Y:S01]  /*3070*/  HMMA.16816.F32.BF16 R28, R8.reuse, R6, R28 ;  /* 0x00000006081c723c */ /* 0x040fe2000004181c */
[----:B------:R-:W2:Y:S07]  /*3080*/  LDSM.16.M88.4 R4, [R87] ;  /* 0x000000005704783b */ /* 0x000eae0000000200 */
[C---:B----4-:R-:W-:Y:S08]  /*3090*/  HMMA.16816.F32.BF16 R24, R8.reuse, R64, R24 ;  /* 0x000000400818723c */ /* 0x050ff00000041818 */
[----:B------:R-:W-:Y:S01]  /*30a0*/  HMMA.16816.F32.BF16 R72, R8, R66, R72 ;  /* 0x000000420848723c */ /* 0x000fe20000041848 */
[----:B------:R-:W3:Y:S04]  /*30b0*/  LDSM.16.M88.4 R8, [R85+0xc800] ;  /* 0x00c800005508783b */ /* 0x000ee80000000200 */
[----:B------:R-:W-:Y:S03]  /*30c0*/  LDSM.16.M88.4 R64, [R184+UR5+0xe000] ;  /* 0x00e00005b840783b */ /* 0x000fe60008000200 */
[C---:B-1----:R-:W-:Y:S08]  /*30d0*/  HMMA.16816.F32.BF16 R48, R16.reuse, R60, R48 ;  /* 0x0000003c1030723c */ /* 0x042ff00000041830 */
[C---:B------:R-:W-:Y:S01]  /*30e0*/  HMMA.16816.F32.BF16 R44, R16.reuse, R62, R44 ;  /* 0x0000003e102c723c */ /* 0x040fe2000004182c */
[----:B------:R-:W-:Y:S07]  /*30f0*/  LDSM.16.M88.4 R60, [R184+UR5+0xe800] ;  /* 0x00e80005b83c783b */ /* 0x000fee0008000200 */
        /* <DEDUP_REMOVED lines=8> */
[----:B------:R-:W1:Y:S04]  /*3180*/  LDSM.16.M88.4 R16, [R85+0xd800] ;  /* 0x00d800005510783b */ /* 0x000e680000000200 */
[----:B------:R-:W-:Y:S03]  /*3190*/  LDSM.16.M88.4 R20, [R184+UR5+0xf800] ;  /* 0x00f80005b814783b */ /* 0x000fe60008000200 */
[C---:B--2---:R-:W-:Y:S08]  /*31a0*/  HMMA.16816.F32.BF16 R48, R4.reuse, R12, R48 ;  /* 0x0000000c0430723c */ /* 0x044ff00000041830 */
[C---:B------:R-:W-:Y:S01]  /*31b0*/  HMMA.16816.F32.BF16 R44, R4.reuse, R14, R44 ;  /* 0x0000000e042c723c */ /* 0x040fe2000004182c */
[----:B------:R-:W2:Y:S07]  /*31c0*/  LDSM.16.M88.4 R12, [R93+0x4000] ;  /* 0x004000005d0c783b */ /* 0x000eae0000000200 */
[C---:B---3--:R-:W-:Y:S08]  /*31d0*/  HMMA.16816.F32.BF16 R40, R4.reuse, R8, R40 ;  /* 0x000000080428723c */ /* 0x048ff00000041828 */
[C---:B------:R-:W-:Y:S01]  /*31e0*/  HMMA.16816.F32.BF16 R36, R4.reuse, R10, R36 ;  /* 0x0000000a0424723c */ /* 0x040fe20000041824 */
[----:B------:R-:W3:Y:S07]  /*31f0*/  LDSM.16.M88.4 R8, [R90+0x4000] ;  /* 0x004000005a08783b */ /* 0x000eee0000000200 */
[C---:B------:R-:W-:Y:S08]  /*3200*/  HMMA.16816.F32.BF16 R32, R4.reuse, R68, R32 ;  /* 0x000000440420723c */ /* 0x040ff00000041820 */
[C---:B------:R-:W-:Y:S01]  /*3210*/  HMMA.16816.F32.BF16 R28, R4.reuse, R70, R28 ;  /* 0x00000046041c723c */ /* 0x040fe2000004181c */
[----:B------:R-:W-:Y:S07]  /*3220*/  LDSM.16.M88.4 R68, [R85+0xe000] ;  /* 0x00e000005544783b */ /* 0x000fee0000000200 */
[C---:B-1----:R-:W-:Y:S08]  /*3230*/  HMMA.16816.F32.BF16 R24, R4.reuse, R16, R24 ;  /* 0x000000100418723c */ /* 0x042ff00000041818 */
[----:B------:R-:W-:Y:S01]  /*3240*/  HMMA.16816.F32.BF16 R72, R4, R18, R72 ;  /* 0x000000120448723c */ /* 0x000fe20000041848 */
[----:B------:R-:W1:Y:S04]  /*3250*/  LDSM.16.M88.4 R16, [R88+0xe800] ;  /* 0x00e800005810783b */ /* 0x000e680000000200 */
[----:B------:R-:W4:Y:S03]  /*3260*/  LDSM.16.M88.4 R4, [R88+0xf000] ;  /* 0x00f000005804783b */ /* 0x000f260000000200 */
[C---:B--2---:R-:W-:Y:S08]  /*3270*/  HMMA.16816.F32.BF16 R48, R12.reuse, R64, R48 ;  /* 0x000000400c30723c */ /* 0x044ff00000041830 */
[C---:B------:R-:W-:Y:S01]  /*3280*/  HMMA.16816.F32.BF16 R44, R12.reuse, R66, R44 ;  /* 0x000000420c2c723c */ /* 0x040fe2000004182c */
[----:B------:R-:W-:Y:S07]  /*3290*/  LDSM.16.M88.4 R64, [R85+0xe800] ;  /* 0x00e800005540783b */ /* 0x000fee0000000200 */
        /* <DEDUP_REMOVED lines=8> */
[----:B------:R-:W2:Y:S04]  /*3320*/  LDSM.16.M88.4 R12, [R88+0xf800] ;  /* 0x00f80000580c783b */ /* 0x000ea80000000200 */
[----:B------:R-:W5:Y:S03]  /*3330*/  LDSM.16.M88.4 R20, [R91+0x4000] ;  /* 0x004000005b14783b */ /* 0x000f660000000200 */
[C---:B---3--:R-:W-:Y:S08]  /*3340*/  HMMA.16816.F32.BF16 R48, R8.reuse, R52, R48 ;  /* 0x000000340830723c */ /* 0x048ff00000041830 */
[C---:B------:R-:W-:Y:S01]  /*3350*/  HMMA.16816.F32.BF16 R44, R8.reuse, R54, R44 ;  /* 0x00000036082c723c */ /* 0x040fe2000004182c */
[----:B------:R-:W3:Y:S07]  /*3360*/  LDSM.16.M88.4 R52, [R89+0xf800] ;  /* 0x00f800005934783b */ /* 0x000eee0000000200 */
[C---:B-1----:R-:W-:Y:S08]  /*3370*/  HMMA.16816.F32.BF16 R40, R8.reuse, R16, R40 ;  /* 0x000000100828723c */ /* 0x042ff00000041828 */
[C---:B------:R-:W-:Y:S01]  /*3380*/  HMMA.16816.F32.BF16 R36, R8.reuse, R18, R36 ;  /* 0x000000120824723c */ /* 0x040fe20000041824 */
[----:B------:R-:W-:Y:S07]  /*3390*/  LDSM.16.M88.4 R16, [R93+0x8000] ;  /* 0x008000005d10783b */ /* 0x000fee0000000200 */
[C---:B----4-:R-:W-:Y:S08]  /*33a0*/  HMMA.16816.F32.BF16 R32, R8.reuse, R4, R32 ;  /* 0x000000040820723c */ /* 0x050ff00000041820 */
[C---:B------:R-:W-:Y:S01]  /*33b0*/  HMMA.16816.F32.BF16 R28, R8.reuse, R6, R28 ;  /* 0x00000006081c723c */ /* 0x040fe2000004181c */
[----:B------:R-:W1:Y:S07]  /*33c0*/  LDSM.16.M88.4 R4, [R87+0x4000] ;  /* 0x004000005704783b */ /* 0x000e6e0000000200 */
[C---:B--2---:R-:W-:Y:S08]  /*33d0*/  HMMA.16816.F32.BF16 R24, R8.reuse, R12, R24 ;  /* 0x0000000c0818723c */ /* 0x044ff00000041818 */
[----:B------:R-:W-:Y:S01]  /*33e0*/  HMMA.16816.F32.BF16 R72, R8, R14, R72 ;  /* 0x0000000e0848723c */ /* 0x000fe20000041848 */
[----:B------:R-:W2:Y:S04]  /*33f0*/  LDSM.16.M88.4 R12, [R85+0xf000] ;  /* 0x00f00000550c783b */ /* 0x000ea80000000200 */
[----:B------:R-:W4:Y:S03]  /*3400*/  LDSM.16.M88.4 R8, [R85+0xf800] ;  /* 0x00f800005508783b */ /* 0x000f260000000200 */
[C---:B-----5:R-:W-:Y:S08]  /*3410*/  HMMA.16816.F32.BF16 R48, R20.reuse, R80, R48 ;  /* 0x000000501430723c */ /* 0x060ff00000041830 */
[C---:B------:R-:W-:Y:S01]  /*3420*/  HMMA.16816.F32.BF16 R44, R20.reuse, R82, R44 ;  /* 0x00000052142c723c */ /* 0x040fe2000004182c */
[----:B------:R-:W-:Y:S07]  /*3430*/  LDSM.16.M88.4 R80, [R88+0x11800] ;  /* 0x011800005850783b */ /* 0x000fee0000000200 */
[C---:B------:R-:W-:Y:S08]  /*3440*/  HMMA.16816.F32.BF16 R40, R20.reuse, R76, R40 ;  /* 0x0000004c1428723c */ /* 0x040ff00000041828 */
[C---:B------:R-:W-:Y:S01]  /*3450*/  HMMA.16816.F32.BF16 R36, R20.reuse, R78, R36 ;  /* 0x0000004e1424723c */ /* 0x040fe20000041824 */
[----:B------:R-:W-:Y:S07]  /*3460*/  LDSM.16.M88.4 R76, [R90+0x8000] ;  /* 0x008000005a4c783b */ /* 0x000fee0000000200 */
[C---:B------:R-:W-:Y:S08]  /*3470*/  HMMA.16816.F32.BF16 R32, R20.reuse, R56, R32 ;  /* 0x000000381420723c */ /* 0x040ff00000041820 */
[C---:B------:R-:W-:Y:S01]  /*3480*/  HMMA.16816.F32.BF16 R28, R20.reuse, R58, R28 ;  /* 0x0000003a141c723c */ /* 0x040fe2000004181c */
[----:B------:R-:W5:Y:S07]  /*3490*/  LDSM.16.M88.4 R56, [R184+UR5+0x10800] ;  /* 0x01080005b838783b */ /* 0x000f6e0008000200 */
[C---:B---3--:R-:W-:Y:S08]  /*34a0*/  HMMA.16816.F32.BF16 R24, R20.reuse, R52, R24 ;  /* 0x000000341418723c */ /* 0x048ff00000041818 */
[----:B------:R-:W-:Y:S01]  /*34b0*/  HMMA.16816.F32.BF16 R72, R20, R54, R72 ;  /* 0x000000361448723c */ /* 0x000fe20000041848 */
[----:B------:R-:W3:Y:S04]  /*34c0*/  LDSM.16.M88.4 R52, [R184+UR5+0x11000] ;  /* 0x01100005b834783b */ /* 0x000ee80008000200 */
[----:B------:R-:W3:Y:S03]  /*34d0*/  LDSM.16.M88.4 R20, [R184+UR5+0x11800] ;  /* 0x01180005b814783b */ /* 0x000ee60008000200 */
[C---:B-1----:R-:W-:Y:S08]  /*34e0*/  HMMA.16816.F32.BF16 R48, R4.reuse, R68, R48 ;  /* 0x000000440430723c */ /* 0x042ff00000041830 */
[C---:B------:R-:W-:Y:S01]  /*34f0*/  HMMA.16816.F32.BF16 R44, R4.reuse, R70, R44 ;  /* 0x00000046042c723c */ /* 0x040fe2000004182c */
[----:B------:R-:W-:Y:S07]  /*3500*/  LDSM.16.M88.4 R68, [R91+0x8000] ;  /* 0x008000005b44783b */ /* 0x000fee0000000200 */
[C---:B------:R-:W-:Y:S08]  /*3510*/  HMMA.16816.F32.BF16 R40, R4.reuse, R64, R40 ;  /* 0x000000400428723c */ /* 0x040ff00000041828 */
[C---:B------:R-:W-:Y:S01]  /*3520*/  HMMA.16816.F32.BF16 R36, R4.reuse, R66, R36 ;  /* 0x000000420424723c */ /* 0x040fe20000041824 */
[----:B------:R-:W-:Y:S07]  /*3530*/  LDSM.16.M88.4 R64, [R89+0x10000] ;  /* 0x010000005940783b */ /* 0x000fee0000000200 */
[C---:B--2---:R-:W-:Y:S08]  /*3540*/  HMMA.16816.F32.BF16 R32, R4.reuse, R12, R32 ;  /* 0x0000000c0420723c */ /* 0x044ff00000041820 */
[C---:B------:R-:W-:Y:S01]  /*3550*/  HMMA.16816.F32.BF16 R28, R4.reuse, R14, R28 ;  /* 0x0000000e041c723c */ /* 0x040fe2000004181c */
[----:B------:R-:W1:Y:S07]  /*3560*/  LDSM.16.M88.4 R12, [R88+0x10000] ;  /* 0x01000000580c783b */ /* 0x000e6e0000000200 */
[C---:B----4-:R-:W-:Y:S08]  /*3570*/  HMMA.16816.F32.BF16 R24, R4.reuse, R8, R24 ;  /* 0x000000080418723c */ /* 0x050ff00000041818 */
[----:B------:R-:W-:Y:S01]  /*3580*/  HMMA.16816.F32.BF16 R72, R4, R10, R72 ;  /* 0x0000000a0448723c */ /* 0x000fe20000041848 */
[----:B------:R-:W2:Y:S04]  /*3590*/  LDSM.16.M88.4 R8, [R88+0x10800] ;  /* 0x010800005808783b */ /* 0x000ea80000000200 */
[----:B------:R-:W4:Y:S03]  /*35a0*/  LDSM.16.M88.4 R4, [R88+0x11000] ;  /* 0x011000005804783b */ /* 0x000f260000000200 */
[C---:B------:R-:W-:Y:S08]  /*35b0*/  HMMA.16816.F32.BF16 R48, R16.reuse, R60, R48 ;  /* 0x0000003c1030723c */ /* 0x040ff00000041830 */
[C---:B------:R-:W-:Y:S01]  /*35c0*/  HMMA.16816.F32.BF16 R44, R16.reuse, R62, R44 ;  /* 0x0000003e102c723c */ /* 0x040fe2000004182c */
[----:B------:R-:W4:Y:S07]  /*35d0*/  LDSM.16.M88.4 R60, [R89+0x10800] ;  /* 0x01080000593c783b */ /* 0x000f2e0000000200 */
[C---:B-----5:R-:W-:Y:S08]  /*35e0*/  HMMA.16816.F32.BF16 R40, R16.reuse, R56, R40 ;  /* 0x000000381028723c */ /* 0x060ff00000041828 */
[C---:B------:R-:W-:Y:S01]  /*35f0*/  HMMA.16816.F32.BF16 R36, R16.reuse, R58, R36 ;  /* 0x0000003a1024723c */ /* 0x040fe20000041824 */
[----:B------:R-:W5:Y:S07]  /*3600*/  LDSM.16.M88.4 R56, [R89+0x11000] ;  /* 0x011000005938783b */ /* 0x000f6e0000000200 */
[C---:B---3--:R-:W-:Y:S08]  /*3610*/  HMMA.16816.F32.BF16 R32, R16.reuse, R52, R32 ;  /* 0x000000341020723c */ /* 0x048ff00000041820 */
[C---:B------:R-:W-:Y:S01]  /*3620*/  HMMA.16816.F32.BF16 R28, R16.reuse, R54, R28 ;  /* 0x00000036101c723c */ /* 0x040fe2000004181c */
[----:B------:R-:W3:Y:S07]  /*3630*/  LDSM.16.M88.4 R52, [R89+0x11800] ;  /* 0x011800005934783b */ /* 0x000eee0000000200 */
[C---:B------:R-:W-:Y:S08]  /*3640*/  HMMA.16816.F32.BF16 R72, R16.reuse, R22, R72 ;  /* 0x000000161048723c */ /* 0x040ff00000041848 */
[----:B------:R-:W-:Y:S01]  /*3650*/  HMMA.16816.F32.BF16 R24, R16, R20, R24 ;  /* 0x000000141018723c */ /* 0x000fe20000041818 */
[----:B------:R-:W-:Y:S04]  /*3660*/  LDSM.16.M88.4 R20, [R87+0x8000] ;  /* 0x008000005714783b */ /* 0x000fe80000000200 */
[----:B------:R-:W3:Y:S03]  /*3670*/  LDSM.16.M88.4 R16, [R85+0x10000] ;  /* 0x010000005510783b */ /* 0x000ee60000000200 */
[C---:B-1----:R-:W-:Y:S08]  /*3680*/  HMMA.16816.F32.BF16 R48, R76.reuse, R12, R48 ;  /* 0x0000000c4c30723c */ /* 0x042ff00000041830 */
[C---:B------:R-:W-:Y:S01]  /*3690*/  HMMA.16816.F32.BF16 R44, R76.reuse, R14, R44 ;  /* 0x0000000e4c2c723c */ /* 0x040fe2000004182c */
[----:B------:R-:W1:Y:S07]  /*36a0*/  LDSM.16.M88.4 R12, [R85+0x10800] ;  /* 0x01080000550c783b */ /* 0x000e6e0000000200 */
[C---:B--2---:R-:W-:Y:S08]  /*36b0*/  HMMA.16816.F32.BF16 R40, R76.reuse, R8, R40 ;  /* 0x000000084c28723c */ /* 0x044ff00000041828 */
[C---:B------:R-:W-:Y:S01]  /*36c0*/  HMMA.16816.F32.BF16 R36, R76.reuse, R10, R36 ;  /* 0x0000000a4c24723c */ /* 0x040fe20000041824 */
[----:B------:R-:W2:Y:S07]  /*36d0*/  LDSM.16.M88.4 R8, [R85+0x11000] ;  /* 0x011000005508783b */ /* 0x000eae0000000200 */
[C---:B----4-:R-:W-:Y:S08]  /*36e0*/  HMMA.16816.F32.BF16 R32, R76.reuse, R4, R32 ;  /* 0x000000044c20723c */ /* 0x050ff00000041820 */
[----:B------:R-:W-:Y:S01]  /*36f0*/  HMMA.16816.F32.BF16 R28, R76, R6, R28 ;  /* 0x000000064c1c723c */ /* 0x000fe2000004181c */
[----:B------:R-:W4:Y:S01]  /*3700*/  LDSM.16.M88.4 R4, [R85+0x11800] ;  /* 0x011800005504783b */ /* 0x000f220000000200 */
[----:B------:R-:W-:-:S06]  /*3710*/  DEPBAR.LE SB0, 0x0 ;  /* 0x000080000000791a */ /* 0x000fcc0000000000 */
[C---:B------:R-:W-:Y:S08]  /*3720*/  HMMA.16816.F32.BF16 R72, R76.reuse, R82, R72 ;  /* 0x000000524c48723c */ /* 0x040ff00000041848 */
[----:B------:R-:W-:Y:S08]  /*3730*/  HMMA.16816.F32.BF16 R24, R76, R80, R24 ;  /* 0x000000504c18723c */ /* 0x000ff00000041818 */
[C---:B------:R-:W-:Y:S08]  /*3740*/  HMMA.16816.F32.BF16 R48, R68.reuse, R64, R48 ;  /* 0x000000404430723c */ /* 0x040ff00000041830 */
[C---:B------:R-:W-:Y:S08]  /*3750*/  HMMA.16816.F32.BF16 R44, R68.reuse, R66, R44 ;  /* 0x00000042442c723c */ /* 0x040ff0000004182c */
[C---:B------:R-:W-:Y:S08]  /*3760*/  HMMA.16816.F32.BF16 R40, R68.reuse, R60, R40 ;  /* 0x0000003c4428723c */ /* 0x040ff00000041828 */
[C---:B------:R-:W-:Y:S08]  /*3770*/  HMMA.16816.F32.BF16 R36, R68.reuse, R62, R36 ;  /* 0x0000003e4424723c */ /* 0x040ff00000041824 */
[C---:B-----5:R-:W-:Y:S08]  /*3780*/  HMMA.16816.F32.BF16 R32, R68.reuse, R56, R32 ;  /* 0x000000384420723c */ /* 0x060ff00000041820 */
[C---:B------:R-:W-:Y:S08]  /*3790*/  HMMA.16816.F32.BF16 R28, R68.reuse, R58, R28 ;  /* 0x0000003a441c723c */ /* 0x040ff0000004181c */
[C---:B---3--:R-:W-:Y:S08]  /*37a0*/  HMMA.16816.F32.BF16 R72, R68.reuse, R54, R72 ;  /* 0x000000364448723c */ /* 0x048ff00000041848 */
[----:B------:R-:W-:Y:S08]  /*37b0*/  HMMA.16816.F32.BF16 R24, R68, R52, R24 ;  /* 0x000000344418723c */ /* 0x000ff00000041818 */
[C---:B------:R-:W-:Y:S08]  /*37c0*/  HMMA.16816.F32.BF16 R48, R20.reuse, R16, R48 ;  /* 0x000000101430723c */ /* 0x040ff00000041830 */
[C---:B------:R-:W-:Y:S08]  /*37d0*/  HMMA.16816.F32.BF16 R44, R20.reuse, R18, R44 ;  /* 0x00000012142c723c */ /* 0x040ff0000004182c */
[C---:B-1----:R-:W-:Y:S08]  /*37e0*/  HMMA.16816.F32.BF16 R40, R20.reuse, R12, R40 ;  /* 0x0000000c1428723c */ /* 0x042ff00000041828 */
[C---:B------:R-:W-:Y:S08]  /*37f0*/  HMMA.16816.F32.BF16 R36, R20.reuse, R14, R36 ;  /* 0x0000000e1424723c */ /* 0x040ff00000041824 */
[C---:B--2---:R-:W-:Y:S08]  /*3800*/  HMMA.16816.F32.BF16 R32, R20.reuse, R8, R32 ;  /* 0x000000081420723c */ /* 0x044ff00000041820 */
[C---:B------:R-:W-:Y:S08]  /*3810*/  HMMA.16816.F32.BF16 R28, R20.reuse, R10, R28 ;  /* 0x0000000a141c723c */ /* 0x040ff0000004181c */
[C---:B----4-:R-:W-:Y:S08]  /*3820*/  HMMA.16816.F32.BF16 R72, R20.reuse, R6, R72 ;  /* 0x000000061448723c */ /* 0x050ff00000041848 */
[----:B------:R-:W-:Y:S01]  /*3830*/  HMMA.16816.F32.BF16 R24, R20, R4, R24 ;  /* 0x000000041418723c */ /* 0x000fe20000041818 */
[----:B------:R-:W-:-:S04]  /*3840*/  MOV R4, UR22 ;  /* 0x0000001600047c02 */ /* 0x000fc80008000f00 */
[----:B------:R-:W-:-:S04]  /*3850*/  IADD3 R203, PT, PT, R3, 0x1, R4 ;  /* 0x0000000103cb7810 */ /* 0x000fc80007ffe004 */
[C---:B------:R-:W-:Y:S02]  /*3860*/  VIADDMNMX R202, R203.reuse, 0x8, R202, PT ;  /* 0x00000008cbca7846 */ /* 0x040fe400038001ca */
[----:B------:R-:W-:Y:S01]  /*3870*/  VIMNMX R203, PT, PT, R203, UR26, PT ;  /* 0x0000001acbcb7c48 */ /* 0x000fe2000bfe0100 */
[----:B------:R-:W-:Y:S06]  /*3880*/  BAR.SYNC.DEFER_BLOCKING 0x0 ;  /* 0x0000000000007b1d */ /* 0x000fec0000010000 */
[----:B------:R-:W-:Y:S05]  /*3890*/  BRA.U !UP0, `(.L_x_454) ;  /* 0x0000000108d87547 */ /* 0x000fea000b800000 */
[----:B------:R-:W1:Y:S01]  /*38a0*/  LDCU UR6, c[0x0][0x440] ;  /* 0x00008800ff0677ac */ /* 0x000e620008000800 */
[----:B------:R-:W-:Y:S01]  /*38b0*/  BSSY.RECONVERGENT B0, `(.L_x_455) ;  /* 0x0000033000007945 */ /* 0x000fe20003800200 */
[----:B------:R-:W-:-:S04]  /*38c0*/  UIADD3 UR7, UPT, UPT, UR20, -0x2, URZ ;  /* 0xfffffffe14077890 */ /* 0x000fc8000fffe0ff */
[----:B------:R-:W-:Y:S02]  /*38d0*/  UIMAD.WIDE.U32 UR22, UR15, UR7, URZ ;  /* 0x000000070f1672a5 */ /* 0x000fe4000f8e00ff */
[----:B------:R-:W-:Y:S02]  /*38e0*/  UIMAD UR4, UR4, UR7, URZ ;  /* 0x00000007040472a4 */ /* 0x000fe4000f8e02ff */
[----:B------:R-:W-:Y:S02]  /*38f0*/  UIADD3 UR30, UP0, UPT, UR30, UR22, URZ ;  /* 0x000000161e1e7290 */ /* 0x000fe4000ff1e0ff */
[----:B------:R-:W-:Y:S01]  /*3900*/  UIADD3 UR4, UPT, UPT, UR23, UR4, URZ ;  /* 0x0000000417047290 */ /* 0x000fe2000fffe0ff */
[----:B------:R-:W-:Y:S02]  /*3910*/  IMAD.U32 R8, RZ, RZ, UR22 ;  /* 0x00000016ff087e24 */ /* 0x000fe4000f8e00ff */
[----:B------:R-:W-:Y:S01]  /*3920*/  IMAD.U32 R9, RZ, RZ, UR23 ;  /* 0x00000017ff097e24 */ /* 0x000fe2000f8e00ff */
[----:B-1----:R-:W-:Y:S01]  /*3930*/  ISETP.GE.AND P3, PT, R188, UR6, PT ;  /* 0x00000006bc007c0c */ /* 0x002fe2000bf66270 */
[----:B------:R-:W-:Y:S01]  /*3940*/  UIADD3.X UR29, UPT, UPT, UR29, UR4, URZ, UP0, !UPT ;  /* 0x000000041d1d7290 */ /* 0x000fe200087fe4ff */
[----:B------:R-:W-:Y:S01]  /*3950*/  ISETP.GE.AND P1, PT, R214, UR6, PT ;  /* 0x00000006d6007c0c */ /* 0x000fe2000bf26270 */
[----:B------:R-:W-:Y:S01]  /*3960*/  IMAD.U32 R6, RZ, RZ, UR4 ;  /* 0x00000004ff067e24 */ /* 0x000fe2000f8e00ff */
[----:B------:R-:W-:Y:S01]  /*3970*/  ISETP.GE.AND P0, PT, R213, UR6, PT ;  /* 0x00000006d5007c0c */ /* 0x000fe2000bf06270 */
[----:B------:R-:W-:Y:S01]  /*3980*/  IMAD.U32 R3, RZ, RZ, UR30 ;  /* 0x0000001eff037e24 */ /* 0x000fe2000f8e00ff */
[----:B------:R-:W-:Y:S01]  /*3990*/  LEA R12, P5, R8, R208, 0x1 ;  /* 0x000000d0080c7211 */ /* 0x000fe200078a08ff */
[----:B------:R-:W-:-:S03]  /*39a0*/  IMAD.U32 R4, RZ, RZ, UR29 ;  /* 0x0000001dff047e24 */ /* 0x000fc6000f8e00ff */
[----:B------:R-:W-:Y:S02]  /*39b0*/  LEA.HI.X R13, R8, R207, R6, 0x1, P5 ;  /* 0x000000cf080d7211 */ /* 0x000fe400028f0c06 */
[----:B------:R-:W-:-:S03]  /*39c0*/  LEA R10, P4, R3, R208, 0x1 ;  /* 0x000000d0030a7211 */ /* 0x000fc600078808ff */
[----:B------:R-:W-:Y:S01]  /*39d0*/  @!PT LDS RZ, [RZ] ;  /* 0x00000000fffff984 */ /* 0x000fe20000000800 */
[----:B------:R-:W-:Y:S01]  /*39e0*/  @!PT LDS RZ, [RZ] ;  /* 0x00000000fffff984 */ /* 0x000fe20000000800 */
[----:B------:R-:W-:Y:S01]  /*39f0*/  @!PT LDS RZ, [RZ] ;  /* 0x00000000fffff984 */ /* 0x000fe20000000800 */
[----:B------:R1:W-:Y:S01]  /*3a00*/  @!P3 LDGSTS.E.BYPASS.LTC128B.128 [R209+0xc000], desc[UR24][R12.64] ;  /* 0x0c0000000cd1bfae */ /* 0x0003e2000b981a18 */
[----:B------:R-:W-:-:S03]  /*3a10*/  LEA.HI.X R11, R3, R207, R4, 0x1, P4 ;  /* 0x000000cf030b7211 */ /* 0x000fc600020f0c04 */
        /* <DEDUP_REMOVED lines=27> */
.L_x_456:
[----:B------:R3:W-:Y:S02]  /*3bd0*/  STS.128 [R209+0x11000], RZ ;  /* 0x011000ffd1007388 */ /* 0x0007e40000000c00 */
.L_x_457:
[----:B------:R-:W-:Y:S05]  /*3be0*/  BSYNC.RECONVERGENT B0 ;  /* 0x0000000000007941 */ /* 0x000fea0003800200 */
.L_x_455:
[----:B------:R-:W0:Y:S02]  /*3bf0*/  LDGDEPBAR ;  /* 0x00000000000079af */ /* 0x000e240000000000 */
.L_x_454:
[----:B------:R-:W-:Y:S01]  /*3c00*/  IMAD.SHL.U32 R135, R187, 0x2, RZ ;  /* 0x00000002bb877824 */ /* 0x000fe200078e00ff */
[----:B------:R-:W4:Y:S01]  /*3c10*/  LDCU UR4, c[0x0][0x45c] ;  /* 0x00008b80ff0477ac */ /* 0x000f220008000800 */
[----:B------:R-:W-:Y:S01]  /*3c20*/  VIADD R134, R204, 0x8 ;  /* 0x00000008cc867836 */ /* 0x000fe20000000000 */
[----:B------:R-:W-:Y:S02]  /*3c30*/  LOP3.LUT R2, R2, 0x200, R185, 0xf8, !PT ;  /* 0x0000020002027812 */ /* 0x000fe400078ef8b9 */
[----:B------:R-:W-:Y:S01]  /*3c40*/  LOP3.LUT R135, R135, 0x6, RZ, 0xc0, !PT ;  /* 0x0000000687877812 */ /* 0x000fe200078ec0ff */
[----:B------:R-:W-:Y:S01]  /*3c50*/  UISETP.GT.U32.AND UP0, UPT, UR16, UR18, UPT ;  /* 0x000000121000728c */ /* 0x000fe2000bf04070 */
[----:B------:R-:W-:Y:S02]  /*3c60*/  LEA R165, R2, UR5, 0x1 ;  /* 0x0000000502a57c11 */ /* 0x000fe4000f8e08ff */
[----:B------:R-:W-:-:S03]  /*3c70*/  LOP3.LUT R63, R135, UR12, RZ, 0xfc, !PT ;  /* 0x0000000c873f7c12 */ /* 0x000fc6000f8efcff */
[--C-:B------:R-:W-:Y:S01]  /*3c80*/  IMAD.IADD R161, R192, 0x1, R165.reuse ;  /* 0x00000001c0a17824 */ /* 0x100fe200078e02a5 */
[----:B------:R-:W-:Y:S01]  /*3c90*/  ISETP.GT.AND P3, PT, R204, R63, PT ;  /* 0x0000003fcc00720c */ /* 0x000fe20003f64270 */
[C---:B------:R-:W-:Y:S01]  /*3ca0*/  VIADD R67, R63.reuse, 0x1 ;  /* 0x000000013f437836 */ /* 0x040fe20000000000 */
[C---:B------:R-:W-:Y:S01]  /*3cb0*/  ISETP.GE.AND P4, PT, R63.reuse, R203, PT ;  /* 0x000000cb3f00720c */ /* 0x040fe20003f86270 */
[C---:B------:R-:W-:Y:S01]  /*3cc0*/  VIADD R65, R63.reuse, 0x8 ;  /* 0x000000083f417836 */ /* 0x040fe20000000000 */
[----:B------:R-:W-:Y:S01]  /*3cd0*/  FSEL R48, R48, -INF , !P3 ;  /* 0xff80000030307808 */ /* 0x000fe20005800000 */
[C---:B------:R-:W-:Y:S01]  /*3ce0*/  VIADD R61, R63.reuse, 0x9 ;  /* 0x000000093f3d7836 */ /* 0x040fe20000000000 */
[C---:B------:R-:W-:Y:S01]  /*3cf0*/  ISETP.GT.AND P0, PT, R204.reuse, R67, PT ;  /* 0x00000043cc00720c */ /* 0x040fe20003f04270 */
[----:B------:R-:W-:Y:S01]  /*3d00*/  VIADD R57, R63, 0x10 ;  /* 0x000000103f397836 */ /* 0x000fe20000000000 */
[----:B------:R-:W-:Y:S01]  /*3d10*/  ISETP.GE.AND P3, PT, R67, R203, PT ;  /* 0x000000cb4300720c */ /* 0x000fe20003f66270 */
[----:B------:R-:W-:Y:S01]  /*3d20*/  VIADD R21, R63, 0x11 ;  /* 0x000000113f157836 */ /* 0x000fe20000000000 */
[----:B------:R-:W-:Y:S01]  /*3d30*/  FSEL R3, R49, -INF , !P0 ;  /* 0xff80000031037808 */ /* 0x000fe20004000000 */
[C---:B------:R-:W-:Y:S01]  /*3d40*/  VIADD R17, R63.reuse, 0x18 ;  /* 0x000000183f117836 */ /* 0x040fe20000000000 */
[C---:B------:R-:W-:Y:S01]  /*3d50*/  ISETP.GT.AND P0, PT, R204.reuse, R65, PT ;  /* 0x00000041cc00720c */ /* 0x040fe20003f04270 */
[----:B------:R-:W-:Y:S01]  /*3d60*/  VIADD R15, R63, 0x19 ;  /* 0x000000193f0f7836 */ /* 0x000fe20000000000 */
[----:B------:R-:W-:Y:S01]  /*3d70*/  FSEL R3, R3, -INF , !P3 ;  /* 0xff80000003037808 */ /* 0x000fe20005800000 */
[C---:B-12---:R-:W-:Y:S01]  /*3d80*/  VIADD R11, R63.reuse, 0x20 ;  /* 0x000000203f0b7836 */ /* 0x046fe20000000000 */
[----:B------:R-:W-:Y:S01]  /*3d90*/  ISETP.GT.AND P3, PT, R204, R61, PT ;  /* 0x0000003dcc00720c */ /* 0x000fe20003f64270 */
[C---:B------:R-:W-:Y:S01]  /*3da0*/  VIADD R9, R63.reuse, 0x21 ;  /* 0x000000213f097836 */ /* 0x040fe20000000000 */
[----:B------:R-:W-:Y:S01]  /*3db0*/  FSEL R44, R44, -INF , !P0 ;  /* 0xff8000002c2c7808 */ /* 0x000fe20004000000 */
[----:B------:R-:W-:Y:S01]  /*3dc0*/  VIADD R53, R63, 0x28 ;  /* 0x000000283f357836 */ /* 0x000fe20000000000 */
[----:B------:R-:W-:Y:S01]  /*3dd0*/  ISETP.GE.AND P0, PT, R61, R203, PT ;  /* 0x000000cb3d00720c */ /* 0x000fe20003f06270 */
[----:B------:R-:W-:Y:S01]  /*3de0*/  VIADD R55, R63, 0x29 ;  /* 0x000000293f377836 */ /* 0x000fe20000000000 */
[----:B------:R-:W-:Y:S01]  /*3df0*/  FSEL R23, R45, -INF , !P3 ;  /* 0xff8000002d177808 */ /* 0x000fe20005800000 */
[----:B------:R-:W-:Y:S01]  /*3e00*/  VIADD R59, R63, 0x38 ;  /* 0x000000383f3b7836 */ /* 0x000fe20000000000 */
[----:B------:R-:W-:Y:S01]  /*3e10*/  ISETP.GT.AND P3, PT, R204, R57, PT ;  /* 0x00000039cc00720c */ /* 0x000fe20003f64270 */
[----:B------:R-:W-:Y:S01]  /*3e20*/  LDSM.16.MT88.4 R108, [R161+0x12000] ;  /* 0x01200000a16c783b */ /* 0x000fe20000004200 */
[----:B------:R-:W-:Y:S01]  /*3e30*/  FSEL R23, R23, -INF , !P0 ;  /* 0xff80000017177808 */ /* 0x000fe20004000000 */
[----:B------:R-:W-:Y:S01]  /*3e40*/  IMAD.IADD R168, R84, 0x1, R165 ;  /* 0x0000000154a87824 */ /* 0x000fe200078e02a5 */
[----:B------:R-:W-:Y:S01]  /*3e50*/  ISETP.GT.AND P0, PT, R204, R21, PT ;  /* 0x00000015cc00720c */ /* 0x000fe20003f04270 */
[----:B------:R-:W-:Y:S01]  /*3e60*/  IMAD.IADD R160, R84, 0x1, R161 ;  /* 0x0000000154a07824 */ /* 0x000fe200078e02a1 */
[----:B------:R-:W-:Y:S01]  /*3e70*/  FSEL R19, R40, -INF , !P3 ;  /* 0xff80000028137808 */ /* 0x000fe20005800000 */
[----:B------:R-:W-:Y:S01]  /*3e80*/  LDSM.16.MT88.4 R124, [R165+0x12000] ;  /* 0x01200000a57c783b */ /* 0x000fe20000004200 */
[----:B------:R-:W-:-:S02]  /*3e90*/  ISETP.GE.AND P3, PT, R21, R203, PT ;  /* 0x000000cb1500720c */ /* 0x000fc40003f66270 */
[----:B------:R-:W-:Y:S01]  /*3ea0*/  FSEL R7, R41, -INF , !P0 ;  /* 0xff80000029077808 */ /* 0x000fe20004000000 */
[----:B------:R-:W-:Y:S01]  /*3eb0*/  VIADD R41, R63, 0x30 ;  /* 0x000000303f297836 */ /* 0x000fe20000000000 */
[C---:B------:R-:W-:Y:S01]  /*3ec0*/  ISETP.GT.AND P0, PT, R204.reuse, R17, PT ;  /* 0x00000011cc00720c */ /* 0x040fe20003f04270 */
[----:B------:R-:W-:Y:S01]  /*3ed0*/  LDSM.16.MT88.4 R116, [R168+0x12000] ;  /* 0x01200000a874783b */ /* 0x000fe20000004200 */
[----:B------:R-:W-:Y:S02]  /*3ee0*/  FSEL R7, R7, -INF , !P3 ;  /* 0xff80000007077808 */ /* 0x000fe40005800000 */
[----:B------:R-:W-:Y:S01]  /*3ef0*/  ISETP.GT.AND P3, PT, R204, R15, PT ;  /* 0x0000000fcc00720c */ /* 0x000fe20003f64270 */
[----:B------:R-:W-:Y:S01]  /*3f00*/  LDSM.16.MT88.4 R80, [R168+0x16000] ;  /* 0x01600000a850783b */ /* 0x000fe20000004200 */
[----:B------:R-:W-:Y:S02]  /*3f10*/  FSEL R49, R48, -INF , !P4 ;  /* 0xff80000030317808 */ /* 0x000fe40006000000 */
[----:B------:R-:W-:Y:S01]  /*3f20*/  ISETP.GE.AND P4, PT, R65, R203, PT ;  /* 0x000000cb4100720c */ /* 0x000fe20003f86270 */
[----:B------:R-:W-:Y:S01]  /*3f30*/  LDSM.16.MT88.4 R100, [R160+0x12000] ;  /* 0x01200000a064783b */ /* 0x000fe20000004200 */
[----:B------:R-:W-:-:S02]  /*3f40*/  FSEL R5, R36, -INF , !P0 ;  /* 0xff80000024057808 */ /* 0x000fc40004000000 */
[-C--:B------:R-:W-:Y:S01]  /*3f50*/  ISETP.GE.AND P0, PT, R15, R203.reuse, PT ;  /* 0x000000cb0f00720c */ /* 0x080fe20003f06270 */
[----:B------:R-:W-:Y:S01]  /*3f60*/  LDSM.16.MT88.4 R88, [R161+0x16000] ;  /* 0x01600000a158783b */ /* 0x000fe20000004200 */
[----:B------:R-:W-:Y:S01]  /*3f70*/  FSEL R13, R37, -INF , !P3 ;  /* 0xff800000250d7808 */ /* 0x000fe20005800000 */
[----:B------:R-:W-:Y:S01]  /*3f80*/  VIADD R37, R63, 0x31 ;  /* 0x000000313f257836 */ /* 0x000fe20000000000 */
[----:B------:R-:W-:Y:S01]  /*3f90*/  FSEL R45, R44, -INF , !P4 ;  /* 0xff8000002c2d7808 */ /* 0x000fe20006000000 */
[----:B------:R-:W-:Y:S01]  /*3fa0*/  LDSM.16.MT88.4 R136, [R168+0x12800] ;  /* 0x01280000a888783b */ /* 0x000fe20000004200 */
[----:B------:R-:W-:Y:S02]  /*3fb0*/  ISETP.GE.AND P4, PT, R57, R203, PT ;  /* 0x000000cb3900720c */ /* 0x000fe40003f86270 */
[----:B------:R-:W-:Y:S02]  /*3fc0*/  ISETP.GT.AND P3, PT, R204, R11, PT ;  /* 0x0000000bcc00720c */ /* 0x000fe40003f64270 */
[----:B------:R-:W-:-:S02]  /*3fd0*/  FSEL R13, R13, -INF , !P0 ;  /* 0xff8000000d0d7808 */ /* 0x000fc40004000000 */
[----:B------:R-:W-:Y:S02]  /*3fe0*/  ISETP.GT.AND P0, PT, R204, R9, PT ;  /* 0x00000009cc00720c */ /* 0x000fe40003f04270 */
[----:B------:R-:W-:Y:S02]  /*3ff0*/  FSEL R19, R19, -INF , !P4 ;  /* 0xff80000013137808 */ /* 0x000fe40006000000 */
[-C--:B------:R-:W-:Y:S02]  /*4000*/  ISETP.GE.AND P4, PT, R17, R203.reuse, PT ;  /* 0x000000cb1100720c */ /* 0x080fe40003f86270 */
[----:B------:R-:W-:Y:S02]  /*4010*/  FSEL R32, R32, -INF , !P3 ;  /* 0xff80000020207808 */ /* 0x000fe40005800000 */
[----:B------:R-:W-:Y:S02]  /*4020*/  ISETP.GE.AND P3, PT, R9, R203, PT ;  /* 0x000000cb0900720c */ /* 0x000fe40003f66270 */
[----:B------:R-:W-:-:S02]  /*4030*/  FSEL R33, R33, -INF , !P0 ;  /* 0xff80000021217808 */ /* 0x000fc40004000000 */
[----:B------:R-:W-:Y:S02]  /*4040*/  FSEL R5, R5, -INF , !P4 ;  /* 0xff80000005057808 */ /* 0x000fe40006000000 */
[----:B------:R-:W-:Y:S02]  /*4050*/  ISETP.GE.AND P4, PT, R11, R203, PT ;  /* 0x000000cb0b00720c */ /* 0x000fe40003f86270 */
[C---:B------:R-:W-:Y:S02]  /*4060*/  ISETP.GT.AND P0, PT, R204.reuse, R53, PT ;  /* 0x00000035cc00720c */ /* 0x040fe40003f04270 */
[----:B------:R-:W-:Y:S02]  /*4070*/  FSEL R163, R33, -INF , !P3 ;  /* 0xff80000021a37808 */ /* 0x000fe40005800000 */
[----:B------:R-:W-:Y:S02]  /*4080*/  ISETP.GT.AND P3, PT, R204, R55, PT ;  /* 0x00000037cc00720c */ /* 0x000fe40003f64270 */
[----:B------:R-:W-:-:S02]  /*4090*/  FSEL R197, R32, -INF , !P4 ;  /* 0xff80000020c57808 */ /* 0x000fc40006000000 */
[----:B------:R-:W-:Y:S02]  /*40a0*/  FSEL R28, R28, -INF , !P0 ;  /* 0xff8000001c1c7808 */ /* 0x000fe40004000000 */
[-C--:B------:R-:W-:Y:S02]  /*40b0*/  ISETP.GE.AND P4, PT, R53, R203.reuse, PT ;  /* 0x000000cb3500720c */ /* 0x080fe40003f86270 */
[----:B------:R-:W-:Y:S02]  /*40c0*/  ISETP.GE.AND P0, PT, R55, R203, PT ;  /* 0x000000cb3700720c */ /* 0x000fe40003f06270 */
[----:B------:R-:W-:Y:S02]  /*40d0*/  FSEL R29, R29, -INF , !P3 ;  /* 0xff8000001d1d7808 */ /* 0x000fe40005800000 */
[----:B------:R-:W-:Y:S02]  /*40e0*/  FSEL R169, R28, -INF , !P4 ;  /* 0xff8000001ca97808 */ /* 0x000fe40006000000 */
[----:B------:R-:W-:-:S02]  /*40f0*/  FSEL R167, R29, -INF , !P0 ;  /* 0xff8000001da77808 */ /* 0x000fc40004000000 */
[C---:B------:R-:W-:Y:S02]  /*4100*/  ISETP.GT.AND P4, PT, R204.reuse, R41, PT ;  /* 0x00000029cc00720c */ /* 0x040fe40003f84270 */
[----:B------:R-:W-:Y:S02]  /*4110*/  ISETP.GT.AND P0, PT, R204, R37, PT ;  /* 0x00000025cc00720c */ /* 0x000fe40003f04270 */
[----:B------:R-:W-:Y:S02]  /*4120*/  ISETP.GT.AND P1, PT, R134, R63, PT ;  /* 0x0000003f8600720c */ /* 0x000fe40003f24270 */
[C---:B------:R-:W-:Y:S01]  /*4130*/  ISETP.GE.AND P5, PT, R63.reuse, R202, PT ;  /* 0x000000ca3f00720c */ /* 0x040fe20003fa6270 */
[----:B------:R-:W-:Y:S01]  /*4140*/  VIADD R63, R63, 0x39 ;  /* 0x000000393f3f7836 */ /* 0x000fe20000000000 */
[----:B------:R-:W-:Y:S02]  /*4150*/  ISETP.GE.AND P3, PT, R41, R203, PT ;  /* 0x000000cb2900720c */ /* 0x000fe40003f66270 */
[----:B------:R-:W-:-:S02]  /*4160*/  FSEL R24, R24, -INF , !P4 ;  /* 0xff80000018187808 */ /* 0x000fc40006000000 */
[----:B------:R-:W-:Y:S02]  /*4170*/  FSEL R25, R25, -INF , !P0 ;  /* 0xff80000019197808 */ /* 0x000fe40004000000 */
[----:B------:R-:W-:Y:S02]  /*4180*/  ISETP.GE.AND P4, PT, R37, R203, PT ;  /* 0x000000cb2500720c */ /* 0x000fe40003f86270 */
[----:B------:R-:W-:Y:S02]  /*4190*/  ISETP.GT.AND P0, PT, R204, R59, PT ;  /* 0x0000003bcc00720c */ /* 0x000fe40003f04270 */
[----:B------:R-:W-:Y:S02]  /*41a0*/  FSEL R193, R24, -INF , !P3 ;  /* 0xff80000018c17808 */ /* 0x000fe40005800000 */
[----:B------:R-:W-:Y:S02]  /*41b0*/  ISETP.GT.AND P3, PT, R204, R63, PT ;  /* 0x0000003fcc00720c */ /* 0x000fe40003f64270 */
[----:B------:R-:W-:-:S02]  /*41c0*/  FSEL R191, R25, -INF , !P4 ;  /* 0xff80000019bf7808 */ /* 0x000fc40006000000 */
[----:B------:R-:W-:Y:S02]  /*41d0*/  FSEL R72, R72, -INF , !P0 ;  /* 0xff80000048487808 */ /* 0x000fe40004000000 */
[----:B------:R-:W-:Y:S02]  /*41e0*/  ISETP.GE.AND P4, PT, R59, R203, PT ;  /* 0x000000cb3b00720c */ /* 0x000fe40003f86270 */
[----:B------:R-:W-:Y:S02]  /*41f0*/  ISETP.GT.AND P0, PT, R134, R67, PT ;  /* 0x000000438600720c */ /* 0x000fe40003f04270 */
[----:B------:R-:W-:Y:S02]  /*4200*/  FSEL R73, R73, -INF , !P3 ;  /* 0xff80000049497808 */ /* 0x000fe40005800000 */
[----:B------:R-:W-:Y:S02]  /*4210*/  FSEL R33, R50, -INF , !P1 ;  /* 0xff80000032217808 */ /* 0x000fe40004800000 */
[----:B------:R-:W-:-:S02]  /*4220*/  ISETP.GE.AND P3, PT, R67, R202, PT ;  /* 0x000000ca4300720c */ /* 0x000fc40003f66270 */
[----:B------:R-:W-:Y:S02]  /*4230*/  FSEL R183, R72, -INF , !P4 ;  /* 0xff80000048b77808 */ /* 0x000fe40006000000 */
[C---:B------:R-:W-:Y:S02]  /*4240*/  ISETP.GT.AND P1, PT, R134.reuse, R65, PT ;  /* 0x000000418600720c */ /* 0x040fe40003f24270 */
[----:B------:R-:W-:Y:S02]  /*4250*/  FSEL R29, R51, -INF , !P0 ;  /* 0xff800000331d7808 */ /* 0x000fe40004000000 */
[----:B------:R-:W-:Y:S02]  /*4260*/  ISETP.GE.AND P4, PT, R63, R203, PT ;  /* 0x000000cb3f00720c */ /* 0x000fe40003f86270 */
[----:B------:R-:W-:Y:S02]  /*4270*/  ISETP.GT.AND P0, PT, R134, R61, PT ;  /* 0x0000003d8600720c */ /* 0x000fe40003f04270 */
[----:B------:R-:W-:-:S02]  /*4280*/  FMNMX3.FTZ R4, R49, R3, R45, !PT ;  /* 0x0000000331047276 */ /* 0x000fc4000781002d */
[----:B------:R-:W-:Y:S02]  /*4290*/  FSEL R33, R33, -INF , !P5 ;  /* 0xff80000021217808 */ /* 0x000fe40006800000 */
[----:B------:R-:W-:Y:S02]  /*42a0*/  ISETP.GE.AND P5, PT, R65, R202, PT ;  /* 0x000000ca4100720c */ /* 0x000fe40003fa6270 */
[----:B------:R-:W-:Y:S01]  /*42b0*/  FSEL R25, R46, -INF , !P1 ;  /* 0xff8000002e197808 */ /* 0x000fe20004800000 */
[----:B------:R-:W-:Y:S01]  /*42c0*/  LDSM.16.MT88.4 R64, [R160+0x14000] ;  /* 0x01400000a040783b */ /* 0x000fe20000004200 */
[----:B------:R-:W-:Y:S02]  /*42d0*/  FSEL R29, R29, -INF , !P3 ;  /* 0xff8000001d1d7808 */ /* 0x000fe40005800000 */
[----:B------:R-:W-:Y:S02]  /*42e0*/  FSEL R181, R73, -INF , !P4 ;  /* 0xff80000049b57808 */ /* 0x000fe40006000000 */
[----:B------:R-:W-:-:S02]  /*42f0*/  ISETP.GT.AND P3, PT, R134, R57, PT ;  /* 0x000000398600720c */ /* 0x000fc40003f64270 */
[----:B------:R-:W-:Y:S02]  /*4300*/  FSEL R47, R47, -INF , !P0 ;  /* 0xff8000002f2f7808 */ /* 0x000fe40004000000 */
[-C--:B------:R-:W-:Y:S02]  /*4310*/  ISETP.GE.AND P4, PT, R61, R202.reuse, PT ;  /* 0x000000ca3d00720c */ /* 0x080fe40003f86270 */
[----:B------:R-:W-:Y:S02]  /*4320*/  ISETP.GT.AND P0, PT, R134, R21, PT ;  /* 0x000000158600720c */ /* 0x000fe40003f04270 */
[----:B------:R-:W-:Y:S02]  /*4330*/  FMNMX3.FTZ R4, R4, R23, R19, !PT ;  /* 0x0000001704047276 */ /* 0x000fe40007810013 */
[----:B------:R-:W-:Y:S02]  /*4340*/  FSEL R25, R25, -INF , !P5 ;  /* 0xff80000019197808 */ /* 0x000fe40006800000 */
[----:B------:R-:W-:-:S02]  /*4350*/  ISETP.GE.AND P1, PT, R57, R202, PT ;  /* 0x000000ca3900720c */ /* 0x000fc40003f26270 */
[----:B------:R-:W-:Y:S02]  /*4360*/  ISETP.GE.AND P5, PT, R21, R202, PT ;  /* 0x000000ca1500720c */ /* 0x000fe40003fa6270 */
[----:B------:R-:W-:Y:S02]  /*4370*/  FSEL R42, R42, -INF , !P3 ;  /* 0xff8000002a2a7808 */ /* 0x000fe40005800000 */
[----:B------:R-:W-:Y:S02]  /*4380*/  FSEL R21, R47, -INF , !P4 ;  /* 0xff8000002f157808 */ /* 0x000fe40006000000 */
[----:B------:R-:W-:Y:S02]  /*4390*/  FSEL R43, R43, -INF , !P0 ;  /* 0xff8000002b2b7808 */ /* 0x000fe40004000000 */
[----:B------:R-:W-:Y:S02]  /*43a0*/  FMNMX3.FTZ R4, R4, R7, R5, !PT ;  /* 0x0000000704047276 */ /* 0x000fe40007810005 */
[----:B------:R-:W-:-:S02]  /*43b0*/  ISETP.GT.AND P4, PT, R134, R17, PT ;  /* 0x000000118600720c */ /* 0x000fc40003f84270 */
[----:B------:R-:W-:Y:S02]  /*43c0*/  ISETP.GT.AND P0, PT, R134, R15, PT ;  /* 0x0000000f8600720c */ /* 0x000fe40003f04270 */
[-C--:B------:R-:W-:Y:S02]  /*43d0*/  ISETP.GE.AND P3, PT, R17, R202.reuse, PT ;  /* 0x000000ca1100720c */ /* 0x080fe40003f66270 */
[----:B------:R-:W-:Y:S02]  /*43e0*/  FSEL R17, R42, -INF , !P1 ;  /* 0xff8000002a117808 */ /* 0x000fe40004800000 */
[----:B------:R-:W-:Y:S02]  /*43f0*/  ISETP.GE.AND P1, PT, R15, R202, PT ;  /* 0x000000ca0f00720c */ /* 0x000fe40003f26270 */
[----:B------:R-:W-:Y:S02]  /*4400*/  FMNMX3.FTZ R4, R4, R13, R197, !PT ;  /* 0x0000000d04047276 */ /* 0x000fe400078100c5 */
[----:B------:R-:W-:-:S02]  /*4410*/  FSEL R15, R43, -INF , !P5 ;  /* 0xff8000002b0f7808 */ /* 0x000fc40006800000 */
[----:B------:R-:W-:Y:S02]  /*4420*/  FSEL R38, R38, -INF , !P4 ;  /* 0xff80000026267808 */ /* 0x000fe40006000000 */
[----:B------:R-:W-:Y:S02]  /*4430*/  FSEL R39, R39, -INF , !P0 ;  /* 0xff80000027277808 */ /* 0x000fe40004000000 */
[C---:B------:R-:W-:Y:S02]  /*4440*/  ISETP.GT.AND P5, PT, R134.reuse, R11, PT ;  /* 0x0000000b8600720c */ /* 0x040fe40003fa4270 */
[----:B------:R-:W-:Y:S02]  /*4450*/  ISETP.GT.AND P0, PT, R134, R9, PT ;  /* 0x000000098600720c */ /* 0x000fe40003f04270 */
[----:B------:R-:W-:Y:S02]  /*4460*/  ISETP.GE.AND P4, PT, R11, R202, PT ;  /* 0x000000ca0b00720c */ /* 0x000fe40003f86270 */
[----:B------:R-:W-:-:S02]  /*4470*/  FMNMX3.FTZ R4, R4, R163, R169, !PT ;  /* 0x000000a304047276 */ /* 0x000fc400078100a9 */
[----:B------:R-:W-:Y:S02]  /*4480*/  FMNMX3.FTZ R6, R33, R29, R25, !PT ;  /* 0x0000001d21067276 */ /* 0x000fe40007810019 */
[----:B------:R-:W-:Y:S02]  /*4490*/  FSEL R11, R38, -INF , !P3 ;  /* 0xff800000260b7808 */ /* 0x000fe40005800000 */
[----:B------:R-:W-:Y:S02]  /*44a0*/  ISETP.GE.AND P3, PT, R9, R202, PT ;  /* 0x000000ca0900720c */ /* 0x000fe40003f66270 */
[----:B------:R-:W-:Y:S02]  /*44b0*/  FSEL R34, R34, -INF , !P5 ;  /* 0xff80000022227808 */ /* 0x000fe40006800000 */
[----:B------:R-:W-:Y:S02]  /*44c0*/  FSEL R35, R35, -INF , !P0 ;  /* 0xff80000023237808 */ /* 0x000fe40004000000 */
[----:B------:R-:W-:-:S02]  /*44d0*/  FSEL R9, R39, -INF , !P1 ;  /* 0xff80000027097808 */ /* 0x000fc40004800000 */
[C---:B------:R-:W-:Y:S02]  /*44e0*/  ISETP.GT.AND P0, PT, R134.reuse, R55, PT ;  /* 0x000000378600720c */ /* 0x040fe40003f04270 */
[----:B------:R-:W-:Y:S02]  /*44f0*/  ISETP.GT.AND P1, PT, R134, R53, PT ;  /* 0x000000358600720c */ /* 0x000fe40003f24270 */
[----:B------:R-:W-:Y:S02]  /*4500*/  FMNMX3.FTZ R4, R4, R167, R193, !PT ;  /* 0x000000a704047276 */ /* 0x000fe400078100c1 */
[----:B------:R-:W-:Y:S02]  /*4510*/  FMNMX3.FTZ R6, R6, R21, R17, !PT ;  /* 0x0000001506067276 */ /* 0x000fe40007810011 */
[----:B------:R-:W-:Y:S02]  /*4520*/  FSEL R143, R34, -INF , !P4 ;  /* 0xff800000228f7808 */ /* 0x000fe40006000000 */
[----:B------:R-:W-:-:S02]  /*4530*/  FSEL R141, R35, -INF , !P3 ;  /* 0xff800000238d7808 */ /* 0x000fc40005800000 */
[-C--:B------:R-:W-:Y:S02]  /*4540*/  ISETP.GE.AND P4, PT, R55, R202.reuse, PT ;  /* 0x000000ca3700720c */ /* 0x080fe40003f86270 */
[----:B------:R-:W-:Y:S02]  /*4550*/  ISETP.GT.AND P3, PT, R134, R41, PT ;  /* 0x000000298600720c */ /* 0x000fe40003f64270 */
[----:B------:R-:W-:Y:S02]  /*4560*/  FSEL R31, R31, -INF , !P0 ;  /* 0xff8000001f1f7808 */ /* 0x000fe40004000000 */
[----:B------:R-:W-:Y:S02]  /*4570*/  ISETP.GE.AND P5, PT, R53, R202, PT ;  /* 0x000000ca3500720c */ /* 0x000fe40003fa6270 */
[----:B------:R-:W-:Y:S02]  /*4580*/  FSEL R30, R30, -INF , !P1 ;  /* 0xff8000001e1e7808 */ /* 0x000fe40004800000 */
[----:B------:R-:W-:-:S02]  /*4590*/  FMNMX3.FTZ R4, R4, R191, R183, !PT ;  /* 0x000000bf04047276 */ /* 0x000fc400078100b7 */
[----:B------:R-:W-:Y:S02]  /*45a0*/  FMNMX3.FTZ R6, R6, R15, R11, !PT ;  /* 0x0000000f06067276 */ /* 0x000fe4000781000b */
[----:B------:R-:W-:Y:S02]  /*45b0*/  ISETP.GE.AND P1, PT, R41, R202, PT ;  /* 0x000000ca2900720c */ /* 0x000fe40003f26270 */
[----:B------:R-:W-:Y:S01]  /*45c0*/  FSEL R175, R31, -INF , !P4 ;  /* 0xff8000001faf7808 */ /* 0x000fe20006000000 */
[----:B------:R-:W-:Y:S01]  /*45d0*/  LDSM.16.MT88.4 R40, [R165+0x14000] ;  /* 0x01400000a528783b */ /* 0x000fe20000004200 */
[----:B------:R-:W-:Y:S02]  /*45e0*/  FSEL R26, R26, -INF , !P3 ;  /* 0xff8000001a1a7808 */ /* 0x000fe40005800000 */
[----:B------:R-:W-:Y:S02]  /*45f0*/  FSEL R195, R30, -INF , !P5 ;  /* 0xff8000001ec37808 */ /* 0x000fe40006800000 */
[----:B------:R-:W-:-:S02]  /*4600*/  ISETP.GT.AND P0, PT, R134, R37, PT ;  /* 0x000000258600720c */ /* 0x000fc40003f04270 */
[----:B------:R-:W-:Y:S02]  /*4610*/  FMNMX.FTZ R4, R181, R4, !PT ;  /* 0x00000004b5047209 */ /* 0x000fe40007810000 */
[----:B------:R-:W-:Y:S02]  /*4620*/  ISETP.GT.AND P4, PT, R134, R59, PT ;  /* 0x0000003b8600720c */ /* 0x000fe40003f84270 */
[----:B------:R-:W-:Y:S01]  /*4630*/  FMNMX3.FTZ R6, R6, R9, R143, !PT ;  /* 0x0000000906067276 */ /* 0x000fe2000781008f */
[----:B------:R-:W1:Y:S01]  /*4640*/  SHFL.BFLY PT, R31, R4, 0x2, 0x1f ;  /* 0x0c401f00041f7f89 */ /* 0x000e6200000e0000 */
[----:B------:R-:W-:Y:S02]  /*4650*/  FSEL R179, R26, -INF , !P1 ;  /* 0xff8000001ab37808 */ /* 0x000fe40004800000 */
[-C--:B------:R-:W-:Y:S02]  /*4660*/  ISETP.GE.AND P5, PT, R37, R202.reuse, PT ;  /* 0x000000ca2500720c */ /* 0x080fe40003fa6270 */
[----:B------:R-:W-:-:S02]  /*4670*/  ISETP.GE.AND P3, PT, R59, R202, PT ;  /* 0x000000ca3b00720c */ /* 0x000fc40003f66270 */
[----:B------:R-:W-:Y:S01]  /*4680*/  FSEL R27, R27, -INF , !P0 ;  /* 0xff8000001b1b7808 */ /* 0x000fe20004000000 */
[----:B------:R-:W-:Y:S01]  /*4690*/  LDSM.16.MT88.4 R56, [R161+0x14000] ;  /* 0x01400000a138783b */ /* 0x000fe20000004200 */
[----:B------:R-:W-:Y:S02]  /*46a0*/  ISETP.GT.AND P1, PT, R134, R63, PT ;  /* 0x0000003f8600720c */ /* 0x000fe40003f24270 */
[----:B------:R-:W-:Y:S02]  /*46b0*/  FSEL R74, R74, -INF , !P4 ;  /* 0xff8000004a4a7808 */ /* 0x000fe40006000000 */
[----:B------:R-:W-:Y:S02]  /*46c0*/  FMNMX3.FTZ R6, R6, R141, R195, !PT ;  /* 0x0000008d06067276 */ /* 0x000fe400078100c3 */
[----:B------:R-:W-:Y:S02]  /*46d0*/  ISETP.GE.AND P0, PT, R63, R202, PT ;  /* 0x000000ca3f00720c */ /* 0x000fe40003f06270 */
[----:B------:R-:W-:-:S02]  /*46e0*/  FSEL R75, R75, -INF , !P1 ;  /* 0xff8000004b4b7808 */ /* 0x000fc40004800000 */
[----:B------:R-:W-:Y:S02]  /*46f0*/  FSEL R177, R27, -INF , !P5 ;  /* 0xff8000001bb17808 */ /* 0x000fe40006800000 */
[----:B------:R-:W-:Y:S02]  /*4700*/  FSEL R173, R74, -INF , !P3 ;  /* 0xff8000004aad7808 */ /* 0x000fe40005800000 */
[----:B------:R-:W-:Y:S02]  /*4710*/  FMNMX3.FTZ R6, R6, R175, R179, !PT ;  /* 0x000000af06067276 */ /* 0x000fe400078100b3 */
[----:B------:R-:W-:Y:S02]  /*4720*/  FSEL R171, R75, -INF , !P0 ;  /* 0xff8000004bab7808 */ /* 0x000fe40004000000 */
[----:B------:R-:W-:Y:S01]  /*4730*/  FMNMX3.FTZ R6, R6, R177, R173, !PT ;  /* 0x000000b106067276 */ /* 0x000fe200078100ad */
[----:B------:R-:W-:Y:S01]  /*4740*/  LDSM.16.MT88.4 R72, [R165+0x16000] ;  /* 0x01600000a548783b */ /* 0x000fe20000004200 */
[----:B-1----:R-:W-:-:S02]  /*4750*/  FMNMX.FTZ R31, R4, R31, !PT ;  /* 0x0000001f041f7209 */ /* 0x002fc40007810000 */
[----:B------:R-:W-:-:S03]  /*4760*/  FMNMX.FTZ R6, R171, R6, !PT ;  /* 0x00000006ab067209 */ /* 0x000fc60007810000 */
[----:B------:R-:W1:Y:S04]  /*4770*/  SHFL.BFLY PT, R132, R31, 0x1, 0x1f ;  /* 0x0c201f001f847f89 */ /* 0x000e6800000e0000 */
[----:B------:R-:W2:Y:S01]  /*4780*/  SHFL.BFLY PT, R27, R6, 0x2, 0x1f ;  /* 0x0c401f00061b7f89 */ /* 0x000ea200000e0000 */
[----:B-1----:R-:W-:Y:S02]  /*4790*/  FMNMX.FTZ R132, R31, R132, !PT ;  /* 0x000000841f847209 */ /* 0x002fe40007810000 */
[----:B--2---:R-:W-:-:S03]  /*47a0*/  FMNMX.FTZ R27, R6, R27, !PT ;  /* 0x0000001b061b7209 */ /* 0x004fc60007810000 */
[C---:B----4-:R-:W-:Y:S01]  /*47b0*/  FMUL.FTZ R174, R132.reuse, UR4 ;  /* 0x0000000484ae7c20 */ /* 0x050fe20008410000 */
[----:B------:R-:W-:Y:S01]  /*47c0*/  FSETP.NEU.FTZ.AND P0, PT, R132, -INF , PT ;  /* 0xff8000008400780b */ /* 0x000fe20003f1d000 */
[----:B------:R-:W1:Y:S03]  /*47d0*/  SHFL.BFLY PT, R4, R27, 0x1, 0x1f ;  /* 0x0c201f001b047f89 */ /* 0x000e6600000e0000 */
[----:B------:R-:W-:-:S05]  /*47e0*/  FSEL R174, R174, RZ, P0 ;  /* 0x000000ffaeae7208 */ /* 0x000fca0000000000 */
        /* <DEDUP_REMOVED lines=18> */
[----:B-1----:R-:W-:Y:S01]  /*4910*/  FMNMX.FTZ R3, R27, R4, !PT ;  /* 0x000000041b037209 */ /* 0x002fe20007810000 */
[----:B------:R-:W-:Y:S01]  /*4920*/  FFMA.FTZ R219, R181, UR4, -R174 ;  /* 0x00000004b5db7c23 */ /* 0x000fe200080108ae */
[----:B------:R-:W1:Y:S02]  /*4930*/  LDSM.16.MT88.4 R4, [R160+0x16000] ;  /* 0x01600000a004783b */ /* 0x000e640000004200 */
[C---:B------:R-:W-:Y:S01]  /*4940*/  FSETP.NEU.FTZ.AND P0, PT, R3.reuse, -INF , PT ;  /* 0xff8000000300780b */ /* 0x040fe20003f1d000 */
[----:B------:R-:W-:Y:S01]  /*4950*/  FMUL.FTZ R170, R3, UR4 ;  /* 0x0000000403aa7c20 */ /* 0x000fe20008410000 */
[----:B------:R-:W-:Y:S04]  /*4960*/  MUFU.EX2 R155, R155 ;  /* 0x0000009b009b7308 */ /* 0x000fe80000000800 */
[----:B------:R-:W-:-:S04]  /*4970*/  FSEL R170, R170, RZ, P0 ;  /* 0x000000ffaaaa7208 */ /* 0x000fc80000000000 */
[----:B------:R-:W5:Y:S01]  /*4980*/  MUFU.EX2 R154, R154 ;  /* 0x0000009a009a7308 */ /* 0x000f620000000800 */
        /* <DEDUP_REMOVED lines=8> */
[----:B------:R-:W3:Y:S01]  /*4a10*/  LDSM.16.MT88.4 R12, [R161+0x12800] ;  /* 0x01280000a10c783b */ /* 0x000ee20000004200 */
[--C-:B------:R-:W-:Y:S01]  /*4a20*/  FFMA.FTZ R149, R17, UR4, -R170.reuse ;  /* 0x0000000411957c23 */ /* 0x100fe200080108aa */
[----:B----4-:R-:W-:Y:S01]  /*4a30*/  F2FP.BF16.F32.PACK_AB R96, R158, R159 ;  /* 0x0000009f9e60723e */ /* 0x010fe200000010ff */
[--C-:B------:R-:W-:Y:S01]  /*4a40*/  FFMA.FTZ R166, R143, UR4, -R170.reuse ;  /* 0x000000048fa67c23 */ /* 0x100fe200080108aa */
[----:B------:R-:W4:Y:S01]  /*4a50*/  LDSM.16.MT88.4 R8, [R165+0x14800] ;  /* 0x01480000a508783b */ /* 0x000f220000004200 */
[--C-:B------:R-:W-:Y:S01]  /*4a60*/  FFMA.FTZ R169, R141, UR4, -R170.reuse ;  /* 0x000000048da97c23 */ /* 0x100fe200080108aa */
[--C-:B------:R-:W-:Y:S01]  /*4a70*/  FFMA.FTZ R172, R195, UR4, -R170.reuse ;  /* 0x00000004c3ac7c23 */ /* 0x100fe200080108aa */
[----:B------:R-:W2:Y:S01]  /*4a80*/  MUFU.EX2 R156, R156 ;  /* 0x0000009c009c7308 */ /* 0x000ea20000000800 */
[----:B-----5:R-:W-:Y:S01]  /*4a90*/  F2FP.BF16.F32.PACK_AB R98, R154, R155 ;  /* 0x0000009b9a62723e */ /* 0x020fe200000010ff */
[----:B------:R-:W5:Y:S01]  /*4aa0*/  LDSM.16.MT88.4 R16, [R161+0x14800] ;  /* 0x01480000a110783b */ /* 0x000f620000004200 */
[--C-:B------:R-:W-:Y:S01]  /*4ab0*/  FFMA.FTZ R175, R175, UR4, -R170.reuse ;  /* 0x00000004afaf7c23 */ /* 0x100fe200080108aa */
[--C-:B------:R-:W-:Y:S01]  /*4ac0*/  FFMA.FTZ R174, R179, UR4, -R170.reuse ;  /* 0x00000004b3ae7c23 */ /* 0x100fe200080108aa */
[--C-:B------:R-:W-:Y:S01]  /*4ad0*/  FFMA.FTZ R177, R177, UR4, -R170.reuse ;  /* 0x00000004b1b17c23 */ /* 0x100fe200080108aa */
[----:B------:R-:W5:Y:S01]  /*4ae0*/  LDSM.16.MT88.4 R20, [R168+0x14800] ;  /* 0x01480000a814783b */ /* 0x000f620000004200 */
[--C-:B------:R-:W-:Y:S01]  /*4af0*/  FFMA.FTZ R173, R173, UR4, -R170.reuse ;  /* 0x00000004adad7c23 */ /* 0x100fe200080108aa */
[----:B------:R-:W-:Y:S01]  /*4b00*/  MUFU.EX2 R153, R153 ;  /* 0x0000009900997308 */ /* 0x000fe20000000800 */
[----:B------:R-:W-:Y:S01]  /*4b10*/  FFMA.FTZ R170, R171, UR4, -R170 ;  /* 0x00000004abaa7c23 */ /* 0x000fe200080108aa */
[----:B------:R-:W-:Y:S01]  /*4b20*/  LDSM.16.MT88.4 R32, [R168+0x16800] ;  /* 0x01680000a820783b */ /* 0x000fe20000004200 */
[----:B------:R-:W-:-:S03]  /*4b30*/  FADD.FTZ R158, R159, R158 ;  /* 0x0000009e9f9e7221 */ /* 0x000fc60000010000 */
[----:B------:R-:W-:Y:S01]  /*4b40*/  LDSM.16.MT88.4 R28, [R165+0x12800] ;  /* 0x01280000a51c783b */ /* 0x000fe20000004200 */
[----:B------:R-:W-:Y:S01]  /*4b50*/  FADD.FTZ R155, R155, R158 ;  /* 0x0000009e9b9b7221 */ /* 0x000fe20000010000 */
[----:B------:R-:W1:Y:S01]  /*4b60*/  MUFU.EX2 R152, R152 ;  /* 0x0000009800987308 */ /* 0x000e620000000800 */
[----:B--2---:R-:W-:Y:S01]  /*4b70*/  F2FP.BF16.F32.PACK_AB R97, R156, R157 ;  /* 0x0000009d9c61723e */ /* 0x004fe200000010ff */
[----:B------:R-:W-:Y:S01]  /*4b80*/  LDSM.16.MT88.4 R24, [R160+0x12800] ;  /* 0x01280000a018783b */ /* 0x000fe20000004200 */
[----:B------:R-:W-:Y:S01]  /*4b90*/  FADD.FTZ R156, R157, R156 ;  /* 0x0000009c9d9c7221 */ /* 0x000fe20000010000 */
[----:B------:R-:W-:Y:S02]  /*4ba0*/  FADD.FTZ R154, R154, R155 ;  /* 0x0000009b9a9a7221 */ /* 0x000fe40000010000 */
[----:B------:R-:W-:Y:S02]  /*4bb0*/  LDSM.16.MT88.4 R140, [R168+0x13000] ;  /* 0x01300000a88c783b */ /* 0x000fe40000004200 */
        /* <DEDUP_REMOVED lines=58> */
[----:B---3--:R-:W-:-:S07]  /*4f60*/  F2FP.BF16.F32.PACK_AB R7, R144, R145 ;  /* 0x000000919007723e */ /* 0x008fce00000010ff */
[C---:B------:R-:W-:Y:S08]  /*4f70*/  HMMA.16816.F32.BF16 R112, R4.reuse, R12, R112 ;  /* 0x0000000c0470723c */ /* 0x040ff00000041870 */
[C---:B------:R-:W-:Y:S01]  /*4f80*/  HMMA.16816.F32.BF16 R108, R4.reuse, R14, R108 ;  /* 0x0000000e046c723c */ /* 0x040fe2000004186c */
[----:B------:R-:W1:Y:S07]  /*4f90*/  LDSM.16.MT88.4 R12, [R165+0x16800] ;  /* 0x01680000a50c783b */ /* 0x000e6e0000004200 */
[C---:B----4-:R-:W-:Y:S08]  /*4fa0*/  HMMA.16816.F32.BF16 R36, R4.reuse, R8, R36 ;  /* 0x000000080424723c */ /* 0x050ff00000041824 */
[C---:B------:R-:W-:Y:S01]  /*4fb0*/  HMMA.16816.F32.BF16 R40, R4.reuse, R10, R40 ;  /* 0x0000000a0428723c */ /* 0x040fe20000041828 */
[----:B------:R-:W2:Y:S07]  /*4fc0*/  LDSM.16.MT88.4 R8, [R161+0x16800] ;  /* 0x01680000a108783b */ /* 0x000eae0000004200 */
[C---:B-----5:R-:W-:Y:S08]  /*4fd0*/  HMMA.16816.F32.BF16 R52, R4.reuse, R16, R52 ;  /* 0x000000100434723c */ /* 0x060ff00000041834 */
        /* <DEDUP_REMOVED lines=27> */
[----:B------:R-:W-:Y:S01]  /*5190*/  HMMA.16816.F32.BF16 R64, R4, R22, R64 ;  /* 0x000000160440723c */ /* 0x000fe20000041840 */
[----:B------:R-:W-:Y:S01]  /*51a0*/  F2FP.BF16.F32.PACK_AB R4, R163, R162 ;  /* 0x000000a2a304723e */ /* 0x000fe200000010ff */
[----:B------:R-:W-:Y:S01]  /*51b0*/  LDSM.16.MT88.4 R20, [R161+0x15000] ;  /* 0x01500000a114783b */ /* 0x000fe20000004200 */
        /* <DEDUP_REMOVED lines=91> */
[----:B------:R-:W-:-:S15]  /*5770*/  BRA.U !UP0, `(.L_x_458) ;  /* 0x0000006508fc7547 */ /* 0x000fde000b800000 */
[----:B------:R-:W-:Y:S01]  /*5780*/  UIADD3 UR7, UPT, UPT, UR20, -0x2, URZ ;  /* 0xfffffffe14077890 */ /* 0x000fe2000fffe0ff */
[----:B------:R-:W-:-:S04]  /*5790*/  DEPBAR.LE SB0, 0x0 ;  /* 0x000080000000791a */ /* 0x000fc80000000000 */
[----:B------:R-:W-:Y:S01]  /*57a0*/  UIMAD.WIDE.U32 UR16, UR7, UR8, URZ ;  /* 0x00000008071072a5 */ /* 0x000fe2000f8e00ff */
[----:B------:R-:W-:Y:S01]  /*57b0*/  IMAD.SHL.U32 R190, R187, 0x20, RZ ;  /* 0x00000020bbbe7824 */ /* 0x000fe200078e00ff */
[----:B------:R-:W1:Y:S01]  /*57c0*/  LDCU UR4, c[0x0][0x440] ;  /* 0x00008800ff0477ac */ /* 0x000e620008000800 */
[----:B------:R-:W-:Y:S01]  /*57d0*/  SHF.R.U32.HI R189, RZ, 0x1, R187 ;  /* 0x00000001ffbd7819 */ /* 0x000fe200000116bb */
[----:B------:R-:W-:Y:S01]  /*57e0*/  IMAD.MOV.U32 R186, RZ, RZ, 0x20 ;  /* 0x00000020ffba7424 */ /* 0x000fe200078e00ff */
[----:B------:R-:W-:Y:S01]  /*57f0*/  USHF.L.U32 UR12, UR16, 0x6, URZ ;  /* 0x00000006100c7899 */ /* 0x000fe200080006ff */
[----:B------:R-:W-:Y:S01]  /*5800*/  IMAD.U32 R14, RZ, RZ, UR16 ;  /* 0x00000010ff0e7e24 */ /* 0x000fe2000f8e00ff */
[----:B------:R-:W-:Y:S01]  /*5810*/  UIMAD UR7, UR7, UR9, UR17 ;  /* 0x00000009070772a4 */ /* 0x000fe2000f8e0211 */
[----:B------:R-:W-:Y:S01]  /*5820*/  LOP3.LUT R190, R190, 0x7c00, RZ, 0xc0, !PT ;  /* 0x00007c00bebe7812 */ /* 0x000fe200078ec0ff */
[----:B------:R-:W-:Y:S01]  /*5830*/  ULEA UR12, UP0, UR8, UR12, 0x5 ;  /* 0x0000000c080c7291 */ /* 0x000fe2000f8028ff */
[----:B------:R-:W-:Y:S01]  /*5840*/  LOP3.LUT R7, R189, 0x8, RZ, 0xc0, !PT ;  /* 0x00000008bd077812 */ /* 0x000fe200078ec0ff */
[----:B------:R-:W-:Y:S01]  /*5850*/  USHF.L.U64.HI UR6, UR16, 0x6, UR7 ;  /* 0x0000000610067899 */ /* 0x000fe20008010207 */
[-C--:B------:R-:W-:Y:S01]  /*5860*/  LEA R12, P1, R14, R206.reuse, 0x7 ;  /* 0x000000ce0e0c7211 */ /* 0x080fe200078238ff */
[----:B------:R-:W-:Y:S01]  /*5870*/  IMAD.U32 R6, RZ, RZ, UR7 ;  /* 0x00000007ff067e24 */ /* 0x000fe2000f8e00ff */
[----:B------:R-:W-:Y:S01]  /*5880*/  LOP3.LUT R8, R190, 0x200, R185, 0xf8, !PT ;  /* 0x00000200be087812 */ /* 0x000fe200078ef8b9 */
[----:B------:R-:W-:Y:S01]  /*5890*/  ULEA.HI.X UR6, UR8, UR6, UR9, 0x5, UP0 ;  /* 0x0000000608067291 */ /* 0x000fe200080f2c09 */
[----:B------:R-:W-:Y:S01]  /*58a0*/  IMAD.U32 R5, RZ, RZ, UR12 ;  /* 0x0000000cff057e24 */ /* 0x000fe2000f8e00ff */
[----:B------:R-:W-:Y:S01]  /*58b0*/  SEL R186, R186, 0xffffffe0, !P6 ;  /* 0xffffffe0baba7807 */ /* 0x000fe20007000000 */
[----:B------:R-:W-:Y:S01]  /*58c0*/  VIADD R193, R184, UR5 ;  /* 0x00000005b8c17c36 */ /* 0x000fe20008000000 */
[----:B-1----:R-:W-:Y:S01]  /*58d0*/  ISETP.GE.AND P3, PT, R188, UR4, PT ;  /* 0x00000004bc007c0c */ /* 0x002fe2000bf66270 */
[----:B------:R-:W-:Y:S01]  /*58e0*/  IMAD.U32 R15, RZ, RZ, UR17 ;  /* 0x00000011ff0f7e24 */ /* 0x000fe2000f8e00ff */
[----:B------:R-:W-:Y:S01]  /*58f0*/  BAR.SYNC.DEFER_BLOCKING 0x0 ;  /* 0x0000000000007b1d */ /* 0x000fe20000010000 */
[----:B------:R-:W-:Y:S01]  /*5900*/  IMAD.U32 R4, RZ, RZ, UR6 ;  /* 0x00000006ff047e24 */ /* 0x000fe2000f8e00ff */
[----:B------:R-:W-:Y:S01]  /*5910*/  LEA R10, P0, R5, R206, 0x1 ;  /* 0x000000ce050a7211 */ /* 0x000fe200078008ff */
[C---:B------:R-:W-:Y:S01]  /*5920*/  IMAD.IADD R194, R193.reuse, 0x1, R186 ;  /* 0x00000001c1c27824 */ /* 0x040fe200078e02ba */
[-C--:B------:R-:W-:Y:S01]  /*5930*/  LEA.HI.X R13, R14, R205.reuse, R6, 0x7, P1 ;  /* 0x000000cd0e0d7211 */ /* 0x080fe200008f3c06 */
[----:B------:R-:W-:Y:S01]  /*5940*/  IMAD.IADD R193, R193, 0x1, R192 ;  /* 0x00000001c1c17824 */ /* 0x000fe200078e02c0 */
[----:B------:R-:W-:Y:S01]  /*5950*/  ISETP.GE.AND P1, PT, R214, UR4, PT ;  /* 0x00000004d6007c0c */ /* 0x000fe2000bf26270 */
[----:B------:R-:W-:Y:S01]  /*5960*/  UIADD3 UR16, UPT, UPT, UR20, -0x2, URZ ;  /* 0xfffffffe14107890 */ /* 0x000fe2000fffe0ff */
[----:B------:R-:W-:-:S02]  /*5970*/  LEA.HI.X R11, R5, R205, R4, 0x1, P0 ;  /* 0x000000cd050b7211 */ /* 0x000fc400000f0c04 */
[----:B------:R-:W-:Y:S01]  /*5980*/  ISETP.GE.AND P0, PT, R213, UR4, PT ;  /* 0x00000004d5007c0c */ /* 0x000fe2000bf06270 */
[----:B------:R-:W-:Y:S01]  /*5990*/  UISETP.GT.U32.AND UP1, UPT, UR16, UR18, UPT ;  /* 0x000000121000728c */ /* 0x000fe2000bf24070 */
[----:B------:R-:W-:-:S04]  /*59a0*/  LOP3.LUT R7, R8, R0, R7, 0xf6, !PT ;  /* 0x0000000008077212 */ /* 0x000fc800078ef607 */
[----:B------:R-:W-:-:S05]  /*59b0*/  LEA R197, R7, UR5, 0x1 ;  /* 0x0000000507c57c11 */ /* 0x000fca000f8e08ff */
[--C-:B------:R-:W-:Y:S02]  /*59c0*/  IMAD.IADD R196, R186, 0x1, R197.reuse ;  /* 0x00000001bac47824 */ /* 0x100fe400078e02c5 */
[----:B------:R-:W-:Y:S01]  /*59d0*/  IMAD.IADD R195, R192, 0x1, R197 ;  /* 0x00000001c0c37824 */ /* 0x000fe200078e02c5 */
[----:B------:R-:W-:Y:S01]  /*59e0*/  @!PT LDS RZ, [RZ] ;  /* 0x00000000fffff984 */ /* 0x000fe20000000800 */
[----:B------:R-:W-:Y:S01]  /*59f0*/  @!PT LDS RZ, [RZ] ;  /* 0x00000000fffff984 */ /* 0x000fe20000000800 */
[----:B------:R-:W-:Y:S01]  /*5a00*/  @!PT LDS RZ, [RZ] ;  /* 0x00000000fffff984 */ /* 0x000fe20000000800 */
[----:B------:R-:W-:Y:S03]  /*5a10*/  @!P3 LDGSTS.E.BYPASS.LTC128B.128 [R209+0x12000], desc[UR24][R12.64] ;  /* 0x120000000cd1bfae */ /* 0x000fe6000b981a18 */
[C---:B------:R-:W-:Y:S01]  /*5a20*/  IMAD.IADD R191, R186.reuse, 0x1, R195 ;  /* 0x00000001babf7824 */ /* 0x040fe200078e02c3 */
[----:B------:R-:W-:Y:S01]  /*5a30*/  @P3 STS.128 [R209+0x12000], RZ ;  /* 0x012000ffd1003388 */ /* 0x000fe20000000c00 */
[----:B------:R-:W-:-:S03]  /*5a40*/  IMAD.IADD R186, R186, 0x1, R193 ;  /* 0x00000001baba7824 */ /* 0x000fc600078e02c1 */
[----:B------:R-:W-:Y:S01]  /*5a50*/  @!PT LDS RZ, [RZ] ;  /* 0x00000000fffff984 */ /* 0x000fe20000000800 */
[----:B------:R-:W-:Y:S01]  /*5a60*/  @!PT LDS RZ, [RZ] ;  /* 0x00000000fffff984 */ /* 0x000fe20000000800 */
[----:B------:R-:W-:Y:S01]  /*5a70*/  @!PT LDS RZ, [RZ] ;  /* 0x00000000fffff984 */ /* 0x000fe20000000800 */
[----:B------:R-:W-:Y:S04]  /*5a80*/  @!P1 LDGSTS.E.BYPASS.LTC128B.128 [R209+0x14000], desc[UR24][R12.64+0x80] ;  /* 0x140000800cd19fae */ /* 0x000fe8000b981a18 */
[----:B------:R-:W-:Y:S04]  /*5a90*/  @P1 STS.128 [R209+0x14000], RZ ;  /* 0x014000ffd1001388 */ /* 0x000fe80000000c00 */
        /* <DEDUP_REMOVED lines=18> */
[----:B------:R1:W-:Y:S04]  /*5bc0*/  @!P0 LDGSTS.E.BYPASS.LTC128B.128 [R209+0x17000], desc[UR24][R10.64+0x100] ;  /* 0x170001000ad18fae */ /* 0x0003e8000b981a18 */
[----:B------:R-:W-:Y:S04]  /*5bd0*/  @P0 STS.128 [R209+0x17000], RZ ;  /* 0x017000ffd1000388 */ /* 0x000fe80000000c00 */
[----:B------:R-:W-:Y:S04]  /*5be0*/  LDSM.16.M88.4 R172, [R197] ;  /* 0x00000000c5ac783b */ /* 0x000fe80000000200 */
[----:B------:R-:W2:Y:S04]  /*5bf0*/  LDSM.16.M88.4 R144, [R184+UR5+0xc000] ;  /* 0x00c00005b890783b */ /* 0x000ea80008000200 */
[----:B------:R-:W3:Y:S04]  /*5c00*/  LDSM.16.M88.4 R136, [R184+UR5+0xc800] ;  /* 0x00c80005b888783b */ /* 0x000ee80008000200 */
[----:B------:R-:W4:Y:S04]  /*5c10*/  LDSM.16.M88.4 R28, [R184+UR5+0xd000] ;  /* 0x00d00005b81c783b */ /* 0x000f280008000200 */
[----:B------:R-:W5:Y:S04]  /*5c20*/  LDSM.16.M88.4 R20, [R184+UR5+0xd800] ;  /* 0x00d80005b814783b */ /* 0x000f680008000200 */
[----:B-1----:R-:W-:Y:S04]  /*5c30*/  LDSM.16.M88.4 R8, [R196] ;  /* 0x00000000c408783b */ /* 0x002fe80000000200 */
[----:B------:R-:W1:Y:S04]  /*5c40*/  LDSM.16.M88.4 R16, [R194+0xc000] ;  /* 0x00c00000c210783b */ /* 0x000e680000000200 */
[----:B------:R-:W1:Y:S04]  /*5c50*/  LDSM.16.M88.4 R12, [R194+0xc800] ;  /* 0x00c80000c20c783b */ /* 0x000e680000000200 */
[----:B------:R-:W1:Y:S04]  /*5c60*/  LDSM.16.M88.4 R4, [R194+0xd000] ;  /* 0x00d00000c204783b */ /* 0x000e680000000200 */
[----:B------:R-:W1:Y:S04]  /*5c70*/  LDSM.16.M88.4 R164, [R194+0xd800] ;  /* 0x00d80000c2a4783b */ /* 0x000e680000000200 */
[----:B------:R-:W-:Y:S01]  /*5c80*/  LDSM.16.M88.4 R160, [R193+0xc000] ;  /* 0x00c00000c1a0783b */ /* 0x000fe20000000200 */
[C---:B--2---:R-:W-:Y:S03]  /*5c90*/  HMMA.16816.F32.BF16 R148, R172.reuse, R144, RZ ;  /* 0x00000090ac94723c */ /* 0x044fe600000418ff */
        /* <DEDUP_REMOVED lines=11> */
[C---:B-----5:R-:W-:Y:S08]  /*5d50*/  HMMA.16816.F32.BF16 R24, R172.reuse, R20, RZ ;  /* 0x00000014ac18723c */ /* 0x060ff000000418ff */
[----:B------:R-:W-:Y:S01]  /*5d60*/  HMMA.16816.F32.BF16 R172, R172, R22, RZ ;  /* 0x00000016acac723c */ /* 0x000fe200000418ff */
[----:B------:R-:W-:Y:S07]  /*5d70*/  LDSM.16.M88.4 R20, [R193+0xd800] ;  /* 0x00d80000c114783b */ /* 0x000fee0000000200 */
[C---:B-1----:R-:W-:Y:S08]  /*5d80*/  HMMA.16816.F32.BF16 R148, R8.reuse, R16, R148 ;  /* 0x000000100894723c */ /* 0x042ff00000041894 */
[C---:B------:R-:W-:Y:S01]  /*5d90*/  HMMA.16816.F32.BF16 R144, R8.reuse, R18, R144 ;  /* 0x000000120890723c */ /* 0x040fe20000041890 */
[----:B------:R-:W1:Y:S07]  /*5da0*/  LDSM.16.M88.4 R16, [R195] ;  /* 0x00000000c310783b */ /* 0x000e6e0000000200 */
[C---:B------:R-:W-:Y:S08]  /*5db0*/  HMMA.16816.F32.BF16 R140, R8.reuse, R12, R140 ;  /* 0x0000000c088c723c */ /* 0x040ff0000004188c */
[C---:B------:R-:W-:Y:S01]  /*5dc0*/  HMMA.16816.F32.BF16 R136, R8.reuse, R14, R136 ;  /* 0x0000000e0888723c */ /* 0x040fe20000041888 */
[----:B------:R-:W-:Y:S07]  /*5dd0*/  LDSM.16.M88.4 R12, [R186+0xc000] ;  /* 0x00c00000ba0c783b */ /* 0x000fee0000000200 */
[C---:B------:R-:W-:Y:S08]  /*5de0*/  HMMA.16816.F32.BF16 R32, R8.reuse, R4, R32 ;  /* 0x000000040820723c */ /* 0x040ff00000041820 */
[C---:B------:R-:W-:Y:S01]  /*5df0*/  HMMA.16816.F32.BF16 R28, R8.reuse, R6, R28 ;  /* 0x00000006081c723c */ /* 0x040fe2000004181c */
[----:B------:R-:W2:Y:S07]  /*5e00*/  LDSM.16.M88.4 R4, [R191] ;  /* 0x00000000bf04783b */ /* 0x000eae0000000200 */
[C---:B------:R-:W-:Y:S08]  /*5e10*/  HMMA.16816.F32.BF16 R24, R8.reuse, R164, R24 ;  /* 0x000000a40818723c */ /* 0x040ff00000041818 */
        /* <DEDUP_REMOVED lines=122> */
[----:B------:R-:W-:Y:S06]  /*65c0*/  BAR.SYNC.DEFER_BLOCKING 0x0 ;  /* 0x0000000000007b1d */ /* 0x000fec0000010000 */
[----:B------:R-:W-:-:S13]  /*65d0*/  BRA.U !UP1, `(.L_x_459) ;  /* 0x0000000109cc7547 */ /* 0x000fda000b800000 */
[----:B------:R-:W-:Y:S01]  /*65e0*/  UIADD3 UR5, UPT, UPT, UR20, -0x3, URZ ;  /* 0xfffffffd14057890 */ /* 0x000fe2000fffe0ff */
[----:B------:R-:W-:Y:S03]  /*65f0*/  BSSY.RECONVERGENT B0, `(.L_x_460) ;  /* 0x0000030000007945 */ /* 0x000fe60003800200 */
[----:B------:R-:W-:-:S04]  /*6600*/  UIMAD.WIDE.U32 UR12, UR5, UR10, URZ ;  /* 0x0000000a050c72a5 */ /* 0x000fc8000f8e00ff */
[----:B------:R-:W-:Y:S02]  /*6610*/  USHF.L.U32 UR6, UR12, 0x6, URZ ;  /* 0x000000060c067899 */ /* 0x000fe400080006ff */
[----:B------:R-:W-:Y:S01]  /*6620*/  UIMAD UR5, UR5, UR11, UR13 ;  /* 0x0000000b050572a4 */ /* 0x000fe2000f8e020d */
[----:B------:R-:W-:Y:S01]  /*6630*/  IMAD.U32 R8, RZ, RZ, UR12 ;  /* 0x0000000cff087e24 */ /* 0x000fe2000f8e00ff */
[----:B------:R-:W-:Y:S01]  /*6640*/  ULEA UR6, UP0, UR10, UR6, 0x5 ;  /* 0x000000060a067291 */ /* 0x000fe2000f8028ff */
[----:B------:R-:W-:Y:S01]  /*6650*/  IMAD.U32 R9, RZ, RZ, UR13 ;  /* 0x0000000dff097e24 */ /* 0x000fe2000f8e00ff */
[----:B------:R-:W-:Y:S02]  /*6660*/  USHF.L.U64.HI UR4, UR12, 0x6, UR5 ;  /* 0x000000060c047899 */ /* 0x000fe40008010205 */
[----:B------:R-:W-:Y:S01]  /*6670*/  IMAD.U32 R6, RZ, RZ, UR5 ;  /* 0x00000005ff067e24 */ /* 0x000fe2000f8e00ff */
[----:B------:R-:W-:Y:S01]  /*6680*/  LEA R12, P5, R8, R208, 0x7 ;  /* 0x000000d0080c7211 */ /* 0x000fe200078a38ff */
[----:B------:R-:W-:Y:S01]  /*6690*/  ULEA.HI.X UR4, UR10, UR4, UR11, 0x5, UP0 ;  /* 0x000000040a047291 */ /* 0x000fe200080f2c0b */
[----:B------:R-:W-:-:S02]  /*66a0*/  MOV R5, UR6 ;  /* 0x0000000600057c02 */ /* 0x000fc40008000f00 */
[-C--:B------:R-:W-:Y:S02]  /*66b0*/  LEA.HI.X R13, R8, R207.reuse, R6, 0x7, P5 ;  /* 0x000000cf080d7211 */ /* 0x080fe400028f3c06 */
[C---:B------:R-:W-:Y:S02]  /*66c0*/  LEA R10, P4, R5.reuse, R208, 0x1 ;  /* 0x000000d0050a7211 */ /* 0x040fe400078808ff */
[----:B------:R-:W-:Y:S01]  /*66d0*/  MOV R4, UR4 ;  /* 0x0000000400047c02 */ /* 0x000fe20008000f00 */
[----:B------:R-:W-:Y:S01]  /*66e0*/  @!PT LDS RZ, [RZ] ;  /* 0x00000000fffff984 */ /* 0x000fe20000000800 */
[----:B------:R-:W-:Y:S01]  /*66f0*/  @!PT LDS RZ, [RZ] ;  /* 0x00000000fffff984 */ /* 0x000fe20000000800 */
[----:B------:R-:W-:Y:S01]  /*6700*/  @!PT LDS RZ, [RZ] ;  /* 0x00000000fffff984 */ /* 0x000fe20000000800 */
[----:B------:R1:W-:Y:S03]  /*6710*/  @!P3 LDGSTS.E.BYPASS.LTC128B.128 [R209+0xc000], desc[UR24][R12.64] ;  /* 0x0c0000000cd1bfae */ /* 0x0003e6000b981a18 */
[----:B------:R-:W-:Y:S01]  /*6720*/  LEA.HI.X R11, R5, R207, R4, 0x1, P4 ;  /* 0x000000cf050b7211 */ /* 0x000fe200020f0c04 */
        /* <DEDUP_REMOVED lines=27> */
.L_x_461:
[----:B------:R2:W-:Y:S02]  /*68e0*/  STS.128 [R209+0x11000], RZ ;  /* 0x011000ffd1007388 */ /* 0x0005e40000000c00 */
.L_x_462:
[----:B------:R-:W-:Y:S05]  /*68f0*/  BSYNC.RECONVERGENT B0 ;  /* 0x0000000000007941 */ /* 0x000fea0003800200 */
.L_x_460:
[----:B------:R-:W0:Y:S02]  /*6900*/  LDGDEPBAR ;  /* 0x00000000000079af */ /* 0x000e240000000000 */
.L_x_459:
[----:B------:R-:W-:Y:S01]  /*6910*/  IMAD.U32 R4, RZ, RZ, UR20 ;  /* 0x00000014ff047e24 */ /* 0x000fe2000f8e00ff */
[----:B------:R-:W4:Y:S01]  /*6920*/  S2UR UR5, SR_CgaCtaId ;  /* 0x00000000000579c3 */ /* 0x000f220000008800 */
[----:B------:R-:W5:Y:S01]  /*6930*/  LDCU UR4, c[0x0][0x45c] ;  /* 0x00008b80ff0477ac */ /* 0x000f620008000800 */
[----:B------:R-:W-:Y:S01]  /*6940*/  SEL R133, R133, 0xffffffe0, !P6 ;  /* 0xffffffe085857807 */ /* 0x000fe20007000000 */
[----:B------:R-:W-:Y:S01]  /*6950*/  IMAD R135, R4, 0x40, R135 ;  /* 0x0000004004877824 */ /* 0x000fe200078e0287 */
[----:B------:R-:W-:Y:S01]  /*6960*/  MOV R196, 0x20 ;  /* 0x0000002000c47802 */ /* 0x000fe20000000f00 */
[----:B------:R-:W-:Y:S02]  /*6970*/  UMOV UR6, 0x400 ;  /* 0x0000040000067882 */ /* 0x000fe40000000000 */
[C---:B------:R-:W-:Y:S01]  /*6980*/  VIADD R5, R135.reuse, 0xffffff81 ;  /* 0xffffff8187057836 */ /* 0x040fe20000000000 */
[C---:B------:R-:W-:Y:S01]  /*6990*/  IADD3 R7, PT, PT, R135.reuse, -0x80, RZ ;  /* 0xffffff8087077810 */ /* 0x040fe20007ffe0ff */
[----:B-1-3--:R-:W-:-:S02]  /*69a0*/  VIADD R11, R135, 0xffffff88 ;  /* 0xffffff88870b7836 */ /* 0x00afc40000000000 */
[C---:B------:R-:W-:Y:S01]  /*69b0*/  VIADD R23, R135.reuse, 0xffffff90 ;  /* 0xffffff9087177836 */ /* 0x040fe20000000000 */
[----:B------:R-:W-:Y:S01]  /*69c0*/  ISETP.GT.AND P5, PT, R204, R7, PT ;  /* 0x00000007cc00720c */ /* 0x000fe20003fa4270 */
[----:B------:R-:W-:Y:S01]  /*69d0*/  VIADD R21, R135, 0xffffff91 ;  /* 0xffffff9187157836 */ /* 0x000fe20000000000 */
[----:B------:R-:W-:Y:S02]  /*69e0*/  ISETP.GE.AND P4, PT, R7, R203, PT ;  /* 0x000000cb0700720c */ /* 0x000fe40003f86270 */
[----:B------:R-:W-:Y:S02]  /*69f0*/  FSEL R15, R148, -INF , !P5 ;  /* 0xff800000940f7808 */ /* 0x000fe40006800000 */
[----:B------:R-:W-:Y:S02]  /*6a00*/  ISETP.GT.AND P5, PT, R134, R7, PT ;  /* 0x000000078600720c */ /* 0x000fe40003fa4270 */
[----:B------:R-:W-:Y:S02]  /*6a10*/  FSEL R15, R15, -INF , !P4 ;  /* 0xff8000000f0f7808 */ /* 0x000fe40006000000 */
[----:B------:R-:W-:-:S02]  /*6a20*/  ISETP.GE.AND P4, PT, R7, R202, PT ;  /* 0x000000ca0700720c */ /* 0x000fc40003f86270 */
[----:B------:R-:W-:Y:S01]  /*6a30*/  FSEL R7, R150, -INF , !P5 ;  /* 0xff80000096077808 */ /* 0x000fe20006800000 */
[----:B----4-:R-:W-:Y:S01]  /*6a40*/  ULEA UR5, UR5, UR6, 0x18 ;  /* 0x0000000605057291 */ /* 0x010fe2000f8ec0ff */
[----:B------:R-:W-:Y:S02]  /*6a50*/  ISETP.GT.AND P5, PT, R204, R5, PT ;  /* 0x00000005cc00720c */ /* 0x000fe40003fa4270 */
[----:B------:R-:W-:Y:S02]  /*6a60*/  FSEL R7, R7, -INF , !P4 ;  /* 0xff80000007077808 */ /* 0x000fe40006000000 */
[----:B------:R-:W-:Y:S02]  /*6a70*/  ISETP.GE.AND P4, PT, R5, R203, PT ;  /* 0x000000cb0500720c */ /* 0x000fe40003f86270 */
[----:B------:R-:W-:Y:S02]  /*6a80*/  FSEL R13, R149, -INF , !P5 ;  /* 0xff800000950d7808 */ /* 0x000fe40006800000 */
[----:B------:R-:W-:-:S02]  /*6a90*/  ISETP.GT.AND P5, PT, R134, R5, PT ;  /* 0x000000058600720c */ /* 0x000fc40003fa4270 */
[----:B------:R-:W-:Y:S02]  /*6aa0*/  FSEL R13, R13, -INF , !P4 ;  /* 0xff8000000d0d7808 */ /* 0x000fe40006000000 */
[----:B------:R-:W-:Y:S02]  /*6ab0*/  ISETP.GE.AND P4, PT, R5, R202, PT ;  /* 0x000000ca0500720c */ /* 0x000fe40003f86270 */
[----:B------:R-:W-:Y:S02]  /*6ac0*/  FSEL R9, R151, -INF , !P5 ;  /* 0xff80000097097808 */ /* 0x000fe40006800000 */
[----:B------:R-:W-:Y:S02]  /*6ad0*/  ISETP.GT.AND P5, PT, R204, R11, PT ;  /* 0x0000000bcc00720c */ /* 0x000fe40003fa4270 */
[----:B------:R-:W-:Y:S02]  /*6ae0*/  FSEL R9, R9, -INF , !P4 ;  /* 0xff80000009097808 */ /* 0x000fe40006000000 */
[----:B------:R-:W-:-:S02]  /*6af0*/  ISETP.GE.AND P4, PT, R11, R203, PT ;  /* 0x000000cb0b00720c */ /* 0x000fc40003f86270 */
[----:B------:R-:W-:Y:S02]  /*6b00*/  FSEL R19, R144, -INF , !P5 ;  /* 0xff80000090137808 */ /* 0x000fe40006800000 */
[----:B------:R-:W-:Y:S02]  /*6b10*/  ISETP.GT.AND P5, PT, R134, R11, PT ;  /* 0x0000000b8600720c */ /* 0x000fe40003fa4270 */
[----:B------:R-:W-:Y:S02]  /*6b20*/  IADD3 R5, PT, PT, R135, -0x77, RZ ;  /* 0xffffff8987057810 */ /* 0x000fe40007ffe0ff */
[----:B------:R-:W-:Y:S02]  /*6b30*/  FSEL R19, R19, -INF , !P4 ;  /* 0xff80000013137808 */ /* 0x000fe40006000000 */
[----:B------:R-:W-:Y:S02]  /*6b40*/  ISETP.GE.AND P4, PT, R11, R202, PT ;  /* 0x000000ca0b00720c */ /* 0x000fe40003f86270 */
[----:B------:R-:W-:-:S02]  /*6b50*/  FSEL R11, R146, -INF , !P5 ;  /* 0xff800000920b7808 */ /* 0x000fc40006800000 */
[----:B------:R-:W-:Y:S02]  /*6b60*/  ISETP.GT.AND P5, PT, R204, R5, PT ;  /* 0x00000005cc00720c */ /* 0x000fe40003fa4270 */
[----:B------:R-:W-:Y:S02]  /*6b70*/  FSEL R11, R11, -INF , !P4 ;  /* 0xff8000000b0b7808 */ /* 0x000fe40006000000 */
[----:B------:R-:W-:Y:S02]  /*6b80*/  ISETP.GE.AND P4, PT, R5, R203, PT ;  /* 0x000000cb0500720c */ /* 0x000fe40003f86270 */
[----:B------:R-:W-:Y:S02]  /*6b90*/  FSEL R17, R145, -INF , !P5 ;  /* 0xff80000091117808 */ /* 0x000fe40006800000 */
[----:B------:R-:W-:Y:S02]  /*6ba0*/  ISETP.GT.AND P5, PT, R134, R5, PT ;  /* 0x000000058600720c */ /* 0x000fe40003fa4270 */
[----:B------:R-:W-:-:S02]  /*6bb0*/  FSEL R17, R17, -INF , !P4 ;  /* 0xff80000011117808 */ /* 0x000fc40006000000 */
[----:B------:R-:W-:Y:S02]  /*6bc0*/  ISETP.GE.AND P4, PT, R5, R202, PT ;  /* 0x000000ca0500720c */ /* 0x000fe40003f86270 */
[----:B------:R-:W-:Y:S02]  /*6bd0*/  FSEL R5, R147, -INF , !P5 ;  /* 0xff80000093057808 */ /* 0x000fe40006800000 */
[----:B------:R-:W-:Y:S02]  /*6be0*/  ISETP.GT.AND P5, PT, R204, R23, PT ;  /* 0x00000017cc00720c */ /* 0x000fe40003fa4270 */
        /* <DEDUP_REMOVED lines=12> */
[----:B------:R-:W-:Y:S02]  /*6cb0*/  IADD3 R23, PT, PT, R135, -0x68, RZ ;  /* 0xffffff9887177810 */ /* 0x000fe40007ffe0ff */
[----:B------:R-:W-:Y:S02]  /*6cc0*/  FSEL R221, R141, -INF , !P4 ;  /* 0xff8000008ddd7808 */ /* 0x000fe40006000000 */
[----:B------:R-:W-:Y:S01]  /*6cd0*/  ISETP.GE.AND P4, PT, R21, R202, PT ;  /* 0x000000ca1500720c */ /* 0x000fe20003f86270 */
[----:B------:R-:W-:Y:S01]  /*6ce0*/  VIADD R21, R135, 0xffffff99 ;  /* 0xffffff9987157836 */ /* 0x000fe20000000000 */
[----:B------:R-:W-:-:S02]  /*6cf0*/  FSEL R143, R143, -INF , !P5 ;  /* 0xff8000008f8f7808 */ /* 0x000fc40006800000 */
[----:B------:R-:W-:Y:S02]  /*6d00*/  ISETP.GT.AND P5, PT, R204, R23, PT ;  /* 0x00000017cc00720c */ /* 0x000fe40003fa4270 */
[----:B------:R-:W-:Y:S02]  /*6d10*/  FSEL R145, R143, -INF , !P4 ;  /* 0xff8000008f917808 */ /* 0x000fe40006000000 */
[----:B------:R-:W-:Y:S02]  /*6d20*/  ISETP.GE.AND P4, PT, R23, R203, PT ;  /* 0x000000cb1700720c */ /* 0x000fe40003f86270 */
[----:B------:R-:W-:Y:S02]  /*6d30*/  FSEL R136, R136, -INF , !P5 ;  /* 0xff80000088887808 */ /* 0x000fe40006800000 */
[----:B------:R-:W-:Y:S02]  /*6d40*/  ISETP.GT.AND P5, PT, R134, R23, PT ;  /* 0x000000178600720c */ /* 0x000fe40003fa4270 */
[----:B------:R-:W-:-:S02]  /*6d50*/  FSEL R143, R136, -INF , !P4 ;  /* 0xff800000888f7808 */ /* 0x000fc40006000000 */
[----:B------:R-:W-:Y:S01]  /*6d60*/  ISETP.GE.AND P4, PT, R23, R202, PT ;  /* 0x000000ca1700720c */ /* 0x000fe20003f86270 */
[----:B------:R-:W-:Y:S01]  /*6d70*/  VIADD R23, R135, 0xffffffa0 ;  /* 0xffffffa087177836 */ /* 0x000fe20000000000 */
        /* <DEDUP_REMOVED lines=32> */
[----:B------:R-:W-:Y:S02]  /*6f80*/  IADD3 R21, PT, PT, R135, -0x57, RZ ;  /* 0xffffffa987157810 */ /* 0x000fe40007ffe0ff */
[----:B------:R-:W-:Y:S02]  /*6f90*/  FSEL R201, R28, -INF , !P4 ;  /* 0xff8000001cc97808 */ /* 0x000fe40006000000 */
[----:B------:R-:W-:Y:S02]  /*6fa0*/  ISETP.GE.AND P4, PT, R23, R202, PT ;  /* 0x000000ca1700720c */ /* 0x000fe40003f86270 */
[----:B------:R-:W-:Y:S02]  /*6fb0*/  FSEL R30, R30, -INF , !P5 ;  /* 0xff8000001e1e7808 */ /* 0x000fe40006800000 */
[----:B------:R-:W-:-:S02]  /*6fc0*/  ISETP.GT.AND P5, PT, R204, R21, PT ;  /* 0x00000015cc00720c */ /* 0x000fc40003fa4270 */
[----:B------:R-:W-:Y:S02]  /*6fd0*/  FSEL R183, R30, -INF , !P4 ;  /* 0xff8000001eb77808 */ /* 0x000fe40006000000 */
[----:B------:R-:W-:Y:S02]  /*6fe0*/  ISETP.GE.AND P4, PT, R21, R203, PT ;  /* 0x000000cb1500720c */ /* 0x000fe40003f86270 */
[----:B------:R-:W-:Y:S01]  /*6ff0*/  FSEL R197, R29, -INF , !P5 ;  /* 0xff8000001dc57808 */ /* 0x000fe20006800000 */
[----:B------:R-:W-:Y:S01]  /*7000*/  VIADD R29, R135, 0xffffffb0 ;  /* 0xffffffb0871d7836 */ /* 0x000fe20000000000 */
[----:B------:R-:W-:Y:S02]  /*7010*/  ISETP.GT.AND P5, PT, R134, R21, PT ;  /* 0x000000158600720c */ /* 0x000fe40003fa4270 */
        /* <DEDUP_REMOVED lines=8> */
[----:B------:R-:W-:Y:S02]  /*70a0*/  IADD3 R23, PT, PT, R135, -0x4f, RZ ;  /* 0xffffffb187177810 */ /* 0x000fe40007ffe0ff */
[----:B------:R-:W-:-:S02]  /*70b0*/  FMNMX3.FTZ R4, R132, R15, R13, !PT ;  /* 0x0000000f84047276 */ /* 0x000fc4000781000d */
[----:B------:R-:W-:Y:S02]  /*70c0*/  ISETP.GT.AND P5, PT, R134, R29, PT ;  /* 0x0000001d8600720c */ /* 0x000fe40003fa4270 */
[----:B------:R-:W-:Y:S02]  /*70d0*/  FSEL R151, R24, -INF , !P4 ;  /* 0xff80000018977808 */ /* 0x000fe40006000000 */
[----:B------:R-:W-:Y:S02]  /*70e0*/  ISETP.GT.AND P4, PT, R204, R23, PT ;  /* 0x00000017cc00720c */ /* 0x000fe40003f84270 */
[----:B------:R-:W-:Y:S02]  /*70f0*/  FMNMX3.FTZ R4, R4, R19, R17, !PT ;  /* 0x0000001304047276 */ /* 0x000fe40007810011 */
[----:B------:R-:W-:Y:S02]  /*7100*/  FSEL R26, R26, -INF , !P5 ;  /* 0xff8000001a1a7808 */ /* 0x000fe40006800000 */
[----:B------:R-:W-:-:S02]  /*7110*/  ISETP.GE.AND P5, PT, R23, R203, PT ;  /* 0x000000cb1700720c */ /* 0x000fc40003fa6270 */
[----:B------:R-:W-:Y:S02]  /*7120*/  FSEL R25, R25, -INF , !P4 ;  /* 0xff80000019197808 */ /* 0x000fe40006000000 */
[----:B------:R-:W-:Y:S02]  /*7130*/  FMNMX3.FTZ R4, R4, R223, R221, !PT ;  /* 0x000000df04047276 */ /* 0x000fe400078100dd */
[----:B------:R-:W-:Y:S02]  /*7140*/  ISETP.GT.AND P4, PT, R204, R21, PT ;  /* 0x00000015cc00720c */ /* 0x000fe40003f84270 */
[----:B------:R-:W-:Y:S02]  /*7150*/  IADD3 R135, PT, PT, R135, -0x47, RZ ;  /* 0xffffffb987877810 */ /* 0x000fe40007ffe0ff */
[----:B------:R-:W-:Y:S02]  /*7160*/  FSEL R171, R25, -INF , !P5 ;  /* 0xff80000019ab7808 */ /* 0x000fe40006800000 */
[----:B------:R-:W-:-:S02]  /*7170*/  FMNMX3.FTZ R4, R4, R143, R141, !PT ;  /* 0x0000008f04047276 */ /* 0x000fc4000781008d */
[----:B------:R-:W-:Y:S02]  /*7180*/  ISETP.GE.AND P5, PT, R21, R203, PT ;  /* 0x000000cb1500720c */ /* 0x000fe40003fa6270 */
[----:B------:R-:W-:Y:S02]  /*7190*/  FSEL R149, R172, -INF , !P4 ;  /* 0xff800000ac957808 */ /* 0x000fe40006000000 */
[----:B------:R-:W-:Y:S02]  /*71a0*/  ISETP.GT.AND P4, PT, R204, R135, PT ;  /* 0x00000087cc00720c */ /* 0x000fe40003f84270 */
[----:B------:R-:W-:Y:S02]  /*71b0*/  FMNMX3.FTZ R6, R4, R211, R199, !PT ;  /* 0x000000d304067276 */ /* 0x000fe400078100c7 */
[----:B------:R-:W-:Y:S02]  /*71c0*/  FSEL R149, R149, -INF , !P5 ;  /* 0xff80000095957808 */ /* 0x000fe40006800000 */
[----:B------:R-:W-:-:S02]  /*71d0*/  FMNMX3.FTZ R4, R3, R7, R9, !PT ;  /* 0x0000000703047276 */ /* 0x000fc40007810009 */
[----:B------:R-:W-:Y:S02]  /*71e0*/  ISETP.GE.AND P5, PT, R135, R203, PT ;  /* 0x000000cb8700720c */ /* 0x000fe40003fa6270 */
[----:B------:R-:W-:Y:S02]  /*71f0*/  FSEL R154, R173, -INF , !P4 ;  /* 0xff800000ad9a7808 */ /* 0x000fe40006000000 */
[----:B------:R-:W-:Y:S02]  /*7200*/  FMNMX3.FTZ R4, R4, R11, R5, !PT ;  /* 0x0000000b04047276 */ /* 0x000fe40007810005 */
[----:B------:R-:W-:Y:S02]  /*7210*/  ISETP.GE.AND P4, PT, R29, R202, PT ;  /* 0x000000ca1d00720c */ /* 0x000fe40003f86270 */
[----:B------:R-:W-:Y:S02]  /*7220*/  FSEL R154, R154, -INF , !P5 ;  /* 0xff8000009a9a7808 */ /* 0x000fe40006800000 */
[----:B------:R-:W-:-:S02]  /*7230*/  ISETP.GT.AND P5, PT, R134, R23, PT ;  /* 0x000000178600720c */ /* 0x000fc40003fa4270 */
[----:B------:R-:W-:Y:S02]  /*7240*/  FMNMX3.FTZ R8, R4, R147, R145, !PT ;  /* 0x0000009304087276 */ /* 0x000fe40007810091 */
[----:B------:R-:W-:Y:S02]  /*7250*/  FSEL R157, R26, -INF , !P4 ;  /* 0xff8000001a9d7808 */ /* 0x000fe40006000000 */
[----:B------:R-:W-:Y:S02]  /*7260*/  ISETP.GE.AND P4, PT, R23, R202, PT ;  /* 0x000000ca1700720c */ /* 0x000fe40003f86270 */
[----:B------:R-:W-:Y:S02]  /*7270*/  FSEL R27, R27, -INF , !P5 ;  /* 0xff8000001b1b7808 */ /* 0x000fe40006800000 */
[----:B------:R-:W-:Y:S02]  /*7280*/  FMNMX3.FTZ R8, R8, R177, R179, !PT ;  /* 0x000000b108087276 */ /* 0x000fe400078100b3 */
[----:B------:R-:W-:-:S02]  /*7290*/  FSEL R159, R27, -INF , !P4 ;  /* 0xff8000001b9f7808 */ /* 0x000fc40006000000 */
[----:B------:R-:W-:Y:S02]  /*72a0*/  FMNMX3.FTZ R6, R6, R201, R197, !PT ;  /* 0x000000c906067276 */ /* 0x000fe400078100c5 */
[C---:B------:R-:W-:Y:S02]  /*72b0*/  ISETP.GT.AND P5, PT, R134.reuse, R21, PT ;  /* 0x000000158600720c */ /* 0x040fe40003fa4270 */
[----:B------:R-:W-:Y:S02]  /*72c0*/  ISETP.GT.AND P4, PT, R134, R135, PT ;  /* 0x000000878600720c */ /* 0x000fe40003f84270 */
[----:B------:R-:W-:Y:S02]  /*72d0*/  FMNMX3.FTZ R8, R8, R195, R193, !PT ;  /* 0x000000c308087276 */ /* 0x000fe400078100c1 */
[----:B------:R-:W-:Y:S02]  /*72e0*/  FMNMX3.FTZ R6, R6, R151, R171, !PT ;  /* 0x0000009706067276 */ /* 0x000fe400078100ab */
[----:B------:R-:W-:-:S02]  /*72f0*/  FSEL R155, R174, -INF , !P5 ;  /* 0xff800000ae9b7808 */ /* 0x000fc40006800000 */
[----:B------:R-:W-:Y:S02]  /*7300*/  FSEL R153, R175, -INF , !P4 ;  /* 0xff800000af997808 */ /* 0x000fe40006000000 */
[-C--:B------:R-:W-:Y:S02]  /*7310*/  ISETP.GE.AND P5, PT, R21, R202.reuse, PT ;  /* 0x000000ca1500720c */ /* 0x080fe40003fa6270 */
[----:B------:R-:W-:Y:S02]  /*7320*/  ISETP.GE.AND P4, PT, R135, R202, PT ;  /* 0x000000ca8700720c */ /* 0x000fe40003f86270 */
[----:B------:R-:W-:Y:S02]  /*7330*/  FMNMX3.FTZ R8, R8, R183, R181, !PT ;  /* 0x000000b708087276 */ /* 0x000fe400078100b5 */
[----:B------:R-:W-:Y:S02]  /*7340*/  FMNMX3.FTZ R4, R6, R149, R154, !PT ;  /* 0x0000009506047276 */ /* 0x000fe4000781009a */
[----:B------:R-:W-:-:S02]  /*7350*/  FSEL R155, R155, -INF , !P5 ;  /* 0xff8000009b9b7808 */ /* 0x000fc40006800000 */
[----:B------:R-:W-:Y:S01]  /*7360*/  FSEL R153, R153, -INF , !P4 ;  /* 0xff80000099997808 */ /* 0x000fe20006000000 */
[----:B------:R-:W1:Y:S01]  /*7370*/  SHFL.BFLY PT, R23, R4, 0x2, 0x1f ;  /* 0x0c401f0004177f89 */ /* 0x000e6200000e0000 */
[----:B------:R-:W-:Y:S02]  /*7380*/  FMNMX3.FTZ R6, R8, R157, R159, !PT ;  /* 0x0000009d08067276 */ /* 0x000fe4000781009f */
[----:B------:R-:W-:Y:S02]  /*7390*/  LEA R170, R2, UR5, 0x1 ;  /* 0x0000000502aa7c11 */ /* 0x000fe4000f8e08ff */
[----:B------:R-:W-:Y:S02]  /*73a0*/  FMNMX3.FTZ R6, R6, R155, R153, !PT ;  /* 0x0000009b06067276 */ /* 0x000fe40007810099 */
[C---:B------:R-:W-:Y:S01]  /*73b0*/  IADD3 R16, PT, PT, R170.reuse, 0x12000, RZ ;  /* 0x00012000aa107810 */ /* 0x040fe20007ffe0ff */
[----:B------:R-:W-:Y:S02]  /*73c0*/  VIADD R169, R170, 0x12040 ;  /* 0x00012040aaa97836 */ /* 0x000fe40000000000 */
[----:B------:R-:W3:Y:S01]  /*73d0*/  SHFL.BFLY PT, R21, R6, 0x2, 0x1f ;  /* 0x0c401f0006157f89 */ /* 0x000ee200000e0000 */
[----:B------:R-:W-:Y:S01]  /*73e0*/  @P2 IADD3 R169, PT, PT, R16, -0x40, RZ ;  /* 0xffffffc010a92810 */ /* 0x000fe20007ffe0ff */
[----:B------:R-:W-:-:S04]  /*73f0*/  IMAD.IADD R150, R133, 0x1, R170 ;  /* 0x0000000185967824 */ /* 0x000fc800078e02aa */
[----:B------:R-:W-:Y:S01]  /*7400*/  LDSM.16.MT88.4 R28, [R169] ;  /* 0x00000000a91c783b */ /* 0x000fe20000004200 */
[----:B------:R-:W-:Y:S01]  /*7410*/  IMAD.IADD R148, R133, 0x1, R169 ;  /* 0x0000000185947824 */ /* 0x000fe200078e02a9 */
[----:B-1----:R-:W-:-:S05]  /*7420*/  FMNMX.FTZ R4, R4, R23, !PT ;  /* 0x0000001704047209 */ /* 0x002fca0007810000 */
[----:B------:R-:W1:Y:S01]  /*7430*/  SHFL.BFLY PT, R191, R4, 0x1, 0x1f ;  /* 0x0c201f0004bf7f89 */ /* 0x000e6200000e0000 */
[----:B---3--:R-:W-:-:S05]  /*7440*/  FMNMX.FTZ R21, R6, R21, !PT ;  /* 0x0000001506157209 */ /* 0x008fca0007810000 */
[----:B------:R-:W3:Y:S01]  /*7450*/  SHFL.BFLY PT, R186, R21, 0x1, 0x1f ;  /* 0x0c201f0015ba7f89 */ /* 0x000ee200000e0000 */
[----:B-1----:R-:W-:-:S04]  /*7460*/  FMNMX.FTZ R191, R4, R191, !PT ;  /* 0x000000bf04bf7209 */ /* 0x002fc80007810000 */
[C---:B------:R-:W-:Y:S01]  /*7470*/  FSETP.NEU.FTZ.AND P5, PT, R191.reuse, -INF , PT ;  /* 0xff800000bf00780b */ /* 0x040fe20003fbd000 */
[----:B-----5:R-:W-:Y:S01]  /*7480*/  FMUL.FTZ R156, R191, UR4 ;  /* 0x00000004bf9c7c20 */ /* 0x020fe20008410000 */
[----:B---3--:R-:W-:-:S04]  /*7490*/  FMNMX.FTZ R186, R21, R186, !PT ;  /* 0x000000ba15ba7209 */ /* 0x008fc80007810000 */
[----:B------:R-:W-:Y:S01]  /*74a0*/  FSEL R156, R156, RZ, P5 ;  /* 0x000000ff9c9c7208 */ /* 0x000fe20002800000 */
[----:B------:R-:W1:Y:S01]  /*74b0*/  LDSM.16.MT88.4 R20, [R150+0x12000] ;  /* 0x012000009614783b */ /* 0x000e620000004200 */
[C---:B------:R-:W-:Y:S01]  /*74c0*/  FSETP.NEU.FTZ.AND P4, PT, R186.reuse, -INF , PT ;  /* 0xff800000ba00780b */ /* 0x040fe20003f9d000 */
[C---:B------:R-:W-:Y:S02]  /*74d0*/  FMUL.FTZ R152, R186.reuse, UR4 ;  /* 0x00000004ba987c20 */ /* 0x040fe40008410000 */
[--C-:B------:R-:W-:Y:S01]  /*74e0*/  FFMA.FTZ R168, R15, UR4, -R156.reuse ;  /* 0x000000040fa87c23 */ /* 0x100fe2000801089c */
[----:B------:R-:W-:Y:S01]  /*74f0*/  FSEL R6, R186, RZ, P4 ;  /* 0x000000ffba067208 */ /* 0x000fe20002000000 */
[--C-:B------:R-:W-:Y:S01]  /*7500*/  FFMA.FTZ R164, R13, UR4, -R156.reuse ;  /* 0x000000040da47c23 */ /* 0x100fe2000801089c */
[----:B------:R-:W-:Y:S01]  /*7510*/  FSEL R152, R152, RZ, P4 ;  /* 0x000000ff98987208 */ /* 0x000fe20002000000 */
[--C-:B------:R-:W-:Y:S01]  /*7520*/  FFMA.FTZ R163, R19, UR4, -R156.reuse ;  /* 0x0000000413a37c23 */ /* 0x100fe2000801089c */
[----:B------:R-:W-:Y:S01]  /*7530*/  FFMA.FTZ R162, R17, UR4, -R156 ;  /* 0x0000000411a27c23 */ /* 0x000fe2000801089c */
[----:B------:R-:W-:Y:S01]  /*7540*/  FADD.FTZ R6, R3, -R6 ;  /* 0x8000000603067221 */ /* 0x000fe20000010000 */
[----:B------:R-:W-:Y:S01]  /*7550*/  MUFU.EX2 R168, R168 ;  /* 0x000000a800a87308 */ /* 0x000fe20000000800 */
[--C-:B------:R-:W-:Y:S01]  /*7560*/  FFMA.FTZ R166, R7, UR4, -R152.reuse ;  /* 0x0000000407a67c23 */ /* 0x100fe20008010898 */
[----:B------:R-:W-:Y:S01]  /*7570*/  FSEL R7, R191, RZ, P5 ;  /* 0x000000ffbf077208 */ /* 0x000fe20002800000 */
[--C-:B------:R-:W-:Y:S01]  /*7580*/  FFMA.FTZ R161, R9, UR4, -R152.reuse ;  /* 0x0000000409a17c23 */ /* 0x100fe20008010898 */
[--C-:B------:R-:W-:Y:S01]  /*7590*/  FFMA.FTZ R160, R11, UR4, -R152.reuse ;  /* 0x000000040ba07c23 */ /* 0x100fe20008010898 */
[----:B------:R-:W-:Y:S01]  /*75a0*/  FFMA.FTZ R165, R5, UR4, -R152 ;  /* 0x0000000405a57c23 */ /* 0x000fe20008010898 */
[----:B------:R-:W-:Y:S01]  /*75b0*/  FMUL.FTZ R167, R6, UR4 ;  /* 0x0000000406a77c20 */ /* 0x000fe20008410000 */
[----:B------:R-:W-:Y:S01]  /*75c0*/  FADD.FTZ R4, R132, -R7 ;  /* 0x8000000784047221 */ /* 0x000fe20000010000 */
[----:B------:R-:W3:Y:S01]  /*75d0*/  MUFU.EX2 R164, R164 ;  /* 0x000000a400a47308 */ /* 0x000ee20000000800 */
[----:B------:R-:W-:Y:S01]  /*75e0*/  LDSM.16.MT88.4 R132, [R150+0x16000] ;  /* 0x016000009684783b */ /* 0x000fe20000004200 */
[--C-:B------:R-:W-:Y:S01]  /*75f0*/  FFMA.FTZ R173, R223, UR4, -R156.reuse ;  /* 0x00000004dfad7c23 */ /* 0x100fe2000801089c */
[----:B------:R-:W-:Y:S01]  /*7600*/  FMUL.FTZ R9, R4, UR4 ;  /* 0x0000000404097c20 */ /* 0x000fe20008410000 */
        /* <DEDUP_REMOVED lines=8> */
[----:B------:R-:W-:Y:S01]  /*7690*/  LDSM.16.MT88.4 R140, [R170+0x12800] ;  /* 0x01280000aa8c783b */ /* 0x000fe20000004200 */
[----:B------:R-:W-:Y:S01]  /*76a0*/  FFMA.FTZ R194, R195, UR4, -R152 ;  /* 0x00000004c3c27c23 */ /* 0x000fe20008010898 */
[----:B------:R-:W-:Y:S01]  /*76b0*/  SEL R195, R196, 0xffffffe0, !P6 ;  /* 0xffffffe0c4c37807 */ /* 0x000fe20007000000 */
[--C-:B------:R-:W-:Y:S01]  /*76c0*/  FFMA.FTZ R182, R197, UR4, -R156.reuse ;  /* 0x00000004c5b67c23 */ /* 0x100fe2000801089c */
[----:B------:R-:W4:Y:S01]  /*76d0*/  MUFU.EX2 R162, R162 ;  /* 0x000000a200a27308 */ /* 0x000f220000000800 */
[----:B---3--:R-:W-:Y:S01]  /*76e0*/  F2FP.BF16.F32.PACK_AB R4, R164, R168 ;  /* 0x000000a8a404723e */ /* 0x008fe200000010ff */
[----:B------:R-:W-:Y:S01]  /*76f0*/  FFMA.FTZ R180, R211, UR4, -R156 ;  /* 0x00000004d3b47c23 */ /* 0x000fe2000801089c */
[C---:B------:R-:W-:Y:S01]  /*7700*/  IMAD.IADD R197, R195.reuse, 0x1, R170 ;  /* 0x00000001c3c57824 */ /* 0x040fe200078e02aa */
[----:B------:R-:W-:Y:S01]  /*7710*/  IADD3 R195, PT, PT, R195, R169, RZ ;  /* 0x000000a9c3c37210 */ /* 0x000fe20007ffe0ff */
[--C-:B------:R-:W-:Y:S01]  /*7720*/  FFMA.FTZ R199, R199, UR4, -R156.reuse ;  /* 0x00000004c7c77c23 */ /* 0x100fe2000801089c */
[----:B------:R-:W-:Y:S01]  /*7730*/  FFMA.FTZ R201, R201, UR4, -R156 ;  /* 0x00000004c9c97c23 */ /* 0x000fe2000801089c */
[--C-:B------:R-:W-:Y:S01]  /*7740*/  FFMA.FTZ R193, R193, UR4, -R152.reuse ;  /* 0x00000004c1c17c23 */ /* 0x100fe20008010898 */
[----:B------:R-:W-:Y:S01]  /*7750*/  MUFU.EX2 R166, R166 ;  /* 0x000000a600a67308 */ /* 0x000fe20000000800 */
[--C-:B------:R-:W-:Y:S01]  /*7760*/  FFMA.FTZ R183, R183, UR4, -R152.reuse ;  /* 0x00000004b7b77c23 */ /* 0x100fe20008010898 */
[----:B------:R-:W-:Y:S01]  /*7770*/  FFMA.FTZ R198, R181, UR4, -R152 ;  /* 0x00000004b5c67c23 */ /* 0x000fe20008010898 */
[----:B------:R-:W-:Y:S01]  /*7780*/  FFMA.FTZ R210, R154, UR4, -R156 ;  /* 0x000000049ad27c23 */ /* 0x000fe2000801089c */
[--C-:B------:R-:W-:Y:S01]  /*7790*/  FFMA.FTZ R211, R157, UR4, -R152.reuse ;  /* 0x000000049dd37c23 */ /* 0x100fe20008010898 */
[--C-:B------:R-:W-:Y:S01]  /*77a0*/  FFMA.FTZ R212, R159, UR4, -R152.reuse ;  /* 0x000000049fd47c23 */ /* 0x100fe20008010898 */
[--C-:B------:R-:W-:Y:S01]  /*77b0*/  FFMA.FTZ R216, R155, UR4, -R152.reuse ;  /* 0x000000049bd87c23 */ /* 0x100fe20008010898 */
[----:B------:R-:W-:Y:S01]  /*77c0*/  FFMA.FTZ R221, R153, UR4, -R152 ;  /* 0x0000000499dd7c23 */ /* 0x000fe20008010898 */
[----:B------:R-:W3:Y:S01]  /*77d0*/  MUFU.EX2 R161, R161 ;  /* 0x000000a100a17308 */ /* 0x000ee20000000800 */
[----:B----4-:R-:W-:Y:S01]  /*77e0*/  F2FP.BF16.F32.PACK_AB R6, R162, R163 ;  /* 0x000000a3a206723e */ /* 0x010fe200000010ff */
[--C-:B------:R-:W-:Y:S01]  /*77f0*/  FFMA.FTZ R200, R171, UR4, -R156.reuse ;  /* 0x00000004abc87c23 */ /* 0x100fe2000801089c */
[--C-:B------:R-:W-:Y:S01]  /*7800*/  FFMA.FTZ R181, R151, UR4, -R156.reuse ;  /* 0x0000000497b57c23 */ /* 0x100fe2000801089c */
[----:B------:R-:W-:-:S02]  /*7810*/  FFMA.FTZ R171, R149, UR4, -R156 ;  /* 0x0000000495ab7c23 */ /* 0x000fc4000801089c */
[----:B------:R-:W-:Y:S02]  /*7820*/  LDSM.16.MT88.4 R156, [R197+0x17800] ;  /* 0x01780000c59c783b */ /* 0x000fe40000004200 */
[----:B------:R-:W-:Y:S08]  /*7830*/  MUFU.EX2 R160, R160 ;  /* 0x000000a000a07308 */ /* 0x000ff00000000800 */
[----:B------:R-:W4:Y:S01]  /*7840*/  MUFU.EX2 R165, R165 ;  /* 0x000000a500a57308 */ /* 0x000f220000000800 */
[----:B---3--:R-:W-:-:S07]  /*7850*/  F2FP.BF16.F32.PACK_AB R5, R161, R166 ;  /* 0x000000a6a105723e */ /* 0x008fce00000010ff */
[----:B------:R-:W3:Y:S08]  /*7860*/  MUFU.EX2 R3, R9 ;  /* 0x0000000900037308 */ /* 0x000ef00000000800 */
[----:B------:R-:W5:Y:S01]  /*7870*/  MUFU.EX2 R167, R167 ;  /* 0x000000a700a77308 */ /* 0x000f620000000800 */
[----:B----4-:R-:W-:-:S07]  /*7880*/  F2FP.BF16.F32.PACK_AB R7, R165, R160 ;  /* 0x000000a0a507723e */ /* 0x010fce00000010ff */
        /* <DEDUP_REMOVED lines=13> */
[----:B------:R-:W3:Y:S01]  /*7960*/  LDSM.16.MT88.4 R112, [R170+0x14000] ;  /* 0x01400000aa70783b */ /* 0x000ee20000004200 */
[-C--:B------:R-:W-:Y:S01]  /*7970*/  FMUL.FTZ R38, R38, R167.reuse ;  /* 0x000000a726267220 */ /* 0x080fe20000410000 */
[-C--:B------:R-:W-:Y:S01]  /*7980*/  FMUL.FTZ R39, R39, R167.reuse ;  /* 0x000000a727277220 */ /* 0x080fe20000410000 */
        /* <DEDUP_REMOVED lines=8> */
[----:B------:R-:W4:Y:S01]  /*7a10*/  LDSM.16.MT88.4 R120, [R148] ;  /* 0x000000009478783b */ /* 0x000f220000004200 */
[C---:B------:R-:W-:Y:S01]  /*7a20*/  HMMA.16816.F32.BF16 R28, R4.reuse, R30, R108 ;  /* 0x0000001e041c723c */ /* 0x040fe2000004186c */
[----:B------:R-:W-:Y:S01]  /*7a30*/  FMUL.FTZ R49, R49, R3 ;  /* 0x0000000331317220 */ /* 0x000fe20000410000 */
[-C--:B------:R-:W-:Y:S01]  /*7a40*/  FMUL.FTZ R50, R50, R167.reuse ;  /* 0x000000a732327220 */ /* 0x080fe20000410000 */
[----:B------:R-:W5:Y:S01]  /*7a50*/  LDSM.16.MT88.4 R108, [R150+0x14000] ;  /* 0x01400000966c783b */ /* 0x000f620000004200 */
        /* <DEDUP_REMOVED lines=11> */
[----:B------:R-:W-:Y:S01]  /*7b10*/  LDSM.16.MT88.4 R104, [R170+0x16000] ;  /* 0x01600000aa68783b */ /* 0x000fe20000004200 */
[----:B------:R-:W-:Y:S01]  /*7b20*/  FMUL.FTZ R101, R101, R3 ;  /* 0x0000000365657220 */ /* 0x000fe20000410000 */
[C---:B------:R-:W-:Y:S01]  /*7b30*/  HMMA.16816.F32.BF16 R20, R4.reuse, R22, R116 ;  /* 0x000000160414723c */ /* 0x040fe20000041874 */
[-C--:B------:R-:W-:Y:S01]  /*7b40*/  FMUL.FTZ R102, R102, R167.reuse ;  /* 0x000000a766667220 */ /* 0x080fe20000410000 */
[----:B------:R-:W1:Y:S01]  /*7b50*/  LDSM.16.MT88.4 R116, [R148+0x2000] ;  /* 0x002000009474783b */ /* 0x000e620000004200 */
[----:B------:R-:W-:Y:S01]  /*7b60*/  FMUL.FTZ R103, R103, R167 ;  /* 0x000000a767677220 */ /* 0x000fe20000410000 */
[-C--:B------:R-:W-:Y:S01]  /*7b70*/  FMUL.FTZ R136, R76, R3.reuse ;  /* 0x000000034c887220 */ /* 0x080fe20000410000 */
[----:B------:R-:W-:Y:S01]  /*7b80*/  FMUL.FTZ R137, R77, R3 ;  /* 0x000000034d897220 */ /* 0x000fe20000410000 */
[-C--:B------:R-:W-:Y:S01]  /*7b90*/  FMUL.FTZ R138, R78, R167.reuse ;  /* 0x000000a74e8a7220 */ /* 0x080fe20000410000 */
[----:B------:R-:W-:Y:S01]  /*7ba0*/  FMUL.FTZ R139, R79, R167 ;  /* 0x000000a74f8b7220 */ /* 0x000fe20000410000 */
[-C--:B------:R-:W-:Y:S01]  /*7bb0*/  FMUL.FTZ R80, R80, R3.reuse ;  /* 0x0000000350507220 */ /* 0x080fe20000410000 */
[----:B------:R-:W-:Y:S01]  /*7bc0*/  FMUL.FTZ R81, R81, R3 ;  /* 0x0000000351517220 */ /* 0x000fe20000410000 */
[----:B------:R-:W-:Y:S01]  /*7bd0*/  FMUL.FTZ R82, R82, R167 ;  /* 0x000000a752527220 */ /* 0x000fe20000410000 */
[C---:B---3--:R-:W-:Y:S01]  /*7be0*/  HMMA.16816.F32.BF16 R36, R4.reuse, R112, R36 ;  /* 0x000000700424723c */ /* 0x048fe20000041824 */
[-C--:B------:R-:W-:Y:S01]  /*7bf0*/  FMUL.FTZ R112, R44, R3.reuse ;  /* 0x000000032c707220 */ /* 0x080fe20000410000 */
[----:B------:R-:W-:Y:S01]  /*7c00*/  FMUL.FTZ R113, R45, R3 ;  /* 0x000000032d717220 */ /* 0x000fe20000410000 */
[----:B------:R-:W-:Y:S01]  /*7c10*/  FMUL.FTZ R83, R83, R167 ;  /* 0x000000a753537220 */ /* 0x000fe20000410000 */
[-C--:B------:R-:W-:Y:S01]  /*7c20*/  FMUL.FTZ R44, R52, R3.reuse ;  /* 0x00000003342c7220 */ /* 0x080fe20000410000 */
[-C--:B------:R-:W-:Y:S01]  /*7c30*/  FMUL.FTZ R45, R53, R3.reuse ;  /* 0x00000003352d7220 */ /* 0x080fe20000410000 */
[-C--:B------:R-:W-:Y:S01]  /*7c40*/  FMUL.FTZ R52, R60, R3.reuse ;  /* 0x000000033c347220 */ /* 0x080fe20000410000 */
[----:B------:R-:W-:Y:S01]  /*7c50*/  FMUL.FTZ R53, R61, R3 ;  /* 0x000000033d357220 */ /* 0x000fe20000410000 */
[C---:B------:R-:W-:Y:S01]  /*7c60*/  HMMA.16816.F32.BF16 R40, R4.reuse, R114, R40 ;  /* 0x000000720428723c */ /* 0x040fe20000041828 */
[-C--:B------:R-:W-:Y:S01]  /*7c70*/  FMUL.FTZ R114, R46, R167.reuse ;  /* 0x000000a72e727220 */ /* 0x080fe20000410000 */
[-C--:B------:R-:W-:Y:S01]  /*7c80*/  FMUL.FTZ R115, R47, R167.reuse ;  /* 0x000000a72f737220 */ /* 0x080fe20000410000 */
[-C--:B------:R-:W-:Y:S01]  /*7c90*/  FMUL.FTZ R46, R54, R167.reuse ;  /* 0x000000a7362e7220 */ /* 0x080fe20000410000 */
[-C--:B------:R-:W-:Y:S01]  /*7ca0*/  FMUL.FTZ R47, R55, R167.reuse ;  /* 0x000000a7372f7220 */ /* 0x080fe20000410000 */
[-C--:B------:R-:W-:Y:S01]  /*7cb0*/  FMUL.FTZ R54, R62, R167.reuse ;  /* 0x000000a73e367220 */ /* 0x080fe20000410000 */
[----:B------:R-:W-:Y:S01]  /*7cc0*/  FMUL.FTZ R55, R63, R167 ;  /* 0x000000a73f377220 */ /* 0x000fe20000410000 */
[-C--:B------:R-:W-:Y:S01]  /*7cd0*/  FMUL.FTZ R60, R68, R3.reuse ;  /* 0x00000003443c7220 */ /* 0x080fe20000410000 */
[C---:B----4-:R-:W-:Y:S01]  /*7ce0*/  HMMA.16816.F32.BF16 R32, R4.reuse, R120, R32 ;  /* 0x000000780420723c */ /* 0x050fe20000041820 */
[----:B------:R-:W-:Y:S01]  /*7cf0*/  FMUL.FTZ R61, R69, R3 ;  /* 0x00000003453d7220 */ /* 0x000fe20000410000 */
[-C--:B------:R-:W-:Y:S01]  /*7d00*/  FMUL.FTZ R62, R70, R167.reuse ;  /* 0x000000a7463e7220 */ /* 0x080fe20000410000 */
[----:B------:R-:W-:Y:S01]  /*7d10*/  FMUL.FTZ R63, R71, R167 ;  /* 0x000000a7473f7220 */ /* 0x000fe20000410000 */
[-C--:B------:R-:W-:Y:S01]  /*7d20*/  FMUL.FTZ R68, R84, R3.reuse ;  /* 0x0000000354447220 */ /* 0x080fe20000410000 */
[----:B------:R-:W-:Y:S01]  /*7d30*/  FMUL.FTZ R69, R85, R3 ;  /* 0x0000000355457220 */ /* 0x000fe20000410000 */
[-C--:B------:R-:W-:Y:S01]  /*7d40*/  FMUL.FTZ R70, R86, R167.reuse ;  /* 0x000000a756467220 */ /* 0x080fe20000410000 */
[----:B------:R-:W-:Y:S01]  /*7d50*/  FMUL.FTZ R71, R87, R167 ;  /* 0x000000a757477220 */ /* 0x000fe20000410000 */
[C---:B-----5:R-:W-:Y:S01]  /*7d60*/  HMMA.16816.F32.BF16 R112, R4.reuse, R108, R112 ;  /* 0x0000006c0470723c */ /* 0x060fe20000041870 */
[-C--:B------:R-:W-:Y:S01]  /*7d70*/  FMUL.FTZ R88, R88, R3.reuse ;  /* 0x0000000358587220 */ /* 0x080fe20000410000 */
[----:B------:R-:W-:Y:S01]  /*7d80*/  FMUL.FTZ R89, R89, R3 ;  /* 0x0000000359597220 */ /* 0x000fe20000410000 */
[-C--:B------:R-:W-:Y:S01]  /*7d90*/  FMUL.FTZ R90, R90, R167.reuse ;  /* 0x000000a75a5a7220 */ /* 0x080fe20000410000 */
[----:B------:R-:W-:Y:S01]  /*7da0*/  FMUL.FTZ R91, R91, R167 ;  /* 0x000000a75b5b7220 */ /* 0x000fe20000410000 */
[----:B------:R-:W3:Y:S01]  /*7db0*/  MUFU.EX2 R172, R172 ;  /* 0x000000ac00ac7308 */ /* 0x000ee20000000800 */
[-C--:B------:R-:W-:Y:S01]  /*7dc0*/  FMUL.FTZ R8, R128, R3.reuse ;  /* 0x0000000380087220 */ /* 0x080fe20000410000 */
[-C--:B------:R-:W-:Y:S01]  /*7dd0*/  FMUL.FTZ R9, R129, R3.reuse ;  /* 0x0000000381097220 */ /* 0x080fe20000410000 */
[C---:B------:R-:W-:Y:S01]  /*7de0*/  HMMA.16816.F32.BF16 R108, R4.reuse, R110, R48 ;  /* 0x0000006e046c723c */ /* 0x040fe20000041830 */
        /* <DEDUP_REMOVED lines=13> */
[----:B------:R-:W4:Y:S01]  /*7ec0*/  LDSM.16.MT88.4 R72, [R169+0x4000] ;  /* 0x00400000a948783b */ /* 0x000f220000004200 */
[----:B------:R-:W-:Y:S01]  /*7ed0*/  MUFU.EX2 R174, R174 ;  /* 0x000000ae00ae7308 */ /* 0x000fe20000000800 */
[-C--:B------:R-:W-:Y:S01]  /*7ee0*/  FMUL.FTZ R10, R130, R167.reuse ;  /* 0x000000a7820a7220 */ /* 0x080fe20000410000 */
[----:B------:R-:W-:Y:S01]  /*7ef0*/  FMUL.FTZ R11, R131, R167 ;  /* 0x000000a7830b7220 */ /* 0x000fe20000410000 */
[----:B------:R-:W5:Y:S01]  /*7f00*/  LDSM.16.MT88.4 R120, [R169+0x2000] ;  /* 0x00200000a978783b */ /* 0x000f620000004200 */
[-C--:B------:R-:W-:Y:S01]  /*7f10*/  FMUL.FTZ R124, R124, R3.reuse ;  /* 0x000000037c7c7220 */ /* 0x080fe20000410000 */
[----:B------:R-:W-:Y:S01]  /*7f20*/  FMUL.FTZ R125, R125, R3 ;  /* 0x000000037d7d7220 */ /* 0x000fe20000410000 */
[C---:B------:R-:W-:Y:S01]  /*7f30*/  HMMA.16816.F32.BF16 R136, R4.reuse, R132, R136 ;  /* 0x000000840488723c */ /* 0x040fe20000041888 */
[-C--:B------:R-:W-:Y:S01]  /*7f40*/  FMUL.FTZ R126, R126, R167.reuse ;  /* 0x000000a77e7e7220 */ /* 0x080fe20000410000 */
[----:B------:R-:W-:Y:S01]  /*7f50*/  MUFU.EX2 R175, R175 ;  /* 0x000000af00af7308 */ /* 0x000fe20000000800 */
[----:B------:R-:W-:Y:S01]  /*7f60*/  FMUL.FTZ R127, R127, R167 ;  /* 0x000000a77f7f7220 */ /* 0x000fe20000410000 */
[-C--:B------:R-:W-:Y:S01]  /*7f70*/  FMUL.FTZ R76, R92, R3.reuse ;  /* 0x000000035c4c7220 */ /* 0x080fe20000410000 */
[----:B------:R-:W-:Y:S01]  /*7f80*/  FMUL.FTZ R77, R93, R3 ;  /* 0x000000035d4d7220 */ /* 0x000fe20000410000 */
[-C--:B------:R-:W-:Y:S01]  /*7f90*/  FMUL.FTZ R78, R94, R167.reuse ;  /* 0x000000a75e4e7220 */ /* 0x080fe20000410000 */
[----:B------:R-:W-:Y:S01]  /*7fa0*/  FMUL.FTZ R79, R95, R167 ;  /* 0x000000a75f4f7220 */ /* 0x000fe20000410000 */
[C---:B------:R-:W-:Y:S01]  /*7fb0*/  HMMA.16816.F32.BF16 R132, R4.reuse, R134, R80 ;  /* 0x000000860484723c */ /* 0x040fe20000041850 */
[----:B------:R-:W2:Y:S01]  /*7fc0*/  LDSM.16.MT88.4 R80, [R148+0x4000] ;  /* 0x004000009450783b */ /* 0x000ea20000004200 */
[----:B------:R-:W-:Y:S01]  /*7fd0*/  MUFU.EX2 R176, R176 ;  /* 0x000000b000b07308 */ /* 0x000fe20000000800 */
[-C--:B------:R-:W-:Y:S01]  /*7fe0*/  FMUL.FTZ R96, R96, R3.reuse ;  /* 0x0000000360607220 */ /* 0x080fe20000410000 */
[----:B------:R-:W-:Y:S01]  /*7ff0*/  FMUL.FTZ R97, R97, R3 ;  /* 0x0000000361617220 */ /* 0x000fe20000410000 */
[-C--:B------:R-:W-:Y:S01]  /*8000*/  FMUL.FTZ R98, R98, R167.reuse ;  /* 0x000000a762627220 */ /* 0x080fe20000410000 */
[----:B------:R-:W-:Y:S01]  /*8010*/  FMUL.FTZ R99, R99, R167 ;  /* 0x000000a763637220 */ /* 0x000fe20000410000 */
[----:B------:R-:W-:Y:S01]  /*8020*/  LDSM.16.MT88.4 R84, [R150+0x12800] ;  /* 0x012800009654783b */ /* 0x000fe20000004200 */
[----:B-1----:R-:W-:Y:S01]  /*8030*/  HMMA.16816.F32.BF16 R52, R4, R116, R52 ;  /* 0x000000740434723c */ /* 0x002fe20000041834 */
[----:B------:R-:W-:Y:S01]  /*8040*/  FFMA.FTZ R3, R219, R3, R168 ;  /* 0x00000003db037223 */ /* 0x000fe200000100a8 */
[----:B------:R-:W-:Y:S01]  /*8050*/  MUFU.EX2 R178, R178 ;  /* 0x000000b200b27308 */ /* 0x000fe20000000800 */
[----:B------:R-:W-:Y:S01]  /*8060*/  LDSM.16.MT88.4 R128, [R169+0x800] ;  /* 0x00080000a980783b */ /* 0x000fe20000004200 */
[----:B------:R-:W-:Y:S01]  /*8070*/  FFMA.FTZ R166, R217, R167, R166 ;  /* 0x000000a7d9a67223 */ /* 0x000fe200000100a6 */
[----:B------:R-:W-:Y:S01]  /*8080*/  FADD.FTZ R164, R164, R3 ;  /* 0x00000003a4a47221 */ /* 0x000fe20000010000 */
[----:B------:R-:W-:-:S02]  /*8090*/  IMAD.MOV.U32 R3, RZ, RZ, R186 ;  /* 0x000000ffff037224 */ /* 0x000fc400078e00ba */
[----:B------:R-:W-:Y:S01]  /*80a0*/  HMMA.16816.F32.BF16 R56, R4, R118, R56 ;  /* 0x000000760438723c */ /* 0x000fe20000041838 */
[----:B------:R-:W-:Y:S01]  /*80b0*/  LDSM.16.MT88.4 R116, [R169+0x2800] ;  /* 0x00280000a974783b */ /* 0x000fe20000004200 */
[----:B------:R-:W-:Y:S01]  /*80c0*/  MUFU.EX2 R179, R179 ;  /* 0x000000b300b37308 */ /* 0x000fe20000000800 */
[----:B------:R-:W-:Y:S01]  /*80d0*/  FADD.FTZ R161, R161, R166 ;  /* 0x000000a6a1a17221 */ /* 0x000fe20000010000 */
[----:B------:R-:W-:-:S03]  /*80e0*/  FADD.FTZ R163, R163, R164 ;  /* 0x000000a4a3a37221 */ /* 0x000fc60000010000 */
[----:B------:R-:W-:Y:S01]  /*80f0*/  FADD.FTZ R160, R160, R161 ;  /* 0x000000a1a0a07221 */ /* 0x000fe20000010000 */
[C---:B------:R-:W-:Y:S01]  /*8100*/  HMMA.16816.F32.BF16 R60, R4.reuse, R104, R60 ;  /* 0x00000068043c723c */ /* 0x040fe2000004183c */
[----:B------:R-:W-:Y:S01]  /*8110*/  FFMA.FTZ R104, R145, UR4, -R152 ;  /* 0x0000000491687c23 */ /* 0x000fe20008010898 */
[----:B------:R-:W-:Y:S01]  /*8120*/  MUFU.EX2 R180, R180 ;  /* 0x000000b400b47308 */ /* 0x000fe20000000800 */
[----:B------:R-:W-:Y:S01]  /*8130*/  LDSM.16.MT88.4 R144, [R150+0x16800] ;  /* 0x016800009690783b */ /* 0x000fe20000004200 */
[----:B------:R-:W-:Y:S01]  /*8140*/  FADD.FTZ R162, R162, R163 ;  /* 0x000000a3a2a27221 */ /* 0x000fe20000010000 */
[----:B------:R-:W-:Y:S02]  /*8150*/  FADD.FTZ R165, R165, R160 ;  /* 0x000000a0a5a57221 */ /* 0x000fe40000010000 */
[----:B------:R-:W-:Y:S01]  /*8160*/  LDSM.16.MT88.4 R152, [R170+0x13800] ;  /* 0x01380000aa98783b */ /* 0x000fe20000004200 */
[C---:B----4-:R-:W-:Y:S02]  /*8170*/  HMMA.16816.F32.BF16 R68, R4.reuse, R72, R68 ;  /* 0x000000480444723c */ /* 0x050fe40000041844 */
[----:B------:R1:W4:Y:S06]  /*8180*/  MUFU.EX2 R177, R104 ;  /* 0x0000006800b17308 */ /* 0x00032c0000000800 */
[C---:B------:R-:W-:Y:S01]  /*8190*/  HMMA.16816.F32.BF16 R72, R4.reuse, R74, R88 ;  /* 0x0000004a0448723c */ /* 0x040fe20000041858 */
[----:B------:R-:W4:Y:S01]  /*81a0*/  LDSM.16.MT88.4 R88, [R150+0x14800] ;  /* 0x014800009658783b */ /* 0x000f220000004200 */
[----:B------:R-:W4:Y:S06]  /*81b0*/  MUFU.EX2 R199, R199 ;  /* 0x000000c700c77308 */ /* 0x000f2c0000000800 */
[C---:B-----5:R-:W-:Y:S02]  /*81c0*/  HMMA.16816.F32.BF16 R44, R4.reuse, R120, R44 ;  /* 0x00000078042c723c */ /* 0x060fe4000004182c */
[----:B------:R-:W-:Y:S06]  /*81d0*/  MUFU.EX2 R201, R201 ;  /* 0x000000c900c97308 */ /* 0x000fec0000000800 */
[C---:B------:R-:W-:Y:S01]  /*81e0*/  HMMA.16816.F32.BF16 R48, R4.reuse, R122, R48 ;  /* 0x0000007a0430723c */ /* 0x040fe20000041830 */
[----:B------:R-:W-:Y:S01]  /*81f0*/  LDSM.16.MT88.4 R120, [R170+0x14800] ;  /* 0x01480000aa78783b */ /* 0x000fe20000004200 */
[----:B------:R-:W-:Y:S06]  /*8200*/  MUFU.EX2 R182, R182 ;  /* 0x000000b600b67308 */ /* 0x000fec0000000800 */
[C---:B------:R-:W-:Y:S02]  /*8210*/  HMMA.16816.F32.BF16 R8, R4.reuse, R12, R8 ;  /* 0x0000000c0408723c */ /* 0x040fe40000041808 */
[----:B------:R-:W-:Y:S06]  /*8220*/  MUFU.EX2 R194, R194 ;  /* 0x000000c200c27308 */ /* 0x000fec0000000800 */
[C---:B------:R-:W-:Y:S01]  /*8230*/  HMMA.16816.F32.BF16 R12, R4.reuse, R14, R124 ;  /* 0x0000000e040c723c */ /* 0x040fe2000004187c */
[----:B------:R-:W-:Y:S01]  /*8240*/  LDSM.16.MT88.4 R124, [R148+0x800] ;  /* 0x00080000947c783b */ /* 0x000fe20000004200 */
[----:B------:R-:W5:Y:S06]  /*8250*/  MUFU.EX2 R193, R193 ;  /* 0x000000c100c17308 */ /* 0x000f6c0000000800 */
[C---:B------:R-:W-:Y:S01]  /*8260*/  HMMA.16816.F32.BF16 R64, R4.reuse, R106, R64 ;  /* 0x0000006a0440723c */ /* 0x040fe20000041840 */
[----:B-1----:R-:W1:Y:S01]  /*8270*/  LDSM.16.MT88.4 R104, [R148+0x2800] ;  /* 0x002800009468783b */ /* 0x002e620000004200 */
[----:B------:R-:W-:Y:S06]  /*8280*/  MUFU.EX2 R183, R183 ;  /* 0x000000b700b77308 */ /* 0x000fec0000000800 */
[----:B--2---:R-:W-:Y:S01]  /*8290*/  HMMA.16816.F32.BF16 R76, R4, R80, R76 ;  /* 0x00000050044c723c */ /* 0x004fe2000004184c */
[----:B---3--:R-:W-:Y:S01]  /*82a0*/  F2FP.BF16.F32.PACK_AB R80, R172, R173 ;  /* 0x000000adac50723e */ /* 0x008fe200000010ff */
[----:B------:R-:W2:Y:S01]  /*82b0*/  MUFU.EX2 R198, R198 ;  /* 0x000000c600c67308 */ /* 0x000ea20000000800 */
[----:B----4-:R-:W-:Y:S01]  /*82c0*/  F2FP.BF16.F32.PACK_AB R81, R177, R176 ;  /* 0x000000b0b151723e */ /* 0x010fe200000010ff */
[----:B------:R-:W-:Y:S01]  /*82d0*/  FADD.FTZ R173, R173, R162 ;  /* 0x000000a2adad7221 */ /* 0x000fe20000010000 */
[----:B------:R-:W-:-:S03]  /*82e0*/  FADD.FTZ R176, R176, R165 ;  /* 0x000000a5b0b07221 */ /* 0x000fc60000010000 */
[----:B------:R-:W-:Y:S01]  /*82f0*/  HMMA.16816.F32.BF16 R4, R4, R82, R96 ;  /* 0x000000520404723c */ /* 0x000fe20000041860 */
[----:B------:R-:W-:Y:S01]  /*8300*/  F2FP.BF16.F32.PACK_AB R82, R175, R174 ;  /* 0x000000aeaf52723e */ /* 0x000fe200000010ff */
[----:B------:R-:W-:Y:S01]  /*8310*/  MUFU.EX2 R181, R181 ;  /* 0x000000b500b57308 */ /* 0x000fe20000000800 */
[----:B------:R-:W-:Y:S01]  /*8320*/  F2FP.BF16.F32.PACK_AB R83, R179, R178 ;  /* 0x000000b2b353723e */ /* 0x000fe200000010ff */
[----:B------:R-:W-:Y:S01]  /*8330*/  FADD.FTZ R173, R172, R173 ;  /* 0x000000adacad7221 */ /* 0x000fe20000010000 */
[----:B------:R-:W-:-:S03]  /*8340*/  FADD.FTZ R177, R177, R176 ;  /* 0x000000b0b1b17221 */ /* 0x000fc60000010000 */
[----:B------:R-:W-:Y:S01]  /*8350*/  FADD.FTZ R174, R174, R173 ;  /* 0x000000adaeae7221 */ /* 0x000fe20000010000 */
[----:B------:R-:W-:Y:S01]  /*8360*/  FADD.FTZ R178, R178, R177 ;  /* 0x000000b1b2b27221 */ /* 0x000fe20000010000 */
[----:B------:R-:W-:Y:S01]  /*8370*/  HMMA.16816.F32.BF16 R92, R80, R88, R112 ;  /* 0x00000058505c723c */ /* 0x000fe20000041870 */
[----:B------:R-:W-:Y:S01]  /*8380*/  LDSM.16.MT88.4 R112, [R169+0x4800] ;  /* 0x00480000a970783b */ /* 0x000fe20000004200 */
[----:B------:R-:W3:Y:S01]  /*8390*/  MUFU.EX2 R200, R200 ;  /* 0x000000c800c87308 */ /* 0x000ee20000000800 */
[----:B------:R-:W-:Y:S01]  /*83a0*/  FADD.FTZ R175, R175, R174 ;  /* 0x000000aeafaf7221 */ /* 0x000fe20000010000 */
[----:B------:R-:W-:-:S04]  /*83b0*/  FADD.FTZ R179, R179, R178 ;  /* 0x000000b2b3b37221 */ /* 0x000fc80000010000 */
[C---:B------:R-:W-:Y:S01]  /*83c0*/  HMMA.16816.F32.BF16 R88, R80.reuse, R90, R108 ;  /* 0x0000005a5058723c */ /* 0x040fe2000004186c */
[----:B------:R-:W4:Y:S01]  /*83d0*/  LDSM.16.MT88.4 R108, [R170+0x16800] ;  /* 0x01680000aa6c783b */ /* 0x000f220000004200 */
[----:B------:R-:W-:Y:S06]  /*83e0*/  MUFU.EX2 R171, R171 ;  /* 0x000000ab00ab7308 */ /* 0x000fec0000000800 */
[C---:B------:R-:W-:Y:S02]  /*83f0*/  HMMA.16816.F32.BF16 R44, R80.reuse, R116, R44 ;  /* 0x00000074502c723c */ /* 0x040fe4000004182c */
[----:B------:R-:W-:Y:S06]  /*8400*/  MUFU.EX2 R210, R210 ;  /* 0x000000d200d27308 */ /* 0x000fec0000000800 */
[C---:B------:R-:W-:Y:S01]  /*8410*/  HMMA.16816.F32.BF16 R48, R80.reuse, R118, R48 ;  /* 0x000000765030723c */ /* 0x040fe20000041830 */
[----:B------:R-:W3:Y:S01]  /*8420*/  LDSM.16.MT88.4 R116, [R148+0x4800] ;  /* 0x004800009474783b */ /* 0x000ee20000004200 */
[----:B------:R-:W-:Y:S06]  /*8430*/  MUFU.EX2 R211, R211 ;  /* 0x000000d300d37308 */ /* 0x000fec0000000800 */
[C---:B------:R-:W-:Y:S02]  /*8440*/  HMMA.16816.F32.BF16 R96, R80.reuse, R86, R20 ;  /* 0x000000565060723c */ /* 0x040fe40000041814 */
[----:B------:R-:W3:Y:S06]  /*8450*/  MUFU.EX2 R212, R212 ;  /* 0x000000d400d47308 */ /* 0x000eec0000000800 */
[C---:B------:R-:W-:Y:S01]  /*8460*/  HMMA.16816.F32.BF16 R20, R80.reuse, R146, R132 ;  /* 0x000000925014723c */ /* 0x040fe20000041884 */
[----:B------:R-:W3:Y:S01]  /*8470*/  LDSM.16.MT88.4 R132, [R195+0x1000] ;  /* 0x00100000c384783b */ /* 0x000ee20000004200 */
[----:B------:R-:W-:Y:S06]  /*8480*/  MUFU.EX2 R216, R216 ;  /* 0x000000d800d87308 */ /* 0x000fec0000000800 */
[C---:B-1----:R-:W-:Y:S02]  /*8490*/  HMMA.16816.F32.BF16 R52, R80.reuse, R104, R52 ;  /* 0x000000685034723c */ /* 0x042fe40000041834 */
[----:B------:R-:W1:Y:S06]  /*84a0*/  MUFU.EX2 R221, R221 ;  /* 0x000000dd00dd7308 */ /* 0x000e6c0000000800 */
[C---:B------:R-:W-:Y:S08]  /*84b0*/  HMMA.16816.F32.BF16 R56, R80.reuse, R106, R56 ;  /* 0x0000006a5038723c */ /* 0x040ff00000041838 */
[C---:B----4-:R-:W-:Y:S01]  /*84c0*/  HMMA.16816.F32.BF16 R104, R80.reuse, R110, R64 ;  /* 0x0000006e5068723c */ /* 0x050fe20000041840 */
[----:B------:R-:W4:Y:S07]  /*84d0*/  LDSM.16.MT88.4 R64, [R170+0x15000] ;  /* 0x01500000aa40783b */ /* 0x000f2e0000004200 */
[C---:B------:R-:W-:Y:S08]  /*84e0*/  HMMA.16816.F32.BF16 R68, R80.reuse, R112, R68 ;  /* 0x000000705044723c */ /* 0x040ff00000041844 */
[C---:B------:R-:W-:Y:S01]  /*84f0*/  HMMA.16816.F32.BF16 R72, R80.reuse, R114, R72 ;  /* 0x000000725048723c */ /* 0x040fe20000041848 */
[----:B------:R-:W1:Y:S07]  /*8500*/  LDSM.16.MT88.4 R112, [R195+0x3000] ;  /* 0x00300000c370783b */ /* 0x000e6e0000004200 */
[C---:B------:R-:W-:Y:S08]  /*8510*/  HMMA.16816.F32.BF16 R16, R80.reuse, R84, R16 ;  /* 0x000000545010723c */ /* 0x040ff00000041810 */
[C---:B------:R-:W-:Y:S01]  /*8520*/  HMMA.16816.F32.BF16 R84, R80.reuse, R144, R136 ;  /* 0x000000905054723c */ /* 0x040fe20000041888 */
[----:B------:R-:W-:Y:S04]  /*8530*/  LDSM.16.MT88.4 R136, [R169+0x1000] ;  /* 0x00100000a988783b */ /* 0x000fe80000004200 */
[----:B------:R-:W-:Y:S03]  /*8540*/  LDSM.16.MT88.4 R144, [R169+0x1800] ;  /* 0x00180000a990783b */ /* 0x000fe60000004200 */
[C---:B------:R-:W-:Y:S08]  /*8550*/  HMMA.16816.F32.BF16 R8, R80.reuse, R140, R8 ;  /* 0x0000008c5008723c */ /* 0x040ff00000041808 */
[C---:B------:R-:W-:Y:S01]  /*8560*/  HMMA.16816.F32.BF16 R12, R80.reuse, R142, R12 ;  /* 0x0000008e500c723c */ /* 0x040fe2000004180c */
[----:B------:R-:W-:Y:S07]  /*8570*/  LDSM.16.MT88.4 R140, [R197+0x13000] ;  /* 0x01300000c58c783b */ /* 0x000fee0000004200 */
[C---:B------:R-:W-:Y:S08]  /*8580*/  HMMA.16816.F32.BF16 R24, R80.reuse, R128, R24 ;  /* 0x000000805018723c */ /* 0x040ff00000041818 */
[C---:B------:R-:W-:Y:S01]  /*8590*/  HMMA.16816.F32.BF16 R28, R80.reuse, R130, R28 ;  /* 0x00000082501c723c */ /* 0x040fe2000004181c */
[----:B------:R-:W1:Y:S07]  /*85a0*/  LDSM.16.MT88.4 R128, [R170+0x13000] ;  /* 0x01300000aa80783b */ /* 0x000e6e0000004200 */
[----:B------:R-:W-:Y:S01]  /*85b0*/  HMMA.16816.F32.BF16 R32, R80, R124, R32 ;  /* 0x0000007c5020723c */ /* 0x000fe20000041820 */
        /* <DEDUP_REMOVED lines=8> */
[----:B--2---:R-:W-:Y:S01]  /*8640*/  F2FP.BF16.F32.PACK_AB R127, R198, R183 ;  /* 0x000000b7c67f723e */ /* 0x004fe200000010ff */
[----:B------:R-:W-:Y:S02]  /*8650*/  FADD.FTZ R201, R201, R180 ;  /* 0x000000b4c9c97221 */ /* 0x000fe40000010000 */
[----:B------:R-:W-:Y:S02]  /*8660*/  FADD.FTZ R183, R183, R194 ;  /* 0x000000c2b7b77221 */ /* 0x000fe40000010000 */
[----:B------:R-:W-:Y:S01]  /*8670*/  HMMA.16816.F32.BF16 R36, R80, R120, R36 ;  /* 0x000000785024723c */ /* 0x000fe20000041824 */
[----:B------:R-:W-:Y:S01]  /*8680*/  FADD.FTZ R182, R182, R201 ;  /* 0x000000c9b6b67221 */ /* 0x000fe20000010000 */
[----:B------:R-:W-:-:S06]  /*8690*/  FADD.FTZ R198, R198, R183 ;  /* 0x000000b7c6c67221 */ /* 0x000fcc0000010000 */
[C---:B------:R-:W-:Y:S01]  /*86a0*/  HMMA.16816.F32.BF16 R40, R80.reuse, R122, R40 ;  /* 0x0000007a5028723c */ /* 0x040fe20000041828 */
[----:B------:R-:W-:Y:S07]  /*86b0*/  LDSM.16.MT88.4 R120, [R169+0x3000] ;  /* 0x00300000a978783b */ /* 0x000fee0000004200 */
[C---:B------:R-:W-:Y:S01]  /*86c0*/  HMMA.16816.F32.BF16 R60, R80.reuse, R108, R60 ;  /* 0x0000006c503c723c */ /* 0x040fe2000004183c */
[----:B------:R-:W-:Y:S07]  /*86d0*/  LDSM.16.MT88.4 R108, [R197+0x15000] ;  /* 0x01500000c56c783b */ /* 0x000fee0000004200 */
[C---:B---3--:R-:W-:Y:S08]  /*86e0*/  HMMA.16816.F32.BF16 R76, R80.reuse, R116, R76 ;  /* 0x00000074504c723c */ /* 0x048ff0000004184c */
[----:B------:R-:W-:Y:S01]  /*86f0*/  HMMA.16816.F32.BF16 R80, R80, R118, R4 ;  /* 0x000000765050723c */ /* 0x000fe20000041804 */
[----:B------:R-:W2:Y:S07]  /*8700*/  LDSM.16.MT88.4 R116, [R170+0x17000] ;  /* 0x01700000aa74783b */ /* 0x000eae0000004200 */
[C---:B------:R-:W-:Y:S08]  /*8710*/  HMMA.16816.F32.BF16 R32, R124.reuse, R132, R32 ;  /* 0x000000847c20723c */ /* 0x040ff00000041820 */
[C---:B------:R-:W-:Y:S01]  /*8720*/  HMMA.16816.F32.BF16 R100, R124.reuse, R134, R100 ;  /* 0x000000867c64723c */ /* 0x040fe20000041864 */
[----:B------:R-:W3:Y:S07]  /*8730*/  LDSM.16.MT88.4 R132, [R197+0x17000] ;  /* 0x01700000c584783b */ /* 0x000eee0000004200 */
[C---:B----4-:R-:W-:Y:S08]  /*8740*/  HMMA.16816.F32.BF16 R36, R124.reuse, R64, R36 ;  /* 0x000000407c24723c */ /* 0x050ff00000041824 */
[C---:B------:R-:W-:Y:S08]  /*8750*/  HMMA.16816.F32.BF16 R40, R124.reuse, R66, R40 ;  /* 0x000000427c28723c */ /* 0x040ff00000041828 */
[C---:B-1----:R-:W-:Y:S01]  /*8760*/  HMMA.16816.F32.BF16 R64, R124.reuse, R114, R56 ;  /* 0x000000727c40723c */ /* 0x042fe20000041838 */
[----:B------:R-:W1:Y:S07]  /*8770*/  LDSM.16.MT88.4 R56, [R169+0x5000] ;  /* 0x00500000a938783b */ /* 0x000e6e0000004200 */
[C---:B------:R-:W-:Y:S08]  /*8780*/  HMMA.16816.F32.BF16 R8, R124.reuse, R128, R8 ;  /* 0x000000807c08723c */ /* 0x040ff00000041808 */
[C---:B------:R-:W-:Y:S08]  /*8790*/  HMMA.16816.F32.BF16 R12, R124.reuse, R130, R12 ;  /* 0x000000827c0c723c */ /* 0x040ff0000004180c */
[C---:B------:R-:W-:Y:S08]  /*87a0*/  HMMA.16816.F32.BF16 R4, R124.reuse, R112, R52 ;  /* 0x000000707c04723c */ /* 0x040ff00000041834 */
[C---:B------:R-:W-:Y:S08]  /*87b0*/  HMMA.16816.F32.BF16 R128, R124.reuse, R140, R16 ;  /* 0x0000008c7c80723c */ /* 0x040ff00000041810 */
[C---:B--2---:R-:W-:Y:S08]  /*87c0*/  HMMA.16816.F32.BF16 R52, R124.reuse, R116, R60 ;  /* 0x000000747c34723c */ /* 0x044ff0000004183c */
[C---:B------:R-:W-:Y:S01]  /*87d0*/  HMMA.16816.F32.BF16 R104, R124.reuse, R118, R104 ;  /* 0x000000767c68723c */ /* 0x040fe20000041868 */
[----:B------:R-:W2:Y:S07]  /*87e0*/  LDSM.16.MT88.4 R116, [R197+0x13800] ;  /* 0x01380000c574783b */ /* 0x000eae0000004200 */
[C---:B------:R-:W-:Y:S01]  /*87f0*/  HMMA.16816.F32.BF16 R16, R124.reuse, R120, R44 ;  /* 0x000000787c10723c */ /* 0x040fe2000004182c */
[----:B------:R-:W4:Y:S07]  /*8800*/  LDSM.16.MT88.4 R44, [R195+0x5000] ;  /* 0x00500000c32c783b */ /* 0x000f2e0000004200 */
[C---:B------:R-:W-:Y:S01]  /*8810*/  HMMA.16816.F32.BF16 R96, R124.reuse, R142, R96 ;  /* 0x0000008e7c60723c */ /* 0x040fe20000041860 */
[----:B------:R-:W-:Y:S07]  /*8820*/  LDSM.16.MT88.4 R140, [R169+0x5800] ;  /* 0x00580000a98c783b */ /* 0x000fee0000004200 */
[----:B---3--:R-:W-:Y:S01]  /*8830*/  HMMA.16816.F32.BF16 R148, R124, R132, R84 ;  /* 0x000000847c94723c */ /* 0x008fe20000041854 */
[----:B------:R-:W-:Y:S01]  /*8840*/  F2FP.BF16.F32.PACK_AB R132, R200, R181 ;  /* 0x000000b5c884723e */ /* 0x000fe200000010ff */
[----:B------:R-:W-:Y:S01]  /*8850*/  FADD.FTZ R181, R181, R182 ;  /* 0x000000b6b5b57221 */ /* 0x000fe20000010000 */
[----:B------:R-:W-:Y:S01]  /*8860*/  F2FP.BF16.F32.PACK_AB R133, R212, R211 ;  /* 0x000000d3d485723e */ /* 0x000fe200000010ff */
        /* <DEDUP_REMOVED lines=12> */
[C---:B------:R-:W-:Y:S08]  /*8930*/  HMMA.16816.F32.BF16 R136, R124.reuse, R108, R92 ;  /* 0x0000006c7c88723c */ /* 0x040ff0000004185c */
[C---:B-1----:R-:W-:Y:S01]  /*8940*/  HMMA.16816.F32.BF16 R84, R124.reuse, R56, R68 ;  /* 0x000000387c54723c */ /* 0x042fe20000041844 */
[----:B------:R-:W1:Y:S07]  /*8950*/  LDSM.16.MT88.4 R68, [R170+0x15800] ;  /* 0x01580000aa44783b */ /* 0x000e6e0000004200 */
[C---:B------:R-:W-:Y:S08]  /*8960*/  HMMA.16816.F32.BF16 R108, R124.reuse, R110, R88 ;  /* 0x0000006e7c6c723c */ /* 0x040ff00000041858 */
[C---:B------:R-:W-:Y:S01]  /*8970*/  HMMA.16816.F32.BF16 R60, R124.reuse, R58, R72 ;  /* 0x0000003a7c3c723c */ /* 0x040fe20000041848 */
[----:B------:R-:W3:Y:S04]  /*8980*/  LDSM.16.MT88.4 R72, [R170+0x17800] ;  /* 0x01780000aa48783b */ /* 0x000ee80000004200 */
[----:B------:R-:W5:Y:S03]  /*8990*/  LDSM.16.MT88.4 R56, [R169+0x3800] ;  /* 0x00380000a938783b */ /* 0x000f660000004200 */
[----:B------:R-:W-:Y:S01]  /*89a0*/  HMMA.16816.F32.BF16 R88, R124, R122, R48 ;  /* 0x0000007a7c58723c */ /* 0x000fe20000041830 */
[----:B------:R-:W5:Y:S07]  /*89b0*/  LDSM.16.MT88.4 R48, [R197+0x15800] ;  /* 0x01580000c530783b */ /* 0x000f6e0000004200 */
[----:B--2---:R-:W-:Y:S08]  /*89c0*/  HMMA.16816.F32.BF16 R120, R132, R116, R128 ;  /* 0x000000748478723c */ /* 0x004ff00000041880 */
[C---:B----4-:R-:W-:Y:S08]  /*89d0*/  HMMA.16816.F32.BF16 R92, R124.reuse, R44, R76 ;  /* 0x0000002c7c5c723c */ /* 0x050ff0000004184c */
[----:B------:R-:W-:Y:S08]  /*89e0*/  HMMA.16816.F32.BF16 R20, R124, R46, R80 ;  /* 0x0000002e7c14723c */ /* 0x000ff00000041850 */
[C---:B------:R-:W-:Y:S01]  /*89f0*/  HMMA.16816.F32.BF16 R116, R132.reuse, R118, R96 ;  /* 0x000000768474723c */ /* 0x040fe20000041860 */
[----:B------:R-:W2:Y:S07]  /*8a00*/  LDSM.16.MT88.4 R96, [R195+0x1800] ;  /* 0x00180000c360783b */ /* 0x000eae0000004200 */
[C---:B------:R-:W-:Y:S01]  /*8a10*/  HMMA.16816.F32.BF16 R128, R132.reuse, R152, R8 ;  /* 0x000000988480723c */ /* 0x040fe20000041808 */
[----:B------:R-:W4:Y:S07]  /*8a20*/  LDSM.16.MT88.4 R8, [R195+0x3800] ;  /* 0x00380000c308783b */ /* 0x000f2e0000004200 */
[C---:B------:R-:W-:Y:S01]  /*8a30*/  HMMA.16816.F32.BF16 R124, R132.reuse, R154, R12 ;  /* 0x0000009a847c723c */ /* 0x040fe2000004180c */
[----:B------:R-:W4:Y:S07]  /*8a40*/  LDSM.16.MT88.4 R12, [R195+0x5800] ;  /* 0x00580000c30c783b */ /* 0x000f2e0000004200 */
[C---:B-1----:R-:W-:Y:S08]  /*8a50*/  HMMA.16816.F32.BF16 R36, R132.reuse, R68, R36 ;  /* 0x000000448424723c */ /* 0x042ff00000041824 */
[C---:B------:R-:W-:Y:S08]  /*8a60*/  HMMA.16816.F32.BF16 R40, R132.reuse, R70, R40 ;  /* 0x000000468428723c */ /* 0x040ff00000041828 */
[C---:B---3--:R-:W-:Y:S08]  /*8a70*/  HMMA.16816.F32.BF16 R68, R132.reuse, R72, R52 ;  /* 0x000000488444723c */ /* 0x048ff00000041834 */
[C---:B-----5:R-:W-:Y:S08]  /*8a80*/  HMMA.16816.F32.BF16 R52, R132.reuse, R56, R16 ;  /* 0x000000388434723c */ /* 0x060ff00000041810 */
        /* <DEDUP_REMOVED lines=9> */
[C---:B------:R-:W-:Y:S08]  /*8b20*/  HMMA.16816.F32.BF16 R112, R132.reuse, R144, R24 ;  /* 0x000000908470723c */ /* 0x040ff00000041818 */
[C---:B------:R-:W-:Y:S08]  /*8b30*/  HMMA.16816.F32.BF16 R108, R132.reuse, R146, R28 ;  /* 0x00000092846c723c */ /* 0x040ff0000004181c */
[C---:B------:R-:W-:Y:S08]  /*8b40*/  HMMA.16816.F32.BF16 R84, R132.reuse, R140, R84 ;  /* 0x0000008c8454723c */ /* 0x040ff00000041854 */
[C---:B----4-:R-:W-:Y:S08]  /*8b50*/  HMMA.16816.F32.BF16 R60, R132.reuse, R8, R4 ;  /* 0x00000008843c723c */ /* 0x050ff00000041804 */
[C---:B------:R-:W-:Y:S08]  /*8b60*/  HMMA.16816.F32.BF16 R64, R132.reuse, R10, R64 ;  /* 0x0000000a8440723c */ /* 0x040ff00000041840 */
[C---:B------:R-:W-:Y:S08]  /*8b70*/  HMMA.16816.F32.BF16 R92, R132.reuse, R12, R92 ;  /* 0x0000000c845c723c */ /* 0x040ff0000004185c */
[----:B------:R-:W-:Y:S01]  /*8b80*/  HMMA.16816.F32.BF16 R96, R132, R14, R20 ;  /* 0x0000000e8460723c */ /* 0x000fe20000041814 */
[----:B------:R-:W-:Y:S01]  /*8b90*/  MOV R132, R191 ;  /* 0x000000bf00847202 */ /* 0x000fe20000000f00 */
[----:B------:R-:W-:-:S03]  /*8ba0*/  NOP ;  /* 0x0000000000007918 */ /* 0x000fc60000000000 */
[----:B------:R-:W-:-:S15]  /*8bb0*/  BRA.U !UP1, `(.L_x_458) ;  /* 0x0000003109ec7547 */ /* 0x000fde000b800000 */
[----:B------:R-:W-:Y:S01]  /*8bc0*/  UIADD3 UR7, UPT, UPT, UR20, -0x3, URZ ;  /* 0xfffffffd14077890 */ /* 0x000fe2000fffe0ff */
[----:B------:R-:W-:-:S04]  /*8bd0*/  DEPBAR.LE SB0, 0x0 ;  /* 0x000080000000791a */ /* 0x000fc80000000000 */
[----:B------:R-:W-:Y:S01]  /*8be0*/  UIMAD.WIDE.U32 UR12, UR7, UR8, URZ ;  /* 0x00000008070c72a5 */ /* 0x000fe2000f8e00ff */
[----:B------:R-:W-:Y:S01]  /*8bf0*/  IMAD.SHL.U32 R190, R187, 0x20, RZ ;  /* 0x00000020bbbe7824 */ /* 0x000fe200078e00ff */
[----:B------:R-:W-:Y:S01]  /*8c00*/  SHF.R.U32.HI R189, RZ, 0x1, R187 ;  /* 0x00000001ffbd7819 */ /* 0x000fe200000116bb */
[----:B------:R-:W-:Y:S01]  /*8c10*/  IMAD.MOV.U32 R198, RZ, RZ, 0x20 ;  /* 0x00000020ffc67424 */ /* 0x000fe200078e00ff */
[----:B------:R-:W-:Y:S02]  /*8c20*/  UIMAD UR7, UR7, UR9, UR13 ;  /* 0x00000009070772a4 */ /* 0x000fe4000f8e020d */
[----:B------:R-:W-:Y:S01]  /*8c30*/  USHF.L.U32 UR4, UR12, 0x6, URZ ;  /* 0x000000060c047899 */ /* 0x000fe200080006ff */
[----:B------:R-:W-:Y:S01]  /*8c40*/  IMAD.U32 R10, RZ, RZ, UR12 ;  /* 0x0000000cff0a7e24 */ /* 0x000fe2000f8e00ff */
[----:B------:R-:W-:Y:S01]  /*8c50*/  USHF.L.U64.HI UR6, UR12, 0x6, UR7 ;  /* 0x000000060c067899 */ /* 0x000fe20008010207 */
[----:B------:R-:W-:Y:S01]  /*8c60*/  LOP3.LUT R190, R190, 0x7c00, RZ, 0xc0, !PT ;  /* 0x00007c00bebe7812 */ /* 0x000fe200078ec0ff */
[----:B------:R-:W-:Y:S01]  /*8c70*/  ULEA UR4, UP0, UR8, UR4, 0x5 ;  /* 0x0000000408047291 */ /* 0x000fe2000f8028ff */
[----:B------:R-:W-:Y:S01]  /*8c80*/  IMAD.U32 R6, RZ, RZ, UR7 ;  /* 0x00000007ff067e24 */ /* 0x000fe2000f8e00ff */
[CC--:B------:R-:W-:Y:S01]  /*8c90*/  LEA R8, P5, R10.reuse, R206.reuse, 0x7 ;  /* 0x000000ce0a087211 */ /* 0x0c0fe200078a38ff */
[----:B------:R-:W-:Y:S01]  /*8ca0*/  IMAD.U32 R11, RZ, RZ, UR13 ;  /* 0x0000000dff0b7e24 */ /* 0x000fe2000f8e00ff */
[----:B------:R-:W-:Y:S01]  /*8cb0*/  ULEA.HI.X UR6, UR8, UR6, UR9, 0x5, UP0 ;  /* 0x0000000608067291 */ /* 0x000fe200080f2c09 */
[----:B------:R-:W-:Y:S01]  /*8cc0*/  LOP3.LUT R5, R189, 0x8, RZ, 0xc0, !PT ;  /* 0x00000008bd057812 */ /* 0x000fe200078ec0ff */
[----:B------:R-:W-:Y:S01]  /*8cd0*/  IMAD.U32 R3, RZ, RZ, UR4 ;  /* 0x00000004ff037e24 */ /* 0x000fe2000f8e00ff */
[----:B------:R-:W-:Y:S01]  /*8ce0*/  LEA.HI.X R9, R10, R205, R6, 0x7, P5 ;  /* 0x000000cd0a097211 */ /* 0x000fe200028f3c06 */
[----:B------:R-:W-:Y:S01]  /*8cf0*/  BAR.SYNC.DEFER_BLOCKING 0x0 ;  /* 0x0000000000007b1d */ /* 0x000fe20000010000 */
[----:B------:R-:W-:Y:S01]  /*8d00*/  LOP3.LUT R7, R190, 0x200, R185, 0xf8, !PT ;  /* 0x00000200be077812 */ /* 0x000fe200078ef8b9 */
[----:B------:R-:W-:Y:S01]  /*8d10*/  IMAD.U32 R4, RZ, RZ, UR6 ;  /* 0x00000006ff047e24 */ /* 0x000fe2000f8e00ff */
[----:B------:R-:W-:Y:S01]  /*8d20*/  LEA R12, P4, R3, R206, 0x1 ;  /* 0x000000ce030c7211 */ /* 0x000fe200078808ff */
[----:B------:R-:W-:Y:S01]  /*8d30*/  UIADD3 UR16, UPT, UPT, UR20, -0x3, URZ ;  /* 0xfffffffd14107890 */ /* 0x000fe2000fffe0ff */
[----:B------:R-:W-:-:S02]  /*8d40*/  LOP3.LUT R5, R7, R0, R5, 0xf6, !PT ;  /* 0x0000000007057212 */ /* 0x000fc400078ef605 */
[----:B------:R-:W-:Y:S01]  /*8d50*/  LEA.HI.X R13, R3, R205, R4, 0x1, P4 ;  /* 0x000000cd030d7211 */ /* 0x000fe200020f0c04 */
[----:B------:R-:W-:Y:S01]  /*8d60*/  VIADD R3, R184, UR5 ;  /* 0x00000005b8037c36 */ /* 0x000fe20008000000 */
[----:B------:R-:W-:Y:S01]  /*8d70*/  LEA R173, R5, UR5, 0x1 ;  /* 0x0000000505ad7c11 */ /* 0x000fe2000f8e08ff */
[----:B------:R-:W-:Y:S01]  /*8d80*/  UISETP.GT.U32.AND UP1, UPT, UR16, UR18, UPT ;  /* 0x000000121000728c */ /* 0x000fe2000bf24070 */
[----:B------:R-:W-:-:S03]  /*8d90*/  SEL R198, R198, 0xffffffe0, !P6 ;  /* 0xffffffe0c6c67807 */ /* 0x000fc60007000000 */
[--C-:B------:R-:W-:Y:S02]  /*8da0*/  IMAD.IADD R199, R192, 0x1, R173.reuse ;  /* 0x00000001c0c77824 */ /* 0x100fe400078e02ad */
[C---:B------:R-:W-:Y:S02]  /*8db0*/  IMAD.IADD R201, R198.reuse, 0x1, R173 ;  /* 0x00000001c6c97824 */ /* 0x040fe400078e02ad */
[C---:B------:R-:W-:Y:S02]  /*8dc0*/  IMAD.IADD R197, R3.reuse, 0x1, R198 ;  /* 0x0000000103c57824 */ /* 0x040fe400078e02c6 */
[----:B------:R-:W-:Y:S02]  /*8dd0*/  IMAD.IADD R3, R3, 0x1, R192 ;  /* 0x0000000103037824 */ /* 0x000fe400078e02c0 */
[C---:B------:R-:W-:Y:S01]  /*8de0*/  IMAD.IADD R200, R198.reuse, 0x1, R199 ;  /* 0x00000001c6c87824 */ /* 0x040fe200078e02c7 */
[----:B------:R-:W-:Y:S01]  /*8df0*/  @!PT LDS RZ, [RZ] ;  /* 0x00000000fffff984 */ /* 0x000fe20000000800 */
[----:B------:R-:W-:Y:S01]  /*8e00*/  @!PT LDS RZ, [RZ] ;  /* 0x00000000fffff984 */ /* 0x000fe20000000800 */
[----:B------:R-:W-:Y:S01]  /*8e10*/  @!PT LDS RZ, [RZ] ;  /* 0x00000000fffff984 */ /* 0x000fe20000000800 */
[----:B------:R-:W-:Y:S01]  /*8e20*/  @!P3 LDGSTS.E.BYPASS.LTC128B.128 [R209+0x12000], desc[UR24][R8.64] ;  /* 0x1200000008d1bfae */ /* 0x000fe2000b981a18 */
[----:B------:R-:W-:-:S03]  /*8e30*/  IMAD.IADD R198, R198, 0x1, R3 ;  /* 0x00000001c6c67824 */ /* 0x000fc600078e0203 */
        /* <DEDUP_REMOVED lines=30> */
[----:B-1----:R-:W1:Y:S04]  /*9020*/  LDSM.16.M88.4 R8, [R184+UR5+0xd800] ;  /* 0x00d80005b808783b */ /* 0x002e680008000200 */
[----:B------:R-:W-:Y:S04]  /*9030*/  LDSM.16.M88.4 R156, [R201] ;  /* 0x00000000c99c783b */ /* 0x000fe80000000200 */
[----:B------:R-:W5:Y:S04]  /*9040*/  LDSM.16.M88.4 R28, [R197+0xc000] ;  /* 0x00c00000c51c783b */ /* 0x000f680000000200 */
[----:B------:R-:W5:Y:S04]  /*9050*/  LDSM.16.M88.4 R16, [R197+0xc800] ;  /* 0x00c80000c510783b */ /* 0x000f680000000200 */
[----:B------:R-:W5:Y:S04]  /*9060*/  LDSM.16.M88.4 R4, [R197+0xd000] ;  /* 0x00d00000c504783b */ /* 0x000f680000000200 */
[----:B------:R-:W-:Y:S04]  /*9070*/  LDSM.16.M88.4 R20, [R199] ;  /* 0x00000000c714783b */ /* 0x000fe80000000200 */
[----:B------:R-:W5:Y:S01]  /*9080*/  LDSM.16.M88.4 R32, [R3+0xc800] ;  /* 0x00c800000320783b */ /* 0x000f620000000200 */
[C---:B--2---:R-:W-:Y:S03]  /*9090*/  HMMA.16816.F32.BF16 R12, R164.reuse, R24, RZ ;  /* 0x00000018a40c723c */ /* 0x044fe600000418ff */
[----:B------:R-:W2:Y:S04]  /*90a0*/  LDSM.16.M88.4 R160, [R197+0xd800] ;  /* 0x00d80000c5a0783b */ /* 0x000ea80000000200 */
[----:B------:R-:W2:Y:S01]  /*90b0*/  LDSM.16.M88.4 R148, [R3+0xc000] ;  /* 0x00c000000394783b */ /* 0x000ea20000000200 */
[C---:B---3--:R-:W-:Y:S03]  /*90c0*/  HMMA.16816.F32.BF16 R144, R164.reuse, R140, RZ ;  /* 0x0000008ca490723c */ /* 0x048fe600000418ff */
[----:B------:R-:W-:Y:S04]  /*90d0*/  LDSM.16.M88.4 R152, [R3+0xd800] ;  /* 0x00d800000398783b */ /* 0x000fe80000000200 */
[----:B------:R-:W-:Y:S01]  /*90e0*/  LDSM.16.M88.4 R176, [R200+0x4000] ;  /* 0x00400000c8b0783b */ /* 0x000fe20000000200 */
[C---:B----4-:R-:W-:Y:S03]  /*90f0*/  HMMA.16816.F32.BF16 R136, R164.reuse, R132, RZ ;  /* 0x00000084a488723c */ /* 0x050fe600000418ff */
        /* <DEDUP_REMOVED lines=9> */
[C---:B-----5:R-:W-:Y:S08]  /*9190*/  HMMA.16816.F32.BF16 R12, R156.reuse, R28, R12 ;  /* 0x0000001c9c0c723c */ /* 0x060ff0000004180c */
[C---:B------:R-:W-:Y:S01]  /*91a0*/  HMMA.16816.F32.BF16 R24, R156.reuse, R30, R24 ;  /* 0x0000001e9c18723c */ /* 0x040fe20000041818 */
[----:B------:R-:W-:Y:S07]  /*91b0*/  LDSM.16.M88.4 R28, [R200] ;  /* 0x00000000c81c783b */ /* 0x000fee0000000200 */
[C---:B------:R-:W-:Y:S08]  /*91c0*/  HMMA.16816.F32.BF16 R144, R156.reuse, R16, R144 ;  /* 0x000000109c90723c */ /* 0x040ff00000041890 */
[C---:B------:R-:W-:Y:S01]  /*91d0*/  HMMA.16816.F32.BF16 R140, R156.reuse, R18, R140 ;  /* 0x000000129c8c723c */ /* 0x040fe2000004188c */
[----:B------:R-:W3:Y:S07]  /*91e0*/  LDSM.16.M88.4 R16, [R198+0xc000] ;  /* 0x00c00000c610783b */ /* 0x000eee0000000200 */
[C---:B------:R-:W-:Y:S08]  /*91f0*/  HMMA.16816.F32.BF16 R136, R156.reuse, R4, R136 ;  /* 0x000000049c88723c */ /* 0x040ff00000041888 */
[----:B------:R-:W-:Y:S01]  /*9200*/  HMMA.16816.F32.BF16 R132, R156, R6, R132 ;  /* 0x000000069c84723c */ /* 0x000fe20000041884 */
[----:B------:R-:W4:Y:S07]  /*9210*/  LDSM.16.M88.4 R4, [R198+0xc800] ;  /* 0x00c80000c604783b */ /* 0x000f2e0000000200 */
[C---:B------:R-:W-:Y:S08]  /*9220*/  HMMA.16816.F32.BF16 R144, R20.reuse, R32, R144 ;  /* 0x000000201490723c */ /* 0x040ff00000041890 */
[----:B------:R-:W-:Y:S01]  /*9230*/  HMMA.16816.F32.BF16 R140, R20, R34, R140 ;  /* 0x00000022148c723c */ /* 0x000fe2000004188c */
[----:B------:R-:W5:Y:S07]  /*9240*/  LDSM.16.M88.4 R32, [R198+0xd800] ;  /* 0x00d80000c620783b */ /* 0x000f6e0000000200 */
[C---:B--2---:R-:W-:Y:S08]  /*9250*/  HMMA.16816.F32.BF16 R168, R156.reuse, R160, R168 ;  /* 0x000000a09ca8723c */ /* 0x044ff000000418a8 */
[----:B------:R-:W-:Y:S01]  /*9260*/  HMMA.16816.F32.BF16 R164, R156, R162, R164 ;  /* 0x000000a29ca4723c */ /* 0x000fe200000418a4 */
[----:B------:R-:W2:Y:S04]  /*9270*/  LDSM.16.M88.4 R160, [R198+0xd000] ;  /* 0x00d00000c6a0783b */ /* 0x000ea80000000200 */
[----:B------:R-:W-:Y:S03]  /*9280*/  LDSM.16.M88.4 R156, [R184+UR5+0xe800] ;  /* 0x00e80005b89c783b */ /* 0x000fe60008000200 */
[C---:B------:R-:W-:Y:S08]  /*9290*/  HMMA.16816.F32.BF16 R12, R20.reuse, R148, R12 ;  /* 0x00000094140c723c */ /* 0x040ff0000004180c */
[C---:B------:R-:W-:Y:S01]  /*92a0*/  HMMA.16816.F32.BF16 R24, R20.reuse, R150, R24 ;  /* 0x000000961418723c */ /* 0x040fe20000041818 */
[----:B------:R-:W-:Y:S07]  /*92b0*/  LDSM.16.M88.4 R148, [R184+UR5+0xe000] ;  /* 0x00e00005b894783b */ /* 0x000fee0008000200 */
[C---:B-1----:R-:W-:Y:S08]  /*92c0*/  HMMA.16816.F32.BF16 R136, R20.reuse, R8, R136 ;  /* 0x000000081488723c */ /* 0x042ff00000041888 */
[C---:B------:R-:W-:Y:S01]  /*92d0*/  HMMA.16816.F32.BF16 R132, R20.reuse, R10, R132 ;  /* 0x0000000a1484723c */ /* 0x040fe20000041884 */
[----:B------:R-:W1:Y:S07]  /*92e0*/  LDSM.16.M88.4 R8, [R173+0x4000] ;  /* 0x00400000ad08783b */ /* 0x000e6e0000000200 */
[C---:B------:R-:W-:Y:S08]  /*92f0*/  HMMA.16816.F32.BF16 R168, R20.reuse, R152, R168 ;  /* 0x0000009814a8723c */ /* 0x040ff000000418a8 */
[----:B------:R-:W-:Y:S01]  /*9300*/  HMMA.16816.F32.BF16 R164, R20, R154, R164 ;  /* 0x0000009a14a4723c */ /* 0x000fe200000418a4 */
[----:B------:R-:W-:Y:S04]  /*9310*/  LDSM.16.M88.4 R20, [R201+0x4000] ;  /* 0x00400000c914783b */ /* 0x000fe80000000200 */
[----:B------:R-:W-:Y:S03]  /*9320*/  LDSM.16.M88.4 R152, [R184+UR5+0xf000] ;  /* 0x00f00005b898783b */ /* 0x000fe60008000200 */
[C---:B---3--:R-:W-:Y:S08]  /*9330*/  HMMA.16816.F32.BF16 R12, R28.reuse, R16, R12 ;  /* 0x000000101c0c723c */ /* 0x048ff0000004180c */
[C---:B------:R-:W-:Y:S01]  /*9340*/  HMMA.16816.F32.BF16 R24, R28.reuse, R18, R24 ;  /* 0x000000121c18723c */ /* 0x040fe20000041818 */
[----:B------:R-:W3:Y:S07]  /*9350*/  LDSM.16.M88.4 R16, [R184+UR5+0xf800] ;  /* 0x00f80005b810783b */ /* 0x000eee0008000200 */
        /* <DEDUP_REMOVED lines=8> */
[----:B------:R-:W2:Y:S04]  /*93e0*/  LDSM.16.M88.4 R28, [R197+0xf000] ;  /* 0x00f00000c51c783b */ /* 0x000ea80000000200 */
[----:B------:R-:W-:Y:S03]  /*93f0*/  LDSM.16.M88.4 R160, [R173+0x8000] ;  /* 0x00800000ada0783b */ /* 0x000fe60000000200 */
[C---:B-1----:R-:W-:Y:S01]  /*9400*/  HMMA.16816.F32.BF16 R12, R8.reuse, R148, R12 ;  /* 0x00000094080c723c */ /* 0x042fe2000004180c */
[----:B------:R-:W-:Y:S07]  /*9410*/  LDSM.16.M88.4 R172, [R198+0xf800] ;  /* 0x00f80000c6ac783b */ /* 0x000fee0000000200 */
[C---:B------:R-:W-:Y:S01]  /*9420*/  HMMA.16816.F32.BF16 R24, R8.reuse, R150, R24 ;  /* 0x000000960818723c */ /* 0x040fe20000041818 */
[----:B------:R-:W1:Y:S07]  /*9430*/  LDSM.16.M88.4 R148, [R197+0xf800] ;  /* 0x00f80000c594783b */ /* 0x000e6e0000000200 */
[C---:B------:R-:W-:Y:S08]  /*9440*/  HMMA.16816.F32.BF16 R144, R8.reuse, R156, R144 ;  /* 0x0000009c0890723c */ /* 0x040ff00000041890 */
[C---:B------:R-:W-:Y:S01]  /*9450*/  HMMA.16816.F32.BF16 R140, R8.reuse, R158, R140 ;  /* 0x0000009e088c723c */ /* 0x040fe2000004188c */
[----:B------:R-:W-:Y:S07]  /*9460*/  LDSM.16.M88.4 R156, [R184+UR5+0x10800] ;  /* 0x01080005b89c783b */ /* 0x000fee0008000200 */
[C---:B---3--:R-:W-:Y:S08]  /*9470*/  HMMA.16816.F32.BF16 R168, R8.reuse, R16, R168 ;  /* 0x0000001008a8723c */ /* 0x048ff000000418a8 */
[----:B------:R-:W-:Y:S01]  /*9480*/  HMMA.16816.F32.BF16 R164, R8, R18, R164 ;  /* 0x0000001208a4723c */ /* 0x000fe200000418a4 */
[----:B------:R-:W-:Y:S07]  /*9490*/  LDSM.16.M88.4 R16, [R199+0x4000] ;  /* 0x00400000c710783b */ /* 0x000fee0000000200 */
[C---:B----4-:R-:W-:Y:S08]  /*94a0*/  HMMA.16816.F32.BF16 R12, R20.reuse, R4, R12 ;  /* 0x00000004140c723c */ /* 0x050ff0000004180c */
[----:B------:R-:W-:Y:S01]  /*94b0*/  HMMA.16816.F32.BF16 R24, R20, R6, R24 ;  /* 0x000000061418723c */ /* 0x000fe20000041818 */
[----:B------:R-:W3:Y:S07]  /*94c0*/  LDSM.16.M88.4 R4, [R3+0xe800] ;  /* 0x00e800000304783b */ /* 0x000eee0000000200 */
[C---:B------:R-:W-:Y:S08]  /*94d0*/  HMMA.16816.F32.BF16 R136, R8.reuse, R152, R136 ;  /* 0x000000980888723c */ /* 0x040ff00000041888 */
[----:B------:R-:W-:Y:S01]  /*94e0*/  HMMA.16816.F32.BF16 R132, R8, R154, R132 ;  /* 0x0000009a0884723c */ /* 0x000fe20000041884 */
[----:B------:R-:W4:Y:S04]  /*94f0*/  LDSM.16.M88.4 R8, [R3+0xe000] ;  /* 0x00e000000308783b */ /* 0x000f280000000200 */
[----:B------:R-:W-:Y:S03]  /*9500*/  LDSM.16.M88.4 R152, [R184+UR5+0x11000] ;  /* 0x01100005b898783b */ /* 0x000fe60008000200 */
[C---:B-----5:R-:W-:Y:S08]  /*9510*/  HMMA.16816.F32.BF16 R144, R20.reuse, R32, R144 ;  /* 0x000000201490723c */ /* 0x060ff00000041890 */
[C---:B------:R-:W-:Y:S01]  /*9520*/  HMMA.16816.F32.BF16 R140, R20.reuse, R34, R140 ;  /* 0x00000022148c723c */ /* 0x040fe2000004188c */
[----:B------:R-:W5:Y:S07]  /*9530*/  LDSM.16.M88.4 R32, [R3+0xf000] ;  /* 0x00f000000320783b */ /* 0x000f6e0000000200 */
[C---:B--2---:R-:W-:Y:S08]  /*9540*/  HMMA.16816.F32.BF16 R136, R20.reuse, R28, R136 ;  /* 0x0000001c1488723c */ /* 0x044ff00000041888 */
[C---:B------:R-:W-:Y:S01]  /*9550*/  HMMA.16816.F32.BF16 R132, R20.reuse, R30, R132 ;  /* 0x0000001e1484723c */ /* 0x040fe20000041884 */
[----:B------:R-:W-:Y:S07]  /*9560*/  LDSM.16.M88.4 R28, [R3+0xf800] ;  /* 0x00f80000031c783b */ /* 0x000fee0000000200 */
[C---:B-1----:R-:W-:Y:S08]  /*9570*/  HMMA.16816.F32.BF16 R168, R20.reuse, R148, R168 ;  /* 0x0000009414a8723c */ /* 0x042ff000000418a8 */
[----:B------:R-:W-:Y:S01]  /*9580*/  HMMA.16816.F32.BF16 R164, R20, R150, R164 ;  /* 0x0000009614a4723c */ /* 0x000fe200000418a4 */
[----:B------:R-:W1:Y:S04]  /*9590*/  LDSM.16.M88.4 R20, [R198+0xe000] ;  /* 0x00e00000c614783b */ /* 0x000e680000000200 */
[----:B------:R-:W-:Y:S03]  /*95a0*/  LDSM.16.M88.4 R148, [R184+UR5+0x11800] ;  /* 0x01180005b894783b */ /* 0x000fe60008000200 */
[C---:B---3--:R-:W-:Y:S08]  /*95b0*/  HMMA.16816.F32.BF16 R144, R16.reuse, R4, R144 ;  /* 0x000000041090723c */ /* 0x048ff00000041890 */
[C---:B------:R-:W-:Y:S01]  /*95c0*/  HMMA.16816.F32.BF16 R140, R16.reuse, R6, R140 ;  /* 0x00000006108c723c */ /* 0x040fe2000004188c */
[----:B------:R-:W2:Y:S07]  /*95d0*/  LDSM.16.M88.4 R4, [R184+UR5+0x10000] ;  /* 0x01000005b804783b */ /* 0x000eae0008000200 */
[C---:B----4-:R-:W-:Y:S08]  /*95e0*/  HMMA.16816.F32.BF16 R12, R16.reuse, R8, R12 ;  /* 0x00000008100c723c */ /* 0x050ff0000004180c */
[C---:B------:R-:W-:Y:S01]  /*95f0*/  HMMA.16816.F32.BF16 R24, R16.reuse, R10, R24 ;  /* 0x0000000a1018723c */ /* 0x040fe20000041818 */
[----:B------:R-:W3:Y:S07]  /*9600*/  LDSM.16.M88.4 R8, [R198+0xe800] ;  /* 0x00e80000c608783b */ /* 0x000eee0000000200 */
[C---:B-----5:R-:W-:Y:S08]  /*9610*/  HMMA.16816.F32.BF16 R136, R16.reuse, R32, R136 ;  /* 0x000000201088723c */ /* 0x060ff00000041888 */
[----:B------:R-:W-:Y:S01]  /*9620*/  HMMA.16816.F32.BF16 R132, R16, R34, R132 ;  /* 0x000000221084723c */ /* 0x000fe20000041884 */
[----:B------:R-:W4:Y:S07]  /*9630*/  LDSM.16.M88.4 R32, [R201+0x8000] ;  /* 0x00800000c920783b */ /* 0x000f2e0000000200 */
[----:B-1----:R-:W-:Y:S08]  /*9640*/  HMMA.16816.F32.BF16 R12, R176, R20, R12 ;  /* 0x00000014b00c723c */ /* 0x002ff0000004180c */
[C---:B------:R-:W-:Y:S08]  /*9650*/  HMMA.16816.F32.BF16 R168, R16.reuse, R28, R168 ;  /* 0x0000001c10a8723c */ /* 0x040ff000000418a8 */
[----:B------:R-:W-:Y:S01]  /*9660*/  HMMA.16816.F32.BF16 R164, R16, R30, R164 ;  /* 0x0000001e10a4723c */ /* 0x000fe200000418a4 */
[----:B------:R-:W-:Y:S04]  /*9670*/  LDSM.16.M88.4 R16, [R3+0x10000] ;  /* 0x010000000310783b */ /* 0x000fe80000000200 */
[----:B------:R-:W-:Y:S03]  /*9680*/  LDSM.16.M88.4 R28, [R197+0x10800] ;  /* 0x01080000c51c783b */ /* 0x000fe60000000200 */
[----:B------:R-:W-:Y:S01]  /*9690*/  HMMA.16816.F32.BF16 R24, R176, R22, R24 ;  /* 0x00000016b018723c */ /* 0x000fe20000041818 */
[----:B------:R-:W1:Y:S07]  /*96a0*/  LDSM.16.M88.4 R20, [R199+0x8000] ;  /* 0x00800000c714783b */ /* 0x000e6e0000000200 */
[----:B--2---:R-:W-:Y:S08]  /*96b0*/  HMMA.16816.F32.BF16 R12, R160, R4, R12 ;  /* 0x00000004a00c723c */ /* 0x004ff0000004180c */
[C---:B---3--:R-:W-:Y:S08]  /*96c0*/  HMMA.16816.F32.BF16 R144, R176.reuse, R8, R144 ;  /* 0x00000008b090723c */ /* 0x048ff00000041890 */
[----:B------:R-:W-:Y:S01]  /*96d0*/  HMMA.16816.F32.BF16 R140, R176, R10, R140 ;  /* 0x0000000ab08c723c */ /* 0x000fe2000004188c */
[----:B------:R-:W-:Y:S07]  /*96e0*/  LDSM.16.M88.4 R8, [R200+0x8000] ;  /* 0x00800000c808783b */ /* 0x000fee0000000200 */
[----:B------:R-:W-:Y:S01]  /*96f0*/  HMMA.16816.F32.BF16 R24, R160, R6, R24 ;  /* 0x00000006a018723c */ /* 0x000fe20000041818 */
[----:B------:R-:W2:Y:S07]  /*9700*/  LDSM.16.M88.4 R4, [R198+0x10000] ;  /* 0x01000000c604783b */ /* 0x000eae0000000200 */
[----:B----4-:R-:W-:Y:S08]  /*9710*/  HMMA.16816.F32.BF16 R12, R32, R180, R12 ;  /* 0x000000b4200c723c */ /* 0x010ff0000004180c */
[C---:B------:R-:W-:Y:S08]  /*9720*/  HMMA.16816.F32.BF16 R136, R176.reuse, R192, R136 ;  /* 0x000000c0b088723c */ /* 0x040ff00000041888 */
[----:B------:R-:W-:Y:S08]  /*9730*/  HMMA.16816.F32.BF16 R132, R176, R194, R132 ;  /* 0x000000c2b084723c */ /* 0x000ff00000041884 */
[----:B-1----:R-:W-:Y:S08]  /*9740*/  HMMA.16816.F32.BF16 R12, R20, R16, R12 ;  /* 0x00000010140c723c */ /* 0x002ff0000004180c */
[C---:B------:R-:W-:Y:S08]  /*9750*/  HMMA.16816.F32.BF16 R144, R160.reuse, R156, R144 ;  /* 0x0000009ca090723c */ /* 0x040ff00000041890 */
[----:B------:R-:W-:Y:S01]  /*9760*/  HMMA.16816.F32.BF16 R140, R160, R158, R140 ;  /* 0x0000009ea08c723c */ /* 0x000fe2000004188c */
[----:B------:R-:W1:Y:S07]  /*9770*/  LDSM.16.M88.4 R156, [R3+0x10800] ;  /* 0x01080000039c783b */ /* 0x000e6e0000000200 */
[----:B------:R-:W-:Y:S08]  /*9780*/  HMMA.16816.F32.BF16 R168, R176, R172, R168 ;  /* 0x000000acb0a8723c */ /* 0x000ff000000418a8 */
[----:B------:R-:W-:Y:S08]  /*9790*/  HMMA.16816.F32.BF16 R24, R32, R182, R24 ;  /* 0x000000b62018723c */ /* 0x000ff00000041818 */
[C---:B------:R-:W-:Y:S08]  /*97a0*/  HMMA.16816.F32.BF16 R136, R160.reuse, R152, R136 ;  /* 0x00000098a088723c */ /* 0x040ff00000041888 */
[----:B------:R-:W-:Y:S01]  /*97b0*/  HMMA.16816.F32.BF16 R132, R160, R154, R132 ;  /* 0x0000009aa084723c */ /* 0x000fe20000041884 */
[----:B------:R-:W3:Y:S07]  /*97c0*/  LDSM.16.M88.4 R152, [R197+0x11000] ;  /* 0x01100000c598783b */ /* 0x000eee0000000200 */
[----:B--2---:R-:W-:Y:S01]  /*97d0*/  HMMA.16816.F32.BF16 R12, R8, R4, R12 ;  /* 0x00000004080c723c */ /* 0x004fe2000004180c */
[----:B------:R-:W-:-:S05]  /*97e0*/  IMAD.SHL.U32 R5, R187, 0x2, RZ ;  /* 0x00000002bb057824 */ /* 0x000fca00078e00ff */
[----:B------:R-:W-:Y:S02]  /*97f0*/  LOP3.LUT R5, R5, 0x6, RZ, 0xc0, !PT ;  /* 0x0000000605057812 */ /* 0x000fe400078ec0ff */
[----:B------:R-:W-:Y:S08]  /*9800*/  HMMA.16816.F32.BF16 R144, R32, R28, R144 ;  /* 0x0000001c2090723c */ /* 0x000ff00000041890 */
[----:B------:R-:W-:Y:S01]  /*9810*/  HMMA.16816.F32.BF16 R168, R160, R148, R168 ;  /* 0x00000094a0a8723c */ /* 0x000fe200000418a8 */
[----:B------:R-:W-:-:S02]  /*9820*/  IMAD.U32 R148, RZ, RZ, UR20 ;  /* 0x00000014ff947e24 */ /* 0x000fc4000f8e00ff */
[----:B------:R-:W-:Y:S02]  /*9830*/  VIADD R149, R204, 0x8 ;  /* 0x00000008cc957836 */ /* 0x000fe40000000000 */
[----:B------:R-:W-:-:S03]  /*9840*/  IMAD R148, R148, 0x40, R5 ;  /* 0x0000004094947824 */ /* 0x000fc600078e0205 */
[----:B------:R-:W-:Y:S01]  /*9850*/  HMMA.16816.F32.BF16 R24, R20, R18, R24 ;  /* 0x000000121418723c */ /* 0x000fe20000041818 */
[----:B------:R-:W2:Y:S01]  /*9860*/  LDSM.16.M88.4 R16, [R198+0x10800] ;  /* 0x01080000c610783b */ /* 0x000ea20000000200 */
[C---:B------:R-:W-:Y:S02]  /*9870*/  VIADD R4, R148.reuse, 0xffffff40 ;  /* 0xffffff4094047836 */ /* 0x040fe40000000000 */
[----:B------:R-:W-:-:S03]  /*9880*/  VIADD R28, R148, 0xffffff48 ;  /* 0xffffff48941c7836 */ /* 0x000fc60000000000 */
[-C--:B------:R-:W-:Y:S01]  /*9890*/  ISETP.GT.AND P5, PT, R204, R4.reuse, PT ;  /* 0x00000004cc00720c */ /* 0x080fe20003fa4270 */
[----:B-1----:R-:W-:Y:S01]  /*98a0*/  HMMA.16816.F32.BF16 R144, R20, R156, R144 ;  /* 0x0000009c1490723c */ /* 0x002fe20000041890 */
[----:B------:R-:W-:Y:S02]  /*98b0*/  ISETP.GE.AND P4, PT, R4, R203, PT ;  /* 0x000000cb0400720c */ /* 0x000fe40003f86270 */
[----:B------:R-:W-:Y:S01]  /*98c0*/  FSEL R156, R12, -INF , !P5 ;  /* 0xff8000000c9c7808 */ /* 0x000fe20006800000 */
[----:B------:R-:W-:Y:S01]  /*98d0*/  VIADD R12, R148, 0xffffff41 ;  /* 0xffffff41940c7836 */ /* 0x000fe20000000000 */
[----:B------:R-:W-:Y:S02]  /*98e0*/  ISETP.GT.AND P5, PT, R149, R4, PT ;  /* 0x000000049500720c */ /* 0x000fe40003fa4270 */
[----:B------:R-:W-:Y:S01]  /*98f0*/  FSEL R156, R156, -INF , !P4 ;  /* 0xff8000009c9c7808 */ /* 0x000fe20006000000 */
[----:B------:R-:W-:Y:S01]  /*9900*/  HMMA.16816.F32.BF16 R140, R32, R30, R140 ;  /* 0x0000001e208c723c */ /* 0x000fe2000004188c */
[----:B------:R-:W-:-:S02]  /*9910*/  ISETP.GE.AND P4, PT, R4, R202, PT ;  /* 0x000000ca0400720c */ /* 0x000fc40003f86270 */
[----:B------:R-:W-:Y:S02]  /*9920*/  FSEL R14, R14, -INF , !P5 ;  /* 0xff8000000e0e7808 */ /* 0x000fe40006800000 */
[----:B------:R-:W-:-:S03]  /*9930*/  ISETP.GT.AND P5, PT, R204, R12, PT ;  /* 0x0000000ccc00720c */ /* 0x000fc60003fa4270 */
[----:B------:R-:W-:Y:S01]  /*9940*/  HMMA.16816.F32.BF16 R24, R8, R6, R24 ;  /* 0x000000060818723c */ /* 0x000fe20000041818 */
[----:B------:R-:W1:Y:S01]  /*9950*/  LDSM.16.M88.4 R4, [R3+0x11000] ;  /* 0x011000000304783b */ /* 0x000e620000000200 */
[----:B------:R-:W-:Y:S02]  /*9960*/  FSEL R13, R13, -INF , !P5 ;  /* 0xff8000000d0d7808 */ /* 0x000fe40006800000 */
[----:B------:R-:W-:-:S04]  /*9970*/  ISETP.GT.AND P5, PT, R149, R12, PT ;  /* 0x0000000c9500720c */ /* 0x000fc80003fa4270 */
[----:B---3--:R-:W-:Y:S01]  /*9980*/  HMMA.16816.F32.BF16 R136, R32, R152, R136 ;  /* 0x000000982088723c */ /* 0x008fe20000041888 */
[----:B------:R-:W-:Y:S02]  /*9990*/  FSEL R153, R14, -INF , !P4 ;  /* 0xff8000000e997808 */ /* 0x000fe40006000000 */
[----:B------:R-:W-:-:S04]  /*99a0*/  ISETP.GE.AND P4, PT, R12, R203, PT ;  /* 0x000000cb0c00720c */ /* 0x000fc80003f86270 */
[----:B------:R-:W-:Y:S01]  /*99b0*/  FSEL R152, R13, -INF , !P4 ;  /* 0xff8000000d987808 */ /* 0x000fe20006000000 */
[----:B------:R-:W-:Y:S01]  /*99c0*/  HMMA.16816.F32.BF16 R132, R32, R154, R132 ;  /* 0x0000009a2084723c */ /* 0x000fe20000041884 */
[----:B------:R-:W-:Y:S02]  /*99d0*/  ISETP.GE.AND P4, PT, R12, R202, PT ;  /* 0x000000ca0c00720c */ /* 0x000fe40003f86270 */
[----:B------:R-:W-:Y:S02]  /*99e0*/  FSEL R155, R15, -INF , !P5 ;  /* 0xff8000000f9b7808 */ /* 0x000fe40006800000 */
[-C--:B------:R-:W-:Y:S01]  /*99f0*/  ISETP.GT.AND P5, PT, R204, R28.reuse, PT ;  /* 0x0000001ccc00720c */ /* 0x080fe20003fa4270 */
[----:B------:R-:W3:Y:S01]  /*9a00*/  LDSM.16.M88.4 R12, [R197+0x11800] ;  /* 0x01180000c50c783b */ /* 0x000ee20000000200 */
[----:B------:R-:W-:Y:S01]  /*9a10*/  FSEL R155, R155, -INF , !P4 ;  /* 0xff8000009b9b7808 */ /* 0x000fe20006000000 */
[----:B--2---:R-:W-:Y:S01]  /*9a20*/  HMMA.16816.F32.BF16 R144, R8, R16, R144 ;  /* 0x000000100890723c */ /* 0x004fe20000041890 */
[----:B------:R-:W-:Y:S01]  /*9a30*/  ISETP.GE.AND P4, PT, R28, R203, PT ;  /* 0x000000cb1c00720c */ /* 0x000fe20003f86270 */
[----:B------:R-:W-:Y:S01]  /*9a40*/  VIADD R16, R148, 0xffffff49 ;  /* 0xffffff4994107836 */ /* 0x000fe20000000000 */
[----:B------:R-:W-:Y:S01]  /*9a50*/  FSEL R24, R24, -INF , !P5 ;  /* 0xff80000018187808 */ /* 0x000fe20006800000 */
[----:B------:R-:W-:Y:S01]  /*9a60*/  VIADD R17, R148, 0xffffff50 ;  /* 0xffffff5094117836 */ /* 0x000fe20000000000 */
[----:B------:R-:W-:-:S02]  /*9a70*/  ISETP.GT.AND P5, PT, R149, R28, PT ;  /* 0x0000001c9500720c */ /* 0x000fc40003fa4270 */
[----:B------:R-:W-:Y:S01]  /*9a80*/  FSEL R24, R24, -INF , !P4 ;  /* 0xff80000018187808 */ /* 0x000fe20006000000 */
[----:B------:R-:W-:Y:S01]  /*9a90*/  HMMA.16816.F32.BF16 R140, R20, R158, R140 ;  /* 0x0000009e148c723c */ /* 0x000fe2000004188c */
[----:B------:R-:W-:Y:S02]  /*9aa0*/  ISETP.GE.AND P4, PT, R28, R202, PT ;  /* 0x000000ca1c00720c */ /* 0x000fe40003f86270 */
[----:B------:R-:W-:Y:S01]  /*9ab0*/  FSEL R26, R26, -INF , !P5 ;  /* 0xff8000001a1a7808 */ /* 0x000fe20006800000 */
[----:B------:R-:W2:Y:S01]  /*9ac0*/  LDSM.16.M88.4 R28, [R198+0x11000] ;  /* 0x01100000c61c783b */ /* 0x000ea20000000200 */
[----:B------:R-:W-:Y:S02]  /*9ad0*/  ISETP.GT.AND P5, PT, R204, R16, PT ;  /* 0x00000010cc00720c */ /* 0x000fe40003fa4270 */
[----:B------:R-:W-:Y:S01]  /*9ae0*/  FSEL R159, R26, -INF , !P4 ;  /* 0xff8000001a9f7808 */ /* 0x000fe20006000000 */
[----:B------:R-:W-:Y:S01]  /*9af0*/  HMMA.16816.F32.BF16 R164, R176, R174, R164 ;  /* 0x000000aeb0a4723c */ /* 0x000fe200000418a4 */
[----:B------:R-:W-:-:S02]  /*9b00*/  ISETP.GE.AND P4, PT, R16, R203, PT ;  /* 0x000000cb1000720c */ /* 0x000fc40003f86270 */
[----:B------:R-:W-:Y:S02]  /*9b10*/  FSEL R25, R25, -INF , !P5 ;  /* 0xff80000019197808 */ /* 0x000fe40006800000 */
[----:B------:R-:W-:Y:S02]  /*9b20*/  ISETP.GT.AND P5, PT, R149, R16, PT ;  /* 0x000000109500720c */ /* 0x000fe40003fa4270 */
[----:B------:R-:W-:Y:S01]  /*9b30*/  FSEL R26, R25, -INF , !P4 ;  /* 0xff800000191a7808 */ /* 0x000fe20006000000 */
[----:B-1----:R-:W-:Y:S01]  /*9b40*/  HMMA.16816.F32.BF16 R136, R20, R4, R136 ;  /* 0x000000041488723c */ /* 0x002fe20000041888 */
[----:B------:R-:W-:Y:S01]  /*9b50*/  ISETP.GE.AND P4, PT, R16, R202, PT ;  /* 0x000000ca1000720c */ /* 0x000fe20003f86270 */
[C---:B------:R-:W-:Y:S01]  /*9b60*/  VIADD R4, R148.reuse, 0xffffff51 ;  /* 0xffffff5194047836 */ /* 0x040fe20000000000 */
[----:B------:R-:W-:Y:S01]  /*9b70*/  FSEL R25, R27, -INF , !P5 ;  /* 0xff8000001b197808 */ /* 0x000fe20006800000 */
[----:B------:R-:W-:Y:S01]  /*9b80*/  VIADD R5, R148, 0xffffff58 ;  /* 0xffffff5894057836 */ /* 0x000fe20000000000 */
[----:B------:R-:W-:-:S02]  /*9b90*/  ISETP.GT.AND P5, PT, R204, R17, PT ;  /* 0x00000011cc00720c */ /* 0x000fc40003fa4270 */
[----:B------:R-:W-:Y:S01]  /*9ba0*/  FSEL R25, R25, -INF , !P4 ;  /* 0xff80000019197808 */ /* 0x000fe20006000000 */
[----:B------:R-:W-:Y:S01]  /*9bb0*/  HMMA.16816.F32.BF16 R140, R8, R18, R140 ;  /* 0x00000012088c723c */ /* 0x000fe2000004188c */
[----:B------:R-:W-:Y:S02]  /*9bc0*/  ISETP.GE.AND P4, PT, R17, R203, PT ;  /* 0x000000cb1100720c */ /* 0x000fe40003f86270 */
[----:B------:R-:W-:Y:S02]  /*9bd0*/  FSEL R144, R144, -INF , !P5 ;  /* 0xff80000090907808 */ /* 0x000fe40006800000 */
[----:B------:R-:W-:Y:S02]  /*9be0*/  ISETP.GT.AND P5, PT, R149, R17, PT ;  /* 0x000000119500720c */ /* 0x000fe40003fa4270 */
[----:B------:R-:W-:Y:S01]  /*9bf0*/  FSEL R176, R144, -INF , !P4 ;  /* 0xff80000090b07808 */ /* 0x000fe20006000000 */
[----:B------:R-:W-:Y:S01]  /*9c00*/  HMMA.16816.F32.BF16 R132, R20, R6, R132 ;  /* 0x000000061484723c */ /* 0x000fe20000041884 */
[----:B------:R-:W-:-:S02]  /*9c10*/  ISETP.GE.AND P4, PT, R17, R202, PT ;  /* 0x000000ca1100720c */ /* 0x000fc40003f86270 */
[----:B------:R-:W-:Y:S01]  /*9c20*/  FSEL R146, R146, -INF , !P5 ;  /* 0xff80000092927808 */ /* 0x000fe20006800000 */
[----:B------:R1:W4:Y:S01]  /*9c30*/  LDSM.16.M88.4 R16, [R3+0x11800] ;  /* 0x011800000310783b */ /* 0x0003220000000200 */
[-C--:B------:R-:W-:Y:S02]  /*9c40*/  ISETP.GT.AND P5, PT, R204, R4.reuse, PT ;  /* 0x00000004cc00720c */ /* 0x080fe40003fa4270 */
[----:B------:R-:W-:Y:S01]  /*9c50*/  FSEL R177, R146, -INF , !P4 ;  /* 0xff80000092b17808 */ /* 0x000fe20006000000 */
[----:B---3--:R-:W-:Y:S01]  /*9c60*/  HMMA.16816.F32.BF16 R168, R32, R12, R168 ;  /* 0x0000000c20a8723c */ /* 0x008fe200000418a8 */
[----:B------:R-:W-:Y:S01]  /*9c70*/  ISETP.GE.AND P4, PT, R4, R203, PT ;  /* 0x000000cb0400720c */ /* 0x000fe20003f86270 */
[----:B------:R-:W-:Y:S01]  /*9c80*/  VIADD R12, R148, 0xffffff60 ;  /* 0xffffff60940c7836 */ /* 0x000fe20000000000 */
[----:B------:R-:W-:Y:S02]  /*9c90*/  FSEL R145, R145, -INF , !P5 ;  /* 0xff80000091917808 */ /* 0x000fe40006800000 */
[----:B------:R-:W-:-:S02]  /*9ca0*/  ISETP.GT.AND P5, PT, R149, R4, PT ;  /* 0x000000049500720c */ /* 0x000fc40003fa4270 */
[----:B------:R-:W-:Y:S01]  /*9cb0*/  FSEL R180, R145, -INF , !P4 ;  /* 0xff80000091b47808 */ /* 0x000fe20006000000 */
[----:B--2---:R-:W-:Y:S01]  /*9cc0*/  HMMA.16816.F32.BF16 R136, R8, R28, R136 ;  /* 0x0000001c0888723c */ /* 0x004fe20000041888 */
[----:B------:R-:W-:Y:S02]  /*9cd0*/  ISETP.GE.AND P4, PT, R4, R202, PT ;  /* 0x000000ca0400720c */ /* 0x000fe40003f86270 */
[----:B------:R-:W-:Y:S02]  /*9ce0*/  FSEL R147, R147, -INF , !P5 ;  /* 0xff80000093937808 */ /* 0x000fe40006800000 */
[----:B------:R-:W-:Y:S02]  /*9cf0*/  ISETP.GT.AND P5, PT, R204, R5, PT ;  /* 0x00000005cc00720c */ /* 0x000fe40003fa4270 */
[----:B------:R-:W-:Y:S01]  /*9d00*/  FSEL R181, R147, -INF , !P4 ;  /* 0xff80000093b57808 */ /* 0x000fe20006000000 */
[----:B------:R-:W-:Y:S01]  /*9d10*/  HMMA.16816.F32.BF16 R164, R160, R150, R164 ;  /* 0x00000096a0a4723c */ /* 0x000fe200000418a4 */
[----:B------:R-:W-:-:S02]  /*9d20*/  ISETP.GE.AND P4, PT, R5, R203, PT ;  /* 0x000000cb0500720c */ /* 0x000fc40003f86270 */
[----:B------:R-:W-:Y:S01]  /*9d30*/  FSEL R140, R140, -INF , !P5 ;  /* 0xff8000008c8c7808 */ /* 0x000fe20006800000 */
[----:B-1----:R-:W-:Y:S01]  /*9d40*/  VIADD R3, R148, 0xffffff59 ;  /* 0xffffff5994037836 */ /* 0x002fe20000000000 */
[----:B------:R-:W-:Y:S02]  /*9d50*/  ISETP.GT.AND P5, PT, R149, R5, PT ;  /* 0x000000059500720c */ /* 0x000fe40003fa4270 */
[----:B------:R-:W-:Y:S01]  /*9d60*/  FSEL R178, R140, -INF , !P4 ;  /* 0xff8000008cb27808 */ /* 0x000fe20006000000 */
[----:B------:R-:W-:Y:S01]  /*9d70*/  HMMA.16816.F32.BF16 R132, R8, R30, R132 ;  /* 0x0000001e0884723c */ /* 0x000fe20000041884 */
[----:B------:R-:W-:Y:S02]  /*9d80*/  ISETP.GE.AND P4, PT, R5, R202, PT ;  /* 0x000000ca0500720c */ /* 0x000fe40003f86270 */
[----:B------:R-:W1:Y:S01]  /*9d90*/  LDSM.16.M88.4 R4, [R198+0x11800] ;  /* 0x01180000c604783b */ /* 0x000e620000000200 */
[----:B------:R-:W-:Y:S01]  /*9da0*/  FSEL R142, R142, -INF , !P5 ;  /* 0xff8000008e8e7808 */ /* 0x000fe20006800000 */
[----:B------:R-:W-:-:S04]  /*9db0*/  DEPBAR.LE SB0, 0x0 ;  /* 0x000080000000791a */ /* 0x000fc80000000000 */
[----:B------:R-:W-:Y:S01]  /*9dc0*/  BAR.SYNC.DEFER_BLOCKING 0x0 ;  /* 0x0000000000007b1d */ /* 0x000fe20000010000 */
[----:B------:R-:W-:Y:S02]  /*9dd0*/  ISETP.GT.AND P5, PT, R204, R3, PT ;  /* 0x00000003cc00720c */ /* 0x000fe40003fa4270 */
[----:B------:R-:W-:Y:S01]  /*9de0*/  FSEL R179, R142, -INF , !P4 ;  /* 0xff8000008eb37808 */ /* 0x000fe20006000000 */
[----:B----4-:R-:W-:Y:S01]  /*9df0*/  HMMA.16816.F32.BF16 R168, R20, R16, R168 ;  /* 0x0000001014a8723c */ /* 0x010fe200000418a8 */
[----:B------:R-:W-:Y:S02]  /*9e00*/  ISETP.GE.AND P4, PT, R3, R203, PT ;  /* 0x000000cb0300720c */ /* 0x000fe40003f86270 */
[----:B------:R-:W-:Y:S02]  /*9e10*/  FSEL R141, R141, -INF , !P5 ;  /* 0xff8000008d8d7808 */ /* 0x000fe40006800000 */
[----:B------:R-:W-:Y:S02]  /*9e20*/  ISETP.GT.AND P5, PT, R149, R3, PT ;  /* 0x000000039500720c */ /* 0x000fe40003fa4270 */
[----:B------:R-:W-:Y:S01]  /*9e30*/  FSEL R182, R141, -INF , !P4 ;  /* 0xff8000008db67808 */ /* 0x000fe20006000000 */
[----:B------:R-:W-:Y:S01]  /*9e40*/  HMMA.16816.F32.BF16 R164, R32, R14, R164 ;  /* 0x0000000e20a4723c */ /* 0x000fe200000418a4 */
[----:B------:R-:W-:Y:S01]  /*9e50*/  ISETP.GE.AND P4, PT, R3, R202, PT ;  /* 0x000000ca0300720c */ /* 0x000fe20003f86270 */
[----:B------:R-:W-:Y:S01]  /*9e60*/  VIADD R3, R148, 0xffffff61 ;  /* 0xffffff6194037836 */ /* 0x000fe20000000000 */
[----:B------:R-:W-:-:S02]  /*9e70*/  FSEL R143, R143, -INF , !P5 ;  /* 0xff8000008f8f7808 */ /* 0x000fc40006800000 */
[-C--:B------:R-:W-:Y:S02]  /*9e80*/  ISETP.GT.AND P5, PT, R204, R12.reuse, PT ;  /* 0x0000000ccc00720c */ /* 0x080fe40003fa4270 */
[----:B------:R-:W-:Y:S02]  /*9e90*/  FSEL R183, R143, -INF , !P4 ;  /* 0xff8000008fb77808 */ /* 0x000fe40006000000 */
[----:B------:R-:W-:Y:S02]  /*9ea0*/  ISETP.GE.AND P4, PT, R12, R203, PT ;  /* 0x000000cb0c00720c */ /* 0x000fe40003f86270 */
[----:B------:R-:W-:Y:S02]  /*9eb0*/  FSEL R136, R136, -INF , !P5 ;  /* 0xff80000088887808 */ /* 0x000fe40006800000 */
[----:B------:R-:W-:Y:S02]  /*9ec0*/  ISETP.GT.AND P5, PT, R149, R12, PT ;  /* 0x0000000c9500720c */ /* 0x000fe40003fa4270 */
[----:B------:R-:W-:-:S02]  /*9ed0*/  FSEL R140, R136, -INF , !P4 ;  /* 0xff800000888c7808 */ /* 0x000fc40006000000 */
[----:B------:R-:W-:Y:S01]  /*9ee0*/  ISETP.GE.AND P4, PT, R12, R202, PT ;  /* 0x000000ca0c00720c */ /* 0x000fe20003f86270 */
[----:B------:R-:W-:Y:S01]  /*9ef0*/  VIADD R12, R148, 0xffffff68 ;  /* 0xffffff68940c7836 */ /* 0x000fe20000000000 */
[----:B------:R-:W-:Y:S01]  /*9f00*/  FSEL R138, R138, -INF , !P5 ;  /* 0xff8000008a8a7808 */ /* 0x000fe20006800000 */
[----:B------:R-:W-:Y:S01]  /*9f10*/  HMMA.16816.F32.BF16 R164, R20, R18, R164 ;  /* 0x0000001214a4723c */ /* 0x000fe200000418a4 */
[----:B------:R-:W-:Y:S02]  /*9f20*/  ISETP.GT.AND P5, PT, R204, R3, PT ;  /* 0x00000003cc00720c */ /* 0x000fe40003fa4270 */
[----:B------:R-:W-:Y:S02]  /*9f30*/  FSEL R141, R138, -INF , !P4 ;  /* 0xff8000008a8d7808 */ /* 0x000fe40006000000 */
[----:B------:R-:W-:Y:S02]  /*9f40*/  ISETP.GE.AND P4, PT, R3, R203, PT ;  /* 0x000000cb0300720c */ /* 0x000fe40003f86270 */
[----:B------:R-:W-:Y:S01]  /*9f50*/  FSEL R137, R137, -INF , !P5 ;  /* 0xff80000089897808 */ /* 0x000fe20006800000 */
[----:B-1----:R-:W-:Y:S01]  /*9f60*/  HMMA.16816.F32.BF16 R168, R8, R4, R168 ;  /* 0x0000000408a8723c */ /* 0x002fe200000418a8 */
[----:B------:R-:W-:Y:S01]  /*9f70*/  ISETP.GT.AND P5, PT, R149, R3, PT ;  /* 0x000000039500720c */ /* 0x000fe20003fa4270 */
[----:B------:R-:W-:Y:S01]  /*9f80*/  VIADD R4, R148, 0xffffff70 ;  /* 0xffffff7094047836 */ /* 0x000fe20000000000 */
        /* <DEDUP_REMOVED lines=27> */
[----:B------:R-:W-:Y:S02]  /*a140*/  ISETP.GE.AND P4, PT, R4, R202, PT ;  /* 0x000000ca0400720c */ /* 0x000fe40003f86270 */
[----:B------:R-:W-:Y:S01]  /*a150*/  HMMA.16816.F32.BF16 R4, R8, R6, R164 ;  /* 0x000000060804723c */ /* 0x000fe200000418a4 */
[----:B------:R-:W-:Y:S01]  /*a160*/  FSEL R147, R170, -INF , !P5 ;  /* 0xff800000aa937808 */ /* 0x000fe20006800000 */
[----:B------:R-:W-:Y:S01]  /*a170*/  VIADD R8, R148, 0xffffff78 ;  /* 0xffffff7894087836 */ /* 0x000fe20000000000 */
[----:B------:R-:W-:Y:S01]  /*a180*/  ISETP.GT.AND P5, PT, R204, R3, PT ;  /* 0x00000003cc00720c */ /* 0x000fe20003fa4270 */
[----:B------:R-:W-:Y:S01]  /*a190*/  VIADD R148, R148, 0xffffff79 ;  /* 0xffffff7994947836 */ /* 0x000fe20000000000 */
        /* <DEDUP_REMOVED lines=11> */
[----:B------:R-:W-:Y:S02]  /*a250*/  ISETP.GE.AND P5, PT, R8, R202, PT ;  /* 0x000000ca0800720c */ /* 0x000fe40003fa6270 */
[----:B------:R-:W-:Y:S02]  /*a260*/  FSEL R146, R4, -INF , !P4 ;  /* 0xff80000004927808 */ /* 0x000fe40006000000 */
[----:B------:R-:W-:-:S04]  /*a270*/  ISETP.GT.AND P4, PT, R149, R8, PT ;  /* 0x000000089500720c */ /* 0x000fc80003f84270 */
[----:B------:R-:W-:Y:S02]  /*a280*/  FSEL R6, R6, -INF , !P4 ;  /* 0xff80000006067808 */ /* 0x000fe40006000000 */
[-C--:B------:R-:W-:Y:S02]  /*a290*/  ISETP.GT.AND P4, PT, R204, R148.reuse, PT ;  /* 0x00000094cc00720c */ /* 0x080fe40003f84270 */
[----:B------:R-:W-:Y:S02]  /*a2a0*/  FSEL R161, R6, -INF , !P5 ;  /* 0xff80000006a17808 */ /* 0x000fe40006800000 */
[----:B------:R-:W-:Y:S02]  /*a2b0*/  ISETP.GE.AND P5, PT, R148, R203, PT ;  /* 0x000000cb9400720c */ /* 0x000fe40003fa6270 */
[----:B------:R-:W-:Y:S02]  /*a2c0*/  FSEL R5, R5, -INF , !P4 ;  /* 0xff80000005057808 */ /* 0x000fe40006000000 */
[----:B------:R-:W-:-:S02]  /*a2d0*/  ISETP.GT.AND P4, PT, R149, R148, PT ;  /* 0x000000949500720c */ /* 0x000fc40003f84270 */
[----:B------:R-:W-:Y:S02]  /*a2e0*/  FSEL R144, R5, -INF , !P5 ;  /* 0xff80000005907808 */ /* 0x000fe40006800000 */
[----:B------:R-:W-:Y:S02]  /*a2f0*/  ISETP.GE.AND P5, PT, R148, R202, PT ;  /* 0x000000ca9400720c */ /* 0x000fe40003fa6270 */
[----:B------:R-:W-:-:S04]  /*a300*/  FSEL R7, R7, -INF , !P4 ;  /* 0xff80000007077808 */ /* 0x000fc80006000000 */
[----:B------:R-:W-:Y:S01]  /*a310*/  FSEL R157, R7, -INF , !P5 ;  /* 0xff800000079d7808 */ /* 0x000fe20006800000 */
[----:B------:R-:W-:Y:S06]  /*a320*/  BRA.U !UP1, `(.L_x_463) ;  /* 0x0000000109cc7547 */ /* 0x000fec000b800000 */
        /* <DEDUP_REMOVED lines=48> */
.L_x_465:
[----:B------:R3:W-:Y:S02]  /*a630*/  STS.128 [R209+0x11000], RZ ;  /* 0x011000ffd1007388 */ /* 0x0007e40000000c00 */
.L_x_466:
[----:B------:R-:W-:Y:S05]  /*a640*/  BSYNC.RECONVERGENT B0 ;  /* 0x0000000000007941 */ /* 0x000fea0003800200 */
.L_x_464:
[----:B------:R-:W0:Y:S02]  /*a650*/  LDGDEPBAR ;  /* 0x00000000000079af */ /* 0x000e240000000000 */
.L_x_463:
[----:B------:R-:W-:Y:S01]  /*a660*/  FMNMX3.FTZ R3, R191, R156, R152, !PT ;  /* 0x0000009cbf037276 */ /* 0x000fe20007810098 */
[----:B------:R-:W4:Y:S01]  /*a670*/  LDCU UR4, c[0x0][0x45c] ;  /* 0x00008b80ff0477ac */ /* 0x000f220008000800 */
[----:B------:R-:W-:Y:S02]  /*a680*/  FMNMX3.FTZ R4, R186, R153, R155, !PT ;  /* 0x00000099ba047276 */ /* 0x000fe4000781009b */
[----:B------:R-:W-:Y:S01]  /*a690*/  FMNMX3.FTZ R3, R3, R24, R26, !PT ;  /* 0x0000001803037276 */ /* 0x000fe2000781001a */
[----:B------:R-:W-:Y:S01]  /*a6a0*/  @UP1 UIADD3 UR20, UPT, UPT, UR20, -0x4, URZ ;  /* 0xfffffffc14141890 */ /* 0x000fe2000fffe0ff */
        /* <DEDUP_REMOVED lines=13> */
[----:B------:R-:W-:Y:S01]  /*a780*/  SEL R154, R196, 0xffffffe0, !P6 ;  /* 0xffffffe0c49a7807 */ /* 0x000fe20007000000 */
[----:B------:R-:W5:Y:S04]  /*a790*/  SHFL.BFLY PT, R5, R6, 0x2, 0x1f ;  /* 0x0c401f0006057f89 */ /* 0x000f6800000e0000 */
[----:B------:R-:W1:Y:S01]  /*a7a0*/  SHFL.BFLY PT, R4, R7, 0x2, 0x1f ;  /* 0x0c401f0007047f89 */ /* 0x000e6200000e0000 */
[----:B-----5:R-:W-:-:S02]  /*a7b0*/  FMNMX.FTZ R5, R6, R5, !PT ;  /* 0x0000000506057209 */ /* 0x020fc40007810000 */
[----:B-1----:R-:W-:-:S03]  /*a7c0*/  FMNMX.FTZ R4, R7, R4, !PT ;  /* 0x0000000407047209 */ /* 0x002fc60007810000 */
[----:B------:R-:W1:Y:S04]  /*a7d0*/  SHFL.BFLY PT, R132, R5, 0x1, 0x1f ;  /* 0x0c201f0005847f89 */ /* 0x000e6800000e0000 */
[----:B------:R-:W5:Y:S01]  /*a7e0*/  SHFL.BFLY PT, R3, R4, 0x1, 0x1f ;  /* 0x0c201f0004037f89 */ /* 0x000f6200000e0000 */
[----:B-1----:R-:W-:Y:S02]  /*a7f0*/  FMNMX.FTZ R132, R5, R132, !PT ;  /* 0x0000008405847209 */ /* 0x002fe40007810000 */
[----:B-----5:R-:W-:-:S03]  /*a800*/  FMNMX.FTZ R3, R4, R3, !PT ;  /* 0x0000000304037209 */ /* 0x020fc60007810000 */
[C---:B----4-:R-:W-:Y:S01]  /*a810*/  FMUL.FTZ R163, R132.reuse, UR4 ;  /* 0x0000000484a37c20 */ /* 0x050fe20008410000 */
[C---:B------:R-:W-:Y:S02]  /*a820*/  FSETP.NEU.FTZ.AND P1, PT, R132.reuse, -INF , PT ;  /* 0xff8000008400780b */ /* 0x040fe40003f3d000 */
[C---:B------:R-:W-:Y:S01]  /*a830*/  FSETP.NEU.FTZ.AND P0, PT, R3.reuse, -INF , PT ;  /* 0xff8000000300780b */ /* 0x040fe20003f1d000 */
[C---:B------:R-:W-:Y:S01]  /*a840*/  FMUL.FTZ R158, R3.reuse, UR4 ;  /* 0x00000004039e7c20 */ /* 0x040fe20008410000 */
[----:B------:R-:W-:Y:S02]  /*a850*/  FSEL R4, R132, RZ, P1 ;  /* 0x000000ff84047208 */ /* 0x000fe40000800000 */
[----:B------:R-:W-:Y:S02]  /*a860*/  FSEL R5, R3, RZ, P0 ;  /* 0x000000ff03057208 */ /* 0x000fe40000000000 */
[----:B------:R-:W-:Y:S01]  /*a870*/  FSEL R163, R163, RZ, P1 ;  /* 0x000000ffa3a37208 */ /* 0x000fe20000800000 */
[----:B------:R-:W-:Y:S01]  /*a880*/  FADD.FTZ R4, R191, -R4 ;  /* 0x80000004bf047221 */ /* 0x000fe20000010000 */
[----:B------:R-:W-:Y:S01]  /*a890*/  FSEL R158, R158, RZ, P0 ;  /* 0x000000ff9e9e7208 */ /* 0x000fe20000000000 */
[----:B------:R-:W-:-:S02]  /*a8a0*/  FADD.FTZ R5, R186, -R5 ;  /* 0x80000005ba057221 */ /* 0x000fc40000010000 */
[--C-:B------:R-:W-:Y:S01]  /*a8b0*/  FFMA.FTZ R149, R152, UR4, -R163.reuse ;  /* 0x0000000498957c23 */ /* 0x100fe200080108a3 */
[--C-:B------:R-:W-:Y:S01]  /*a8c0*/  FFMA.FTZ R150, R156, UR4, -R163.reuse ;  /* 0x000000049c967c23 */ /* 0x100fe200080108a3 */
[--C-:B------:R-:W-:Y:S01]  /*a8d0*/  FFMA.FTZ R134, R153, UR4, -R158.reuse ;  /* 0x0000000499867c23 */ /* 0x100fe2000801089e */
[----:B------:R-:W-:Y:S01]  /*a8e0*/  FMUL.FTZ R153, R4, UR4 ;  /* 0x0000000404997c20 */ /* 0x000fe20008410000 */
[----:B------:R-:W-:Y:S01]  /*a8f0*/  FMUL.FTZ R152, R5, UR4 ;  /* 0x0000000405987c20 */ /* 0x000fe20008410000 */
[--C-:B------:R-:W-:Y:S01]  /*a900*/  FFMA.FTZ R6, R159, UR4, -R158.reuse ;  /* 0x000000049f067c23 */ /* 0x100fe2000801089e */
[----:B------:R-:W-:Y:S01]  /*a910*/  LEA R159, R2, UR5, 0x1 ;  /* 0x00000005029f7c11 */ /* 0x000fe2000f8e08ff */
[--C-:B------:R-:W-:Y:S01]  /*a920*/  FFMA.FTZ R133, R155, UR4, -R158.reuse ;  /* 0x000000049b857c23 */ /* 0x100fe2000801089e */
[--C-:B------:R-:W-:Y:S01]  /*a930*/  FFMA.FTZ R148, R24, UR4, -R163.reuse ;  /* 0x0000000418947c23 */ /* 0x100fe200080108a3 */
[----:B------:R-:W1:Y:S01]  /*a940*/  MUFU.EX2 R153, R153 ;  /* 0x0000009900997308 */ /* 0x000e620000000800 */
[C---:B------:R-:W-:Y:S01]  /*a950*/  IADD3 R16, PT, PT, R159.reuse, 0x12000, RZ ;  /* 0x000120009f107810 */ /* 0x040fe20007ffe0ff */
[--C-:B------:R-:W-:Y:S01]  /*a960*/  FFMA.FTZ R135, R26, UR4, -R163.reuse ;  /* 0x000000041a877c23 */ /* 0x100fe200080108a3 */
[----:B------:R-:W-:Y:S01]  /*a970*/  IADD3 R155, PT, PT, R159, 0x12040, RZ ;  /* 0x000120409f9b7810 */ /* 0x000fe20007ffe0ff */
[--C-:B------:R-:W-:Y:S01]  /*a980*/  FFMA.FTZ R151, R25, UR4, -R158.reuse ;  /* 0x0000000419977c23 */ /* 0x100fe2000801089e */
[----:B------:R-:W-:Y:S01]  /*a990*/  @P2 IADD3 R155, PT, PT, R16, -0x40, RZ ;  /* 0xffffffc0109b2810 */ /* 0x000fe20007ffe0ff */
[----:B------:R-:W-:Y:S01]  /*a9a0*/  LDSM.16.MT88.4 R12, [R159+0x12000] ;  /* 0x012000009f0c783b */ /* 0x000fe20000004200 */
[C---:B------:R-:W-:Y:S01]  /*a9b0*/  IADD3 R156, PT, PT, R154.reuse, R159, RZ ;  /* 0x0000009f9a9c7210 */ /* 0x040fe20007ffe0ff */
[----:B------:R-:W4:Y:S01]  /*a9c0*/  MUFU.EX2 R152, R152 ;  /* 0x0000009800987308 */ /* 0x000f220000000800 */
[----:B------:R-:W-:Y:S01]  /*a9d0*/  IADD3 R154, PT, PT, R154, R155, RZ ;  /* 0x0000009b9a9a7210 */ /* 0x000fe20007ffe0ff */
[----:B------:R-:W5:Y:S01]  /*a9e0*/  LDSM.16.MT88.4 R28, [R155] ;  /* 0x000000009b1c783b */ /* 0x000f620000004200 */
[--C-:B------:R-:W-:Y:S01]  /*a9f0*/  FFMA.FTZ R162, R176, UR4, -R163.reuse ;  /* 0x00000004b0a27c23 */ /* 0x100fe200080108a3 */
[--C-:B------:R-:W-:Y:S01]  /*aa00*/  FFMA.FTZ R165, R180, UR4, -R163.reuse ;  /* 0x00000004b4a57c23 */ /* 0x100fe200080108a3 */
[--C-:B------:R-:W-:Y:S01]  /*aa10*/  FFMA.FTZ R166, R178, UR4, -R163.reuse ;  /* 0x00000004b2a67c23 */ /* 0x100fe200080108a3 */
[----:B------:R-:W-:Y:S01]  /*aa20*/  LDSM.16.MT88.4 R20, [R156+0x12000] ;  /* 0x012000009c14783b */ /* 0x000fe20000004200 */
[--C-:B------:R-:W-:Y:S01]  /*aa30*/  FFMA.FTZ R167, R182, UR4, -R163.reuse ;  /* 0x00000004b6a77c23 */ /* 0x100fe200080108a3 */
[----:B------:R-:W-:Y:S01]  /*aa40*/  MUFU.EX2 R150, R150 ;  /* 0x0000009600967308 */ /* 0x000fe20000000800 */
[-C--:B-1----:R-:W-:Y:S01]  /*aa50*/  FMUL.FTZ R32, R104, R153.reuse ;  /* 0x0000009968207220 */ /* 0x082fe20000410000 */
[-C--:B------:R-:W-:Y:S01]  /*aa60*/  FMUL.FTZ R33, R105, R153.reuse ;  /* 0x0000009969217220 */ /* 0x080fe20000410000 */
[-C--:B------:R-:W-:Y:S01]  /*aa70*/  FMUL.FTZ R24, R112, R153.reuse ;  /* 0x0000009970187220 */ /* 0x080fe20000410000 */
[-C--:B------:R-:W-:Y:S01]  /*aa80*/  FMUL.FTZ R25, R113, R153.reuse ;  /* 0x0000009971197220 */ /* 0x080fe20000410000 */
[-C--:B------:R-:W-:Y:S01]  /*aa90*/  FMUL.FTZ R108, R108, R153.reuse ;  /* 0x000000996c6c7220 */ /* 0x080fe20000410000 */
[-C--:B------:R-:W-:Y:S01]  /*aaa0*/  FMUL.FTZ R109, R109, R153.reuse ;  /* 0x000000996d6d7220 */ /* 0x080fe20000410000 */
[-C--:B------:R-:W-:Y:S01]  /*aab0*/  FMUL.FTZ R44, R44, R153.reuse ;  /* 0x000000992c2c7220 */ /* 0x080fe20000410000 */
[----:B------:R-:W1:Y:S01]  /*aac0*/  MUFU.EX2 R149, R149 ;  /* 0x0000009500957308 */ /* 0x000e620000000800 */
[-C--:B----4-:R-:W-:Y:S01]  /*aad0*/  FMUL.FTZ R34, R106, R152.reuse ;  /* 0x000000986a227220 */ /* 0x090fe20000410000 */
[-C--:B------:R-:W-:Y:S01]  /*aae0*/  FMUL.FTZ R35, R107, R152.reuse ;  /* 0x000000986b237220 */ /* 0x080fe20000410000 */
[-C--:B------:R-:W-:Y:S01]  /*aaf0*/  FMUL.FTZ R26, R114, R152.reuse ;  /* 0x00000098721a7220 */ /* 0x080fe20000410000 */
[----:B------:R-:W4:Y:S01]  /*ab00*/  LDSM.16.MT88.4 R104, [R156+0x14000] ;  /* 0x014000009c68783b */ /* 0x000f220000004200 */
[-C--:B------:R-:W-:Y:S01]  /*ab10*/  FMUL.FTZ R27, R115, R152.reuse ;  /* 0x00000098731b7220 */ /* 0x080fe20000410000 */
[-C--:B------:R-:W-:Y:S01]  /*ab20*/  FMUL.FTZ R110, R110, R152.reuse ;  /* 0x000000986e6e7220 */ /* 0x080fe20000410000 */
[-C--:B------:R-:W-:Y:S01]  /*ab30*/  FMUL.FTZ R111, R111, R152.reuse ;  /* 0x000000986f6f7220 */ /* 0x080fe20000410000 */
[----:B------:R-:W-:Y:S01]  /*ab40*/  MUFU.EX2 R148, R148 ;  /* 0x0000009400947308 */ /* 0x000fe20000000800 */
[-C--:B------:R-:W-:Y:S01]  /*ab50*/  FMUL.FTZ R45, R45, R153.reuse ;  /* 0x000000992d2d7220 */ /* 0x080fe20000410000 */
[-C--:B------:R-:W-:Y:S01]  /*ab60*/  FMUL.FTZ R46, R46, R152.reuse ;  /* 0x000000982e2e7220 */ /* 0x080fe20000410000 */
[-C--:B------:R-:W-:Y:S01]  /*ab70*/  FMUL.FTZ R47, R47, R152.reuse ;  /* 0x000000982f2f7220 */ /* 0x080fe20000410000 */
[-C--:B------:R-:W-:Y:S01]  /*ab80*/  FMUL.FTZ R48, R48, R153.reuse ;  /* 0x0000009930307220 */ /* 0x080fe20000410000 */
[-C--:B------:R-:W-:Y:S01]  /*ab90*/  FMUL.FTZ R49, R49, R153.reuse ;  /* 0x0000009931317220 */ /* 0x080fe20000410000 */
[-C--:B------:R-:W-:Y:S01]  /*aba0*/  FMUL.FTZ R50, R50, R152.reuse ;  /* 0x0000009832327220 */ /* 0x080fe20000410000 */
[----:B------:R-:W-:Y:S01]  /*abb0*/  FMUL.FTZ R51, R51, R152 ;  /* 0x0000009833337220 */ /* 0x000fe20000410000 */
[----:B------:R-:W-:Y:S01]  /*abc0*/  MUFU.EX2 R135, R135 ;  /* 0x0000008700877308 */ /* 0x000fe20000000800 */
[----:B-1----:R-:W-:Y:S01]  /*abd0*/  F2FP.BF16.F32.PACK_AB R4, R149, R150 ;  /* 0x000000969504723e */ /* 0x002fe200000010ff */
[----:B------:R-:W1:Y:S01]  /*abe0*/  LDSM.16.MT88.4 R112, [R155+0x2000] ;  /* 0x002000009b70783b */ /* 0x000e620000004200 */
[-C--:B------:R-:W-:Y:S01]  /*abf0*/  FMUL.FTZ R16, R120, R153.reuse ;  /* 0x0000009978107220 */ /* 0x080fe20000410000 */
[-C--:B------:R-:W-:Y:S01]  /*ac00*/  FMUL.FTZ R17, R121, R153.reuse ;  /* 0x0000009979117220 */ /* 0x080fe20000410000 */
[-C--:B------:R-:W-:Y:S01]  /*ac10*/  FMUL.FTZ R18, R122, R152.reuse ;  /* 0x000000987a127220 */ /* 0x080fe20000410000 */
[-C--:B------:R-:W-:Y:S01]  /*ac20*/  FMUL.FTZ R19, R123, R152.reuse ;  /* 0x000000987b137220 */ /* 0x080fe20000410000 */
[-C--:B------:R-:W-:Y:S01]  /*ac30*/  FMUL.FTZ R116, R116, R153.reuse ;  /* 0x0000009974747220 */ /* 0x080fe20000410000 */
[----:B------:R-:W-:Y:S01]  /*ac40*/  MUFU.EX2 R134, R134 ;  /* 0x0000008600867308 */ /* 0x000fe20000000800 */
[----:B------:R-:W-:Y:S01]  /*ac50*/  LDSM.16.MT88.4 R120, [R154] ;  /* 0x000000009a78783b */ /* 0x000fe20000004200 */
[-C--:B------:R-:W-:Y:S01]  /*ac60*/  FMUL.FTZ R117, R117, R153.reuse ;  /* 0x0000009975757220 */ /* 0x080fe20000410000 */
[-C--:B------:R-:W-:Y:S01]  /*ac70*/  FMUL.FTZ R118, R118, R152.reuse ;  /* 0x0000009876767220 */ /* 0x080fe20000410000 */
[-C--:B------:R-:W-:Y:S01]  /*ac80*/  FMUL.FTZ R119, R119, R152.reuse ;  /* 0x0000009877777220 */ /* 0x080fe20000410000 */
[-C--:B------:R-:W-:Y:S01]  /*ac90*/  FMUL.FTZ R52, R52, R153.reuse ;  /* 0x0000009934347220 */ /* 0x080fe20000410000 */
[-C--:B------:R-:W-:Y:S01]  /*aca0*/  FMUL.FTZ R53, R53, R153.reuse ;  /* 0x0000009935357220 */ /* 0x080fe20000410000 */
[-C--:B------:R-:W-:Y:S01]  /*acb0*/  FMUL.FTZ R54, R54, R152.reuse ;  /* 0x0000009836367220 */ /* 0x080fe20000410000 */
[----:B------:R-:W2:Y:S01]  /*acc0*/  MUFU.EX2 R133, R133 ;  /* 0x0000008500857308 */ /* 0x000ea20000000800 */
[-C--:B------:R-:W-:Y:S01]  /*acd0*/  FMUL.FTZ R55, R55, R152.reuse ;  /* 0x0000009837377220 */ /* 0x080fe20000410000 */
[-C--:B------:R-:W-:Y:S01]  /*ace0*/  FMUL.FTZ R56, R56, R153.reuse ;  /* 0x0000009938387220 */ /* 0x080fe20000410000 */
[-C--:B------:R-:W-:Y:S01]  /*acf0*/  FMUL.FTZ R57, R57, R153.reuse ;  /* 0x0000009939397220 */ /* 0x080fe20000410000 */
[-C--:B------:R-:W-:Y:S01]  /*ad00*/  FMUL.FTZ R58, R58, R152.reuse ;  /* 0x000000983a3a7220 */ /* 0x080fe20000410000 */
[-C--:B------:R-:W-:Y:S01]  /*ad10*/  FMUL.FTZ R59, R59, R152.reuse ;  /* 0x000000983b3b7220 */ /* 0x080fe20000410000 */
[-C--:B------:R-:W-:Y:S01]  /*ad20*/  FMUL.FTZ R60, R60, R153.reuse ;  /* 0x000000993c3c7220 */ /* 0x080fe20000410000 */
[-C--:B------:R-:W-:Y:S01]  /*ad30*/  FMUL.FTZ R61, R61, R153.reuse ;  /* 0x000000993d3d7220 */ /* 0x080fe20000410000 */
[----:B------:R3:W-:Y:S01]  /*ad40*/  MUFU.EX2 R2, R6 ;  /* 0x0000000600027308 */ /* 0x0007e20000000800 */
[-C--:B------:R-:W-:Y:S01]  /*ad50*/  FMUL.FTZ R62, R62, R152.reuse ;  /* 0x000000983e3e7220 */ /* 0x080fe20000410000 */
[-C--:B------:R-:W-:Y:S01]  /*ad60*/  FMUL.FTZ R63, R63, R152.reuse ;  /* 0x000000983f3f7220 */ /* 0x080fe20000410000 */
[-C--:B------:R-:W-:Y:S01]  /*ad70*/  FMUL.FTZ R64, R64, R153.reuse ;  /* 0x0000009940407220 */ /* 0x080fe20000410000 */
[-C--:B------:R-:W-:Y:S01]  /*ad80*/  FMUL.FTZ R65, R65, R153.reuse ;  /* 0x0000009941417220 */ /* 0x080fe20000410000 */
[-C--:B------:R-:W-:Y:S01]  /*ad90*/  FMUL.FTZ R66, R66, R152.reuse ;  /* 0x0000009842427220 */ /* 0x080fe20000410000 */
[----:B------:R-:W-:Y:S01]  /*ada0*/  FMUL.FTZ R67, R67, R152 ;  /* 0x0000009843437220 */ /* 0x000fe20000410000 */
[-C--:B------:R-:W-:Y:S01]  /*adb0*/  FMUL.FTZ R68, R68, R153.reuse ;  /* 0x0000009944447220 */ /* 0x080fe20000410000 */
[----:B------:R-:W5:Y:S01]  /*adc0*/  MUFU.EX2 R151, R151 ;  /* 0x0000009700977308 */ /* 0x000f620000000800 */
[----:B--2---:R-:W-:Y:S01]  /*add0*/  F2FP.BF16.F32.PACK_AB R5, R133, R134 ;  /* 0x000000868505723e */ /* 0x004fe200000010ff */
[-C--:B------:R-:W-:Y:S01]  /*ade0*/  FMUL.FTZ R69, R69, R153.reuse ;  /* 0x0000009945457220 */ /* 0x080fe20000410000 */
[-C--:B------:R-:W-:Y:S01]  /*adf0*/  FMUL.FTZ R70, R70, R152.reuse ;  /* 0x0000009846467220 */ /* 0x080fe20000410000 */
[-C--:B------:R-:W-:Y:S01]  /*ae00*/  FMUL.FTZ R71, R71, R152.reuse ;  /* 0x0000009847477220 */ /* 0x080fe20000410000 */
[-C--:B------:R-:W-:Y:S01]  /*ae10*/  FMUL.FTZ R72, R72, R153.reuse ;  /* 0x0000009948487220 */ /* 0x080fe20000410000 */
[-C--:B------:R-:W-:Y:S01]  /*ae20*/  FMUL.FTZ R73, R73, R153.reuse ;  /* 0x0000009949497220 */ /* 0x080fe20000410000 */
[-C--:B------:R-:W-:Y:S01]  /*ae30*/  FMUL.FTZ R74, R74, R152.reuse ;  /* 0x000000984a4a7220 */ /* 0x080fe20000410000 */
[----:B------:R-:W-:Y:S01]  /*ae40*/  FMUL.FTZ R75, R75, R152 ;  /* 0x000000984b4b7220 */ /* 0x000fe20000410000 */
[----:B---3--:R-:W-:Y:S01]  /*ae50*/  F2FP.BF16.F32.PACK_AB R6, R135, R148 ;  /* 0x000000948706723e */ /* 0x008fe200000010ff */
[-C--:B------:R-:W-:Y:S01]  /*ae60*/  FMUL.FTZ R100, R100, R153.reuse ;  /* 0x0000009964647220 */ /* 0x080fe20000410000 */
[-C--:B------:R-:W-:Y:S01]  /*ae70*/  FMUL.FTZ R101, R101, R153.reuse ;  /* 0x0000009965657220 */ /* 0x080fe20000410000 */
[-C--:B------:R-:W-:Y:S01]  /*ae80*/  FMUL.FTZ R102, R102, R152.reuse ;  /* 0x0000009866667220 */ /* 0x080fe20000410000 */
[----:B------:R-:W-:Y:S01]  /*ae90*/  FMUL.FTZ R103, R103, R152 ;  /* 0x0000009867677220 */ /* 0x000fe20000410000 */
[--C-:B------:R-:W-:Y:S01]  /*aea0*/  FFMA.FTZ R168, R177, UR4, -R158.reuse ;  /* 0x00000004b1a87c23 */ /* 0x100fe2000801089e */
[--C-:B------:R-:W-:Y:S01]  /*aeb0*/  FFMA.FTZ R169, R181, UR4, -R158.reuse ;  /* 0x00000004b5a97c23 */ /* 0x100fe2000801089e */
[--C-:B------:R-:W-:Y:S01]  /*aec0*/  FFMA.FTZ R170, R179, UR4, -R158.reuse ;  /* 0x00000004b3aa7c23 */ /* 0x100fe2000801089e */
[----:B-----5:R-:W-:Y:S01]  /*aed0*/  F2FP.BF16.F32.PACK_AB R7, R151, R2 ;  /* 0x000000029707723e */ /* 0x020fe200000010ff */
[--C-:B------:R-:W-:Y:S01]  /*aee0*/  FFMA.FTZ R171, R183, UR4, -R158.reuse ;  /* 0x00000004b7ab7c23 */ /* 0x100fe2000801089e */
        /* <DEDUP_REMOVED lines=9> */
[----:B------:R-:W-:Y:S01]  /*af80*/  MUFU.EX2 R162, R162 ;  /* 0x000000a200a27308 */ /* 0x000fe20000000800 */
[-C--:B------:R-:W-:Y:S01]  /*af90*/  FMUL.FTZ R8, R128, R153.reuse ;  /* 0x0000009980087220 */ /* 0x080fe20000410000 */
[-C--:B------:R-:W-:Y:S01]  /*afa0*/  FMUL.FTZ R9, R129, R153.reuse ;  /* 0x0000009981097220 */ /* 0x080fe20000410000 */
[-C--:B------:R-:W-:Y:S01]  /*afb0*/  FMUL.FTZ R10, R130, R152.reuse ;  /* 0x00000098820a7220 */ /* 0x080fe20000410000 */
[C---:B------:R-:W-:Y:S01]  /*afc0*/  HMMA.16816.F32.BF16 R28, R4.reuse, R30, R108 ;  /* 0x0000001e041c723c */ /* 0x040fe2000004186c */
[----:B------:R-:W2:Y:S01]  /*afd0*/  LDSM.16.MT88.4 R108, [R154+0x2000] ;  /* 0x002000009a6c783b */ /* 0x000ea20000004200 */
[-C--:B------:R-:W-:Y:S01]  /*afe0*/  FMUL.FTZ R11, R131, R152.reuse ;  /* 0x00000098830b7220 */ /* 0x080fe20000410000 */
[-C--:B------:R-:W-:Y:S01]  /*aff0*/  FMUL.FTZ R124, R124, R153.reuse ;  /* 0x000000997c7c7220 */ /* 0x080fe20000410000 */
[----:B------:R-:W3:Y:S01]  /*b000*/  MUFU.EX2 R165, R165 ;  /* 0x000000a500a57308 */ /* 0x000ee20000000800 */
[-C--:B------:R-:W-:Y:S01]  /*b010*/  FMUL.FTZ R125, R125, R153.reuse ;  /* 0x000000997d7d7220 */ /* 0x080fe20000410000 */
[-C--:B------:R-:W-:Y:S01]  /*b020*/  FMUL.FTZ R126, R126, R152.reuse ;  /* 0x000000987e7e7220 */ /* 0x080fe20000410000 */
[-C--:B------:R-:W-:Y:S01]  /*b030*/  FMUL.FTZ R127, R127, R152.reuse ;  /* 0x000000987f7f7220 */ /* 0x080fe20000410000 */
[C---:B----4-:R-:W-:Y:S01]  /*b040*/  HMMA.16816.F32.BF16 R44, R4.reuse, R104, R44 ;  /* 0x00000068042c723c */ /* 0x050fe2000004182c */
        /* <DEDUP_REMOVED lines=8> */
[----:B------:R-:W4:Y:S01]  /*b0d0*/  LDSM.16.MT88.4 R104, [R159+0x16000] ;  /* 0x016000009f68783b */ /* 0x000f220000004200 */
[-C--:B------:R-:W-:Y:S01]  /*b0e0*/  FMUL.FTZ R82, R82, R152.reuse ;  /* 0x0000009852527220 */ /* 0x080fe20000410000 */
[-C--:B------:R-:W-:Y:S01]  /*b0f0*/  FMUL.FTZ R83, R83, R152.reuse ;  /* 0x0000009853537220 */ /* 0x080fe20000410000 */
[----:B------:R-:W-:Y:S01]  /*b100*/  MUFU.EX2 R167, R167 ;  /* 0x000000a700a77308 */ /* 0x000fe20000000800 */
        /* <DEDUP_REMOVED lines=12> */
[----:B------:R-:W5:Y:S01]  /*b1d0*/  LDSM.16.MT88.4 R116, [R159+0x14000] ;  /* 0x014000009f74783b */ /* 0x000f620000004200 */
[-C--:B------:R-:W-:Y:S01]  /*b1e0*/  FMUL.FTZ R93, R93, R153.reuse ;  /* 0x000000995d5d7220 */ /* 0x080fe20000410000 */
[-C--:B------:R-:W-:Y:S01]  /*b1f0*/  FMUL.FTZ R94, R94, R152.reuse ;  /* 0x000000985e5e7220 */ /* 0x080fe20000410000 */
[----:B------:R-:W3:Y:S01]  /*b200*/  MUFU.EX2 R169, R169 ;  /* 0x000000a900a97308 */ /* 0x000ee20000000800 */
[-C--:B------:R-:W-:Y:S01]  /*b210*/  FMUL.FTZ R95, R95, R152.reuse ;  /* 0x000000985f5f7220 */ /* 0x080fe20000410000 */
[-C--:B------:R-:W-:Y:S01]  /*b220*/  FMUL.FTZ R96, R96, R153.reuse ;  /* 0x0000009960607220 */ /* 0x080fe20000410000 */
[-C--:B------:R-:W-:Y:S01]  /*b230*/  FMUL.FTZ R97, R97, R153.reuse ;  /* 0x0000009961617220 */ /* 0x080fe20000410000 */
[C---:B-1----:R-:W-:Y:S01]  /*b240*/  HMMA.16816.F32.BF16 R52, R4.reuse, R112, R52 ;  /* 0x000000700434723c */ /* 0x042fe20000041834 */
[-C--:B------:R-:W-:Y:S01]  /*b250*/  FMUL.FTZ R98, R98, R152.reuse ;  /* 0x0000009862627220 */ /* 0x080fe20000410000 */
[-C--:B------:R-:W-:Y:S01]  /*b260*/  FMUL.FTZ R99, R99, R152.reuse ;  /* 0x0000009863637220 */ /* 0x080fe20000410000 */
[----:B------:R-:W-:Y:S01]  /*b270*/  LDSM.16.MT88.4 R136, [R159+0x12800] ;  /* 0x012800009f88783b */ /* 0x000fe20000004200 */
[----:B------:R-:W-:Y:S01]  /*b280*/  MUFU.EX2 R170, R170 ;  /* 0x000000aa00aa7308 */ /* 0x000fe20000000800 */
[--C-:B------:R-:W-:Y:S01]  /*b290*/  FFMA.FTZ R177, R172, UR4, -R163.reuse ;  /* 0x00000004acb17c23 */ /* 0x100fe200080108a3 */
[--C-:B------:R-:W-:Y:S01]  /*b2a0*/  FFMA.FTZ R179, R174, UR4, -R163.reuse ;  /* 0x00000004aeb37c23 */ /* 0x100fe200080108a3 */
[----:B------:R-:W-:Y:S01]  /*b2b0*/  LDSM.16.MT88.4 R128, [R155+0x800] ;  /* 0x000800009b80783b */ /* 0x000fe20000004200 */
[C---:B------:R-:W-:Y:S01]  /*b2c0*/  HMMA.16816.F32.BF16 R56, R4.reuse, R114, R56 ;  /* 0x000000720438723c */ /* 0x040fe20000041838 */
[--C-:B------:R-:W-:Y:S01]  /*b2d0*/  FFMA.FTZ R176, R140, UR4, -R163.reuse ;  /* 0x000000048cb07c23 */ /* 0x100fe200080108a3 */
[--C-:B------:R-:W-:Y:S01]  /*b2e0*/  FFMA.FTZ R172, R142, UR4, -R163.reuse ;  /* 0x000000048eac7c23 */ /* 0x100fe200080108a3 */
[----:B------:R-:W1:Y:S01]  /*b2f0*/  LDSM.16.MT88.4 R112, [R156+0x16000] ;  /* 0x016000009c70783b */ /* 0x000e620000004200 */
[----:B------:R-:W3:Y:S01]  /*b300*/  MUFU.EX2 R171, R171 ;  /* 0x000000ab00ab7308 */ /* 0x000ee20000000800 */
[--C-:B------:R-:W-:Y:S01]  /*b310*/  FFMA.FTZ R174, R141, UR4, -R158.reuse ;  /* 0x000000048dae7c23 */ /* 0x100fe2000801089e */
[--C-:B------:R-:W-:Y:S01]  /*b320*/  FFMA.FTZ R181, R143, UR4, -R158.reuse ;  /* 0x000000048fb57c23 */ /* 0x100fe2000801089e */
[--C-:B------:R-:W-:Y:S01]  /*b330*/  FFMA.FTZ R175, R175, UR4, -R158.reuse ;  /* 0x00000004afaf7c23 */ /* 0x100fe2000801089e */
[C---:B--2---:R-:W-:Y:S01]  /*b340*/  HMMA.16816.F32.BF16 R60, R4.reuse, R108, R60 ;  /* 0x0000006c043c723c */ /* 0x044fe2000004183c */
[--C-:B------:R-:W-:Y:S01]  /*b350*/  FFMA.FTZ R178, R173, UR4, -R158.reuse ;  /* 0x00000004adb27c23 */ /* 0x100fe2000801089e */
[----:B------:R-:W-:Y:S01]  /*b360*/  LDSM.16.MT88.4 R140, [R159+0x13000] ;  /* 0x013000009f8c783b */ /* 0x000fe20000004200 */
[--C-:B------:R-:W-:Y:S01]  /*b370*/  FFMA.FTZ R173, R164, UR4, -R163.reuse ;  /* 0x00000004a4ad7c23 */ /* 0x100fe200080108a3 */
[----:B------:R-:W-:Y:S01]  /*b380*/  MUFU.EX2 R176, R176 ;  /* 0x000000b000b07308 */ /* 0x000fe20000000800 */
[--C-:B------:R-:W-:Y:S01]  /*b390*/  FFMA.FTZ R160, R160, UR4, -R163.reuse ;  /* 0x00000004a0a07c23 */ /* 0x100fe200080108a3 */
[--C-:B------:R-:W-:Y:S01]  /*b3a0*/  FFMA.FTZ R164, R146, UR4, -R163.reuse ;  /* 0x0000000492a47c23 */ /* 0x100fe200080108a3 */
[--C-:B------:R-:W-:Y:S01]  /*b3b0*/  FFMA.FTZ R180, R147, UR4, -R158.reuse ;  /* 0x0000000493b47c23 */ /* 0x100fe2000801089e */
[C---:B------:R-:W-:Y:S01]  /*b3c0*/  HMMA.16816.F32.BF16 R64, R4.reuse, R110, R64 ;  /* 0x0000006e0440723c */ /* 0x040fe20000041840 */
[----:B------:R-:W2:Y:S01]  /*b3d0*/  LDSM.16.MT88.4 R108, [R155+0x4000] ;  /* 0x004000009b6c783b */ /* 0x000ea20000004200 */
[--C-:B------:R-:W-:Y:S01]  /*b3e0*/  FFMA.FTZ R183, R145, UR4, -R158.reuse ;  /* 0x0000000491b77c23 */ /* 0x100fe2000801089e */
[--C-:B------:R-:W-:Y:S01]  /*b3f0*/  FFMA.FTZ R161, R161, UR4, -R158.reuse ;  /* 0x00000004a1a17c23 */ /* 0x100fe2000801089e */
[----:B------:R-:W-:Y:S01]  /*b400*/  MUFU.EX2 R177, R177 ;  /* 0x000000b100b17308 */ /* 0x000fe20000000800 */
[----:B------:R-:W-:Y:S01]  /*b410*/  FFMA.FTZ R163, R144, UR4, -R163 ;  /* 0x0000000490a37c23 */ /* 0x000fe200080108a3 */
[----:B------:R-:W-:Y:S01]  /*b420*/  FFMA.FTZ R158, R157, UR4, -R158 ;  /* 0x000000049d9e7c23 */ /* 0x000fe2000801089e */
[----:B------:R-:W-:Y:S01]  /*b430*/  FFMA.FTZ R150, R219, R153, R150 ;  /* 0x00000099db967223 */ /* 0x000fe20000010096 */
[----:B----4-:R-:W-:Y:S01]  /*b440*/  HMMA.16816.F32.BF16 R68, R4, R104, R68 ;  /* 0x000000680444723c */ /* 0x010fe20000041844 */
[----:B------:R-:W-:Y:S01]  /*b450*/  FFMA.FTZ R134, R217, R152, R134 ;  /* 0x00000098d9867223 */ /* 0x000fe20000010086 */
[----:B------:R-:W-:Y:S01]  /*b460*/  LDSM.16.MT88.4 R144, [R159+0x15800] ;  /* 0x015800009f90783b */ /* 0x000fe20000004200 */
[----:B------:R-:W-:Y:S01]  /*b470*/  FADD.FTZ R149, R149, R150 ;  /* 0x0000009695957221 */ /* 0x000fe20000010000 */
[----:B------:R-:W-:Y:S01]  /*b480*/  MUFU.EX2 R172, R172 ;  /* 0x000000ac00ac7308 */ /* 0x000fe20000000800 */
[----:B------:R-:W-:-:S02]  /*b490*/  FADD.FTZ R133, R133, R134 ;  /* 0x0000008685857221 */ /* 0x000fc40000010000 */
[----:B------:R-:W-:Y:S01]  /*b4a0*/  FADD.FTZ R148, R148, R149 ;  /* 0x0000009594947221 */ /* 0x000fe20000010000 */
[C---:B------:R-:W-:Y:S01]  /*b4b0*/  HMMA.16816.F32.BF16 R72, R4.reuse, R106, R72 ;  /* 0x0000006a0448723c */ /* 0x040fe20000041848 */
[----:B------:R-:W4:Y:S01]  /*b4c0*/  LDSM.16.MT88.4 R104, [R154+0x4000] ;  /* 0x004000009a68783b */ /* 0x000f220000004200 */
[----:B------:R-:W-:Y:S01]  /*b4d0*/  FADD.FTZ R2, R2, R133 ;  /* 0x0000008502027221 */ /* 0x000fe20000010000 */
[----:B------:R-:W-:Y:S01]  /*b4e0*/  FADD.FTZ R135, R135, R148 ;  /* 0x0000009487877221 */ /* 0x000fe20000010000 */
[----:B------:R-:W-:Y:S02]  /*b4f0*/  MUFU.EX2 R179, R179 ;  /* 0x000000b300b37308 */ /* 0x000fe40000000800 */
[----:B------:R-:W-:Y:S02]  /*b500*/  FADD.FTZ R151, R151, R2 ;  /* 0x0000000297977221 */ /* 0x000fe40000010000 */
[C---:B------:R-:W-:Y:S04]  /*b510*/  HMMA.16816.F32.BF16 R32, R4.reuse, R120, R32 ;  /* 0x000000780420723c */ /* 0x040fe80000041820 */
[----:B------:R-:W3:Y:S04]  /*b520*/  MUFU.EX2 R174, R174 ;  /* 0x000000ae00ae7308 */ /* 0x000ee80000000800 */
[C---:B------:R-:W-:Y:S01]  /*b530*/  HMMA.16816.F32.BF16 R100, R4.reuse, R122, R100 ;  /* 0x0000007a0464723c */ /* 0x040fe20000041864 */
[----:B------:R-:W3:Y:S03]  /*b540*/  LDSM.16.MT88.4 R120, [R159+0x14800] ;  /* 0x014800009f78783b */ /* 0x000ee60000004200 */
[----:B------:R-:W3:Y:S04]  /*b550*/  MUFU.EX2 R181, R181 ;  /* 0x000000b500b57308 */ /* 0x000ee80000000800 */
[C---:B-----5:R-:W-:Y:S04]  /*b560*/  HMMA.16816.F32.BF16 R36, R4.reuse, R116, R36 ;  /* 0x000000740424723c */ /* 0x060fe80000041824 */
[----:B------:R-:W-:Y:S04]  /*b570*/  MUFU.EX2 R175, R175 ;  /* 0x000000af00af7308 */ /* 0x000fe80000000800 */
[C---:B------:R-:W-:Y:S01]  /*b580*/  HMMA.16816.F32.BF16 R40, R4.reuse, R118, R40 ;  /* 0x000000760428723c */ /* 0x040fe20000041828 */
[----:B------:R-:W-:Y:S03]  /*b590*/  LDSM.16.MT88.4 R116, [R156+0x14800] ;  /* 0x014800009c74783b */ /* 0x000fe60000004200 */
[----:B------:R-:W5:Y:S04]  /*b5a0*/  MUFU.EX2 R178, R178 ;  /* 0x000000b200b27308 */ /* 0x000f680000000800 */
[C---:B------:R-:W-:Y:S04]  /*b5b0*/  HMMA.16816.F32.BF16 R8, R4.reuse, R12, R8 ;  /* 0x0000000c0408723c */ /* 0x040fe80000041808 */
[----:B------:R-:W-:Y:S04]  /*b5c0*/  MUFU.EX2 R160, R160 ;  /* 0x000000a000a07308 */ /* 0x000fe80000000800 */
[C---:B------:R-:W-:Y:S01]  /*b5d0*/  HMMA.16816.F32.BF16 R12, R4.reuse, R14, R124 ;  /* 0x0000000e040c723c */ /* 0x040fe2000004187c */
[----:B------:R-:W-:Y:S03]  /*b5e0*/  LDSM.16.MT88.4 R124, [R154+0x800] ;  /* 0x000800009a7c783b */ /* 0x000fe60000004200 */
[----:B------:R-:W5:Y:S04]  /*b5f0*/  MUFU.EX2 R173, R173 ;  /* 0x000000ad00ad7308 */ /* 0x000f680000000800 */
[C---:B-1----:R-:W-:Y:S04]  /*b600*/  HMMA.16816.F32.BF16 R76, R4.reuse, R112, R76 ;  /* 0x00000070044c723c */ /* 0x042fe8000004184c */
[----:B------:R-:W-:Y:S04]  /*b610*/  MUFU.EX2 R164, R164 ;  /* 0x000000a400a47308 */ /* 0x000fe80000000800 */
[C---:B------:R-:W-:Y:S01]  /*b620*/  HMMA.16816.F32.BF16 R80, R4.reuse, R114, R80 ;  /* 0x000000720450723c */ /* 0x040fe20000041850 */
[----:B------:R-:W1:Y:S03]  /*b630*/  LDSM.16.MT88.4 R112, [R156+0x12800] ;  /* 0x012800009c70783b */ /* 0x000e660000004200 */
[----:B------:R-:W-:Y:S04]  /*b640*/  MUFU.EX2 R163, R163 ;  /* 0x000000a300a37308 */ /* 0x000fe80000000800 */
[C---:B--2---:R-:W-:Y:S04]  /*b650*/  HMMA.16816.F32.BF16 R84, R4.reuse, R108, R84 ;  /* 0x0000006c0454723c */ /* 0x044fe80000041854 */
[----:B------:R-:W-:Y:S04]  /*b660*/  MUFU.EX2 R180, R180 ;  /* 0x000000b400b47308 */ /* 0x000fe80000000800 */
[C---:B------:R-:W-:Y:S01]  /*b670*/  HMMA.16816.F32.BF16 R88, R4.reuse, R110, R88 ;  /* 0x0000006e0458723c */ /* 0x040fe20000041858 */
[----:B------:R-:W2:Y:S03]  /*b680*/  LDSM.16.MT88.4 R108, [R155+0x2800] ;  /* 0x002800009b6c783b */ /* 0x000ea60000004200 */
[----:B------:R-:W5:Y:S04]  /*b690*/  MUFU.EX2 R183, R183 ;  /* 0x000000b700b77308 */ /* 0x000f680000000800 */
[C---:B----4-:R-:W-:Y:S04]  /*b6a0*/  HMMA.16816.F32.BF16 R92, R4.reuse, R104, R92 ;  /* 0x00000068045c723c */ /* 0x050fe8000004185c */
[----:B------:R-:W-:Y:S04]  /*b6b0*/  MUFU.EX2 R161, R161 ;  /* 0x000000a100a17308 */ /* 0x000fe80000000800 */
[----:B------:R-:W-:Y:S01]  /*b6c0*/  HMMA.16816.F32.BF16 R4, R4, R106, R96 ;  /* 0x0000006a0404723c */ /* 0x000fe20000041860 */
[----:B---3--:R-:W-:Y:S01]  /*b6d0*/  F2FP.BF16.F32.PACK_AB R96, R165, R162 ;  /* 0x000000a2a560723e */ /* 0x008fe200000010ff */
[----:B------:R-:W-:Y:S01]  /*b6e0*/  LDSM.16.MT88.4 R104, [R154+0x2800] ;  /* 0x002800009a68783b */ /* 0x000fe20000004200 */
[----:B------:R-:W-:Y:S01]  /*b6f0*/  F2FP.BF16.F32.PACK_AB R97, R169, R168 ;  /* 0x000000a8a961723e */ /* 0x000fe200000010ff */
[----:B------:R-:W3:Y:S01]  /*b700*/  MUFU.EX2 R158, R158 ;  /* 0x0000009e009e7308 */ /* 0x000ee20000000800 */
[----:B------:R-:W-:Y:S01]  /*b710*/  F2FP.BF16.F32.PACK_AB R98, R167, R166 ;  /* 0x000000a6a762723e */ /* 0x000fe200000010ff */
[----:B------:R-:W-:Y:S01]  /*b720*/  FADD.FTZ R162, R162, R135 ;  /* 0x00000087a2a27221 */ /* 0x000fe20000010000 */
[----:B------:R-:W-:Y:S01]  /*b730*/  F2FP.BF16.F32.PACK_AB R99, R171, R170 ;  /* 0x000000aaab63723e */ /* 0x000fe200000010ff */
[----:B------:R-:W-:-:S02]  /*b740*/  FADD.FTZ R168, R168, R151 ;  /* 0x00000097a8a87221 */ /* 0x000fc40000010000 */
[----:B------:R-:W-:Y:S02]  /*b750*/  FADD.FTZ R165, R165, R162 ;  /* 0x000000a2a5a57221 */ /* 0x000fe40000010000 */
[----:B------:R-:W-:Y:S02]  /*b760*/  FADD.FTZ R169, R169, R168 ;  /* 0x000000a8a9a97221 */ /* 0x000fe40000010000 */
[----:B------:R-:W-:Y:S01]  /*b770*/  HMMA.16816.F32.BF16 R36, R96, R120, R36 ;  /* 0x000000786024723c */ /* 0x000fe20000041824 */
[----:B------:R-:W-:Y:S01]  /*b780*/  FADD.FTZ R166, R166, R165 ;  /* 0x000000a5a6a67221 */ /* 0x000fe20000010000 */
[----:B------:R-:W-:-:S03]  /*b790*/  FADD.FTZ R170, R170, R169 ;  /* 0x000000a9aaaa7221 */ /* 0x000fc60000010000 */
[----:B------:R-:W-:Y:S01]  /*b7a0*/  FADD.FTZ R167, R167, R166 ;  /* 0x000000a6a7a77221 */ /* 0x000fe20000010000 */
[----:B------:R-:W-:Y:S02]  /*b7b0*/  FADD.FTZ R171, R171, R170 ;  /* 0x000000aaabab7221 */ /* 0x000fe40000010000 */
[----:B------:R-:W-:Y:S01]  /*b7c0*/  HMMA.16816.F32.BF16 R40, R96, R122, R40 ;  /* 0x0000007a6028723c */ /* 0x000fe20000041828 */
[----:B------:R-:W4:Y:S01]  /*b7d0*/  LDSM.16.MT88.4 R120, [R156+0x16800] ;  /* 0x016800009c78783b */ /* 0x000f220000004200 */
[----:B------:R-:W-:-:S04]  /*b7e0*/  FADD.FTZ R2, R174, R171 ;  /* 0x000000abae027221 */ /* 0x000fc80000010000 */
[----:B------:R-:W-:Y:S02]  /*b7f0*/  FADD.FTZ R2, R181, R2 ;  /* 0x00000002b5027221 */ /* 0x000fe40000010000 */
[C---:B-1----:R-:W-:Y:S08]  /*b800*/  HMMA.16816.F32.BF16 R16, R96.reuse, R112, R16 ;  /* 0x000000706010723c */ /* 0x042ff00000041810 */
[C---:B------:R-:W-:Y:S01]  /*b810*/  HMMA.16816.F32.BF16 R20, R96.reuse, R114, R20 ;  /* 0x000000726014723c */ /* 0x040fe20000041814 */
[----:B------:R-:W1:Y:S07]  /*b820*/  LDSM.16.MT88.4 R112, [R159+0x16800] ;  /* 0x016800009f70783b */ /* 0x000e6e0000004200 */
[C---:B------:R-:W-:Y:S08]  /*b830*/  HMMA.16816.F32.BF16 R44, R96.reuse, R116, R44 ;  /* 0x00000074602c723c */ /* 0x040ff0000004182c */
[C---:B------:R-:W-:Y:S01]  /*b840*/  HMMA.16816.F32.BF16 R48, R96.reuse, R118, R48 ;  /* 0x000000766030723c */ /* 0x040fe20000041830 */
[----:B------:R-:W5:Y:S07]  /*b850*/  LDSM.16.MT88.4 R116, [R155+0x4800] ;  /* 0x004800009b74783b */ /* 0x000f6e0000004200 */
[C---:B--2---:R-:W-:Y:S08]  /*b860*/  HMMA.16816.F32.BF16 R52, R96.reuse, R108, R52 ;  /* 0x0000006c6034723c */ /* 0x044ff00000041834 */
[C---:B------:R-:W-:Y:S01]  /*b870*/  HMMA.16816.F32.BF16 R56, R96.reuse, R110, R56 ;  /* 0x0000006e6038723c */ /* 0x040fe20000041838 */
[----:B------:R-:W2:Y:S07]  /*b880*/  LDSM.16.MT88.4 R108, [R154+0x4800] ;  /* 0x004800009a6c783b */ /* 0x000eae0000004200 */
        /* <DEDUP_REMOVED lines=14> */
[----:B------:R-:W3:Y:S07]  /*b970*/  LDSM.16.MT88.4 R104, [R154+0x3000] ;  /* 0x003000009a68783b */ /* 0x000eee0000004200 */
[C---:B-1----:R-:W-:Y:S08]  /*b980*/  HMMA.16816.F32.BF16 R68, R96.reuse, R112, R68 ;  /* 0x000000706044723c */ /* 0x042ff00000041844 */
[C---:B------:R-:W-:Y:S01]  /*b990*/  HMMA.16816.F32.BF16 R72, R96.reuse, R114, R72 ;  /* 0x000000726048723c */ /* 0x040fe20000041848 */
[----:B------:R-:W-:Y:S07]  /*b9a0*/  LDSM.16.MT88.4 R112, [R155+0x3000] ;  /* 0x003000009b70783b */ /* 0x000fee0000004200 */
[C---:B-----5:R-:W-:Y:S08]  /*b9b0*/  HMMA.16816.F32.BF16 R84, R96.reuse, R116, R84 ;  /* 0x000000746054723c */ /* 0x060ff00000041854 */
[C---:B------:R-:W-:Y:S01]  /*b9c0*/  HMMA.16816.F32.BF16 R88, R96.reuse, R118, R88 ;  /* 0x000000766058723c */ /* 0x040fe20000041858 */
[----:B------:R-:W-:Y:S07]  /*b9d0*/  LDSM.16.MT88.4 R116, [R156+0x15000] ;  /* 0x015000009c74783b */ /* 0x000fee0000004200 */
[----:B--2---:R-:W-:Y:S01]  /*b9e0*/  HMMA.16816.F32.BF16 R92, R96, R108, R92 ;  /* 0x0000006c605c723c */ /* 0x004fe2000004185c */
[----:B------:R-:W-:Y:S01]  /*b9f0*/  F2FP.BF16.F32.PACK_AB R108, R177, R176 ;  /* 0x000000b0b16c723e */ /* 0x000fe200000010ff */
[----:B------:R-:W-:Y:S01]  /*ba00*/  FADD.FTZ R176, R176, R167 ;  /* 0x000000a7b0b07221 */ /* 0x000fe20000010000 */
[----:B------:R-:W-:-:S03]  /*ba10*/  F2FP.BF16.F32.PACK_AB R109, R181, R174 ;  /* 0x000000aeb56d723e */ /* 0x000fc600000010ff */
[----:B------:R-:W-:Y:S02]  /*ba20*/  FADD.FTZ R177, R177, R176 ;  /* 0x000000b0b1b17221 */ /* 0x000fe40000010000 */
[----:B------:R-:W-:Y:S01]  /*ba30*/  HMMA.16816.F32.BF16 R4, R96, R110, R4 ;  /* 0x0000006e6004723c */ /* 0x000fe20000041804 */
[----:B------:R-:W1:Y:S01]  /*ba40*/  LDSM.16.MT88.4 R96, [R159+0x17000] ;  /* 0x017000009f60783b */ /* 0x000e620000004200 */
[----:B------:R-:W-:Y:S01]  /*ba50*/  F2FP.BF16.F32.PACK_AB R110, R179, R172 ;  /* 0x000000acb36e723e */ /* 0x000fe200000010ff */
[----:B------:R-:W-:Y:S01]  /*ba60*/  FADD.FTZ R172, R172, R177 ;  /* 0x000000b1acac7221 */ /* 0x000fe20000010000 */
[----:B------:R-:W-:-:S03]  /*ba70*/  F2FP.BF16.F32.PACK_AB R111, R178, R175 ;  /* 0x000000afb26f723e */ /* 0x000fc600000010ff */
[----:B------:R-:W-:-:S04]  /*ba80*/  FADD.FTZ R179, R179, R172 ;  /* 0x000000acb3b37221 */ /* 0x000fc80000010000 */
[C---:B----4-:R-:W-:Y:S08]  /*ba90*/  HMMA.16816.F32.BF16 R36, R108.reuse, R120, R36 ;  /* 0x000000786c24723c */ /* 0x050ff00000041824 */
[C---:B------:R-:W-:Y:S01]  /*baa0*/  HMMA.16816.F32.BF16 R40, R108.reuse, R122, R40 ;  /* 0x0000007a6c28723c */ /* 0x040fe20000041828 */
[----:B------:R-:W2:Y:S07]  /*bab0*/  LDSM.16.MT88.4 R120, [R156+0x17000] ;  /* 0x017000009c78783b */ /* 0x000eae0000004200 */
[C---:B---3--:R-:W-:Y:S08]  /*bac0*/  HMMA.16816.F32.BF16 R60, R108.reuse, R104, R60 ;  /* 0x000000686c3c723c */ /* 0x048ff0000004183c */
[C---:B------:R-:W-:Y:S01]  /*bad0*/  HMMA.16816.F32.BF16 R64, R108.reuse, R106, R64 ;  /* 0x0000006a6c40723c */ /* 0x040fe20000041840 */
[----:B------:R-:W-:Y:S07]  /*bae0*/  LDSM.16.MT88.4 R104, [R155+0x5000] ;  /* 0x005000009b68783b */ /* 0x000fee0000004200 */
[C---:B-1----:R-:W-:Y:S08]  /*baf0*/  HMMA.16816.F32.BF16 R68, R108.reuse, R96, R68 ;  /* 0x000000606c44723c */ /* 0x042ff00000041844 */
        /* <DEDUP_REMOVED lines=18> */
[----:B------:R-:W-:-:S03]  /*bc20*/  F2FP.BF16.F32.PACK_AB R97, R183, R180 ;  /* 0x000000b4b761723e */ /* 0x000fc600000010ff */
[----:B------:R-:W-:Y:S02]  /*bc30*/  FADD.FTZ R173, R173, R160 ;  /* 0x000000a0adad7221 */ /* 0x000fe40000010000 */
[----:B------:R-:W-:Y:S01]  /*bc40*/  HMMA.16816.F32.BF16 R4, R108, R98, R4 ;  /* 0x000000626c04723c */ /* 0x000fe20000041804 */
[----:B------:R-:W-:Y:S01]  /*bc50*/  F2FP.BF16.F32.PACK_AB R98, R163, R164 ;  /* 0x000000a4a362723e */ /* 0x000fe200000010ff */
[----:B------:R-:W-:Y:S01]  /*bc60*/  FADD.FTZ R164, R164, R173 ;  /* 0x000000ada4a47221 */ /* 0x000fe20000010000 */
[----:B------:R-:W-:-:S03]  /*bc70*/  F2FP.BF16.F32.PACK_AB R99, R158, R161 ;  /* 0x000000a19e63723e */ /* 0x000fc600000010ff */
[----:B------:R-:W-:Y:S02]  /*bc80*/  FADD.FTZ R219, R163, R164 ;  /* 0x000000a4a3db7221 */ /* 0x000fe40000010000 */
[C---:B------:R-:W-:Y:S08]  /*bc90*/  HMMA.16816.F32.BF16 R24, R108.reuse, R128, R24 ;  /* 0x000000806c18723c */ /* 0x040ff00000041818 */
[C---:B------:R-:W-:Y:S08]  /*bca0*/  HMMA.16816.F32.BF16 R28, R108.reuse, R130, R28 ;  /* 0x000000826c1c723c */ /* 0x040ff0000004181c */
[C---:B------:R-:W-:Y:S08]  /*bcb0*/  HMMA.16816.F32.BF16 R84, R108.reuse, R104, R84 ;  /* 0x000000686c54723c */ /* 0x040ff00000041854 */
[C---:B------:R-:W-:Y:S01]  /*bcc0*/  HMMA.16816.F32.BF16 R88, R108.reuse, R106, R88 ;  /* 0x0000006a6c58723c */ /* 0x040fe20000041858 */
[----:B------:R-:W1:Y:S07]  /*bcd0*/  LDSM.16.MT88.4 R104, [R155+0x5800] ;  /* 0x005800009b68783b */ /* 0x000e6e0000004200 */
[C---:B------:R-:W-:Y:S08]  /*bce0*/  HMMA.16816.F32.BF16 R52, R108.reuse, R112, R52 ;  /* 0x000000706c34723c */ /* 0x040ff00000041834 */
[----:B------:R-:W-:Y:S01]  /*bcf0*/  HMMA.16816.F32.BF16 R56, R108, R114, R56 ;  /* 0x000000726c38723c */ /* 0x000fe20000041838 */
[----:B------:R-:W5:Y:S07]  /*bd00*/  LDSM.16.MT88.4 R112, [R156+0x17800] ;  /* 0x017800009c70783b */ /* 0x000f6e0000004200 */
[----:B---3--:R-:W-:Y:S01]  /*bd10*/  HMMA.16816.F32.BF16 R128, R96, R124, R8 ;  /* 0x0000007c6080723c */ /* 0x008fe20000041808 */
[----:B------:R-:W3:Y:S07]  /*bd20*/  LDSM.16.MT88.4 R8, [R154+0x1800] ;  /* 0x001800009a08783b */ /* 0x000eee0000004200 */
[----:B------:R-:W-:Y:S01]  /*bd30*/  HMMA.16816.F32.BF16 R20, R108, R138, R20 ;  /* 0x0000008a6c14723c */ /* 0x000fe20000041814 */
[----:B------:R-:W3:Y:S04]  /*bd40*/  LDSM.16.MT88.4 R108, [R155+0x1800] ;  /* 0x001800009b6c783b */ /* 0x000ee80000004200 */
[----:B------:R-:W3:Y:S03]  /*bd50*/  LDSM.16.MT88.4 R136, [R155+0x3800] ;  /* 0x003800009b88783b */ /* 0x000ee60000004200 */
[C---:B--2---:R-:W-:Y:S08]  /*bd60*/  HMMA.16816.F32.BF16 R68, R96.reuse, R120, R68 ;  /* 0x000000786044723c */ /* 0x044ff00000041844 */
[C---:B------:R-:W-:Y:S08]  /*bd70*/  HMMA.16816.F32.BF16 R72, R96.reuse, R122, R72 ;  /* 0x0000007a6048723c */ /* 0x040ff00000041848 */
[C---:B------:R-:W-:Y:S01]  /*bd80*/  HMMA.16816.F32.BF16 R124, R96.reuse, R126, R12 ;  /* 0x0000007e607c723c */ /* 0x040fe2000004180c */
[----:B------:R-:W2:Y:S07]  /*bd90*/  LDSM.16.MT88.4 R12, [R154+0x3800] ;  /* 0x003800009a0c783b */ /* 0x000eae0000004200 */
[C---:B----4-:R-:W-:Y:S01]  /*bda0*/  HMMA.16816.F32.BF16 R120, R96.reuse, R116, R16 ;  /* 0x000000746078723c */ /* 0x050fe20000041810 */
[----:B------:R-:W4:Y:S07]  /*bdb0*/  LDSM.16.MT88.4 R16, [R154+0x5800] ;  /* 0x005800009a10783b */ /* 0x000f2e0000004200 */
[C---:B-1----:R-:W-:Y:S08]  /*bdc0*/  HMMA.16816.F32.BF16 R84, R96.reuse, R104, R84 ;  /* 0x000000686054723c */ /* 0x042ff00000041854 */
[C---:B------:R-:W-:Y:S08]  /*bdd0*/  HMMA.16816.F32.BF16 R88, R96.reuse, R106, R88 ;  /* 0x0000006a6058723c */ /* 0x040ff00000041858 */
[C---:B-----5:R-:W-:Y:S08]  /*bde0*/  HMMA.16816.F32.BF16 R76, R96.reuse, R112, R76 ;  /* 0x00000070604c723c */ /* 0x060ff0000004184c */
[C---:B------:R-:W-:Y:S08]  /*bdf0*/  HMMA.16816.F32.BF16 R80, R96.reuse, R114, R80 ;  /* 0x000000726050723c */ /* 0x040ff00000041850 */
[----:B---3--:R-:W-:Y:S01]  /*be00*/  HMMA.16816.F32.BF16 R104, R96, R8, R32 ;  /* 0x000000086068723c */ /* 0x008fe20000041820 */
        /* <DEDUP_REMOVED lines=18> */
[C---:B----4-:R-:W-:Y:S08]  /*bf30*/  HMMA.16816.F32.BF16 R92, R96.reuse, R16, R92 ;  /* 0x00000010605c723c */ /* 0x050ff0000004185c */
[----:B------:R-:W-:Y:S01]  /*bf40*/  HMMA.16816.F32.BF16 R96, R96, R18, R4 ;  /* 0x000000126060723c */ /* 0x000fe20000041804 */
[----:B------:R-:W-:-:S04]  /*bf50*/  NOP ;  /* 0x0000000000007918 */ /* 0x000fc80000000000 */
[----:B------:R-:W-:-:S15]  /*bf60*/  BRA.U UP1, `(.L_x_467) ;  /* 0x0000000101047547 */ /* 0x000fde000b800000 */
.L_x_458:
[----:B------:R-:W-:-:S12]  /*bf70*/  UIADD3 UR20, UPT, UPT, UR16, -0x1, URZ ;  /* 0xffffffff10147890 */ /* 0x000fd8000fffe0ff */
.L_x_467:
[----:B------:R-:W-:Y:S01]  /*bf80*/  UISETP.GE.AND UP0, UPT, UR20, UR18, UPT ;  /* 0x000000121400728c */ /* 0x000fe2000bf06270 */
[----:B------:R-:W-:-:S08]  /*bf90*/  MOV R180, 0x20 ;  /* 0x0000002000b47802 */ /* 0x000fd00000000f00 */
[----:B------:R-:W-:Y:S05]  /*bfa0*/  BRA.U !UP0, `(.L_x_468) ;  /* 0x00000035083c7547 */ /* 0x000fea000b800000 */
[----:B------:R-:W-:Y:S01]  /*bfb0*/  SHF.R.U32.HI R5, RZ, 0x1, R187 ;  /* 0x00000001ff057819 */ /* 0x000fe200000116bb */
[----:B------:R-:W-:Y:S01]  /*bfc0*/  IMAD.SHL.U32 R199, R187, 0x2, RZ ;  /* 0x00000002bbc77824 */ /* 0x000fe200078e00ff */
[----:B------:R-:W1:Y:S01]  /*bfd0*/  S2UR UR6, SR_CgaCtaId ;  /* 0x00000000000679c3 */ /* 0x000e620000008800 */
[----:B------:R-:W2:Y:S01]  /*bfe0*/  S2R R187, SR_TID.X ;  /* 0x0000000000bb7919 */ /* 0x000ea20000002100 */
[----:B------:R-:W3:Y:S01]  /*bff0*/  LDCU UR4, c[0x0][0x440] ;  /* 0x00008800ff0477ac */ /* 0x000ee20008000800 */
[----:B------:R-:W-:Y:S01]  /*c000*/  LOP3.LUT R186, R0, 0x8, R5, 0x78, !PT ;  /* 0x0000000800ba7812 */ /* 0x000fe200078e7805 */
[----:B------:R-:W-:Y:S01]  /*c010*/  IMAD.MOV.U32 R2, RZ, RZ, R3 ;  /* 0x000000ffff027224 */ /* 0x000fe200078e0003 */
[----:B------:R-:W-:Y:S01]  /*c020*/  MOV R184, 0x40 ;  /* 0x0000004000b87802 */ /* 0x000fe20000000f00 */
[----:B------:R-:W-:Y:S01]  /*c030*/  IMAD.MOV.U32 R0, RZ, RZ, R132 ;  /* 0x000000ffff007224 */ /* 0x000fe200078e0084 */
[----:B------:R-:W-:Y:S01]  /*c040*/  LOP3.LUT R186, R186, 0x200, R185, 0xf8, !PT ;  /* 0x00000200baba7812 */ /* 0x000fe200078ef8b9 */
[----:B------:R-:W4:Y:S01]  /*c050*/  LDC.64 R200, c[0x0][0x3c0] ;  /* 0x0000f000ffc87b82 */ /* 0x000f220000000a00 */
[----:B------:R-:W-:Y:S01]  /*c060*/  IMAD.MOV.U32 R185, RZ, RZ, 0x20 ;  /* 0x00000020ffb97424 */ /* 0x000fe200078e00ff */
[----:B------:R-:W-:Y:S01]  /*c070*/  LOP3.LUT R199, R199, 0x6, RZ, 0xc0, !PT ;  /* 0x00000006c7c77812 */ /* 0x000fe200078ec0ff */
[----:B------:R-:W-:Y:S01]  /*c080*/  VIADD R197, R204, 0x8 ;  /* 0x00000008ccc57836 */ /* 0x000fe20000000000 */
[----:B------:R-:W-:Y:S01]  /*c090*/  LEA R186, R186, UR5, 0x1 ;  /* 0x00000005baba7c11 */ /* 0x000fe2000f8e08ff */
[----:B------:R-:W-:Y:S01]  /*c0a0*/  UMOV UR7, 0x400 ;  /* 0x0000040000077882 */ /* 0x000fe20000000000 */
[----:B------:R-:W-:Y:S01]  /*c0b0*/  SEL R185, R185, 0xffffffe0, !P6 ;  /* 0xffffffe0b9b97807 */ /* 0x000fe20007000000 */
[----:B------:R-:W2:Y:S01]  /*c0c0*/  LDCU UR8, c[0x0][0x440] ;  /* 0x00008800ff0877ac */ /* 0x000ea20008000800 */
[C---:B------:R-:W-:Y:S01]  /*c0d0*/  IADD3 R212, PT, PT, R186.reuse, 0x12000, RZ ;  /* 0x00012000bad47810 */ /* 0x040fe20007ffe0ff */
[----:B------:R-:W-:-:S02]  /*c0e0*/  VIADD R211, R186, 0x12040 ;  /* 0x00012040bad37836 */ /* 0x000fc40000000000 */
[----:B------:R-:W-:Y:S01]  /*c0f0*/  IMAD.IADD R185, R185, 0x1, R186 ;  /* 0x00000001b9b97824 */ /* 0x000fe200078e02ba */
[----:B---3--:R-:W-:Y:S01]  /*c100*/  ISETP.GE.AND P3, PT, R188, UR4, PT ;  /* 0x00000004bc007c0c */ /* 0x008fe2000bf66270 */
[----:B------:R-:W3:Y:S01]  /*c110*/  LDCU UR4, c[0x0][0x45c] ;  /* 0x00008b80ff0477ac */ /* 0x000ee20008000800 */
[----:B-1----:R-:W-:Y:S01]  /*c120*/  ULEA UR6, UR6, UR7, 0x18 ;  /* 0x0000000706067291 */ /* 0x002fe2000f8ec0ff */
[C---:B--2---:R-:W-:Y:S01]  /*c130*/  IMAD.SHL.U32 R183, R187.reuse, 0x40, RZ ;  /* 0x00000040bbb77824 */ /* 0x044fe200078e00ff */
[C---:B------:R-:W-:Y:S01]  /*c140*/  LOP3.LUT P0, RZ, R187.reuse, 0x2, RZ, 0xc0, !PT ;  /* 0x00000002bbff7812 */ /* 0x040fe2000780c0ff */
[----:B------:R-:W-:-:S03]  /*c150*/  IMAD.SHL.U32 R210, R187, 0x20, RZ ;  /* 0x00000020bbd27824 */ /* 0x000fc600078e00ff */
[----:B------:R-:W-:Y:S02]  /*c160*/  LOP3.LUT R182, R183, 0x400, RZ, 0xc0, !PT ;  /* 0x00000400b7b67812 */ /* 0x000fe400078ec0ff */
[----:B------:R-:W-:Y:S01]  /*c170*/  SEL R181, R180, 0xffffffe0, !P0 ;  /* 0xffffffe0b4b57807 */ /* 0x000fe20004000000 */
[----:B---3--:R-:W-:Y:S06]  /*c180*/  BRA `(.L_x_469) ;  /* 0x0000000000b47947 */ /* 0x008fec0003800000 */
.L_x_471:
[----:B------:R-:W1:Y:S01]  /*c190*/  LDC.64 R4, c[0x0][0x3b8] ;  /* 0x0000ee00ff047b82 */ /* 0x000e620000000a00 */
[----:B------:R-:W-:Y:S01]  /*c1a0*/  UIADD3 UR7, UPT, UPT, UR20, -0x1, URZ ;  /* 0xffffffff14077890 */ /* 0x000fe2000fffe0ff */
[----:B------:R-:W-:Y:S05]  /*c1b0*/  ISETP.GE.AND P3, PT, R188, UR8, PT ;  /* 0x00000008bc007c0c */ /* 0x000fea000bf66270 */
[----:B-1----:R-:W-:Y:S04]  /*c1c0*/  IMAD.WIDE.U32 R12, R4, UR7, RZ ;  /* 0x00000007040c7c25 */ /* 0x002fe8000f8e00ff */
[----:B------:R-:W-:Y:S01]  /*c1d0*/  IMAD R8, R5, UR7, R13 ;  /* 0x0000000705087c24 */ /* 0x000fe2000f8e020d */
        /* <DEDUP_REMOVED lines=40> */
.L_x_469:
[----:B------:R-:W-:Y:S04]  /*c460*/  DEPBAR.LE SB0, 0x0 ;  /* 0x000080000000791a */ /* 0x000fe80000000000 */
[----:B------:R-:W-:Y:S01]  /*c470*/  BAR.SYNC.DEFER_BLOCKING 0x0 ;  /* 0x0000000000007b1d */ /* 0x000fe20000010000 */
[----:B----4-:R-:W-:Y:S01]  /*c480*/  IMAD.WIDE.U32 R214, R200, UR20, RZ ;  /* 0x00000014c8d67c25 */ /* 0x010fe2000f8e00ff */
[----:B------:R-:W-:Y:S01]  /*c490*/  LOP3.LUT R190, R210, 0x7c00, RZ, 0xc0, !PT ;  /* 0x00007c00d2be7812 */ /* 0x000fe200078ec0ff */
[----:B------:R-:W-:Y:S01]  /*c4a0*/  UISETP.GT.AND UP0, UPT, UR20, UR18, UPT ;  /* 0x000000121400728c */ /* 0x000fe2000bf04270 */
[----:B------:R-:W-:Y:S01]  /*c4b0*/  SHF.R.U32.HI R189, RZ, 0x1, R187 ;  /* 0x00000001ffbd7819 */ /* 0x000fe200000116bb */
[----:B------:R-:W-:Y:S01]  /*c4c0*/  IMAD R176, R201, UR20, R215 ;  /* 0x00000014c9b07c24 */ /* 0x000fe2000f8e02d7 */
[----:B------:R-:W-:Y:S01]  /*c4d0*/  LEA R178, P0, R214, R206, 0x7 ;  /* 0x000000ced6b27211 */ /* 0x000fe200078038ff */
[----:B------:R-:W-:Y:S01]  /*c4e0*/  IMAD.SHL.U32 R215, R187, 0x8, RZ ;  /* 0x00000008bbd77824 */ /* 0x000fe200078e00ff */
[----:B------:R-:W-:Y:S01]  /*c4f0*/  LOP3.LUT R132, R190, 0x200, R183, 0xf8, !PT ;  /* 0x00000200be847812 */ /* 0x000fe200078ef8b7 */
[C---:B------:R-:W-:Y:S01]  /*c500*/  IMAD.SHL.U32 R133, R214.reuse, 0x40, RZ ;  /* 0x00000040d6857824 */ /* 0x040fe200078e00ff */
[C-C-:B------:R-:W-:Y:S02]  /*c510*/  LEA.HI.X R179, R214.reuse, R205, R176.reuse, 0x7, P0 ;  /* 0x000000cdd6b37211 */ /* 0x140fe400000f3cb0 */
[----:B------:R-:W-:Y:S02]  /*c520*/  LOP3.LUT R188, R215, 0x38, RZ, 0xc0, !PT ;  /* 0x00000038d7bc7812 */ /* 0x000fe400078ec0ff */
[----:B------:R-:W-:Y:S02]  /*c530*/  SHF.L.U64.HI R134, R214, 0x6, R176 ;  /* 0x00000006d6867819 */ /* 0x000fe400000102b0 */
[----:B------:R-:W-:Y:S02]  /*c540*/  LOP3.LUT R214, R188, 0x40, RZ, 0xfc, !PT ;  /* 0x00000040bcd67812 */ /* 0x000fe400078efcff */
[----:B------:R-:W-:Y:S02]  /*c550*/  LEA R133, P0, R200, R133, 0x5 ;  /* 0x00000085c8857211 */ /* 0x000fe400078028ff */
[----:B------:R-:W-:Y:S02]  /*c560*/  ISETP.GE.AND P1, PT, R214, UR8, PT ;  /* 0x00000008d6007c0c */ /* 0x000fe4000bf26270 */
[----:B------:R-:W-:Y:S02]  /*c570*/  LEA.HI.X R134, R200, R134, R201, 0x5, P0 ;  /* 0x00000086c8867211 */ /* 0x000fe400000f2cc9 */
[C---:B------:R-:W-:Y:S01]  /*c580*/  LEA R176, P0, R133.reuse, R206, 0x1 ;  /* 0x000000ce85b07211 */ /* 0x040fe200078008ff */
[----:B------:R-:W-:Y:S01]  /*c590*/  @!PT LDS RZ, [RZ] ;  /* 0x00000000fffff984 */ /* 0x000fe20000000800 */
[----:B------:R-:W-:Y:S01]  /*c5a0*/  @!PT LDS RZ, [RZ] ;  /* 0x00000000fffff984 */ /* 0x000fe20000000800 */
[----:B------:R-:W-:Y:S01]  /*c5b0*/  @!PT LDS RZ, [RZ] ;  /* 0x00000000fffff984 */ /* 0x000fe20000000800 */
[----:B------:R-:W-:Y:S01]  /*c5c0*/  @!P3 LDGSTS.E.BYPASS.LTC128B.128 [R209+0x12000], desc[UR24][R178.64] ;  /* 0x12000000b2d1bfae */ /* 0x000fe2000b981a18 */
[C---:B------:R-:W-:Y:S01]  /*c5d0*/  LOP3.LUT R213, R188.reuse, 0x80, RZ, 0xfc, !PT ;  /* 0x00000080bcd57812 */ /* 0x040fe200078efcff */
[----:B------:R-:W-:Y:S01]  /*c5e0*/  UMOV UR5, UR6 ;  /* 0x0000000600057c82 */ /* 0x000fe20008000000 */
[----:B------:R-:W-:Y:S03]  /*c5f0*/  LEA.HI.X R177, R133, R205, R134, 0x1, P0 ;  /* 0x000000cd85b17211 */ /* 0x000fe600000f0c86 */
[----:B------:R-:W-:Y:S01]  /*c600*/  @P3 STS.128 [R209+0x12000], RZ ;  /* 0x012000ffd1003388 */ /* 0x000fe20000000c00 */
[----:B------:R-:W-:Y:S02]  /*c610*/  ISETP.GE.AND P0, PT, R213, UR8, PT ;  /* 0x00000008d5007c0c */ /* 0x000fe4000bf06270 */
[----:B------:R-:W-:Y:S03]  /*c620*/  LOP3.LUT R136, R188, 0x1c0, R183, 0xf8, !PT ;  /* 0x000001c0bc887812 */ /* 0x000fe600078ef8b7 */
[----:B------:R-:W-:Y:S01]  /*c630*/  @!PT LDS RZ, [RZ] ;  /* 0x00000000fffff984 */ /* 0x000fe20000000800 */
[----:B------:R-:W-:Y:S01]  /*c640*/  @!PT LDS RZ, [RZ] ;  /* 0x00000000fffff984 */ /* 0x000fe20000000800 */
[----:B------:R-:W-:Y:S01]  /*c650*/  @!PT LDS RZ, [RZ] ;  /* 0x00000000fffff984 */ /* 0x000fe20000000800 */
[----:B------:R-:W-:Y:S01]  /*c660*/  @!P1 LDGSTS.E.BYPASS.LTC128B.128 [R209+0x14000], desc[UR24][R178.64+0x80] ;  /* 0x14000080b2d19fae */ /* 0x000fe2000b981a18 */
[----:B------:R-:W-:Y:S02]  /*c670*/  LOP3.LUT R3, R189, 0x8, RZ, 0xc0, !PT ;  /* 0x00000008bd037812 */ /* 0x000fe400078ec0ff */
[----:B------:R-:W-:Y:S03]  /*c680*/  LOP3.LUT R135, R136, 0x8, R187, 0x78, !PT ;  /* 0x0000000888877812 */ /* 0x000fe600078e78bb */
[----:B------:R-:W-:Y:S01]  /*c690*/  @P1 STS.128 [R209+0x14000], RZ ;  /* 0x014000ffd1001388 */ /* 0x000fe20000000c00 */
[----:B------:R-:W-:Y:S02]  /*c6a0*/  LOP3.LUT R3, R132, R136, R3, 0xf6, !PT ;  /* 0x0000008884037212 */ /* 0x000fe400078ef603 */
[----:B------:R-:W-:Y:S01]  /*c6b0*/  LOP3.LUT P2, RZ, R187, 0x4, RZ, 0xc0, !PT ;  /* 0x00000004bbff7812 */ /* 0x000fe2000784c0ff */
[----:B------:R-:W-:Y:S01]  /*c6c0*/  IMAD R196, R135, 0x2, R182 ;  /* 0x0000000287c47824 */ /* 0x000fe200078e02b6 */
[----:B------:R-:W-:Y:S01]  /*c6d0*/  LEA R198, R3, UR5, 0x1 ;  /* 0x0000000503c67c11 */ /* 0x000fe2000f8e08ff */
[----:B------:R-:W-:Y:S01]  /*c6e0*/  @!PT LDS RZ, [RZ] ;  /* 0x00000000fffff984 */ /* 0x000fe20000000800 */
[----:B------:R-:W-:Y:S01]  /*c6f0*/  @!PT LDS RZ, [RZ] ;  /* 0x00000000fffff984 */ /* 0x000fe20000000800 */
[----:B------:R-:W-:Y:S01]  /*c700*/  @!PT LDS RZ, [RZ] ;  /* 0x00000000fffff984 */ /* 0x000fe20000000800 */
[----:B------:R-:W-:Y:S01]  /*c710*/  @!P0 LDGSTS.E.BYPASS.LTC128B.128 [R209+0x16000], desc[UR24][R178.64+0x100] ;  /* 0x16000100b2d18fae */ /* 0x000fe2000b981a18 */
[----:B------:R-:W-:Y:S01]  /*c720*/  SEL R3, R184, 0xffffffc0, !P2 ;  /* 0xffffffc0b8037807 */ /* 0x000fe20005000000 */
[----:B------:R-:W-:Y:S04]  /*c730*/  VIADD R192, R196, UR5 ;  /* 0x00000005c4c07c36 */ /* 0x000fe80008000000 */
[----:B------:R-:W-:Y:S01]  /*c740*/  @P0 STS.128 [R209+0x16000], RZ ;  /* 0x016000ffd1000388 */ /* 0x000fe20000000c00 */
[--C-:B------:R-:W-:Y:S02]  /*c750*/  IMAD.IADD R195, R181, 0x1, R198.reuse ;  /* 0x00000001b5c37824 */ /* 0x100fe400078e02c6 */
[C---:B------:R-:W-:Y:S03]  /*c760*/  IMAD.IADD R193, R192.reuse, 0x1, R181 ;  /* 0x00000001c0c17824 */ /* 0x040fe600078e02b5 */
[----:B------:R-:W-:Y:S01]  /*c770*/  @!PT LDS RZ, [RZ] ;  /* 0x00000000fffff984 */ /* 0x000fe20000000800 */
[----:B------:R-:W-:Y:S01]  /*c780*/  @!PT LDS RZ, [RZ] ;  /* 0x00000000fffff984 */ /* 0x000fe20000000800 */
[----:B------:R-:W-:Y:S01]  /*c790*/  @!PT LDS RZ, [RZ] ;  /* 0x00000000fffff984 */ /* 0x000fe20000000800 */
[----:B------:R-:W-:Y:S01]  /*c7a0*/  @!P3 LDGSTS.E.BYPASS.LTC128B.128 [R209+0x13000], desc[UR24][R176.64] ;  /* 0x13000000b0d1bfae */ /* 0x000fe2000b981a18 */
[----:B------:R-:W-:Y:S02]  /*c7b0*/  IMAD.IADD R194, R3, 0x1, R198 ;  /* 0x0000000103c27824 */ /* 0x000fe400078e02c6 */
[----:B------:R-:W-:Y:S03]  /*c7c0*/  IMAD.IADD R192, R192, 0x1, R3 ;  /* 0x00000001c0c07824 */ /* 0x000fe600078e0203 */
[----:B------:R-:W-:Y:S01]  /*c7d0*/  @P3 STS.128 [R209+0x13000], RZ ;  /* 0x013000ffd1003388 */ /* 0x000fe20000000c00 */
[C---:B------:R-:W-:Y:S02]  /*c7e0*/  IMAD.IADD R191, R181.reuse, 0x1, R194 ;  /* 0x00000001b5bf7824 */ /* 0x040fe400078e02c2 */
[----:B------:R-:W-:Y:S03]  /*c7f0*/  IMAD.IADD R3, R181, 0x1, R192 ;  /* 0x00000001b5037824 */ /* 0x000fe600078e02c0 */
[----:B------:R-:W-:Y:S01]  /*c800*/  @!PT LDS RZ, [RZ] ;  /* 0x00000000fffff984 */ /* 0x000fe20000000800 */
[----:B------:R-:W-:Y:S01]  /*c810*/  @!PT LDS RZ, [RZ] ;  /* 0x00000000fffff984 */ /* 0x000fe20000000800 */
[----:B------:R-:W-:Y:S01]  /*c820*/  @!PT LDS RZ, [RZ] ;  /* 0x00000000fffff984 */ /* 0x000fe20000000800 */
[----:B------:R-:W-:Y:S06]  /*c830*/  @!P1 LDGSTS.E.BYPASS.LTC128B.128 [R209+0x15000], desc[UR24][R176.64+0x80] ;  /* 0x15000080b0d19fae */ /* 0x000fec000b981a18 */
[----:B------:R-:W-:Y:S06]  /*c840*/  @P1 STS.128 [R209+0x15000], RZ ;  /* 0x015000ffd1001388 */ /* 0x000fec0000000c00 */
[----:B------:R-:W-:Y:S01]  /*c850*/  @!PT LDS RZ, [RZ] ;  /* 0x00000000fffff984 */ /* 0x000fe20000000800 */
[----:B------:R-:W-:Y:S01]  /*c860*/  @!PT LDS RZ, [RZ] ;  /* 0x00000000fffff984 */ /* 0x000fe20000000800 */
[----:B------:R-:W-:Y:S01]  /*c870*/  @!PT LDS RZ, [RZ] ;  /* 0x00000000fffff984 */ /* 0x000fe20000000800 */
[----:B------:R1:W-:Y:S06]  /*c880*/  @!P0 LDGSTS.E.BYPASS.LTC128B.128 [R209+0x17000], desc[UR24][R176.64+0x100] ;  /* 0x17000100b0d18fae */ /* 0x0003ec000b981a18 */
[----:B------:R-:W-:Y:S06]  /*c890*/  @P0 STS.128 [R209+0x17000], RZ ;  /* 0x017000ffd1000388 */ /* 0x000fec0000000c00 */
[----:B------:R-:W-:Y:S06]  /*c8a0*/  LDSM.16.M88.4 R136, [R198] ;  /* 0x00000000c688783b */ /* 0x000fec0000000200 */
[----:B------:R-:W2:Y:S06]  /*c8b0*/  LDSM.16.M88.4 R140, [R196+UR5+0xc000] ;  /* 0x00c00005c48c783b */ /* 0x000eac0008000200 */
[----:B------:R-:W3:Y:S06]  /*c8c0*/  LDSM.16.M88.4 R144, [R196+UR5+0xc800] ;  /* 0x00c80005c490783b */ /* 0x000eec0008000200 */
[----:B------:R-:W4:Y:S06]  /*c8d0*/  LDSM.16.M88.4 R148, [R196+UR5+0xd000] ;  /* 0x00d00005c494783b */ /* 0x000f2c0008000200 */
[----:B------:R-:W0:Y:S06]  /*c8e0*/  LDGDEPBAR ;  /* 0x00000000000079af */ /* 0x000e2c0000000000 */
[----:B------:R-:W5:Y:S06]  /*c8f0*/  LDSM.16.M88.4 R152, [R196+UR5+0xd800] ;  /* 0x00d80005c498783b */ /* 0x000f6c0008000200 */
[----:B------:R-:W-:Y:S06]  /*c900*/  LDSM.16.M88.4 R156, [R193+0xc000] ;  /* 0x00c00000c19c783b */ /* 0x000fec0000000200 */
[----:B------:R-:W-:Y:S01]  /*c910*/  LDSM.16.M88.4 R160, [R193+0xc800] ;  /* 0x00c80000c1a0783b */ /* 0x000fe20000000200 */
[C---:B--2---:R-:W-:Y:S05]  /*c920*/  HMMA.16816.F32.BF16 R4, R136.reuse, R140, RZ ;  /* 0x0000008c8804723c */ /* 0x044fea00000418ff */
[----:B------:R-:W-:Y:S06]  /*c930*/  LDSM.16.M88.4 R164, [R193+0xd800] ;  /* 0x00d80000c1a4783b */ /* 0x000fec0000000200 */
[----:B------:R-:W-:Y:S01]  /*c940*/  LDSM.16.M88.4 R168, [R194] ;  /* 0x00000000c2a8783b */ /* 0x000fe20000000200 */
[C---:B------:R-:W-:Y:S05]  /*c950*/  HMMA.16816.F32.BF16 R8, R136.reuse, R142, RZ ;  /* 0x0000008e8808723c */ /* 0x040fea00000418ff */
[----:B------:R-:W2:Y:S03]  /*c960*/  LDSM.16.M88.4 R140, [R195] ;  /* 0x00000000c38c783b */ /* 0x000ea60000000200 */
[C---:B---3--:R-:W-:Y:S03]  /*c970*/  HMMA.16816.F32.BF16 R12, R136.reuse, R144, RZ ;  /* 0x00000090880c723c */ /* 0x048fe600000418ff */
[----:B------:R-:W-:Y:S05]  /*c980*/  LDSM.16.M88.4 R172, [R192+0xc000] ;  /* 0x00c00000c0ac783b */ /* 0x000fea0000000200 */
[C---:B------:R-:W-:Y:S01]  /*c990*/  HMMA.16816.F32.BF16 R16, R136.reuse, R146, RZ ;  /* 0x000000928810723c */ /* 0x040fe200000418ff */
[----:B------:R-:W3:Y:S06]  /*c9a0*/  LDSM.16.M88.4 R144, [R193+0xd000] ;  /* 0x00d00000c190783b */ /* 0x000eec0000000200 */
[----:B------:R-:W-:Y:S01]  /*c9b0*/  LDSM.16.M88.4 R132, [R192+0xd000] ;  /* 0x00d00000c084783b */ /* 0x000fe20000000200 */
[C---:B----4-:R-:W-:Y:S05]  /*c9c0*/  HMMA.16816.F32.BF16 R20, R136.reuse, R148, RZ ;  /* 0x000000948814723c */ /* 0x050fea00000418ff */
[----:B-1----:R-:W-:Y:S03]  /*c9d0*/  LDSM.16.M88.4 R176, [R193+0xf800] ;  /* 0x00f80000c1b0783b */ /* 0x002fe60000000200 */
[C---:B------:R-:W-:Y:S03]  /*c9e0*/  HMMA.16816.F32.BF16 R24, R136.reuse, R150, RZ ;  /* 0x000000968818723c */ /* 0x040fe600000418ff */
[----:B------:R-:W1:Y:S05]  /*c9f0*/  LDSM.16.M88.4 R148, [R192+0xc800] ;  /* 0x00c80000c094783b */ /* 0x000e6a0000000200 */
[C---:B-----5:R-:W-:Y:S08]  /*ca00*/  HMMA.16816.F32.BF16 R28, R136.reuse, R152, RZ ;  /* 0x00000098881c723c */ /* 0x060ff000000418ff */
[----:B------:R-:W-:Y:S01]  /*ca10*/  HMMA.16816.F32.BF16 R32, R136, R154, RZ ;  /* 0x0000009a8820723c */ /* 0x000fe200000418ff */
[----:B------:R-:W4:Y:S06]  /*ca20*/  LDSM.16.M88.4 R136, [R192+0xd800] ;  /* 0x00d80000c088783b */ /* 0x000f2c0000000200 */
[----:B------:R-:W-:Y:S01]  /*ca30*/  LDSM.16.M88.4 R152, [R191] ;  /* 0x00000000bf98783b */ /* 0x000fe20000000200 */
        /* <DEDUP_REMOVED lines=8> */
[----:B------:R-:W-:Y:S07]  /*cac0*/  LDSM.16.M88.4 R144, [R3+0xd000] ;  /* 0x00d000000390783b */ /* 0x000fee0000000200 */
[C---:B------:R-:W-:Y:S08]  /*cad0*/  HMMA.16816.F32.BF16 R28, R140.reuse, R164, R28 ;  /* 0x000000a48c1c723c */ /* 0x040ff0000004181c */
[----:B------:R-:W-:Y:S01]  /*cae0*/  HMMA.16816.F32.BF16 R32, R140, R166, R32 ;  /* 0x000000a68c20723c */ /* 0x000fe20000041820 */
[----:B------:R-:W3:Y:S06]  /*caf0*/  LDSM.16.M88.4 R140, [R3+0xc800] ;  /* 0x00c80000038c783b */ /* 0x000eec0000000200 */
[----:B------:R-:W-:Y:S01]  /*cb00*/  LDSM.16.M88.4 R164, [R196+UR5+0xf000] ;  /* 0x00f00005c4a4783b */ /* 0x000fe20008000200 */
[C---:B------:R-:W-:Y:S08]  /*cb10*/  HMMA.16816.F32.BF16 R4, R168.reuse, R172, R4 ;  /* 0x000000aca804723c */ /* 0x040ff00000041804 */
[C---:B------:R-:W-:Y:S01]  /*cb20*/  HMMA.16816.F32.BF16 R8, R168.reuse, R174, R8 ;  /* 0x000000aea808723c */ /* 0x040fe20000041808 */
[----:B------:R-:W-:Y:S07]  /*cb30*/  LDSM.16.M88.4 R172, [R193+0xf000] ;  /* 0x00f00000c1ac783b */ /* 0x000fee0000000200 */
[C---:B-1----:R-:W-:Y:S08]  /*cb40*/  HMMA.16816.F32.BF16 R12, R168.reuse, R148, R12 ;  /* 0x00000094a80c723c */ /* 0x042ff0000004180c */
[C---:B------:R-:W-:Y:S01]  /*cb50*/  HMMA.16816.F32.BF16 R16, R168.reuse, R150, R16 ;  /* 0x00000096a810723c */ /* 0x040fe20000041810 */
[----:B------:R-:W1:Y:S07]  /*cb60*/  LDSM.16.M88.4 R148, [R3+0xd800] ;  /* 0x00d800000394783b */ /* 0x000e6e0000000200 */
[C---:B------:R-:W-:Y:S08]  /*cb70*/  HMMA.16816.F32.BF16 R20, R168.reuse, R132, R20 ;  /* 0x00000084a814723c */ /* 0x040ff00000041814 */
[C---:B------:R-:W-:Y:S01]  /*cb80*/  HMMA.16816.F32.BF16 R24, R168.reuse, R134, R24 ;  /* 0x00000086a818723c */ /* 0x040fe20000041818 */
[----:B------:R-:W-:Y:S07]  /*cb90*/  LDSM.16.M88.4 R132, [R198+0x4000] ;  /* 0x00400000c684783b */ /* 0x000fee0000000200 */
[C---:B----4-:R-:W-:Y:S08]  /*cba0*/  HMMA.16816.F32.BF16 R28, R168.reuse, R136, R28 ;  /* 0x00000088a81c723c */ /* 0x050ff0000004181c */
[----:B------:R-:W-:Y:S01]  /*cbb0*/  HMMA.16816.F32.BF16 R32, R168, R138, R32 ;  /* 0x0000008aa820723c */ /* 0x000fe20000041820 */
[----:B------:R-:W4:Y:S06]  /*cbc0*/  LDSM.16.M88.4 R136, [R196+UR5+0xe000] ;  /* 0x00e00005c488783b */ /* 0x000f2c0008000200 */
[----:B------:R-:W-:Y:S01]  /*cbd0*/  LDSM.16.M88.4 R168, [R193+0xe800] ;  /* 0x00e80000c1a8783b */ /* 0x000fe20000000200 */
[C---:B--2---:R-:W-:Y:S08]  /*cbe0*/  HMMA.16816.F32.BF16 R4, R152.reuse, R156, R4 ;  /* 0x0000009c9804723c */ /* 0x044ff00000041804 */
[C---:B------:R-:W-:Y:S01]  /*cbf0*/  HMMA.16816.F32.BF16 R8, R152.reuse, R158, R8 ;  /* 0x0000009e9808723c */ /* 0x040fe20000041808 */
[----:B------:R-:W2:Y:S07]  /*cc00*/  LDSM.16.M88.4 R156, [R196+UR5+0xf800] ;  /* 0x00f80005c49c783b */ /* 0x000eae0008000200 */
[C---:B---3--:R-:W-:Y:S08]  /*cc10*/  HMMA.16816.F32.BF16 R12, R152.reuse, R140, R12 ;  /* 0x0000008c980c723c */ /* 0x048ff0000004180c */
[C---:B------:R-:W-:Y:S01]  /*cc20*/  HMMA.16816.F32.BF16 R16, R152.reuse, R142, R16 ;  /* 0x0000008e9810723c */ /* 0x040fe20000041810 */
[----:B------:R-:W-:Y:S07]  /*cc30*/  LDSM.16.M88.4 R140, [R195+0x4000] ;  /* 0x00400000c38c783b */ /* 0x000fee0000000200 */
[C---:B------:R-:W-:Y:S08]  /*cc40*/  HMMA.16816.F32.BF16 R20, R152.reuse, R144, R20 ;  /* 0x000000909814723c */ /* 0x040ff00000041814 */
[C---:B------:R-:W-:Y:S01]  /*cc50*/  HMMA.16816.F32.BF16 R24, R152.reuse, R146, R24 ;  /* 0x000000929818723c */ /* 0x040fe20000041818 */
[----:B------:R-:W3:Y:S07]  /*cc60*/  LDSM.16.M88.4 R144, [R193+0xe000] ;  /* 0x00e00000c190783b */ /* 0x000eee0000000200 */
[C---:B-1----:R-:W-:Y:S08]  /*cc70*/  HMMA.16816.F32.BF16 R28, R152.reuse, R148, R28 ;  /* 0x00000094981c723c */ /* 0x042ff0000004181c */
[----:B------:R-:W-:Y:S01]  /*cc80*/  HMMA.16816.F32.BF16 R32, R152, R150, R32 ;  /* 0x000000969820723c */ /* 0x000fe20000041820 */
[----:B------:R-:W-:Y:S06]  /*cc90*/  LDSM.16.M88.4 R148, [R192+0xe000] ;  /* 0x00e00000c094783b */ /* 0x000fec0000000200 */
[----:B------:R-:W-:Y:S01]  /*cca0*/  LDSM.16.M88.4 R152, [R192+0xe800] ;  /* 0x00e80000c098783b */ /* 0x000fe20000000200 */
[C---:B----4-:R-:W-:Y:S08]  /*ccb0*/  HMMA.16816.F32.BF16 R4, R132.reuse, R136, R4 ;  /* 0x000000888404723c */ /* 0x050ff00000041804 */
        /* <DEDUP_REMOVED lines=10> */
[----:B------:R-:W2:Y:S06]  /*cd60*/  LDSM.16.M88.4 R132, [R192+0xf000] ;  /* 0x00f00000c084783b */ /* 0x000eac0000000200 */
[----:B------:R-:W-:Y:S01]  /*cd70*/  LDSM.16.M88.4 R156, [R3+0xe000] ;  /* 0x00e00000039c783b */ /* 0x000fe20000000200 */
[C---:B---3--:R-:W-:Y:S08]  /*cd80*/  HMMA.16816.F32.BF16 R4, R140.reuse, R144, R4 ;  /* 0x000000908c04723c */ /* 0x048ff00000041804 */
[C---:B------:R-:W-:Y:S01]  /*cd90*/  HMMA.16816.F32.BF16 R8, R140.reuse, R146, R8 ;  /* 0x000000928c08723c */ /* 0x040fe20000041808 */
[----:B------:R-:W3:Y:S07]  /*cda0*/  LDSM.16.M88.4 R144, [R192+0xf800] ;  /* 0x00f80000c090783b */ /* 0x000eee0000000200 */
[C---:B------:R-:W-:Y:S08]  /*cdb0*/  HMMA.16816.F32.BF16 R12, R140.reuse, R168, R12 ;  /* 0x000000a88c0c723c */ /* 0x040ff0000004180c */
[C---:B------:R-:W-:Y:S01]  /*cdc0*/  HMMA.16816.F32.BF16 R16, R140.reuse, R170, R16 ;  /* 0x000000aa8c10723c */ /* 0x040fe20000041810 */
[----:B------:R-:W-:Y:S07]  /*cdd0*/  LDSM.16.M88.4 R168, [R196+UR5+0x10000] ;  /* 0x01000005c4a8783b */ /* 0x000fee0008000200 */
[C---:B------:R-:W-:Y:S08]  /*cde0*/  HMMA.16816.F32.BF16 R20, R140.reuse, R172, R20 ;  /* 0x000000ac8c14723c */ /* 0x040ff00000041814 */
[C---:B------:R-:W-:Y:S01]  /*cdf0*/  HMMA.16816.F32.BF16 R24, R140.reuse, R174, R24 ;  /* 0x000000ae8c18723c */ /* 0x040fe20000041818 */
[----:B------:R-:W-:Y:S07]  /*ce00*/  LDSM.16.M88.4 R172, [R3+0x10000] ;  /* 0x0100000003ac783b */ /* 0x000fee0000000200 */
[C---:B------:R-:W-:Y:S01]  /*ce10*/  HMMA.16816.F32.BF16 R28, R140.reuse, R176, R28 ;  /* 0x000000b08c1c723c */ /* 0x040fe2000004181c */
[----:B------:R-:W-:Y:S04]  /*ce20*/  IMAD.U32 R176, RZ, RZ, UR20 ;  /* 0x00000014ffb07e24 */ /* 0x000fe8000f8e00ff */
[----:B------:R-:W-:Y:S03]  /*ce30*/  IMAD R177, R176, 0x40, R199 ;  /* 0x00000040b0b17824 */ /* 0x000fe600078e02c7 */
[----:B------:R-:W-:Y:S01]  /*ce40*/  HMMA.16816.F32.BF16 R32, R140, R178, R32 ;  /* 0x000000b28c20723c */ /* 0x000fe20000041820 */
[----:B------:R-:W4:Y:S02]  /*ce50*/  LDSM.16.M88.4 R140, [R191+0x4000] ;  /* 0x00400000bf8c783b */ /* 0x000f240000000200 */
[CC--:B------:R-:W-:Y:S01]  /*ce60*/  ISETP.GT.AND P4, PT, R204.reuse, R177.reuse, PT ;  /* 0x000000b1cc00720c */ /* 0x0c0fe20003f84270 */
[----:B------:R-:W-:Y:S01]  /*ce70*/  VIADD R176, R177, 0x1 ;  /* 0x00000001b1b07836 */ /* 0x000fe20000000000 */
[----:B------:R-:W-:Y:S01]  /*ce80*/  ISETP.GT.AND P5, PT, R197, R177, PT ;  /* 0x000000b1c500720c */ /* 0x000fe20003fa4270 */
[C---:B------:R-:W-:Y:S02]  /*ce90*/  VIADD R178, R177.reuse, 0x9 ;  /* 0x00000009b1b27836 */ /* 0x040fe40000000000 */
[C---:B-1----:R-:W-:Y:S05]  /*cea0*/  HMMA.16816.F32.BF16 R4, R136.reuse, R148, R4 ;  /* 0x000000948804723c */ /* 0x042fea0000041804 */
[C---:B------:R-:W-:Y:S01]  /*ceb0*/  VIADD R223, R177.reuse, 0x11 ;  /* 0x00000011b1df7836 */ /* 0x040fe20000000000 */
[-C--:B------:R-:W-:Y:S01]  /*cec0*/  ISETP.GT.AND P6, PT, R204, R176.reuse, PT ;  /* 0x000000b0cc00720c */ /* 0x080fe20003fc4270 */
[C---:B------:R-:W-:Y:S01]  /*ced0*/  VIADD R226, R177.reuse, 0x18 ;  /* 0x00000018b1e27836 */ /* 0x040fe20000000000 */
[C---:B------:R-:W-:Y:S01]  /*cee0*/  HMMA.16816.F32.BF16 R8, R136.reuse, R150, R8 ;  /* 0x000000968808723c */ /* 0x040fe20000041808 */
[----:B------:R-:W1:Y:S02]  /*cef0*/  LDSM.16.M88.4 R148, [R3+0xe800] ;  /* 0x00e800000394783b */ /* 0x000e640000000200 */
[C---:B------:R-:W-:Y:S02]  /*cf00*/  VIADD R225, R177.reuse, 0x19 ;  /* 0x00000019b1e17836 */ /* 0x040fe40000000000 */
[C---:B------:R-:W-:Y:S02]  /*cf10*/  VIADD R227, R177.reuse, 0x20 ;  /* 0x00000020b1e37836 */ /* 0x040fe40000000000 */
[C---:B------:R-:W-:Y:S01]  /*cf20*/  VIADD R229, R177.reuse, 0x21 ;  /* 0x00000021b1e57836 */ /* 0x040fe20000000000 */
[C---:B------:R-:W-:Y:S03]  /*cf30*/  HMMA.16816.F32.BF16 R12, R136.reuse, R152, R12 ;  /* 0x00000098880c723c */ /* 0x040fe6000004180c */
[C---:B------:R-:W-:Y:S02]  /*cf40*/  VIADD R238, R177.reuse, 0x28 ;  /* 0x00000028b1ee7836 */ /* 0x040fe40000000000 */
[C---:B------:R-:W-:Y:S02]  /*cf50*/  VIADD R237, R177.reuse, 0x29 ;  /* 0x00000029b1ed7836 */ /* 0x040fe40000000000 */
[C---:B------:R-:W-:Y:S01]  /*cf60*/  VIADD R252, R177.reuse, 0x38 ;  /* 0x00000038b1fc7836 */ /* 0x040fe20000000000 */
[C---:B------:R-:W-:Y:S01]  /*cf70*/  HMMA.16816.F32.BF16 R16, R136.reuse, R154, R16 ;  /* 0x0000009a8810723c */ /* 0x040fe20000041810 */
[----:B------:R-:W5:Y:S02]  /*cf80*/  LDSM.16.M88.4 R152, [R3+0xf800] ;  /* 0x00f800000398783b */ /* 0x000f640000000200 */
[C---:B------:R-:W-:Y:S05]  /*cf90*/  VIADD R251, R177.reuse, 0x39 ;  /* 0x00000039b1fb7836 */ /* 0x040fea0000000000 */
[C---:B--2---:R-:W-:Y:S08]  /*cfa0*/  HMMA.16816.F32.BF16 R20, R136.reuse, R132, R20 ;  /* 0x000000848814723c */ /* 0x044ff00000041814 */
[C---:B------:R-:W-:Y:S01]  /*cfb0*/  HMMA.16816.F32.BF16 R24, R136.reuse, R134, R24 ;  /* 0x000000868818723c */ /* 0x040fe20000041818 */
[----:B------:R-:W2:Y:S07]  /*cfc0*/  LDSM.16.M88.4 R132, [R196+UR5+0x10800] ;  /* 0x01080005c484783b */ /* 0x000eae0008000200 */
[C---:B---3--:R-:W-:Y:S08]  /*cfd0*/  HMMA.16816.F32.BF16 R28, R136.reuse, R144, R28 ;  /* 0x00000090881c723c */ /* 0x048ff0000004181c */
[----:B------:R-:W-:Y:S01]  /*cfe0*/  HMMA.16816.F32.BF16 R32, R136, R146, R32 ;  /* 0x000000928820723c */ /* 0x000fe20000041820 */
[----:B------:R-:W3:Y:S06]  /*cff0*/  LDSM.16.M88.4 R136, [R196+UR5+0x11000] ;  /* 0x01100005c488783b */ /* 0x000eec0008000200 */
[----:B------:R-:W3:Y:S01]  /*d000*/  LDSM.16.M88.4 R144, [R196+UR5+0x11800] ;  /* 0x01180005c490783b */ /* 0x000ee20008000200 */
[C---:B----4-:R-:W-:Y:S08]  /*d010*/  HMMA.16816.F32.BF16 R4, R140.reuse, R156, R4 ;  /* 0x0000009c8c04723c */ /* 0x050ff00000041804 */
[C---:B------:R-:W-:Y:S01]  /*d020*/  HMMA.16816.F32.BF16 R8, R140.reuse, R158, R8 ;  /* 0x0000009e8c08723c */ /* 0x040fe20000041808 */
[----:B------:R-:W-:Y:S07]  /*d030*/  LDSM.16.M88.4 R156, [R192+0x10000] ;  /* 0x01000000c09c783b */ /* 0x000fee0000000200 */
[C---:B-1----:R-:W-:Y:S08]  /*d040*/  HMMA.16816.F32.BF16 R12, R140.reuse, R148, R12 ;  /* 0x000000948c0c723c */ /* 0x042ff0000004180c */
[C---:B------:R-:W-:Y:S01]  /*d050*/  HMMA.16816.F32.BF16 R16, R140.reuse, R150, R16 ;  /* 0x000000968c10723c */ /* 0x040fe20000041810 */
[----:B------:R-:W-:Y:S07]  /*d060*/  LDSM.16.M88.4 R148, [R193+0x10000] ;  /* 0x01000000c194783b */ /* 0x000fee0000000200 */
[C---:B------:R-:W-:Y:S08]  /*d070*/  HMMA.16816.F32.BF16 R20, R140.reuse, R160, R20 ;  /* 0x000000a08c14723c */ /* 0x040ff00000041814 */
[C---:B------:R-:W-:Y:S01]  /*d080*/  HMMA.16816.F32.BF16 R24, R140.reuse, R162, R24 ;  /* 0x000000a28c18723c */ /* 0x040fe20000041818 */
[----:B------:R-:W-:Y:S07]  /*d090*/  LDSM.16.M88.4 R160, [R192+0x11000] ;  /* 0x01100000c0a0783b */ /* 0x000fee0000000200 */
[C---:B-----5:R-:W-:Y:S08]  /*d0a0*/  HMMA.16816.F32.BF16 R28, R140.reuse, R152, R28 ;  /* 0x000000988c1c723c */ /* 0x060ff0000004181c */
[----:B------:R-:W-:Y:S01]  /*d0b0*/  HMMA.16816.F32.BF16 R32, R140, R154, R32 ;  /* 0x0000009a8c20723c */ /* 0x000fe20000041820 */
[----:B------:R-:W1:Y:S06]  /*d0c0*/  LDSM.16.M88.4 R140, [R195+0x8000] ;  /* 0x00800000c38c783b */ /* 0x000e6c0000000200 */
[----:B------:R-:W4:Y:S01]  /*d0d0*/  LDSM.16.M88.4 R152, [R193+0x10800] ;  /* 0x01080000c198783b */ /* 0x000f220000000200 */
[C---:B------:R-:W-:Y:S08]  /*d0e0*/  HMMA.16816.F32.BF16 R4, R164.reuse, R168, R4 ;  /* 0x000000a8a404723c */ /* 0x040ff00000041804 */
[C---:B------:R-:W-:Y:S01]  /*d0f0*/  HMMA.16816.F32.BF16 R8, R164.reuse, R170, R8 ;  /* 0x000000aaa408723c */ /* 0x040fe20000041808 */
[----:B------:R-:W-:Y:S07]  /*d100*/  LDSM.16.M88.4 R168, [R191+0x8000] ;  /* 0x00800000bfa8783b */ /* 0x000fee0000000200 */
        /* <DEDUP_REMOVED lines=13> */
[C---:B----4-:R-:W-:Y:S08]  /*d1e0*/  HMMA.16816.F32.BF16 R12, R140.reuse, R152, R12 ;  /* 0x000000988c0c723c */ /* 0x050ff0000004180c */
[C---:B------:R-:W-:Y:S08]  /*d1f0*/  HMMA.16816.F32.BF16 R16, R140.reuse, R154, R16 ;  /* 0x0000009a8c10723c */ /* 0x040ff00000041810 */
[C---:B--2---:R-:W-:Y:S08]  /*d200*/  HMMA.16816.F32.BF16 R20, R140.reuse, R132, R20 ;  /* 0x000000848c14723c */ /* 0x044ff00000041814 */
[C---:B------:R-:W-:Y:S01]  /*d210*/  HMMA.16816.F32.BF16 R24, R140.reuse, R134, R24 ;  /* 0x000000868c18723c */ /* 0x040fe20000041818 */
[----:B------:R-:W2:Y:S07]  /*d220*/  LDSM.16.M88.4 R132, [R3+0x10800] ;  /* 0x010800000384783b */ /* 0x000eae0000000200 */
[C---:B---3--:R-:W-:Y:S08]  /*d230*/  HMMA.16816.F32.BF16 R28, R140.reuse, R136, R28 ;  /* 0x000000888c1c723c */ /* 0x048ff0000004181c */
[----:B------:R-:W-:Y:S01]  /*d240*/  HMMA.16816.F32.BF16 R32, R140, R138, R32 ;  /* 0x0000008a8c20723c */ /* 0x000fe20000041820 */
[----:B------:R-:W3:Y:S06]  /*d250*/  LDSM.16.M88.4 R136, [R3+0x11000] ;  /* 0x011000000388783b */ /* 0x000eec0000000200 */
[----:B------:R-:W4:Y:S01]  /*d260*/  LDSM.16.M88.4 R140, [R3+0x11800] ;  /* 0x01180000038c783b */ /* 0x000f220000000200 */
[----:B------:R-:W-:Y:S04]  /*d270*/  DEPBAR.LE SB0, 0x0 ;  /* 0x000080000000791a */ /* 0x000fe80000000000 */
[C---:B-----5:R-:W-:Y:S01]  /*d280*/  HMMA.16816.F32.BF16 R4, R144.reuse, R156, R4 ;  /* 0x0000009c9004723c */ /* 0x060fe20000041804 */
[----:B------:R-:W-:Y:S07]  /*d290*/  BAR.SYNC.DEFER_BLOCKING 0x0 ;  /* 0x0000000000007b1d */ /* 0x000fee0000010000 */
[C---:B------:R-:W-:Y:S08]  /*d2a0*/  HMMA.16816.F32.BF16 R8, R144.reuse, R158, R8 ;  /* 0x0000009e9008723c */ /* 0x040ff00000041808 */
[C---:B-1----:R-:W-:Y:S08]  /*d2b0*/  HMMA.16816.F32.BF16 R12, R144.reuse, R148, R12 ;  /* 0x00000094900c723c */ /* 0x042ff0000004180c */
[C---:B------:R-:W-:Y:S08]  /*d2c0*/  HMMA.16816.F32.BF16 R16, R144.reuse, R150, R16 ;  /* 0x000000969010723c */ /* 0x040ff00000041810 */
[C---:B------:R-:W-:Y:S08]  /*d2d0*/  HMMA.16816.F32.BF16 R20, R144.reuse, R160, R20 ;  /* 0x000000a09014723c */ /* 0x040ff00000041814 */
[C---:B------:R-:W-:Y:S08]  /*d2e0*/  HMMA.16816.F32.BF16 R24, R144.reuse, R162, R24 ;  /* 0x000000a29018723c */ /* 0x040ff00000041818 */
[C---:B------:R-:W-:Y:S08]  /*d2f0*/  HMMA.16816.F32.BF16 R28, R144.reuse, R164, R28 ;  /* 0x000000a4901c723c */ /* 0x040ff0000004181c */
[----:B------:R-:W-:Y:S08]  /*d300*/  HMMA.16816.F32.BF16 R32, R144, R166, R32 ;  /* 0x000000a69020723c */ /* 0x000ff00000041820 */
[C---:B------:R-:W-:Y:S08]  /*d310*/  HMMA.16816.F32.BF16 R4, R168.reuse, R172, R4 ;  /* 0x000000aca804723c */ /* 0x040ff00000041804 */
[C---:B------:R-:W-:Y:S08]  /*d320*/  HMMA.16816.F32.BF16 R8, R168.reuse, R174, R8 ;  /* 0x000000aea808723c */ /* 0x040ff00000041808 */
[C---:B--2---:R-:W-:Y:S03]  /*d330*/  HMMA.16816.F32.BF16 R12, R168.reuse, R132, R12 ;  /* 0x00000084a80c723c */ /* 0x044fe6000004180c */
[----:B------:R-:W-:Y:S01]  /*d340*/  FSEL R179, R4, -INF , !P4 ;  /* 0xff80000004b37808 */ /* 0x000fe20006000000 */
[----:B------:R-:W-:Y:S01]  /*d350*/  VIADD R133, R177, 0x8 ;  /* 0x00000008b1857836 */ /* 0x000fe20000000000 */
[----:B------:R-:W-:Y:S02]  /*d360*/  ISETP.GT.AND P4, PT, R197, R176, PT ;  /* 0x000000b0c500720c */ /* 0x000fe40003f84270 */
[----:B------:R-:W-:Y:S01]  /*d370*/  FSEL R216, R6, -INF , !P5 ;  /* 0xff80000006d87808 */ /* 0x000fe20006800000 */
[C---:B------:R-:W-:Y:S03]  /*d380*/  HMMA.16816.F32.BF16 R16, R168.reuse, R134, R16 ;  /* 0x00000086a810723c */ /* 0x040fe60000041810 */
[----:B------:R-:W-:Y:S01]  /*d390*/  FSEL R218, R7, -INF , !P4 ;  /* 0xff80000007da7808 */ /* 0x000fe20006000000 */
[----:B------:R-:W-:Y:S01]  /*d3a0*/  VIADD R134, R177, 0x10 ;  /* 0x00000010b1867836 */ /* 0x000fe20000000000 */
[-C--:B------:R-:W-:Y:S02]  /*d3b0*/  ISETP.GT.AND P4, PT, R204, R133.reuse, PT ;  /* 0x00000085cc00720c */ /* 0x080fe40003f84270 */
[C---:B------:R-:W-:Y:S01]  /*d3c0*/  ISETP.GT.AND P5, PT, R197.reuse, R133, PT ;  /* 0x00000085c500720c */ /* 0x040fe20003fa4270 */
[C---:B---3--:R-:W-:Y:S03]  /*d3d0*/  HMMA.16816.F32.BF16 R20, R168.reuse, R136, R20 ;  /* 0x00000088a814723c */ /* 0x048fe60000041814 */
[----:B------:R-:W-:Y:S02]  /*d3e0*/  FSEL R220, R8, -INF , !P4 ;  /* 0xff80000008dc7808 */ /* 0x000fe40006000000 */
[----:B------:R-:W-:Y:S02]  /*d3f0*/  ISETP.GT.AND P4, PT, R197, R178, PT ;  /* 0x000000b2c500720c */ /* 0x000fe40003f84270 */
[----:B------:R-:W-:Y:S01]  /*d400*/  FSEL R191, R5, -INF , !P6 ;  /* 0xff80000005bf7808 */ /* 0x000fe20007000000 */
[C---:B------:R-:W-:Y:S03]  /*d410*/  HMMA.16816.F32.BF16 R24, R168.reuse, R138, R24 ;  /* 0x0000008aa818723c */ /* 0x040fe60000041818 */
[----:B------:R-:W-:Y:S02]  /*d420*/  FSEL R224, R11, -INF , !P4 ;  /* 0xff8000000be07808 */ /* 0x000fe40006000000 */
[C---:B------:R-:W-:Y:S02]  /*d430*/  ISETP.GT.AND P4, PT, R204.reuse, R134, PT ;  /* 0x00000086cc00720c */ /* 0x040fe40003f84270 */
[----:B------:R-:W-:Y:S01]  /*d440*/  ISETP.GT.AND P6, PT, R204, R178, PT ;  /* 0x000000b2cc00720c */ /* 0x000fe20003fc4270 */
[C---:B----4-:R-:W-:Y:S03]  /*d450*/  HMMA.16816.F32.BF16 R28, R168.reuse, R140, R28 ;  /* 0x0000008ca81c723c */ /* 0x050fe6000004181c */
[----:B------:R-:W-:Y:S02]  /*d460*/  FSEL R232, R12, -INF , !P4 ;  /* 0xff8000000ce87808 */ /* 0x000fe40006000000 */
[----:B------:R-:W-:Y:S02]  /*d470*/  ISETP.GT.AND P4, PT, R197, R223, PT ;  /* 0x000000dfc500720c */ /* 0x000fe40003f84270 */
[----:B------:R-:W-:Y:S01]  /*d480*/  FSEL R222, R10, -INF , !P5 ;  /* 0xff8000000ade7808 */ /* 0x000fe20006800000 */
[----:B------:R-:W-:Y:S03]  /*d490*/  HMMA.16816.F32.BF16 R32, R168, R142, R32 ;  /* 0x0000008ea820723c */ /* 0x000fe60000041820 */
[----:B------:R-:W-:Y:S02]  /*d4a0*/  FSEL R233, R15, -INF , !P4 ;  /* 0xff8000000fe97808 */ /* 0x000fe40006000000 */
[----:B------:R-:W-:Y:S02]  /*d4b0*/  ISETP.GT.AND P4, PT, R204, R226, PT ;  /* 0x000000e2cc00720c */ /* 0x000fe40003f84270 */
[C---:B------:R-:W-:Y:S02]  /*d4c0*/  ISETP.GT.AND P5, PT, R197.reuse, R134, PT ;  /* 0x00000086c500720c */ /* 0x040fe40003fa4270 */
[----:B------:R-:W-:Y:S02]  /*d4d0*/  FSEL R228, R16, -INF , !P4 ;  /* 0xff80000010e47808 */ /* 0x000fe40006000000 */
[----:B------:R-:W-:Y:S02]  /*d4e0*/  ISETP.GT.AND P4, PT, R197, R225, PT ;  /* 0x000000e1c500720c */ /* 0x000fe40003f84270 */
[----:B------:R-:W-:Y:S02]  /*d4f0*/  FSEL R221, R9, -INF , !P6 ;  /* 0xff80000009dd7808 */ /* 0x000fe40007000000 */
[----:B------:R-:W-:Y:S02]  /*d500*/  FSEL R231, R19, -INF , !P4 ;  /* 0xff80000013e77808 */ /* 0x000fe40006000000 */
[C---:B------:R-:W-:Y:S02]  /*d510*/  ISETP.GT.AND P4, PT, R204.reuse, R227, PT ;  /* 0x000000e3cc00720c */ /* 0x040fe40003f84270 */
[----:B------:R-:W-:Y:S02]  /*d520*/  ISETP.GT.AND P6, PT, R204, R223, PT ;  /* 0x000000dfcc00720c */ /* 0x000fe40003fc4270 */
[----:B------:R-:W-:Y:S01]  /*d530*/  FSEL R235, R14, -INF , !P5 ;  /* 0xff8000000eeb7808 */ /* 0x000fe20006800000 */
[----:B------:R-:W-:Y:S01]  /*d540*/  VIADD R14, R177, 0x31 ;  /* 0x00000031b10e7836 */ /* 0x000fe20000000000 */
[----:B------:R-:W-:Y:S02]  /*d550*/  ISETP.GT.AND P5, PT, R197, R226, PT ;  /* 0x000000e2c500720c */ /* 0x000fe40003fa4270 */
[----:B------:R-:W-:Y:S02]  /*d560*/  FSEL R243, R20, -INF , !P4 ;  /* 0xff80000014f37808 */ /* 0x000fe40006000000 */
[----:B------:R-:W-:Y:S01]  /*d570*/  FSEL R230, R13, -INF , !P6 ;  /* 0xff8000000de67808 */ /* 0x000fe20007000000 */
[----:B------:R-:W-:Y:S01]  /*d580*/  VIADD R13, R177, 0x30 ;  /* 0x00000030b10d7836 */ /* 0x000fe20000000000 */
[C---:B------:R-:W-:Y:S02]  /*d590*/  ISETP.GT.AND P4, PT, R197.reuse, R229, PT ;  /* 0x000000e5c500720c */ /* 0x040fe40003f84270 */
[----:B------:R-:W-:Y:S02]  /*d5a0*/  ISETP.GT.AND P6, PT, R204, R225, PT ;  /* 0x000000e1cc00720c */ /* 0x000fe40003fc4270 */
[----:B------:R-:W-:Y:S02]  /*d5b0*/  FSEL R234, R18, -INF , !P5 ;  /* 0xff80000012ea7808 */ /* 0x000fe40006800000 */
[----:B------:R-:W-:Y:S02]  /*d5c0*/  ISETP.GT.AND P5, PT, R197, R227, PT ;  /* 0x000000e3c500720c */ /* 0x000fe40003fa4270 */
[----:B------:R-:W-:Y:S02]  /*d5d0*/  FSEL R240, R23, -INF , !P4 ;  /* 0xff80000017f07808 */ /* 0x000fe40006000000 */
[----:B------:R-:W-:Y:S02]  /*d5e0*/  FSEL R236, R17, -INF , !P6 ;  /* 0xff80000011ec7808 */ /* 0x000fe40007000000 */
[CC--:B------:R-:W-:Y:S02]  /*d5f0*/  ISETP.GT.AND P4, PT, R204.reuse, R238.reuse, PT ;  /* 0x000000eecc00720c */ /* 0x0c0fe40003f84270 */
[----:B------:R-:W-:Y:S02]  /*d600*/  ISETP.GT.AND P6, PT, R204, R229, PT ;  /* 0x000000e5cc00720c */ /* 0x000fe40003fc4270 */
[----:B------:R-:W-:Y:S02]  /*d610*/  FSEL R241, R22, -INF , !P5 ;  /* 0xff80000016f17808 */ /* 0x000fe40006800000 */
[----:B------:R-:W-:Y:S02]  /*d620*/  ISETP.GT.AND P5, PT, R197, R238, PT ;  /* 0x000000eec500720c */ /* 0x000fe40003fa4270 */
[----:B------:R-:W-:Y:S02]  /*d630*/  FSEL R18, R24, -INF , !P4 ;  /* 0xff80000018127808 */ /* 0x000fe40006000000 */
[----:B------:R-:W-:Y:S02]  /*d640*/  FSEL R242, R21, -INF , !P6 ;  /* 0xff80000015f27808 */ /* 0x000fe40007000000 */
[-C--:B------:R-:W-:Y:S02]  /*d650*/  ISETP.GT.AND P4, PT, R197, R237.reuse, PT ;  /* 0x000000edc500720c */ /* 0x080fe40003f84270 */
[----:B------:R-:W-:Y:S02]  /*d660*/  ISETP.GT.AND P6, PT, R204, R237, PT ;  /* 0x000000edcc00720c */ /* 0x000fe40003fc4270 */
[----:B------:R-:W-:Y:S02]  /*d670*/  FSEL R26, R26, -INF , !P5 ;  /* 0xff8000001a1a7808 */ /* 0x000fe40006800000 */
[----:B------:R-:W-:Y:S02]  /*d680*/  FSEL R27, R27, -INF , !P4 ;  /* 0xff8000001b1b7808 */ /* 0x000fe40006000000 */
[CC--:B------:R-:W-:Y:S02]  /*d690*/  ISETP.GT.AND P5, PT, R204.reuse, R13.reuse, PT ;  /* 0x0000000dcc00720c */ /* 0x0c0fe40003fa4270 */
[----:B------:R-:W-:Y:S02]  /*d6a0*/  FSEL R25, R25, -INF , !P6 ;  /* 0xff80000019197808 */ /* 0x000fe40007000000 */
[-C--:B------:R-:W-:Y:S02]  /*d6b0*/  ISETP.GT.AND P4, PT, R204, R14.reuse, PT ;  /* 0x0000000ecc00720c */ /* 0x080fe40003f84270 */
[C---:B------:R-:W-:Y:S02]  /*d6c0*/  ISETP.GT.AND P6, PT, R197.reuse, R13, PT ;  /* 0x0000000dc500720c */ /* 0x040fe40003fc4270 */
[----:B------:R-:W-:Y:S02]  /*d6d0*/  FSEL R17, R28, -INF , !P5 ;  /* 0xff8000001c117808 */ /* 0x000fe40006800000 */
[----:B------:R-:W-:Y:S02]  /*d6e0*/  ISETP.GT.AND P5, PT, R197, R14, PT ;  /* 0x0000000ec500720c */ /* 0x000fe40003fa4270 */
[----:B------:R-:W-:Y:S02]  /*d6f0*/  FSEL R29, R29, -INF , !P4 ;  /* 0xff8000001d1d7808 */ /* 0x000fe40006000000 */
[-C--:B------:R-:W-:Y:S02]  /*d700*/  ISETP.GT.AND P4, PT, R204, R252.reuse, PT ;  /* 0x000000fccc00720c */ /* 0x080fe40003f84270 */
[----:B------:R-:W-:Y:S02]  /*d710*/  FSEL R30, R30, -INF , !P6 ;  /* 0xff8000001e1e7808 */ /* 0x000fe40007000000 */
[-C--:B------:R-:W-:Y:S02]  /*d720*/  ISETP.GT.AND P6, PT, R204, R251.reuse, PT ;  /* 0x000000fbcc00720c */ /* 0x080fe40003fc4270 */
[----:B------:R-:W-:Y:S02]  /*d730*/  FSEL R31, R31, -INF , !P5 ;  /* 0xff8000001f1f7808 */ /* 0x000fe40006800000 */
[C---:B------:R-:W-:Y:S02]  /*d740*/  ISETP.GT.AND P5, PT, R197.reuse, R252, PT ;  /* 0x000000fcc500720c */ /* 0x040fe40003fa4270 */
[----:B------:R-:W-:Y:S02]  /*d750*/  FSEL R15, R32, -INF , !P4 ;  /* 0xff800000200f7808 */ /* 0x000fe40006000000 */
[----:B------:R-:W-:Y:S02]  /*d760*/  ISETP.GT.AND P4, PT, R197, R251, PT ;  /* 0x000000fbc500720c */ /* 0x000fe40003f84270 */
[----:B------:R-:W-:Y:S02]  /*d770*/  FSEL R33, R33, -INF , !P6 ;  /* 0xff80000021217808 */ /* 0x000fe40007000000 */
[-C--:B------:R-:W-:Y:S02]  /*d780*/  ISETP.GE.AND P6, PT, R177, R203.reuse, PT ;  /* 0x000000cbb100720c */ /* 0x080fe40003fc6270 */
[----:B------:R-:W-:Y:S02]  /*d790*/  FSEL R34, R34, -INF , !P5 ;  /* 0xff80000022227808 */ /* 0x000fe40006800000 */
[----:B------:R-:W-:Y:S02]  /*d7a0*/  FSEL R35, R35, -INF , !P4 ;  /* 0xff80000023237808 */ /* 0x000fe40006000000 */
[CC--:B------:R-:W-:Y:S02]  /*d7b0*/  ISETP.GE.AND P5, PT, R176.reuse, R203.reuse, PT ;  /* 0x000000cbb000720c */ /* 0x0c0fe40003fa6270 */
[-C--:B------:R-:W-:Y:S02]  /*d7c0*/  ISETP.GE.AND P4, PT, R177, R202.reuse, PT ;  /* 0x000000cab100720c */ /* 0x080fe40003f86270 */
[----:B------:R-:W-:Y:S02]  /*d7d0*/  FSEL R246, R179, -INF , !P6 ;  /* 0xff800000b3f67808 */ /* 0x000fe40007000000 */
[-C--:B------:R-:W-:Y:S02]  /*d7e0*/  ISETP.GE.AND P6, PT, R176, R202.reuse, PT ;  /* 0x000000cab000720c */ /* 0x080fe40003fc6270 */
[----:B------:R-:W-:Y:S02]  /*d7f0*/  FSEL R244, R191, -INF , !P5 ;  /* 0xff800000bff47808 */ /* 0x000fe40006800000 */
[CC--:B------:R-:W-:Y:S02]  /*d800*/  ISETP.GE.AND P5, PT, R133.reuse, R203.reuse, PT ;  /* 0x000000cb8500720c */ /* 0x0c0fe40003fa6270 */
[----:B------:R-:W-:Y:S02]  /*d810*/  FSEL R247, R216, -INF , !P4 ;  /* 0xff800000d8f77808 */ /* 0x000fe40006000000 */
[-C--:B------:R-:W-:Y:S02]  /*d820*/  ISETP.GE.AND P4, PT, R178, R203.reuse, PT ;  /* 0x000000cbb200720c */ /* 0x080fe40003f86270 */
[----:B------:R-:W-:Y:S02]  /*d830*/  FSEL R245, R218, -INF , !P6 ;  /* 0xff800000daf57808 */ /* 0x000fe40007000000 */
[-C--:B------:R-:W-:Y:S02]  /*d840*/  ISETP.GE.AND P6, PT, R133, R202.reuse, PT ;  /* 0x000000ca8500720c */ /* 0x080fe40003fc6270 */
[----:B------:R-:W-:Y:S02]  /*d850*/  FSEL R248, R220, -INF , !P5 ;  /* 0xff800000dcf87808 */ /* 0x000fe40006800000 */
        /* <DEDUP_REMOVED lines=20> */
[----:B------:R-:W-:Y:S02]  /*d9a0*/  ISETP.GE.AND P4, PT, R229, R203, PT ;  /* 0x000000cbe500720c */ /* 0x000fe40003f86270 */
[----:B------:R-:W-:Y:S02]  /*d9b0*/  FSEL R231, R231, -INF , !P6 ;  /* 0xff800000e7e77808 */ /* 0x000fe40007000000 */
[----:B------:R-:W-:Y:S02]  /*d9c0*/  ISETP.GE.AND P6, PT, R227, R202, PT ;  /* 0x000000cae300720c */ /* 0x000fe40003fc6270 */
[----:B------:R-:W-:Y:S02]  /*d9d0*/  FMNMX3.FTZ R133, R0, R246, R244, !PT ;  /* 0x000000f600857276 */ /* 0x000fe400078100f4 */
[----:B------:R-:W-:Y:S02]  /*d9e0*/  FSEL R224, R243, -INF , !P5 ;  /* 0xff800000f3e07808 */ /* 0x000fe40006800000 */
[----:B------:R-:W-:Y:S02]  /*d9f0*/  ISETP.GE.AND P5, PT, R229, R202, PT ;  /* 0x000000cae500720c */ /* 0x000fe40003fa6270 */
[----:B------:R-:W-:Y:S02]  /*da00*/  FSEL R222, R242, -INF , !P4 ;  /* 0xff800000f2de7808 */ /* 0x000fe40006000000 */
[----:B------:R-:W-:Y:S02]  /*da10*/  FMNMX3.FTZ R134, R2, R247, R245, !PT ;  /* 0x000000f702867276 */ /* 0x000fe400078100f5 */
[-C--:B------:R-:W-:Y:S02]  /*da20*/  ISETP.GE.AND P4, PT, R238, R203.reuse, PT ;  /* 0x000000cbee00720c */ /* 0x080fe40003f86270 */
[----:B------:R-:W-:Y:S02]  /*da30*/  FSEL R229, R241, -INF , !P6 ;  /* 0xff800000f1e57808 */ /* 0x000fe40007000000 */
[----:B------:R-:W-:Y:S02]  /*da40*/  FMNMX3.FTZ R133, R133, R248, R250, !PT ;  /* 0x000000f885857276 */ /* 0x000fe400078100fa */
[----:B------:R-:W-:Y:S02]  /*da50*/  ISETP.GE.AND P6, PT, R237, R203, PT ;  /* 0x000000cbed00720c */ /* 0x000fe40003fc6270 */
[----:B------:R-:W-:Y:S02]  /*da60*/  FMNMX3.FTZ R134, R134, R249, R239, !PT ;  /* 0x000000f986867276 */ /* 0x000fe400078100ef */
[----:B------:R-:W-:Y:S02]  /*da70*/  FSEL R220, R18, -INF , !P4 ;  /* 0xff80000012dc7808 */ /* 0x000fe40006000000 */
[----:B------:R-:W-:Y:S02]  /*da80*/  FMNMX3.FTZ R133, R133, R232, R230, !PT ;  /* 0x000000e885857276 */ /* 0x000fe400078100e6 */
[----:B------:R-:W-:Y:S02]  /*da90*/  ISETP.GE.AND P4, PT, R237, R202, PT ;  /* 0x000000caed00720c */ /* 0x000fe40003f86270 */
[----:B------:R-:W-:Y:S02]  /*daa0*/  FSEL R218, R25, -INF , !P6 ;  /* 0xff80000019da7808 */ /* 0x000fe40007000000 */
[----:B------:R-:W-:Y:S02]  /*dab0*/  ISETP.GE.AND P6, PT, R13, R203, PT ;  /* 0x000000cb0d00720c */ /* 0x000fe40003fc6270 */
[----:B------:R-:W-:Y:S02]  /*dac0*/  FMNMX3.FTZ R134, R134, R235, R233, !PT ;  /* 0x000000eb86867276 */ /* 0x000fe400078100e9 */
[----:B------:R-:W-:Y:S02]  /*dad0*/  FMNMX3.FTZ R133, R133, R228, R226, !PT ;  /* 0x000000e485857276 */ /* 0x000fe400078100e2 */
[----:B------:R-:W-:Y:S02]  /*dae0*/  FSEL R227, R240, -INF , !P5 ;  /* 0xff800000f0e37808 */ /* 0x000fe40006800000 */
[----:B------:R-:W-:Y:S02]  /*daf0*/  FSEL R223, R27, -INF , !P4 ;  /* 0xff8000001bdf7808 */ /* 0x000fe40006000000 */
[-C--:B------:R-:W-:Y:S02]  /*db00*/  ISETP.GE.AND P5, PT, R238, R202.reuse, PT ;  /* 0x000000caee00720c */ /* 0x080fe40003fa6270 */
[C---:B------:R-:W-:Y:S02]  /*db10*/  ISETP.GE.AND P4, PT, R14.reuse, R203, PT ;  /* 0x000000cb0e00720c */ /* 0x040fe40003f86270 */
[----:B------:R-:W-:Y:S02]  /*db20*/  FSEL R216, R17, -INF , !P6 ;  /* 0xff80000011d87808 */ /* 0x000fe40007000000 */
[----:B------:R-:W-:Y:S02]  /*db30*/  ISETP.GE.AND P6, PT, R14, R202, PT ;  /* 0x000000ca0e00720c */ /* 0x000fe40003fc6270 */
[----:B------:R-:W-:Y:S02]  /*db40*/  FMNMX3.FTZ R134, R134, R221, R231, !PT ;  /* 0x000000dd86867276 */ /* 0x000fe400078100e7 */
[----:B------:R-:W-:Y:S02]  /*db50*/  FMNMX3.FTZ R133, R133, R224, R222, !PT ;  /* 0x000000e085857276 */ /* 0x000fe400078100de */
[----:B------:R-:W-:Y:S02]  /*db60*/  FSEL R225, R26, -INF , !P5 ;  /* 0xff8000001ae17808 */ /* 0x000fe40006800000 */
[----:B------:R-:W-:Y:S02]  /*db70*/  FSEL R178, R29, -INF , !P4 ;  /* 0xff8000001db27808 */ /* 0x000fe40006000000 */
[----:B------:R-:W-:Y:S02]  /*db80*/  ISETP.GE.AND P5, PT, R13, R202, PT ;  /* 0x000000ca0d00720c */ /* 0x000fe40003fa6270 */
[----:B------:R-:W-:Y:S02]  /*db90*/  ISETP.GE.AND P4, PT, R252, R203, PT ;  /* 0x000000cbfc00720c */ /* 0x000fe40003f86270 */
[----:B------:R-:W-:Y:S02]  /*dba0*/  FSEL R179, R31, -INF , !P6 ;  /* 0xff8000001fb37808 */ /* 0x000fe40007000000 */
[----:B------:R-:W-:Y:S02]  /*dbb0*/  FMNMX3.FTZ R134, R134, R229, R227, !PT ;  /* 0x000000e586867276 */ /* 0x000fe400078100e3 */
[----:B------:R-:W-:Y:S02]  /*dbc0*/  ISETP.GE.AND P6, PT, R251, R203, PT ;  /* 0x000000cbfb00720c */ /* 0x000fe40003fc6270 */
[----:B------:R-:W-:Y:S02]  /*dbd0*/  FMNMX3.FTZ R133, R133, R220, R218, !PT ;  /* 0x000000dc85857276 */ /* 0x000fe400078100da */
[----:B------:R-:W-:Y:S02]  /*dbe0*/  FSEL R191, R30, -INF , !P5 ;  /* 0xff8000001ebf7808 */ /* 0x000fe40006800000 */
[----:B------:R-:W-:Y:S02]  /*dbf0*/  FSEL R177, R15, -INF , !P4 ;  /* 0xff8000000fb17808 */ /* 0x000fe40006000000 */
[----:B------:R-:W-:Y:S02]  /*dc00*/  FMNMX3.FTZ R234, R134, R225, R223, !PT ;  /* 0x000000e186ea7276 */ /* 0x000fe400078100df */
[-C--:B------:R-:W-:Y:S02]  /*dc10*/  ISETP.GE.AND P5, PT, R252, R202.reuse, PT ;  /* 0x000000cafc00720c */ /* 0x080fe40003fa6270 */
[----:B------:R-:W-:Y:S02]  /*dc20*/  ISETP.GE.AND P4, PT, R251, R202, PT ;  /* 0x000000cafb00720c */ /* 0x000fe40003f86270 */
[----:B------:R-:W-:Y:S02]  /*dc30*/  FSEL R176, R33, -INF , !P6 ;  /* 0xff80000021b07808 */ /* 0x000fe40007000000 */
[----:B------:R-:W-:Y:S02]  /*dc40*/  FMNMX3.FTZ R236, R133, R216, R178, !PT ;  /* 0x000000d885ec7276 */ /* 0x000fe400078100b2 */
[----:B------:R-:W-:Y:S02]  /*dc50*/  FMNMX3.FTZ R6, R234, R191, R179, !PT ;  /* 0x000000bfea067276 */ /* 0x000fe400078100b3 */
[----:B------:R-:W-:Y:S02]  /*dc60*/  FSEL R134, R34, -INF , !P5 ;  /* 0xff80000022867808 */ /* 0x000fe40006800000 */
[----:B------:R-:W-:Y:S02]  /*dc70*/  FSEL R133, R35, -INF , !P4 ;  /* 0xff80000023857808 */ /* 0x000fe40006000000 */
[----:B------:R-:W-:Y:S01]  /*dc80*/  FMNMX3.FTZ R234, R236, R177, R176, !PT ;  /* 0x000000b1ecea7276 */ /* 0x000fe200078100b0 */
[----:B------:R-:W-:Y:S06]  /*dc90*/  BRA.U.ANY UP0, `(.L_x_471) ;  /* 0xffffffe5003c7547 */ /* 0x000fec000b93ffff */
.L_x_470:
[----:B------:R-:W2:Y:S01]  /*dca0*/  SHFL.BFLY PT, R7, R234, 0x2, 0x1f ;  /* 0x0c401f00ea077f89 */ /* 0x000ea200000e0000 */
[----:B------:R-:W-:Y:S01]  /*dcb0*/  FMNMX3.FTZ R6, R6, R134, R133, !PT ;  /* 0x0000008606067276 */ /* 0x000fe20007810085 */
[----:B------:R-:W-:Y:S01]  /*dcc0*/  UISETP.GT.AND UP0, UPT, UR20, UR18, UPT ;  /* 0x000000121400728c */ /* 0x000fe2000bf04270 */
[----:B------:R-:W-:Y:S05]  /*dcd0*/  MOV R164, R211 ;  /* 0x000000d300a47202 */ /* 0x000fea0000000f00 */
[----:B-1----:R-:W-:Y:S01]  /*dce0*/  LDSM.16.MT88.4 R12, [R186+0x12000] ;  /* 0x01200000ba0c783b */ /* 0x002fe20000004200 */
[----:B------:R-:W-:Y:S01]  /*dcf0*/  @P2 IADD3 R164, PT, PT, R212, -0x40, RZ ;  /* 0xffffffc0d4a42810 */ /* 0x000fe20007ffe0ff */
[----:B------:R-:W-:Y:S03]  /*dd00*/  UIADD3 UR20, UPT, UPT, UR20, -0x1, URZ ;  /* 0xffffffff14147890 */ /* 0x000fe6000fffe0ff */
[----:B------:R-:W-:Y:S03]  /*dd10*/  IADD3 R135, PT, PT, R181, R164, RZ ;  /* 0x000000a4b5877210 */ /* 0x000fe60007ffe0ff */
[----:B------:R-:W1:Y:S08]  /*dd20*/  SHFL.BFLY PT, R3, R6, 0x2, 0x1f ;  /* 0x0c401f0006037f89 */ /* 0x000e7000000e0000 */
[----:B------:R-:W-:Y:S08]  /*dd30*/  LDSM.16.MT88.4 R20, [R185+0x12000] ;  /* 0x01200000b914783b */ /* 0x000ff00000004200 */
[----:B------:R-:W-:Y:S08]  /*dd40*/  LDSM.16.MT88.4 R28, [R164] ;  /* 0x00000000a41c783b */ /* 0x000ff00000004200 */
        /* <DEDUP_REMOVED lines=21> */
[--C-:B------:R-:W-:Y:S01]  /*dea0*/  FFMA.FTZ R173, R246, UR4, -R145.reuse ;  /* 0x00000004f6ad7c23 */ /* 0x100fe20008010891 */
[----:B------:R-:W-:Y:S01]  /*deb0*/  FADD.FTZ R0, -R5, R2 ;  /* 0x0000000205007221 */ /* 0x000fe20000010100 */
[--C-:B------:R-:W-:Y:S01]  /*dec0*/  FFMA.FTZ R169, R244, UR4, -R145.reuse ;  /* 0x00000004f4a97c23 */ /* 0x100fe20008010891 */
[--C-:B------:R-:W-:Y:S01]  /*ded0*/  FFMA.FTZ R171, R247, UR4, -R144.reuse ;  /* 0x00000004f7ab7c23 */ /* 0x100fe20008010890 */
[--C-:B------:R-:W-:Y:S01]  /*dee0*/  FFMA.FTZ R166, R245, UR4, -R144.reuse ;  /* 0x00000004f5a67c23 */ /* 0x100fe20008010890 */
        /* <DEDUP_REMOVED lines=29> */
[----:B------:R-:W2:Y:S01]  /*e0c0*/  MUFU.EX2 R166, R166 ;  /* 0x000000a600a67308 */ /* 0x000ea20000000800 */
[----:B-1----:R-:W-:Y:S01]  /*e0d0*/  F2FP.BF16.F32.PACK_AB R136, R169, R173 ;  /* 0x000000ada988723e */ /* 0x002fe200000010ff */
[--C-:B------:R-:W-:Y:S01]  /*e0e0*/  FFMA.FTZ R216, R216, UR4, -R145.reuse ;  /* 0x00000004d8d87c23 */ /* 0x100fe20008010891 */
[--C-:B------:R-:W-:Y:S01]  /*e0f0*/  FFMA.FTZ R177, R177, UR4, -R145.reuse ;  /* 0x00000004b1b17c23 */ /* 0x100fe20008010891 */
[----:B------:R-:W-:Y:S06]  /*e100*/  FFMA.FTZ R145, R176, UR4, -R145 ;  /* 0x00000004b0917c23 */ /* 0x000fec0008010891 */
[----:B------:R-:W-:Y:S10]  /*e110*/  MUFU.EX2 R168, R168 ;  /* 0x000000a800a87308 */ /* 0x000ff40000000800 */
[----:B------:R-:W1:Y:S01]  /*e120*/  MUFU.EX2 R167, R167 ;  /* 0x000000a700a77308 */ /* 0x000e620000000800 */
[----:B--2---:R-:W-:Y:S09]  /*e130*/  F2FP.BF16.F32.PACK_AB R137, R166, R171 ;  /* 0x000000aba689723e */ /* 0x004ff200000010ff */
[----:B------:R-:W-:Y:S10]  /*e140*/  MUFU.EX2 R165, R165 ;  /* 0x000000a500a57308 */ /* 0x000ff40000000800 */
[----:B------:R-:W2:Y:S01]  /*e150*/  MUFU.EX2 R170, R170 ;  /* 0x000000aa00aa7308 */ /* 0x000ea20000000800 */
[----:B-1----:R-:W-:Y:S09]  /*e160*/  F2FP.BF16.F32.PACK_AB R138, R167, R168 ;  /* 0x000000a8a78a723e */ /* 0x002ff200000010ff */
[----:B------:R-:W1:Y:S10]  /*e170*/  MUFU.EX2 R2, R6 ;  /* 0x0000000600027308 */ /* 0x000e740000000800 */
[----:B------:R-:W3:Y:S01]  /*e180*/  MUFU.EX2 R0, R8 ;  /* 0x0000000800007308 */ /* 0x000ee20000000800 */
[----:B--2---:R-:W-:Y:S09]  /*e190*/  F2FP.BF16.F32.PACK_AB R139, R170, R165 ;  /* 0x000000a5aa8b723e */ /* 0x004ff200000010ff */
        /* <DEDUP_REMOVED lines=9> */
[C---:B---3--:R-:W-:Y:S01]  /*e230*/  FMUL.FTZ R6, R0.reuse, R130 ;  /* 0x0000008200067220 */ /* 0x048fe20000410000 */
        /* <DEDUP_REMOVED lines=25> */
[----:B------:R-:W3:Y:S01]  /*e3d0*/  LDSM.16.MT88.4 R120, [R135] ;  /* 0x000000008778783b */ /* 0x000ee20000004200 */
        /* <DEDUP_REMOVED lines=37> */
[C---:B---3--:R-:W-:Y:S01]  /*e630*/  HMMA.16816.F32.BF16 R28, R136.reuse, R120, R28 ;  /* 0x00000078881c723c */ /* 0x048fe2000004181c */
[----:B--2---:R-:W-:Y:S01]  /*e640*/  LDSM.16.MT88.4 R144, [R186+0x15800] ;  /* 0x01580000ba90783b */ /* 0x004fe20000004200 */
        /* <DEDUP_REMOVED lines=71> */
[----:B------:R-:W-:Y:S01]  /*eac0*/  FADD.FTZ R173, R169, R173 ;  /* 0x000000ada9ad7221 */ /* 0x000fe20000010000 */
[----:B------:R-:W-:Y:S02]  /*ead0*/  MOV R0, R132 ;  /* 0x0000008400007202 */ /* 0x000fe40000000f00 */
        /* <DEDUP_REMOVED lines=54> */
[C---:B------:R-:W-:Y:S08]  /*ee40*/  HMMA.16816.F32.BF16 R52, R100.reuse, R128, R52 ;  /* 0x000000806434723c */ /* 0x040ff00000041834 */
[C---:B------:R-:W-:Y:S01]  /*ee50*/  HMMA.16816.F32.BF16 R56, R100.reuse, R130, R56 ;  /* 0x000000826438723c */ /* 0x040fe20000041838 */
[----:B------:R-:W-:Y:S07]  /*ee60*/  LDSM.16.MT88.4 R128, [R186+0x15000] ;  /* 0x01500000ba80783b */ /* 0x000fee0000004200 */
[C---:B----4-:R-:W-:Y:S08]  /*ee70*/  HMMA.16816.F32.BF16 R60, R100.reuse, R136, R60 ;  /* 0x00000088643c723c */ /* 0x050ff0000004183c */
[C---:B------:R-:W-:Y:S01]  /*ee80*/  HMMA.16816.F32.BF16 R64, R100.reuse, R138, R64 ;  /* 0x0000008a6440723c */ /* 0x040fe20000041840 */
[----:B------:R-:W-:Y:S07]  /*ee90*/  LDSM.16.MT88.4 R136, [R164+0x3000] ;  /* 0x00300000a488783b */ /* 0x000fee0000004200 */
[C---:B---3--:R-:W-:Y:S08]  /*eea0*/  HMMA.16816.F32.BF16 R68, R100.reuse, R108, R68 ;  /* 0x0000006c6444723c */ /* 0x048ff00000041844 */
[C---:B------:R-:W-:Y:S01]  /*eeb0*/  HMMA.16816.F32.BF16 R72, R100.reuse, R110, R72 ;  /* 0x0000006e6448723c */ /* 0x040fe20000041848 */
[----:B------:R-:W3:Y:S07]  /*eec0*/  LDSM.16.MT88.4 R108, [R186+0x13000] ;  /* 0x01300000ba6c783b */ /* 0x000eee0000004200 */
[C---:B------:R-:W-:Y:S08]  /*eed0*/  HMMA.16816.F32.BF16 R76, R100.reuse, R112, R76 ;  /* 0x00000070644c723c */ /* 0x040ff0000004184c */
[C---:B------:R-:W-:Y:S01]  /*eee0*/  HMMA.16816.F32.BF16 R80, R100.reuse, R114, R80 ;  /* 0x000000726450723c */ /* 0x040fe20000041850 */
[----:B------:R-:W4:Y:S07]  /*eef0*/  LDSM.16.MT88.4 R112, [R185+0x13000] ;  /* 0x01300000b970783b */ /* 0x000f2e0000004200 */
[C---:B-----5:R-:W-:Y:S08]  /*ef00*/  HMMA.16816.F32.BF16 R84, R100.reuse, R104, R84 ;  /* 0x000000686454723c */ /* 0x060ff00000041854 */
[C---:B------:R-:W-:Y:S01]  /*ef10*/  HMMA.16816.F32.BF16 R88, R100.reuse, R106, R88 ;  /* 0x0000006a6458723c */ /* 0x040fe20000041858 */
[----:B------:R-:W5:Y:S07]  /*ef20*/  LDSM.16.MT88.4 R104, [R185+0x15000] ;  /* 0x01500000b968783b */ /* 0x000f6e0000004200 */
[C---:B------:R-:W-:Y:S08]  /*ef30*/  HMMA.16816.F32.BF16 R92, R100.reuse, R116, R92 ;  /* 0x00000074645c723c */ /* 0x040ff0000004185c */
        /* <DEDUP_REMOVED lines=12> */
[C---:B---3--:R-:W-:Y:S03]  /*f000*/  HMMA.16816.F32.BF16 R4, R100.reuse, R108, R4 ;  /* 0x0000006c6404723c */ /* 0x048fe60000041804 */
[----:B------:R-:W-:Y:S01]  /*f010*/  FADD.FTZ R229, R229, R220 ;  /* 0x000000dce5e57221 */ /* 0x000fe20000010000 */
[----:B------:R-:W-:Y:S04]  /*f020*/  FADD.FTZ R223, R223, R218 ;  /* 0x000000dadfdf7221 */ /* 0x000fe80000010000 */
[C---:B------:R-:W-:Y:S01]  /*f030*/  HMMA.16816.F32.BF16 R8, R100.reuse, R110, R8 ;  /* 0x0000006e6408723c */ /* 0x040fe20000041808 */
[----:B------:R-:W3:Y:S07]  /*f040*/  LDSM.16.MT88.4 R108, [R185+0x17000] ;  /* 0x01700000b96c783b */ /* 0x000eee0000004200 */
[C---:B----4-:R-:W-:Y:S08]  /*f050*/  HMMA.16816.F32.BF16 R12, R100.reuse, R112, R12 ;  /* 0x00000070640c723c */ /* 0x050ff0000004180c */
[C---:B------:R-:W-:Y:S01]  /*f060*/  HMMA.16816.F32.BF16 R16, R100.reuse, R114, R16 ;  /* 0x000000726410723c */ /* 0x040fe20000041810 */
[----:B------:R-:W-:Y:S07]  /*f070*/  LDSM.16.MT88.4 R112, [R135+0x5000] ;  /* 0x005000008770783b */ /* 0x000fee0000004200 */
[C---:B------:R-:W-:Y:S08]  /*f080*/  HMMA.16816.F32.BF16 R20, R100.reuse, R120, R20 ;  /* 0x000000786414723c */ /* 0x040ff00000041814 */
[C---:B------:R-:W-:Y:S08]  /*f090*/  HMMA.16816.F32.BF16 R24, R100.reuse, R122, R24 ;  /* 0x0000007a6418723c */ /* 0x040ff00000041818 */
[C---:B------:R-:W-:Y:S08]  /*f0a0*/  HMMA.16816.F32.BF16 R28, R100.reuse, R124, R28 ;  /* 0x0000007c641c723c */ /* 0x040ff0000004181c */
[C---:B------:R-:W-:Y:S01]  /*f0b0*/  HMMA.16816.F32.BF16 R32, R100.reuse, R126, R32 ;  /* 0x0000007e6420723c */ /* 0x040fe20000041820 */
[----:B------:R-:W-:Y:S07]  /*f0c0*/  LDSM.16.MT88.4 R124, [R186+0x13800] ;  /* 0x01380000ba7c783b */ /* 0x000fee0000004200 */
[C---:B------:R-:W-:Y:S08]  /*f0d0*/  HMMA.16816.F32.BF16 R36, R100.reuse, R128, R36 ;  /* 0x000000806424723c */ /* 0x040ff00000041824 */
[C---:B------:R-:W-:Y:S08]  /*f0e0*/  HMMA.16816.F32.BF16 R40, R100.reuse, R130, R40 ;  /* 0x000000826428723c */ /* 0x040ff00000041828 */
[C---:B-----5:R-:W-:Y:S08]  /*f0f0*/  HMMA.16816.F32.BF16 R44, R100.reuse, R104, R44 ;  /* 0x00000068642c723c */ /* 0x060ff0000004182c */
[C---:B------:R-:W-:Y:S01]  /*f100*/  HMMA.16816.F32.BF16 R48, R100.reuse, R106, R48 ;  /* 0x0000006a6430723c */ /* 0x040fe20000041830 */
[----:B------:R-:W4:Y:S07]  /*f110*/  LDSM.16.MT88.4 R104, [R164+0x5000] ;  /* 0x00500000a468783b */ /* 0x000f2e0000004200 */
[C---:B------:R-:W-:Y:S03]  /*f120*/  HMMA.16816.F32.BF16 R52, R100.reuse, R136, R52 ;  /* 0x000000886434723c */ /* 0x040fe60000041834 */
[----:B------:R-:W-:Y:S01]  /*f130*/  F2FP.BF16.F32.PACK_AB R136, R225, R216 ;  /* 0x000000d8e188723e */ /* 0x000fe200000010ff */
[----:B------:R-:W-:Y:S01]  /*f140*/  FADD.FTZ R216, R216, R229 ;  /* 0x000000e5d8d87221 */ /* 0x000fe20000010000 */
[----:B------:R-:W-:Y:S01]  /*f150*/  F2FP.BF16.F32.PACK_AB R137, R179, R178 ;  /* 0x000000b2b389723e */ /* 0x000fe200000010ff */
[----:B------:R-:W-:Y:S02]  /*f160*/  FADD.FTZ R178, R178, R223 ;  /* 0x000000dfb2b27221 */ /* 0x000fe40000010000 */
[C---:B------:R-:W-:Y:S03]  /*f170*/  HMMA.16816.F32.BF16 R56, R100.reuse, R138, R56 ;  /* 0x0000008a6438723c */ /* 0x040fe60000041838 */
[----:B--2---:R-:W-:Y:S01]  /*f180*/  F2FP.BF16.F32.PACK_AB R138, R176, R177 ;  /* 0x000000b1b08a723e */ /* 0x004fe200000010ff */
[----:B------:R-:W-:Y:S01]  /*f190*/  FADD.FTZ R216, R225, R216 ;  /* 0x000000d8e1d87221 */ /* 0x000fe20000010000 */
[----:B-1----:R-:W-:Y:S01]  /*f1a0*/  F2FP.BF16.F32.PACK_AB R139, R133, R134 ;  /* 0x00000086858b723e */ /* 0x002fe200000010ff */
[----:B------:R-:W-:Y:S02]  /*f1b0*/  FADD.FTZ R179, R179, R178 ;  /* 0x000000b2b3b37221 */ /* 0x000fe40000010000 */
        /* <DEDUP_REMOVED lines=8> */
[C---:B------:R-:W-:Y:S01]  /*f240*/  HMMA.16816.F32.BF16 R72, R100.reuse, R118, R72 ;  /* 0x000000766448723c */ /* 0x040fe20000041848 */
[----:B------:R-:W1:Y:S07]  /*f250*/  LDSM.16.MT88.4 R116, [R185+0x13800] ;  /* 0x01380000b974783b */ /* 0x000e6e0000004200 */
[C---:B---3--:R-:W-:Y:S08]  /*f260*/  HMMA.16816.F32.BF16 R76, R100.reuse, R108, R76 ;  /* 0x0000006c644c723c */ /* 0x048ff0000004184c */
[C---:B------:R-:W-:Y:S01]  /*f270*/  HMMA.16816.F32.BF16 R80, R100.reuse, R110, R80 ;  /* 0x0000006e6450723c */ /* 0x040fe20000041850 */
[----:B------:R-:W2:Y:S07]  /*f280*/  LDSM.16.MT88.4 R108, [R164+0x1800] ;  /* 0x00180000a46c783b */ /* 0x000eae0000004200 */
[C---:B----4-:R-:W-:Y:S08]  /*f290*/  HMMA.16816.F32.BF16 R84, R100.reuse, R104, R84 ;  /* 0x000000686454723c */ /* 0x050ff00000041854 */
[C---:B------:R-:W-:Y:S08]  /*f2a0*/  HMMA.16816.F32.BF16 R88, R100.reuse, R106, R88 ;  /* 0x0000006a6458723c */ /* 0x040ff00000041858 */
[C---:B------:R-:W-:Y:S08]  /*f2b0*/  HMMA.16816.F32.BF16 R92, R100.reuse, R112, R92 ;  /* 0x00000070645c723c */ /* 0x040ff0000004185c */
[----:B------:R-:W-:Y:S08]  /*f2c0*/  HMMA.16816.F32.BF16 R96, R100, R114, R96 ;  /* 0x000000726460723c */ /* 0x000ff00000041860 */
[C---:B------:R-:W-:Y:S01]  /*f2d0*/  HMMA.16816.F32.BF16 R128, R136.reuse, R124, R4 ;  /* 0x0000007c8880723c */ /* 0x040fe20000041804 */
[----:B------:R-:W3:Y:S07]  /*f2e0*/  LDSM.16.MT88.4 R4, [R185+0x17800] ;  /* 0x01780000b904783b */ /* 0x000eee0000004200 */
[C---:B------:R-:W-:Y:S01]  /*f2f0*/  HMMA.16816.F32.BF16 R124, R136.reuse, R126, R8 ;  /* 0x0000007e887c723c */ /* 0x040fe20000041808 */
[----:B------:R-:W4:Y:S07]  /*f300*/  LDSM.16.MT88.4 R8, [R164+0x5800] ;  /* 0x00580000a408783b */ /* 0x000f2e0000004200 */
[C---:B-1----:R-:W-:Y:S01]  /*f310*/  HMMA.16816.F32.BF16 R120, R136.reuse, R116, R12 ;  /* 0x000000748878723c */ /* 0x042fe2000004180c */
[----:B------:R-:W1:Y:S07]  /*f320*/  LDSM.16.MT88.4 R12, [R135+0x5800] ;  /* 0x00580000870c783b */ /* 0x000e6e0000004200 */
[C---:B------:R-:W-:Y:S08]  /*f330*/  HMMA.16816.F32.BF16 R116, R136.reuse, R118, R16 ;  /* 0x000000768874723c */ /* 0x040ff00000041810 */
        /* <DEDUP_REMOVED lines=15> */
[C---:B------:R-:W-:Y:S08]  /*f430*/  HMMA.16816.F32.BF16 R80, R136.reuse, R6, R80 ;  /* 0x000000068850723c */ /* 0x040ff00000041850 */
[C---:B----4-:R-:W-:Y:S08]  /*f440*/  HMMA.16816.F32.BF16 R84, R136.reuse, R8, R84 ;  /* 0x000000088854723c */ /* 0x050ff00000041854 */
[C---:B------:R-:W-:Y:S08]  /*f450*/  HMMA.16816.F32.BF16 R88, R136.reuse, R10, R88 ;  /* 0x0000000a8858723c */ /* 0x040ff00000041858 */
[C---:B-1----:R-:W-:Y:S08]  /*f460*/  HMMA.16816.F32.BF16 R92, R136.reuse, R12, R92 ;  /* 0x0000000c885c723c */ /* 0x042ff0000004185c */
[----:B------:R-:W-:Y:S01]  /*f470*/  HMMA.16816.F32.BF16 R96, R136, R14, R96 ;  /* 0x0000000e8860723c */ /* 0x000fe20000041860 */
[----:B------:R-:W-:Y:S08]  /*f480*/  @!UPT UIADD3 URZ, UPT, UPT, URZ, URZ, URZ ;  /* 0x000000fffffff290 */ /* 0x000ff0000fffe0ff */
[----:B------:R-:W-:Y:S11]  /*f490*/  BRA.U UP0, `(.L_x_469) ;  /* 0xffffffcd00f07547 */ /* 0x000ff6000b83ffff */
.L_x_468:
[----:B------:R-:W1:Y:S01]  /*f4a0*/  SHFL.BFLY PT, R8, R219, 0x2, 0x1f ;  /* 0x0c401f00db087f89 */ /* 0x000e6200000e0000 */
[C---:B------:R-:W-:Y:S01]  /*f4b0*/  SHF.L.U32 R4, R187.reuse, 0x4, RZ ;  /* 0x00000004bb047819 */ /* 0x040fe200000006ff */
[----:B------:R-:W-:Y:S01]  /*f4c0*/  UISETP.NE.AND UP3, UPT, UR19, -0x1, UPT ;  /* 0xffffffff1300788c */ /* 0x000fe2000bf65270 */
[----:B------:R-:W-:Y:S01]  /*f4d0*/  LOP3.LUT P0, RZ, R187, 0x8, RZ, 0xc0, !PT ;  /* 0x00000008bbff7812 */ /* 0x000fe2000780c0ff */
[----:B------:R-:W2:Y:S01]  /*f4e0*/  SHFL.BFLY PT, R0, R217, 0x2, 0x1f ;  /* 0x0c401f00d9007f89 */ /* 0x000ea200000e0000 */
[----:B------:R-:W-:Y:S01]  /*f4f0*/  LOP3.LUT R4, R4, 0x1c0, RZ, 0xc0, !PT ;  /* 0x000001c004047812 */ /* 0x000fe200078ec0ff */
[----:B------:R-:W3:Y:S01]  /*f500*/  S2UR UR12, SR_CTAID.Y ;  /* 0x00000000000c79c3 */ /* 0x000ee20000002600 */
[----:B------:R-:W-:Y:S01]  /*f510*/  SEL R180, R180, 0xffffffe0, !P0 ;  /* 0xffffffe0b4b47807 */ /* 0x000fe20004000000 */
[----:B------:R-:W4:Y:S01]  /*f520*/  LDCU.U8 UR4, c[0x0][0x549] ;  /* 0x0000a920ff0477ac */ /* 0x000f220008000000 */
[----:B------:R-:W5:Y:S04]  /*f530*/  LDCU UR10, c[0x0][0x434] ;  /* 0x00008680ff0a77ac */ /* 0x000f680008000800 */
[----:B------:R-:W3:Y:S01]  /*f540*/  @!UP3 LDCU.64 UR8, c[0x0][0x400] ;  /* 0x00008000ff08b7ac */ /* 0x000ee20008000a00 */
[----:B------:R-:W5:Y:S01]  /*f550*/  @UP3 LDCU.64 UR6, c[0x0][0x408] ;  /* 0x00008100ff0637ac */ /* 0x000f620008000a00 */
[----:B-1----:R-:W-:Y:S01]  /*f560*/  FADD.FTZ R8, R8, R219 ;  /* 0x000000db08087221 */ /* 0x002fe20000010000 */
[----:B------:R-:W1:Y:S01]  /*f570*/  LDCU.U8 UR11, c[0x0][0x548] ;  /* 0x0000a900ff0b77ac */ /* 0x000e620008000000 */
[----:B--2---:R-:W-:-:S03]  /*f580*/  FADD.FTZ R9, R0, R217 ;  /* 0x000000d900097221 */ /* 0x004fc60000010000 */
[----:B------:R-:W2:Y:S01]  /*f590*/  SHFL.BFLY PT, R5, R8, 0x1, 0x1f ;  /* 0x0c201f0008057f89 */ /* 0x000ea200000e0000 */
[----:B----4-:R-:W-:Y:S02]  /*f5a0*/  UISETP.NE.AND UP1, UPT, UR4, URZ, UPT ;  /* 0x000000ff0400728c */ /* 0x010fe4000bf25270 */
[----:B------:R-:W-:Y:S01]  /*f5b0*/  UISETP.NE.AND UP2, UPT, UR19, -0x1, UPT ;  /* 0xffffffff1300788c */ /* 0x000fe2000bf45270 */
[----:B------:R-:W4:Y:S01]  /*f5c0*/  SHFL.BFLY PT, R0, R9, 0x1, 0x1f ;  /* 0x0c201f0009007f89 */ /* 0x000f2200000e0000 */
[----:B---3--:R-:W-:Y:S01]  /*f5d0*/  @!UP3 UIMAD.WIDE.U32 UR16, UR12, UR8, URZ ;  /* 0x000000080c10b2a5 */ /* 0x008fe2000f8e00ff */
[----:B------:R-:W3:Y:S01]  /*f5e0*/  S2UR UR8, SR_CTAID.X ;  /* 0x00000000000879c3 */ /* 0x000ee20000002500 */
[----:B------:R-:W4:Y:S01]  /*f5f0*/  LDCU UR13, c[0x0][0x434] ;  /* 0x00008680ff0d77ac */ /* 0x000f220008000800 */
[----:B-----5:R-:W-:-:S04]  /*f600*/  @UP3 UIMAD.WIDE.U32 UR20, UR19, UR6, URZ ;  /* 0x00000006131432a5 */ /* 0x020fc8000f8e00ff */
[----:B------:R-:W5:Y:S02]  /*f610*/  @UP1 LDCU UR4, c[0x0][0x430] ;  /* 0x00008600ff0417ac */ /* 0x000f640008000800 */
[----:B------:R-:W3:Y:S01]  /*f620*/  S2UR UR6, SR_CTAID.Z ;  /* 0x00000000000679c3 */ /* 0x000ee20000002700 */
[----:B------:R-:W-:Y:S02]  /*f630*/  @!UP3 UIMAD UR9, UR12, UR9, UR17 ;  /* 0x000000090c09b2a4 */ /* 0x000fe4000f8e0211 */
[----:B------:R-:W-:Y:S02]  /*f640*/  @UP3 UIMAD UR9, UR19, UR7, UR21 ;  /* 0x00000007130932a4 */ /* 0x000fe4000f8e0215 */
[----:B------:R-:W-:Y:S02]  /*f650*/  @!UP2 UIMAD UR19, UR12, UR10, URZ ;  /* 0x0000000a0c13a2a4 */ /* 0x000fe4000f8e02ff */
[----:B-1----:R-:W-:Y:S01]  /*f660*/  UISETP.NE.AND UP0, UPT, UR11, URZ, !UP1 ;  /* 0x000000ff0b00728c */ /* 0x002fe2000cf05270 */
[----:B--2---:R-:W-:Y:S01]  /*f670*/  FADD.FTZ R2, R8, R5 ;  /* 0x0000000508027221 */ /* 0x004fe20000010000 */
[----:B------:R-:W-:Y:S01]  /*f680*/  SHF.L.U32 R5, R187, 0x1, RZ ;  /* 0x00000001bb057819 */ /* 0x000fe200000006ff */
[----:B------:R-:W1:Y:S01]  /*f690*/  @UP1 LDCU UR15, c[0x0][0x430] ;  /* 0x00008600ff0f17ac */ /* 0x000e620008000800 */
[----:B----4-:R-:W-:Y:S01]  /*f6a0*/  FADD.FTZ R0, R9, R0 ;  /* 0x0000000009007221 */ /* 0x010fe20000010000 */
[----:B------:R-:W2:Y:S01]  /*f6b0*/  MUFU.RCP R7, R2 ;  /* 0x0000000200077308 */ /* 0x000ea20000001000 */
[--C-:B------:R-:W-:Y:S01]  /*f6c0*/  LOP3.LUT R190, R190, 0x6, R5.reuse, 0xf8, !PT ;  /* 0x00000006bebe7812 */ /* 0x100fe200078ef805 */
[----:B-----5:R-:W-:Y:S01]  /*f6d0*/  @UP1 UIMAD UR13, UR4, UR10, URZ ;  /* 0x0000000a040d12a4 */ /* 0x020fe2000f8e02ff */
[----:B------:R-:W-:Y:S01]  /*f6e0*/  LOP3.LUT R5, R4, 0x38, R5, 0xf8, !PT ;  /* 0x0000003804057812 */ /* 0x000fe200078ef805 */
[----:B------:R-:W-:Y:S01]  /*f6f0*/  @UP1 UMOV UR7, 0x1 ;  /* 0x0000000100071882 */ /* 0x000fe20000000000 */
[----:B------:R-:W-:Y:S01]  /*f700*/  MOV R4, 0x10 ;  /* 0x0000001000047802 */ /* 0x000fe20000000f00 */
[----:B------:R-:W-:Y:S01]  /*f710*/  @UP3 UMOV UR16, UR20 ;  /* 0x0000001400103c82 */ /* 0x000fe20008000000 */
[----:B------:R-:W-:Y:S01]  /*f720*/  FSETP.NE.FTZ.AND P3, PT, R2, RZ, PT ;  /* 0x000000ff0200720b */ /* 0x000fe20003f75000 */
[----:B------:R-:W4:Y:S01]  /*f730*/  MUFU.RCP R6, R0 ;  /* 0x0000000000067308 */ /* 0x000f220000001000 */
[----:B------:R-:W-:Y:S01]  /*f740*/  SEL R4, R4, 0xfffffff0, !P2 ;  /* 0xfffffff004047807 */ /* 0x000fe20005000000 */
[----:B------:R-:W-:Y:S01]  /*f750*/  USHF.R.S32.HI UR4, URZ, 0x1f, UR19 ;  /* 0x0000001fff047899 */ /* 0x000fe20008011413 */
[----:B------:R-:W-:-:S02]  /*f760*/  FSETP.NE.FTZ.AND P1, PT, R0, RZ, PT ;  /* 0x000000ff0000720b */ /* 0x000fc40003f35000 */
[----:B------:R-:W-:Y:S02]  /*f770*/  LOP3.LUT P2, RZ, R187, 0x10, RZ, 0xc0, !PT ;  /* 0x00000010bbff7812 */ /* 0x000fe4000784c0ff */
[----:B------:R-:W-:Y:S02]  /*f780*/  LOP3.LUT R5, R190, R5, RZ, 0xfc, !PT ;  /* 0x00000005be057212 */ /* 0x000fe400078efcff */
[----:B--2---:R-:W-:Y:S02]  /*f790*/  FSEL R7, R7, 1, P3 ;  /* 0x3f80000007077808 */ /* 0x004fe40001800000 */
[----:B------:R-:W-:-:S03]  /*f7a0*/  LEA R5, R5, UR5, 0x1 ;  /* 0x0000000505057c11 */ /* 0x000fc6000f8e08ff */
[C---:B------:R-:W-:Y:S01]  /*f7b0*/  FMUL.FTZ R128, R7.reuse, R128 ;  /* 0x0000008007807220 */ /* 0x040fe20000410000 */
[C---:B------:R-:W-:Y:S01]  /*f7c0*/  FMUL.FTZ R129, R7.reuse, R129 ;  /* 0x0000008107817220 */ /* 0x040fe20000410000 */
[C---:B------:R-:W-:Y:S01]  /*f7d0*/  FMUL.FTZ R124, R7.reuse, R124 ;  /* 0x0000007c077c7220 */ /* 0x040fe20000410000 */
[----:B----4-:R-:W-:Y:S01]  /*f7e0*/  FSEL R6, R6, 1, P1 ;  /* 0x3f80000006067808 */ /* 0x010fe20000800000 */
        /* <DEDUP_REMOVED lines=13> */
[----:B------:R-:W-:Y:S01]  /*f8c0*/  IADD3 R13, PT, PT, R5, 0x40, RZ ;  /* 0x00000040050d7810 */ /* 0x000fe20007ffe0ff */
[C---:B------:R-:W-:Y:S01]  /*f8d0*/  FMUL.FTZ R112, R7.reuse, R112 ;  /* 0x0000007007707220 */ /* 0x040fe20000410000 */
[----:B------:R-:W-:Y:S01]  /*f8e0*/  FMUL.FTZ R113, R7, R113 ;  /* 0x0000007107717220 */ /* 0x000fe20000410000 */
[C---:B------:R-:W-:Y:S01]  /*f8f0*/  FMUL.FTZ R114, R6.reuse, R114 ;  /* 0x0000007206727220 */ /* 0x040fe20000410000 */
[C---:B------:R-:W-:Y:S01]  /*f900*/  FMUL.FTZ R115, R6.reuse, R115 ;  /* 0x0000007306737220 */ /* 0x040fe20000410000 */
[----:B------:R-:W-:Y:S01]  /*f910*/  IADD3 R11, PT, PT, R5, R180, RZ ;  /* 0x000000b4050b7210 */ /* 0x000fe20007ffe0ff */
[----:B------:R-:W-:Y:S01]  /*f920*/  FMUL.FTZ R108, R7, R108 ;  /* 0x0000006c076c7220 */ /* 0x000fe20000410000 */
[----:B------:R-:W-:Y:S01]  /*f930*/  @P2 IADD3 R13, PT, PT, R5, -0x40, RZ ;  /* 0xffffffc0050d2810 */ /* 0x000fe20007ffe0ff */
[----:B------:R-:W-:Y:S01]  /*f940*/  FMUL.FTZ R109, R7, R109 ;  /* 0x0000006d076d7220 */ /* 0x000fe20000410000 */
[C---:B------:R-:W-:Y:S01]  /*f950*/  FMUL.FTZ R110, R6.reuse, R110 ;  /* 0x0000006e066e7220 */ /* 0x040fe20000410000 */
[C---:B------:R-:W-:Y:S01]  /*f960*/  FMUL.FTZ R111, R6.reuse, R111 ;  /* 0x0000006f066f7220 */ /* 0x040fe20000410000 */
[----:B------:R-:W-:Y:S01]  /*f970*/  F2FP.BF16.F32.PACK_AB R128, R129, R128 ;  /* 0x000000808180723e */ /* 0x000fe200000010ff */
[----:B------:R-:W-:Y:S01]  /*f980*/  FMUL.FTZ R104, R7, R104 ;  /* 0x0000006807687220 */ /* 0x000fe20000410000 */
[----:B------:R-:W-:Y:S01]  /*f990*/  F2FP.BF16.F32.PACK_AB R130, R131, R130 ;  /* 0x000000828382723e */ /* 0x000fe200000010ff */
[----:B------:R-:W-:Y:S01]  /*f9a0*/  FMUL.FTZ R105, R7, R105 ;  /* 0x0000006907697220 */ /* 0x000fe20000410000 */
[C---:B------:R-:W-:Y:S01]  /*f9b0*/  FMUL.FTZ R106, R6.reuse, R106 ;  /* 0x0000006a066a7220 */ /* 0x040fe20000410000 */
[C---:B------:R-:W-:Y:S01]  /*f9c0*/  FMUL.FTZ R107, R6.reuse, R107 ;  /* 0x0000006b066b7220 */ /* 0x040fe20000410000 */
[----:B------:R-:W-:Y:S01]  /*f9d0*/  F2FP.BF16.F32.PACK_AB R124, R125, R124 ;  /* 0x0000007c7d7c723e */ /* 0x000fe200000010ff */
[----:B------:R-:W-:Y:S01]  /*f9e0*/  FMUL.FTZ R100, R7, R100 ;  /* 0x0000006407647220 */ /* 0x000fe20000410000 */
[----:B------:R-:W-:Y:S01]  /*f9f0*/  F2FP.BF16.F32.PACK_AB R126, R127, R126 ;  /* 0x0000007e7f7e723e */ /* 0x000fe200000010ff */
[----:B------:R-:W-:Y:S01]  /*fa00*/  FMUL.FTZ R101, R7, R101 ;  /* 0x0000006507657220 */ /* 0x000fe20000410000 */
[----:B------:R-:W-:Y:S01]  /*fa10*/  IADD3 R9, PT, PT, R5, R4, RZ ;  /* 0x0000000405097210 */ /* 0x000fe20007ffe0ff */
[C---:B------:R-:W-:Y:S01]  /*fa20*/  FMUL.FTZ R102, R6.reuse, R102 ;  /* 0x0000006606667220 */ /* 0x040fe20000410000 */
[C---:B------:R-:W-:Y:S01]  /*fa30*/  FMUL.FTZ R103, R6.reuse, R103 ;  /* 0x0000006706677220 */ /* 0x040fe20000410000 */
        /* <DEDUP_REMOVED lines=10> */
[----:B------:R-:W-:Y:S01]  /*fae0*/  IADD3 R15, PT, PT, R4, R11, RZ ;  /* 0x0000000b040f7210 */ /* 0x000fe20007ffe0ff */
[----:B------:R-:W-:Y:S01]  /*faf0*/  FMUL.FTZ R42, R6, R42 ;  /* 0x0000002a062a7220 */ /* 0x000fe20000410000 */
[----:B------:R-:W-:Y:S01]  /*fb00*/  IADD3 R19, PT, PT, R180, R13, RZ ;  /* 0x0000000db4137210 */ /* 0x000fe20007ffe0ff */
        /* <DEDUP_REMOVED lines=8> */
[----:B------:R2:W-:Y:S01]  /*fb90*/  STS [R5], R128 ;  /* 0x0000008005007388 */ /* 0x0005e20000000800 */
[----:B------:R-:W-:Y:S01]  /*fba0*/  F2FP.BF16.F32.PACK_AB R110, R111, R110 ;  /* 0x0000006e6f6e723e */ /* 0x000fe200000010ff */
[C---:B------:R-:W-:Y:S01]  /*fbb0*/  FMUL.FTZ R48, R7.reuse, R48 ;  /* 0x0000003007307220 */ /* 0x040fe20000410000 */
[----:B------:R-:W-:Y:S01]  /*fbc0*/  IADD3 R17, PT, PT, R4, R13, RZ ;  /* 0x0000000d04117210 */ /* 0x000fe20007ffe0ff */
[----:B------:R2:W-:Y:S01]  /*fbd0*/  STS [R5+0x400], R130 ;  /* 0x0004008205007388 */ /* 0x0005e20000000800 */
[----:B------:R-:W-:Y:S01]  /*fbe0*/  FMUL.FTZ R49, R7, R49 ;  /* 0x0000003107317220 */ /* 0x000fe20000410000 */
[C---:B------:R-:W-:Y:S01]  /*fbf0*/  FMUL.FTZ R50, R6.reuse, R50 ;  /* 0x0000003206327220 */ /* 0x040fe20000410000 */
[C---:B------:R-:W-:Y:S01]  /*fc00*/  FMUL.FTZ R51, R6.reuse, R51 ;  /* 0x0000003306337220 */ /* 0x040fe20000410000 */
[----:B------:R-:W-:Y:S01]  /*fc10*/  F2FP.BF16.F32.PACK_AB R104, R105, R104 ;  /* 0x000000686968723e */ /* 0x000fe200000010ff */
[----:B------:R2:W-:Y:S01]  /*fc20*/  STS [R9], R124 ;  /* 0x0000007c09007388 */ /* 0x0005e20000000800 */
[----:B------:R-:W-:Y:S01]  /*fc30*/  F2FP.BF16.F32.PACK_AB R106, R107, R106 ;  /* 0x0000006a6b6a723e */ /* 0x000fe200000010ff */
[C---:B------:R-:W-:Y:S01]  /*fc40*/  FMUL.FTZ R52, R7.reuse, R52 ;  /* 0x0000003407347220 */ /* 0x040fe20000410000 */
[----:B------:R-:W-:Y:S01]  /*fc50*/  FMUL.FTZ R53, R7, R53 ;  /* 0x0000003507357220 */ /* 0x000fe20000410000 */
[----:B------:R2:W-:Y:S01]  /*fc60*/  STS [R9+0x400], R126 ;  /* 0x0004007e09007388 */ /* 0x0005e20000000800 */
        /* <DEDUP_REMOVED lines=52> */
[----:B------:R2:W-:Y:S01]  /*ffb0*/  STS [R5+0x4000], R36 ;  /* 0x0040002405007388 */ /* 0x0005e20000000800 */
        /* <DEDUP_REMOVED lines=26> */
[C---:B------:R-:W-:Y:S01]  /*10160*/  FMUL.FTZ R93, R7.reuse, R93 ;  /* 0x0000005d075d7220 */ /* 0x040fe20000410000 */
[----:B------:R2:W-:Y:S01]  /*10170*/  STS [R15+0x4400], R50 ;  /* 0x004400320f007388 */ /* 0x0005e20000000800 */
[----:B------:R-:W-:Y:S01]  /*10180*/  FMUL.FTZ R96, R7, R96 ;  /* 0x0000006007607220 */ /* 0x000fe20000410000 */
[C---:B------:R-:W-:Y:S01]  /*10190*/  FMUL.FTZ R94, R6.reuse, R94 ;  /* 0x0000005e065e7220 */ /* 0x040fe20000410000 */
[C---:B------:R-:W-:Y:S01]  /*101a0*/  FMUL.FTZ R95, R6.reuse, R95 ;  /* 0x0000005f065f7220 */ /* 0x040fe20000410000 */
[----:B------:R-:W-:Y:S01]  /*101b0*/  F2FP.BF16.F32.PACK_AB R72, R73, R72 ;  /* 0x000000484948723e */ /* 0x000fe200000010ff */
[----:B------:R2:W-:Y:S01]  /*101c0*/  STS [R13+0x4000], R52 ;  /* 0x004000340d007388 */ /* 0x0005e20000000800 */
[----:B------:R-:W-:Y:S01]  /*101d0*/  F2FP.BF16.F32.PACK_AB R74, R75, R74 ;  /* 0x0000004a4b4a723e */ /* 0x000fe200000010ff */
[----:B------:R-:W-:Y:S01]  /*101e0*/  FMUL.FTZ R7, R7, R97 ;  /* 0x0000006107077220 */ /* 0x000fe20000410000 */
[C---:B------:R-:W-:Y:S01]  /*101f0*/  FMUL.FTZ R98, R6.reuse, R98 ;  /* 0x0000006206627220 */ /* 0x040fe20000410000 */
[----:B------:R2:W-:Y:S01]  /*10200*/  STS [R13+0x4400], R54 ;  /* 0x004400360d007388 */ /* 0x0005e20000000800 */
[----:B------:R-:W-:Y:S01]  /*10210*/  FMUL.FTZ R99, R6, R99 ;  /* 0x0000006306637220 */ /* 0x000fe20000410000 */
[----:B------:R-:W-:-:S02]  /*10220*/  F2FP.BF16.F32.PACK_AB R76, R77, R76 ;  /* 0x0000004c4d4c723e */ /* 0x000fc400000010ff */
[----:B------:R-:W-:Y:S01]  /*10230*/  F2FP.BF16.F32.PACK_AB R78, R79, R78 ;  /* 0x0000004e4f4e723e */ /* 0x000fe200000010ff */
[----:B------:R2:W-:Y:S01]  /*10240*/  STS [R17+0x4000], R56 ;  /* 0x0040003811007388 */ /* 0x0005e20000000800 */
[----:B------:R-:W-:Y:S02]  /*10250*/  F2FP.BF16.F32.PACK_AB R80, R81, R80 ;  /* 0x000000505150723e */ /* 0x000fe400000010ff */
[----:B------:R-:W-:Y:S01]  /*10260*/  F2FP.BF16.F32.PACK_AB R82, R83, R82 ;  /* 0x000000525352723e */ /* 0x000fe200000010ff */
[----:B------:R2:W-:Y:S01]  /*10270*/  STS [R17+0x4400], R58 ;  /* 0x0044003a11007388 */ /* 0x0005e20000000800 */
[----:B------:R-:W-:Y:S02]  /*10280*/  F2FP.BF16.F32.PACK_AB R84, R85, R84 ;  /* 0x000000545554723e */ /* 0x000fe400000010ff */
[----:B------:R-:W-:Y:S01]  /*10290*/  F2FP.BF16.F32.PACK_AB R86, R87, R86 ;  /* 0x000000565756723e */ /* 0x000fe200000010ff */
[----:B------:R2:W-:Y:S01]  /*102a0*/  STS [R19+0x4000], R60 ;  /* 0x0040003c13007388 */ /* 0x0005e20000000800 */
        /* <DEDUP_REMOVED lines=9> */
[----:B------:R-:W-:-:S03]  /*10340*/  LOP3.LUT R4, R215, 0x1f8, RZ, 0xc0, !PT ;  /* 0x000001f8d7047812 */ /* 0x000fc600078ec0ff */
[----:B------:R2:W-:Y:S01]  /*10350*/  STS [R5+0x8000], R68 ;  /* 0x0080004405007388 */ /* 0x0005e20000000800 */
[----:B------:R-:W-:-:S03]  /*10360*/  LOP3.LUT R4, R4, 0x38, R187, 0x78, !PT ;  /* 0x0000003804047812 */ /* 0x000fc600078e78bb */
[----:B------:R2:W-:Y:S01]  /*10370*/  STS [R5+0x8400], R70 ;  /* 0x0084004605007388 */ /* 0x0005e20000000800 */
[----:B------:R-:W-:-:S03]  /*10380*/  LOP3.LUT R4, R4, 0x1e00, R215, 0xf8, !PT ;  /* 0x00001e0004047812 */ /* 0x000fc600078ef8d7 */
[----:B------:R2:W-:Y:S01]  /*10390*/  STS [R9+0x8000], R72 ;  /* 0x0080004809007388 */ /* 0x0005e20000000800 */
[----:B------:R-:W-:-:S03]  /*103a0*/  LEA R8, R4, UR5, 0x1 ;  /* 0x0000000504087c11 */ /* 0x000fc6000f8e08ff */
[----:B------:R2:W-:Y:S04]  /*103b0*/  STS [R9+0x8400], R74 ;  /* 0x0084004a09007388 */ /* 0x0005e80000000800 */
        /* <DEDUP_REMOVED lines=11> */
[----:B------:R2:W-:Y:S01]  /*10470*/  STS [R21+0x8400], R98 ;  /* 0x0084006215007388 */ /* 0x0005e20000000800 */
[----:B-1-3--:R-:W-:Y:S05]  /*10480*/  BRA.U UP1, `(.L_x_472) ;  /* 0x0000000101207547 */ /* 0x00afea000b800000 */
[----:B------:R-:W-:Y:S01]  /*10490*/  UISETP.NE.AND UP1, UPT, UR11, URZ, UPT ;  /* 0x000000ff0b00728c */ /* 0x000fe2000bf25270 */
[----:B------:R-:W1:Y:S10]  /*104a0*/  LDCU UR5, c[0x0][0x3e0] ;  /* 0x00007c00ff0577ac */ /* 0x000e740008000800 */
[----:B------:R-:W1:Y:S01]  /*104b0*/  @UP1 LDCU UR7, c[0x0][0x454] ;  /* 0x00008a80ff0717ac */ /* 0x000e620008000800 */
[----:B------:R-:W-:Y:S01]  /*104c0*/  @UP1 UMOV UR15, 0x1 ;  /* 0x00000001000f1882 */ /* 0x000fe20000000000 */
[----:B------:R-:W3:Y:S01]  /*104d0*/  @UP1 LDCU UR13, c[0x0][0x454] ;  /* 0x00008a80ff0d17ac */ /* 0x000ee20008000800 */
[----:B------:R-:W-:Y:S01]  /*104e0*/  @!UP1 UMOV UR15, 0x1 ;  /* 0x00000001000f9882 */ /* 0x000fe20000000000 */
[----:B-1----:R-:W-:-:S02]  /*104f0*/  @UP1 UIMAD UR7, UR7, UR5, URZ ;  /* 0x00000005070712a4 */ /* 0x002fc4000f8e02ff */
[----:B---3--:R-:W-:-:S12]  /*10500*/  @!UP1 UIMAD UR7, UR10, UR5, URZ ;  /* 0x000000050a0792a4 */ /* 0x008fd8000f8e02ff */
.L_x_472:
[----:B------:R-:W-:Y:S01]  /*10510*/  BAR.SYNC.DEFER_BLOCKING 0x0 ;  /* 0x0000000000007b1d */ /* 0x000fe20000010000 */
[----:B------:R-:W-:Y:S01]  /*10520*/  UIMAD UR13, UR6, UR13, URZ ;  /* 0x0000000d060d72a4 */ /* 0x000fe2000f8e02ff */
[----:B------:R-:W-:Y:S01]  /*10530*/  LOP3.LUT P0, RZ, R187, 0x3, RZ, 0xc0, !PT ;  /* 0x00000003bbff7812 */ /* 0x000fe2000780c0ff */
[----:B------:R-:W-:Y:S01]  /*10540*/  UIMAD UR10, UR8, UR15, URZ ;  /* 0x0000000f080a72a4 */ /* 0x000fe2000f8e02ff */
[----:B------:R-:W-:Y:S01]  /*10550*/  LOP3.LUT R14, R189, 0x70, RZ, 0xc0, !PT ;  /* 0x00000070bd0e7812 */ /* 0x000fe200078ec0ff */
[----:B------:R-:W-:-:S03]  /*10560*/  USEL UR19, UR19, URZ, UP0 ;  /* 0x000000ff13137287 */ /* 0x000fc60008000000 */
[----:B--2---:R-:W1:Y:S01]  /*10570*/  @P3 LDC R11, c[0x0][0x458] ;  /* 0x00011600ff0b3b82 */ /* 0x004e620000000800 */
[----:B------:R-:W2:Y:S01]  /*10580*/  @P3 MUFU.LG2 R2, R2 ;  /* 0x0000000200023308 */ /* 0x000ea20000000c00 */
[----:B------:R-:W-:Y:S01]  /*10590*/  @!UP0 UIMAD UR13, UR12, UR7, UR13 ;  /* 0x000000070c0d82a4 */ /* 0x000fe2000f8e020d */
[----:B------:R-:W-:Y:S01]  /*105a0*/  SHF.R.U32.HI R13, RZ, 0x2, R187 ;  /* 0x00000002ff0d7819 */ /* 0x000fe200000116bb */
[----:B------:R-:W-:Y:S01]  /*105b0*/  USHF.L.U32 UR10, UR10, 0x7, URZ ;  /* 0x000000070a0a7899 */ /* 0x000fe200080006ff */
[----:B------:R-:W-:Y:S01]  /*105c0*/  BSSY.RECONVERGENT B0, `(.L_x_473) ;  /* 0x0000022000007945 */ /* 0x000fe20003800200 */
[----:B------:R-:W-:Y:S01]  /*105d0*/  USEL UR4, UR4, URZ, UP0 ;  /* 0x000000ff04047287 */ /* 0x000fe20008000000 */
[----:B------:R-:W-:Y:S01]  /*105e0*/  MOV R12, 0x7f800000 ;  /* 0x7f800000000c7802 */ /* 0x000fe20000000f00 */
[----:B------:R-:W3:Y:S01]  /*105f0*/  @P1 LDC R10, c[0x0][0x458] ;  /* 0x00011600ff0a1b82 */ /* 0x000ee20000000800 */
[----:B------:R-:W4:Y:S01]  /*10600*/  @P1 MUFU.LG2 R0, R0 ;  /* 0x0000000000001308 */ /* 0x000f220000000c00 */
[----:B------:R-:W-:Y:S01]  /*10610*/  USHF.R.S32.HI UR7, URZ, 0x1f, UR13 ;  /* 0x0000001fff077899 */ /* 0x000fe2000801140d */
[----:B------:R-:W-:Y:S01]  /*10620*/  MOV R9, 0x7f800000 ;  /* 0x7f80000000097802 */ /* 0x000fe20000000f00 */
[----:B------:R-:W-:-:S02]  /*10630*/  USHF.R.S32.HI UR5, URZ, 0x1f, UR10 ;  /* 0x0000001fff057899 */ /* 0x000fc4000801140a */
[----:B------:R-:W-:Y:S01]  /*10640*/  UIADD3 UR19, UP1, UP0, UR10, UR19, UR13 ;  /* 0x000000130a137290 */ /* 0x000fe2000f83e00d */
[----:B------:R1:W3:Y:S01]  /*10650*/  LDS.128 R4, [R8+0x3000] ;  /* 0x0030000008047984 */ /* 0x0002e20000000c00 */
[----:B--2---:R-:W-:Y:S02]  /*10660*/  @P3 FMUL.FTZ R15, R2, 0.69314718246459960938 ;  /* 0x3f317218020f3820 */ /* 0x004fe40000410000 */
[----:B------:R-:W-:Y:S02]  /*10670*/  UIADD3.X UR4, UPT, UPT, UR5, UR4, UR7, UP1, UP0 ;  /* 0x0000000405047290 */ /* 0x000fe40008fe0407 */
[----:B-1----:R-:W-:Y:S01]  /*10680*/  @P3 FFMA.FTZ R12, R132, R11, R15 ;  /* 0x0000000b840c3223 */ /* 0x002fe2000001000f */
[----:B----4-:R-:W-:Y:S01]  /*10690*/  @P1 FMUL.FTZ R2, R0, 0.69314718246459960938 ;  /* 0x3f31721800021820 */ /* 0x010fe20000410000 */
[----:B------:R-:W-:-:S03]  /*106a0*/  LOP3.LUT R0, R14, 0x7, R13, 0xf8, !PT ;  /* 0x000000070e007812 */ /* 0x000fc600078ef80d */
[----:B---3--:R-:W-:Y:S01]  /*106b0*/  @P1 FFMA.FTZ R9, R3, R10, R2 ;  /* 0x0000000a03091223 */ /* 0x008fe20000010002 */
[----:B------:R-:W-:Y:S06]  /*106c0*/  @P0 BRA `(.L_x_474) ;  /* 0x0000000000440947 */ /* 0x000fec0003800000 */
[C---:B------:R-:W-:Y:S01]  /*106d0*/  VIADD R15, R0.reuse, 0x8 ;  /* 0x00000008000f7836 */ /* 0x040fe20000000000 */
[----:B------:R-:W-:-:S04]  /*106e0*/  ISETP.GE.AND P3, PT, R0, UR14, PT ;  /* 0x0000000e00007c0c */ /* 0x000fc8000bf66270 */
[----:B------:R-:W-:-:S09]  /*106f0*/  ISETP.GE.AND P2, PT, R15, UR14, PT ;  /* 0x0000000e0f007c0c */ /* 0x000fd2000bf46270 */
[----:B------:R-:W1:Y:S01]  /*10700*/  @!P3 LDC.64 R10, c[0x0][0x420] ;  /* 0x00010800ff0abb82 */ /* 0x000e620000000a00 */
[----:B------:R-:W-:-:S03]  /*10710*/  @!P3 IMAD R0, R0, UR15, RZ ;  /* 0x0000000f0000bc24 */ /* 0x000fc6000f8e02ff */
[----:B------:R-:W-:Y:S02]  /*10720*/  @!P2 IMAD R15, R15, UR15, RZ ;  /* 0x0000000f0f0fac24 */ /* 0x000fe4000f8e02ff */
[C---:B------:R-:W-:Y:S02]  /*10730*/  @!P3 IADD3 R13, P1, PT, R0.reuse, UR19, RZ ;  /* 0x00000013000dbc10 */ /* 0x040fe4000ff3e0ff */
[----:B------:R-:W2:Y:S01]  /*10740*/  @!P2 LDC.64 R2, c[0x0][0x420] ;  /* 0x00010800ff02ab82 */ /* 0x000ea20000000a00 */
[C---:B------:R-:W-:Y:S02]  /*10750*/  @!P2 IADD3 R14, P0, PT, R15.reuse, UR19, RZ ;  /* 0x000000130f0eac10 */ /* 0x040fe4000ff1e0ff */
[----:B------:R-:W-:Y:S02]  /*10760*/  @!P3 LEA.HI.X.SX32 R0, R0, UR4, 0x1, P1 ;  /* 0x000000040000bc11 */ /* 0x000fe400088f0eff */
[----:B------:R-:W-:Y:S02]  /*10770*/  @!P2 LEA.HI.X.SX32 R15, R15, UR4, 0x1, P0 ;  /* 0x000000040f0fac11 */ /* 0x000fe400080f0eff */
[----:B-1----:R-:W-:-:S04]  /*10780*/  @!P3 LEA R10, P1, R13, R10, 0x2 ;  /* 0x0000000a0d0ab211 */ /* 0x002fc800078210ff */
[----:B------:R-:W-:Y:S02]  /*10790*/  @!P3 LEA.HI.X R11, R13, R11, R0, 0x2, P1 ;  /* 0x0000000b0d0bb211 */ /* 0x000fe400008f1400 */
[----:B--2---:R-:W-:-:S03]  /*107a0*/  @!P2 LEA R2, P0, R14, R2, 0x2 ;  /* 0x000000020e02a211 */ /* 0x004fc600078010ff */
[----:B------:R1:W-:Y:S01]  /*107b0*/  @!P3 STG.E desc[UR24][R10.64], R12 ;  /* 0x0000000c0a00b986 */ /* 0x0003e2000c101918 */
[----:B------:R-:W-:-:S05]  /*107c0*/  @!P2 LEA.HI.X R3, R14, R3, R15, 0x2, P0 ;  /* 0x000000030e03a211 */ /* 0x000fca00000f140f */
[----:B------:R1:W-:Y:S04]  /*107d0*/  @!P2 STG.E desc[UR24][R2.64], R9 ;  /* 0x000000090200a986 */ /* 0x0003e8000c101918 */
.L_x_474:
[----:B------:R-:W-:Y:S05]  /*107e0*/  BSYNC.RECONVERGENT B0 ;  /* 0x0000000000007941 */ /* 0x000fea0003800200 */
.L_x_473:
[----:B------:R2:W3:Y:S01]  /*107f0*/  LDS.128 R20, [R8] ;  /* 0x0000000008147984 */ /* 0x0004e20000000c00 */
[----:B------:R-:W4:Y:S01]  /*10800*/  LDCU.64 UR4, c[0x0][0x410] ;  /* 0x00008200ff0477ac */ /* 0x000f220008000a00 */
[----:B------:R-:W-:Y:S01]  /*10810*/  SHF.R.U32.HI R0, RZ, 0x3, R187 ;  /* 0x00000003ff007819 */ /* 0x000fe200000116bb */
[----:B------:R-:W-:Y:S01]  /*10820*/  BSSY.RECONVERGENT B0, `(.L_x_475) ;  /* 0x0000024000007945 */ /* 0x000fe20003800200 */
[----:B------:R2:W2:Y:S01]  /*10830*/  LDS.128 R16, [R8+0x4000] ;  /* 0x0040000008107984 */ /* 0x0004a20000000c00 */
[----:B-1----:R-:W-:Y:S02]  /*10840*/  IADD3 R10, P0, PT, R188, UR16, RZ ;  /* 0x00000010bc0a7c10 */ /* 0x002fe4000ff1e0ff */
[C---:B------:R-:W-:Y:S01]  /*10850*/  VIADD R3, R0.reuse, 0x20 ;  /* 0x0000002000037836 */ /* 0x040fe20000000000 */
[----:B------:R1:W1:Y:S01]  /*10860*/  LDS.128 R12, [R8+0x8000] ;  /* 0x00800000080c7984 */ /* 0x0002620000000c00 */
[C---:B------:R-:W-:Y:S01]  /*10870*/  VIADD R2, R0.reuse, 0x40 ;  /* 0x0000004000027836 */ /* 0x040fe20000000000 */
[----:B------:R-:W-:-:S02]  /*10880*/  ISETP.GE.AND P3, PT, R0, UR14, PT ;  /* 0x0000000e00007c0c */ /* 0x000fc4000bf66270 */
[----:B------:R-:W-:Y:S01]  /*10890*/  ISETP.GE.AND P2, PT, R3, UR14, PT ;  /* 0x0000000e03007c0c */ /* 0x000fe2000bf46270 */
[----:B------:R-:W-:Y:S01]  /*108a0*/  VIADD R3, R0, 0x60 ;  /* 0x0000006000037836 */ /* 0x000fe20000000000 */
[----:B------:R-:W-:Y:S02]  /*108b0*/  ISETP.GE.AND P1, PT, R2, UR14, PT ;  /* 0x0000000e02007c0c */ /* 0x000fe4000bf26270 */
[----:B------:R-:W-:Y:S01]  /*108c0*/  IADD3.X R11, PT, PT, RZ, UR9, RZ, P0, !PT ;  /* 0x00000009ff0b7c10 */ /* 0x000fe200087fe4ff */
[----:B------:R-:W-:Y:S01]  /*108d0*/  UIMAD.WIDE.U32 UR8, UR8, 0x80, URZ ;  /* 0x00000080080878a5 */ /* 0x000fe2000f8e00ff */
[----:B------:R-:W-:Y:S01]  /*108e0*/  ISETP.GE.AND P0, PT, R3, UR14, PT ;  /* 0x0000000e03007c0c */ /* 0x000fe2000bf06270 */
[----:B----4-:R-:W-:-:S04]  /*108f0*/  IMAD.U32 R2, RZ, RZ, UR4 ;  /* 0x00000004ff027e24 */ /* 0x010fc8000f8e00ff */
[----:B------:R-:W-:Y:S01]  /*10900*/  IMAD.WIDE.U32 R2, R2, UR6, R10 ;  /* 0x0000000602027c25 */ /* 0x000fe2000f8e000a */
[----:B------:R-:W-:Y:S02]  /*10910*/  MOV R11, UR5 ;  /* 0x00000005000b7c02 */ /* 0x000fe40008000f00 */
[----:B------:R-:W-:-:S03]  /*10920*/  LOP3.LUT R0, R0, UR8, RZ, 0xfc, !PT ;  /* 0x0000000800007c12 */ /* 0x000fc6000f8efcff */
[----:B------:R-:W-:Y:S01]  /*10930*/  IMAD R11, R11, UR6, R3 ;  /* 0x000000060b0b7c24 */ /* 0x000fe2000f8e0203 */
[----:B------:R-:W-:Y:S06]  /*10940*/  @P3 BRA `(.L_x_476) ;  /* 0x0000000000443947 */ /* 0x000fec0003800000 */
[----:B------:R-:W4:Y:S01]  /*10950*/  LDCU.64 UR6, c[0x0][0x408] ;  /* 0x00008100ff0677ac */ /* 0x000f220008000a00 */
[----:B------:R-:W-:Y:S01]  /*10960*/  IMAD.MOV.U32 R10, RZ, RZ, R2 ;  /* 0x000000ffff0a7224 */ /* 0x000fe200078e0002 */
[----:B------:R-:W5:Y:S01]  /*10970*/  LDCU UR11, c[0x0][0x440] ;  /* 0x00008800ff0b77ac */ /* 0x000f620008000800 */
[----:B------:R-:W3:Y:S01]  /*10980*/  LDCU.64 UR4, c[0x0][0x3f0] ;  /* 0x00007e00ff0477ac */ /* 0x000ee20008000a00 */
[----:B----4-:R-:W-:Y:S01]  /*10990*/  UIMAD UR10, UR9, UR6, URZ ;  /* 0x00000006090a72a4 */ /* 0x010fe2000f8e02ff */
[----:B------:R-:W-:Y:S01]  /*109a0*/  IMAD.WIDE.U32 R24, R0, UR6, R10 ;  /* 0x0000000600187c25 */ /* 0x000fe2000f8e000a */
[----:B-----5:R-:W-:-:S04]  /*109b0*/  ISETP.GE.AND P5, PT, R188, UR11, PT ;  /* 0x0000000bbc007c0c */ /* 0x020fc8000bfa6270 */
[----:B------:R-:W-:Y:S01]  /*109c0*/  IMAD.U32 R9, RZ, RZ, UR10 ;  /* 0x0000000aff097e24 */ /* 0x000fe2000f8e00ff */
[----:B------:R-:W-:Y:S02]  /*109d0*/  ISETP.GE.AND P4, PT, R214, UR11, PT ;  /* 0x0000000bd6007c0c */ /* 0x000fe4000bf86270 */
[----:B------:R-:W-:Y:S01]  /*109e0*/  ISETP.GE.AND P3, PT, R213, UR11, PT ;  /* 0x0000000bd5007c0c */ /* 0x000fe2000bf66270 */
[----:B------:R-:W-:Y:S01]  /*109f0*/  IMAD R9, R0, UR7, R9 ;  /* 0x0000000700097c24 */ /* 0x000fe2000f8e0209 */
[----:B---3--:R-:W-:-:S03]  /*10a00*/  LEA R26, P6, R24, UR4, 0x1 ;  /* 0x00000004181a7c11 */ /* 0x008fc6000f8c08ff */
[----:B------:R-:W-:-:S05]  /*10a10*/  IMAD.IADD R9, R9, 0x1, R25 ;  /* 0x0000000109097824 */ /* 0x000fca00078e0219 */
[----:B------:R-:W-:-:S05]  /*10a20*/  LEA.HI.X R27, R24, UR5, R9, 0x1, P6 ;  /* 0x00000005181b7c11 */ /* 0x000fca000b0f0c09 */
[----:B------:R4:W-:Y:S04]  /*10a30*/  @!P5 STG.E.128 desc[UR24][R26.64], R20 ;  /* 0x000000141a00d986 */ /* 0x0009e8000c101d18 */
[----:B--2---:R4:W-:Y:S04]  /*10a40*/  @!P4 STG.E.128 desc[UR24][R26.64+0x80], R16 ;  /* 0x000080101a00c986 */ /* 0x0049e8000c101d18 */
[----:B-1----:R4:W-:Y:S02]  /*10a50*/  @!P3 STG.E.128 desc[UR24][R26.64+0x100], R12 ;  /* 0x0001000c1a00b986 */ /* 0x0029e4000c101d18 */
.L_x_476:
[----:B------:R-:W-:Y:S05]  /*10a60*/  BSYNC.RECONVERGENT B0 ;  /* 0x0000000000007941 */ /* 0x000fea0003800200 */
.L_x_475:
[----:B---34-:R3:W4:Y:S01]  /*10a70*/  LDS.128 R20, [R8+0x1000] ;  /* 0x0010000008147984 */ /* 0x0187220000000c00 */
[----:B------:R-:W-:Y:S03]  /*10a80*/  BSSY.RECONVERGENT B0, `(.L_x_477) ;  /* 0x0000017000007945 */ /* 0x000fe60003800200 */
[----:B--2---:R3:W2:Y:S04]  /*10a90*/  LDS.128 R16, [R8+0x5000] ;  /* 0x0050000008107984 */ /* 0x0046a80000000c00 */
[----:B-1----:R3:W1:Y:S01]  /*10aa0*/  LDS.128 R12, [R8+0x9000] ;  /* 0x00900000080c7984 */ /* 0x0026620000000c00 */
[----:B------:R-:W-:Y:S05]  /*10ab0*/  @P2 BRA `(.L_x_478) ;  /* 0x00000000004c2947 */ /* 0x000fea0003800000 */
[----:B------:R-:W5:Y:S01]  /*10ac0*/  LDCU.64 UR6, c[0x0][0x408] ;  /* 0x00008100ff0677ac */ /* 0x000f620008000a00 */
[----:B------:R-:W-:Y:S01]  /*10ad0*/  IADD3 R24, P2, PT, R0, 0x20, RZ ;  /* 0x0000002000187810 */ /* 0x000fe20007f5e0ff */
[----:B------:R-:W-:Y:S01]  /*10ae0*/  IMAD.MOV.U32 R26, RZ, RZ, R2 ;  /* 0x000000ffff1a7224 */ /* 0x000fe200078e0002 */
[----:B------:R-:W-:Y:S01]  /*10af0*/  MOV R27, R11 ;  /* 0x0000000b001b7202 */ /* 0x000fe20000000f00 */
[----:B------:R-:W3:Y:S02]  /*10b00*/  LDCU UR10, c[0x0][0x440] ;  /* 0x00008800ff0a77ac */ /* 0x000ee40008000800 */
[----:B------:R-:W-:Y:S01]  /*10b10*/  IMAD.X R9, RZ, RZ, UR9, P2 ;  /* 0x00000009ff097e24 */ /* 0x000fe200090e06ff */
        /* <DEDUP_REMOVED lines=11> */
[----:B--2---:R3:W-:Y:S04]  /*10bd0*/  @!P3 STG.E.128 desc[UR24][R24.64+0x80], R16 ;  /* 0x000080101800b986 */ /* 0x0047e8000c101d18 */
[----:B-1----:R3:W-:Y:S02]  /*10be0*/  @!P2 STG.E.128 desc[UR24][R24.64+0x100], R12 ;  /* 0x0001000c1800a986 */ /* 0x0027e4000c101d18 */
.L_x_478:
[----:B------:R-:W-:Y:S05]  /*10bf0*/  BSYNC.RECONVERGENT B0 ;  /* 0x0000000000007941 */ /* 0x000fea0003800200 */
.L_x_477:
        /* <DEDUP_REMOVED lines=24> */
.L_x_480:
[----:B------:R-:W-:Y:S05]  /*10d80*/  BSYNC.RECONVERGENT B0 ;  /* 0x0000000000007941 */ /* 0x000fea0003800200 */
.L_x_479:
[----:B-1-3--:R1:W3:Y:S01]  /*10d90*/  LDS.128 R12, [R8+0x7000] ;  /* 0x00700000080c7984 */ /* 0x00a2e20000000c00 */
[----:B------:R-:W-:Y:S05]  /*10da0*/  @P0 EXIT ;  /* 0x000000000000094d */ /* 0x000fea0003800000 */
[----:B------:R-:W5:Y:S01]  /*10db0*/  LDCU.64 UR6, c[0x0][0x408] ;  /* 0x00008100ff0677ac */ /* 0x000f620008000a00 */
[----:B------:R-:W-:Y:S01]  /*10dc0*/  IADD3 R3, P0, PT, R0, 0x60, RZ ;  /* 0x0000006000037810 */ /* 0x000fe20007f1e0ff */
[----:B--2---:R2:W1:Y:S01]  /*10dd0*/  LDS.128 R16, [R8+0xb000] ;  /* 0x00b0000008107984 */ /* 0x0044620000000c00 */
[----:B------:R-:W-:Y:S01]  /*10de0*/  IMAD.MOV.U32 R10, RZ, RZ, R2 ;  /* 0x000000ffff0a7224 */ /* 0x000fe200078e0002 */
[----:B------:R-:W4:Y:S02]  /*10df0*/  LDCU.64 UR4, c[0x0][0x3f0] ;  /* 0x00007e00ff0477ac */ /* 0x000f240008000a00 */
[----:B------:R-:W-:Y:S01]  /*10e00*/  IMAD.X R0, RZ, RZ, UR9, P0 ;  /* 0x00000009ff007e24 */ /* 0x000fe200080e06ff */
[----:B------:R-:W2:Y:S03]  /*10e10*/  LDCU UR10, c[0x0][0x440] ;  /* 0x00008800ff0a77ac */ /* 0x000ea60008000800 */
[----:B-----5:R-:W-:-:S02]  /*10e20*/  IMAD R0, R0, UR6, RZ ;  /* 0x0000000600007c24 */ /* 0x020fc4000f8e02ff */
[----:B------:R-:W-:-:S04]  /*10e30*/  IMAD.WIDE.U32 R10, R3, UR6, R10 ;  /* 0x00000006030a7c25 */ /* 0x000fc8000f8e000a */
[----:B------:R-:W-:Y:S01]  /*10e40*/  IMAD R0, R3, UR7, R0 ;  /* 0x0000000703007c24 */ /* 0x000fe2000f8e0200 */
[----:B----4-:R-:W-:Y:S02]  /*10e50*/  LEA R2, P0, R10, UR4, 0x1 ;  /* 0x000000040a027c11 */ /* 0x010fe4000f8008ff */
[----:B--2---:R-:W-:Y:S01]  /*10e60*/  ISETP.GE.AND P2, PT, R188, UR10, PT ;  /* 0x0000000abc007c0c */ /* 0x004fe2000bf46270 */
[----:B------:R-:W-:Y:S01]  /*10e70*/  IMAD.IADD R0, R0, 0x1, R11 ;  /* 0x0000000100007824 */ /* 0x000fe200078e020b */
[----:B------:R-:W-:-:S04]  /*10e80*/  ISETP.GE.AND P1, PT, R214, UR10, PT ;  /* 0x0000000ad6007c0c */ /* 0x000fc8000bf26270 */
[----:B------:R-:W-:Y:S02]  /*10e90*/  LEA.HI.X R3, R10, UR5, R0, 0x1, P0 ;  /* 0x000000050a037c11 */ /* 0x000fe400080f0c00 */
[----:B------:R-:W-:-:S05]  /*10ea0*/  ISETP.GE.AND P0, PT, R213, UR10, PT ;  /* 0x0000000ad5007c0c */ /* 0x000fca000bf06270 */
[----:B------:R2:W-:Y:S04]  /*10eb0*/  @!P2 STG.E.128 desc[UR24][R2.64], R4 ;  /* 0x000000040200a986 */ /* 0x0005e8000c101d18 */
[----:B---3--:R2:W-:Y:S04]  /*10ec0*/  @!P1 STG.E.128 desc[UR24][R2.64+0x80], R12 ;  /* 0x0000800c02009986 */ /* 0x0085e8000c101d18 */
[----:B-1----:R-:W-:Y:S05]  /*10ed0*/  @P0 EXIT ;  /* 0x000000000000094d */ /* 0x002fea0003800000 */
[----:B------:R-:W-:Y:S01]  /*10ee0*/  STG.E.128 desc[UR24][R2.64+0x100], R16 ;  /* 0x0001001002007986 */ /* 0x000fe2000c101d18 */
[----:B------:R-:W-:Y:S05]  /*10ef0*/  EXIT ;  /* 0x000000000000794d */ /* 0x000fea0003800000 */
.L_x_481:
        /* <DEDUP_REMOVED lines=16> */
.L_x_1810:


//--------------------- .text._ZN5flash16flash_fwd_kernelI23Flash_fwd_kernel_traitsILi192ELi128ELi64ELi8ELb0ELb0EN7cutlass10bfloat16_tE19Flash_kernel_traitsILi192ELi128ELi64ELi8ES3_EELb0ELb0ELb1ELb0ELb0ELb0ELb1ELb0EEEvNS_16Flash_fwd_paramsE --------------------------
	.section	.text._ZN5flash16flash_fwd_kernelI23Flash_fwd_kernel_traitsILi192ELi128ELi64ELi8ELb0ELb0EN7cutlass10bfloat16_tE19Flash_kernel_traitsILi192ELi128ELi64ELi8ES3_EELb0ELb0ELb1ELb0ELb0ELb0ELb1ELb0EEEvNS_16Flash_fwd_paramsE,"ax",@progbits
	.align	128
        .global         _ZN5flash16flash_fwd_kernelI23Flash_fwd_kernel_traitsILi192ELi128ELi64ELi8ELb0ELb0EN7cutlass10bfloat16_tE19Flash_kernel_traitsILi192ELi128ELi64ELi8ES3_EELb0ELb0ELb1ELb0ELb0ELb0ELb1ELb0EEEvNS_16Flash_fwd_paramsE
        .type           _ZN5flash16flash_fwd_kernelI23Flash_fwd_kernel_traitsILi192ELi128ELi64ELi8ELb0ELb0EN7cutlass10bfloat16_tE19Flash_kernel_traitsILi192ELi128ELi64ELi8ES3_EELb0ELb0ELb1ELb0ELb0ELb0ELb1ELb0EEEvNS_16Flash_fwd_paramsE,@function
        .size           _ZN5flash16flash_fwd_kernelI23Flash_fwd_kernel_traitsILi192ELi128ELi64ELi8ELb0ELb0EN7cutlass10bfloat16_tE19Flash_kernel_traitsILi192ELi128ELi64ELi8ES3_EELb0ELb0ELb1ELb0ELb0ELb0ELb1ELb0EEEvNS_16Flash_fwd_paramsE,(.L_x_1811 - _ZN5flash16flash_fwd_kernelI23Flash_fwd_kernel_traitsILi192ELi128ELi64ELi8ELb0ELb0EN7cutlass10bfloat16_tE19Flash_kernel_traitsILi192ELi128ELi64ELi8ES3_EELb0ELb0ELb1ELb0ELb0ELb0ELb1ELb0EEEvNS_16Flash_fwd_paramsE)
        .other          _ZN5flash16flash_fwd_kernelI23Flash_fwd_kernel_traitsILi192ELi128ELi64ELi8ELb0ELb0EN7cutlass10bfloat16_tE19Flash_kernel_traitsILi192ELi128ELi64ELi8ES3_EELb0ELb0ELb1ELb0ELb0ELb0ELb1ELb0EEEvNS_16Flash_fwd_paramsE,@"STO_CUDA_ENTRY STV_DEFAULT"
_ZN5flash16flash_fwd_kernelI23Flash_fwd_kernel_traitsILi192ELi128ELi64ELi8ELb0ELb0EN7cutlass10bfloat16_tE19Flash_kernel_traitsILi192ELi128ELi64ELi8ES3_EELb0ELb0ELb1ELb0ELb0ELb0ELb1ELb0EEEvNS_16Flash_fwd_paramsE:
.text._ZN5flash16flash_fwd_kernelI23Flash_fwd_kernel_traitsILi192ELi128ELi64ELi8ELb0ELb0EN7cutlass10bfloat16_tE19Flash_kernel_traitsILi192ELi128ELi64ELi8ES3_EELb0ELb0ELb1ELb0ELb0ELb0ELb1ELb0EEEvNS_16Flash_fwd_paramsE:
        /* <DEDUP_REMOVED lines=71> */
.L_x_482:
        /* <DEDUP_REMOVED lines=57> */
.L_x_484:
        /* <DEDUP_REMOVED lines=55> */
.L_x_486:
[----:B------:R-:W-:Y:S05]  /*0b70*/  BSYNC.RECONVERGENT B0 ;  /* 0x0000000000007941 */ /* 0x000fea0003800200 */
.L_x_485:
        /* <DEDUP_REMOVED lines=22> */
.L_x_488:
[----:B------:R-:W-:Y:S05]  /*0ce0*/  BSYNC.RECONVERGENT B0 ;  /* 0x0000000000007941 */ /* 0x000fea0003800200 */
.L_x_487:
        /* <DEDUP_REMOVED lines=22> */
.L_x_490:
[----:B------:R-:W-:Y:S05]  /*0e50*/  BSYNC.RECONVERGENT B0 ;  /* 0x0000000000007941 */ /* 0x000fea0003800200 */
.L_x_489:
        /* <DEDUP_REMOVED lines=23> */
.L_x_492:
[----:B------:R-:W-:Y:S05]  /*0fd0*/  BSYNC.RECONVERGENT B0 ;  /* 0x0000000000007941 */ /* 0x000fea0003800200 */
.L_x_491:
        /* <DEDUP_REMOVED lines=10> */
.L_x_494:
[----:B------:R-:W-:Y:S05]  /*1080*/  BSYNC.RECONVERGENT B0 ;  /* 0x0000000000007941 */ /* 0x000fea0003800200 */
.L_x_493:
        /* <DEDUP_REMOVED lines=10> */
.L_x_496:
[----:B------:R-:W-:Y:S05]  /*1130*/  BSYNC.RECONVERGENT B0 ;  /* 0x0000000000007941 */ /* 0x000fea0003800200 */
.L_x_495:
        /* <DEDUP_REMOVED lines=10> */
.L_x_498:
[----:B------:R-:W-:Y:S05]  /*11e0*/  BSYNC.RECONVERGENT B0 ;  /* 0x0000000000007941 */ /* 0x000fea0003800200 */
.L_x_497:
        /* <DEDUP_REMOVED lines=10> */
.L_x_483:
        /* <DEDUP_REMOVED lines=21> */
.L_x_499:
[----:B------:R-:W1:Y:S01]  /*13e0*/  LDCU.64 UR10, c[0x0][0x3b8] ;  /* 0x00007700ff0a77ac */ /* 0x000e620008000a00 */
[----:B------:R-:W-:-:S04]  /*13f0*/  UIADD3 UR6, UPT, UPT, UR13, UR14, URZ ;  /* 0x0000000e0d067290 */ /* 0x000fc8000fffe0ff */
[----:B-1----:R-:W-:Y:S02]  /*1400*/  UIMAD.WIDE.U32 UR16, UR6, UR10, URZ ;  /* 0x0000000a061072a5 */ /* 0x002fe4000f8e00ff */
[----:B------:R-:W-:-:S04]  /*1410*/  UIMAD UR6, UR6, UR11, URZ ;  /* 0x0000000b060672a4 */ /* 0x000fc8000f8e02ff */
[----:B------:R-:W-:Y:S02]  /*1420*/  UIADD3 UR6, UPT, UPT, UR17, UR6, URZ ;  /* 0x0000000611067290 */ /* 0x000fe4000fffe0ff */
.L_x_500:
        /* <DEDUP_REMOVED lines=37> */
.L_x_501:
[----:B------:R-:W1:Y:S01]  /*1680*/  LDCU.64 UR8, c[0x0][0x3c0] ;  /* 0x00007800ff0877ac */ /* 0x000e620008000a00 */
[----:B------:R-:W-:-:S04]  /*1690*/  UIADD3 UR13, UPT, UPT, UR13, UR14, URZ ;  /* 0x0000000e0d0d7290 */ /* 0x000fc8000fffe0ff */
[----:B-1----:R-:W-:Y:S02]  /*16a0*/  UIMAD.WIDE.U32 UR14, UR13, UR8, URZ ;  /* 0x000000080d0e72a5 */ /* 0x002fe4000f8e00ff */
[----:B------:R-:W-:-:S04]  /*16b0*/  UIMAD UR5, UR13, UR9, URZ ;  /* 0x000000090d0572a4 */ /* 0x000fc8000f8e02ff */
[----:B------:R-:W-:-:S12]  /*16c0*/  UIADD3 UR5, UPT, UPT, UR15, UR5, URZ ;  /* 0x000000050f057290 */ /* 0x000fd8000fffe0ff */
.L_x_502:
[----:B------:R-:W-:Y:S01]  /*16d0*/  IMAD.SHL.U32 R215, R187, 0x8, RZ ;  /* 0x00000008bbd77824 */ /* 0x000fe200078e00ff */
[----:B------:R-:W-:Y:S01]  /*16e0*/  SHF.R.U32.HI R4, RZ, 0x3, R187 ;  /* 0x00000003ff047819 */ /* 0x000fe200000116bb */
[----:B------:R-:W1:Y:S01]  /*16f0*/  S2UR UR31, SR_CgaCtaId ;  /* 0x00000000001f79c3 */ /* 0x000e620000008800 */
[----:B------:R-:W-:Y:S01]  /*1700*/  SHF.R.S32.HI R205, RZ, 0x1f, R2 ;  /* 0x0000001fffcd7819 */ /* 0x000fe20000011402 */
[----:B------:R-:W2:Y:S01]  /*1710*/  LDCU.64 UR12, c[0x0][0x3c8] ;  /* 0x00007900ff0c77ac */ /* 0x000ea20008000a00 */
        /* <DEDUP_REMOVED lines=24> */
[----:B--2---:R-:W-:-:S04]  /*18a0*/  IMAD.U32 R6, RZ, RZ, UR12 ;  /* 0x0000000cff067e24 */ /* 0x004fc8000f8e00ff */
[----:B------:R-:W-:-:S04]  /*18b0*/  IMAD.WIDE.U32 R6, R6, UR28, R10 ;  /* 0x0000001c06067c25 */ /* 0x000fc8000f8e000a */
[C---:B-----5:R-:W-:Y:S02]  /*18c0*/  IMAD R207, R205.reuse, UR4, RZ ;  /* 0x00000004cdcf7c24 */ /* 0x060fe4000f8e02ff */
[----:B------:R-:W-:Y:S02]  /*18d0*/  IMAD R205, R205, UR6, RZ ;  /* 0x00000006cdcd7c24 */ /* 0x000fe4000f8e02ff */
[C---:B------:R-:W-:Y:S01]  /*18e0*/  IMAD R207, R2.reuse, UR5, R207 ;  /* 0x0000000502cf7c24 */ /* 0x040fe2000f8e02cf */
[----:B------:R-:W-:Y:S01]  /*18f0*/  UMOV UR5, 0x400 ;  /* 0x0000040000057882 */ /* 0x000fe20000000000 */
[C---:B------:R-:W-:Y:S01]  /*1900*/  IMAD.WIDE.U32 R8, R2.reuse, UR4, R8 ;  /* 0x0000000402087c25 */ /* 0x040fe2000f8e0008 */
[----:B------:R-:W-:Y:S02]  /*1910*/  USHF.L.U32 UR4, UR29, 0x7, URZ ;  /* 0x000000071d047899 */ /* 0x000fe400080006ff */
[----:B-1----:R-:W-:Y:S01]  /*1920*/  ULEA UR5, UR31, UR5, 0x18 ;  /* 0x000000051f057291 */ /* 0x002fe2000f8ec0ff */
        /* <DEDUP_REMOVED lines=47> */
.L_x_505:
[----:B------:R2:W-:Y:S02]  /*1c20*/  STS.128 [R209+0x8000], RZ ;  /* 0x008000ffd1007388 */ /* 0x0005e40000000c00 */
.L_x_504:
[----:B------:R-:W-:Y:S05]  /*1c30*/  BSYNC.RECONVERGENT B0 ;  /* 0x0000000000007941 */ /* 0x000fea0003800200 */
.L_x_503:
        /* <DEDUP_REMOVED lines=36> */
.L_x_508:
[----:B------:R4:W-:Y:S02]  /*1e80*/  STS.128 [R209+0x9000], RZ ;  /* 0x009000ffd1007388 */ /* 0x0009e40000000c00 */
.L_x_507:
[----:B------:R-:W-:Y:S05]  /*1e90*/  BSYNC.RECONVERGENT B0 ;  /* 0x0000000000007941 */ /* 0x000fea0003800200 */
.L_x_506:
[----:B------:R-:W-:Y:S01]  /*1ea0*/  IADD3 R3, PT, PT, R4, 0x40, RZ ;  /* 0x0000004004037810 */ /* 0x000fe20007ffe0ff */
[----:B------:R-:W-:Y:S03]  /*1eb0*/  BSSY.RECONVERGENT B0, `(.L_x_509) ;  /* 0x0000024000007945 */ /* 0x000fe60003800200 */
[----:B------:R-:W-:-:S13]  /*1ec0*/  ISETP.GE.AND P0, PT, R3, UR14, PT ;  /* 0x0000000e03007c0c */ /* 0x000fda000bf06270 */
[----:B------:R-:W-:Y:S05]  /*1ed0*/  @P0 BRA `(.L_x_510) ;  /* 0x0000000000840947 */ /* 0x000fea0003800000 */
[----:B------:R-:W5:Y:S01]  /*1ee0*/  LDCU.64 UR12, c[0x0][0x3b0] ;  /* 0x00007600ff0c77ac */ /* 0x000f620008000a00 */
[----:B-1-3--:R-:W-:Y:S01]  /*1ef0*/  IADD3 R10, P0, PT, R5, 0x40, RZ ;  /* 0x00000040050a7810 */ /* 0x00afe20007f1e0ff */
[----:B------:R-:W-:Y:S01]  /*1f00*/  IMAD.MOV.U32 R12, RZ, RZ, R6 ;  /* 0x000000ffff0c7224 */ /* 0x000fe200078e0006 */
[----:B------:R-:W-:Y:S01]  /*1f10*/  MOV R13, R9 ;  /* 0x00000009000d7202 */ /* 0x000fe20000000f00 */
[----:B------:R-:W1:Y:S02]  /*1f20*/  LDCU UR4, c[0x0][0x440] ;  /* 0x00008800ff0477ac */ /* 0x000e640008000800 */
[----:B------:R-:W-:Y:S01]  /*1f30*/  IMAD.X R3, RZ, RZ, UR29, P0 ;  /* 0x0000001dff037e24 */ /* 0x000fe200080e06ff */
        /* <DEDUP_REMOVED lines=26> */
.L_x_511:
[----:B------:R3:W-:Y:S02]  /*20e0*/  STS.128 [R209+0xa000], RZ ;  /* 0x00a000ffd1007388 */ /* 0x0007e40000000c00 */
.L_x_510:
[----:B------:R-:W-:Y:S05]  /*20f0*/  BSYNC.RECONVERGENT B0 ;  /* 0x0000000000007941 */ /* 0x000fea0003800200 */
.L_x_509:
        /* <DEDUP_REMOVED lines=37> */
.L_x_514:
[----:B------:R2:W-:Y:S02]  /*2350*/  STS.128 [R209+0xb000], RZ ;  /* 0x00b000ffd1007388 */ /* 0x0005e40000000c00 */
.L_x_513:
[----:B------:R-:W-:Y:S05]  /*2360*/  BSYNC.RECONVERGENT B0 ;  /* 0x0000000000007941 */ /* 0x000fea0003800200 */
.L_x_512:
        /* <DEDUP_REMOVED lines=11> */
[----:B------:R-:W-:Y:S02]  /*2420*/  IMAD.U32 R4, RZ, RZ, UR13 ;  /* 0x0000000dff047e24 */ /* 0x000fe4000f8e00ff */
[----:B------:R-:W-:Y:S01]  /*2430*/  IMAD.U32 R7, RZ, RZ, UR35 ;  /* 0x00000023ff077e24 */ /* 0x000fe2000f8e00ff */
[----:B-12---:R-:W-:-:S04]  /*2440*/  LEA R8, P2, R6, R208, 0x1 ;  /* 0x000000d006087211 */ /* 0x006fc800078408ff */
        /* <DEDUP_REMOVED lines=20> */
.L_x_517:
[----:B------:R2:W-:Y:S02]  /*2590*/  STS.128 [R209+0x10000], RZ ;  /* 0x010000ffd1007388 */ /* 0x0005e40000000c00 */
.L_x_516:
[----:B------:R-:W-:Y:S05]  /*25a0*/  BSYNC.RECONVERGENT B0 ;  /* 0x0000000000007941 */ /* 0x000fea0003800200 */
.L_x_515:
        /* <DEDUP_REMOVED lines=13> */
[----:B------:R-:W-:-:S04]  /*2680*/  IMAD.U32 R3, RZ, RZ, UR28 ;  /* 0x0000001cff037e24 */ /* 0x000fc8000f8e00ff */
        /* <DEDUP_REMOVED lines=22> */
.L_x_520:
[----:B------:R1:W-:Y:S02]  /*27f0*/  STS.128 [R209+0x11000], RZ ;  /* 0x011000ffd1007388 */ /* 0x0003e40000000c00 */
.L_x_519:
[----:B------:R-:W-:Y:S05]  /*2800*/  BSYNC.RECONVERGENT B0 ;  /* 0x0000000000007941 */ /* 0x000fea0003800200 */
.L_x_518:
        /* <DEDUP_REMOVED lines=12> */
[----:B-1----:R-:W-:Y:S02]  /*28d0*/  IMAD.U32 R6, RZ, RZ, UR32 ;  /* 0x00000020ff067e24 */ /* 0x002fe4000f8e00ff */
[----:B------:R-:W-:Y:S02]  /*28e0*/  IMAD.U32 R4, RZ, RZ, UR31 ;  /* 0x0000001fff047e24 */ /* 0x000fe4000f8e00ff */
[----:B------:R-:W-:Y:S01]  /*28f0*/  IMAD.U32 R7, RZ, RZ, UR33 ;  /* 0x00000021ff077e24 */ /* 0x000fe2000f8e00ff */
[----:B--2---:R-:W-:-:S04]  /*2900*/  LEA R8, P2, R6, R206, 0x1 ;  /* 0x000000ce06087211 */ /* 0x004fc800078408ff */
        /* <DEDUP_REMOVED lines=20> */
.L_x_523:
[----:B------:R2:W-:Y:S01]  /*2a50*/  STS.128 [R209+0x16000], RZ ;  /* 0x016000ffd1007388 */ /* 0x0005e20000000c00 */
[----:B------:R-:W-:Y:S05]  /*2a60*/  BRA `(.L_x_524) ;  /* 0x00000000000c7947 */ /* 0x000fea0003800000 */
.L_x_522:
[----:B------:R1:W-:Y:S04]  /*2a70*/  STS.128 [R209+0x12000], RZ ;  /* 0x012000ffd1007388 */ /* 0x0003e80000000c00 */
[----:B------:R1:W-:Y:S04]  /*2a80*/  STS.128 [R209+0x14000], RZ ;  /* 0x014000ffd1007388 */ /* 0x0003e80000000c00 */
[----:B------:R1:W-:Y:S02]  /*2a90*/  STS.128 [R209+0x16000], RZ ;  /* 0x016000ffd1007388 */ /* 0x0003e40000000c00 */
.L_x_524:
[----:B------:R-:W-:Y:S05]  /*2aa0*/  BSYNC.RECONVERGENT B0 ;  /* 0x0000000000007941 */ /* 0x000fea0003800200 */
.L_x_521:
[----:B------:R-:W-:Y:S01]  /*2ab0*/  ISETP.GE.AND P0, PT, R2, UR7, PT ;  /* 0x0000000702007c0c */ /* 0x000fe2000bf06270 */
[----:B------:R-:W-:Y:S01]  /*2ac0*/  BSSY.RECONVERGENT B0, `(.L_x_525) ;  /* 0x0000023000007945 */ /* 0x000fe20003800200 */
[----:B------:R-:W-:Y:S02]  /*2ad0*/  SHF.R.U32.HI R80, RZ, 0x2, R187 ;  /* 0x00000002ff507819 */ /* 0x000fe400000116bb */
[----:B------:R-:W-:Y:S02]  /*2ae0*/  LOP3.LUT R5, R187, 0x8, RZ, 0xc0, !PT ;  /* 0x00000008bb057812 */ /* 0x000fe400078ec0ff */
[----:B------:R-:W-:-:S07]  /*2af0*/  LOP3.LUT R80, R80, 0x7, RZ, 0xc0, !PT ;  /* 0x0000000750507812 */ /* 0x000fce00078ec0ff */
[----:B------:R1:W-:Y:S04]  /*2b00*/  @P0 STS.128 [R209+0x13000], RZ ;  /* 0x013000ffd1000388 */ /* 0x0003e80000000c00 */
[----:B------:R1:W-:Y:S04]  /*2b10*/  @P0 STS.128 [R209+0x15000], RZ ;  /* 0x015000ffd1000388 */ /* 0x0003e80000000c00 */
[----:B------:R1:W-:Y:S01]  /*2b20*/  @P0 STS.128 [R209+0x17000], RZ ;  /* 0x017000ffd1000388 */ /* 0x0003e20000000c00 */
[----:B------:R-:W-:Y:S05]  /*2b30*/  @P0 BRA `(.L_x_526) ;  /* 0x00000000006c0947 */ /* 0x000fea0003800000 */
[----:B------:R-:W5:Y:S01]  /*2b40*/  LDCU UR6, c[0x0][0x440] ;  /* 0x00008800ff0677ac */ /* 0x000f620008000800 */
[----:B------:R-:W-:-:S04]  /*2b50*/  ULEA UR13, UP0, UR8, UR32, 0x5 ;  /* 0x00000020080d7291 */ /* 0x000fc8000f8028ff */
[----:B------:R-:W-:Y:S02]  /*2b60*/  ULEA.HI.X UR7, UR8, UR31, UR9, 0x5, UP0 ;  /* 0x0000001f08077291 */ /* 0x000fe400080f2c09 */
[----:B------:R-:W-:-:S04]  /*2b70*/  IMAD.U32 R3, RZ, RZ, UR13 ;  /* 0x0000000dff037e24 */ /* 0x000fc8000f8e00ff */
[----:B------:R-:W-:Y:S01]  /*2b80*/  IMAD.U32 R2, RZ, RZ, UR7 ;  /* 0x00000007ff027e24 */ /* 0x000fe2000f8e00ff */
[C---:B-1----:R-:W-:Y:S02]  /*2b90*/  LEA R6, P2, R3.reuse, R206, 0x1 ;  /* 0x000000ce03067211 */ /* 0x042fe400078408ff */
        /* <DEDUP_REMOVED lines=20> */
.L_x_527:
[----:B------:R1:W-:Y:S02]  /*2ce0*/  STS.128 [R209+0x17000], RZ ;  /* 0x017000ffd1007388 */ /* 0x0003e40000000c00 */
.L_x_526:
[----:B------:R-:W-:Y:S05]  /*2cf0*/  BSYNC.RECONVERGENT B0 ;  /* 0x0000000000007941 */ /* 0x000fea0003800200 */
.L_x_525:
[----:B------:R-:W-:Y:S01]  /*2d00*/  LOP3.LUT R5, R0, R5, RZ, 0x3c, !PT ;  /* 0x0000000500057212 */ /* 0x000fe200078e3cff */
[----:B------:R-:W5:Y:S01]  /*2d10*/  LDCU UR6, c[0x0][0x50c] ;  /* 0x0000a180ff0677ac */ /* 0x000f620008000800 */
[----:B------:R-:W-:Y:S01]  /*2d20*/  LOP3.LUT R200, R185, 0x400, RZ, 0xc0, !PT ;  /* 0x00000400b9c87812 */ /* 0x000fe200078ec0ff */
[----:B------:R-:W0:Y:S01]  /*2d30*/  LDGDEPBAR ;  /* 0x00000000000079af */ /* 0x000e220000000000 */
[----:B------:R-:W-:Y:S01]  /*2d40*/  LEA R87, R87, UR5, 0x1 ;  /* 0x0000000557577c11 */ /* 0x000fe2000f8e08ff */
[----:B------:R-:W-:Y:S01]  /*2d50*/  UISETP.GT.U32.AND UP0, UPT, UR16, UR18, UPT ;  /* 0x000000121000728c */ /* 0x000fe2000bf04070 */
[----:B------:R-:W-:Y:S02]  /*2d60*/  LEA R200, R5, R200, 0x1 ;  /* 0x000000c805c87211 */ /* 0x000fe400078e08ff */
[----:B------:R-:W-:Y:S01]  /*2d70*/  LOP3.LUT P0, RZ, R187, 0x2, RZ, 0xc0, !PT ;  /* 0x00000002bbff7812 */ /* 0x000fe2000780c0ff */
[----:B------:R-:W-:Y:S01]  /*2d80*/  LDSM.16.M88.4 R48, [R87] ;  /* 0x000000005730783b */ /* 0x000fe20000000200 */
[----:B------:R-:W-:-:S02]  /*2d90*/  MOV R2, 0x20 ;  /* 0x0000002000027802 */ /* 0x000fc40000000f00 */
[----:B------:R-:W-:Y:S01]  /*2da0*/  IADD3 R77, PT, PT, R200, UR5, RZ ;  /* 0x00000005c84d7c10 */ /* 0x000fe2000fffe0ff */
[----:B------:R-:W4:Y:S01]  /*2db0*/  LDSM.16.M88.4 R20, [R200+UR5+0xc000] ;  /* 0x00c00005c814783b */ /* 0x000f220008000200 */
[----:B------:R-:W-:Y:S02]  /*2dc0*/  SEL R76, R2, 0xffffffe0, !P0 ;  /* 0xffffffe0024c7807 */ /* 0x000fe40004000000 */
[----:B------:R-:W-:Y:S01]  /*2dd0*/  LOP3.LUT P2, RZ, R187, 0x4, RZ, 0xc0, !PT ;  /* 0x00000004bbff7812 */ /* 0x000fe2000784c0ff */
[----:B------:R-:W5:Y:S01]  /*2de0*/  LDSM.16.M88.4 R12, [R200+UR5+0xc800] ;  /* 0x00c80005c80c783b */ /* 0x000f620008000200 */
[-C--:B------:R-:W-:Y:S02]  /*2df0*/  IADD3 R82, PT, PT, R87, R76.reuse, RZ ;  /* 0x0000004c57527210 */ /* 0x080fe40007ffe0ff */
[----:B------:R-:W-:Y:S01]  /*2e00*/  IADD3 R79, PT, PT, R77, R76, RZ ;  /* 0x0000004c4d4f7210 */ /* 0x000fe20007ffe0ff */
[----:B------:R-:W5:Y:S01]  /*2e10*/  LDSM.16.M88.4 R56, [R200+UR5+0xd000] ;  /* 0x00d00005c838783b */ /* 0x000f620008000200 */
[----:B------:R-:W-:-:S02]  /*2e20*/  MOV R176, 0x40 ;  /* 0x0000004000b07802 */ /* 0x000fc40000000f00 */
[----:B------:R-:W-:Y:S01]  /*2e30*/  IADD3 R85, PT, PT, R80, UR23, R85 ;  /* 0x0000001750557c10 */ /* 0x000fe2000fffe055 */
[----:B------:R-:W5:Y:S01]  /*2e40*/  LDSM.16.M88.4 R28, [R200+UR5+0xd800] ;  /* 0x00d80005c81c783b */ /* 0x000f620008000200 */
[----:B------:R-:W-:Y:S02]  /*2e50*/  SEL R176, R176, 0xffffffc0, !P2 ;  /* 0xffffffc0b0b07807 */ /* 0x000fe40005000000 */
[----:B------:R-:W-:Y:S01]  /*2e60*/  MOV R202, UR26 ;  /* 0x0000001a00ca7c02 */ /* 0x000fe20008000f00 */
[----:B------:R-:W-:Y:S01]  /*2e70*/  LDSM.16.M88.4 R64, [R82] ;  /* 0x000000005240783b */ /* 0x000fe20000000200 */
[-C--:B------:R-:W-:Y:S02]  /*2e80*/  IADD3 R83, PT, PT, R87, R176.reuse, RZ ;  /* 0x000000b057537210 */ /* 0x080fe40007ffe0ff */
[----:B------:R-:W-:Y:S01]  /*2e90*/  IADD3 R77, PT, PT, R77, R176, RZ ;  /* 0x000000b04d4d7210 */ /* 0x000fe20007ffe0ff */
[----:B------:R-:W5:Y:S01]  /*2ea0*/  LDSM.16.M88.4 R32, [R79+0xc000] ;  /* 0x00c000004f20783b */ /* 0x000f620000000200 */
[----:B------:R-:W-:-:S02]  /*2eb0*/  IADD3 R81, PT, PT, R76, R83, RZ ;  /* 0x000000534c517210 */ /* 0x000fc40007ffe0ff */
[----:B------:R-:W-:Y:S01]  /*2ec0*/  IADD3 R3, PT, PT, R76, R77, RZ ;  /* 0x0000004d4c037210 */ /* 0x000fe20007ffe0ff */
[----:B-123--:R-:W1:Y:S01]  /*2ed0*/  LDSM.16.M88.4 R8, [R79+0xc800] ;  /* 0x00c800004f08783b */ /* 0x00ee620000000200 */
[----:B------:R-:W-:-:S03]  /*2ee0*/  MOV R204, UR21 ;  /* 0x0000001500cc7c02 */ /* 0x000fc60008000f00 */
[----:B------:R-:W2:Y:S01]  /*2ef0*/  LDSM.16.M88.4 R4, [R79+0xd000] ;  /* 0x00d000004f04783b */ /* 0x000ea20000000200 */
[----:B------:R-:W-:-:S03]  /*2f00*/  IADD3 R204, PT, PT, R85, UR26, -R204 ;  /* 0x0000001a55cc7c10 */ /* 0x000fc6000fffe8cc */
[----:B------:R-:W3:Y:S04]  /*2f10*/  LDSM.16.M88.4 R68, [R79+0xd800] ;  /* 0x00d800004f44783b */ /* 0x000ee80000000200 */
[----:B------:R-:W-:Y:S01]  /*2f20*/  LDSM.16.M88.4 R44, [R77+0xc000] ;  /* 0x00c000004d2c783b */ /* 0x000fe20000000200 */
[C---:B----4-:R-:W-:Y:S03]  /*2f30*/  HMMA.16816.F32.BF16 R24, R48.reuse, R20, RZ ;  /* 0x000000143018723c */ /* 0x050fe600000418ff */
[----:B------:R-:W-:Y:S04]  /*2f40*/  LDSM.16.M88.4 R40, [R77+0xc800] ;  /* 0x00c800004d28783b */ /* 0x000fe80000000200 */
[----:B------:R-:W-:Y:S01]  /*2f50*/  LDSM.16.M88.4 R36, [R77+0xd000] ;  /* 0x00d000004d24783b */ /* 0x000fe20000000200 */
[C---:B-----5:R-:W-:Y:S03]  /*2f60*/  HMMA.16816.F32.BF16 R16, R48.reuse, R12, RZ ;  /* 0x0000000c3010723c */ /* 0x060fe600000418ff */
[----:B------:R-:W-:Y:S05]  /*2f70*/  LDSM.16.M88.4 R72, [R81] ;  /* 0x000000005148783b */ /* 0x000fea0000000200 */
[C---:B------:R-:W-:Y:S08]  /*2f80*/  HMMA.16816.F32.BF16 R60, R48.reuse, R56, RZ ;  /* 0x00000038303c723c */ /* 0x040ff000000418ff */
[C---:B------:R-:W-:Y:S08]  /*2f90*/  HMMA.16816.F32.BF16 R20, R48.reuse, R22, RZ ;  /* 0x000000163014723c */ /* 0x040ff000000418ff */
[C---:B------:R-:W-:Y:S08]  /*2fa0*/  HMMA.16816.F32.BF16 R12, R48.reuse, R14, RZ ;  /* 0x0000000e300c723c */ /* 0x040ff000000418ff */
[C---:B------:R-:W-:Y:S08]  /*2fb0*/  HMMA.16816.F32.BF16 R56, R48.reuse, R58, RZ ;  /* 0x0000003a3038723c */ /* 0x040ff000000418ff */
[C---:B------:R-:W-:Y:S08]  /*2fc0*/  HMMA.16816.F32.BF16 R52, R48.reuse, R28, RZ ;  /* 0x0000001c3034723c */ /* 0x040ff000000418ff */
[----:B------:R-:W-:Y:S01]  /*2fd0*/  HMMA.16816.F32.BF16 R48, R48, R30, RZ ;  /* 0x0000001e3030723c */ /* 0x000fe200000418ff */
[----:B------:R-:W4:Y:S07]  /*2fe0*/  LDSM.16.M88.4 R28, [R83] ;  /* 0x00000000531c783b */ /* 0x000f2e0000000200 */
[C---:B------:R-:W-:Y:S08]  /*2ff0*/  HMMA.16816.F32.BF16 R24, R64.reuse, R32, R24 ;  /* 0x000000204018723c */ /* 0x040ff00000041818 */
[C---:B------:R-:W-:Y:S01]  /*3000*/  HMMA.16816.F32.BF16 R20, R64.reuse, R34, R20 ;  /* 0x000000224014723c */ /* 0x040fe20000041814 */
[----:B------:R-:W5:Y:S07]  /*3010*/  LDSM.16.M88.4 R32, [R77+0xd800] ;  /* 0x00d800004d20783b */ /* 0x000f6e0000000200 */
        /* <DEDUP_REMOVED lines=8> */
[----:B------:R-:W3:Y:S04]  /*30a0*/  LDSM.16.M88.4 R64, [R3+0xd800] ;  /* 0x00d800000340783b */ /* 0x000ee80000000200 */
[----:B------:R-:W3:Y:S03]  /*30b0*/  LDSM.16.M88.4 R68, [R3+0xd000] ;  /* 0x00d000000344783b */ /* 0x000ee60000000200 */
[C---:B----4-:R-:W-:Y:S08]  /*30c0*/  HMMA.16816.F32.BF16 R24, R28.reuse, R44, R24 ;  /* 0x0000002c1c18723c */ /* 0x050ff00000041818 */
[C---:B------:R-:W-:Y:S01]  /*30d0*/  HMMA.16816.F32.BF16 R20, R28.reuse, R46, R20 ;  /* 0x0000002e1c14723c */ /* 0x040fe20000041814 */
[----:B------:R-:W-:Y:S07]  /*30e0*/  LDSM.16.M88.4 R44, [R87+0x4000] ;  /* 0x00400000572c783b */ /* 0x000fee0000000200 */
[C---:B------:R-:W-:Y:S08]  /*30f0*/  HMMA.16816.F32.BF16 R16, R28.reuse, R40, R16 ;  /* 0x000000281c10723c */ /* 0x040ff00000041810 */
[C---:B------:R-:W-:Y:S01]  /*3100*/  HMMA.16816.F32.BF16 R12, R28.reuse, R42, R12 ;  /* 0x0000002a1c0c723c */ /* 0x040fe2000004180c */
[----:B------:R-:W4:Y:S07]  /*3110*/  LDSM.16.M88.4 R40, [R200+UR5+0xe000] ;  /* 0x00e00005c828783b */ /* 0x000f2e0008000200 */
[C---:B------:R-:W-:Y:S08]  /*3120*/  HMMA.16816.F32.BF16 R60, R28.reuse, R36, R60 ;  /* 0x000000241c3c723c */ /* 0x040ff0000004183c */
[C---:B------:R-:W-:Y:S01]  /*3130*/  HMMA.16816.F32.BF16 R56, R28.reuse, R38, R56 ;  /* 0x000000261c38723c */ /* 0x040fe20000041838 */
[----:B------:R-:W-:Y:S07]  /*3140*/  LDSM.16.M88.4 R36, [R200+UR5+0xe800] ;  /* 0x00e80005c824783b */ /* 0x000fee0008000200 */
[C---:B-----5:R-:W-:Y:S08]  /*3150*/  HMMA.16816.F32.BF16 R52, R28.reuse, R32, R52 ;  /* 0x000000201c34723c */ /* 0x060ff00000041834 */
[----:B------:R-:W-:Y:S01]  /*3160*/  HMMA.16816.F32.BF16 R48, R28, R34, R48 ;  /* 0x000000221c30723c */ /* 0x000fe20000041830 */
[----:B------:R-:W5:Y:S04]  /*3170*/  LDSM.16.M88.4 R32, [R200+UR5+0xf000] ;  /* 0x00f00005c820783b */ /* 0x000f680008000200 */
[----:B------:R-:W5:Y:S03]  /*3180*/  LDSM.16.M88.4 R28, [R200+UR5+0xf800] ;  /* 0x00f80005c81c783b */ /* 0x000f660008000200 */
[C---:B-1----:R-:W-:Y:S08]  /*3190*/  HMMA.16816.F32.BF16 R24, R72.reuse, R8, R24 ;  /* 0x000000084818723c */ /* 0x042ff00000041818 */
[C---:B------:R-:W-:Y:S01]  /*31a0*/  HMMA.16816.F32.BF16 R20, R72.reuse, R10, R20 ;  /* 0x0000000a4814723c */ /* 0x040fe20000041814 */
[----:B------:R-:W-:Y:S07]  /*31b0*/  LDSM.16.M88.4 R8, [R82+0x4000] ;  /* 0x004000005208783b */ /* 0x000fee0000000200 */
[C---:B--2---:R-:W-:Y:S08]  /*31c0*/  HMMA.16816.F32.BF16 R16, R72.reuse, R4, R16 ;  /* 0x000000044810723c */ /* 0x044ff00000041810 */
[C---:B------:R-:W-:Y:S01]  /*31d0*/  HMMA.16816.F32.BF16 R12, R72.reuse, R6, R12 ;  /* 0x00000006480c723c */ /* 0x040fe2000004180c */
[----:B------:R-:W1:Y:S07]  /*31e0*/  LDSM.16.M88.4 R4, [R79+0xe000] ;  /* 0x00e000004f04783b */ /* 0x000e6e0000000200 */
[C---:B---3--:R-:W-:Y:S08]  /*31f0*/  HMMA.16816.F32.BF16 R52, R72.reuse, R64, R52 ;  /* 0x000000404834723c */ /* 0x048ff00000041834 */
[C---:B------:R-:W-:Y:S08]  /*3200*/  HMMA.16816.F32.BF16 R60, R72.reuse, R68, R60 ;  /* 0x00000044483c723c */ /* 0x040ff0000004183c */
[C---:B------:R-:W-:Y:S01]  /*3210*/  HMMA.16816.F32.BF16 R56, R72.reuse, R70, R56 ;  /* 0x000000464838723c */ /* 0x040fe20000041838 */
[----:B------:R-:W-:Y:S07]  /*3220*/  LDSM.16.M88.4 R68, [R79+0xf000] ;  /* 0x00f000004f44783b */ /* 0x000fee0000000200 */
[----:B------:R-:W-:Y:S01]  /*3230*/  HMMA.16816.F32.BF16 R64, R72, R66, R48 ;  /* 0x000000424840723c */ /* 0x000fe20000041830 */
[----:B------:R-:W2:Y:S04]  /*3240*/  LDSM.16.M88.4 R48, [R79+0xe800] ;  /* 0x00e800004f30783b */ /* 0x000ea80000000200 */
[----:B------:R-:W-:Y:S03]  /*3250*/  LDSM.16.M88.4 R72, [R83+0x8000] ;  /* 0x008000005348783b */ /* 0x000fe60000000200 */
[C---:B----4-:R-:W-:Y:S08]  /*3260*/  HMMA.16816.F32.BF16 R24, R44.reuse, R40, R24 ;  /* 0x000000282c18723c */ /* 0x050ff00000041818 */
[C---:B------:R-:W-:Y:S01]  /*3270*/  HMMA.16816.F32.BF16 R20, R44.reuse, R42, R20 ;  /* 0x0000002a2c14723c */ /* 0x040fe20000041814 */
[----:B------:R-:W3:Y:S07]  /*3280*/  LDSM.16.M88.4 R40, [R79+0xf800] ;  /* 0x00f800004f28783b */ /* 0x000eee0000000200 */
[C---:B-----5:R-:W-:Y:S08]  /*3290*/  HMMA.16816.F32.BF16 R60, R44.reuse, R32, R60 ;  /* 0x000000202c3c723c */ /* 0x060ff0000004183c */
[C---:B------:R-:W-:Y:S01]  /*32a0*/  HMMA.16816.F32.BF16 R56, R44.reuse, R34, R56 ;  /* 0x000000222c38723c */ /* 0x040fe20000041838 */
[----:B------:R-:W-:Y:S07]  /*32b0*/  LDSM.16.M88.4 R32, [R83+0x4000] ;  /* 0x004000005320783b */ /* 0x000fee0000000200 */
[C---:B------:R-:W-:Y:S08]  /*32c0*/  HMMA.16816.F32.BF16 R52, R44.reuse, R28, R52 ;  /* 0x0000001c2c34723c */ /* 0x040ff00000041834 */
[C---:B------:R-:W-:Y:S01]  /*32d0*/  HMMA.16816.F32.BF16 R64, R44.reuse, R30, R64 ;  /* 0x0000001e2c40723c */ /* 0x040fe20000041840 */
[----:B------:R-:W4:Y:S07]  /*32e0*/  LDSM.16.M88.4 R28, [R77+0xe000] ;  /* 0x00e000004d1c783b */ /* 0x000f2e0000000200 */
[C---:B------:R-:W-:Y:S08]  /*32f0*/  HMMA.16816.F32.BF16 R16, R44.reuse, R36, R16 ;  /* 0x000000242c10723c */ /* 0x040ff00000041810 */
[----:B------:R-:W-:Y:S01]  /*3300*/  HMMA.16816.F32.BF16 R12, R44, R38, R12 ;  /* 0x000000262c0c723c */ /* 0x000fe2000004180c */
[----:B------:R-:W5:Y:S04]  /*3310*/  LDSM.16.M88.4 R36, [R77+0xf000] ;  /* 0x00f000004d24783b */ /* 0x000f680000000200 */
[----:B------:R-:W-:Y:S03]  /*3320*/  LDSM.16.M88.4 R44, [R77+0xf800] ;  /* 0x00f800004d2c783b */ /* 0x000fe60000000200 */
[C---:B-1----:R-:W-:Y:S08]  /*3330*/  HMMA.16816.F32.BF16 R24, R8.reuse, R4, R24 ;  /* 0x000000040818723c */ /* 0x042ff00000041818 */
[C---:B------:R-:W-:Y:S01]  /*3340*/  HMMA.16816.F32.BF16 R20, R8.reuse, R6, R20 ;  /* 0x000000060814723c */ /* 0x040fe20000041814 */
[----:B------:R-:W1:Y:S07]  /*3350*/  LDSM.16.M88.4 R4, [R77+0xe800] ;  /* 0x00e800004d04783b */ /* 0x000e6e0000000200 */
[C---:B--2---:R-:W-:Y:S08]  /*3360*/  HMMA.16816.F32.BF16 R16, R8.reuse, R48, R16 ;  /* 0x000000300810723c */ /* 0x044ff00000041810 */
[C---:B------:R-:W-:Y:S01]  /*3370*/  HMMA.16816.F32.BF16 R12, R8.reuse, R50, R12 ;  /* 0x00000032080c723c */ /* 0x040fe2000004180c */
[----:B------:R-:W-:Y:S07]  /*3380*/  LDSM.16.M88.4 R48, [R200+UR5+0x10000] ;  /* 0x01000005c830783b */ /* 0x000fee0008000200 */
[C---:B------:R-:W-:Y:S08]  /*3390*/  HMMA.16816.F32.BF16 R60, R8.reuse, R68, R60 ;  /* 0x00000044083c723c */ /* 0x040ff0000004183c */
[C---:B------:R-:W-:Y:S08]  /*33a0*/  HMMA.16816.F32.BF16 R56, R8.reuse, R70, R56 ;  /* 0x000000460838723c */ /* 0x040ff00000041838 */
[C---:B---3--:R-:W-:Y:S08]  /*33b0*/  HMMA.16816.F32.BF16 R52, R8.reuse, R40, R52 ;  /* 0x000000280834723c */ /* 0x048ff00000041834 */
[----:B------:R-:W-:Y:S01]  /*33c0*/  HMMA.16816.F32.BF16 R64, R8, R42, R64 ;  /* 0x0000002a0840723c */ /* 0x000fe20000041840 */
[----:B------:R-:W-:Y:S04]  /*33d0*/  LDSM.16.M88.4 R40, [R81+0x4000] ;  /* 0x004000005128783b */ /* 0x000fe80000000200 */
[----:B------:R-:W2:Y:S03]  /*33e0*/  LDSM.16.M88.4 R8, [R3+0xe000] ;  /* 0x00e000000308783b */ /* 0x000ea60000000200 */
[C---:B----4-:R-:W-:Y:S08]  /*33f0*/  HMMA.16816.F32.BF16 R24, R32.reuse, R28, R24 ;  /* 0x0000001c2018723c */ /* 0x050ff00000041818 */
[C---:B------:R-:W-:Y:S01]  /*3400*/  HMMA.16816.F32.BF16 R20, R32.reuse, R30, R20 ;  /* 0x0000001e2014723c */ /* 0x040fe20000041814 */
[----:B------:R-:W3:Y:S07]  /*3410*/  LDSM.16.M88.4 R28, [R3+0xe800] ;  /* 0x00e80000031c783b */ /* 0x000eee0000000200 */
[C---:B-----5:R-:W-:Y:S01]  /*3420*/  HMMA.16816.F32.BF16 R68, R32.reuse, R36, R60 ;  /* 0x000000242044723c */ /* 0x060fe2000004183c */
[----:B------:R-:W4:Y:S07]  /*3430*/  LDSM.16.M88.4 R60, [R87+0x8000] ;  /* 0x00800000573c783b */ /* 0x000f2e0000000200 */
[C---:B-1----:R-:W-:Y:S08]  /*3440*/  HMMA.16816.F32.BF16 R16, R32.reuse, R4, R16 ;  /* 0x000000042010723c */ /* 0x042ff00000041810 */
[C---:B------:R-:W-:Y:S01]  /*3450*/  HMMA.16816.F32.BF16 R12, R32.reuse, R6, R12 ;  /* 0x00000006200c723c */ /* 0x040fe2000004180c */
[----:B------:R-:W1:Y:S07]  /*3460*/  LDSM.16.M88.4 R4, [R3+0xf000] ;  /* 0x00f000000304783b */ /* 0x000e6e0000000200 */
[C---:B------:R-:W-:Y:S01]  /*3470*/  HMMA.16816.F32.BF16 R56, R32.reuse, R38, R56 ;  /* 0x000000262038723c */ /* 0x040fe20000041838 */
[----:B------:R-:W-:Y:S07]  /*3480*/  LDSM.16.M88.4 R36, [R82+0x8000] ;  /* 0x008000005224783b */ /* 0x000fee0000000200 */
[C---:B------:R-:W-:Y:S08]  /*3490*/  HMMA.16816.F32.BF16 R52, R32.reuse, R44, R52 ;  /* 0x0000002c2034723c */ /* 0x040ff00000041834 */
[----:B------:R-:W-:Y:S01]  /*34a0*/  HMMA.16816.F32.BF16 R64, R32, R46, R64 ;  /* 0x0000002e2040723c */ /* 0x000fe20000041840 */
[----:B------:R-:W5:Y:S07]  /*34b0*/  LDSM.16.M88.4 R32, [R3+0xf800] ;  /* 0x00f800000320783b */ /* 0x000f6e0000000200 */
[C---:B--2---:R-:W-:Y:S01]  /*34c0*/  HMMA.16816.F32.BF16 R44, R40.reuse, R8, R24 ;  /* 0x00000008282c723c */ /* 0x044fe20000041818 */
[----:B------:R-:W2:Y:S07]  /*34d0*/  LDSM.16.M88.4 R24, [R79+0x10000] ;  /* 0x010000004f18783b */ /* 0x000eae0000000200 */
[C---:B---3--:R-:W-:Y:S08]  /*34e0*/  HMMA.16816.F32.BF16 R16, R40.reuse, R28, R16 ;  /* 0x0000001c2810723c */ /* 0x048ff00000041810 */
[----:B------:R-:W-:Y:S01]  /*34f0*/  HMMA.16816.F32.BF16 R12, R40, R30, R12 ;  /* 0x0000001e280c723c */ /* 0x000fe2000004180c */
[----:B------:R-:W-:Y:S07]  /*3500*/  LDSM.16.M88.4 R28, [R77+0x10000] ;  /* 0x010000004d1c783b */ /* 0x000fee0000000200 */
[----:B----4-:R-:W-:Y:S08]  /*3510*/  HMMA.16816.F32.BF16 R44, R60, R48, R44 ;  /* 0x000000303c2c723c */ /* 0x010ff0000004182c */
[C---:B------:R-:W-:Y:S01]  /*3520*/  HMMA.16816.F32.BF16 R20, R40.reuse, R10, R20 ;  /* 0x0000000a2814723c */ /* 0x040fe20000041814 */
[----:B------:R-:W3:Y:S07]  /*3530*/  LDSM.16.M88.4 R8, [R200+UR5+0x10800] ;  /* 0x01080005c808783b */ /* 0x000eee0008000200 */
[C---:B-1----:R-:W-:Y:S08]  /*3540*/  HMMA.16816.F32.BF16 R68, R40.reuse, R4, R68 ;  /* 0x000000042844723c */ /* 0x042ff00000041844 */
[C---:B------:R-:W-:Y:S01]  /*3550*/  HMMA.16816.F32.BF16 R56, R40.reuse, R6, R56 ;  /* 0x000000062838723c */ /* 0x040fe20000041838 */
[----:B------:R-:W-:Y:S07]  /*3560*/  LDSM.16.M88.4 R4, [R200+UR5+0x11000] ;  /* 0x01100005c804783b */ /* 0x000fee0008000200 */
[C---:B-----5:R-:W-:Y:S08]  /*3570*/  HMMA.16816.F32.BF16 R52, R40.reuse, R32, R52 ;  /* 0x000000202834723c */ /* 0x060ff00000041834 */
[----:B------:R-:W-:Y:S01]  /*3580*/  HMMA.16816.F32.BF16 R64, R40, R34, R64 ;  /* 0x000000222840723c */ /* 0x000fe20000041840 */
[----:B------:R-:W-:Y:S04]  /*3590*/  LDSM.16.M88.4 R40, [R81+0x8000] ;  /* 0x008000005128783b */ /* 0x000fe80000000200 */
[----:B------:R-:W1:Y:S03]  /*35a0*/  LDSM.16.M88.4 R32, [R3+0x10000] ;  /* 0x010000000320783b */ /* 0x000e660000000200 */
[----:B--2---:R-:W-:Y:S08]  /*35b0*/  HMMA.16816.F32.BF16 R44, R36, R24, R44 ;  /* 0x00000018242c723c */ /* 0x004ff0000004182c */
[C---:B------:R-:W-:Y:S01]  /*35c0*/  HMMA.16816.F32.BF16 R20, R60.reuse, R50, R20 ;  /* 0x000000323c14723c */ /* 0x040fe20000041814 */
[----:B------:R-:W2:Y:S07]  /*35d0*/  LDSM.16.M88.4 R48, [R79+0x10800] ;  /* 0x010800004f30783b */ /* 0x000eae0000000200 */
[----:B---3--:R-:W-:Y:S08]  /*35e0*/  HMMA.16816.F32.BF16 R16, R60, R8, R16 ;  /* 0x000000083c10723c */ /* 0x008ff00000041810 */
[----:B------:R-:W-:Y:S08]  /*35f0*/  HMMA.16816.F32.BF16 R44, R72, R28, R44 ;  /* 0x0000001c482c723c */ /* 0x000ff0000004182c */
[----:B------:R-:W-:Y:S01]  /*3600*/  HMMA.16816.F32.BF16 R20, R36, R26, R20 ;  /* 0x0000001a2414723c */ /* 0x000fe20000041814 */
[----:B------:R-:W-:Y:S07]  /*3610*/  LDSM.16.M88.4 R24, [R200+UR5+0x11800] ;  /* 0x01180005c818783b */ /* 0x000fee0008000200 */
[----:B------:R-:W-:Y:S01]  /*3620*/  HMMA.16816.F32.BF16 R12, R60, R10, R12 ;  /* 0x0000000a3c0c723c */ /* 0x000fe2000004180c */
[----:B------:R-:W3:Y:S07]  /*3630*/  LDSM.16.M88.4 R8, [R77+0x10800] ;  /* 0x010800004d08783b */ /* 0x000eee0000000200 */
[----:B-1----:R-:W-:Y:S08]  /*3640*/  HMMA.16816.F32.BF16 R44, R40, R32, R44 ;  /* 0x00000020282c723c */ /* 0x002ff0000004182c */
[C---:B------:R-:W-:Y:S08]  /*3650*/  HMMA.16816.F32.BF16 R68, R60.reuse, R4, R68 ;  /* 0x000000043c44723c */ /* 0x040ff00000041844 */
[----:B------:R-:W-:Y:S01]  /*3660*/  HMMA.16816.F32.BF16 R56, R60, R6, R56 ;  /* 0x000000063c38723c */ /* 0x000fe20000041838 */
[----:B------:R-:W1:Y:S02]  /*3670*/  LDSM.16.M88.4 R4, [R79+0x11000] ;  /* 0x011000004f04783b */ /* 0x000e640000000200 */
[----:B------:R-:W-:Y:S01]  /*3680*/  FMUL.FTZ R44, R44, UR6 ;  /* 0x000000062c2c7c20 */ /* 0x000fe20008410000 */
[----:B------:R-:W-:Y:S01]  /*3690*/  FMUL.FTZ R45, R45, UR6 ;  /* 0x000000062d2d7c20 */ /* 0x000fe20008410000 */
[----:B------:R-:W-:-:S03]  /*36a0*/  FMUL.FTZ R81, R46, UR6 ;  /* 0x000000062e517c20 */ /* 0x000fc60008410000 */
[----:B------:R-:W-:Y:S03]  /*36b0*/  HMMA.16816.F32.BF16 R20, R72, R30, R20 ;  /* 0x0000001e4814723c */ /* 0x000fe60000041814 */
[----:B------:R-:W4:Y:S05]  /*36c0*/  MUFU.TANH R81, R81 ;  /* 0x0000005100517308 */ /* 0x000f2a0000002400 */
[C---:B--2---:R-:W-:Y:S01]  /*36d0*/  HMMA.16816.F32.BF16 R28, R36.reuse, R48, R16 ;  /* 0x00000030241c723c */ /* 0x044fe20000041810 */
[----:B------:R-:W2:Y:S02]  /*36e0*/  LDSM.16.M88.4 R16, [R3+0x10800] ;  /* 0x010800000310783b */ /* 0x000ea40000000200 */
[----:B------:R-:W1:Y:S05]  /*36f0*/  MUFU.TANH R48, R44 ;  /* 0x0000002c00307308 */ /* 0x000e6a0000002400 */
[----:B------:R-:W-:Y:S01]  /*3700*/  HMMA.16816.F32.BF16 R12, R36, R50, R12 ;  /* 0x00000032240c723c */ /* 0x000fe2000004180c */
[----:B------:R-:W-:-:S02]  /*3710*/  FMUL.FTZ R50, R47, UR6 ;  /* 0x000000062f327c20 */ /* 0x000fc40008410000 */
[----:B------:R5:W1:Y:S05]  /*3720*/  MUFU.TANH R49, R45 ;  /* 0x0000002d00317308 */ /* 0x000a6a0000002400 */
[----:B------:R-:W-:Y:S01]  /*3730*/  HMMA.16816.F32.BF16 R20, R40, R34, R20 ;  /* 0x000000222814723c */ /* 0x000fe20000041814 */
[----:B------:R-:W-:Y:S02]  /*3740*/  LDSM.16.M88.4 R32, [R77+0x11000] ;  /* 0x011000004d20783b */ /* 0x000fe40000000200 */
[----:B------:R-:W1:Y:S05]  /*3750*/  MUFU.TANH R50, R50 ;  /* 0x0000003200327308 */ /* 0x000e6a0000002400 */
[C---:B---3--:R-:W-:Y:S01]  /*3760*/  HMMA.16816.F32.BF16 R28, R72.reuse, R8, R28 ;  /* 0x00000008481c723c */ /* 0x048fe2000004181c */
[----:B-----5:R-:W3:Y:S07]  /*3770*/  LDSM.16.M88.4 R44, [R79+0x11800] ;  /* 0x011800004f2c783b */ /* 0x020eee0000000200 */
[----:B------:R-:W-:Y:S01]  /*3780*/  HMMA.16816.F32.BF16 R12, R72, R10, R12 ;  /* 0x0000000a480c723c */ /* 0x000fe2000004180c */
[----:B------:R-:W-:Y:S02]  /*3790*/  LDSM.16.M88.4 R8, [R3+0x11000] ;  /* 0x011000000308783b */ /* 0x000fe40000000200 */
[----:B------:R-:W-:-:S05]  /*37a0*/  FMUL.FTZ R20, R20, UR6 ;  /* 0x0000000614147c20 */ /* 0x000fca0008410000 */
[C---:B-1----:R-:W-:Y:S01]  /*37b0*/  HMMA.16816.F32.BF16 R68, R36.reuse, R4, R68 ;  /* 0x000000042444723c */ /* 0x042fe20000041844 */
[----:B------:R-:W1:Y:S07]  /*37c0*/  MUFU.TANH R20, R20 ;  /* 0x0000001400147308 */ /* 0x000e6e0000002400 */
[----:B------:R-:W-:Y:S01]  /*37d0*/  HMMA.16816.F32.BF16 R56, R36, R6, R56 ;  /* 0x000000062438723c */ /* 0x000fe20000041838 */
[----:B------:R-:W5:Y:S07]  /*37e0*/  LDSM.16.M88.4 R4, [R77+0x11800] ;  /* 0x011800004d04783b */ /* 0x000f6e0000000200 */
[----:B------:R-:W-:Y:S01]  /*37f0*/  HMMA.16816.F32.BF16 R52, R60, R24, R52 ;  /* 0x000000183c34723c */ /* 0x000fe20000041834 */
[----:B------:R-:W-:Y:S01]  /*3800*/  FMUL.FTZ R24, R21, UR6 ;  /* 0x0000000615187c20 */ /* 0x000fe20008410000 */
[----:B------:R-:W-:Y:S01]  /*3810*/  FMUL.FTZ R21, R22, UR6 ;  /* 0x0000000616157c20 */ /* 0x000fe20008410000 */
[----:B------:R-:W-:-:S04]  /*3820*/  FMUL.FTZ R22, R23, UR6 ;  /* 0x0000000617167c20 */ /* 0x000fc80008410000 */
[----:B------:R-:W1:Y:S01]  /*3830*/  MUFU.TANH R24, R24 ;  /* 0x0000001800187308 */ /* 0x000e620000002400 */
[----:B------:R-:W-:Y:S07]  /*3840*/  HMMA.16816.F32.BF16 R64, R60, R26, R64 ;  /* 0x0000001a3c40723c */ /* 0x000fee0000041840 */
[----:B------:R-:W1:Y:S01]  /*3850*/  MUFU.TANH R21, R21 ;  /* 0x0000001500157308 */ /* 0x000e620000002400 */
[C---:B--2---:R-:W-:Y:S07]  /*3860*/  HMMA.16816.F32.BF16 R28, R40.reuse, R16, R28 ;  /* 0x00000010281c723c */ /* 0x044fee000004181c */
[----:B------:R-:W2:Y:S01]  /*3870*/  MUFU.TANH R22, R22 ;  /* 0x0000001600167308 */ /* 0x000ea20000002400 */
[----:B------:R-:W-:Y:S01]  /*3880*/  HMMA.16816.F32.BF16 R12, R40, R18, R12 ;  /* 0x00000012280c723c */ /* 0x000fe2000004180c */
[----:B------:R-:W4:Y:S01]  /*3890*/  LDSM.16.M88.4 R16, [R3+0x11800] ;  /* 0x011800000310783b */ /* 0x000f220000000200 */
[----:B------:R-:W-:-:S06]  /*38a0*/  DEPBAR.LE SB0, 0x0 ;  /* 0x000080000000791a */ /* 0x000fcc0000000000 */
[C---:B---3--:R-:W-:Y:S03]  /*38b0*/  HMMA.16816.F32.BF16 R52, R36.reuse, R44, R52 ;  /* 0x0000002c2434723c */ /* 0x048fe60000041834 */
[----:B------:R-:W-:Y:S01]  /*38c0*/  FMUL.FTZ R23, R28, UR6 ;  /* 0x000000061c177c20 */ /* 0x000fe20008410000 */
[----:B------:R-:W-:Y:S01]  /*38d0*/  FMUL.FTZ R28, R29, UR6 ;  /* 0x000000061d1c7c20 */ /* 0x000fe20008410000 */
[----:B------:R-:W-:Y:S01]  /*38e0*/  FMUL.FTZ R25, R30, UR6 ;  /* 0x000000061e197c20 */ /* 0x000fe20008410000 */
[----:B------:R-:W-:Y:S02]  /*38f0*/  FMUL.FTZ R29, R31, UR6 ;  /* 0x000000061f1d7c20 */ /* 0x000fe40008410000 */
[----:B------:R-:W-:Y:S01]  /*3900*/  HMMA.16816.F32.BF16 R64, R36, R46, R64 ;  /* 0x0000002e2440723c */ /* 0x000fe20000041840 */
[----:B------:R-:W3:Y:S01]  /*3910*/  MUFU.TANH R23, R23 ;  /* 0x0000001700177308 */ /* 0x000ee20000002400 */
[----:B------:R-:W-:Y:S01]  /*3920*/  MOV R36, UR22 ;  /* 0x0000001600247c02 */ /* 0x000fe20008000f00 */
[----:B------:R-:W-:-:S03]  /*3930*/  FMUL.FTZ R12, R12, UR6 ;  /* 0x000000060c0c7c20 */ /* 0x000fc60008410000 */
[----:B------:R-:W-:Y:S02]  /*3940*/  IADD3 R203, PT, PT, R85, 0x1, R36 ;  /* 0x0000000155cb7810 */ /* 0x000fe40007ffe024 */
[----:B------:R-:W-:Y:S01]  /*3950*/  HMMA.16816.F32.BF16 R68, R72, R32, R68 ;  /* 0x000000204844723c */ /* 0x000fe20000041844 */
[----:B------:R-:W1:Y:S01]  /*3960*/  MUFU.TANH R28, R28 ;  /* 0x0000001c001c7308 */ /* 0x000e620000002400 */
[C---:B------:R-:W-:Y:S02]  /*3970*/  VIADDMNMX R202, R203.reuse, 0x8, R202, PT ;  /* 0x00000008cbca7846 */ /* 0x040fe400038001ca */
[----:B------:R-:W-:-:S04]  /*3980*/  VIMNMX R203, PT, PT, R203, UR26, PT ;  /* 0x0000001acbcb7c48 */ /* 0x000fc8000bfe0100 */
[C---:B------:R-:W-:Y:S01]  /*3990*/  HMMA.16816.F32.BF16 R56, R72.reuse, R34, R56 ;  /* 0x000000224838723c */ /* 0x040fe20000041838 */
[----:B------:R-:W1:Y:S07]  /*39a0*/  MUFU.TANH R25, R25 ;  /* 0x0000001900197308 */ /* 0x000e6e0000002400 */
[C---:B-----5:R-:W-:Y:S01]  /*39b0*/  HMMA.16816.F32.BF16 R52, R72.reuse, R4, R52 ;  /* 0x000000044834723c */ /* 0x060fe20000041834 */
[----:B------:R-:W-:Y:S01]  /*39c0*/  FMUL.FTZ R4, R15, UR6 ;  /* 0x000000060f047c20 */ /* 0x000fe20008410000 */
[----:B------:R-:W1:Y:S06]  /*39d0*/  MUFU.TANH R29, R29 ;  /* 0x0000001d001d7308 */ /* 0x000e6c0000002400 */
[----:B------:R-:W-:Y:S02]  /*39e0*/  HMMA.16816.F32.BF16 R64, R72, R6, R64 ;  /* 0x000000064840723c */ /* 0x000fe40000041840 */
[----:B------:R-:W1:Y:S06]  /*39f0*/  MUFU.TANH R12, R12 ;  /* 0x0000000c000c7308 */ /* 0x000e6c0000002400 */
[C---:B------:R-:W-:Y:S01]  /*3a00*/  HMMA.16816.F32.BF16 R68, R40.reuse, R8, R68 ;  /* 0x000000082844723c */ /* 0x040fe20000041844 */
[----:B------:R-:W-:Y:S01]  /*3a10*/  FMUL.FTZ R9, R13, UR6 ;  /* 0x000000060d097c20 */ /* 0x000fe20008410000 */
[----:B------:R-:W-:Y:S01]  /*3a20*/  FMUL.FTZ R8, R14, UR6 ;  /* 0x000000060e087c20 */ /* 0x000fe20008410000 */
[----:B------:R-:W1:Y:S05]  /*3a30*/  MUFU.TANH R4, R4 ;  /* 0x0000000400047308 */ /* 0x000e6a0000002400 */
[C---:B------:R-:W-:Y:S03]  /*3a40*/  HMMA.16816.F32.BF16 R56, R40.reuse, R10, R56 ;  /* 0x0000000a2838723c */ /* 0x040fe60000041838 */
[----:B------:R-:W1:Y:S05]  /*3a50*/  MUFU.TANH R9, R9 ;  /* 0x0000000900097308 */ /* 0x000e6a0000002400 */
[C---:B----4-:R-:W-:Y:S03]  /*3a60*/  HMMA.16816.F32.BF16 R52, R40.reuse, R16, R52 ;  /* 0x000000102834723c */ /* 0x050fe60000041834 */
[----:B------:R-:W-:Y:S01]  /*3a70*/  FMUL.FTZ R10, R68, UR6 ;  /* 0x00000006440a7c20 */ /* 0x000fe20008410000 */
[----:B------:R-:W-:Y:S01]  /*3a80*/  FMUL.FTZ R11, R69, UR6 ;  /* 0x00000006450b7c20 */ /* 0x000fe20008410000 */
[----:B------:R-:W-:Y:S01]  /*3a90*/  FMUL.FTZ R14, R70, UR6 ;  /* 0x00000006460e7c20 */ /* 0x000fe20008410000 */
[----:B------:R-:W-:Y:S01]  /*3aa0*/  FMUL.FTZ R3, R71, UR6 ;  /* 0x0000000647037c20 */ /* 0x000fe20008410000 */
[----:B------:R-:W4:Y:S01]  /*3ab0*/  MUFU.TANH R8, R8 ;  /* 0x0000000800087308 */ /* 0x000f220000002400 */
[----:B------:R-:W-:Y:S03]  /*3ac0*/  HMMA.16816.F32.BF16 R64, R40, R18, R64 ;  /* 0x000000122840723c */ /* 0x000fe60000041840 */
[----:B------:R-:W-:Y:S01]  /*3ad0*/  FMUL.FTZ R13, R56, UR6 ;  /* 0x00000006380d7c20 */ /* 0x000fe20008410000 */
[----:B------:R-:W-:Y:S01]  /*3ae0*/  FMUL.FTZ R15, R57, UR6 ;  /* 0x00000006390f7c20 */ /* 0x000fe20008410000 */
[----:B------:R-:W-:Y:S01]  /*3af0*/  FMUL.FTZ R16, R58, UR6 ;  /* 0x000000063a107c20 */ /* 0x000fe20008410000 */
[----:B------:R-:W-:Y:S01]  /*3b00*/  FMUL.FTZ R6, R59, UR6 ;  /* 0x000000063b067c20 */ /* 0x000fe20008410000 */
[----:B------:R-:W1:Y:S04]  /*3b10*/  MUFU.TANH R10, R10 ;  /* 0x0000000a000a7308 */ /* 0x000e680000002400 */
        /* <DEDUP_REMOVED lines=9> */
[----:B------:R-:W1:Y:S08]  /*3bb0*/  MUFU.TANH R14, R14 ;  /* 0x0000000e000e7308 */ /* 0x000e700000002400 */
        /* <DEDUP_REMOVED lines=12> */
[----:B------:R-:W1:Y:S01]  /*3c80*/  MUFU.TANH R34, R34 ;  /* 0x0000002200227308 */ /* 0x000e620000002400 */
[----:B------:R-:W-:Y:S06]  /*3c90*/  BAR.SYNC.DEFER_BLOCKING 0x0 ;  /* 0x0000000000007b1d */ /* 0x000fec0000010000 */
[----:B--234-:R-:W-:Y:S05]  /*3ca0*/  BRA.U !UP0, `(.L_x_528) ;  /* 0x0000000108d87547 */ /* 0x01cfea000b800000 */
[----:B------:R-:W2:Y:S01]  /*3cb0*/  LDCU UR6, c[0x0][0x440] ;  /* 0x00008800ff0677ac */ /* 0x000ea20008000800 */
        /* <DEDUP_REMOVED lines=8> */
[----:B--2---:R-:W-:Y:S01]  /*3d40*/  ISETP.GE.AND P4, PT, R188, UR6, PT ;  /* 0x00000006bc007c0c */ /* 0x004fe2000bf86270 */
        /* <DEDUP_REMOVED lines=41> */
.L_x_530:
[----:B------:R4:W-:Y:S02]  /*3fe0*/  STS.128 [R209+0x11000], RZ ;  /* 0x011000ffd1007388 */ /* 0x0009e40000000c00 */
.L_x_531:
[----:B------:R-:W-:Y:S05]  /*3ff0*/  BSYNC.RECONVERGENT B0 ;  /* 0x0000000000007941 */ /* 0x000fea0003800200 */
.L_x_529:
[----:B------:R-:W0:Y:S02]  /*4000*/  LDGDEPBAR ;  /* 0x00000000000079af */ /* 0x000e240000000000 */
.L_x_528:
[----:B------:R-:W-:Y:S01]  /*4010*/  IMAD.SHL.U32 R134, R187, 0x2, RZ ;  /* 0x00000002bb867824 */ /* 0x000fe200078e00ff */
[----:B------:R-:W5:Y:S01]  /*4020*/  LDCU UR4, c[0x0][0x45c] ;  /* 0x00008b80ff0477ac */ /* 0x000f620008000800 */
        /* <DEDUP_REMOVED lines=8> */
[C---:B--2---:R-:W-:Y:S01]  /*40b0*/  VIADD R47, R51.reuse, 0x1 ;  /* 0x00000001332f7836 */ /* 0x044fe20000000000 */
[C---:B------:R-:W-:Y:S01]  /*40c0*/  ISETP.GE.AND P5, PT, R51.reuse, R203, PT ;  /* 0x000000cb3300720c */ /* 0x040fe20003fa6270 */
[C---:B------:R-:W-:Y:S01]  /*40d0*/  VIADD R46, R51.reuse, 0x8 ;  /* 0x00000008332e7836 */ /* 0x040fe20000000000 */
[----:B------:R-:W-:Y:S01]  /*40e0*/  FSEL R35, R48, -INF , !P4 ;  /* 0xff80000030237808 */ /* 0x000fe20006000000 */
[C---:B------:R-:W-:Y:S01]  /*40f0*/  VIADD R45, R51.reuse, 0x9 ;  /* 0x00000009332d7836 */ /* 0x040fe20000000000 */
[C---:B------:R-:W-:Y:S01]  /*4100*/  ISETP.GT.AND P3, PT, R204.reuse, R47, PT ;  /* 0x0000002fcc00720c */ /* 0x040fe20003f64270 */
[----:B---3--:R-:W-:Y:S01]  /*4110*/  VIADD R43, R51, 0x10 ;  /* 0x00000010332b7836 */ /* 0x008fe20000000000 */
[----:B------:R-:W-:Y:S01]  /*4120*/  ISETP.GE.AND P4, PT, R47, R203, PT ;  /* 0x000000cb2f00720c */ /* 0x000fe20003f86270 */
[----:B------:R-:W-:Y:S01]  /*4130*/  VIADD R42, R51, 0x11 ;  /* 0x00000011332a7836 */ /* 0x000fe20000000000 */
[----:B------:R-:W-:Y:S01]  /*4140*/  FSEL R33, R49, -INF , !P3 ;  /* 0xff80000031217808 */ /* 0x000fe20005800000 */
[C---:B------:R-:W-:Y:S01]  /*4150*/  VIADD R41, R51.reuse, 0x18 ;  /* 0x0000001833297836 */ /* 0x040fe20000000000 */
[C---:B------:R-:W-:Y:S01]  /*4160*/  ISETP.GT.AND P3, PT, R204.reuse, R46, PT ;  /* 0x0000002ecc00720c */ /* 0x040fe20003f64270 */
[----:B------:R-:W-:Y:S01]  /*4170*/  VIADD R40, R51, 0x19 ;  /* 0x0000001933287836 */ /* 0x000fe20000000000 */
[----:B------:R-:W-:Y:S01]  /*4180*/  FSEL R33, R33, -INF , !P4 ;  /* 0xff80000021217808 */ /* 0x000fe20006000000 */
[C---:B------:R-:W-:Y:S01]  /*4190*/  VIADD R38, R51.reuse, 0x20 ;  /* 0x0000002033267836 */ /* 0x040fe20000000000 */
[----:B------:R-:W-:Y:S01]  /*41a0*/  ISETP.GT.AND P4, PT, R204, R45, PT ;  /* 0x0000002dcc00720c */ /* 0x000fe20003f84270 */
[C---:B------:R-:W-:Y:S01]  /*41b0*/  VIADD R36, R51.reuse, 0x21 ;  /* 0x0000002133247836 */ /* 0x040fe20000000000 */
[----:B-1----:R-:W-:Y:S01]  /*41c0*/  FSEL R31, R20, -INF , !P3 ;  /* 0xff800000141f7808 */ /* 0x002fe20005800000 */
[----:B------:R-:W-:Y:S01]  /*41d0*/  VIADD R20, R51, 0x28 ;  /* 0x0000002833147836 */ /* 0x000fe20000000000 */
[----:B------:R-:W-:Y:S01]  /*41e0*/  ISETP.GE.AND P3, PT, R45, R203, PT ;  /* 0x000000cb2d00720c */ /* 0x000fe20003f66270 */
[----:B------:R-:W-:Y:S01]  /*41f0*/  IMAD.IADD R167, R76, 0x1, R165 ;  /* 0x000000014ca77824 */ /* 0x000fe200078e02a5 */
[----:B------:R-:W-:Y:S01]  /*4200*/  FSEL R24, R24, -INF , !P4 ;  /* 0xff80000018187808 */ /* 0x000fe20006000000 */
[----:B------:R-:W-:Y:S01]  /*4210*/  IMAD.IADD R159, R76, 0x1, R160 ;  /* 0x000000014c9f7824 */ /* 0x000fe200078e02a0 */
[----:B------:R-:W-:Y:S01]  /*4220*/  ISETP.GT.AND P4, PT, R204, R43, PT ;  /* 0x0000002bcc00720c */ /* 0x000fe20003f84270 */
[----:B------:R-:W-:Y:S01]  /*4230*/  LDSM.16.MT88.4 R124, [R165+0x12000] ;  /* 0x01200000a57c783b */ /* 0x000fe20000004200 */
[----:B------:R-:W-:Y:S01]  /*4240*/  FSEL R27, R24, -INF , !P3 ;  /* 0xff800000181b7808 */ /* 0x000fe20005800000 */
[----:B------:R-:W-:Y:S01]  /*4250*/  VIADD R24, R51, 0x29 ;  /* 0x0000002933187836 */ /* 0x000fe20000000000 */
[----:B------:R-:W-:Y:S01]  /*4260*/  ISETP.GT.AND P3, PT, R204, R42, PT ;  /* 0x0000002acc00720c */ /* 0x000fe20003f64270 */
[----:B------:R-:W-:Y:S01]  /*4270*/  LDSM.16.MT88.4 R116, [R167+0x12000] ;  /* 0x01200000a774783b */ /* 0x000fe20000004200 */
[----:B------:R-:W-:-:S02]  /*4280*/  FSEL R19, R23, -INF , !P4 ;  /* 0xff80000017137808 */ /* 0x000fc40006000000 */
[----:B------:R-:W-:Y:S01]  /*4290*/  ISETP.GE.AND P4, PT, R42, R203, PT ;  /* 0x000000cb2a00720c */ /* 0x000fe20003f86270 */
[----:B------:R-:W-:Y:S01]  /*42a0*/  LDSM.16.MT88.4 R108, [R160+0x12000] ;  /* 0x01200000a06c783b */ /* 0x000fe20000004200 */
[----:B------:R-:W-:Y:S01]  /*42b0*/  FSEL R7, R28, -INF , !P3 ;  /* 0xff8000001c077808 */ /* 0x000fe20005800000 */
[----:B------:R-:W-:Y:S01]  /*42c0*/  VIADD R28, R51, 0x38 ;  /* 0x00000038331c7836 */ /* 0x000fe20000000000 */
[C---:B------:R-:W-:Y:S01]  /*42d0*/  ISETP.GT.AND P3, PT, R204.reuse, R41, PT ;  /* 0x00000029cc00720c */ /* 0x040fe20003f64270 */
[----:B------:R-:W-:Y:S01]  /*42e0*/  LDSM.16.MT88.4 R100, [R159+0x12000] ;  /* 0x012000009f64783b */ /* 0x000fe20000004200 */
[----:B------:R-:W-:Y:S02]  /*42f0*/  FSEL R7, R7, -INF , !P4 ;  /* 0xff80000007077808 */ /* 0x000fe40006000000 */
[----:B------:R-:W-:Y:S01]  /*4300*/  FSEL R35, R35, -INF , !P5 ;  /* 0xff80000023237808 */ /* 0x000fe20006800000 */
[----:B------:R-:W-:Y:S01]  /*4310*/  LDSM.16.MT88.4 R56, [R160+0x14000] ;  /* 0x01400000a038783b */ /* 0x000fe20000004200 */
[----:B------:R-:W-:-:S02]  /*4320*/  ISETP.GT.AND P4, PT, R204, R40, PT ;  /* 0x00000028cc00720c */ /* 0x000fc40003f84270 */
[-C--:B------:R-:W-:Y:S01]  /*4330*/  ISETP.GE.AND P5, PT, R46, R203.reuse, PT ;  /* 0x000000cb2e00720c */ /* 0x080fe20003fa6270 */
[----:B------:R-:W-:Y:S01]  /*4340*/  LDSM.16.MT88.4 R64, [R159+0x14000] ;  /* 0x014000009f40783b */ /* 0x000fe20000004200 */
[----:B------:R-:W-:Y:S01]  /*4350*/  FSEL R5, R12, -INF , !P3 ;  /* 0xff8000000c057808 */ /* 0x000fe20005800000 */
[----:B------:R-:W-:Y:S01]  /*4360*/  VIADD R12, R51, 0x30 ;  /* 0x00000030330c7836 */ /* 0x000fe20000000000 */
[-C--:B------:R-:W-:Y:S01]  /*4370*/  ISETP.GE.AND P3, PT, R40, R203.reuse, PT ;  /* 0x000000cb2800720c */ /* 0x080fe20003f66270 */
[----:B------:R-:W-:Y:S01]  /*4380*/  LDSM.16.MT88.4 R72, [R165+0x16000] ;  /* 0x01600000a548783b */ /* 0x000fe20000004200 */
[----:B------:R-:W-:Y:S02]  /*4390*/  FSEL R9, R9, -INF , !P4 ;  /* 0xff80000009097808 */ /* 0x000fe40006000000 */
[----:B------:R-:W-:Y:S01]  /*43a0*/  FSEL R31, R31, -INF , !P5 ;  /* 0xff8000001f1f7808 */ /* 0x000fe20006800000 */
[----:B------:R-:W-:Y:S01]  /*43b0*/  LDSM.16.MT88.4 R88, [R160+0x16000] ;  /* 0x01600000a058783b */ /* 0x000fe20000004200 */
[----:B------:R-:W-:-:S02]  /*43c0*/  ISETP.GE.AND P5, PT, R43, R203, PT ;  /* 0x000000cb2b00720c */ /* 0x000fc40003fa6270 */
[C---:B------:R-:W-:Y:S01]  /*43d0*/  ISETP.GT.AND P4, PT, R204.reuse, R38, PT ;  /* 0x00000026cc00720c */ /* 0x040fe20003f84270 */
[----:B------:R-:W-:Y:S01]  /*43e0*/  LDSM.16.MT88.4 R136, [R167+0x12800] ;  /* 0x01280000a788783b */ /* 0x000fe20000004200 */
[----:B------:R-:W-:Y:S02]  /*43f0*/  FSEL R17, R9, -INF , !P3 ;  /* 0xff80000009117808 */ /* 0x000fe40005800000 */
[----:B------:R-:W-:Y:S02]  /*4400*/  ISETP.GT.AND P3, PT, R204, R36, PT ;  /* 0x00000024cc00720c */ /* 0x000fe40003f64270 */
[----:B------:R-:W-:Y:S02]  /*4410*/  FSEL R19, R19, -INF , !P5 ;  /* 0xff80000013137808 */ /* 0x000fe40006800000 */
[-C--:B------:R-:W-:Y:S02]  /*4420*/  ISETP.GE.AND P5, PT, R41, R203.reuse, PT ;  /* 0x000000cb2900720c */ /* 0x080fe40003fa6270 */
[----:B------:R-:W-:Y:S01]  /*4430*/  FSEL R161, R10, -INF , !P4 ;  /* 0xff8000000aa17808 */ /* 0x000fe20006000000 */
[----:B------:R-:W-:Y:S01]  /*4440*/  VIADD R10, R51, 0x31 ;  /* 0x00000031330a7836 */ /* 0x000fe20000000000 */
[----:B------:R-:W-:-:S02]  /*4450*/  ISETP.GE.AND P4, PT, R36, R203, PT ;  /* 0x000000cb2400720c */ /* 0x000fc40003f86270 */
[----:B------:R-:W-:Y:S02]  /*4460*/  FSEL R11, R11, -INF , !P3 ;  /* 0xff8000000b0b7808 */ /* 0x000fe40005800000 */
[----:B------:R-:W-:Y:S02]  /*4470*/  FSEL R5, R5, -INF , !P5 ;  /* 0xff80000005057808 */ /* 0x000fe40006800000 */
[----:B------:R-:W-:Y:S02]  /*4480*/  ISETP.GE.AND P5, PT, R38, R203, PT ;  /* 0x000000cb2600720c */ /* 0x000fe40003fa6270 */
[C---:B------:R-:W-:Y:S02]  /*4490*/  ISETP.GT.AND P3, PT, R204.reuse, R20, PT ;  /* 0x00000014cc00720c */ /* 0x040fe40003f64270 */
[----:B------:R-:W-:Y:S02]  /*44a0*/  FSEL R199, R11, -INF , !P4 ;  /* 0xff8000000bc77808 */ /* 0x000fe40006000000 */
[----:B------:R-:W-:-:S02]  /*44b0*/  ISETP.GT.AND P4, PT, R204, R24, PT ;  /* 0x00000018cc00720c */ /* 0x000fc40003f84270 */
[----:B------:R-:W-:Y:S02]  /*44c0*/  FSEL R161, R161, -INF , !P5 ;  /* 0xff800000a1a17808 */ /* 0x000fe40006800000 */
[-C--:B------:R-:W-:Y:S02]  /*44d0*/  ISETP.GE.AND P5, PT, R20, R203.reuse, PT ;  /* 0x000000cb1400720c */ /* 0x080fe40003fa6270 */
[----:B------:R-:W-:Y:S02]  /*44e0*/  FSEL R13, R13, -INF , !P3 ;  /* 0xff8000000d0d7808 */ /* 0x000fe40005800000 */
[----:B------:R-:W-:Y:S02]  /*44f0*/  ISETP.GE.AND P3, PT, R24, R203, PT ;  /* 0x000000cb1800720c */ /* 0x000fe40003f66270 */
[----:B------:R-:W-:Y:S02]  /*4500*/  FSEL R15, R15, -INF , !P4 ;  /* 0xff8000000f0f7808 */ /* 0x000fe40006000000 */
[----:B------:R-:W-:-:S02]  /*4510*/  FSEL R163, R13, -INF , !P5 ;  /* 0xff8000000da37808 */ /* 0x000fc40006800000 */
[C---:B------:R-:W-:Y:S02]  /*4520*/  ISETP.GT.AND P5, PT, R204.reuse, R12, PT ;  /* 0x0000000ccc00720c */ /* 0x040fe40003fa4270 */
[----:B------:R-:W-:Y:S02]  /*4530*/  FSEL R169, R15, -INF , !P3 ;  /* 0xff8000000fa97808 */ /* 0x000fe40005800000 */
[----:B------:R-:W-:Y:S02]  /*4540*/  ISETP.GT.AND P3, PT, R204, R10, PT ;  /* 0x0000000acc00720c */ /* 0x000fe40003f64270 */
[----:B------:R-:W-:Y:S01]  /*4550*/  FSEL R195, R30, -INF , !P5 ;  /* 0xff8000001ec37808 */ /* 0x000fe20006800000 */
[----:B------:R-:W-:Y:S01]  /*4560*/  VIADD R30, R51, 0x39 ;  /* 0x00000039331e7836 */ /* 0x000fe20000000000 */
[----:B------:R-:W-:Y:S02]  /*4570*/  ISETP.GE.AND P5, PT, R10, R203, PT ;  /* 0x000000cb0a00720c */ /* 0x000fe40003fa6270 */
[----:B------:R-:W-:-:S02]  /*4580*/  FSEL R37, R37, -INF , !P3 ;  /* 0xff80000025257808 */ /* 0x000fc40005800000 */
[----:B------:R-:W-:Y:S02]  /*4590*/  ISETP.GT.AND P1, PT, R133, R51, PT ;  /* 0x000000338500720c */ /* 0x000fe40003f24270 */
[-C--:B------:R-:W-:Y:S02]  /*45a0*/  ISETP.GE.AND P4, PT, R12, R203.reuse, PT ;  /* 0x000000cb0c00720c */ /* 0x080fe40003f86270 */
[----:B------:R-:W-:Y:S02]  /*45b0*/  ISETP.GT.AND P3, PT, R204, R28, PT ;  /* 0x0000001ccc00720c */ /* 0x000fe40003f64270 */
[----:B------:R-:W-:Y:S02]  /*45c0*/  FSEL R193, R37, -INF , !P5 ;  /* 0xff80000025c17808 */ /* 0x000fe40006800000 */
[----:B------:R-:W-:Y:S02]  /*45d0*/  FSEL R195, R195, -INF , !P4 ;  /* 0xff800000c3c37808 */ /* 0x000fe40006000000 */
[----:B------:R-:W-:-:S02]  /*45e0*/  ISETP.GE.AND P5, PT, R28, R203, PT ;  /* 0x000000cb1c00720c */ /* 0x000fc40003fa6270 */
[----:B------:R-:W-:Y:S02]  /*45f0*/  FSEL R39, R39, -INF , !P3 ;  /* 0xff80000027277808 */ /* 0x000fe40005800000 */
[----:B------:R-:W-:Y:S02]  /*4600*/  FSEL R81, R81, -INF , !P1 ;  /* 0xff80000051517808 */ /* 0x000fe40004800000 */
[----:B------:R-:W-:Y:S02]  /*4610*/  ISETP.GT.AND P4, PT, R204, R30, PT ;  /* 0x0000001ecc00720c */ /* 0x000fe40003f84270 */
[C---:B------:R-:W-:Y:S02]  /*4620*/  ISETP.GT.AND P3, PT, R133.reuse, R47, PT ;  /* 0x0000002f8500720c */ /* 0x040fe40003f64270 */
[----:B------:R-:W-:Y:S02]  /*4630*/  ISETP.GT.AND P1, PT, R133, R46, PT ;  /* 0x0000002e8500720c */ /* 0x000fe40003f24270 */
[----:B------:R-:W-:-:S02]  /*4640*/  ISETP.GE.AND P6, PT, R51, R202, PT ;  /* 0x000000ca3300720c */ /* 0x000fc40003fc6270 */
[----:B------:R-:W-:Y:S02]  /*4650*/  FSEL R183, R39, -INF , !P5 ;  /* 0xff80000027b77808 */ /* 0x000fe40006800000 */
[----:B------:R-:W-:Y:S02]  /*4660*/  FSEL R44, R44, -INF , !P4 ;  /* 0xff8000002c2c7808 */ /* 0x000fe40006000000 */
[----:B------:R-:W-:Y:S02]  /*4670*/  ISETP.GE.AND P5, PT, R30, R203, PT ;  /* 0x000000cb1e00720c */ /* 0x000fe40003fa6270 */
[----:B------:R-:W-:Y:S02]  /*4680*/  FSEL R37, R50, -INF , !P3 ;  /* 0xff80000032257808 */ /* 0x000fe40005800000 */
[----:B------:R-:W-:Y:S01]  /*4690*/  FSEL R21, R21, -INF , !P1 ;  /* 0xff80000015157808 */ /* 0x000fe20004800000 */
[----:B------:R-:W-:Y:S01]  /*46a0*/  LDSM.16.MT88.4 R48, [R167+0x14000] ;  /* 0x01400000a730783b */ /* 0x000fe20000004200 */
[----:B------:R-:W-:-:S02]  /*46b0*/  ISETP.GT.AND P3, PT, R133, R45, PT ;  /* 0x0000002d8500720c */ /* 0x000fc40003f64270 */
[----:B------:R-:W-:Y:S02]  /*46c0*/  ISETP.GT.AND P1, PT, R133, R43, PT ;  /* 0x0000002b8500720c */ /* 0x000fe40003f24270 */
[----:B------:R-:W-:Y:S02]  /*46d0*/  FSEL R39, R81, -INF , !P6 ;  /* 0xff80000051277808 */ /* 0x000fe40007000000 */
[-C--:B------:R-:W-:Y:S01]  /*46e0*/  ISETP.GE.AND P6, PT, R46, R202.reuse, PT ;  /* 0x000000ca2e00720c */ /* 0x080fe20003fc6270 */
[----:B------:R-:W-:Y:S01]  /*46f0*/  LDSM.16.MT88.4 R80, [R167+0x16000] ;  /* 0x01600000a750783b */ /* 0x000fe20000004200 */
[----:B------:R-:W-:Y:S02]  /*4700*/  FSEL R181, R44, -INF , !P5 ;  /* 0xff8000002cb57808 */ /* 0x000fe40006800000 */
[----:B------:R-:W-:Y:S02]  /*4710*/  ISETP.GE.AND P5, PT, R45, R202, PT ;  /* 0x000000ca2d00720c */ /* 0x000fe40003fa6270 */
[----:B------:R-:W-:-:S02]  /*4720*/  FSEL R22, R22, -INF , !P3 ;  /* 0xff80000016167808 */ /* 0x000fc40005800000 */
[----:B------:R-:W-:Y:S02]  /*4730*/  FSEL R15, R25, -INF , !P1 ;  /* 0xff800000190f7808 */ /* 0x000fe40004800000 */
[----:B------:R-:W-:Y:S02]  /*4740*/  ISETP.GT.AND P1, PT, R133, R41, PT ;  /* 0x000000298500720c */ /* 0x000fe40003f24270 */
[----:B------:R-:W-:Y:S02]  /*4750*/  FSEL R23, R21, -INF , !P6 ;  /* 0xff80000015177808 */ /* 0x000fe40007000000 */
[----:B------:R-:W-:Y:S02]  /*4760*/  FSEL R21, R22, -INF , !P5 ;  /* 0xff80000016157808 */ /* 0x000fe40006800000 */
[----:B------:R-:W-:Y:S02]  /*4770*/  ISETP.GE.AND P5, PT, R41, R202, PT ;  /* 0x000000ca2900720c */ /* 0x000fe40003fa6270 */
[----:B------:R-:W-:-:S02]  /*4780*/  FSEL R8, R8, -INF , !P1 ;  /* 0xff80000008087808 */ /* 0x000fc40004800000 */
[-C--:B------:R-:W-:Y:S02]  /*4790*/  ISETP.GE.AND P4, PT, R47, R202.reuse, PT ;  /* 0x000000ca2f00720c */ /* 0x080fe40003f86270 */
[----:B------:R-:W-:Y:S02]  /*47a0*/  FSEL R11, R8, -INF , !P5 ;  /* 0xff800000080b7808 */ /* 0x000fe40006800000 */
[----:B------:R-:W-:Y:S02]  /*47b0*/  FMNMX3.FTZ R8, R35, R33, R31, !PT ;  /* 0x0000002123087276 */ /* 0x000fe4000781001f */
[----:B------:R-:W-:Y:S02]  /*47c0*/  FSEL R37, R37, -INF , !P4 ;  /* 0xff80000025257808 */ /* 0x000fe40006000000 */
[----:B------:R-:W-:Y:S02]  /*47d0*/  FMNMX3.FTZ R8, R8, R27, R19, !PT ;  /* 0x0000001b08087276 */ /* 0x000fe40007810013 */
[----:B------:R-:W-:-:S02]  /*47e0*/  ISETP.GE.AND P4, PT, R43, R202, PT ;  /* 0x000000ca2b00720c */ /* 0x000fc40003f86270 */
[----:B------:R-:W-:Y:S02]  /*47f0*/  FMNMX3.FTZ R8, R8, R7, R5, !PT ;  /* 0x0000000708087276 */ /* 0x000fe40007810005 */
[----:B------:R-:W-:Y:S02]  /*4800*/  ISETP.GT.AND P3, PT, R133, R42, PT ;  /* 0x0000002a8500720c */ /* 0x000fe40003f64270 */
[----:B------:R-:W-:Y:S02]  /*4810*/  FMNMX3.FTZ R8, R8, R17, R161, !PT ;  /* 0x0000001108087276 */ /* 0x000fe400078100a1 */
[----:B------:R-:W-:Y:S02]  /*4820*/  ISETP.GE.AND P6, PT, R42, R202, PT ;  /* 0x000000ca2a00720c */ /* 0x000fe40003fc6270 */
[----:B------:R-:W-:Y:S02]  /*4830*/  FSEL R13, R29, -INF , !P3 ;  /* 0xff8000001d0d7808 */ /* 0x000fe40005800000 */
[----:B------:R-:W-:-:S02]  /*4840*/  FSEL R15, R15, -INF , !P4 ;  /* 0xff8000000f0f7808 */ /* 0x000fc40006000000 */
[C---:B------:R-:W-:Y:S02]  /*4850*/  ISETP.GT.AND P4, PT, R133.reuse, R40, PT ;  /* 0x000000288500720c */ /* 0x040fe40003f84270 */
[----:B------:R-:W-:Y:S02]  /*4860*/  ISETP.GT.AND P1, PT, R133, R38, PT ;  /* 0x000000268500720c */ /* 0x000fe40003f24270 */
[----:B------:R-:W-:Y:S02]  /*4870*/  FMNMX3.FTZ R8, R8, R199, R163, !PT ;  /* 0x000000c708087276 */ /* 0x000fe400078100a3 */
[----:B------:R-:W-:Y:S02]  /*4880*/  FSEL R13, R13, -INF , !P6 ;  /* 0xff8000000d0d7808 */ /* 0x000fe40007000000 */
[-C--:B------:R-:W-:Y:S02]  /*4890*/  ISETP.GE.AND P3, PT, R40, R202.reuse, PT ;  /* 0x000000ca2800720c */ /* 0x080fe40003f66270 */
[----:B------:R-:W-:Y:S01]  /*48a0*/  ISETP.GE.AND P6, PT, R38, R202, PT ;  /* 0x000000ca2600720c */ /* 0x000fe20003fc6270 */
[----:B------:R-:W-:Y:S01]  /*48b0*/  LDSM.16.MT88.4 R40, [R165+0x14000] ;  /* 0x01400000a528783b */ /* 0x000fe20000004200 */
[----:B------:R-:W-:-:S02]  /*48c0*/  FSEL R4, R4, -INF , !P4 ;  /* 0xff80000004047808 */ /* 0x000fc40006000000 */
[----:B------:R-:W-:Y:S02]  /*48d0*/  FSEL R14, R14, -INF , !P1 ;  /* 0xff8000000e0e7808 */ /* 0x000fe40004800000 */
[----:B------:R-:W-:Y:S02]  /*48e0*/  ISETP.GT.AND P5, PT, R133, R36, PT ;  /* 0x000000248500720c */ /* 0x000fe40003fa4270 */
[----:B------:R-:W-:Y:S02]  /*48f0*/  FMNMX3.FTZ R8, R8, R169, R195, !PT ;  /* 0x000000a908087276 */ /* 0x000fe400078100c3 */
[----:B------:R-:W-:Y:S02]  /*4900*/  FSEL R9, R4, -INF , !P3 ;  /* 0xff80000004097808 */ /* 0x000fe40005800000 */
[----:B------:R-:W-:Y:S02]  /*4910*/  FSEL R143, R14, -INF , !P6 ;  /* 0xff8000000e8f7808 */ /* 0x000fe40007000000 */
[----:B------:R-:W-:-:S02]  /*4920*/  ISETP.GE.AND P4, PT, R36, R202, PT ;  /* 0x000000ca2400720c */ /* 0x000fc40003f86270 */
[----:B------:R-:W-:Y:S02]  /*4930*/  ISETP.GT.AND P6, PT, R133, R24, PT ;  /* 0x000000188500720c */ /* 0x000fe40003fc4270 */
[----:B------:R-:W-:Y:S02]  /*4940*/  FSEL R3, R3, -INF , !P5 ;  /* 0xff80000003037808 */ /* 0x000fe40006800000 */
[----:B------:R-:W-:Y:S02]  /*4950*/  FMNMX3.FTZ R4, R39, R37, R23, !PT ;  /* 0x0000002527047276 */ /* 0x000fe40007810017 */
[----:B------:R-:W-:Y:S02]  /*4960*/  FMNMX3.FTZ R8, R8, R193, R183, !PT ;  /* 0x000000c108087276 */ /* 0x000fe400078100b7 */
[----:B------:R-:W-:Y:S02]  /*4970*/  ISETP.GE.AND P5, PT, R24, R202, PT ;  /* 0x000000ca1800720c */ /* 0x000fe40003fa6270 */
[----:B------:R-:W-:-:S02]  /*4980*/  FSEL R141, R3, -INF , !P4 ;  /* 0xff800000038d7808 */ /* 0x000fc40006000000 */
[----:B------:R-:W-:Y:S02]  /*4990*/  FSEL R6, R6, -INF , !P6 ;  /* 0xff80000006067808 */ /* 0x000fe40007000000 */
[----:B------:R-:W-:Y:S02]  /*49a0*/  FMNMX3.FTZ R4, R4, R21, R15, !PT ;  /* 0x0000001504047276 */ /* 0x000fe4000781000f */
[----:B------:R-:W-:Y:S02]  /*49b0*/  ISETP.GT.AND P3, PT, R133, R20, PT ;  /* 0x000000148500720c */ /* 0x000fe40003f64270 */
[----:B------:R-:W-:Y:S02]  /*49c0*/  FMNMX.FTZ R3, R181, R8, !PT ;  /* 0x00000008b5037209 */ /* 0x000fe40007810000 */
[----:B------:R-:W-:Y:S02]  /*49d0*/  FSEL R175, R6, -INF , !P5 ;  /* 0xff80000006af7808 */ /* 0x000fe40006800000 */
[----:B------:R-:W-:-:S02]  /*49e0*/  ISETP.GE.AND P1, PT, R20, R202, PT ;  /* 0x000000ca1400720c */ /* 0x000fc40003f26270 */
[----:B------:R-:W-:Y:S02]  /*49f0*/  FSEL R16, R16, -INF , !P3 ;  /* 0xff80000010107808 */ /* 0x000fe40005800000 */
[----:B------:R-:W-:Y:S02]  /*4a00*/  ISETP.GT.AND P4, PT, R133, R12, PT ;  /* 0x0000000c8500720c */ /* 0x000fe40003f84270 */
[----:B------:R-:W-:Y:S02]  /*4a10*/  FMNMX3.FTZ R6, R4, R13, R11, !PT ;  /* 0x0000000d04067276 */ /* 0x000fe4000781000b */
[----:B------:R-:W1:Y:S01]  /*4a20*/  SHFL.BFLY PT, R4, R3, 0x2, 0x1f ;  /* 0x0c401f0003047f89 */ /* 0x000e6200000e0000 */
        /* <DEDUP_REMOVED lines=8> */
[----:B------:R-:W-:-:S02]  /*4ab0*/  ISETP.GE.AND P4, PT, R28, R202, PT ;  /* 0x000000ca1c00720c */ /* 0x000fc40003f86270 */
[----:B------:R-:W-:Y:S02]  /*4ac0*/  ISETP.GT.AND P3, PT, R133, R30, PT ;  /* 0x0000001e8500720c */ /* 0x000fe40003f64270 */
[----:B------:R-:W-:Y:S02]  /*4ad0*/  FSEL R18, R18, -INF , !P1 ;  /* 0xff80000012127808 */ /* 0x000fe40004800000 */
        /* <DEDUP_REMOVED lines=8> */
[----:B------:R-:W-:Y:S02]  /*4b60*/  FMNMX3.FTZ R6, R6, R177, R173, !PT ;  /* 0x000000b106067276 */ /* 0x000fe400078100ad */
[----:B-1----:R-:W-:-:S02]  /*4b70*/  FMNMX.FTZ R25, R3, R4, !PT ;  /* 0x0000000403197209 */ /* 0x002fc40007810000 */
[----:B------:R-:W-:-:S03]  /*4b80*/  FMNMX.FTZ R6, R171, R6, !PT ;  /* 0x00000006ab067209 */ /* 0x000fc60007810000 */
[----:B------:R-:W1:Y:S04]  /*4b90*/  SHFL.BFLY PT, R132, R25, 0x1, 0x1f ;  /* 0x0c201f0019847f89 */ /* 0x000e6800000e0000 */
[----:B------:R-:W2:Y:S01]  /*4ba0*/  SHFL.BFLY PT, R3, R6, 0x2, 0x1f ;  /* 0x0c401f0006037f89 */ /* 0x000ea200000e0000 */
[----:B-1----:R-:W-:Y:S02]  /*4bb0*/  FMNMX.FTZ R132, R25, R132, !PT ;  /* 0x0000008419847209 */ /* 0x002fe40007810000 */
[----:B--2---:R-:W-:-:S03]  /*4bc0*/  FMNMX.FTZ R4, R6, R3, !PT ;  /* 0x0000000306047209 */ /* 0x004fc60007810000 */
[C---:B-----5:R-:W-:Y:S01]  /*4bd0*/  FMUL.FTZ R172, R132.reuse, UR4 ;  /* 0x0000000484ac7c20 */ /* 0x060fe20008410000 */
[----:B------:R-:W-:Y:S01]  /*4be0*/  FSETP.NEU.FTZ.AND P1, PT, R132, -INF , PT ;  /* 0xff8000008400780b */ /* 0x000fe20003f3d000 */
[----:B------:R-:W1:Y:S03]  /*4bf0*/  SHFL.BFLY PT, R3, R4, 0x1, 0x1f ;  /* 0x0c201f0004037f89 */ /* 0x000e6600000e0000 */
[----:B------:R-:W-:-:S05]  /*4c00*/  FSEL R172, R172, RZ, P1 ;  /* 0x000000ffacac7208 */ /* 0x000fca0000800000 */
[--C-:B------:R-:W-:Y:S01]  /*4c10*/  FFMA.FTZ R158, R35, UR4, -R172.reuse ;  /* 0x00000004239e7c23 */ /* 0x100fe200080108ac */
[--C-:B------:R-:W-:Y:S01]  /*4c20*/  FFMA.FTZ R157, R33, UR4, -R172.reuse ;  /* 0x00000004219d7c23 */ /* 0x100fe200080108ac */
[--C-:B------:R-:W-:Y:S01]  /*4c30*/  FFMA.FTZ R154, R31, UR4, -R172.reuse ;  /* 0x000000041f9a7c23 */ /* 0x100fe200080108ac */
[--C-:B------:R-:W-:Y:S01]  /*4c40*/  FFMA.FTZ R153, R27, UR4, -R172.reuse ;  /* 0x000000041b997c23 */ /* 0x100fe200080108ac */
[--C-:B------:R-:W-:Y:S01]  /*4c50*/  FFMA.FTZ R149, R7, UR4, -R172.reuse ;  /* 0x0000000407957c23 */ /* 0x100fe200080108ac */
        /* <DEDUP_REMOVED lines=9> */
[----:B------:R-:W2:Y:S01]  /*4cf0*/  MUFU.EX2 R157, R157 ;  /* 0x0000009d009d7308 */ /* 0x000ea20000000800 */
[--C-:B------:R-:W-:Y:S01]  /*4d00*/  FFMA.FTZ R163, R163, UR4, -R172.reuse ;  /* 0x00000004a3a37c23 */ /* 0x100fe200080108ac */
[--C-:B------:R-:W-:Y:S01]  /*4d10*/  FFMA.FTZ R174, R195, UR4, -R172.reuse ;  /* 0x00000004c3ae7c23 */ /* 0x100fe200080108ac */
[----:B------:R-:W-:Y:S01]  /*4d20*/  LDSM.16.MT88.4 R28, [R165+0x12800] ;  /* 0x01280000a51c783b */ /* 0x000fe20000004200 */
[----:B-1----:R-:W-:Y:S01]  /*4d30*/  FMNMX.FTZ R3, R4, R3, !PT ;  /* 0x0000000304037209 */ /* 0x002fe20007810000 */
[--C-:B------:R-:W-:Y:S01]  /*4d40*/  FFMA.FTZ R193, R193, UR4, -R172.reuse ;  /* 0x00000004c1c17c23 */ /* 0x100fe200080108ac */
[--C-:B------:R-:W-:Y:S01]  /*4d50*/  FFMA.FTZ R178, R183, UR4, -R172.reuse ;  /* 0x00000004b7b27c23 */ /* 0x100fe200080108ac */
[----:B------:R-:W1:Y:S01]  /*4d60*/  LDSM.16.MT88.4 R4, [R159+0x16000] ;  /* 0x016000009f04783b */ /* 0x000e620000004200 */
[C---:B------:R-:W-:Y:S01]  /*4d70*/  FSETP.NEU.FTZ.AND P1, PT, R3.reuse, -INF , PT ;  /* 0xff8000000300780b */ /* 0x040fe20003f3d000 */
[----:B------:R-:W-:Y:S01]  /*4d80*/  FMUL.FTZ R168, R3, UR4 ;  /* 0x0000000403a87c20 */ /* 0x000fe20008410000 */
[----:B------:R-:W-:Y:S01]  /*4d90*/  MUFU.EX2 R154, R154 ;  /* 0x0000009a009a7308 */ /* 0x000fe20000000800 */
[----:B------:R-:W-:Y:S01]  /*4da0*/  LDSM.16.MT88.4 R24, [R159+0x12800] ;  /* 0x012800009f18783b */ /* 0x000fe20000004200 */
[----:B------:R-:W-:-:S02]  /*4db0*/  FFMA.FTZ R219, R181, UR4, -R172 ;  /* 0x00000004b5db7c23 */ /* 0x000fc400080108ac */
[----:B------:R-:W-:Y:S02]  /*4dc0*/  FSEL R168, R168, RZ, P1 ;  /* 0x000000ffa8a87208 */ /* 0x000fe40000800000 */
[----:B--2---:R-:W-:Y:S02]  /*4dd0*/  F2FP.BF16.F32.PACK_AB R96, R157, R158 ;  /* 0x0000009e9d60723e */ /* 0x004fe400000010ff */
[----:B------:R-:W2:Y:S01]  /*4de0*/  MUFU.EX2 R153, R153 ;  /* 0x0000009900997308 */ /* 0x000ea20000000800 */
        /* <DEDUP_REMOVED lines=10> */
[--C-:B------:R-:W-:Y:S01]  /*4e90*/  FFMA.FTZ R166, R143, UR4, -R168.reuse ;  /* 0x000000048fa67c23 */ /* 0x100fe200080108a8 */
[--C-:B------:R-:W-:Y:S01]  /*4ea0*/  FFMA.FTZ R169, R141, UR4, -R168.reuse ;  /* 0x000000048da97c23 */ /* 0x100fe200080108a8 */
[----:B------:R-:W5:Y:S01]  /*4eb0*/  LDSM.16.MT88.4 R12, [R160+0x12800] ;  /* 0x01280000a00c783b */ /* 0x000f620000004200 */
[--C-:B------:R-:W-:Y:S01]  /*4ec0*/  FFMA.FTZ R170, R197, UR4, -R168.reuse ;  /* 0x00000004c5aa7c23 */ /* 0x100fe200080108a8 */
[--C-:B------:R-:W-:Y:S01]  /*4ed0*/  FFMA.FTZ R175, R175, UR4, -R168.reuse ;  /* 0x00000004afaf7c23 */ /* 0x100fe200080108a8 */
[----:B------:R-:W4:Y:S01]  /*4ee0*/  MUFU.EX2 R155, R155 ;  /* 0x0000009b009b7308 */ /* 0x000f220000000800 */
[----:B--2---:R-:W-:Y:S01]  /*4ef0*/  F2FP.BF16.F32.PACK_AB R98, R153, R154 ;  /* 0x0000009a9962723e */ /* 0x004fe200000010ff */
[----:B------:R-:W2:Y:S01]  /*4f00*/  LDSM.16.MT88.4 R20, [R167+0x14800] ;  /* 0x01480000a714783b */ /* 0x000ea20000004200 */
[--C-:B------:R-:W-:Y:S01]  /*4f10*/  FFMA.FTZ R172, R179, UR4, -R168.reuse ;  /* 0x00000004b3ac7c23 */ /* 0x100fe200080108a8 */
[--C-:B------:R-:W-:Y:S01]  /*4f20*/  FFMA.FTZ R177, R177, UR4, -R168.reuse ;  /* 0x00000004b1b17c23 */ /* 0x100fe200080108a8 */
[--C-:B------:R-:W-:Y:S01]  /*4f30*/  FFMA.FTZ R173, R173, UR4, -R168.reuse ;  /* 0x00000004adad7c23 */ /* 0x100fe200080108a8 */
[----:B------:R-:W-:Y:S01]  /*4f40*/  LDSM.16.MT88.4 R140, [R167+0x13000] ;  /* 0x01300000a78c783b */ /* 0x000fe20000004200 */
[----:B------:R-:W-:Y:S01]  /*4f50*/  FFMA.FTZ R168, R171, UR4, -R168 ;  /* 0x00000004aba87c23 */ /* 0x000fe200080108a8 */
[----:B------:R-:W-:Y:S01]  /*4f60*/  MUFU.EX2 R152, R152 ;  /* 0x0000009800987308 */ /* 0x000fe20000000800 */
[----:B------:R-:W-:-:S04]  /*4f70*/  FADD.FTZ R157, R158, R157 ;  /* 0x0000009d9e9d7221 */ /* 0x000fc80000010000 */
[----:B------:R-:W-:-:S03]  /*4f80*/  FADD.FTZ R154, R154, R157 ;  /* 0x0000009d9a9a7221 */ /* 0x000fc60000010000 */
[----:B------:R-:W1:Y:S01]  /*4f90*/  MUFU.EX2 R151, R151 ;  /* 0x0000009700977308 */ /* 0x000e620000000800 */
[----:B----4-:R-:W-:Y:S01]  /*4fa0*/  F2FP.BF16.F32.PACK_AB R97, R155, R156 ;  /* 0x0000009c9b61723e */ /* 0x010fe200000010ff */
[----:B------:R-:W-:Y:S01]  /*4fb0*/  FADD.FTZ R155, R156, R155 ;  /* 0x0000009b9c9b7221 */ /* 0x000fe20000010000 */
[----:B------:R-:W-:-:S05]  /*4fc0*/  FADD.FTZ R153, R153, R154 ;  /* 0x0000009a99997221 */ /* 0x000fca0000010000 */
[----:B------:R-:W-:Y:S08]  /*4fd0*/  MUFU.EX2 R150, R150 ;  /* 0x0000009600967308 */ /* 0x000ff00000000800 */
[----:B------:R-:W4:Y:S01]  /*4fe0*/  MUFU.EX2 R149, R149 ;  /* 0x0000009500957308 */ /* 0x000f220000000800 */
        /* <DEDUP_REMOVED lines=47> */
[----:B------:R-:W-:Y:S01]  /*52e0*/  HMMA.16816.F32.BF16 R92, R96, R4, RZ ;  /* 0x00000004605c723c */ /* 0x000fe200000418ff */
[----:B----4-:R-:W-:Y:S01]  /*52f0*/  F2FP.BF16.F32.PACK_AB R4, R149, R150 ;  /* 0x000000969504723e */ /* 0x010fe200000010ff */
[----:B------:R-:W-:Y:S01]  /*5300*/  FADD.FTZ R150, R150, R153 ;  /* 0x0000009996967221 */ /* 0x000fe20000010000 */
[----:B-1----:R-:W-:Y:S01]  /*5310*/  F2FP.BF16.F32.PACK_AB R5, R147, R148 ;  /* 0x000000949305723e */ /* 0x002fe200000010ff */
[----:B------:R-:W-:-:S02]  /*5320*/  FADD.FTZ R148, R148, R151 ;  /* 0x0000009794947221 */ /* 0x000fc40000010000 */
[----:B------:R-:W-:Y:S02]  /*5330*/  FADD.FTZ R149, R149, R150 ;  /* 0x0000009695957221 */ /* 0x000fe40000010000 */
[----:B------:R-:W-:Y:S01]  /*5340*/  HMMA.16816.F32.BF16 R96, R96, R6, RZ ;  /* 0x000000066060723c */ /* 0x000fe200000418ff */
[----:B------:R-:W-:Y:S01]  /*5350*/  F2FP.BF16.F32.PACK_AB R6, R145, R146 ;  /* 0x000000929106723e */ /* 0x000fe200000010ff */
[----:B------:R-:W-:Y:S01]  /*5360*/  FADD.FTZ R147, R147, R148 ;  /* 0x0000009493937221 */ /* 0x000fe20000010000 */
[----:B---3--:R-:W-:-:S03]  /*5370*/  F2FP.BF16.F32.PACK_AB R7, R135, R144 ;  /* 0x000000908707723e */ /* 0x008fc600000010ff */
[----:B------:R-:W-:-:S04]  /*5380*/  FADD.FTZ R144, R144, R147 ;  /* 0x0000009390907221 */ /* 0x000fc80000010000 */
[----:B------:R-:W-:Y:S01]  /*5390*/  HMMA.16816.F32.BF16 R36, R4, R8, R36 ;  /* 0x000000080424723c */ /* 0x000fe20000041824 */
[----:B------:R-:W-:-:S07]  /*53a0*/  FADD.FTZ R135, R135, R144 ;  /* 0x0000009087877221 */ /* 0x000fce0000010000 */
[C---:B------:R-:W-:Y:S01]  /*53b0*/  HMMA.16816.F32.BF16 R40, R4.reuse, R10, R40 ;  /* 0x0000000a0428723c */ /* 0x040fe20000041828 */
[----:B------:R-:W1:Y:S07]  /*53c0*/  LDSM.16.MT88.4 R8, [R160+0x16800] ;  /* 0x01680000a008783b */ /* 0x000e6e0000004200 */
[C---:B-----5:R-:W-:Y:S08]  /*53d0*/  HMMA.16816.F32.BF16 R112, R4.reuse, R12, R112 ;  /* 0x0000000c0470723c */ /* 0x060ff00000041870 */
[C---:B------:R-:W-:Y:S01]  /*53e0*/  HMMA.16816.F32.BF16 R108, R4.reuse, R14, R108 ;  /* 0x0000000e046c723c */ /* 0x040fe2000004186c */
[----:B------:R-:W3:Y:S07]  /*53f0*/  LDSM.16.MT88.4 R12, [R165+0x16800] ;  /* 0x01680000a50c783b */ /* 0x000eee0000004200 */
[C---:B------:R-:W-:Y:S08]  /*5400*/  HMMA.16816.F32.BF16 R52, R4.reuse, R16, R52 ;  /* 0x000000100434723c */ /* 0x040ff00000041834 */
[C---:B------:R-:W-:Y:S01]  /*5410*/  HMMA.16816.F32.BF16 R56, R4.reuse, R18, R56 ;  /* 0x000000120438723c */ /* 0x040fe20000041838 */
[----:B------:R-:W4:Y:S07]  /*5420*/  LDSM.16.MT88.4 R16, [R159+0x16800] ;  /* 0x016800009f10783b */ /* 0x000f2e0000004200 */
[C---:B--2---:R-:W-:Y:S08]  /*5430*/  HMMA.16816.F32.BF16 R44, R4.reuse, R20, R44 ;  /* 0x00000014042c723c */ /* 0x044ff0000004182c */
[C---:B------:R-:W-:Y:S01]  /*5440*/  HMMA.16816.F32.BF16 R48, R4.reuse, R22, R48 ;  /* 0x000000160430723c */ /* 0x040fe20000041830 */
[----:B------:R-:W2:Y:S07]  /*5450*/  LDSM.16.MT88.4 R20, [R159+0x14800] ;  /* 0x014800009f14783b */ /* 0x000eae0000004200 */
[C---:B-1----:R-:W-:Y:S08]  /*5460*/  HMMA.16816.F32.BF16 R84, R4.reuse, R8, R84 ;  /* 0x000000080454723c */ /* 0x042ff00000041854 */
        /* <DEDUP_REMOVED lines=117> */
[----:B------:R-:W-:Y:S01]  /*5bc0*/  SHF.L.U32 R190, R187, 0x5, RZ ;  /* 0x00000005bbbe7819 */ /* 0x000fe200000006ff */
[----:B------:R-:W1:Y:S01]  /*5bd0*/  LDCU UR4, c[0x0][0x440] ;  /* 0x00008800ff0477ac */ /* 0x000e620008000800 */
[----:B------:R-:W-:Y:S02]  /*5be0*/  SHF.R.U32.HI R189, RZ, 0x1, R187 ;  /* 0x00000001ffbd7819 */ /* 0x000fe400000116bb */
[----:B------:R-:W-:Y:S01]  /*5bf0*/  LOP3.LUT R190, R190, 0x7c00, RZ, 0xc0, !PT ;  /* 0x00007c00bebe7812 */ /* 0x000fe200078ec0ff */
[----:B------:R-:W-:Y:S01]  /*5c00*/  USHF.L.U32 UR12, UR16, 0x6, URZ ;  /* 0x00000006100c7899 */ /* 0x000fe200080006ff */
[----:B------:R-:W-:Y:S01]  /*5c10*/  MOV R12, UR16 ;  /* 0x00000010000c7c02 */ /* 0x000fe20008000f00 */
[----:B------:R-:W-:Y:S01]  /*5c20*/  UIMAD UR7, UR7, UR9, UR17 ;  /* 0x00000009070772a4 */ /* 0x000fe2000f8e0211 */
[----:B------:R-:W-:Y:S01]  /*5c30*/  LOP3.LUT R7, R189, 0x8, RZ, 0xc0, !PT ;  /* 0x00000008bd077812 */ /* 0x000fe200078ec0ff */
[----:B------:R-:W-:Y:S01]  /*5c40*/  ULEA UR12, UP0, UR8, UR12, 0x5 ;  /* 0x0000000c080c7291 */ /* 0x000fe2000f8028ff */
[----:B------:R-:W-:Y:S01]  /*5c50*/  LEA R16, P3, R12, R206, 0x7 ;  /* 0x000000ce0c107211 */ /* 0x000fe200078638ff */
[----:B------:R-:W-:Y:S01]  /*5c60*/  USHF.L.U64.HI UR6, UR16, 0x6, UR7 ;  /* 0x0000000610067899 */ /* 0x000fe20008010207 */
[----:B------:R-:W-:Y:S01]  /*5c70*/  LOP3.LUT R8, R190, 0x200, R185, 0xf8, !PT ;  /* 0x00000200be087812 */ /* 0x000fe200078ef8b9 */
[----:B------:R-:W-:Y:S01]  /*5c80*/  UIADD3 UR16, UPT, UPT, UR20, -0x2, URZ ;  /* 0xfffffffe14107890 */ /* 0x000fe2000fffe0ff */
[----:B------:R-:W-:Y:S01]  /*5c90*/  MOV R6, UR7 ;  /* 0x0000000700067c02 */ /* 0x000fe20008000f00 */
[----:B------:R-:W-:Y:S01]  /*5ca0*/  ULEA.HI.X UR6, UR8, UR6, UR9, 0x5, UP0 ;  /* 0x0000000608067291 */ /* 0x000fe200080f2c09 */
[----:B------:R-:W-:Y:S01]  /*5cb0*/  MOV R5, UR12 ;  /* 0x0000000c00057c02 */ /* 0x000fe20008000f00 */
[----:B------:R-:W-:Y:S01]  /*5cc0*/  UISETP.GT.U32.AND UP1, UPT, UR16, UR18, UPT ;  /* 0x000000121000728c */ /* 0x000fe2000bf24070 */
[----:B------:R-:W-:-:S02]  /*5cd0*/  LEA.HI.X R17, R12, R205, R6, 0x7, P3 ;  /* 0x000000cd0c117211 */ /* 0x000fc400018f3c06 */
[C---:B------:R-:W-:Y:S02]  /*5ce0*/  LEA R10, P1, R5.reuse, R206, 0x1 ;  /* 0x000000ce050a7211 */ /* 0x040fe400078208ff */
[----:B------:R-:W-:Y:S01]  /*5cf0*/  MOV R4, UR6 ;  /* 0x0000000600047c02 */ /* 0x000fe20008000f00 */
[----:B------:R-:W-:Y:S01]  /*5d00*/  BAR.SYNC.DEFER_BLOCKING 0x0 ;  /* 0x0000000000007b1d */ /* 0x000fe20000010000 */
[----:B-1----:R-:W-:Y:S02]  /*5d10*/  ISETP.GE.AND P4, PT, R188, UR4, PT ;  /* 0x00000004bc007c0c */ /* 0x002fe4000bf86270 */
[----:B------:R-:W-:Y:S02]  /*5d20*/  ISETP.GE.AND P3, PT, R214, UR4, PT ;  /* 0x00000004d6007c0c */ /* 0x000fe4000bf66270 */
[----:B------:R-:W-:Y:S02]  /*5d30*/  LEA.HI.X R11, R5, R205, R4, 0x1, P1 ;  /* 0x000000cd050b7211 */ /* 0x000fe400008f0c04 */
[----:B------:R-:W-:Y:S01]  /*5d40*/  ISETP.GE.AND P1, PT, R213, UR4, PT ;  /* 0x00000004d5007c0c */ /* 0x000fe2000bf26270 */
[----:B------:R-:W1:Y:S01]  /*5d50*/  LDCU UR4, c[0x0][0x50c] ;  /* 0x0000a180ff0477ac */ /* 0x000e620008000800 */
[----:B------:R-:W-:-:S02]  /*5d60*/  LOP3.LUT R7, R8, R0, R7, 0xf6, !PT ;  /* 0x0000000008077212 */ /* 0x000fc400078ef607 */
[----:B------:R-:W-:Y:S02]  /*5d70*/  MOV R13, UR17 ;  /* 0x00000011000d7c02 */ /* 0x000fe40008000f00 */
[----:B------:R-:W-:Y:S02]  /*5d80*/  LEA R183, R7, UR5, 0x1 ;  /* 0x0000000507b77c11 */ /* 0x000fe4000f8e08ff */
[----:B------:R-:W-:Y:S02]  /*5d90*/  MOV R172, 0x20 ;  /* 0x0000002000ac7802 */ /* 0x000fe40000000f00 */
[----:B------:R-:W-:Y:S02]  /*5da0*/  IADD3 R135, PT, PT, R200, UR5, RZ ;  /* 0x00000005c8877c10 */ /* 0x000fe4000fffe0ff */
[----:B------:R-:W-:Y:S02]  /*5db0*/  SEL R172, R172, 0xffffffe0, !P0 ;  /* 0xffffffe0acac7807 */ /* 0x000fe40004000000 */
[----:B------:R-:W-:-:S02]  /*5dc0*/  IADD3 R179, PT, PT, R176, R183, RZ ;  /* 0x000000b7b0b37210 */ /* 0x000fc40007ffe0ff */
[C---:B------:R-:W-:Y:S01]  /*5dd0*/  IADD3 R181, PT, PT, R172.reuse, R183, RZ ;  /* 0x000000b7acb57210 */ /* 0x040fe20007ffe0ff */
[----:B------:R-:W-:Y:S01]  /*5de0*/  @!PT LDS RZ, [RZ] ;  /* 0x00000000fffff984 */ /* 0x000fe20000000800 */
[----:B------:R-:W-:Y:S01]  /*5df0*/  @!PT LDS RZ, [RZ] ;  /* 0x00000000fffff984 */ /* 0x000fe20000000800 */
[----:B------:R-:W-:Y:S01]  /*5e00*/  @!PT LDS RZ, [RZ] ;  /* 0x00000000fffff984 */ /* 0x000fe20000000800 */
[----:B------:R-:W-:Y:S01]  /*5e10*/  @!P4 LDGSTS.E.BYPASS.LTC128B.128 [R209+0x12000], desc[UR24][R16.64] ;  /* 0x1200000010d1cfae */ /* 0x000fe2000b981a18 */
[C---:B------:R-:W-:Y:S02]  /*5e20*/  IADD3 R178, PT, PT, R135.reuse, R172, RZ ;  /* 0x000000ac87b27210 */ /* 0x040fe40007ffe0ff */
[----:B------:R-:W-:Y:S01]  /*5e30*/  IADD3 R135, PT, PT, R135, R176, RZ ;  /* 0x000000b087877210 */ /* 0x000fe20007ffe0ff */
[----:B------:R-:W-:Y:S01]  /*5e40*/  @P4 STS.128 [R209+0x12000], RZ ;  /* 0x012000ffd1004388 */ /* 0x000fe20000000c00 */
[C---:B------:R-:W-:Y:S02]  /*5e50*/  IADD3 R180, PT, PT, R172.reuse, R179, RZ ;  /* 0x000000b3acb47210 */ /* 0x040fe40007ffe0ff */
[----:B------:R-:W-:Y:S01]  /*5e60*/  IADD3 R177, PT, PT, R172, R135, RZ ;  /* 0x00000087acb17210 */ /* 0x000fe20007ffe0ff */
        /* <DEDUP_REMOVED lines=26> */
[----:B------:R-:W3:Y:S04]  /*6010*/  LDSM.16.M88.4 R20, [R200+UR5+0xc000] ;  /* 0x00c00005c814783b */ /* 0x000ee80008000200 */
[----:B------:R-:W4:Y:S04]  /*6020*/  LDSM.16.M88.4 R12, [R200+UR5+0xc800] ;  /* 0x00c80005c80c783b */ /* 0x000f280008000200 */
[----:B------:R-:W5:Y:S04]  /*6030*/  LDSM.16.M88.4 R156, [R200+UR5+0xd000] ;  /* 0x00d00005c89c783b */ /* 0x000f680008000200 */
[----:B------:R-:W1:Y:S04]  /*6040*/  LDSM.16.M88.4 R28, [R200+UR5+0xd800] ;  /* 0x00d80005c81c783b */ /* 0x000e680008000200 */
[----:B------:R-:W-:Y:S04]  /*6050*/  LDSM.16.M88.4 R164, [R181] ;  /* 0x00000000b5a4783b */ /* 0x000fe80000000200 */
[----:B------:R-:W1:Y:S04]  /*6060*/  LDSM.16.M88.4 R32, [R178+0xc000] ;  /* 0x00c00000b220783b */ /* 0x000e680000000200 */
[----:B--2---:R-:W2:Y:S04]  /*6070*/  LDSM.16.M88.4 R8, [R178+0xc800] ;  /* 0x00c80000b208783b */ /* 0x004ea80000000200 */
[----:B------:R-:W2:Y:S04]  /*6080*/  LDSM.16.M88.4 R4, [R178+0xd000] ;  /* 0x00d00000b204783b */ /* 0x000ea80000000200 */
[----:B------:R-:W2:Y:S04]  /*6090*/  LDSM.16.M88.4 R168, [R178+0xd800] ;  /* 0x00d80000b2a8783b */ /* 0x000ea80000000200 */
[----:B------:R-:W-:Y:S01]  /*60a0*/  LDSM.16.M88.4 R144, [R135+0xc000] ;  /* 0x00c000008790783b */ /* 0x000fe20000000200 */
[C---:B---3--:R-:W-:Y:S03]  /*60b0*/  HMMA.16816.F32.BF16 R24, R148.reuse, R20, RZ ;  /* 0x000000149418723c */ /* 0x048fe600000418ff */
[----:B------:R-:W-:Y:S04]  /*60c0*/  LDSM.16.M88.4 R140, [R135+0xc800] ;  /* 0x00c80000878c783b */ /* 0x000fe80000000200 */
[----:B------:R-:W-:Y:S01]  /*60d0*/  LDSM.16.M88.4 R172, [R180] ;  /* 0x00000000b4ac783b */ /* 0x000fe20000000200 */
[C---:B----4-:R-:W-:Y:S03]  /*60e0*/  HMMA.16816.F32.BF16 R16, R148.reuse, R12, RZ ;  /* 0x0000000c9410723c */ /* 0x050fe600000418ff */
[----:B------:R-:W-:Y:S04]  /*60f0*/  LDSM.16.M88.4 R136, [R135+0xd000] ;  /* 0x00d000008788783b */ /* 0x000fe80000000200 */
[----:B------:R-:W0:Y:S01]  /*6100*/  LDGDEPBAR ;  /* 0x00000000000079af */ /* 0x000e220000000000 */
[C---:B-----5:R-:W-:Y:S08]  /*6110*/  HMMA.16816.F32.BF16 R160, R148.reuse, R156, RZ ;  /* 0x0000009c94a0723c */ /* 0x060ff000000418ff */
[C---:B------:R-:W-:Y:S08]  /*6120*/  HMMA.16816.F32.BF16 R20, R148.reuse, R22, RZ ;  /* 0x000000169414723c */ /* 0x040ff000000418ff */
[C---:B------:R-:W-:Y:S08]  /*6130*/  HMMA.16816.F32.BF16 R12, R148.reuse, R14, RZ ;  /* 0x0000000e940c723c */ /* 0x040ff000000418ff */
[C---:B------:R-:W-:Y:S08]  /*6140*/  HMMA.16816.F32.BF16 R156, R148.reuse, R158, RZ ;  /* 0x0000009e949c723c */ /* 0x040ff000000418ff */
[C---:B-1----:R-:W-:Y:S08]  /*6150*/  HMMA.16816.F32.BF16 R152, R148.reuse, R28, RZ ;  /* 0x0000001c9498723c */ /* 0x042ff000000418ff */
[----:B------:R-:W-:Y:S01]  /*6160*/  HMMA.16816.F32.BF16 R148, R148, R30, RZ ;  /* 0x0000001e9494723c */ /* 0x000fe200000418ff */
[----:B------:R-:W1:Y:S07]  /*6170*/  LDSM.16.M88.4 R28, [R179] ;  /* 0x00000000b31c783b */ /* 0x000e6e0000000200 */
[C---:B------:R-:W-:Y:S08]  /*6180*/  HMMA.16816.F32.BF16 R24, R164.reuse, R32, R24 ;  /* 0x00000020a418723c */ /* 0x040ff00000041818 */
[C---:B------:R-:W-:Y:S01]  /*6190*/  HMMA.16816.F32.BF16 R20, R164.reuse, R34, R20 ;  /* 0x00000022a414723c */ /* 0x040fe20000041814 */
[----:B------:R-:W3:Y:S07]  /*61a0*/  LDSM.16.M88.4 R32, [R135+0xd800] ;  /* 0x00d800008720783b */ /* 0x000eee0000000200 */
[C---:B--2---:R-:W-:Y:S08]  /*61b0*/  HMMA.16816.F32.BF16 R16, R164.reuse, R8, R16 ;  /* 0x00000008a410723c */ /* 0x044ff00000041810 */
[C---:B------:R-:W-:Y:S01]  /*61c0*/  HMMA.16816.F32.BF16 R12, R164.reuse, R10, R12 ;  /* 0x0000000aa40c723c */ /* 0x040fe2000004180c */
[----:B------:R-:W2:Y:S07]  /*61d0*/  LDSM.16.M88.4 R8, [R177+0xc000] ;  /* 0x00c00000b108783b */ /* 0x000eae0000000200 */
[C---:B------:R-:W-:Y:S08]  /*61e0*/  HMMA.16816.F32.BF16 R160, R164.reuse, R4, R160 ;  /* 0x00000004a4a0723c */ /* 0x040ff000000418a0 */
        /* <DEDUP_REMOVED lines=11> */
[----:B------:R-:W1:Y:S07]  /*62a0*/  LDSM.16.M88.4 R140, [R200+UR5+0xe000] ;  /* 0x00e00005c88c783b */ /* 0x000e6e0008000200 */
[C---:B---3--:R-:W-:Y:S08]  /*62b0*/  HMMA.16816.F32.BF16 R152, R28.reuse, R32, R152 ;  /* 0x000000201c98723c */ /* 0x048ff00000041898 */
[----:B------:R-:W-:Y:S01]  /*62c0*/  HMMA.16816.F32.BF16 R148, R28, R34, R148 ;  /* 0x000000221c94723c */ /* 0x000fe20000041894 */
[----:B------:R-:W3:Y:S07]  /*62d0*/  LDSM.16.M88.4 R32, [R200+UR5+0xf000] ;  /* 0x00f00005c820783b */ /* 0x000eee0008000200 */
[C---:B--2---:R-:W-:Y:S08]  /*62e0*/  HMMA.16816.F32.BF16 R24, R172.reuse, R8, R24 ;  /* 0x00000008ac18723c */ /* 0x044ff00000041818 */
[C---:B------:R-:W-:Y:S01]  /*62f0*/  HMMA.16816.F32.BF16 R20, R172.reuse, R10, R20 ;  /* 0x0000000aac14723c */ /* 0x040fe20000041814 */
[----:B------:R-:W-:Y:S07]  /*6300*/  LDSM.16.M88.4 R8, [R181+0x4000] ;  /* 0x00400000b508783b */ /* 0x000fee0000000200 */
[C---:B----4-:R-:W-:Y:S08]  /*6310*/  HMMA.16816.F32.BF16 R16, R172.reuse, R4, R16 ;  /* 0x00000004ac10723c */ /* 0x050ff00000041810 */
[----:B------:R-:W-:Y:S01]  /*6320*/  HMMA.16816.F32.BF16 R12, R172, R6, R12 ;  /* 0x00000006ac0c723c */ /* 0x000fe2000004180c */
[----:B------:R-:W2:Y:S07]  /*6330*/  LDSM.16.M88.4 R4, [R178+0xe000] ;  /* 0x00e00000b204783b */ /* 0x000eae0000000200 */
[C---:B------:R-:W-:Y:S08]  /*6340*/  HMMA.16816.F32.BF16 R160, R28.reuse, R136, R160 ;  /* 0x000000881ca0723c */ /* 0x040ff000000418a0 */
[----:B------:R-:W-:Y:S01]  /*6350*/  HMMA.16816.F32.BF16 R156, R28, R138, R156 ;  /* 0x0000008a1c9c723c */ /* 0x000fe2000004189c */
[----:B------:R-:W4:Y:S04]  /*6360*/  LDSM.16.M88.4 R136, [R200+UR5+0xe800] ;  /* 0x00e80005c888783b */ /* 0x000f280008000200 */
[----:B------:R-:W4:Y:S03]  /*6370*/  LDSM.16.M88.4 R28, [R200+UR5+0xf800] ;  /* 0x00f80005c81c783b */ /* 0x000f260008000200 */
[C---:B-----5:R-:W-:Y:S08]  /*6380*/  HMMA.16816.F32.BF16 R152, R172.reuse, R164, R152 ;  /* 0x000000a4ac98723c */ /* 0x060ff00000041898 */
[C---:B------:R-:W-:Y:S08]  /*6390*/  HMMA.16816.F32.BF16 R160, R172.reuse, R168, R160 ;  /* 0x000000a8aca0723c */ /* 0x040ff000000418a0 */
[C---:B------:R-:W-:Y:S01]  /*63a0*/  HMMA.16816.F32.BF16 R156, R172.reuse, R170, R156 ;  /* 0x000000aaac9c723c */ /* 0x040fe2000004189c */
[----:B------:R-:W-:Y:S07]  /*63b0*/  LDSM.16.M88.4 R168, [R178+0xf000] ;  /* 0x00f00000b2a8783b */ /* 0x000fee0000000200 */
[----:B------:R-:W-:Y:S01]  /*63c0*/  HMMA.16816.F32.BF16 R164, R172, R166, R148 ;  /* 0x000000a6aca4723c */ /* 0x000fe20000041894 */
[----:B------:R-:W5:Y:S07]  /*63d0*/  LDSM.16.M88.4 R148, [R178+0xe800] ;  /* 0x00e80000b294783b */ /* 0x000f6e0000000200 */
[C---:B-1----:R-:W-:Y:S08]  /*63e0*/  HMMA.16816.F32.BF16 R24, R144.reuse, R140, R24 ;  /* 0x0000008c9018723c */ /* 0x042ff00000041818 */
[C---:B------:R-:W-:Y:S01]  /*63f0*/  HMMA.16816.F32.BF16 R20, R144.reuse, R142, R20 ;  /* 0x0000008e9014723c */ /* 0x040fe20000041814 */
[----:B------:R-:W1:Y:S07]  /*6400*/  LDSM.16.M88.4 R140, [R178+0xf800] ;  /* 0x00f80000b28c783b */ /* 0x000e6e0000000200 */
[C---:B---3--:R-:W-:Y:S08]  /*6410*/  HMMA.16816.F32.BF16 R160, R144.reuse, R32, R160 ;  /* 0x0000002090a0723c */ /* 0x048ff000000418a0 */
[----:B------:R-:W-:Y:S01]  /*6420*/  HMMA.16816.F32.BF16 R156, R144, R34, R156 ;  /* 0x00000022909c723c */ /* 0x000fe2000004189c */
[----:B------:R-:W-:Y:S07]  /*6430*/  LDSM.16.M88.4 R32, [R179+0x4000] ;  /* 0x00400000b320783b */ /* 0x000fee0000000200 */
[C---:B--2---:R-:W-:Y:S08]  /*6440*/  HMMA.16816.F32.BF16 R24, R8.reuse, R4, R24 ;  /* 0x000000040818723c */ /* 0x044ff00000041818 */
[----:B------:R-:W-:Y:S01]  /*6450*/  HMMA.16816.F32.BF16 R20, R8, R6, R20 ;  /* 0x000000060814723c */ /* 0x000fe20000041814 */
[----:B------:R-:W2:Y:S07]  /*6460*/  LDSM.16.M88.4 R4, [R135+0xe800] ;  /* 0x00e800008704783b */ /* 0x000eae0000000200 */
[C---:B----4-:R-:W-:Y:S08]  /*6470*/  HMMA.16816.F32.BF16 R16, R144.reuse, R136, R16 ;  /* 0x000000889010723c */ /* 0x050ff00000041810 */
[C---:B------:R-:W-:Y:S01]  /*6480*/  HMMA.16816.F32.BF16 R12, R144.reuse, R138, R12 ;  /* 0x0000008a900c723c */ /* 0x040fe2000004180c */
[----:B------:R-:W-:Y:S07]  /*6490*/  LDSM.16.M88.4 R136, [R135+0xf000] ;  /* 0x00f000008788783b */ /* 0x000fee0000000200 */
[C---:B------:R-:W-:Y:S08]  /*64a0*/  HMMA.16816.F32.BF16 R152, R144.reuse, R28, R152 ;  /* 0x0000001c9098723c */ /* 0x040ff00000041898 */
[----:B------:R-:W-:Y:S01]  /*64b0*/  HMMA.16816.F32.BF16 R164, R144, R30, R164 ;  /* 0x0000001e90a4723c */ /* 0x000fe200000418a4 */
[----:B------:R-:W3:Y:S04]  /*64c0*/  LDSM.16.M88.4 R28, [R135+0xe000] ;  /* 0x00e00000871c783b */ /* 0x000ee80000000200 */
[----:B------:R-:W4:Y:S03]  /*64d0*/  LDSM.16.M88.4 R144, [R135+0xf800] ;  /* 0x00f800008790783b */ /* 0x000f260000000200 */
[C---:B-----5:R-:W-:Y:S08]  /*64e0*/  HMMA.16816.F32.BF16 R16, R8.reuse, R148, R16 ;  /* 0x000000940810723c */ /* 0x060ff00000041810 */
[C---:B------:R-:W-:Y:S01]  /*64f0*/  HMMA.16816.F32.BF16 R12, R8.reuse, R150, R12 ;  /* 0x00000096080c723c */ /* 0x040fe2000004180c */
[----:B------:R-:W-:Y:S07]  /*6500*/  LDSM.16.M88.4 R148, [R200+UR5+0x10000] ;  /* 0x01000005c894783b */ /* 0x000fee0008000200 */
[C---:B------:R-:W-:Y:S08]  /*6510*/  HMMA.16816.F32.BF16 R160, R8.reuse, R168, R160 ;  /* 0x000000a808a0723c */ /* 0x040ff000000418a0 */
[C---:B------:R-:W-:Y:S08]  /*6520*/  HMMA.16816.F32.BF16 R156, R8.reuse, R170, R156 ;  /* 0x000000aa089c723c */ /* 0x040ff0000004189c */
[C---:B-1----:R-:W-:Y:S08]  /*6530*/  HMMA.16816.F32.BF16 R152, R8.reuse, R140, R152 ;  /* 0x0000008c0898723c */ /* 0x042ff00000041898 */
[----:B------:R-:W-:Y:S01]  /*6540*/  HMMA.16816.F32.BF16 R164, R8, R142, R164 ;  /* 0x0000008e08a4723c */ /* 0x000fe200000418a4 */
[----:B------:R-:W-:Y:S04]  /*6550*/  LDSM.16.M88.4 R140, [R180+0x4000] ;  /* 0x00400000b48c783b */ /* 0x000fe80000000200 */
[----:B------:R-:W1:Y:S03]  /*6560*/  LDSM.16.M88.4 R8, [R177+0xe000] ;  /* 0x00e00000b108783b */ /* 0x000e660000000200 */
[C---:B--2---:R-:W-:Y:S08]  /*6570*/  HMMA.16816.F32.BF16 R16, R32.reuse, R4, R16 ;  /* 0x000000042010723c */ /* 0x044ff00000041810 */
[C---:B------:R-:W-:Y:S01]  /*6580*/  HMMA.16816.F32.BF16 R12, R32.reuse, R6, R12 ;  /* 0x00000006200c723c */ /* 0x040fe2000004180c */
[----:B------:R-:W2:Y:S07]  /*6590*/  LDSM.16.M88.4 R4, [R177+0xf000] ;  /* 0x00f00000b104783b */ /* 0x000eae0000000200 */
[C---:B---3--:R-:W-:Y:S08]  /*65a0*/  HMMA.16816.F32.BF16 R24, R32.reuse, R28, R24 ;  /* 0x0000001c2018723c */ /* 0x048ff00000041818 */
[C---:B------:R-:W-:Y:S01]  /*65b0*/  HMMA.16816.F32.BF16 R20, R32.reuse, R30, R20 ;  /* 0x0000001e2014723c */ /* 0x040fe20000041814 */
[----:B------:R-:W3:Y:S07]  /*65c0*/  LDSM.16.M88.4 R28, [R177+0xe800] ;  /* 0x00e80000b11c783b */ /* 0x000eee0000000200 */
[C---:B------:R-:W-:Y:S01]  /*65d0*/  HMMA.16816.F32.BF16 R168, R32.reuse, R136, R160 ;  /* 0x0000008820a8723c */ /* 0x040fe200000418a0 */
[----:B------:R-:W5:Y:S07]  /*65e0*/  LDSM.16.M88.4 R160, [R183+0x8000] ;  /* 0x00800000b7a0783b */ /* 0x000f6e0000000200 */
[C---:B------:R-:W-:Y:S01]  /*65f0*/  HMMA.16816.F32.BF16 R156, R32.reuse, R138, R156 ;  /* 0x0000008a209c723c */ /* 0x040fe2000004189c */
[----:B------:R-:W-:Y:S07]  /*6600*/  LDSM.16.M88.4 R136, [R181+0x8000] ;  /* 0x00800000b588783b */ /* 0x000fee0000000200 */
[C---:B----4-:R-:W-:Y:S08]  /*6610*/  HMMA.16816.F32.BF16 R152, R32.reuse, R144, R152 ;  /* 0x000000902098723c */ /* 0x050ff00000041898 */
[----:B------:R-:W-:Y:S01]  /*6620*/  HMMA.16816.F32.BF16 R164, R32, R146, R164 ;  /* 0x0000009220a4723c */ /* 0x000fe200000418a4 */
[----:B------:R-:W4:Y:S07]  /*6630*/  LDSM.16.M88.4 R32, [R177+0xf800] ;  /* 0x00f80000b120783b */ /* 0x000f2e0000000200 */
[C---:B-1----:R-:W-:Y:S01]  /*6640*/  HMMA.16816.F32.BF16 R144, R140.reuse, R8, R24 ;  /* 0x000000088c90723c */ /* 0x042fe20000041818 */
[----:B------:R-:W1:Y:S07]  /*6650*/  LDSM.16.M88.4 R24, [R178+0x10000] ;  /* 0x01000000b218783b */ /* 0x000e6e0000000200 */
[C---:B------:R-:W-:Y:S01]  /*6660*/  HMMA.16816.F32.BF16 R20, R140.reuse, R10, R20 ;  /* 0x0000000a8c14723c */ /* 0x040fe20000041814 */
[----:B------:R-:W1:Y:S07]  /*6670*/  LDSM.16.M88.4 R8, [R200+UR5+0x10800] ;  /* 0x01080005c808783b */ /* 0x000e6e0008000200 */
[C---:B--2---:R-:W-:Y:S08]  /*6680*/  HMMA.16816.F32.BF16 R168, R140.reuse, R4, R168 ;  /* 0x000000048ca8723c */ /* 0x044ff000000418a8 */
[C---:B------:R-:W-:Y:S01]  /*6690*/  HMMA.16816.F32.BF16 R156, R140.reuse, R6, R156 ;  /* 0x000000068c9c723c */ /* 0x040fe2000004189c */
[----:B------:R-:W2:Y:S07]  /*66a0*/  LDSM.16.M88.4 R4, [R200+UR5+0x11000] ;  /* 0x01100005c804783b */ /* 0x000eae0008000200 */
[C---:B---3--:R-:W-:Y:S08]  /*66b0*/  HMMA.16816.F32.BF16 R16, R140.reuse, R28, R16 ;  /* 0x0000001c8c10723c */ /* 0x048ff00000041810 */
[----:B------:R-:W-:Y:S01]  /*66c0*/  HMMA.16816.F32.BF16 R12, R140, R30, R12 ;  /* 0x0000001e8c0c723c */ /* 0x000fe2000004180c */
[----:B------:R-:W-:Y:S07]  /*66d0*/  LDSM.16.M88.4 R28, [R135+0x10000] ;  /* 0x01000000871c783b */ /* 0x000fee0000000200 */
[C---:B-----5:R-:W-:Y:S01]  /*66e0*/  HMMA.16816.F32.BF16 R172, R160.reuse, R148, R144 ;  /* 0x00000094a0ac723c */ /* 0x060fe20000041890 */
[----:B------:R-:W3:Y:S07]  /*66f0*/  LDSM.16.M88.4 R144, [R179+0x8000] ;  /* 0x00800000b390783b */ /* 0x000eee0000000200 */
[----:B------:R-:W-:Y:S01]  /*6700*/  HMMA.16816.F32.BF16 R20, R160, R150, R20 ;  /* 0x00000096a014723c */ /* 0x000fe20000041814 */
[----:B------:R-:W5:Y:S07]  /*6710*/  LDSM.16.M88.4 R148, [R178+0x10800] ;  /* 0x01080000b294783b */ /* 0x000f6e0000000200 */
[----:B----4-:R-:W-:Y:S08]  /*6720*/  HMMA.16816.F32.BF16 R152, R140, R32, R152 ;  /* 0x000000208c98723c */ /* 0x010ff00000041898 */
[C---:B-1----:R-:W-:Y:S08]  /*6730*/  HMMA.16816.F32.BF16 R172, R136.reuse, R24, R172 ;  /* 0x0000001888ac723c */ /* 0x042ff000000418ac */
[----:B------:R-:W-:Y:S01]  /*6740*/  HMMA.16816.F32.BF16 R20, R136, R26, R20 ;  /* 0x0000001a8814723c */ /* 0x000fe20000041814 */
[----:B------:R-:W-:Y:S07]  /*6750*/  LDSM.16.M88.4 R24, [R200+UR5+0x11800] ;  /* 0x01180005c818783b */ /* 0x000fee0008000200 */
[----:B------:R-:W-:Y:S01]  /*6760*/  HMMA.16816.F32.BF16 R164, R140, R34, R164 ;  /* 0x000000228ca4723c */ /* 0x000fe200000418a4 */
[----:B------:R-:W-:Y:S04]  /*6770*/  LDSM.16.M88.4 R140, [R180+0x8000] ;  /* 0x00800000b48c783b */ /* 0x000fe80000000200 */
[----:B------:R-:W1:Y:S03]  /*6780*/  LDSM.16.M88.4 R32, [R177+0x10000] ;  /* 0x01000000b120783b */ /* 0x000e660000000200 */
[C---:B------:R-:W-:Y:S08]  /*6790*/  HMMA.16816.F32.BF16 R16, R160.reuse, R8, R16 ;  /* 0x00000008a010723c */ /* 0x040ff00000041810 */
[C---:B------:R-:W-:Y:S01]  /*67a0*/  HMMA.16816.F32.BF16 R12, R160.reuse, R10, R12 ;  /* 0x0000000aa00c723c */ /* 0x040fe2000004180c */
[----:B------:R-:W4:Y:S07]  /*67b0*/  LDSM.16.M88.4 R8, [R135+0x10800] ;  /* 0x010800008708783b */ /* 0x000f2e0000000200 */
[C---:B--2---:R-:W-:Y:S08]  /*67c0*/  HMMA.16816.F32.BF16 R168, R160.reuse, R4, R168 ;  /* 0x00000004a0a8723c */ /* 0x044ff000000418a8 */
[----:B------:R-:W-:Y:S01]  /*67d0*/  HMMA.16816.F32.BF16 R156, R160, R6, R156 ;  /* 0x00000006a09c723c */ /* 0x000fe2000004189c */
[----:B------:R-:W2:Y:S07]  /*67e0*/  LDSM.16.M88.4 R4, [R178+0x11000] ;  /* 0x01100000b204783b */ /* 0x000eae0000000200 */
[C---:B---3--:R-:W-:Y:S08]  /*67f0*/  HMMA.16816.F32.BF16 R172, R144.reuse, R28, R172 ;  /* 0x0000001c90ac723c */ /* 0x048ff000000418ac */
[----:B------:R-:W-:Y:S08]  /*6800*/  HMMA.16816.F32.BF16 R20, R144, R30, R20 ;  /* 0x0000001e9014723c */ /* 0x000ff00000041814 */
[C---:B-----5:R-:W-:Y:S01]  /*6810*/  HMMA.16816.F32.BF16 R28, R136.reuse, R148, R16 ;  /* 0x00000094881c723c */ /* 0x060fe20000041810 */
[----:B------:R-:W3:Y:S07]  /*6820*/  LDSM.16.M88.4 R16, [R177+0x10800] ;  /* 0x01080000b110783b */ /* 0x000eee0000000200 */
[----:B------:R-:W-:Y:S01]  /*6830*/  HMMA.16816.F32.BF16 R12, R136, R150, R12 ;  /* 0x00000096880c723c */ /* 0x000fe2000004180c */
[----:B------:R-:W5:Y:S07]  /*6840*/  LDSM.16.M88.4 R148, [R178+0x11800] ;  /* 0x01180000b294783b */ /* 0x000f6e0000000200 */
[C---:B-1----:R-:W-:Y:S08]  /*6850*/  HMMA.16816.F32.BF16 R172, R140.reuse, R32, R172 ;  /* 0x000000208cac723c */ /* 0x042ff000000418ac */
[----:B------:R-:W-:Y:S01]  /*6860*/  HMMA.16816.F32.BF16 R20, R140, R34, R20 ;  /* 0x000000228c14723c */ /* 0x000fe20000041814 */
[----:B------:R-:W1:Y:S07]  /*6870*/  LDSM.16.M88.4 R32, [R135+0x11000] ;  /* 0x011000008720783b */ /* 0x000e6e0000000200 */
[----:B----4-:R-:W-:Y:S03]  /*6880*/  HMMA.16816.F32.BF16 R28, R144, R8, R28 ;  /* 0x00000008901c723c */ /* 0x010fe6000004181c */
[----:B------:R-:W-:Y:S01]  /*6890*/  FMUL.FTZ R172, R172, UR4 ;  /* 0x00000004acac7c20 */ /* 0x000fe20008410000 */
[----:B------:R-:W-:Y:S01]  /*68a0*/  FMUL.FTZ R173, R173, UR4 ;  /* 0x00000004adad7c20 */ /* 0x000fe20008410000 */
[----:B------:R-:W-:Y:S01]  /*68b0*/  FMUL.FTZ R174, R174, UR4 ;  /* 0x00000004aeae7c20 */ /* 0x000fe20008410000 */
[----:B------:R-:W-:-:S02]  /*68c0*/  FMUL.FTZ R175, R175, UR4 ;  /* 0x00000004afaf7c20 */ /* 0x000fc40008410000 */
[----:B------:R-:W-:Y:S01]  /*68d0*/  HMMA.16816.F32.BF16 R12, R144, R10, R12 ;  /* 0x0000000a900c723c */ /* 0x000fe2000004180c */
[----:B------:R-:W-:Y:S01]  /*68e0*/  LDSM.16.M88.4 R8, [R177+0x11000] ;  /* 0x01100000b108783b */ /* 0x000fe20000000200 */
[----:B------:R-:W4:Y:S01]  /*68f0*/  MUFU.TANH R172, R172 ;  /* 0x000000ac00ac7308 */ /* 0x000f220000002400 */
[----:B------:R-:W-:Y:S01]  /*6900*/  FMUL.FTZ R20, R20, UR4 ;  /* 0x0000000414147c20 */ /* 0x000fe20008410000 */
[----:B------:R-:W-:Y:S01]  /*6910*/  FMUL.FTZ R21, R21, UR4 ;  /* 0x0000000415157c20 */ /* 0x000fe20008410000 */
[----:B------:R-:W-:Y:S01]  /*6920*/  FMUL.FTZ R22, R22, UR4 ;  /* 0x0000000416167c20 */ /* 0x000fe20008410000 */
[----:B------:R-:W-:Y:S02]  /*6930*/  FMUL.FTZ R23, R23, UR4 ;  /* 0x0000000417177c20 */ /* 0x000fe40008410000 */
[C---:B--2---:R-:W-:Y:S02]  /*6940*/  HMMA.16816.F32.BF16 R168, R136.reuse, R4, R168 ;  /* 0x0000000488a8723c */ /* 0x044fe400000418a8 */
[----:B------:R-:W2:Y:S06]  /*6950*/  MUFU.TANH R173, R173 ;  /* 0x000000ad00ad7308 */ /* 0x000eac0000002400 */
[----:B------:R-:W-:Y:S01]  /*6960*/  HMMA.16816.F32.BF16 R156, R136, R6, R156 ;  /* 0x00000006889c723c */ /* 0x000fe2000004189c */
[----:B------:R-:W4:Y:S01]  /*6970*/  LDSM.16.M88.4 R4, [R135+0x11800] ;  /* 0x011800008704783b */ /* 0x000f220000000200 */
[----:B------:R-:W1:Y:S06]  /*6980*/  MUFU.TANH R174, R174 ;  /* 0x000000ae00ae7308 */ /* 0x000e6c0000002400 */
[C---:B------:R-:W-:Y:S02]  /*6990*/  HMMA.16816.F32.BF16 R152, R160.reuse, R24, R152 ;  /* 0x00000018a098723c */ /* 0x040fe40000041898 */
[----:B------:R-:W1:Y:S06]  /*69a0*/  MUFU.TANH R175, R175 ;  /* 0x000000af00af7308 */ /* 0x000e6c0000002400 */
[----:B------:R-:W-:Y:S02]  /*69b0*/  HMMA.16816.F32.BF16 R164, R160, R26, R164 ;  /* 0x0000001aa0a4723c */ /* 0x000fe400000418a4 */
[----:B------:R-:W1:Y:S06]  /*69c0*/  MUFU.TANH R20, R20 ;  /* 0x0000001400147308 */ /* 0x000e6c0000002400 */
[C---:B---3--:R-:W-:Y:S02]  /*69d0*/  HMMA.16816.F32.BF16 R28, R140.reuse, R16, R28 ;  /* 0x000000108c1c723c */ /* 0x048fe4000004181c */
[----:B------:R-:W3:Y:S06]  /*69e0*/  MUFU.TANH R21, R21 ;  /* 0x0000001500157308 */ /* 0x000eec0000002400 */
[----:B------:R-:W-:Y:S01]  /*69f0*/  HMMA.16816.F32.BF16 R12, R140, R18, R12 ;  /* 0x000000128c0c723c */ /* 0x000fe2000004180c */
[----:B------:R-:W2:Y:S01]  /*6a00*/  LDSM.16.M88.4 R16, [R177+0x11800] ;  /* 0x01180000b110783b */ /* 0x000ea20000000200 */
[----:B------:R-:W-:-:S04]  /*6a10*/  DEPBAR.LE SB0, 0x0 ;  /* 0x000080000000791a */ /* 0x000fc80000000000 */
[----:B------:R-:W1:Y:S02]  /*6a20*/  MUFU.TANH R22, R22 ;  /* 0x0000001600167308 */ /* 0x000e640000002400 */
[C---:B-----5:R-:W-:Y:S03]  /*6a30*/  HMMA.16816.F32.BF16 R152, R136.reuse, R148, R152 ;  /* 0x000000948898723c */ /* 0x060fe60000041898 */
[----:B------:R-:W-:Y:S01]  /*6a40*/  FMUL.FTZ R24, R28, UR4 ;  /* 0x000000041c187c20 */ /* 0x000fe20008410000 */
[----:B------:R-:W-:Y:S01]  /*6a50*/  FMUL.FTZ R25, R29, UR4 ;  /* 0x000000041d197c20 */ /* 0x000fe20008410000 */
[----:B------:R-:W-:Y:S01]  /*6a60*/  FMUL.FTZ R28, R30, UR4 ;  /* 0x000000041e1c7c20 */ /* 0x000fe20008410000 */
[----:B------:R-:W-:Y:S01]  /*6a70*/  FMUL.FTZ R29, R31, UR4 ;  /* 0x000000041f1d7c20 */ /* 0x000fe20008410000 */
[----:B------:R-:W2:Y:S01]  /*6a80*/  MUFU.TANH R23, R23 ;  /* 0x0000001700177308 */ /* 0x000ea20000002400 */
[----:B------:R-:W-:Y:S03]  /*6a90*/  HMMA.16816.F32.BF16 R164, R136, R150, R164 ;  /* 0x0000009688a4723c */ /* 0x000fe600000418a4 */
[----:B------:R-:W-:-:S04]  /*6aa0*/  FMUL.FTZ R12, R12, UR4 ;  /* 0x000000040c0c7c20 */ /* 0x000fc80008410000 */
[----:B------:R-:W2:Y:S01]  /*6ab0*/  MUFU.TANH R24, R24 ;  /* 0x0000001800187308 */ /* 0x000ea20000002400 */
[C---:B-1----:R-:W-:Y:S07]  /*6ac0*/  HMMA.16816.F32.BF16 R168, R144.reuse, R32, R168 ;  /* 0x0000002090a8723c */ /* 0x042fee00000418a8 */
[----:B------:R-:W1:Y:S01]  /*6ad0*/  MUFU.TANH R25, R25 ;  /* 0x0000001900197308 */ /* 0x000e620000002400 */
[C---:B------:R-:W-:Y:S07]  /*6ae0*/  HMMA.16816.F32.BF16 R156, R144.reuse, R34, R156 ;  /* 0x00000022909c723c */ /* 0x040fee000004189c */
[----:B------:R-:W1:Y:S01]  /*6af0*/  MUFU.TANH R28, R28 ;  /* 0x0000001c001c7308 */ /* 0x000e620000002400 */
[----:B----4-:R-:W-:Y:S01]  /*6b00*/  HMMA.16816.F32.BF16 R152, R144, R4, R152 ;  /* 0x000000049098723c */ /* 0x010fe20000041898 */
[----:B------:R-:W-:-:S06]  /*6b10*/  FMUL.FTZ R4, R15, UR4 ;  /* 0x000000040f047c20 */ /* 0x000fcc0008410000 */
[----:B------:R-:W4:Y:S01]  /*6b20*/  MUFU.TANH R29, R29 ;  /* 0x0000001d001d7308 */ /* 0x000f220000002400 */
[----:B------:R-:W-:Y:S07]  /*6b30*/  HMMA.16816.F32.BF16 R164, R144, R6, R164 ;  /* 0x0000000690a4723c */ /* 0x000fee00000418a4 */
[----:B------:R-:W1:Y:S01]  /*6b40*/  MUFU.TANH R12, R12 ;  /* 0x0000000c000c7308 */ /* 0x000e620000002400 */
[----:B------:R-:W-:Y:S01]  /*6b50*/  HMMA.16816.F32.BF16 R168, R140, R8, R168 ;  /* 0x000000088ca8723c */ /* 0x000fe200000418a8 */
[----:B------:R-:W-:Y:S01]  /*6b60*/  FMUL.FTZ R8, R13, UR4 ;  /* 0x000000040d087c20 */ /* 0x000fe20008410000 */
[----:B------:R-:W-:-:S05]  /*6b70*/  FMUL.FTZ R9, R14, UR4 ;  /* 0x000000040e097c20 */ /* 0x000fca0008410000 */
[----:B------:R-:W1:Y:S01]  /*6b80*/  MUFU.TANH R8, R8 ;  /* 0x0000000800087308 */ /* 0x000e620000002400 */
[C---:B------:R-:W-:Y:S07]  /*6b90*/  HMMA.16816.F32.BF16 R156, R140.reuse, R10, R156 ;  /* 0x0000000a8c9c723c */ /* 0x040fee000004189c */
[----:B------:R-:W1:Y:S01]  /*6ba0*/  MUFU.TANH R9, R9 ;  /* 0x0000000900097308 */ /* 0x000e620000002400 */
[C---:B--2---:R-:W-:Y:S03]  /*6bb0*/  HMMA.16816.F32.BF16 R152, R140.reuse, R16, R152 ;  /* 0x000000108c98723c */ /* 0x044fe60000041898 */
[----:B------:R-:W-:Y:S01]  /*6bc0*/  FMUL.FTZ R5, R168, UR4 ;  /* 0x00000004a8057c20 */ /* 0x000fe20008410000 */
[----:B------:R-:W-:Y:S01]  /*6bd0*/  FMUL.FTZ R10, R169, UR4 ;  /* 0x00000004a90a7c20 */ /* 0x000fe20008410000 */
[----:B------:R-:W-:Y:S01]  /*6be0*/  FMUL.FTZ R13, R170, UR4 ;  /* 0x00000004aa0d7c20 */ /* 0x000fe20008410000 */
[----:B------:R-:W-:Y:S01]  /*6bf0*/  FMUL.FTZ R11, R171, UR4 ;  /* 0x00000004ab0b7c20 */ /* 0x000fe20008410000 */
[----:B------:R-:W2:Y:S01]  /*6c00*/  MUFU.TANH R4, R4 ;  /* 0x0000000400047308 */ /* 0x000ea20000002400 */
        /* <DEDUP_REMOVED lines=79> */
.L_x_535:
[----:B------:R3:W-:Y:S02]  /*7100*/  STS.128 [R209+0x11000], RZ ;  /* 0x011000ffd1007388 */ /* 0x0007e40000000c00 */
.L_x_536:
[----:B------:R-:W-:Y:S05]  /*7110*/  BSYNC.RECONVERGENT B0 ;  /* 0x0000000000007941 */ /* 0x000fea0003800200 */
.L_x_534:
[----:B------:R-:W0:Y:S02]  /*7120*/  LDGDEPBAR ;  /* 0x00000000000079af */ /* 0x000e240000000000 */
.L_x_533:
[----:B------:R-:W-:Y:S01]  /*7130*/  IMAD.U32 R17, RZ, RZ, UR20 ;  /* 0x00000014ff117e24 */ /* 0x000fe2000f8e00ff */
[----:B------:R-:W5:Y:S01]  /*7140*/  S2UR UR5, SR_CgaCtaId ;  /* 0x00000000000579c3 */ /* 0x000f620000008800 */
[----:B------:R-:W3:Y:S01]  /*7150*/  LDCU UR4, c[0x0][0x45c] ;  /* 0x00008b80ff0477ac */ /* 0x000ee20008000800 */
[----:B------:R-:W-:Y:S01]  /*7160*/  SEL R193, R2, 0xffffffe0, !P0 ;  /* 0xffffffe002c17807 */ /* 0x000fe20004000000 */
[----:B------:R-:W-:Y:S01]  /*7170*/  IMAD R134, R17, 0x40, R134 ;  /* 0x0000004011867824 */ /* 0x000fe200078e0286 */
[----:B------:R-:W-:-:S03]  /*7180*/  UMOV UR6, 0x400 ;  /* 0x0000040000067882 */ /* 0x000fc60000000000 */
[C---:B------:R-:W-:Y:S01]  /*7190*/  VIADD R17, R134.reuse, 0xffffff81 ;  /* 0xffffff8186117836 */ /* 0x040fe20000000000 */
[C---:B------:R-:W-:Y:S01]  /*71a0*/  IADD3 R19, PT, PT, R134.reuse, -0x80, RZ ;  /* 0xffffff8086137810 */ /* 0x040fe20007ffe0ff */
[----:B------:R-:W-:-:S03]  /*71b0*/  VIADD R31, R134, 0xffffff88 ;  /* 0xffffff88861f7836 */ /* 0x000fc60000000000 */
[----:B------:R-:W-:Y:S02]  /*71c0*/  ISETP.GT.AND P6, PT, R204, R19, PT ;  /* 0x00000013cc00720c */ /* 0x000fe40003fc4270 */
[----:B------:R-:W-:Y:S02]  /*71d0*/  ISETP.GE.AND P5, PT, R19, R203, PT ;  /* 0x000000cb1300720c */ /* 0x000fe40003fa6270 */
[----:B------:R-:W-:Y:S02]  /*71e0*/  FSEL R30, R172, -INF , !P6 ;  /* 0xff800000ac1e7808 */ /* 0x000fe40007000000 */
[----:B------:R-:W-:Y:S02]  /*71f0*/  ISETP.GT.AND P6, PT, R133, R19, PT ;  /* 0x000000138500720c */ /* 0x000fe40003fc4270 */
[----:B------:R-:W-:Y:S02]  /*7200*/  FSEL R30, R30, -INF , !P5 ;  /* 0xff8000001e1e7808 */ /* 0x000fe40006800000 */
[----:B------:R-:W-:-:S02]  /*7210*/  ISETP.GE.AND P5, PT, R19, R202, PT ;  /* 0x000000ca1300720c */ /* 0x000fc40003fa6270 */
[----:B------:R-:W-:Y:S01]  /*7220*/  FSEL R19, R174, -INF , !P6 ;  /* 0xff800000ae137808 */ /* 0x000fe20007000000 */
[----:B-----5:R-:W-:Y:S01]  /*7230*/  ULEA UR5, UR5, UR6, 0x18 ;  /* 0x0000000605057291 */ /* 0x020fe2000f8ec0ff */
        /* <DEDUP_REMOVED lines=18> */
[----:B------:R-:W-:Y:S01]  /*7360*/  FSEL R31, R22, -INF , !P5 ;  /* 0xff800000161f7808 */ /* 0x000fe20006800000 */
[C---:B------:R-:W-:Y:S01]  /*7370*/  VIADD R22, R134.reuse, 0xffffff91 ;  /* 0xffffff9186167836 */ /* 0x040fe20000000000 */
[----:B------:R-:W-:Y:S02]  /*7380*/  ISETP.GE.AND P5, PT, R17, R203, PT ;  /* 0x000000cb1100720c */ /* 0x000fe40003fa6270 */
[----:B------:R-:W-:Y:S01]  /*7390*/  FSEL R20, R21, -INF , !P6 ;  /* 0xff80000015147808 */ /* 0x000fe20007000000 */
[----:B------:R-:W-:Y:S01]  /*73a0*/  VIADD R21, R134, 0xffffff90 ;  /* 0xffffff9086157836 */ /* 0x000fe20000000000 */
        /* <DEDUP_REMOVED lines=11> */
[----:B-1----:R-:W-:Y:S02]  /*7460*/  FSEL R28, R28, -INF , !P6 ;  /* 0xff8000001c1c7808 */ /* 0x002fe40007000000 */
[----:B------:R-:W-:Y:S02]  /*7470*/  ISETP.GT.AND P6, PT, R204, R22, PT ;  /* 0x00000016cc00720c */ /* 0x000fe40003fc4270 */
[----:B--2-4-:R-:W-:-:S02]  /*7480*/  FSEL R141, R28, -INF , !P5 ;  /* 0xff8000001c8d7808 */ /* 0x014fc40006800000 */
[----:B------:R-:W-:Y:S02]  /*7490*/  ISETP.GE.AND P5, PT, R22, R203, PT ;  /* 0x000000cb1600720c */ /* 0x000fe40003fa6270 */
[----:B------:R-:W-:Y:S02]  /*74a0*/  FSEL R25, R25, -INF , !P6 ;  /* 0xff80000019197808 */ /* 0x000fe40007000000 */
[----:B------:R-:W-:Y:S02]  /*74b0*/  ISETP.GT.AND P6, PT, R133, R22, PT ;  /* 0x000000168500720c */ /* 0x000fe40003fc4270 */
[----:B------:R-:W-:Y:S02]  /*74c0*/  IADD3 R21, PT, PT, R134, -0x68, RZ ;  /* 0xffffff9886157810 */ /* 0x000fe40007ffe0ff */
[----:B------:R-:W-:Y:S02]  /*74d0*/  FSEL R144, R25, -INF , !P5 ;  /* 0xff80000019907808 */ /* 0x000fe40006800000 */
[----:B------:R-:W-:-:S02]  /*74e0*/  ISETP.GE.AND P5, PT, R22, R202, PT ;  /* 0x000000ca1600720c */ /* 0x000fc40003fa6270 */
[----:B------:R-:W-:Y:S02]  /*74f0*/  FSEL R29, R29, -INF , !P6 ;  /* 0xff8000001d1d7808 */ /* 0x000fe40007000000 */
[----:B------:R-:W-:Y:S02]  /*7500*/  ISETP.GT.AND P6, PT, R204, R21, PT ;  /* 0x00000015cc00720c */ /* 0x000fe40003fc4270 */
[----:B------:R-:W-:Y:S02]  /*7510*/  FSEL R145, R29, -INF , !P5 ;  /* 0xff8000001d917808 */ /* 0x000fe40006800000 */
[----:B------:R-:W-:Y:S02]  /*7520*/  ISETP.GE.AND P5, PT, R21, R203, PT ;  /* 0x000000cb1500720c */ /* 0x000fe40003fa6270 */
[----:B------:R-:W-:Y:S01]  /*7530*/  FSEL R142, R12, -INF , !P6 ;  /* 0xff8000000c8e7808 */ /* 0x000fe20007000000 */
[----:B------:R-:W-:Y:S01]  /*7540*/  VIADD R12, R134, 0xffffff99 ;  /* 0xffffff99860c7836 */ /* 0x000fe20000000000 */
[----:B------:R-:W-:-:S02]  /*7550*/  ISETP.GT.AND P6, PT, R133, R21, PT ;  /* 0x000000158500720c */ /* 0x000fc40003fc4270 */
[----:B------:R-:W-:Y:S02]  /*7560*/  FSEL R142, R142, -INF , !P5 ;  /* 0xff8000008e8e7808 */ /* 0x000fe40006800000 */
[----:B------:R-:W-:Y:S02]  /*7570*/  ISETP.GE.AND P5, PT, R21, R202, PT ;  /* 0x000000ca1500720c */ /* 0x000fe40003fa6270 */
[----:B------:R-:W-:Y:S02]  /*7580*/  FSEL R9, R9, -INF , !P6 ;  /* 0xff80000009097808 */ /* 0x000fe40007000000 */
[----:B------:R-:W-:Y:S02]  /*7590*/  ISETP.GT.AND P6, PT, R204, R12, PT ;  /* 0x0000000ccc00720c */ /* 0x000fe40003fc4270 */
[----:B------:R-:W-:Y:S02]  /*75a0*/  FSEL R179, R9, -INF , !P5 ;  /* 0xff80000009b37808 */ /* 0x000fe40006800000 */
[----:B------:R-:W-:-:S02]  /*75b0*/  ISETP.GE.AND P5, PT, R12, R203, PT ;  /* 0x000000cb0c00720c */ /* 0x000fc40003fa6270 */
[----:B------:R-:W-:Y:S01]  /*75c0*/  FSEL R140, R8, -INF , !P6 ;  /* 0xff800000088c7808 */ /* 0x000fe20007000000 */
[----:B------:R-:W-:Y:S01]  /*75d0*/  VIADD R8, R134, 0xffffffa0 ;  /* 0xffffffa086087836 */ /* 0x000fe20000000000 */
        /* <DEDUP_REMOVED lines=9> */
[C---:B------:R-:W-:Y:S02]  /*7670*/  IADD3 R4, PT, PT, R134.reuse, -0x5f, RZ ;  /* 0xffffffa186047810 */ /* 0x040fe40007ffe0ff */
[----:B------:R-:W-:Y:S01]  /*7680*/  FSEL R194, R5, -INF , !P5 ;  /* 0xff80000005c27808 */ /* 0x000fe20006800000 */
[----:B------:R-:W-:Y:S01]  /*7690*/  VIADD R5, R134, 0xffffffa8 ;  /* 0xffffffa886057836 */ /* 0x000fe20000000000 */
[----:B------:R-:W-:-:S02]  /*76a0*/  ISETP.GE.AND P5, PT, R8, R202, PT ;  /* 0x000000ca0800720c */ /* 0x000fc40003fa6270 */
        /* <DEDUP_REMOVED lines=18> */
[-C--:B------:R-:W-:Y:S02]  /*77d0*/  ISETP.GT.AND P6, PT, R204, R4.reuse, PT ;  /* 0x00000004cc00720c */ /* 0x080fe40003fc4270 */
[----:B------:R-:W-:Y:S02]  /*77e0*/  FSEL R151, R16, -INF , !P5 ;  /* 0xff80000010977808 */ /* 0x000fe40006800000 */
[----:B------:R-:W-:Y:S02]  /*77f0*/  ISETP.GE.AND P5, PT, R4, R203, PT ;  /* 0x000000cb0400720c */ /* 0x000fe40003fa6270 */
[----:B------:R-:W-:Y:S01]  /*7800*/  FSEL R158, R6, -INF , !P6 ;  /* 0xff800000069e7808 */ /* 0x000fe20007000000 */
[----:B------:R-:W-:Y:S01]  /*7810*/  VIADD R6, R134, 0xffffffb0 ;  /* 0xffffffb086067836 */ /* 0x000fe20000000000 */
        /* <DEDUP_REMOVED lines=9> */
[----:B------:R-:W-:Y:S02]  /*78b0*/  IADD3 R5, PT, PT, R134, -0x4f, RZ ;  /* 0xffffffb186057810 */ /* 0x000fe40007ffe0ff */
[----:B------:R-:W-:Y:S02]  /*78c0*/  ISETP.GT.AND P6, PT, R133, R6, PT ;  /* 0x000000068500720c */ /* 0x000fe40003fc4270 */
        /* <DEDUP_REMOVED lines=11> */
[----:B------:R-:W-:Y:S02]  /*7980*/  FMNMX3.FTZ R7, R132, R30, R26, !PT ;  /* 0x0000001e84077276 */ /* 0x000fe4000781001a */
[----:B------:R-:W-:Y:S02]  /*7990*/  FSEL R148, R137, -INF , !P6 ;  /* 0xff80000089947808 */ /* 0x000fe40007000000 */
[----:B------:R-:W-:Y:S02]  /*79a0*/  FMNMX3.FTZ R8, R3, R19, R27, !PT ;  /* 0x0000001303087276 */ /* 0x000fe4000781001b */
[----:B------:R-:W-:Y:S02]  /*79b0*/  ISETP.GE.AND P6, PT, R134, R203, PT ;  /* 0x000000cb8600720c */ /* 0x000fe40003fc6270 */
[----:B------:R-:W-:-:S02]  /*79c0*/  FSEL R136, R136, -INF , !P5 ;  /* 0xff80000088887808 */ /* 0x000fc40006800000 */
[----:B------:R-:W-:Y:S02]  /*79d0*/  FMNMX3.FTZ R7, R7, R32, R20, !PT ;  /* 0x0000002007077276 */ /* 0x000fe40007810014 */
[----:B------:R-:W-:Y:S02]  /*79e0*/  FMNMX3.FTZ R8, R8, R31, R17, !PT ;  /* 0x0000001f08087276 */ /* 0x000fe40007810011 */
[----:B------:R-:W-:Y:S02]  /*79f0*/  ISETP.GE.AND P5, PT, R6, R202, PT ;  /* 0x000000ca0600720c */ /* 0x000fe40003fa6270 */
[----:B------:R-:W-:Y:S02]  /*7a00*/  FSEL R154, R136, -INF , !P6 ;  /* 0xff800000889a7808 */ /* 0x000fe40007000000 */
[----:B------:R-:W-:Y:S02]  /*7a10*/  ISETP.GT.AND P6, PT, R133, R5, PT ;  /* 0x000000058500720c */ /* 0x000fe40003fc4270 */
[----:B------:R-:W-:-:S02]  /*7a20*/  FMNMX3.FTZ R7, R7, R146, R144, !PT ;  /* 0x0000009207077276 */ /* 0x000fc40007810090 */
[----:B------:R-:W-:Y:S02]  /*7a30*/  FMNMX3.FTZ R8, R8, R141, R145, !PT ;  /* 0x0000008d08087276 */ /* 0x000fe40007810091 */
[----:B------:R-:W-:Y:S02]  /*7a40*/  FSEL R159, R135, -INF , !P5 ;  /* 0xff800000879f7808 */ /* 0x000fe40006800000 */
[----:B------:R-:W-:Y:S02]  /*7a50*/  ISETP.GE.AND P5, PT, R5, R202, PT ;  /* 0x000000ca0500720c */ /* 0x000fe40003fa6270 */
[----:B------:R-:W-:Y:S02]  /*7a60*/  FSEL R18, R18, -INF , !P6 ;  /* 0xff80000012127808 */ /* 0x000fe40007000000 */
[----:B------:R-:W-:Y:S02]  /*7a70*/  FMNMX3.FTZ R7, R7, R142, R140, !PT ;  /* 0x0000008e07077276 */ /* 0x000fe4000781008c */
[----:B------:R-:W-:-:S02]  /*7a80*/  FMNMX3.FTZ R8, R8, R179, R195, !PT ;  /* 0x000000b308087276 */ /* 0x000fc400078100c3 */
[----:B------:R-:W-:Y:S02]  /*7a90*/  FSEL R157, R18, -INF , !P5 ;  /* 0xff800000129d7808 */ /* 0x000fe40006800000 */
[----:B------:R-:W-:Y:S02]  /*7aa0*/  FMNMX3.FTZ R7, R7, R194, R192, !PT ;  /* 0x000000c207077276 */ /* 0x000fe400078100c0 */
[C---:B------:R-:W-:Y:S02]  /*7ab0*/  ISETP.GT.AND P6, PT, R133.reuse, R4, PT ;  /* 0x000000048500720c */ /* 0x040fe40003fc4270 */
[----:B------:R-:W-:Y:S02]  /*7ac0*/  ISETP.GT.AND P5, PT, R133, R134, PT ;  /* 0x000000868500720c */ /* 0x000fe40003fa4270 */
[----:B------:R-:W-:Y:S02]  /*7ad0*/  FMNMX3.FTZ R8, R8, R183, R181, !PT ;  /* 0x000000b708087276 */ /* 0x000fe400078100b5 */
[----:B------:R-:W-:-:S02]  /*7ae0*/  FMNMX3.FTZ R7, R7, R182, R158, !PT ;  /* 0x000000b607077276 */ /* 0x000fc4000781009e */
[----:B------:R-:W-:Y:S02]  /*7af0*/  FSEL R33, R33, -INF , !P6 ;  /* 0xff80000021217808 */ /* 0x000fe40007000000 */
[----:B------:R-:W-:Y:S02]  /*7b00*/  FSEL R35, R35, -INF , !P5 ;  /* 0xff80000023237808 */ /* 0x000fe40006800000 */
[-C--:B------:R-:W-:Y:S02]  /*7b10*/  ISETP.GE.AND P6, PT, R4, R202.reuse, PT ;  /* 0x000000ca0400720c */ /* 0x080fe40003fc6270 */
[----:B------:R-:W-:Y:S02]  /*7b20*/  ISETP.GE.AND P5, PT, R134, R202, PT ;  /* 0x000000ca8600720c */ /* 0x000fe40003fa6270 */
[----:B------:R-:W-:Y:S02]  /*7b30*/  FMNMX3.FTZ R8, R8, R151, R149, !PT ;  /* 0x0000009708087276 */ /* 0x000fe40007810095 */
[----:B------:R-:W-:-:S02]  /*7b40*/  FMNMX3.FTZ R7, R7, R156, R150, !PT ;  /* 0x0000009c07077276 */ /* 0x000fc40007810096 */
[----:B------:R-:W-:Y:S02]  /*7b50*/  FSEL R155, R33, -INF , !P6 ;  /* 0xff800000219b7808 */ /* 0x000fe40007000000 */
[----:B------:R-:W-:Y:S02]  /*7b60*/  FSEL R153, R35, -INF , !P5 ;  /* 0xff80000023997808 */ /* 0x000fe40006800000 */
[----:B------:R-:W-:Y:S02]  /*7b70*/  FMNMX3.FTZ R8, R8, R159, R157, !PT ;  /* 0x0000009f08087276 */ /* 0x000fe4000781009d */
[----:B------:R-:W-:Y:S02]  /*7b80*/  FMNMX3.FTZ R6, R7, R148, R154, !PT ;  /* 0x0000009407067276 */ /* 0x000fe4000781009a */
[----:B------:R-:W-:Y:S02]  /*7b90*/  FMNMX3.FTZ R9, R8, R155, R153, !PT ;  /* 0x0000009b08097276 */ /* 0x000fe40007810099 */
[----:B------:R-:W-:Y:S01]  /*7ba0*/  LEA R170, R191, UR5, 0x1 ;  /* 0x00000005bfaa7c11 */ /* 0x000fe2000f8e08ff */
[----:B------:R-:W1:Y:S03]  /*7bb0*/  SHFL.BFLY PT, R5, R6, 0x2, 0x1f ;  /* 0x0c401f0006057f89 */ /* 0x000e6600000e0000 */
[C---:B------:R-:W-:Y:S01]  /*7bc0*/  IADD3 R16, PT, PT, R170.reuse, 0x12000, RZ ;  /* 0x00012000aa107810 */ /* 0x040fe20007ffe0ff */
[----:B------:R-:W2:Y:S01]  /*7bd0*/  SHFL.BFLY PT, R4, R9, 0x2, 0x1f ;  /* 0x0c401f0009047f89 */ /* 0x000ea200000e0000 */
[----:B------:R-:W-:-:S02]  /*7be0*/  VIADD R169, R170, 0x12040 ;  /* 0x00012040aaa97836 */ /* 0x000fc40000000000 */
[----:B------:R-:W-:Y:S01]  /*7bf0*/  @P2 IADD3 R169, PT, PT, R16, -0x40, RZ ;  /* 0xffffffc010a92810 */ /* 0x000fe20007ffe0ff */
[C---:B------:R-:W-:Y:S01]  /*7c00*/  IMAD.IADD R2, R193.reuse, 0x1, R170 ;  /* 0x00000001c1027824 */ /* 0x040fe200078e02aa */
[----:B------:R-:W-:Y:S03]  /*7c10*/  LDSM.16.MT88.4 R12, [R170+0x12000] ;  /* 0x01200000aa0c783b */ /* 0x000fe60000004200 */
[----:B------:R-:W-:Y:S01]  /*7c20*/  IMAD.IADD R193, R193, 0x1, R169 ;  /* 0x00000001c1c17824 */ /* 0x000fe200078e02a9 */
[----:B-1----:R-:W-:Y:S02]  /*7c30*/  FMNMX.FTZ R7, R6, R5, !PT ;  /* 0x0000000506077209 */ /* 0x002fe40007810000 */
[----:B--2---:R-:W-:-:S03]  /*7c40*/  FMNMX.FTZ R5, R9, R4, !PT ;  /* 0x0000000409057209 */ /* 0x004fc60007810000 */
[----:B------:R-:W1:Y:S04]  /*7c50*/  SHFL.BFLY PT, R186, R7, 0x1, 0x1f ;  /* 0x0c201f0007ba7f89 */ /* 0x000e6800000e0000 */
[----:B------:R-:W2:Y:S01]  /*7c60*/  SHFL.BFLY PT, R184, R5, 0x1, 0x1f ;  /* 0x0c201f0005b87f89 */ /* 0x000ea200000e0000 */
[----:B-1----:R-:W-:Y:S02]  /*7c70*/  FMNMX.FTZ R186, R7, R186, !PT ;  /* 0x000000ba07ba7209 */ /* 0x002fe40007810000 */
[----:B--2---:R-:W-:-:S03]  /*7c80*/  FMNMX.FTZ R184, R5, R184, !PT ;  /* 0x000000b805b87209 */ /* 0x004fc60007810000 */
[C---:B---3--:R-:W-:Y:S01]  /*7c90*/  FMUL.FTZ R171, R186.reuse, UR4 ;  /* 0x00000004baab7c20 */ /* 0x048fe20008410000 */
[----:B------:R-:W-:Y:S02]  /*7ca0*/  FSETP.NEU.FTZ.AND P6, PT, R186, -INF , PT ;  /* 0xff800000ba00780b */ /* 0x000fe40003fdd000 */
[C---:B------:R-:W-:Y:S01]  /*7cb0*/  FSETP.NEU.FTZ.AND P5, PT, R184.reuse, -INF , PT ;  /* 0xff800000b800780b */ /* 0x040fe20003fbd000 */
[C---:B------:R-:W-:Y:S01]  /*7cc0*/  FMUL.FTZ R152, R184.reuse, UR4 ;  /* 0x00000004b8987c20 */ /* 0x040fe20008410000 */
[----:B------:R-:W-:Y:S02]  /*7cd0*/  FSEL R171, R171, RZ, P6 ;  /* 0x000000ffabab7208 */ /* 0x000fe40003000000 */
[----:B------:R-:W-:Y:S02]  /*7ce0*/  FSEL R6, R184, RZ, P5 ;  /* 0x000000ffb8067208 */ /* 0x000fe40002800000 */
[----:B------:R-:W-:Y:S01]  /*7cf0*/  FSEL R152, R152, RZ, P5 ;  /* 0x000000ff98987208 */ /* 0x000fe20002800000 */
[--C-:B------:R-:W-:Y:S01]  /*7d00*/  FFMA.FTZ R168, R30, UR4, -R171.reuse ;  /* 0x000000041ea87c23 */ /* 0x100fe200080108ab */
[----:B------:R-:W-:Y:S01]  /*7d10*/  FSEL R5, R186, RZ, P6 ;  /* 0x000000ffba057208 */ /* 0x000fe20003000000 */
[----:B------:R-:W-:Y:S01]  /*7d20*/  FADD.FTZ R6, R3, -R6 ;  /* 0x8000000603067221 */ /* 0x000fe20000010000 */
[--C-:B------:R-:W-:Y:S01]  /*7d30*/  FFMA.FTZ R164, R26, UR4, -R171.reuse ;  /* 0x000000041aa47c23 */ /* 0x100fe200080108ab */
[--C-:B------:R-:W-:Y:S01]  /*7d40*/  FFMA.FTZ R160, R31, UR4, -R152.reuse ;  /* 0x000000041fa07c23 */ /* 0x100fe20008010898 */
[----:B------:R-:W-:Y:S01]  /*7d50*/  FFMA.FTZ R163, R32, UR4, -R171 ;  /* 0x0000000420a37c23 */ /* 0x000fe200080108ab */
[----:B------:R-:W1:Y:S01]  /*7d60*/  LDSM.16.MT88.4 R28, [R169] ;  /* 0x00000000a91c783b */ /* 0x000e620000004200 */
[----:B------:R-:W-:Y:S01]  /*7d70*/  FADD.FTZ R4, R132, -R5 ;  /* 0x8000000584047221 */ /* 0x000fe20000010000 */
[--C-:B------:R-:W-:Y:S01]  /*7d80*/  FFMA.FTZ R162, R20, UR4, -R171.reuse ;  /* 0x0000000414a27c23 */ /* 0x100fe200080108ab */
[--C-:B------:R-:W-:Y:S01]  /*7d90*/  FFMA.FTZ R166, R19, UR4, -R152.reuse ;  /* 0x0000000413a67c23 */ /* 0x100fe20008010898 */
[--C-:B------:R-:W-:Y:S01]  /*7da0*/  FFMA.FTZ R161, R27, UR4, -R152.reuse ;  /* 0x000000041ba17c23 */ /* 0x100fe20008010898 */
[--C-:B------:R-:W-:Y:S01]  /*7db0*/  FFMA.FTZ R165, R17, UR4, -R152.reuse ;  /* 0x0000000411a57c23 */ /* 0x100fe20008010898 */
[----:B------:R-:W-:Y:S01]  /*7dc0*/  FMUL.FTZ R167, R6, UR4 ;  /* 0x0000000406a77c20 */ /* 0x000fe20008410000 */
[----:B------:R-:W-:Y:S01]  /*7dd0*/  FMUL.FTZ R9, R4, UR4 ;  /* 0x0000000404097c20 */ /* 0x000fe20008410000 */
[----:B------:R-:W-:Y:S01]  /*7de0*/  MUFU.EX2 R168, R168 ;  /* 0x000000a800a87308 */ /* 0x000fe20000000800 */
[----:B------:R-:W2:Y:S01]  /*7df0*/  LDSM.16.MT88.4 R20, [R2+0x12000] ;  /* 0x012000000214783b */ /* 0x000ea20000004200 */
[--C-:B------:R-:W-:Y:S01]  /*7e00*/  FFMA.FTZ R173, R146, UR4, -R171.reuse ;  /* 0x0000000492ad7c23 */ /* 0x100fe200080108ab */
[--C-:B------:R-:W-:Y:S01]  /*7e10*/  FFMA.FTZ R172, R144, UR4, -R171.reuse ;  /* 0x0000000490ac7c23 */ /* 0x100fe200080108ab */
[--C-:B------:R-:W-:Y:S01]  /*7e20*/  FFMA.FTZ R174, R142, UR4, -R171.reuse ;  /* 0x000000048eae7c23 */ /* 0x100fe200080108ab */
[----:B------:R-:W-:Y:S01]  /*7e30*/  LDSM.16.MT88.4 R132, [R2+0x16000] ;  /* 0x016000000284783b */ /* 0x000fe20000004200 */
[--C-:B------:R-:W-:Y:S01]  /*7e40*/  FFMA.FTZ R175, R140, UR4, -R171.reuse ;  /* 0x000000048caf7c23 */ /* 0x100fe200080108ab */
[--C-:B------:R-:W-:Y:S01]  /*7e50*/  FFMA.FTZ R177, R141, UR4, -R152.reuse ;  /* 0x000000048db17c23 */ /* 0x100fe20008010898 */
[----:B------:R-:W3:Y:S01]  /*7e60*/  MUFU.EX2 R164, R164 ;  /* 0x000000a400a47308 */ /* 0x000ee20000000800 */
        /* <DEDUP_REMOVED lines=14> */
[--C-:B------:R-:W-:Y:S01]  /*7f50*/  FFMA.FTZ R198, R156, UR4, -R171.reuse ;  /* 0x000000049cc67c23 */ /* 0x100fe200080108ab */
[----:B------:R-:W4:Y:S01]  /*7f60*/  MUFU.EX2 R162, R162 ;  /* 0x000000a200a27308 */ /* 0x000f220000000800 */
[----:B---3--:R-:W-:Y:S01]  /*7f70*/  F2FP.BF16.F32.PACK_AB R4, R164, R168 ;  /* 0x000000a8a404723e */ /* 0x008fe200000010ff */
[--C-:B------:R-:W-:Y:S01]  /*7f80*/  FFMA.FTZ R199, R150, UR4, -R171.reuse ;  /* 0x0000000496c77c23 */ /* 0x100fe200080108ab */
[--C-:B------:R-:W-:Y:S01]  /*7f90*/  FFMA.FTZ R201, R148, UR4, -R171.reuse ;  /* 0x0000000494c97c23 */ /* 0x100fe200080108ab */
[----:B------:R-:W-:Y:S01]  /*7fa0*/  FFMA.FTZ R212, R154, UR4, -R171 ;  /* 0x000000049ad47c23 */ /* 0x000fe200080108ab */
[--C-:B------:R-:W-:Y:S01]  /*7fb0*/  FFMA.FTZ R171, R159, UR4, -R152.reuse ;  /* 0x000000049fab7c23 */ /* 0x100fe20008010898 */
[--C-:B------:R-:W-:Y:S01]  /*7fc0*/  FFMA.FTZ R216, R157, UR4, -R152.reuse ;  /* 0x000000049dd87c23 */ /* 0x100fe20008010898 */
[--C-:B------:R-:W-:Y:S01]  /*7fd0*/  FFMA.FTZ R211, R155, UR4, -R152.reuse ;  /* 0x000000049bd37c23 */ /* 0x100fe20008010898 */
[----:B------:R-:W-:Y:S01]  /*7fe0*/  MUFU.EX2 R166, R166 ;  /* 0x000000a600a67308 */ /* 0x000fe20000000800 */
[----:B------:R-:W-:-:S02]  /*7ff0*/  FFMA.FTZ R218, R153, UR4, -R152 ;  /* 0x0000000499da7c23 */ /* 0x000fc40008010898 */
[----:B------:R-:W-:Y:S05]  /*8000*/  LDSM.16.MT88.4 R152, [R170+0x13800] ;  /* 0x01380000aa98783b */ /* 0x000fea0000004200 */
[----:B------:R-:W3:Y:S01]  /*8010*/  MUFU.EX2 R161, R161 ;  /* 0x000000a100a17308 */ /* 0x000ee20000000800 */
[----:B----4-:R-:W-:-:S07]  /*8020*/  F2FP.BF16.F32.PACK_AB R6, R162, R163 ;  /* 0x000000a3a206723e */ /* 0x010fce00000010ff */
        /* <DEDUP_REMOVED lines=36> */
[----:B------:R-:W4:Y:S01]  /*8270*/  LDSM.16.MT88.4 R120, [R193] ;  /* 0x00000000c178783b */ /* 0x000f220000004200 */
        /* <DEDUP_REMOVED lines=24> */
[-C--:B------:R-:W-:Y:S01]  /*8400*/  FMUL.FTZ R113, R45, R3.reuse ;  /* 0x000000032d717220 */ /* 0x080fe20000410000 */
[-C--:B------:R-:W-:Y:S01]  /*8410*/  FMUL.FTZ R44, R52, R3.reuse ;  /* 0x00000003342c7220 */ /* 0x080fe20000410000 */
        /* <DEDUP_REMOVED lines=11> */
[----:B------:R-:W-:Y:S01]  /*84d0*/  FMUL.FTZ R61, R69, R3 ;  /* 0x00000003453d7220 */ /* 0x000fe20000410000 */
[C---:B------:R-:W-:Y:S01]  /*84e0*/  HMMA.16816.F32.BF16 R136, R4.reuse, R132, R136 ;  /* 0x000000840488723c */ /* 0x040fe20000041888 */
[-C--:B------:R-:W-:Y:S01]  /*84f0*/  FMUL.FTZ R62, R70, R167.reuse ;  /* 0x000000a7463e7220 */ /* 0x080fe20000410000 */
[----:B------:R-:W-:Y:S01]  /*8500*/  FMUL.FTZ R63, R71, R167 ;  /* 0x000000a7473f7220 */ /* 0x000fe20000410000 */
[----:B------:R-:W-:Y:S01]  /*8510*/  LDSM.16.MT88.4 R104, [R170+0x16000] ;  /* 0x01600000aa68783b */ /* 0x000fe20000004200 */
        /* <DEDUP_REMOVED lines=9> */
[----:B------:R-:W1:Y:S01]  /*85b0*/  MUFU.EX2 R172, R172 ;  /* 0x000000ac00ac7308 */ /* 0x000e620000000800 */
        /* <DEDUP_REMOVED lines=15> */
[C---:B----4-:R-:W-:Y:S01]  /*86b0*/  HMMA.16816.F32.BF16 R32, R4.reuse, R120, R32 ;  /* 0x000000780420723c */ /* 0x050fe20000041820 */
[----:B------:R-:W3:Y:S01]  /*86c0*/  LDSM.16.MT88.4 R72, [R169+0x4000] ;  /* 0x00400000a948783b */ /* 0x000ee20000004200 */
[----:B------:R-:W-:Y:S01]  /*86d0*/  MUFU.EX2 R174, R174 ;  /* 0x000000ae00ae7308 */ /* 0x000fe20000000800 */
[-C--:B------:R-:W-:Y:S01]  /*86e0*/  FMUL.FTZ R10, R130, R167.reuse ;  /* 0x000000a7820a7220 */ /* 0x080fe20000410000 */
[----:B------:R-:W-:Y:S01]  /*86f0*/  FMUL.FTZ R11, R131, R167 ;  /* 0x000000a7830b7220 */ /* 0x000fe20000410000 */
[-C--:B------:R-:W-:Y:S01]  /*8700*/  FMUL.FTZ R124, R124, R3.reuse ;  /* 0x000000037c7c7220 */ /* 0x080fe20000410000 */
[----:B------:R-:W-:Y:S01]  /*8710*/  FMUL.FTZ R125, R125, R3 ;  /* 0x000000037d7d7220 */ /* 0x000fe20000410000 */
[-C--:B------:R-:W-:Y:S01]  /*8720*/  FMUL.FTZ R126, R126, R167.reuse ;  /* 0x000000a77e7e7220 */ /* 0x080fe20000410000 */
[C---:B------:R-:W-:Y:S01]  /*8730*/  HMMA.16816.F32.BF16 R100, R4.reuse, R122, R100 ;  /* 0x0000007a0464723c */ /* 0x040fe20000041864 */
[----:B------:R-:W4:Y:S01]  /*8740*/  LDSM.16.MT88.4 R120, [R169+0x2000] ;  /* 0x00200000a978783b */ /* 0x000f220000004200 */
[----:B------:R-:W-:Y:S01]  /*8750*/  MUFU.EX2 R175, R175 ;  /* 0x000000af00af7308 */ /* 0x000fe20000000800 */
[----:B------:R-:W-:Y:S01]  /*8760*/  FMUL.FTZ R127, R127, R167 ;  /* 0x000000a77f7f7220 */ /* 0x000fe20000410000 */
[-C--:B------:R-:W-:Y:S01]  /*8770*/  FMUL.FTZ R76, R92, R3.reuse ;  /* 0x000000035c4c7220 */ /* 0x080fe20000410000 */
[----:B------:R-:W-:Y:S01]  /*8780*/  FMUL.FTZ R77, R93, R3 ;  /* 0x000000035d4d7220 */ /* 0x000fe20000410000 */
[-C--:B------:R-:W-:Y:S01]  /*8790*/  FMUL.FTZ R78, R94, R167.reuse ;  /* 0x000000a75e4e7220 */ /* 0x080fe20000410000 */
[----:B------:R-:W-:Y:S01]  /*87a0*/  FMUL.FTZ R79, R95, R167 ;  /* 0x000000a75f4f7220 */ /* 0x000fe20000410000 */
[C---:B------:R-:W-:Y:S01]  /*87b0*/  HMMA.16816.F32.BF16 R132, R4.reuse, R134, R80 ;  /* 0x000000860484723c */ /* 0x040fe20000041850 */
[----:B------:R-:W5:Y:S01]  /*87c0*/  LDSM.16.MT88.4 R80, [R193+0x4000] ;  /* 0x00400000c150783b */ /* 0x000f620000004200 */
[----:B------:R-:W-:Y:S01]  /*87d0*/  MUFU.EX2 R177, R177 ;  /* 0x000000b100b17308 */ /* 0x000fe20000000800 */
[-C--:B------:R-:W-:Y:S01]  /*87e0*/  FMUL.FTZ R96, R96, R3.reuse ;  /* 0x0000000360607220 */ /* 0x080fe20000410000 */
[----:B------:R-:W-:Y:S01]  /*87f0*/  FMUL.FTZ R97, R97, R3 ;  /* 0x0000000361617220 */ /* 0x000fe20000410000 */
[-C--:B------:R-:W-:Y:S01]  /*8800*/  FMUL.FTZ R98, R98, R167.reuse ;  /* 0x000000a762627220 */ /* 0x080fe20000410000 */
[----:B------:R-:W-:Y:S01]  /*8810*/  FMUL.FTZ R99, R99, R167 ;  /* 0x000000a763637220 */ /* 0x000fe20000410000 */
[----:B------:R-:W-:Y:S01]  /*8820*/  LDSM.16.MT88.4 R84, [R2+0x12800] ;  /* 0x012800000254783b */ /* 0x000fe20000004200 */
[----:B--2---:R-:W-:Y:S01]  /*8830*/  HMMA.16816.F32.BF16 R52, R4, R116, R52 ;  /* 0x000000740434723c */ /* 0x004fe20000041834 */
[----:B------:R-:W-:Y:S01]  /*8840*/  FFMA.FTZ R3, R219, R3, R168 ;  /* 0x00000003db037223 */ /* 0x000fe200000100a8 */
[----:B------:R-:W2:Y:S01]  /*8850*/  MUFU.EX2 R178, R178 ;  /* 0x000000b200b27308 */ /* 0x000ea20000000800 */
        /* <DEDUP_REMOVED lines=10> */
[----:B------:R-:W-:Y:S01]  /*8900*/  HMMA.16816.F32.BF16 R8, R4, R12, R8 ;  /* 0x0000000c0408723c */ /* 0x000fe20000041808 */
[----:B------:R-:W-:Y:S01]  /*8910*/  FADD.FTZ R162, R162, R163 ;  /* 0x000000a3a2a27221 */ /* 0x000fe20000010000 */
[----:B------:R-:W2:Y:S01]  /*8920*/  MUFU.EX2 R180, R180 ;  /* 0x000000b400b47308 */ /* 0x000ea20000000800 */
[----:B------:R-:W-:-:S05]  /*8930*/  FADD.FTZ R160, R165, R160 ;  /* 0x000000a0a5a07221 */ /* 0x000fca0000010000 */
[C---:B---3--:R-:W-:Y:S02]  /*8940*/  HMMA.16816.F32.BF16 R68, R4.reuse, R72, R68 ;  /* 0x000000480444723c */ /* 0x048fe40000041844 */
[----:B------:R-:W-:Y:S06]  /*8950*/  MUFU.EX2 R194, R194 ;  /* 0x000000c200c27308 */ /* 0x000fec0000000800 */
[C---:B------:R-:W-:Y:S01]  /*8960*/  HMMA.16816.F32.BF16 R72, R4.reuse, R74, R88 ;  /* 0x0000004a0448723c */ /* 0x040fe20000041858 */
[----:B------:R3:W2:Y:S01]  /*8970*/  LDSM.16.MT88.4 R88, [R2+0x14800] ;  /* 0x014800000258783b */ /* 0x0006a20000004200 */
[----:B------:R-:W2:Y:S06]  /*8980*/  MUFU.EX2 R195, R195 ;  /* 0x000000c300c37308 */ /* 0x000eac0000000800 */
[C---:B------:R-:W-:Y:S01]  /*8990*/  HMMA.16816.F32.BF16 R12, R4.reuse, R14, R124 ;  /* 0x0000000e040c723c */ /* 0x040fe2000004187c */
[----:B------:R-:W-:Y:S01]  /*89a0*/  LDSM.16.MT88.4 R124, [R193+0x800] ;  /* 0x00080000c17c783b */ /* 0x000fe20000004200 */
[----:B------:R-:W-:Y:S06]  /*89b0*/  MUFU.EX2 R197, R197 ;  /* 0x000000c500c57308 */ /* 0x000fec0000000800 */
[C---:B----4-:R-:W-:Y:S02]  /*89c0*/  HMMA.16816.F32.BF16 R44, R4.reuse, R120, R44 ;  /* 0x00000078042c723c */ /* 0x050fe4000004182c */
[----:B------:R-:W-:Y:S06]  /*89d0*/  MUFU.EX2 R182, R182 ;  /* 0x000000b600b67308 */ /* 0x000fec0000000800 */
[C---:B------:R-:W-:Y:S01]  /*89e0*/  HMMA.16816.F32.BF16 R48, R4.reuse, R122, R48 ;  /* 0x0000007a0430723c */ /* 0x040fe20000041830 */
[----:B------:R-:W-:Y:S01]  /*89f0*/  LDSM.16.MT88.4 R120, [R170+0x14800] ;  /* 0x01480000aa78783b */ /* 0x000fe20000004200 */
[----:B---3--:R-:W-:Y:S01]  /*8a00*/  MOV R2, 0x20 ;  /* 0x0000002000027802 */ /* 0x008fe20000000f00 */
[----:B------:R-:W-:Y:S05]  /*8a10*/  MUFU.EX2 R183, R183 ;  /* 0x000000b700b77308 */ /* 0x000fea0000000800 */
[C---:B------:R-:W-:Y:S03]  /*8a20*/  HMMA.16816.F32.BF16 R60, R4.reuse, R104, R60 ;  /* 0x00000068043c723c */ /* 0x040fe6000004183c */
[----:B------:R-:W3:Y:S05]  /*8a30*/  MUFU.EX2 R192, R192 ;  /* 0x000000c000c07308 */ /* 0x000eea0000000800 */
[C---:B------:R-:W-:Y:S01]  /*8a40*/  HMMA.16816.F32.BF16 R64, R4.reuse, R106, R64 ;  /* 0x0000006a0440723c */ /* 0x040fe20000041840 */
[----:B------:R-:W4:Y:S02]  /*8a50*/  LDSM.16.MT88.4 R104, [R193+0x2800] ;  /* 0x00280000c168783b */ /* 0x000f240000004200 */
[----:B------:R-:W-:Y:S05]  /*8a60*/  MUFU.EX2 R181, R181 ;  /* 0x000000b500b57308 */ /* 0x000fea0000000800 */
[----:B-----5:R-:W-:Y:S01]  /*8a70*/  HMMA.16816.F32.BF16 R76, R4, R80, R76 ;  /* 0x00000050044c723c */ /* 0x020fe2000004184c */
[----:B-1----:R-:W-:Y:S01]  /*8a80*/  F2FP.BF16.F32.PACK_AB R80, R172, R173 ;  /* 0x000000adac50723e */ /* 0x002fe200000010ff */
[----:B------:R-:W-:Y:S01]  /*8a90*/  FADD.FTZ R173, R173, R162 ;  /* 0x000000a2adad7221 */ /* 0x000fe20000010000 */
[----:B--2---:R-:W-:Y:S01]  /*8aa0*/  F2FP.BF16.F32.PACK_AB R81, R178, R177 ;  /* 0x000000b1b251723e */ /* 0x004fe200000010ff */
[----:B------:R-:W1:Y:S01]  /*8ab0*/  MUFU.EX2 R196, R196 ;  /* 0x000000c400c47308 */ /* 0x000e620000000800 */
[----:B------:R-:W-:Y:S01]  /*8ac0*/  FADD.FTZ R177, R177, R160 ;  /* 0x000000a0b1b17221 */ /* 0x000fe20000010000 */
[----:B------:R-:W-:-:S02]  /*8ad0*/  FADD.FTZ R173, R172, R173 ;  /* 0x000000adacad7221 */ /* 0x000fc40000010000 */
[----:B------:R-:W-:Y:S01]  /*8ae0*/  HMMA.16816.F32.BF16 R4, R4, R82, R96 ;  /* 0x000000520404723c */ /* 0x000fe20000041860 */
[----:B------:R-:W-:Y:S01]  /*8af0*/  F2FP.BF16.F32.PACK_AB R82, R175, R174 ;  /* 0x000000aeaf52723e */ /* 0x000fe200000010ff */
[----:B------:R-:W-:Y:S01]  /*8b00*/  FADD.FTZ R178, R178, R177 ;  /* 0x000000b1b2b27221 */ /* 0x000fe20000010000 */
[----:B------:R-:W-:Y:S01]  /*8b10*/  F2FP.BF16.F32.PACK_AB R83, R180, R179 ;  /* 0x000000b3b453723e */ /* 0x000fe200000010ff */
[----:B------:R-:W-:Y:S01]  /*8b20*/  MUFU.EX2 R198, R198 ;  /* 0x000000c600c67308 */ /* 0x000fe20000000800 */
[----:B------:R-:W-:Y:S01]  /*8b30*/  FADD.FTZ R174, R174, R173 ;  /* 0x000000adaeae7221 */ /* 0x000fe20000010000 */
[----:B------:R-:W-:-:S03]  /*8b40*/  FADD.FTZ R179, R179, R178 ;  /* 0x000000b2b3b37221 */ /* 0x000fc60000010000 */
[----:B------:R-:W-:Y:S01]  /*8b50*/  FADD.FTZ R175, R175, R174 ;  /* 0x000000aeafaf7221 */ /* 0x000fe20000010000 */
[----:B------:R-:W-:Y:S01]  /*8b60*/  HMMA.16816.F32.BF16 R92, R80, R88, R112 ;  /* 0x00000058505c723c */ /* 0x000fe20000041870 */
[----:B------:R-:W-:Y:S01]  /*8b70*/  LDSM.16.MT88.4 R112, [R169+0x4800] ;  /* 0x00480000a970783b */ /* 0x000fe20000004200 */
[----:B------:R-:W2:Y:S01]  /*8b80*/  MUFU.EX2 R199, R199 ;  /* 0x000000c700c77308 */ /* 0x000ea20000000800 */
[----:B------:R-:W-:-:S05]  /*8b90*/  FADD.FTZ R180, R180, R179 ;  /* 0x000000b3b4b47221 */ /* 0x000fca0000010000 */
[C---:B------:R-:W-:Y:S01]  /*8ba0*/  HMMA.16816.F32.BF16 R88, R80.reuse, R90, R108 ;  /* 0x0000005a5058723c */ /* 0x040fe2000004186c */
[----:B------:R-:W5:Y:S01]  /*8bb0*/  LDSM.16.MT88.4 R108, [R170+0x16800] ;  /* 0x01680000aa6c783b */ /* 0x000f620000004200 */
[----:B------:R-:W-:Y:S06]  /*8bc0*/  MUFU.EX2 R201, R201 ;  /* 0x000000c900c97308 */ /* 0x000fec0000000800 */
[C---:B------:R-:W-:Y:S02]  /*8bd0*/  HMMA.16816.F32.BF16 R44, R80.reuse, R116, R44 ;  /* 0x00000074502c723c */ /* 0x040fe4000004182c */
[----:B------:R-:W-:Y:S06]  /*8be0*/  MUFU.EX2 R212, R212 ;  /* 0x000000d400d47308 */ /* 0x000fec0000000800 */
[C---:B------:R-:W-:Y:S01]  /*8bf0*/  HMMA.16816.F32.BF16 R48, R80.reuse, R118, R48 ;  /* 0x000000765030723c */ /* 0x040fe20000041830 */
[----:B------:R3:W2:Y:S01]  /*8c00*/  LDSM.16.MT88.4 R116, [R193+0x4800] ;  /* 0x00480000c174783b */ /* 0x0006a20000004200 */
[----:B------:R-:W-:Y:S06]  /*8c10*/  MUFU.EX2 R171, R171 ;  /* 0x000000ab00ab7308 */ /* 0x000fec0000000800 */
[C---:B------:R-:W-:Y:S02]  /*8c20*/  HMMA.16816.F32.BF16 R96, R80.reuse, R86, R20 ;  /* 0x000000565060723c */ /* 0x040fe40000041814 */
[----:B------:R-:W2:Y:S06]  /*8c30*/  MUFU.EX2 R216, R216 ;  /* 0x000000d800d87308 */ /* 0x000eac0000000800 */
[C---:B------:R-:W-:Y:S02]  /*8c40*/  HMMA.16816.F32.BF16 R20, R80.reuse, R146, R132 ;  /* 0x000000925014723c */ /* 0x040fe40000041884 */
[----:B------:R-:W-:Y:S06]  /*8c50*/  MUFU.EX2 R211, R211 ;  /* 0x000000d300d37308 */ /* 0x000fec0000000800 */
[C---:B----4-:R-:W-:Y:S02]  /*8c60*/  HMMA.16816.F32.BF16 R52, R80.reuse, R104, R52 ;  /* 0x000000685034723c */ /* 0x050fe40000041834 */
[----:B------:R-:W4:Y:S06]  /*8c70*/  MUFU.EX2 R218, R218 ;  /* 0x000000da00da7308 */ /* 0x000f2c0000000800 */
[----:B-----5:R-:W-:Y:S01]  /*8c80*/  HMMA.16816.F32.BF16 R60, R80, R108, R60 ;  /* 0x0000006c503c723c */ /* 0x020fe2000004183c */
[----:B------:R-:W-:-:S04]  /*8c90*/  SEL R108, R2, 0xffffffe0, !P0 ;  /* 0xffffffe0026c7807 */ /* 0x000fc80004000000 */
[C---:B---3--:R-:W-:Y:S01]  /*8ca0*/  IADD3 R193, PT, PT, R108.reuse, R169, RZ ;  /* 0x000000a96cc17210 */ /* 0x048fe20007ffe0ff */
[----:B------:R-:W-:Y:S02]  /*8cb0*/  IMAD.IADD R210, R108, 0x1, R170 ;  /* 0x000000016cd27824 */ /* 0x000fe400078e02aa */
[C---:B------:R-:W-:Y:S02]  /*8cc0*/  HMMA.16816.F32.BF16 R56, R80.reuse, R106, R56 ;  /* 0x0000006a5038723c */ /* 0x040fe40000041838 */
[----:B------:R-:W3:Y:S04]  /*8cd0*/  LDSM.16.MT88.4 R132, [R193+0x1000] ;  /* 0x00100000c184783b */ /* 0x000ee80000004200 */
[----:B------:R-:W-:Y:S02]  /*8ce0*/  LDSM.16.MT88.4 R156, [R210+0x17800] ;  /* 0x01780000d29c783b */ /* 0x000fe40000004200 */
[C---:B------:R-:W-:Y:S02]  /*8cf0*/  HMMA.16816.F32.BF16 R104, R80.reuse, R110, R64 ;  /* 0x0000006e5068723c */ /* 0x040fe40000041840 */
[----:B------:R-:W5:Y:S04]  /*8d00*/  LDSM.16.MT88.4 R64, [R170+0x15000] ;  /* 0x01500000aa40783b */ /* 0x000f680000004200 */
[----:B------:R-:W-:Y:S02]  /*8d10*/  LDSM.16.MT88.4 R108, [R210+0x15000] ;  /* 0x01500000d26c783b */ /* 0x000fe40000004200 */
[C---:B------:R-:W-:Y:S08]  /*8d20*/  HMMA.16816.F32.BF16 R68, R80.reuse, R112, R68 ;  /* 0x000000705044723c */ /* 0x040ff00000041844 */
[C---:B------:R-:W-:Y:S01]  /*8d30*/  HMMA.16816.F32.BF16 R72, R80.reuse, R114, R72 ;  /* 0x000000725048723c */ /* 0x040fe20000041848 */
[----:B------:R-:W4:Y:S07]  /*8d40*/  LDSM.16.MT88.4 R112, [R193+0x3000] ;  /* 0x00300000c170783b */ /* 0x000f2e0000004200 */
        /* <DEDUP_REMOVED lines=9> */
[----:B------:R-:W4:Y:S07]  /*8de0*/  LDSM.16.MT88.4 R128, [R170+0x13000] ;  /* 0x01300000aa80783b */ /* 0x000f2e0000004200 */
[----:B------:R-:W-:Y:S01]  /*8df0*/  HMMA.16816.F32.BF16 R32, R80, R124, R32 ;  /* 0x0000007c5020723c */ /* 0x000fe20000041820 */
        /* <DEDUP_REMOVED lines=8> */
[----:B-1----:R-:W-:Y:S01]  /*8e80*/  F2FP.BF16.F32.PACK_AB R127, R196, R181 ;  /* 0x000000b5c47f723e */ /* 0x002fe200000010ff */
[----:B------:R-:W-:Y:S02]  /*8e90*/  FADD.FTZ R197, R197, R194 ;  /* 0x000000c2c5c57221 */ /* 0x000fe40000010000 */
[----:B------:R-:W-:Y:S02]  /*8ea0*/  FADD.FTZ R181, R181, R192 ;  /* 0x000000c0b5b57221 */ /* 0x000fe40000010000 */
[----:B------:R-:W-:Y:S01]  /*8eb0*/  HMMA.16816.F32.BF16 R36, R80, R120, R36 ;  /* 0x000000785024723c */ /* 0x000fe20000041824 */
[----:B------:R-:W-:Y:S01]  /*8ec0*/  FADD.FTZ R197, R182, R197 ;  /* 0x000000c5b6c57221 */ /* 0x000fe20000010000 */
[----:B------:R-:W-:-:S06]  /*8ed0*/  FADD.FTZ R196, R196, R181 ;  /* 0x000000b5c4c47221 */ /* 0x000fcc0000010000 */
[C---:B------:R-:W-:Y:S01]  /*8ee0*/  HMMA.16816.F32.BF16 R40, R80.reuse, R122, R40 ;  /* 0x0000007a5028723c */ /* 0x040fe20000041828 */
[----:B------:R-:W-:Y:S07]  /*8ef0*/  LDSM.16.MT88.4 R120, [R169+0x3000] ;  /* 0x00300000a978783b */ /* 0x000fee0000004200 */
[C---:B--2---:R-:W-:Y:S08]  /*8f00*/  HMMA.16816.F32.BF16 R76, R80.reuse, R116, R76 ;  /* 0x00000074504c723c */ /* 0x044ff0000004184c */
[----:B------:R-:W-:Y:S01]  /*8f10*/  HMMA.16816.F32.BF16 R80, R80, R118, R4 ;  /* 0x000000765050723c */ /* 0x000fe20000041804 */
[----:B------:R-:W1:Y:S07]  /*8f20*/  LDSM.16.MT88.4 R116, [R170+0x17000] ;  /* 0x01700000aa74783b */ /* 0x000e6e0000004200 */
[C---:B---3--:R-:W-:Y:S08]  /*8f30*/  HMMA.16816.F32.BF16 R32, R124.reuse, R132, R32 ;  /* 0x000000847c20723c */ /* 0x048ff00000041820 */
[C---:B------:R-:W-:Y:S01]  /*8f40*/  HMMA.16816.F32.BF16 R100, R124.reuse, R134, R100 ;  /* 0x000000867c64723c */ /* 0x040fe20000041864 */
[----:B------:R-:W2:Y:S07]  /*8f50*/  LDSM.16.MT88.4 R132, [R210+0x17000] ;  /* 0x01700000d284783b */ /* 0x000eae0000004200 */
[C---:B-----5:R-:W-:Y:S08]  /*8f60*/  HMMA.16816.F32.BF16 R36, R124.reuse, R64, R36 ;  /* 0x000000407c24723c */ /* 0x060ff00000041824 */
[C---:B------:R-:W-:Y:S08]  /*8f70*/  HMMA.16816.F32.BF16 R40, R124.reuse, R66, R40 ;  /* 0x000000427c28723c */ /* 0x040ff00000041828 */
[C---:B----4-:R-:W-:Y:S01]  /*8f80*/  HMMA.16816.F32.BF16 R64, R124.reuse, R114, R56 ;  /* 0x000000727c40723c */ /* 0x050fe20000041838 */
[----:B------:R-:W3:Y:S07]  /*8f90*/  LDSM.16.MT88.4 R56, [R169+0x5000] ;  /* 0x00500000a938783b */ /* 0x000eee0000004200 */
[C---:B------:R-:W-:Y:S08]  /*8fa0*/  HMMA.16816.F32.BF16 R8, R124.reuse, R128, R8 ;  /* 0x000000807c08723c */ /* 0x040ff00000041808 */
[C---:B------:R-:W-:Y:S08]  /*8fb0*/  HMMA.16816.F32.BF16 R12, R124.reuse, R130, R12 ;  /* 0x000000827c0c723c */ /* 0x040ff0000004180c */
[C---:B------:R-:W-:Y:S08]  /*8fc0*/  HMMA.16816.F32.BF16 R4, R124.reuse, R112, R52 ;  /* 0x000000707c04723c */ /* 0x040ff00000041834 */
[C---:B------:R-:W-:Y:S08]  /*8fd0*/  HMMA.16816.F32.BF16 R128, R124.reuse, R140, R16 ;  /* 0x0000008c7c80723c */ /* 0x040ff00000041810 */
[C---:B-1----:R-:W-:Y:S08]  /*8fe0*/  HMMA.16816.F32.BF16 R52, R124.reuse, R116, R60 ;  /* 0x000000747c34723c */ /* 0x042ff0000004183c */
[C---:B------:R-:W-:Y:S01]  /*8ff0*/  HMMA.16816.F32.BF16 R104, R124.reuse, R118, R104 ;  /* 0x000000767c68723c */ /* 0x040fe20000041868 */
[----:B------:R-:W1:Y:S07]  /*9000*/  LDSM.16.MT88.4 R116, [R210+0x13800] ;  /* 0x01380000d274783b */ /* 0x000e6e0000004200 */
[C---:B------:R-:W-:Y:S01]  /*9010*/  HMMA.16816.F32.BF16 R16, R124.reuse, R120, R44 ;  /* 0x000000787c10723c */ /* 0x040fe2000004182c */
[----:B------:R-:W4:Y:S07]  /*9020*/  LDSM.16.MT88.4 R44, [R193+0x5000] ;  /* 0x00500000c12c783b */ /* 0x000f2e0000004200 */
[C---:B------:R-:W-:Y:S01]  /*9030*/  HMMA.16816.F32.BF16 R96, R124.reuse, R142, R96 ;  /* 0x0000008e7c60723c */ /* 0x040fe20000041860 */
[----:B------:R-:W-:Y:S07]  /*9040*/  LDSM.16.MT88.4 R140, [R169+0x5800] ;  /* 0x00580000a98c783b */ /* 0x000fee0000004200 */
[----:B--2---:R-:W-:Y:S01]  /*9050*/  HMMA.16816.F32.BF16 R148, R124, R132, R84 ;  /* 0x000000847c94723c */ /* 0x004fe20000041854 */
        /* <DEDUP_REMOVED lines=16> */
[C---:B---3--:R-:W-:Y:S01]  /*9160*/  HMMA.16816.F32.BF16 R84, R124.reuse, R56, R68 ;  /* 0x000000387c54723c */ /* 0x048fe20000041844 */
[----:B------:R-:W2:Y:S07]  /*9170*/  LDSM.16.MT88.4 R68, [R170+0x15800] ;  /* 0x01580000aa44783b */ /* 0x000eae0000004200 */
[C---:B------:R-:W-:Y:S08]  /*9180*/  HMMA.16816.F32.BF16 R108, R124.reuse, R110, R88 ;  /* 0x0000006e7c6c723c */ /* 0x040ff00000041858 */
[C---:B------:R-:W-:Y:S01]  /*9190*/  HMMA.16816.F32.BF16 R60, R124.reuse, R58, R72 ;  /* 0x0000003a7c3c723c */ /* 0x040fe20000041848 */
[----:B------:R-:W3:Y:S04]  /*91a0*/  LDSM.16.MT88.4 R72, [R170+0x17800] ;  /* 0x01780000aa48783b */ /* 0x000ee80000004200 */
[----:B------:R-:W5:Y:S03]  /*91b0*/  LDSM.16.MT88.4 R56, [R169+0x3800] ;  /* 0x00380000a938783b */ /* 0x000f660000004200 */
[----:B------:R-:W-:Y:S01]  /*91c0*/  HMMA.16816.F32.BF16 R88, R124, R122, R48 ;  /* 0x0000007a7c58723c */ /* 0x000fe20000041830 */
[----:B------:R-:W5:Y:S07]  /*91d0*/  LDSM.16.MT88.4 R48, [R210+0x15800] ;  /* 0x01580000d230783b */ /* 0x000f6e0000004200 */
[----:B-1----:R-:W-:Y:S08]  /*91e0*/  HMMA.16816.F32.BF16 R120, R132, R116, R128 ;  /* 0x000000748478723c */ /* 0x002ff00000041880 */
[C---:B----4-:R-:W-:Y:S08]  /*91f0*/  HMMA.16816.F32.BF16 R92, R124.reuse, R44, R76 ;  /* 0x0000002c7c5c723c */ /* 0x050ff0000004184c */
[----:B------:R-:W-:Y:S08]  /*9200*/  HMMA.16816.F32.BF16 R20, R124, R46, R80 ;  /* 0x0000002e7c14723c */ /* 0x000ff00000041850 */
[C---:B------:R-:W-:Y:S01]  /*9210*/  HMMA.16816.F32.BF16 R116, R132.reuse, R118, R96 ;  /* 0x000000768474723c */ /* 0x040fe20000041860 */
[----:B------:R-:W1:Y:S07]  /*9220*/  LDSM.16.MT88.4 R96, [R193+0x1800] ;  /* 0x00180000c160783b */ /* 0x000e6e0000004200 */
[C---:B------:R-:W-:Y:S01]  /*9230*/  HMMA.16816.F32.BF16 R128, R132.reuse, R152, R8 ;  /* 0x000000988480723c */ /* 0x040fe20000041808 */
[----:B------:R-:W4:Y:S07]  /*9240*/  LDSM.16.MT88.4 R8, [R193+0x3800] ;  /* 0x00380000c108783b */ /* 0x000f2e0000004200 */
[C---:B------:R-:W-:Y:S01]  /*9250*/  HMMA.16816.F32.BF16 R124, R132.reuse, R154, R12 ;  /* 0x0000009a847c723c */ /* 0x040fe2000004180c */
[----:B------:R-:W4:Y:S07]  /*9260*/  LDSM.16.MT88.4 R12, [R193+0x5800] ;  /* 0x00580000c10c783b */ /* 0x000f2e0000004200 */
[C---:B--2---:R-:W-:Y:S08]  /*9270*/  HMMA.16816.F32.BF16 R36, R132.reuse, R68, R36 ;  /* 0x000000448424723c */ /* 0x044ff00000041824 */
        /* <DEDUP_REMOVED lines=28> */
[----:B------:R-:W-:Y:S01]  /*9440*/  UIMAD UR7, UR7, UR9, UR13 ;  /* 0x00000009070772a4 */ /* 0x000fe2000f8e020d */
[----:B------:R-:W-:Y:S01]  /*9450*/  VIADD R201, R200, UR5 ;  /* 0x00000005c8c97c36 */ /* 0x000fe20008000000 */
        /* <DEDUP_REMOVED lines=11> */
[-C--:B------:R-:W-:Y:S01]  /*9510*/  LEA.HI.X R11, R12, R205.reuse, R6, 0x7, P6 ;  /* 0x000000cd0c0b7211 */ /* 0x080fe200030f3c06 */
[----:B------:R-:W-:Y:S01]  /*9520*/  BAR.SYNC.DEFER_BLOCKING 0x0 ;  /* 0x0000000000007b1d */ /* 0x000fe20000010000 */
[----:B------:R-:W-:Y:S01]  /*9530*/  LOP3.LUT R7, R190, 0x200, R185, 0xf8, !PT ;  /* 0x00000200be077812 */ /* 0x000fe200078ef8b9 */
[----:B------:R-:W-:Y:S01]  /*9540*/  IMAD.U32 R4, RZ, RZ, UR6 ;  /* 0x00000006ff047e24 */ /* 0x000fe2000f8e00ff */
[----:B------:R-:W-:Y:S01]  /*9550*/  LEA R8, P5, R3, R206, 0x1 ;  /* 0x000000ce03087211 */ /* 0x000fe200078a08ff */
[----:B------:R-:W-:Y:S01]  /*9560*/  UIADD3 UR16, UPT, UPT, UR20, -0x3, URZ ;  /* 0xfffffffd14107890 */ /* 0x000fe2000fffe0ff */
[----:B------:R-:W-:Y:S01]  /*9570*/  LOP3.LUT R5, R7, R0, R5, 0xf6, !PT ;  /* 0x0000000007057212 */ /* 0x000fe200078ef605 */
[----:B------:R-:W1:Y:S01]  /*9580*/  LDCU UR4, c[0x0][0x50c] ;  /* 0x0000a180ff0477ac */ /* 0x000e620008000800 */
[----:B------:R-:W-:-:S02]  /*9590*/  LEA.HI.X R9, R3, R205, R4, 0x1, P5 ;  /* 0x000000cd03097211 */ /* 0x000fc400028f0c04 */
        /* <DEDUP_REMOVED lines=45> */
[----:B--2---:R-:W2:Y:S04]  /*9870*/  LDSM.16.M88.4 R8, [R3+0xc000] ;  /* 0x00c000000308783b */ /* 0x004ea80000000200 */
[----:B------:R-:W2:Y:S04]  /*9880*/  LDSM.16.M88.4 R4, [R3+0xc800] ;  /* 0x00c800000304783b */ /* 0x000ea80000000200 */
[----:B------:R-:W2:Y:S04]  /*9890*/  LDSM.16.M88.4 R152, [R3+0xd000] ;  /* 0x00d000000398783b */ /* 0x000ea80000000200 */
[----:B------:R-:W-:Y:S04]  /*98a0*/  LDSM.16.M88.4 R28, [R212] ;  /* 0x00000000d41c783b */ /* 0x000fe80000000200 */
[----:B------:R-:W2:Y:S01]  /*98b0*/  LDSM.16.M88.4 R20, [R201+0xc000] ;  /* 0x00c00000c914783b */ /* 0x000ea20000000200 */
[C---:B---3--:R-:W-:Y:S03]  /*98c0*/  HMMA.16816.F32.BF16 R12, R160.reuse, R24, RZ ;  /* 0x00000018a00c723c */ /* 0x048fe600000418ff */
[----:B------:R-:W-:Y:S04]  /*98d0*/  LDSM.16.M88.4 R148, [R3+0xd800] ;  /* 0x00d800000394783b */ /* 0x000fe80000000200 */
[----:B------:R-:W-:Y:S01]  /*98e0*/  LDSM.16.M88.4 R32, [R210+0xc000] ;  /* 0x00c00000d220783b */ /* 0x000fe20000000200 */
[C---:B------:R-:W-:Y:S03]  /*98f0*/  HMMA.16816.F32.BF16 R24, R160.reuse, R26, RZ ;  /* 0x0000001aa018723c */ /* 0x040fe600000418ff */
[----:B------:R-:W-:Y:S04]  /*9900*/  LDSM.16.M88.4 R136, [R201+0xd800] ;  /* 0x00d80000c988783b */ /* 0x000fe80000000200 */
[----:B------:R-:W-:Y:S01]  /*9910*/  LDSM.16.M88.4 R192, [R225+0x4000] ;  /* 0x00400000e1c0783b */ /* 0x000fe20000000200 */
[C---:B----4-:R-:W-:Y:S03]  /*9920*/  HMMA.16816.F32.BF16 R132, R160.reuse, R144, RZ ;  /* 0x00000090a084723c */ /* 0x050fe600000418ff */
[----:B------:R-:W-:Y:S04]  /*9930*/  LDSM.16.M88.4 R156, [R216+0x4000] ;  /* 0x00400000d89c783b */ /* 0x000fe80000000200 */
[----:B------:R-:W-:Y:S01]  /*9940*/  LDSM.16.M88.4 R196, [R210+0xe000] ;  /* 0x00e00000d2c4783b */ /* 0x000fe20000000200 */
[C---:B------:R-:W-:Y:S03]  /*9950*/  HMMA.16816.F32.BF16 R144, R160.reuse, R146, RZ ;  /* 0x00000092a090723c */ /* 0x040fe600000418ff */
[----:B------:R-:W-:Y:S04]  /*9960*/  LDSM.16.M88.4 R220, [R3+0xe800] ;  /* 0x00e8000003dc783b */ /* 0x000fe80000000200 */
[----:B------:R-:W-:Y:S01]  /*9970*/  LDSM.16.M88.4 R180, [R200+UR5+0xf000] ;  /* 0x00f00005c8b4783b */ /* 0x000fe20008000200 */
[C---:B-----5:R-:W-:Y:S03]  /*9980*/  HMMA.16816.F32.BF16 R172, R160.reuse, R168, RZ ;  /* 0x000000a8a0ac723c */ /* 0x060fe600000418ff */
[----:B------:R-:W-:Y:S04]  /*9990*/  LDSM.16.M88.4 R176, [R200+UR5+0xf800] ;  /* 0x00f80005c8b0783b */ /* 0x000fe80008000200 */
[----:B------:R-:W0:Y:S01]  /*99a0*/  LDGDEPBAR ;  /* 0x00000000000079af */ /* 0x000e220000000000 */
[C---:B------:R-:W-:Y:S08]  /*99b0*/  HMMA.16816.F32.BF16 R168, R160.reuse, R170, RZ ;  /* 0x000000aaa0a8723c */ /* 0x040ff000000418ff */
[----:B-1----:R-:W-:Y:S08]  /*99c0*/  HMMA.16816.F32.BF16 R164, R160, R16, RZ ;  /* 0x00000010a0a4723c */ /* 0x002ff000000418ff */
[C---:B--2---:R-:W-:Y:S08]  /*99d0*/  HMMA.16816.F32.BF16 R12, R140.reuse, R8, R12 ;  /* 0x000000088c0c723c */ /* 0x044ff0000004180c */
[----:B------:R-:W-:Y:S01]  /*99e0*/  HMMA.16816.F32.BF16 R24, R140, R10, R24 ;  /* 0x0000000a8c18723c */ /* 0x000fe20000041818 */
[----:B------:R-:W1:Y:S07]  /*99f0*/  LDSM.16.M88.4 R8, [R201+0xd000] ;  /* 0x00d00000c908783b */ /* 0x000e6e0000000200 */
[----:B------:R-:W-:Y:S01]  /*9a00*/  HMMA.16816.F32.BF16 R160, R160, R18, RZ ;  /* 0x00000012a0a0723c */ /* 0x000fe200000418ff */
[----:B------:R-:W2:Y:S07]  /*9a10*/  LDSM.16.M88.4 R16, [R201+0xc800] ;  /* 0x00c80000c910783b */ /* 0x000eae0000000200 */
[C---:B------:R-:W-:Y:S08]  /*9a20*/  HMMA.16816.F32.BF16 R132, R140.reuse, R4, R132 ;  /* 0x000000048c84723c */ /* 0x040ff00000041884 */
[C---:B------:R-:W-:Y:S01]  /*9a30*/  HMMA.16816.F32.BF16 R144, R140.reuse, R6, R144 ;  /* 0x000000068c90723c */ /* 0x040fe20000041890 */
[----:B------:R-:W3:Y:S07]  /*9a40*/  LDSM.16.M88.4 R4, [R211] ;  /* 0x00000000d304783b */ /* 0x000eee0000000200 */
[C---:B------:R-:W-:Y:S08]  /*9a50*/  HMMA.16816.F32.BF16 R172, R140.reuse, R152, R172 ;  /* 0x000000988cac723c */ /* 0x040ff000000418ac */
[----:B------:R-:W-:Y:S01]  /*9a60*/  HMMA.16816.F32.BF16 R168, R140, R154, R168 ;  /* 0x0000009a8ca8723c */ /* 0x000fe200000418a8 */
[----:B------:R-:W-:Y:S07]  /*9a70*/  LDSM.16.M88.4 R152, [R210+0xd000] ;  /* 0x00d00000d298783b */ /* 0x000fee0000000200 */
[C---:B------:R-:W-:Y:S08]  /*9a80*/  HMMA.16816.F32.BF16 R12, R28.reuse, R20, R12 ;  /* 0x000000141c0c723c */ /* 0x040ff0000004180c */
[C---:B------:R-:W-:Y:S01]  /*9a90*/  HMMA.16816.F32.BF16 R24, R28.reuse, R22, R24 ;  /* 0x000000161c18723c */ /* 0x040fe20000041818 */
[----:B------:R-:W4:Y:S07]  /*9aa0*/  LDSM.16.M88.4 R20, [R200+UR5+0xe000] ;  /* 0x00e00005c814783b */ /* 0x000f2e0008000200 */
[C---:B-1----:R-:W-:Y:S08]  /*9ab0*/  HMMA.16816.F32.BF16 R172, R28.reuse, R8, R172 ;  /* 0x000000081cac723c */ /* 0x042ff000000418ac */
[----:B------:R-:W-:Y:S01]  /*9ac0*/  HMMA.16816.F32.BF16 R168, R28, R10, R168 ;  /* 0x0000000a1ca8723c */ /* 0x000fe200000418a8 */
[----:B------:R-:W1:Y:S07]  /*9ad0*/  LDSM.16.M88.4 R8, [R210+0xc800] ;  /* 0x00c80000d208783b */ /* 0x000e6e0000000200 */
[C---:B------:R-:W-:Y:S08]  /*9ae0*/  HMMA.16816.F32.BF16 R164, R140.reuse, R148, R164 ;  /* 0x000000948ca4723c */ /* 0x040ff000000418a4 */
[----:B------:R-:W-:Y:S01]  /*9af0*/  HMMA.16816.F32.BF16 R160, R140, R150, R160 ;  /* 0x000000968ca0723c */ /* 0x000fe200000418a0 */
[----:B------:R-:W-:Y:S04]  /*9b00*/  LDSM.16.M88.4 R140, [R212+0x4000] ;  /* 0x00400000d48c783b */ /* 0x000fe80000000200 */
[----:B------:R-:W-:Y:S03]  /*9b10*/  LDSM.16.M88.4 R148, [R200+UR5+0xe800] ;  /* 0x00e80005c894783b */ /* 0x000fe60008000200 */
[C---:B--2---:R-:W-:Y:S08]  /*9b20*/  HMMA.16816.F32.BF16 R132, R28.reuse, R16, R132 ;  /* 0x000000101c84723c */ /* 0x044ff00000041884 */
[----:B------:R-:W-:Y:S01]  /*9b30*/  HMMA.16816.F32.BF16 R144, R28, R18, R144 ;  /* 0x000000121c90723c */ /* 0x000fe20000041890 */
[----:B------:R-:W2:Y:S07]  /*9b40*/  LDSM.16.M88.4 R16, [R3+0xe000] ;  /* 0x00e000000310783b */ /* 0x000eae0000000200 */
[----:B---3--:R-:W-:Y:S08]  /*9b50*/  HMMA.16816.F32.BF16 R12, R4, R32, R12 ;  /* 0x00000020040c723c */ /* 0x008ff0000004180c */
[C---:B------:R-:W-:Y:S08]  /*9b60*/  HMMA.16816.F32.BF16 R164, R28.reuse, R136, R164 ;  /* 0x000000881ca4723c */ /* 0x040ff000000418a4 */
[----:B------:R-:W-:Y:S01]  /*9b70*/  HMMA.16816.F32.BF16 R160, R28, R138, R160 ;  /* 0x0000008a1ca0723c */ /* 0x000fe200000418a0 */
[----:B------:R-:W3:Y:S04]  /*9b80*/  LDSM.16.M88.4 R28, [R201+0xe000] ;  /* 0x00e00000c91c783b */ /* 0x000ee80000000200 */
[----:B------:R-:W-:Y:S03]  /*9b90*/  LDSM.16.M88.4 R136, [R201+0xe800] ;  /* 0x00e80000c988783b */ /* 0x000fe60000000200 */
[----:B------:R-:W-:Y:S01]  /*9ba0*/  HMMA.16816.F32.BF16 R24, R4, R34, R24 ;  /* 0x000000220418723c */ /* 0x000fe20000041818 */
[----:B------:R-:W-:Y:S07]  /*9bb0*/  LDSM.16.M88.4 R32, [R211+0x4000] ;  /* 0x00400000d320783b */ /* 0x000fee0000000200 */
[----:B----4-:R-:W-:Y:S08]  /*9bc0*/  HMMA.16816.F32.BF16 R12, R192, R20, R12 ;  /* 0x00000014c00c723c */ /* 0x010ff0000004180c */
[C---:B-1----:R-:W-:Y:S08]  /*9bd0*/  HMMA.16816.F32.BF16 R132, R4.reuse, R8, R132 ;  /* 0x000000080484723c */ /* 0x042ff00000041884 */
[----:B------:R-:W-:Y:S01]  /*9be0*/  HMMA.16816.F32.BF16 R144, R4, R10, R144 ;  /* 0x0000000a0490723c */ /* 0x000fe20000041890 */
[----:B------:R-:W1:Y:S07]  /*9bf0*/  LDSM.16.M88.4 R8, [R210+0xd800] ;  /* 0x00d80000d208783b */ /* 0x000e6e0000000200 */
[----:B------:R-:W-:Y:S01]  /*9c00*/  HMMA.16816.F32.BF16 R24, R192, R22, R24 ;  /* 0x00000016c018723c */ /* 0x000fe20000041818 */
[----:B------:R-:W-:Y:S07]  /*9c10*/  LDSM.16.M88.4 R20, [R225+0x8000] ;  /* 0x00800000e114783b */ /* 0x000fee0000000200 */
[----:B--2---:R-:W-:Y:S08]  /*9c20*/  HMMA.16816.F32.BF16 R12, R156, R16, R12 ;  /* 0x000000109c0c723c */ /* 0x004ff0000004180c */
[----:B------:R-:W-:Y:S08]  /*9c30*/  HMMA.16816.F32.BF16 R132, R192, R148, R132 ;  /* 0x00000094c084723c */ /* 0x000ff00000041884 */
[----:B------:R-:W-:Y:S01]  /*9c40*/  HMMA.16816.F32.BF16 R24, R156, R18, R24 ;  /* 0x000000129c18723c */ /* 0x000fe20000041818 */
[----:B------:R-:W2:Y:S07]  /*9c50*/  LDSM.16.M88.4 R16, [R200+UR5+0x10000] ;  /* 0x01000005c810783b */ /* 0x000eae0008000200 */
[----:B---3--:R-:W-:Y:S08]  /*9c60*/  HMMA.16816.F32.BF16 R12, R140, R28, R12 ;  /* 0x0000001c8c0c723c */ /* 0x008ff0000004180c */
[C---:B------:R-:W-:Y:S08]  /*9c70*/  HMMA.16816.F32.BF16 R172, R4.reuse, R152, R172 ;  /* 0x0000009804ac723c */ /* 0x040ff000000418ac */
[----:B------:R-:W-:Y:S01]  /*9c80*/  HMMA.16816.F32.BF16 R168, R4, R154, R168 ;  /* 0x0000009a04a8723c */ /* 0x000fe200000418a8 */
[----:B------:R-:W3:Y:S07]  /*9c90*/  LDSM.16.M88.4 R152, [R3+0xf000] ;  /* 0x00f000000398783b */ /* 0x000eee0000000200 */
[----:B------:R-:W-:Y:S01]  /*9ca0*/  HMMA.16816.F32.BF16 R144, R192, R150, R144 ;  /* 0x00000096c090723c */ /* 0x000fe20000041890 */
[----:B------:R-:W4:Y:S07]  /*9cb0*/  LDSM.16.M88.4 R148, [R3+0xf800] ;  /* 0x00f800000394783b */ /* 0x000f2e0000000200 */
[C---:B-1----:R-:W-:Y:S08]  /*9cc0*/  HMMA.16816.F32.BF16 R164, R4.reuse, R8, R164 ;  /* 0x0000000804a4723c */ /* 0x042ff000000418a4 */
[----:B------:R-:W-:Y:S01]  /*9cd0*/  HMMA.16816.F32.BF16 R160, R4, R10, R160 ;  /* 0x0000000a04a0723c */ /* 0x000fe200000418a0 */
[----:B------:R-:W-:Y:S04]  /*9ce0*/  LDSM.16.M88.4 R8, [R216+0x8000] ;  /* 0x00800000d808783b */ /* 0x000fe80000000200 */
[----:B------:R-:W1:Y:S03]  /*9cf0*/  LDSM.16.M88.4 R4, [R3+0x10000] ;  /* 0x010000000304783b */ /* 0x000e660000000200 */
[----:B------:R-:W-:Y:S01]  /*9d00*/  HMMA.16816.F32.BF16 R24, R140, R30, R24 ;  /* 0x0000001e8c18723c */ /* 0x000fe20000041818 */
[----:B------:R-:W5:Y:S07]  /*9d10*/  LDSM.16.M88.4 R28, [R210+0xe800] ;  /* 0x00e80000d21c783b */ /* 0x000f6e0000000200 */
[----:B------:R-:W-:Y:S08]  /*9d20*/  HMMA.16816.F32.BF16 R12, R32, R196, R12 ;  /* 0x000000c4200c723c */ /* 0x000ff0000004180c */
[----:B------:R-:W-:Y:S08]  /*9d30*/  HMMA.16816.F32.BF16 R132, R156, R220, R132 ;  /* 0x000000dc9c84723c */ /* 0x000ff00000041884 */
[C---:B------:R-:W-:Y:S08]  /*9d40*/  HMMA.16816.F32.BF16 R172, R192.reuse, R180, R172 ;  /* 0x000000b4c0ac723c */ /* 0x040ff000000418ac */
[C---:B------:R-:W-:Y:S01]  /*9d50*/  HMMA.16816.F32.BF16 R168, R192.reuse, R182, R168 ;  /* 0x000000b6c0a8723c */ /* 0x040fe200000418a8 */
[----:B------:R-:W-:Y:S07]  /*9d60*/  LDSM.16.M88.4 R180, [R201+0xf800] ;  /* 0x00f80000c9b4783b */ /* 0x000fee0000000200 */
[C---:B------:R-:W-:Y:S08]  /*9d70*/  HMMA.16816.F32.BF16 R164, R192.reuse, R176, R164 ;  /* 0x000000b0c0a4723c */ /* 0x040ff000000418a4 */
[----:B------:R-:W-:Y:S01]  /*9d80*/  HMMA.16816.F32.BF16 R160, R192, R178, R160 ;  /* 0x000000b2c0a0723c */ /* 0x000fe200000418a0 */
[----:B------:R-:W-:Y:S04]  /*9d90*/  LDSM.16.M88.4 R192, [R201+0xf000] ;  /* 0x00f00000c9c0783b */ /* 0x000fe80000000200 */
[----:B------:R-:W-:Y:S03]  /*9da0*/  LDSM.16.M88.4 R176, [R200+UR5+0x10800] ;  /* 0x01080005c8b0783b */ /* 0x000fe60008000200 */
[----:B------:R-:W-:Y:S01]  /*9db0*/  HMMA.16816.F32.BF16 R24, R32, R198, R24 ;  /* 0x000000c62018723c */ /* 0x000fe20000041818 */
[----:B------:R-:W-:Y:S07]  /*9dc0*/  LDSM.16.M88.4 R196, [R212+0x8000] ;  /* 0x00800000d4c4783b */ /* 0x000fee0000000200 */
[----:B--2---:R-:W-:Y:S01]  /*9dd0*/  HMMA.16816.F32.BF16 R224, R20, R16, R12 ;  /* 0x0000001014e0723c */ /* 0x004fe2000004180c */
[----:B------:R-:W2:Y:S07]  /*9de0*/  LDSM.16.M88.4 R12, [R201+0x10000] ;  /* 0x01000000c90c783b */ /* 0x000eae0000000200 */
[----:B------:R-:W-:Y:S08]  /*9df0*/  HMMA.16816.F32.BF16 R132, R140, R136, R132 ;  /* 0x000000888c84723c */ /* 0x000ff00000041884 */
[C---:B---3--:R-:W-:Y:S08]  /*9e00*/  HMMA.16816.F32.BF16 R172, R156.reuse, R152, R172 ;  /* 0x000000989cac723c */ /* 0x048ff000000418ac */
[C---:B------:R-:W-:Y:S01]  /*9e10*/  HMMA.16816.F32.BF16 R168, R156.reuse, R154, R168 ;  /* 0x0000009a9ca8723c */ /* 0x040fe200000418a8 */
[----:B------:R-:W-:Y:S07]  /*9e20*/  LDSM.16.M88.4 R152, [R211+0x8000] ;  /* 0x00800000d398783b */ /* 0x000fee0000000200 */
[C---:B----4-:R-:W-:Y:S08]  /*9e30*/  HMMA.16816.F32.BF16 R164, R156.reuse, R148, R164 ;  /* 0x000000949ca4723c */ /* 0x050ff000000418a4 */
[----:B------:R-:W-:Y:S01]  /*9e40*/  HMMA.16816.F32.BF16 R160, R156, R150, R160 ;  /* 0x000000969ca0723c */ /* 0x000fe200000418a0 */
[----:B------:R-:W3:Y:S07]  /*9e50*/  LDSM.16.M88.4 R148, [R210+0x10000] ;  /* 0x01000000d294783b */ /* 0x000eee0000000200 */
[----:B-1----:R-:W-:Y:S08]  /*9e60*/  HMMA.16816.F32.BF16 R224, R8, R4, R224 ;  /* 0x0000000408e0723c */ /* 0x002ff000000418e0 */
[----:B------:R-:W-:Y:S01]  /*9e70*/  HMMA.16816.F32.BF16 R24, R20, R18, R24 ;  /* 0x000000121418723c */ /* 0x000fe20000041818 */
[----:B------:R-:W1:Y:S07]  /*9e80*/  LDSM.16.M88.4 R16, [R210+0xf000] ;  /* 0x00f00000d210783b */ /* 0x000e6e0000000200 */
[----:B------:R-:W-:Y:S01]  /*9e90*/  HMMA.16816.F32.BF16 R144, R156, R222, R144 ;  /* 0x000000de9c90723c */ /* 0x000fe20000041890 */
[----:B------:R-:W4:Y:S04]  /*9ea0*/  LDSM.16.M88.4 R220, [R210+0xf800] ;  /* 0x00f80000d2dc783b */ /* 0x000f280000000200 */
[----:B------:R-:W4:Y:S03]  /*9eb0*/  LDSM.16.M88.4 R156, [R3+0x10800] ;  /* 0x01080000039c783b */ /* 0x000f260000000200 */
[----:B-----5:R-:W-:Y:S01]  /*9ec0*/  HMMA.16816.F32.BF16 R132, R32, R28, R132 ;  /* 0x0000001c2084723c */ /* 0x020fe20000041884 */
[----:B------:R-:W-:-:S02]  /*9ed0*/  IMAD.U32 R28, RZ, RZ, UR20 ;  /* 0x00000014ff1c7e24 */ /* 0x000fc4000f8e00ff */
[----:B------:R-:W-:-:S05]  /*9ee0*/  VIADD R29, R204, 0x8 ;  /* 0x00000008cc1d7836 */ /* 0x000fca0000000000 */
[----:B--2---:R-:W-:Y:S08]  /*9ef0*/  HMMA.16816.F32.BF16 R224, R196, R12, R224 ;  /* 0x0000000cc4e0723c */ /* 0x004ff000000418e0 */
[----:B------:R-:W-:Y:S01]  /*9f00*/  HMMA.16816.F32.BF16 R24, R8, R6, R24 ;  /* 0x000000060818723c */ /* 0x000fe20000041818 */
[----:B------:R-:W2:Y:S07]  /*9f10*/  LDSM.16.M88.4 R4, [R200+UR5+0x11000] ;  /* 0x01100005c804783b */ /* 0x000eae0008000200 */
[C---:B------:R-:W-:Y:S01]  /*9f20*/  HMMA.16816.F32.BF16 R144, R140.reuse, R138, R144 ;  /* 0x0000008a8c90723c */ /* 0x040fe20000041890 */
[----:B------:R-:W-:Y:S07]  /*9f30*/  LDSM.16.M88.4 R136, [R201+0x10800] ;  /* 0x01080000c988783b */ /* 0x000fee0000000200 */
[C---:B------:R-:W-:Y:S08]  /*9f40*/  HMMA.16816.F32.BF16 R172, R140.reuse, R192, R172 ;  /* 0x000000c08cac723c */ /* 0x040ff000000418ac */
[C---:B------:R-:W-:Y:S08]  /*9f50*/  HMMA.16816.F32.BF16 R168, R140.reuse, R194, R168 ;  /* 0x000000c28ca8723c */ /* 0x040ff000000418a8 */
[C---:B------:R-:W-:Y:S08]  /*9f60*/  HMMA.16816.F32.BF16 R164, R140.reuse, R180, R164 ;  /* 0x000000b48ca4723c */ /* 0x040ff000000418a4 */
[----:B------:R-:W-:Y:S01]  /*9f70*/  HMMA.16816.F32.BF16 R160, R140, R182, R160 ;  /* 0x000000b68ca0723c */ /* 0x000fe200000418a0 */
[----:B------:R-:W5:Y:S07]  /*9f80*/  LDSM.16.M88.4 R140, [R200+UR5+0x11800] ;  /* 0x01180005c88c783b */ /* 0x000f6e0008000200 */
[----:B------:R-:W-:Y:S08]  /*9f90*/  HMMA.16816.F32.BF16 R132, R20, R176, R132 ;  /* 0x000000b01484723c */ /* 0x000ff00000041884 */
[----:B---3--:R-:W-:Y:S08]  /*9fa0*/  HMMA.16816.F32.BF16 R224, R152, R148, R224 ;  /* 0x0000009498e0723c */ /* 0x008ff000000418e0 */
[----:B------:R-:W-:Y:S01]  /*9fb0*/  HMMA.16816.F32.BF16 R24, R196, R14, R24 ;  /* 0x0000000ec418723c */ /* 0x000fe20000041818 */
[----:B------:R-:W-:Y:S07]  /*9fc0*/  LDSM.16.M88.4 R12, [R210+0x10800] ;  /* 0x01080000d20c783b */ /* 0x000fee0000000200 */
[----:B------:R-:W-:Y:S03]  /*9fd0*/  HMMA.16816.F32.BF16 R144, R32, R30, R144 ;  /* 0x0000001e2090723c */ /* 0x000fe60000041890 */
[----:B------:R-:W-:Y:S01]  /*9fe0*/  FMUL.FTZ R30, R225, UR4 ;  /* 0x00000004e11e7c20 */ /* 0x000fe20008410000 */
[----:B------:R-:W-:-:S04]  /*9ff0*/  FMUL.FTZ R31, R227, UR4 ;  /* 0x00000004e31f7c20 */ /* 0x000fc80008410000 */
[C---:B-1----:R-:W-:Y:S01]  /*a000*/  HMMA.16816.F32.BF16 R172, R32.reuse, R16, R172 ;  /* 0x0000001020ac723c */ /* 0x042fe200000418ac */
[----:B------:R-:W-:Y:S01]  /*a010*/  FMUL.FTZ R16, R224, UR4 ;  /* 0x00000004e0107c20 */ /* 0x000fe20008410000 */
[----:B------:R-:W-:Y:S01]  /*a020*/  IMAD.SHL.U32 R17, R187, 0x2, RZ ;  /* 0x00000002bb117824 */ /* 0x000fe200078e00ff */
[----:B------:R-:W-:Y:S04]  /*a030*/  MUFU.TANH R30, R30 ;  /* 0x0000001e001e7308 */ /* 0x000fe80000002400 */
[----:B------:R-:W-:Y:S01]  /*a040*/  LOP3.LUT R17, R17, 0x6, RZ, 0xc0, !PT ;  /* 0x0000000611117812 */ /* 0x000fe200078ec0ff */
[----:B------:R-:W-:Y:S03]  /*a050*/  HMMA.16816.F32.BF16 R168, R32, R18, R168 ;  /* 0x0000001220a8723c */ /* 0x000fe600000418a8 */
[----:B------:R-:W1:Y:S01]  /*a060*/  MUFU.TANH R16, R16 ;  /* 0x0000001000107308 */ /* 0x000e620000002400 */
[----:B------:R-:W-:-:S04]  /*a070*/  IMAD R28, R28, 0x40, R17 ;  /* 0x000000401c1c7824 */ /* 0x000fc800078e0211 */
[C---:B----4-:R-:W-:Y:S03]  /*a080*/  HMMA.16816.F32.BF16 R164, R32.reuse, R220, R164 ;  /* 0x000000dc20a4723c */ /* 0x050fe600000418a4 */
[----:B------:R-:W-:Y:S05]  /*a090*/  MUFU.TANH R31, R31 ;  /* 0x0000001f001f7308 */ /* 0x000fea0000002400 */
[----:B------:R-:W-:Y:S01]  /*a0a0*/  HMMA.16816.F32.BF16 R160, R32, R222, R160 ;  /* 0x000000de20a0723c */ /* 0x000fe200000418a0 */
[----:B------:R-:W-:-:S07]  /*a0b0*/  VIADD R33, R28, 0xffffff48 ;  /* 0xffffff481c217836 */ /* 0x000fce0000000000 */
[----:B------:R-:W-:Y:S08]  /*a0c0*/  HMMA.16816.F32.BF16 R132, R8, R156, R132 ;  /* 0x0000009c0884723c */ /* 0x000ff00000041884 */
[----:B------:R-:W-:Y:S08]  /*a0d0*/  HMMA.16816.F32.BF16 R24, R152, R150, R24 ;  /* 0x000000969818723c */ /* 0x000ff00000041818 */
[C---:B------:R-:W-:Y:S08]  /*a0e0*/  HMMA.16816.F32.BF16 R144, R20.reuse, R178, R144 ;  /* 0x000000b21490723c */ /* 0x040ff00000041890 */
[----:B--2---:R-:W-:Y:S03]  /*a0f0*/  HMMA.16816.F32.BF16 R172, R20, R4, R172 ;  /* 0x0000000414ac723c */ /* 0x004fe600000418ac */
[----:B------:R-:W-:-:S05]  /*a100*/  FMUL.FTZ R32, R25, UR4 ;  /* 0x0000000419207c20 */ /* 0x000fca0008410000 */
[C---:B------:R-:W-:Y:S01]  /*a110*/  HMMA.16816.F32.BF16 R168, R20.reuse, R6, R168 ;  /* 0x0000000614a8723c */ /* 0x040fe200000418a8 */
[----:B------:R-:W2:Y:S01]  /*a120*/  LDSM.16.M88.4 R4, [R3+0x11000] ;  /* 0x011000000304783b */ /* 0x000ea20000000200 */
[----:B------:R-:W-:Y:S06]  /*a130*/  MUFU.TANH R32, R32 ;  /* 0x0000002000207308 */ /* 0x000fec0000002400 */
[C---:B-----5:R-:W-:Y:S08]  /*a140*/  HMMA.16816.F32.BF16 R164, R20.reuse, R140, R164 ;  /* 0x0000008c14a4723c */ /* 0x060ff000000418a4 */
[----:B------:R-:W-:Y:S01]  /*a150*/  HMMA.16816.F32.BF16 R160, R20, R142, R160 ;  /* 0x0000008e14a0723c */ /* 0x000fe200000418a0 */
[----:B------:R-:W-:Y:S01]  /*a160*/  FMUL.FTZ R20, R226, UR4 ;  /* 0x00000004e2147c20 */ /* 0x000fe20008410000 */
[----:B------:R-:W-:-:S02]  /*a170*/  VIADD R21, R28, 0xffffff40 ;  /* 0xffffff401c157836 */ /* 0x000fc40000000000 */
[----:B------:R-:W-:-:S03]  /*a180*/  FMUL.FTZ R22, R24, UR4 ;  /* 0x0000000418167c20 */ /* 0x000fc60008410000 */
[----:B------:R-:W3:Y:S01]  /*a190*/  MUFU.TANH R20, R20 ;  /* 0x0000001400147308 */ /* 0x000ee20000002400 */
[----:B------:R-:W-:Y:S01]  /*a1a0*/  HMMA.16816.F32.BF16 R132, R196, R136, R132 ;  /* 0x00000088c484723c */ /* 0x000fe20000041884 */
[----:B------:R-:W-:Y:S02]  /*a1b0*/  ISETP.GT.AND P6, PT, R204, R21, PT ;  /* 0x00000015cc00720c */ /* 0x000fe40003fc4270 */
[----:B------:R-:W-:Y:S02]  /*a1c0*/  ISETP.GE.AND P5, PT, R21, R203, PT ;  /* 0x000000cb1500720c */ /* 0x000fe40003fa6270 */
[----:B-1----:R-:W-:Y:S02]  /*a1d0*/  FSEL R24, R16, -INF , !P6 ;  /* 0xff80000010187808 */ /* 0x002fe40007000000 */
[----:B------:R-:W-:Y:S01]  /*a1e0*/  ISETP.GT.AND P6, PT, R29, R21, PT ;  /* 0x000000151d00720c */ /* 0x000fe20003fc4270 */
[----:B------:R-:W-:Y:S01]  /*a1f0*/  HMMA.16816.F32.BF16 R144, R8, R158, R144 ;  /* 0x0000009e0890723c */ /* 0x000fe20000041890 */
[----:B------:R-:W-:Y:S01]  /*a200*/  FSEL R24, R24, -INF , !P5 ;  /* 0xff80000018187808 */ /* 0x000fe20006800000 */
[----:B------:R-:W1:Y:S01]  /*a210*/  LDSM.16.M88.4 R16, [R201+0x11000] ;  /* 0x01100000c910783b */ /* 0x000e620000000200 */
[----:B------:R-:W-:Y:S01]  /*a220*/  ISETP.GE.AND P5, PT, R21, R202, PT ;  /* 0x000000ca1500720c */ /* 0x000fe20003fa6270 */
[----:B------:R-:W-:Y:S01]  /*a230*/  VIADD R21, R28, 0xffffff41 ;  /* 0xffffff411c157836 */ /* 0x000fe20000000000 */
[----:B---3--:R-:W-:-:S03]  /*a240*/  FSEL R20, R20, -INF , !P6 ;  /* 0xff80000014147808 */ /* 0x008fc60007000000 */
[----:B--2---:R-:W-:Y:S01]  /*a250*/  HMMA.16816.F32.BF16 R172, R8, R4, R172 ;  /* 0x0000000408ac723c */ /* 0x004fe200000418ac */
[----:B------:R-:W-:Y:S02]  /*a260*/  ISETP.GT.AND P6, PT, R204, R21, PT ;  /* 0x00000015cc00720c */ /* 0x000fe40003fc4270 */
[----:B------:R-:W-:Y:S02]  /*a270*/  FSEL R25, R20, -INF , !P5 ;  /* 0xff80000014197808 */ /* 0x000fe40006800000 */
[----:B------:R-:W-:-:S03]  /*a280*/  ISETP.GE.AND P5, PT, R21, R203, PT ;  /* 0x000000cb1500720c */ /* 0x000fc60003fa6270 */
[----:B------:R-:W-:Y:S01]  /*a290*/  HMMA.16816.F32.BF16 R132, R152, R12, R132 ;  /* 0x0000000c9884723c */ /* 0x000fe20000041884 */
[----:B------:R2:W3:Y:S01]  /*a2a0*/  MUFU.TANH R12, R22 ;  /* 0x00000016000c7308 */ /* 0x0004e20000002400 */
[----:B------:R-:W-:Y:S01]  /*a2b0*/  FMUL.FTZ R13, R26, UR4 ;  /* 0x000000041a0d7c20 */ /* 0x000fe20008410000 */
[----:B------:R-:W-:Y:S01]  /*a2c0*/  FSEL R26, R30, -INF , !P6 ;  /* 0xff8000001e1a7808 */ /* 0x000fe20007000000 */
[----:B------:R-:W-:Y:S01]  /*a2d0*/  FMUL.FTZ R30, R27, UR4 ;  /* 0x000000041b1e7c20 */ /* 0x000fe20008410000 */
[----:B------:R-:W-:Y:S02]  /*a2e0*/  ISETP.GE.AND P6, PT, R21, R202, PT ;  /* 0x000000ca1500720c */ /* 0x000fe40003fc6270 */
[----:B------:R-:W-:Y:S01]  /*a2f0*/  FSEL R26, R26, -INF , !P5 ;  /* 0xff8000001a1a7808 */ /* 0x000fe20006800000 */
[----:B------:R-:W-:Y:S01]  /*a300*/  HMMA.16816.F32.BF16 R144, R196, R138, R144 ;  /* 0x0000008ac490723c */ /* 0x000fe20000041890 */
[----:B------:R-:W-:Y:S01]  /*a310*/  ISETP.GT.AND P5, PT, R29, R21, PT ;  /* 0x000000151d00720c */ /* 0x000fe20003fa4270 */
[----:B------:R-:W4:Y:S03]  /*a320*/  MUFU.TANH R13, R13 ;  /* 0x0000000d000d7308 */ /* 0x000f260000002400 */
[----:B------:R-:W-:-:S02]  /*a330*/  FSEL R27, R31, -INF , !P5 ;  /* 0xff8000001f1b7808 */ /* 0x000fc40006800000 */
[----:B------:R-:W-:Y:S01]  /*a340*/  ISETP.GT.AND P5, PT, R204, R33, PT ;  /* 0x00000021cc00720c */ /* 0x000fe20003fa4270 */
[----:B------:R-:W-:Y:S01]  /*a350*/  HMMA.16816.F32.BF16 R168, R8, R6, R168 ;  /* 0x0000000608a8723c */ /* 0x000fe200000418a8 */
[----:B------:R-:W-:Y:S01]  /*a360*/  FSEL R27, R27, -INF , !P6 ;  /* 0xff8000001b1b7808 */ /* 0x000fe20007000000 */
[----:B--2---:R-:W2:Y:S01]  /*a370*/  LDSM.16.M88.4 R20, [R210+0x11000] ;  /* 0x01100000d214783b */ /* 0x004ea20000000200 */
[----:B------:R-:W-:Y:S01]  /*a380*/  ISETP.GE.AND P6, PT, R33, R203, PT ;  /* 0x000000cb2100720c */ /* 0x000fe20003fc6270 */
[----:B------:R5:W2:Y:S01]  /*a390*/  MUFU.TANH R4, R30 ;  /* 0x0000001e00047308 */ /* 0x000aa20000002400 */
[----:B---3--:R-:W-:Y:S01]  /*a3a0*/  FSEL R12, R12, -INF , !P5 ;  /* 0xff8000000c0c7808 */ /* 0x008fe20006800000 */
[----:B------:R-:W-:Y:S01]  /*a3b0*/  FMUL.FTZ R5, R132, UR4 ;  /* 0x0000000484057c20 */ /* 0x000fe20008410000 */
[----:B------:R-:W-:Y:S01]  /*a3c0*/  ISETP.GT.AND P5, PT, R29, R33, PT ;  /* 0x000000211d00720c */ /* 0x000fe20003fa4270 */
[----:B------:R-:W-:Y:S01]  /*a3d0*/  VIADD R6, R28, 0xffffff50 ;  /* 0xffffff501c067836 */ /* 0x000fe20000000000 */
[----:B-1----:R-:W-:Y:S01]  /*a3e0*/  HMMA.16816.F32.BF16 R172, R196, R16, R172 ;  /* 0x00000010c4ac723c */ /* 0x002fe200000418ac */
[----:B------:R-:W-:Y:S01]  /*a3f0*/  FMUL.FTZ R17, R134, UR4 ;  /* 0x0000000486117c20 */ /* 0x000fe20008410000 */
[----:B----4-:R-:W-:Y:S01]  /*a400*/  FSEL R13, R13, -INF , !P5 ;  /* 0xff8000000d0d7808 */ /* 0x010fe20006800000 */
[----:B------:R-:W1:Y:S01]  /*a410*/  MUFU.TANH R5, R5 ;  /* 0x0000000500057308 */ /* 0x000e620000002400 */
[----:B------:R-:W-:Y:S01]  /*a420*/  FMUL.FTZ R34, R133, UR4 ;  /* 0x0000000485227c20 */ /* 0x000fe20008410000 */
[----:B------:R-:W-:-:S03]  /*a430*/  FMUL.FTZ R16, R135, UR4 ;  /* 0x0000000487107c20 */ /* 0x000fc60008410000 */
[----:B------:R-:W-:Y:S03]  /*a440*/  HMMA.16816.F32.BF16 R144, R152, R14, R144 ;  /* 0x0000000e9890723c */ /* 0x000fe60000041890 */
[----:B------:R-:W3:Y:S01]  /*a450*/  MUFU.TANH R17, R17 ;  /* 0x0000001100117308 */ /* 0x000ee20000002400 */
[----:B-----5:R-:W-:Y:S02]  /*a460*/  FSEL R30, R12, -INF , !P6 ;  /* 0xff8000000c1e7808 */ /* 0x020fe40007000000 */
[----:B------:R-:W-:Y:S01]  /*a470*/  ISETP.GE.AND P6, PT, R33, R202, PT ;  /* 0x000000ca2100720c */ /* 0x000fe20003fc6270 */
[----:B------:R-:W-:Y:S01]  /*a480*/  VIADD R33, R28, 0xffffff49 ;  /* 0xffffff491c217836 */ /* 0x000fe20000000000 */
[----:B------:R-:W-:Y:S02]  /*a490*/  HMMA.16816.F32.BF16 R168, R196, R18, R168 ;  /* 0x00000012c4a8723c */ /* 0x000fe400000418a8 */
[----:B------:R-:W-:Y:S01]  /*a4a0*/  FSEL R31, R13, -INF , !P6 ;  /* 0xff8000000d1f7808 */ /* 0x000fe20007000000 */
[----:B------:R-:W4:Y:S01]  /*a4b0*/  MUFU.TANH R34, R34 ;  /* 0x0000002200227308 */ /* 0x000f220000002400 */
[----:B------:R-:W-:Y:S01]  /*a4c0*/  ISETP.GT.AND P5, PT, R204, R33, PT ;  /* 0x00000021cc00720c */ /* 0x000fe20003fa4270 */
[----:B------:R5:W4:Y:S01]  /*a4d0*/  LDSM.16.M88.4 R12, [R3+0x11800] ;  /* 0x01180000030c783b */ /* 0x000b220000000200 */
[----:B------:R-:W-:-:S02]  /*a4e0*/  ISETP.GE.AND P6, PT, R33, R203, PT ;  /* 0x000000cb2100720c */ /* 0x000fc40003fc6270 */
[----:B------:R-:W-:Y:S02]  /*a4f0*/  FSEL R32, R32, -INF , !P5 ;  /* 0xff80000020207808 */ /* 0x000fe40006800000 */
[----:B------:R-:W-:Y:S01]  /*a500*/  ISETP.GE.AND P5, PT, R33, R202, PT ;  /* 0x000000ca2100720c */ /* 0x000fe20003fa6270 */
[----:B------:R-:W4:Y:S01]  /*a510*/  MUFU.TANH R16, R16 ;  /* 0x0000001000107308 */ /* 0x000f220000002400 */
[----:B------:R-:W-:Y:S01]  /*a520*/  FSEL R32, R32, -INF , !P6 ;  /* 0xff80000020207808 */ /* 0x000fe20007000000 */
[----:B------:R-:W-:Y:S01]  /*a530*/  FMUL.FTZ R35, R146, UR4 ;  /* 0x0000000492237c20 */ /* 0x000fe20008410000 */
[----:B------:R-:W-:Y:S01]  /*a540*/  ISETP.GT.AND P6, PT, R29, R33, PT ;  /* 0x000000211d00720c */ /* 0x000fe20003fc4270 */
[----:B------:R-:W-:Y:S01]  /*a550*/  FMUL.FTZ R147, R147, UR4 ;  /* 0x0000000493937c20 */ /* 0x000fe20008410000 */
[C---:B--2---:R-:W-:Y:S02]  /*a560*/  HMMA.16816.F32.BF16 R172, R152.reuse, R20, R172 ;  /* 0x0000001498ac723c */ /* 0x044fe400000418ac */
[----:B------:R-:W-:Y:S01]  /*a570*/  FSEL R4, R4, -INF , !P6 ;  /* 0xff80000004047808 */ /* 0x000fe20007000000 */
[----:B------:R-:W-:Y:S01]  /*a580*/  VIADD R21, R28, 0xffffff51 ;  /* 0xffffff511c157836 */ /* 0x000fe20000000000 */
[----:B------:R-:W-:Y:S01]  /*a590*/  ISETP.GT.AND P6, PT, R204, R6, PT ;  /* 0x00000006cc00720c */ /* 0x000fe20003fc4270 */
[----:B------:R-:W-:Y:S01]  /*a5a0*/  FMUL.FTZ R20, R145, UR4 ;  /* 0x0000000491147c20 */ /* 0x000fe20008410000 */
[----:B------:R-:W-:Y:S01]  /*a5b0*/  FSEL R33, R4, -INF , !P5 ;  /* 0xff80000004217808 */ /* 0x000fe20006800000 */
[----:B------:R-:W-:Y:S01]  /*a5c0*/  MUFU.TANH R35, R35 ;  /* 0x0000002300237308 */ /* 0x000fe20000002400 */
[----:B------:R-:W-:Y:S01]  /*a5d0*/  ISETP.GE.AND P5, PT, R6, R203, PT ;  /* 0x000000cb0600720c */ /* 0x000fe20003fa6270 */
[----:B------:R-:W-:Y:S01]  /*a5e0*/  HMMA.16816.F32.BF16 R168, R152, R22, R168 ;  /* 0x0000001698a8723c */ /* 0x000fe200000418a8 */
[----:B-1----:R-:W-:-:S02]  /*a5f0*/  FSEL R5, R5, -INF , !P6 ;  /* 0xff80000005057808 */ /* 0x002fc40007000000 */
[----:B------:R-:W-:Y:S01]  /*a600*/  ISETP.GE.AND P6, PT, R6, R202, PT ;  /* 0x000000ca0600720c */ /* 0x000fe20003fc6270 */
[----:B-----5:R-:W-:Y:S01]  /*a610*/  FMUL.FTZ R3, R144, UR4 ;  /* 0x0000000490037c20 */ /* 0x020fe20008410000 */
[----:B------:R-:W-:Y:S01]  /*a620*/  FSEL R178, R5, -INF , !P5 ;  /* 0xff80000005b27808 */ /* 0x000fe20006800000 */
[----:B------:R-:W-:Y:S01]  /*a630*/  MUFU.TANH R20, R20 ;  /* 0x0000001400147308 */ /* 0x000fe20000002400 */
[----:B------:R-:W-:Y:S02]  /*a640*/  ISETP.GT.AND P5, PT, R29, R6, PT ;  /* 0x000000061d00720c */ /* 0x000fe40003fa4270 */
[----:B------:R-:W1:Y:S02]  /*a650*/  LDSM.16.M88.4 R4, [R201+0x11800] ;  /* 0x01180000c904783b */ /* 0x000e640000000200 */
[----:B---3--:R-:W-:Y:S01]  /*a660*/  FSEL R17, R17, -INF , !P5 ;  /* 0xff80000011117808 */ /* 0x008fe20006800000 */
[----:B------:R-:W-:Y:S01]  /*a670*/  FMUL.FTZ R174, R174, UR4 ;  /* 0x00000004aeae7c20 */ /* 0x000fe20008410000 */
[----:B------:R-:W-:Y:S01]  /*a680*/  ISETP.GT.AND P5, PT, R204, R21, PT ;  /* 0x00000015cc00720c */ /* 0x000fe20003fa4270 */
[----:B------:R-:W2:Y:S01]  /*a690*/  MUFU.TANH R3, R3 ;  /* 0x0000000300037308 */ /* 0x000ea20000002400 */
[----:B------:R-:W-:Y:S01]  /*a6a0*/  FSEL R137, R17, -INF , !P6 ;  /* 0xff80000011897808 */ /* 0x000fe20007000000 */
[----:B------:R-:W-:Y:S01]  /*a6b0*/  FMUL.FTZ R175, R175, UR4 ;  /* 0x00000004afaf7c20 */ /* 0x000fe20008410000 */
[----:B------:R-:W-:-:S02]  /*a6c0*/  ISETP.GE.AND P6, PT, R21, R203, PT ;  /* 0x000000cb1500720c */ /* 0x000fc40003fc6270 */
[----:B----4-:R-:W-:Y:S01]  /*a6d0*/  FSEL R34, R34, -INF , !P5 ;  /* 0xff80000022227808 */ /* 0x010fe20006800000 */
[C---:B------:R-:W-:Y:S01]  /*a6e0*/  HMMA.16816.F32.BF16 R164, R8.reuse, R12, R164 ;  /* 0x0000000c08a4723c */ /* 0x040fe200000418a4 */
[----:B------:R-:W-:Y:S01]  /*a6f0*/  ISETP.GE.AND P5, PT, R21, R202, PT ;  /* 0x000000ca1500720c */ /* 0x000fe20003fa6270 */
[----:B------:R-:W-:Y:S01]  /*a700*/  FMUL.FTZ R12, R172, UR4 ;  /* 0x00000004ac0c7c20 */ /* 0x000fe20008410000 */
[----:B------:R-:W-:Y:S01]  /*a710*/  FSEL R176, R34, -INF , !P6 ;  /* 0xff80000022b07808 */ /* 0x000fe20007000000 */
[C---:B------:R-:W-:Y:S01]  /*a720*/  VIADD R34, R28.reuse, 0xffffff58 ;  /* 0xffffff581c227836 */ /* 0x040fe20000000000 */
[----:B------:R-:W-:Y:S01]  /*a730*/  ISETP.GT.AND P6, PT, R29, R21, PT ;  /* 0x000000151d00720c */ /* 0x000fe20003fc4270 */
[----:B------:R-:W-:Y:S01]  /*a740*/  VIADD R13, R28, 0xffffff59 ;  /* 0xffffff591c0d7836 */ /* 0x000fe20000000000 */
[----:B------:R-:W3:Y:S01]  /*a750*/  MUFU.TANH R21, R147 ;  /* 0x0000009300157308 */ /* 0x000ee20000002400 */
[----:B------:R-:W-:Y:S01]  /*a760*/  HMMA.16816.F32.BF16 R160, R8, R14, R160 ;  /* 0x0000000e08a0723c */ /* 0x000fe200000418a0 */
[----:B------:R-:W-:Y:S01]  /*a770*/  FSEL R139, R16, -INF , !P6 ;  /* 0xff800000108b7808 */ /* 0x000fe20007000000 */
[----:B------:R-:W-:Y:S01]  /*a780*/  FMUL.FTZ R9, R168, UR4 ;  /* 0x00000004a8097c20 */ /* 0x000fe20008410000 */
[----:B------:R-:W-:Y:S01]  /*a790*/  ISETP.GT.AND P6, PT, R204, R34, PT ;  /* 0x00000022cc00720c */ /* 0x000fe20003fc4270 */
[----:B------:R-:W4:Y:S01]  /*a7a0*/  LDSM.16.M88.4 R16, [R210+0x11800] ;  /* 0x01180000d210783b */ /* 0x000f220000000200 */
[----:B------:R-:W-:Y:S01]  /*a7b0*/  FSEL R139, R139, -INF , !P5 ;  /* 0xff8000008b8b7808 */ /* 0x000fe20006800000 */
[----:B------:R-:W-:Y:S01]  /*a7c0*/  FMUL.FTZ R170, R170, UR4 ;  /* 0x00000004aaaa7c20 */ /* 0x000fe20008410000 */
[C---:B------:R-:W-:Y:S01]  /*a7d0*/  ISETP.GE.AND P5, PT, R34.reuse, R203, PT ;  /* 0x000000cb2200720c */ /* 0x040fe20003fa6270 */
[----:B------:R-:W5:Y:S01]  /*a7e0*/  MUFU.TANH R12, R12 ;  /* 0x0000000c000c7308 */ /* 0x000f620000002400 */
[----:B--2---:R-:W-:Y:S01]  /*a7f0*/  FSEL R138, R3, -INF , !P6 ;  /* 0xff800000038a7808 */ /* 0x004fe20007000000 */
[----:B------:R-:W-:Y:S01]  /*a800*/  FMUL.FTZ R3, R173, UR4 ;  /* 0x00000004ad037c20 */ /* 0x000fe20008410000 */
[----:B------:R-:W-:Y:S01]  /*a810*/  ISETP.GE.AND P6, PT, R34, R202, PT ;  /* 0x000000ca2200720c */ /* 0x000fe20003fc6270 */
[----:B------:R-:W-:Y:S01]  /*a820*/  FMUL.FTZ R169, R169, UR4 ;  /* 0x00000004a9a97c20 */ /* 0x000fe20008410000 */
[----:B------:R-:W-:Y:S01]  /*a830*/  FSEL R138, R138, -INF , !P5 ;  /* 0xff8000008a8a7808 */ /* 0x000fe20006800000 */
[----:B------:R-:W-:-:S04]  /*a840*/  DEPBAR.LE SB0, 0x0 ;  /* 0x000080000000791a */ /* 0x000fc80000000000 */
[----:B------:R-:W-:Y:S01]  /*a850*/  BAR.SYNC.DEFER_BLOCKING 0x0 ;  /* 0x0000000000007b1d */ /* 0x000fe20000010000 */
[----:B------:R-:W-:Y:S01]  /*a860*/  ISETP.GT.AND P5, PT, R29, R34, PT ;  /* 0x000000221d00720c */ /* 0x000fe20003fa4270 */
[C---:B-1----:R-:W-:Y:S01]  /*a870*/  HMMA.16816.F32.BF16 R164, R196.reuse, R4, R164 ;  /* 0x00000004c4a4723c */ /* 0x042fe200000418a4 */
[----:B------:R-:W-:Y:S02]  /*a880*/  VIADD R5, R28, 0xffffff60 ;  /* 0xffffff601c057836 */ /* 0x000fe40000000000 */
[----:B------:R-:W-:Y:S01]  /*a890*/  FSEL R35, R35, -INF , !P5 ;  /* 0xff80000023237808 */ /* 0x000fe20006800000 */
[----:B------:R-:W1:Y:S01]  /*a8a0*/  MUFU.TANH R4, R174 ;  /* 0x000000ae00047308 */ /* 0x000e620000002400 */
[----:B------:R-:W-:Y:S02]  /*a8b0*/  ISETP.GT.AND P5, PT, R204, R13, PT ;  /* 0x0000000dcc00720c */ /* 0x000fe40003fa4270 */
[----:B------:R-:W-:Y:S02]  /*a8c0*/  FSEL R179, R35, -INF , !P6 ;  /* 0xff80000023b37808 */ /* 0x000fe40007000000 */
[----:B------:R-:W-:Y:S01]  /*a8d0*/  ISETP.GE.AND P6, PT, R13, R203, PT ;  /* 0x000000cb0d00720c */ /* 0x000fe20003fc6270 */
[----:B------:R-:W-:Y:S01]  /*a8e0*/  HMMA.16816.F32.BF16 R160, R196, R6, R160 ;  /* 0x00000006c4a0723c */ /* 0x000fe200000418a0 */
[----:B------:R-:W-:Y:S01]  /*a8f0*/  FSEL R20, R20, -INF , !P5 ;  /* 0xff80000014147808 */ /* 0x000fe20006800000 */
[----:B------:R-:W2:Y:S01]  /*a900*/  MUFU.TANH R3, R3 ;  /* 0x0000000300037308 */ /* 0x000ea20000002400 */
[----:B------:R-:W-:Y:S01]  /*a910*/  ISETP.GT.AND P5, PT, R29, R13, PT ;  /* 0x0000000d1d00720c */ /* 0x000fe20003fa4270 */
[----:B------:R-:W-:Y:S01]  /*a920*/  VIADD R6, R28, 0xffffff69 ;  /* 0xffffff691c067836 */ /* 0x000fe20000000000 */
[----:B------:R-:W-:-:S02]  /*a930*/  FSEL R136, R20, -INF , !P6 ;  /* 0xff80000014887808 */ /* 0x000fc40007000000 */
[-C--:B------:R-:W-:Y:S02]  /*a940*/  ISETP.GE.AND P6, PT, R13, R202.reuse, PT ;  /* 0x000000ca0d00720c */ /* 0x080fe40003fc6270 */
[----:B---3--:R-:W-:Y:S01]  /*a950*/  FSEL R21, R21, -INF , !P5 ;  /* 0xff80000015157808 */ /* 0x008fe20006800000 */
[----:B------:R-:W3:Y:S01]  /*a960*/  MUFU.TANH R8, R175 ;  /* 0x000000af00087308 */ /* 0x000ee20000002400 */
[----:B------:R-:W-:Y:S02]  /*a970*/  ISETP.GT.AND P5, PT, R204, R5, PT ;  /* 0x00000005cc00720c */ /* 0x000fe40003fa4270 */
[----:B------:R-:W-:Y:S01]  /*a980*/  FSEL R177, R21, -INF , !P6 ;  /* 0xff80000015b17808 */ /* 0x000fe20007000000 */
[----:B----4-:R-:W-:Y:S01]  /*a990*/  HMMA.16816.F32.BF16 R164, R152, R16, R164 ;  /* 0x0000001098a4723c */ /* 0x010fe200000418a4 */
[C---:B------:R-:W-:Y:S02]  /*a9a0*/  ISETP.GE.AND P6, PT, R5.reuse, R203, PT ;  /* 0x000000cb0500720c */ /* 0x040fe40003fc6270 */
[----:B-----5:R-:W-:Y:S01]  /*a9b0*/  FSEL R12, R12, -INF , !P5 ;  /* 0xff8000000c0c7808 */ /* 0x020fe20006800000 */
[----:B------:R-:W4:Y:S01]  /*a9c0*/  MUFU.TANH R9, R9 ;  /* 0x0000000900097308 */ /* 0x000f220000002400 */
[----:B------:R-:W-:-:S02]  /*a9d0*/  ISETP.GE.AND P5, PT, R5, R202, PT ;  /* 0x000000ca0500720c */ /* 0x000fc40003fa6270 */
[----:B------:R-:W-:Y:S01]  /*a9e0*/  FSEL R140, R12, -INF , !P6 ;  /* 0xff8000000c8c7808 */ /* 0x000fe20007000000 */
[----:B------:R-:W-:Y:S01]  /*a9f0*/  HMMA.16816.F32.BF16 R160, R152, R18, R160 ;  /* 0x0000001298a0723c */ /* 0x000fe200000418a0 */
[----:B------:R-:W-:Y:S01]  /*aa00*/  ISETP.GT.AND P6, PT, R29, R5, PT ;  /* 0x000000051d00720c */ /* 0x000fe20003fc4270 */
[----:B------:R-:W-:Y:S02]  /*aa10*/  VIADD R5, R28, 0xffffff61 ;  /* 0xffffff611c057836 */ /* 0x000fe40000000000 */
[----:B------:R-:W5:Y:S01]  /*aa20*/  MUFU.TANH R170, R170 ;  /* 0x000000aa00aa7308 */ /* 0x000f620000002400 */
[----:B-1----:R-:W-:Y:S02]  /*aa30*/  FSEL R141, R4, -INF , !P6 ;  /* 0xff800000048d7808 */ /* 0x002fe40007000000 */
[----:B------:R-:W-:Y:S02]  /*aa40*/  ISETP.GT.AND P6, PT, R204, R5, PT ;  /* 0x00000005cc00720c */ /* 0x000fe40003fc4270 */
[----:B------:R-:W-:-:S02]  /*aa50*/  FSEL R141, R141, -INF , !P5 ;  /* 0xff8000008d8d7808 */ /* 0x000fc40006800000 */
[----:B------:R-:W-:Y:S01]  /*aa60*/  ISETP.GE.AND P5, PT, R5, R203, PT ;  /* 0x000000cb0500720c */ /* 0x000fe20003fa6270 */
[----:B------:R-:W1:Y:S01]  /*aa70*/  MUFU.TANH R4, R169 ;  /* 0x000000a900047308 */ /* 0x000e620000002400 */
[----:B--2---:R-:W-:Y:S01]  /*aa80*/  FSEL R3, R3, -INF , !P6 ;  /* 0xff80000003037808 */ /* 0x004fe20007000000 */
[----:B------:R-:W-:Y:S01]  /*aa90*/  FMUL.FTZ R164, R164, UR4 ;  /* 0x00000004a4a47c20 */ /* 0x000fe20008410000 */
[----:B------:R-:W-:Y:S01]  /*aaa0*/  ISETP.GT.AND P6, PT, R29, R5, PT ;  /* 0x000000051d00720c */ /* 0x000fe20003fc4270 */
[----:B------:R-:W-:Y:S01]  /*aab0*/  FMUL.FTZ R7, R166, UR4 ;  /* 0x00000004a6077c20 */ /* 0x000fe20008410000 */
[----:B------:R-:W-:Y:S01]  /*aac0*/  FSEL R172, R3, -INF , !P5 ;  /* 0xff80000003ac7808 */ /* 0x000fe20006800000 */
[----:B------:R-:W-:Y:S01]  /*aad0*/  FMUL.FTZ R3, R171, UR4 ;  /* 0x00000004ab037c20 */ /* 0x000fe20008410000 */
[----:B------:R-:W-:Y:S01]  /*aae0*/  ISETP.GE.AND P5, PT, R5, R202, PT ;  /* 0x000000ca0500720c */ /* 0x000fe20003fa6270 */
[----:B------:R-:W-:Y:S01]  /*aaf0*/  VIADD R5, R28, 0xffffff68 ;  /* 0xffffff681c057836 */ /* 0x000fe20000000000 */
[----:B---3--:R-:W-:Y:S01]  /*ab00*/  FSEL R8, R8, -INF , !P6 ;  /* 0xff80000008087808 */ /* 0x008fe20007000000 */
[----:B------:R-:W-:Y:S01]  /*ab10*/  MUFU.TANH R7, R7 ;  /* 0x0000000700077308 */ /* 0x000fe20000002400 */
[----:B------:R-:W-:Y:S01]  /*ab20*/  FMUL.FTZ R165, R165, UR4 ;  /* 0x00000004a5a57c20 */ /* 0x000fe20008410000 */
[----:B------:R-:W-:Y:S01]  /*ab30*/  FMUL.FTZ R167, R167, UR4 ;  /* 0x00000004a7a77c20 */ /* 0x000fe20008410000 */
[----:B------:R-:W-:Y:S01]  /*ab40*/  ISETP.GT.AND P6, PT, R204, R5, PT ;  /* 0x00000005cc00720c */ /* 0x000fe20003fc4270 */
[----:B------:R-:W-:Y:S01]  /*ab50*/  FMUL.FTZ R161, R161, UR4 ;  /* 0x00000004a1a17c20 */ /* 0x000fe20008410000 */
[----:B------:R-:W-:Y:S01]  /*ab60*/  FSEL R143, R8, -INF , !P5 ;  /* 0xff800000088f7808 */ /* 0x000fe20006800000 */
[----:B------:R-:W-:Y:S01]  /*ab70*/  FMUL.FTZ R163, R163, UR4 ;  /* 0x00000004a3a37c20 */ /* 0x000fe20008410000 */
[----:B------:R-:W-:Y:S01]  /*ab80*/  ISETP.GE.AND P5, PT, R5, R203, PT ;  /* 0x000000cb0500720c */ /* 0x000fe20003fa6270 */
[----:B------:R-:W2:Y:S01]  /*ab90*/  MUFU.TANH R3, R3 ;  /* 0x0000000300037308 */ /* 0x000ea20000002400 */
[----:B----4-:R-:W-:-:S02]  /*aba0*/  FSEL R9, R9, -INF , !P6 ;  /* 0xff80000009097808 */ /* 0x010fc40007000000 */
[----:B------:R-:W-:Y:S02]  /*abb0*/  ISETP.GT.AND P6, PT, R29, R5, PT ;  /* 0x000000051d00720c */ /* 0x000fe40003fc4270 */
[----:B------:R-:W-:Y:S02]  /*abc0*/  FSEL R142, R9, -INF , !P5 ;  /* 0xff800000098e7808 */ /* 0x000fe40006800000 */
[----:B------:R-:W-:Y:S01]  /*abd0*/  ISETP.GE.AND P5, PT, R5, R202, PT ;  /* 0x000000ca0500720c */ /* 0x000fe20003fa6270 */
[----:B------:R-:W-:Y:S01]  /*abe0*/  MUFU.TANH R163, R163 ;  /* 0x000000a300a37308 */ /* 0x000fe20000002400 */
[----:B-----5:R-:W-:Y:S02]  /*abf0*/  FSEL R170, R170, -INF , !P6 ;  /* 0xff800000aaaa7808 */ /* 0x020fe40007000000 */
[----:B------:R-:W-:Y:S02]  /*ac00*/  ISETP.GT.AND P6, PT, R204, R6, PT ;  /* 0x00000006cc00720c */ /* 0x000fe40003fc4270 */
[----:B------:R-:W-:-:S02]  /*ac10*/  FSEL R175, R170, -INF , !P5 ;  /* 0xff800000aaaf7808 */ /* 0x000fc40006800000 */
[----:B------:R-:W-:Y:S01]  /*ac20*/  ISETP.GE.AND P5, PT, R6, R203, PT ;  /* 0x000000cb0600720c */ /* 0x000fe20003fa6270 */
[----:B------:R-:W3:Y:S01]  /*ac30*/  MUFU.TANH R5, R164 ;  /* 0x000000a400057308 */ /* 0x000ee20000002400 */
[----:B-1----:R-:W-:Y:S01]  /*ac40*/  FSEL R174, R4, -INF , !P6 ;  /* 0xff80000004ae7808 */ /* 0x002fe20007000000 */
[----:B------:R-:W-:Y:S01]  /*ac50*/  VIADD R4, R28, 0xffffff70 ;  /* 0xffffff701c047836 */ /* 0x000fe20000000000 */
[----:B------:R-:W-:Y:S02]  /*ac60*/  ISETP.GT.AND P6, PT, R29, R6, PT ;  /* 0x000000061d00720c */ /* 0x000fe40003fc4270 */
[----:B------:R-:W-:Y:S02]  /*ac70*/  FSEL R174, R174, -INF , !P5 ;  /* 0xff800000aeae7808 */ /* 0x000fe40006800000 */
[----:B------:R-:W-:Y:S01]  /*ac80*/  ISETP.GE.AND P5, PT, R6, R202, PT ;  /* 0x000000ca0600720c */ /* 0x000fe20003fa6270 */
[----:B------:R-:W-:Y:S01]  /*ac90*/  FMUL.FTZ R6, R160, UR4 ;  /* 0x00000004a0067c20 */ /* 0x000fe20008410000 */
[----:B--2---:R-:W-:-:S02]  /*aca0*/  FSEL R173, R3, -INF , !P6 ;  /* 0xff80000003ad7808 */ /* 0x004fc40007000000 */
[-C--:B------:R-:W-:Y:S01]  /*acb0*/  ISETP.GT.AND P6, PT, R204, R4.reuse, PT ;  /* 0x00000004cc00720c */ /* 0x080fe20003fc4270 */
[----:B------:R-:W1:Y:S01]  /*acc0*/  MUFU.TANH R3, R165 ;  /* 0x000000a500037308 */ /* 0x000e620000002400 */
[----:B------:R-:W-:Y:S02]  /*acd0*/  FSEL R173, R173, -INF , !P5 ;  /* 0xff800000adad7808 */ /* 0x000fe40006800000 */
[----:B------:R-:W-:Y:S02]  /*ace0*/  ISETP.GE.AND P5, PT, R4, R203, PT ;  /* 0x000000cb0400720c */ /* 0x000fe40003fa6270 */
[----:B---3--:R-:W-:Y:S02]  /*acf0*/  FSEL R164, R5, -INF , !P6 ;  /* 0xff80000005a47808 */ /* 0x008fe40007000000 */
[----:B------:R-:W-:Y:S01]  /*ad00*/  ISETP.GT.AND P6, PT, R29, R4, PT ;  /* 0x000000041d00720c */ /* 0x000fe20003fc4270 */
[----:B------:R-:W2:Y:S01]  /*ad10*/  MUFU.TANH R5, R167 ;  /* 0x000000a700057308 */ /* 0x000ea20000002400 */
[----:B------:R-:W-:-:S02]  /*ad20*/  FSEL R164, R164, -INF , !P5 ;  /* 0xff800000a4a47808 */ /* 0x000fc40006800000 */
[----:B------:R-:W-:Y:S01]  /*ad30*/  ISETP.GE.AND P5, PT, R4, R202, PT ;  /* 0x000000ca0400720c */ /* 0x000fe20003fa6270 */
[----:B------:R-:W-:Y:S01]  /*ad40*/  VIADD R4, R28, 0xffffff71 ;  /* 0xffffff711c047836 */ /* 0x000fe20000000000 */
[----:B------:R-:W-:-:S03]  /*ad50*/  FSEL R7, R7, -INF , !P6 ;  /* 0xff80000007077808 */ /* 0x000fc60007000000 */
[----:B------:R-:W3:Y:S01]  /*ad60*/  MUFU.TANH R6, R6 ;  /* 0x0000000600067308 */ /* 0x000ee20000002400 */
[-C--:B------:R-:W-:Y:S02]  /*ad70*/  ISETP.GT.AND P6, PT, R204, R4.reuse, PT ;  /* 0x00000004cc00720c */ /* 0x080fe40003fc4270 */
[----:B------:R-:W-:Y:S01]  /*ad80*/  FSEL R147, R7, -INF , !P5 ;  /* 0xff80000007937808 */ /* 0x000fe20006800000 */
[----:B------:R-:W-:Y:S01]  /*ad90*/  FMUL.FTZ R7, R162, UR4 ;  /* 0x00000004a2077c20 */ /* 0x000fe20008410000 */
[----:B------:R-:W-:Y:S02]  /*ada0*/  ISETP.GE.AND P5, PT, R4, R203, PT ;  /* 0x000000cb0400720c */ /* 0x000fe40003fa6270 */
[----:B-1----:R-:W-:Y:S02]  /*adb0*/  FSEL R3, R3, -INF , !P6 ;  /* 0xff80000003037808 */ /* 0x002fe40007000000 */
[----:B------:R-:W-:Y:S02]  /*adc0*/  ISETP.GT.AND P6, PT, R29, R4, PT ;  /* 0x000000041d00720c */ /* 0x000fe40003fc4270 */
[----:B------:R-:W-:Y:S01]  /*add0*/  FSEL R162, R3, -INF , !P5 ;  /* 0xff80000003a27808 */ /* 0x000fe20006800000 */
[----:B------:R-:W-:Y:S01]  /*ade0*/  VIADD R3, R28, 0xffffff78 ;  /* 0xffffff781c037836 */ /* 0x000fe20000000000 */
[----:B------:R-:W-:Y:S01]  /*adf0*/  ISETP.GE.AND P5, PT, R4, R202, PT ;  /* 0x000000ca0400720c */ /* 0x000fe20003fa6270 */
[----:B------:R-:W-:Y:S01]  /*ae00*/  VIADD R28, R28, 0xffffff79 ;  /* 0xffffff791c1c7836 */ /* 0x000fe20000000000 */
[----:B--2---:R-:W-:Y:S01]  /*ae10*/  FSEL R5, R5, -INF , !P6 ;  /* 0xff80000005057808 */ /* 0x004fe20007000000 */
[----:B------:R-:W1:Y:S01]  /*ae20*/  MUFU.TANH R4, R7 ;  /* 0x0000000700047308 */ /* 0x000e620000002400 */
[----:B------:R-:W-:-:S02]  /*ae30*/  ISETP.GT.AND P6, PT, R204, R3, PT ;  /* 0x00000003cc00720c */ /* 0x000fc40003fc4270 */
[----:B------:R-:W-:Y:S02]  /*ae40*/  FSEL R145, R5, -INF , !P5 ;  /* 0xff80000005917808 */ /* 0x000fe40006800000 */
[C---:B------:R-:W-:Y:S02]  /*ae50*/  ISETP.GE.AND P5, PT, R3.reuse, R203, PT ;  /* 0x000000cb0300720c */ /* 0x040fe40003fa6270 */
[----:B---3--:R-:W-:Y:S01]  /*ae60*/  FSEL R6, R6, -INF , !P6 ;  /* 0xff80000006067808 */ /* 0x008fe20007000000 */
[----:B------:R2:W3:Y:S01]  /*ae70*/  MUFU.TANH R5, R161 ;  /* 0x000000a100057308 */ /* 0x0004e20000002400 */
[----:B------:R-:W-:Y:S02]  /*ae80*/  ISETP.GE.AND P6, PT, R3, R202, PT ;  /* 0x000000ca0300720c */ /* 0x000fe40003fc6270 */
[----:B------:R-:W-:Y:S02]  /*ae90*/  FSEL R146, R6, -INF , !P5 ;  /* 0xff80000006927808 */ /* 0x000fe40006800000 */
[----:B------:R-:W-:-:S04]  /*aea0*/  ISETP.GT.AND P5, PT, R29, R3, PT ;  /* 0x000000031d00720c */ /* 0x000fc80003fa4270 */
[----:B-1----:R-:W-:Y:S02]  /*aeb0*/  FSEL R4, R4, -INF , !P5 ;  /* 0xff80000004047808 */ /* 0x002fe40006800000 */
[-C--:B------:R-:W-:Y:S02]  /*aec0*/  ISETP.GT.AND P5, PT, R204, R28.reuse, PT ;  /* 0x0000001ccc00720c */ /* 0x080fe40003fa4270 */
[----:B--2---:R-:W-:Y:S02]  /*aed0*/  FSEL R161, R4, -INF , !P6 ;  /* 0xff80000004a17808 */ /* 0x004fe40007000000 */
[----:B------:R-:W-:Y:S02]  /*aee0*/  ISETP.GE.AND P6, PT, R28, R203, PT ;  /* 0x000000cb1c00720c */ /* 0x000fe40003fc6270 */
[----:B---3--:R-:W-:Y:S02]  /*aef0*/  FSEL R5, R5, -INF , !P5 ;  /* 0xff80000005057808 */ /* 0x008fe40006800000 */
        /* <DEDUP_REMOVED lines=54> */
.L_x_539:
[----:B------:R3:W-:Y:S02]  /*b260*/  STS.128 [R209+0x11000], RZ ;  /* 0x011000ffd1007388 */ /* 0x0007e40000000c00 */
.L_x_540:
[----:B------:R-:W-:Y:S05]  /*b270*/  BSYNC.RECONVERGENT B0 ;  /* 0x0000000000007941 */ /* 0x000fea0003800200 */
.L_x_538:
[----:B------:R-:W0:Y:S02]  /*b280*/  LDGDEPBAR ;  /* 0x00000000000079af */ /* 0x000e240000000000 */
.L_x_537:
        /* <DEDUP_REMOVED lines=19> */
[----:B------:R-:W5:Y:S01]  /*b3c0*/  SHFL.BFLY PT, R5, R6, 0x2, 0x1f ;  /* 0x0c401f0006057f89 */ /* 0x000f6200000e0000 */
[----:B------:R-:W-:-:S03]  /*b3d0*/  LEA R159, R191, UR5, 0x1 ;  /* 0x00000005bf9f7c11 */ /* 0x000fc6000f8e08ff */
[----:B------:R-:W2:Y:S01]  /*b3e0*/  SHFL.BFLY PT, R4, R7, 0x2, 0x1f ;  /* 0x0c401f0007047f89 */ /* 0x000ea200000e0000 */
[----:B------:R-:W-:Y:S02]  /*b3f0*/  IADD3 R155, PT, PT, R159, 0x12040, RZ ;  /* 0x000120409f9b7810 */ /* 0x000fe40007ffe0ff */
[----:B------:R-:W-:Y:S01]  /*b400*/  IADD3 R156, PT, PT, R154, R159, RZ ;  /* 0x0000009f9a9c7210 */ /* 0x000fe20007ffe0ff */
[----:B-1----:R-:W-:Y:S04]  /*b410*/  LDSM.16.MT88.4 R12, [R159+0x12000] ;  /* 0x012000009f0c783b */ /* 0x002fe80000004200 */
[----:B------:R-:W-:Y:S01]  /*b420*/  LDSM.16.MT88.4 R20, [R156+0x12000] ;  /* 0x012000009c14783b */ /* 0x000fe20000004200 */
[----:B-----5:R-:W-:Y:S02]  /*b430*/  FMNMX.FTZ R5, R6, R5, !PT ;  /* 0x0000000506057209 */ /* 0x020fe40007810000 */
[----:B--2---:R-:W-:-:S03]  /*b440*/  FMNMX.FTZ R4, R7, R4, !PT ;  /* 0x0000000407047209 */ /* 0x004fc60007810000 */
[----:B------:R-:W1:Y:S04]  /*b450*/  SHFL.BFLY PT, R132, R5, 0x1, 0x1f ;  /* 0x0c201f0005847f89 */ /* 0x000e6800000e0000 */
[----:B------:R-:W2:Y:S01]  /*b460*/  SHFL.BFLY PT, R3, R4, 0x1, 0x1f ;  /* 0x0c201f0004037f89 */ /* 0x000ea200000e0000 */
[----:B-1----:R-:W-:-:S04]  /*b470*/  FMNMX.FTZ R132, R5, R132, !PT ;  /* 0x0000008405847209 */ /* 0x002fc80007810000 */
[C---:B------:R-:W-:Y:S01]  /*b480*/  FSETP.NEU.FTZ.AND P3, PT, R132.reuse, -INF , PT ;  /* 0xff8000008400780b */ /* 0x040fe20003f7d000 */
[----:B----4-:R-:W-:Y:S01]  /*b490*/  FMUL.FTZ R163, R132, UR4 ;  /* 0x0000000484a37c20 */ /* 0x010fe20008410000 */
[----:B--2---:R-:W-:Y:S02]  /*b4a0*/  FMNMX.FTZ R3, R4, R3, !PT ;  /* 0x0000000304037209 */ /* 0x004fe40007810000 */
[----:B------:R-:W-:Y:S02]  /*b4b0*/  FSEL R5, R132, RZ, P3 ;  /* 0x000000ff84057208 */ /* 0x000fe40001800000 */
[C---:B------:R-:W-:Y:S01]  /*b4c0*/  FSETP.NEU.FTZ.AND P1, PT, R3.reuse, -INF , PT ;  /* 0xff8000000300780b */ /* 0x040fe20003f3d000 */
[----:B------:R-:W-:Y:S01]  /*b4d0*/  FMUL.FTZ R158, R3, UR4 ;  /* 0x00000004039e7c20 */ /* 0x000fe20008410000 */
[----:B------:R-:W-:Y:S01]  /*b4e0*/  FSEL R163, R163, RZ, P3 ;  /* 0x000000ffa3a37208 */ /* 0x000fe20001800000 */
[----:B------:R-:W-:Y:S01]  /*b4f0*/  FADD.FTZ R4, R186, -R5 ;  /* 0x80000005ba047221 */ /* 0x000fe20000010000 */
[----:B------:R-:W-:-:S02]  /*b500*/  FSEL R5, R3, RZ, P1 ;  /* 0x000000ff03057208 */ /* 0x000fc40000800000 */
[----:B------:R-:W-:Y:S01]  /*b510*/  FSEL R158, R158, RZ, P1 ;  /* 0x000000ff9e9e7208 */ /* 0x000fe20000800000 */
[----:B------:R-:W-:Y:S01]  /*b520*/  FMUL.FTZ R153, R4, UR4 ;  /* 0x0000000404997c20 */ /* 0x000fe20008410000 */
[----:B------:R-:W-:Y:S01]  /*b530*/  FFMA.FTZ R148, R30, UR4, -R163 ;  /* 0x000000041e947c23 */ /* 0x000fe200080108a3 */
[----:B------:R-:W-:Y:S01]  /*b540*/  FADD.FTZ R5, R184, -R5 ;  /* 0x80000005b8057221 */ /* 0x000fe20000010000 */
[--C-:B------:R-:W-:Y:S01]  /*b550*/  FFMA.FTZ R135, R32, UR4, -R163.reuse ;  /* 0x0000000420877c23 */ /* 0x100fe200080108a3 */
[--C-:B------:R-:W-:Y:S01]  /*b560*/  FFMA.FTZ R150, R31, UR4, -R158.reuse ;  /* 0x000000041f967c23 */ /* 0x100fe2000801089e */
[--C-:B------:R-:W-:Y:S01]  /*b570*/  FFMA.FTZ R151, R33, UR4, -R158.reuse ;  /* 0x0000000421977c23 */ /* 0x100fe2000801089e */
[----:B------:R-:W-:Y:S01]  /*b580*/  FMUL.FTZ R16, R5, UR4 ;  /* 0x0000000405107c20 */ /* 0x000fe20008410000 */
[----:B------:R-:W1:Y:S01]  /*b590*/  MUFU.EX2 R153, R153 ;  /* 0x0000009900997308 */ /* 0x000e620000000800 */
[--C-:B------:R-:W-:Y:S01]  /*b5a0*/  FFMA.FTZ R152, R24, UR4, -R163.reuse ;  /* 0x0000000418987c23 */ /* 0x100fe200080108a3 */
[--C-:B------:R-:W-:Y:S01]  /*b5b0*/  FFMA.FTZ R149, R26, UR4, -R163.reuse ;  /* 0x000000041a957c23 */ /* 0x100fe200080108a3 */
[--C-:B------:R-:W-:Y:S01]  /*b5c0*/  FFMA.FTZ R134, R25, UR4, -R158.reuse ;  /* 0x0000000419867c23 */ /* 0x100fe2000801089e */
[--C-:B------:R-:W-:Y:S01]  /*b5d0*/  FFMA.FTZ R133, R27, UR4, -R158.reuse ;  /* 0x000000041b857c23 */ /* 0x100fe2000801089e */
[--C-:B------:R-:W-:Y:S01]  /*b5e0*/  FFMA.FTZ R160, R178, UR4, -R163.reuse ;  /* 0x00000004b2a07c23 */ /* 0x100fe200080108a3 */
[--C-:B------:R-:W-:Y:S01]  /*b5f0*/  FFMA.FTZ R165, R176, UR4, -R163.reuse ;  /* 0x00000004b0a57c23 */ /* 0x100fe200080108a3 */
[--C-:B------:R-:W-:Y:S01]  /*b600*/  FFMA.FTZ R166, R138, UR4, -R163.reuse ;  /* 0x000000048aa67c23 */ /* 0x100fe200080108a3 */
[----:B------:R2:W4:Y:S01]  /*b610*/  MUFU.EX2 R2, R16 ;  /* 0x0000001000027308 */ /* 0x0005220000000800 */
        /* <DEDUP_REMOVED lines=16> */
[----:B--2---:R-:W-:Y:S01]  /*b720*/  IADD3 R16, PT, PT, R159, 0x12000, RZ ;  /* 0x000120009f107810 */ /* 0x004fe20007ffe0ff */
[-C--:B----4-:R-:W-:Y:S01]  /*b730*/  FMUL.FTZ R34, R106, R2.reuse ;  /* 0x000000026a227220 */ /* 0x090fe20000410000 */
[-C--:B------:R-:W-:Y:S01]  /*b740*/  FMUL.FTZ R35, R107, R2.reuse ;  /* 0x000000026b237220 */ /* 0x080fe20000410000 */
[-C--:B------:R-:W-:Y:S01]  /*b750*/  FMUL.FTZ R26, R114, R2.reuse ;  /* 0x00000002721a7220 */ /* 0x080fe20000410000 */
[----:B------:R-:W-:Y:S01]  /*b760*/  @P2 IADD3 R155, PT, PT, R16, -0x40, RZ ;  /* 0xffffffc0109b2810 */ /* 0x000fe20007ffe0ff */
[----:B------:R-:W-:Y:S01]  /*b770*/  LDSM.16.MT88.4 R104, [R156+0x14000] ;  /* 0x014000009c68783b */ /* 0x000fe20000004200 */
[-C--:B------:R-:W-:Y:S01]  /*b780*/  FMUL.FTZ R27, R115, R2.reuse ;  /* 0x00000002731b7220 */ /* 0x080fe20000410000 */
[----:B------:R-:W-:Y:S01]  /*b790*/  MUFU.EX2 R148, R148 ;  /* 0x0000009400947308 */ /* 0x000fe20000000800 */
[-C--:B------:R-:W-:Y:S01]  /*b7a0*/  FMUL.FTZ R110, R110, R2.reuse ;  /* 0x000000026e6e7220 */ /* 0x080fe20000410000 */
[----:B------:R-:W2:Y:S01]  /*b7b0*/  LDSM.16.MT88.4 R28, [R155] ;  /* 0x000000009b1c783b */ /* 0x000ea20000004200 */
[-C--:B------:R-:W-:Y:S01]  /*b7c0*/  FMUL.FTZ R111, R111, R2.reuse ;  /* 0x000000026f6f7220 */ /* 0x080fe20000410000 */
[-C--:B------:R-:W-:Y:S01]  /*b7d0*/  FMUL.FTZ R45, R45, R153.reuse ;  /* 0x000000992d2d7220 */ /* 0x080fe20000410000 */
[-C--:B------:R-:W-:Y:S01]  /*b7e0*/  FMUL.FTZ R46, R46, R2.reuse ;  /* 0x000000022e2e7220 */ /* 0x080fe20000410000 */
[----:B------:R-:W-:Y:S01]  /*b7f0*/  FMUL.FTZ R47, R47, R2 ;  /* 0x000000022f2f7220 */ /* 0x000fe20000410000 */
[-C--:B------:R-:W-:Y:S01]  /*b800*/  FMUL.FTZ R48, R48, R153.reuse ;  /* 0x0000009930307220 */ /* 0x080fe20000410000 */
[----:B------:R-:W4:Y:S01]  /*b810*/  MUFU.EX2 R135, R135 ;  /* 0x0000008700877308 */ /* 0x000f220000000800 */
[----:B-1----:R-:W-:Y:S01]  /*b820*/  F2FP.BF16.F32.PACK_AB R4, R149, R152 ;  /* 0x000000989504723e */ /* 0x002fe200000010ff */
[----:B------:R-:W-:Y:S01]  /*b830*/  FMUL.FTZ R49, R49, R153 ;  /* 0x0000009931317220 */ /* 0x000fe20000410000 */
[-C--:B------:R-:W-:Y:S01]  /*b840*/  FMUL.FTZ R50, R50, R2.reuse ;  /* 0x0000000232327220 */ /* 0x080fe20000410000 */
[-C--:B------:R-:W-:Y:S01]  /*b850*/  FMUL.FTZ R51, R51, R2.reuse ;  /* 0x0000000233337220 */ /* 0x080fe20000410000 */
[----:B------:R-:W-:Y:S01]  /*b860*/  IADD3 R154, PT, PT, R154, R155, RZ ;  /* 0x0000009b9a9a7210 */ /* 0x000fe20007ffe0ff */
[----:B------:R-:W1:Y:S01]  /*b870*/  LDSM.16.MT88.4 R112, [R155+0x2000] ;  /* 0x002000009b70783b */ /* 0x000e620000004200 */
[-C--:B------:R-:W-:Y:S01]  /*b880*/  FMUL.FTZ R16, R120, R153.reuse ;  /* 0x0000009978107220 */ /* 0x080fe20000410000 */
[----:B------:R-:W-:Y:S01]  /*b890*/  MUFU.EX2 R134, R134 ;  /* 0x0000008600867308 */ /* 0x000fe20000000800 */
[-C--:B------:R-:W-:Y:S01]  /*b8a0*/  FMUL.FTZ R17, R121, R153.reuse ;  /* 0x0000009979117220 */ /* 0x080fe20000410000 */
[-C--:B------:R-:W-:Y:S01]  /*b8b0*/  FMUL.FTZ R18, R122, R2.reuse ;  /* 0x000000027a127220 */ /* 0x080fe20000410000 */
[-C--:B------:R-:W-:Y:S01]  /*b8c0*/  FMUL.FTZ R19, R123, R2.reuse ;  /* 0x000000027b137220 */ /* 0x080fe20000410000 */
[-C--:B------:R-:W-:Y:S01]  /*b8d0*/  FMUL.FTZ R116, R116, R153.reuse ;  /* 0x0000009974747220 */ /* 0x080fe20000410000 */
[----:B------:R-:W-:Y:S01]  /*b8e0*/  LDSM.16.MT88.4 R120, [R154] ;  /* 0x000000009a78783b */ /* 0x000fe20000004200 */
[-C--:B------:R-:W-:Y:S01]  /*b8f0*/  FMUL.FTZ R117, R117, R153.reuse ;  /* 0x0000009975757220 */ /* 0x080fe20000410000 */
[----:B------:R-:W-:Y:S01]  /*b900*/  FMUL.FTZ R118, R118, R2 ;  /* 0x0000000276767220 */ /* 0x000fe20000410000 */
[----:B------:R-:W5:Y:S01]  /*b910*/  MUFU.EX2 R133, R133 ;  /* 0x0000008500857308 */ /* 0x000f620000000800 */
[----:B----4-:R-:W-:Y:S01]  /*b920*/  F2FP.BF16.F32.PACK_AB R6, R135, R148 ;  /* 0x000000948706723e */ /* 0x010fe200000010ff */
[-C--:B------:R-:W-:Y:S01]  /*b930*/  FMUL.FTZ R119, R119, R2.reuse ;  /* 0x0000000277777220 */ /* 0x080fe20000410000 */
[-C--:B------:R-:W-:Y:S01]  /*b940*/  FMUL.FTZ R52, R52, R153.reuse ;  /* 0x0000009934347220 */ /* 0x080fe20000410000 */
[-C--:B------:R-:W-:Y:S01]  /*b950*/  FMUL.FTZ R53, R53, R153.reuse ;  /* 0x0000009935357220 */ /* 0x080fe20000410000 */
        /* <DEDUP_REMOVED lines=11> */
[----:B------:R-:W4:Y:S01]  /*ba10*/  MUFU.EX2 R151, R151 ;  /* 0x0000009700977308 */ /* 0x000f220000000800 */
[----:B-----5:R-:W-:Y:S01]  /*ba20*/  F2FP.BF16.F32.PACK_AB R5, R133, R134 ;  /* 0x000000868505723e */ /* 0x020fe200000010ff */
        /* <DEDUP_REMOVED lines=14> */
[----:B------:R-:W-:Y:S01]  /*bb10*/  FMUL.FTZ R102, R102, R2 ;  /* 0x0000000266667220 */ /* 0x000fe20000410000 */
[----:B----4-:R-:W-:Y:S01]  /*bb20*/  F2FP.BF16.F32.PACK_AB R7, R151, R150 ;  /* 0x000000969707723e */ /* 0x010fe200000010ff */
        /* <DEDUP_REMOVED lines=18> */
[----:B------:R-:W4:Y:S01]  /*bc50*/  MUFU.EX2 R165, R165 ;  /* 0x000000a500a57308 */ /* 0x000f220000000800 */
        /* <DEDUP_REMOVED lines=28> */
[----:B------:R-:W3:Y:S01]  /*be20*/  LDSM.16.MT88.4 R116, [R159+0x14000] ;  /* 0x014000009f74783b */ /* 0x000ee20000004200 */
[-C--:B------:R-:W-:Y:S01]  /*be30*/  FMUL.FTZ R93, R93, R153.reuse ;  /* 0x000000995d5d7220 */ /* 0x080fe20000410000 */
[-C--:B------:R-:W-:Y:S01]  /*be40*/  FMUL.FTZ R94, R94, R2.reuse ;  /* 0x000000025e5e7220 */ /* 0x080fe20000410000 */
[----:B------:R-:W4:Y:S01]  /*be50*/  MUFU.EX2 R169, R169 ;  /* 0x000000a900a97308 */ /* 0x000f220000000800 */
        /* <DEDUP_REMOVED lines=10> */
[--C-:B------:R-:W-:Y:S01]  /*bf00*/  FFMA.FTZ R172, R142, UR4, -R163.reuse ;  /* 0x000000048eac7c23 */ /* 0x100fe200080108a3 */
[C---:B------:R-:W-:Y:S01]  /*bf10*/  HMMA.16816.F32.BF16 R56, R4.reuse, R114, R56 ;  /* 0x000000720438723c */ /* 0x040fe20000041838 */
[----:B------:R-:W1:Y:S01]  /*bf20*/  LDSM.16.MT88.4 R112, [R156+0x16000] ;  /* 0x016000009c70783b */ /* 0x000e620000004200 */
[--C-:B------:R-:W-:Y:S01]  /*bf30*/  FFMA.FTZ R174, R141, UR4, -R158.reuse ;  /* 0x000000048dae7c23 */ /* 0x100fe2000801089e */
[--C-:B------:R-:W-:Y:S01]  /*bf40*/  FFMA.FTZ R181, R143, UR4, -R158.reuse ;  /* 0x000000048fb57c23 */ /* 0x100fe2000801089e */
[----:B------:R-:W4:Y:S01]  /*bf50*/  MUFU.EX2 R171, R171 ;  /* 0x000000ab00ab7308 */ /* 0x000f220000000800 */
[--C-:B------:R-:W-:Y:S01]  /*bf60*/  FFMA.FTZ R175, R175, UR4, -R158.reuse ;  /* 0x00000004afaf7c23 */ /* 0x100fe2000801089e */
[--C-:B------:R-:W-:Y:S01]  /*bf70*/  FFMA.FTZ R178, R173, UR4, -R158.reuse ;  /* 0x00000004adb27c23 */ /* 0x100fe2000801089e */
[----:B------:R-:W-:Y:S01]  /*bf80*/  LDSM.16.MT88.4 R140, [R159+0x13000] ;  /* 0x013000009f8c783b */ /* 0x000fe20000004200 */
[C---:B--2---:R-:W-:Y:S01]  /*bf90*/  HMMA.16816.F32.BF16 R60, R4.reuse, R108, R60 ;  /* 0x0000006c043c723c */ /* 0x044fe2000004183c */
[--C-:B------:R-:W-:Y:S01]  /*bfa0*/  FFMA.FTZ R173, R162, UR4, -R163.reuse ;  /* 0x00000004a2ad7c23 */ /* 0x100fe200080108a3 */
[--C-:B------:R-:W-:Y:S01]  /*bfb0*/  FFMA.FTZ R164, R164, UR4, -R163.reuse ;  /* 0x00000004a4a47c23 */ /* 0x100fe200080108a3 */
[--C-:B------:R-:W-:Y:S01]  /*bfc0*/  FFMA.FTZ R162, R146, UR4, -R163.reuse ;  /* 0x0000000492a27c23 */ /* 0x100fe200080108a3 */
[----:B------:R-:W-:Y:S01]  /*bfd0*/  MUFU.EX2 R176, R176 ;  /* 0x000000b000b07308 */ /* 0x000fe20000000800 */
[--C-:B------:R-:W-:Y:S01]  /*bfe0*/  FFMA.FTZ R180, R147, UR4, -R158.reuse ;  /* 0x0000000493b47c23 */ /* 0x100fe2000801089e */
[--C-:B------:R-:W-:Y:S01]  /*bff0*/  FFMA.FTZ R183, R145, UR4, -R158.reuse ;  /* 0x0000000491b77c23 */ /* 0x100fe2000801089e */
[--C-:B------:R-:W-:Y:S01]  /*c000*/  FFMA.FTZ R161, R161, UR4, -R158.reuse ;  /* 0x00000004a1a17c23 */ /* 0x100fe2000801089e */
[C---:B------:R-:W-:Y:S01]  /*c010*/  HMMA.16816.F32.BF16 R64, R4.reuse, R110, R64 ;  /* 0x0000006e0440723c */ /* 0x040fe20000041840 */
[----:B------:R-:W2:Y:S01]  /*c020*/  LDSM.16.MT88.4 R108, [R155+0x4000] ;  /* 0x004000009b6c783b */ /* 0x000ea20000004200 */
[----:B------:R-:W-:Y:S01]  /*c030*/  FFMA.FTZ R163, R144, UR4, -R163 ;  /* 0x0000000490a37c23 */ /* 0x000fe200080108a3 */
[----:B------:R-:W-:Y:S01]  /*c040*/  FFMA.FTZ R158, R157, UR4, -R158 ;  /* 0x000000049d9e7c23 */ /* 0x000fe2000801089e */
[----:B------:R-:W-:Y:S01]  /*c050*/  MUFU.EX2 R177, R177 ;  /* 0x000000b100b17308 */ /* 0x000fe20000000800 */
[----:B------:R-:W-:Y:S01]  /*c060*/  FFMA.FTZ R152, R219, R153, R152 ;  /* 0x00000099db987223 */ /* 0x000fe20000010098 */
[----:B------:R-:W-:Y:S01]  /*c070*/  FFMA.FTZ R2, R217, R2, R134 ;  /* 0x00000002d9027223 */ /* 0x000fe20000010086 */
[----:B------:R-:W-:Y:S01]  /*c080*/  LDSM.16.MT88.4 R144, [R159+0x15800] ;  /* 0x015800009f90783b */ /* 0x000fe20000004200 */
[----:B-----5:R-:W-:Y:S01]  /*c090*/  HMMA.16816.F32.BF16 R68, R4, R104, R68 ;  /* 0x000000680444723c */ /* 0x020fe20000041844 */
[----:B------:R-:W-:Y:S01]  /*c0a0*/  FADD.FTZ R149, R149, R152 ;  /* 0x0000009895957221 */ /* 0x000fe20000010000 */
[----:B------:R-:W-:-:S02]  /*c0b0*/  FADD.FTZ R133, R133, R2 ;  /* 0x0000000285857221 */ /* 0x000fc40000010000 */
[----:B------:R-:W-:Y:S01]  /*c0c0*/  MUFU.EX2 R172, R172 ;  /* 0x000000ac00ac7308 */ /* 0x000fe20000000800 */
[----:B------:R-:W-:Y:S01]  /*c0d0*/  FADD.FTZ R148, R148, R149 ;  /* 0x0000009594947221 */ /* 0x000fe20000010000 */
[----:B------:R-:W-:Y:S02]  /*c0e0*/  FADD.FTZ R150, R150, R133 ;  /* 0x0000008596967221 */ /* 0x000fe40000010000 */
[C---:B------:R-:W-:Y:S01]  /*c0f0*/  HMMA.16816.F32.BF16 R72, R4.reuse, R106, R72 ;  /* 0x0000006a0448723c */ /* 0x040fe20000041848 */
[----:B------:R-:W5:Y:S01]  /*c100*/  LDSM.16.MT88.4 R104, [R154+0x4000] ;  /* 0x004000009a68783b */ /* 0x000f620000004200 */
[----:B------:R-:W-:Y:S01]  /*c110*/  FADD.FTZ R135, R135, R148 ;  /* 0x0000009487877221 */ /* 0x000fe20000010000 */
[----:B------:R-:W-:Y:S01]  /*c120*/  FADD.FTZ R151, R151, R150 ;  /* 0x0000009697977221 */ /* 0x000fe20000010000 */
[----:B------:R-:W-:Y:S04]  /*c130*/  MUFU.EX2 R179, R179 ;  /* 0x000000b300b37308 */ /* 0x000fe80000000800 */
[C---:B------:R-:W-:Y:S04]  /*c140*/  HMMA.16816.F32.BF16 R32, R4.reuse, R120, R32 ;  /* 0x000000780420723c */ /* 0x040fe80000041820 */
[----:B------:R-:W4:Y:S04]  /*c150*/  MUFU.EX2 R174, R174 ;  /* 0x000000ae00ae7308 */ /* 0x000f280000000800 */
[C---:B------:R-:W-:Y:S01]  /*c160*/  HMMA.16816.F32.BF16 R100, R4.reuse, R122, R100 ;  /* 0x0000007a0464723c */ /* 0x040fe20000041864 */
[----:B------:R-:W4:Y:S03]  /*c170*/  LDSM.16.MT88.4 R120, [R159+0x14800] ;  /* 0x014800009f78783b */ /* 0x000f260000004200 */
[----:B------:R-:W4:Y:S04]  /*c180*/  MUFU.EX2 R181, R181 ;  /* 0x000000b500b57308 */ /* 0x000f280000000800 */
[C---:B---3--:R-:W-:Y:S04]  /*c190*/  HMMA.16816.F32.BF16 R36, R4.reuse, R116, R36 ;  /* 0x000000740424723c */ /* 0x048fe80000041824 */
[----:B------:R-:W-:Y:S04]  /*c1a0*/  MUFU.EX2 R175, R175 ;  /* 0x000000af00af7308 */ /* 0x000fe80000000800 */
[C---:B------:R-:W-:Y:S01]  /*c1b0*/  HMMA.16816.F32.BF16 R40, R4.reuse, R118, R40 ;  /* 0x000000760428723c */ /* 0x040fe20000041828 */
[----:B------:R-:W-:Y:S03]  /*c1c0*/  LDSM.16.MT88.4 R116, [R156+0x14800] ;  /* 0x014800009c74783b */ /* 0x000fe60000004200 */
[----:B------:R-:W3:Y:S04]  /*c1d0*/  MUFU.EX2 R178, R178 ;  /* 0x000000b200b27308 */ /* 0x000ee80000000800 */
[C---:B------:R-:W-:Y:S04]  /*c1e0*/  HMMA.16816.F32.BF16 R8, R4.reuse, R12, R8 ;  /* 0x0000000c0408723c */ /* 0x040fe80000041808 */
[----:B------:R-:W-:Y:S04]  /*c1f0*/  MUFU.EX2 R164, R164 ;  /* 0x000000a400a47308 */ /* 0x000fe80000000800 */
[C---:B------:R-:W-:Y:S01]  /*c200*/  HMMA.16816.F32.BF16 R12, R4.reuse, R14, R124 ;  /* 0x0000000e040c723c */ /* 0x040fe2000004187c */
[----:B------:R-:W-:Y:S03]  /*c210*/  LDSM.16.MT88.4 R124, [R154+0x800] ;  /* 0x000800009a7c783b */ /* 0x000fe60000004200 */
[----:B------:R-:W3:Y:S04]  /*c220*/  MUFU.EX2 R173, R173 ;  /* 0x000000ad00ad7308 */ /* 0x000ee80000000800 */
        /* <DEDUP_REMOVED lines=9> */
[----:B------:R-:W3:Y:S04]  /*c2c0*/  MUFU.EX2 R183, R183 ;  /* 0x000000b700b77308 */ /* 0x000ee80000000800 */
[C---:B-----5:R-:W-:Y:S04]  /*c2d0*/  HMMA.16816.F32.BF16 R92, R4.reuse, R104, R92 ;  /* 0x00000068045c723c */ /* 0x060fe8000004185c */
[----:B------:R-:W-:Y:S04]  /*c2e0*/  MUFU.EX2 R161, R161 ;  /* 0x000000a100a17308 */ /* 0x000fe80000000800 */
[----:B------:R-:W-:Y:S01]  /*c2f0*/  HMMA.16816.F32.BF16 R4, R4, R106, R96 ;  /* 0x0000006a0404723c */ /* 0x000fe20000041860 */
[----:B----4-:R-:W-:Y:S01]  /*c300*/  F2FP.BF16.F32.PACK_AB R96, R165, R160 ;  /* 0x000000a0a560723e */ /* 0x010fe200000010ff */
[----:B------:R-:W-:Y:S01]  /*c310*/  LDSM.16.MT88.4 R104, [R154+0x2800] ;  /* 0x002800009a68783b */ /* 0x000fe20000004200 */
[----:B------:R-:W-:Y:S01]  /*c320*/  F2FP.BF16.F32.PACK_AB R97, R169, R168 ;  /* 0x000000a8a961723e */ /* 0x000fe200000010ff */
[----:B------:R-:W4:Y:S01]  /*c330*/  MUFU.EX2 R158, R158 ;  /* 0x0000009e009e7308 */ /* 0x000f220000000800 */
        /* <DEDUP_REMOVED lines=12> */
[----:B------:R-:W5:Y:S01]  /*c400*/  LDSM.16.MT88.4 R120, [R156+0x16800] ;  /* 0x016800009c78783b */ /* 0x000f620000004200 */
[----:B------:R-:W-:-:S04]  /*c410*/  FADD.FTZ R2, R174, R171 ;  /* 0x000000abae027221 */ /* 0x000fc80000010000 */
[----:B------:R-:W-:Y:S02]  /*c420*/  FADD.FTZ R2, R181, R2 ;  /* 0x00000002b5027221 */ /* 0x000fe40000010000 */
        /* <DEDUP_REMOVED lines=23> */
[----:B------:R-:W4:Y:S07]  /*c5a0*/  LDSM.16.MT88.4 R104, [R154+0x3000] ;  /* 0x003000009a68783b */ /* 0x000f2e0000004200 */
[C---:B-1----:R-:W-:Y:S08]  /*c5b0*/  HMMA.16816.F32.BF16 R68, R96.reuse, R112, R68 ;  /* 0x000000706044723c */ /* 0x042ff00000041844 */
[C---:B------:R-:W-:Y:S01]  /*c5c0*/  HMMA.16816.F32.BF16 R72, R96.reuse, R114, R72 ;  /* 0x000000726048723c */ /* 0x040fe20000041848 */
[----:B------:R-:W-:Y:S07]  /*c5d0*/  LDSM.16.MT88.4 R112, [R155+0x3000] ;  /* 0x003000009b70783b */ /* 0x000fee0000004200 */
[C---:B---3--:R-:W-:Y:S08]  /*c5e0*/  HMMA.16816.F32.BF16 R84, R96.reuse, R116, R84 ;  /* 0x000000746054723c */ /* 0x048ff00000041854 */
        /* <DEDUP_REMOVED lines=13> */
[C---:B-----5:R-:W-:Y:S08]  /*c6c0*/  HMMA.16816.F32.BF16 R36, R108.reuse, R120, R36 ;  /* 0x000000786c24723c */ /* 0x060ff00000041824 */
[C---:B------:R-:W-:Y:S01]  /*c6d0*/  HMMA.16816.F32.BF16 R40, R108.reuse, R122, R40 ;  /* 0x0000007a6c28723c */ /* 0x040fe20000041828 */
[----:B------:R-:W2:Y:S07]  /*c6e0*/  LDSM.16.MT88.4 R120, [R156+0x17000] ;  /* 0x017000009c78783b */ /* 0x000eae0000004200 */
[C---:B----4-:R-:W-:Y:S08]  /*c6f0*/  HMMA.16816.F32.BF16 R60, R108.reuse, R104, R60 ;  /* 0x000000686c3c723c */ /* 0x050ff0000004183c */
        /* <DEDUP_REMOVED lines=74> */
.L_x_532:
[----:B------:R-:W-:-:S12]  /*cba0*/  UIADD3 UR20, UPT, UPT, UR16, -0x1, URZ ;  /* 0xffffffff10147890 */ /* 0x000fd8000fffe0ff */
.L_x_541:
        /* <DEDUP_REMOVED lines=34> */
.L_x_545:
[----:B------:R-:W1:Y:S01]  /*cdd0*/  LDC.64 R4, c[0x0][0x3b8] ;  /* 0x0000ee00ff047b82 */ /* 0x000e620000000a00 */
[----:B------:R-:W-:Y:S06]  /*cde0*/  UIADD3 UR8, UPT, UPT, UR20, -0x1, URZ ;  /* 0xffffffff14087890 */ /* 0x000fec000fffe0ff */
[----:B-1----:R-:W-:Y:S04]  /*cdf0*/  IMAD.WIDE.U32 R12, R4, UR8, RZ ;  /* 0x00000008040c7c25 */ /* 0x002fe8000f8e00ff */
[----:B------:R-:W-:Y:S01]  /*ce00*/  IMAD R8, R5, UR8, R13 ;  /* 0x0000000805087c24 */ /* 0x000fe2000f8e020d */
[C---:B------:R-:W-:Y:S01]  /*ce10*/  LEA R10, P3, R12.reuse, R208, 0x7 ;  /* 0x000000d00c0a7211 */ /* 0x040fe200078638ff */
[C---:B------:R-:W-:Y:S03]  /*ce20*/  IMAD.SHL.U32 R3, R12.reuse, 0x40, RZ ;  /* 0x000000400c037824 */ /* 0x040fe600078e00ff */
[--C-:B------:R-:W-:Y:S02]  /*ce30*/  LEA.HI.X R11, R12, R207, R8.reuse, 0x7, P3 ;  /* 0x000000cf0c0b7211 */ /* 0x100fe400018f3c08 */
[----:B------:R-:W-:Y:S02]  /*ce40*/  ISETP.GE.AND P3, PT, R188, UR9, PT ;  /* 0x00000009bc007c0c */ /* 0x000fe4000bf66270 */
[----:B------:R-:W-:Y:S02]  /*ce50*/  LEA R3, P4, R4, R3, 0x5 ;  /* 0x0000000304037211 */ /* 0x000fe400078828ff */
[----:B------:R-:W-:Y:S04]  /*ce60*/  SHF.L.U64.HI R6, R12, 0x6, R8 ;  /* 0x000000060c067819 */ /* 0x000fe80000010208 */
[----:B------:R-:W-:Y:S02]  /*ce70*/  LEA.HI.X R6, R4, R6, R5, 0x5, P4 ;  /* 0x0000000604067211 */ /* 0x000fe400020f2c05 */
        /* <DEDUP_REMOVED lines=34> */
.L_x_543:
        /* <DEDUP_REMOVED lines=24> */
[C---:B------:R-:W-:Y:S02]  /*d220*/  LOP3.LUT R213, R188.reuse, 0x80, RZ, 0xfc, !PT ;  /* 0x00000080bcd57812 */ /* 0x040fe400078efcff */
[----:B------:R-:W-:Y:S02]  /*d230*/  LEA.HI.X R33, R33, R205, R34, 0x1, P0 ;  /* 0x000000cd21217211 */ /* 0x000fe400000f0c22 */
[----:B------:R-:W-:Y:S01]  /*d240*/  ISETP.GE.AND P0, PT, R213, UR9, PT ;  /* 0x00000009d5007c0c */ /* 0x000fe2000bf06270 */
[----:B------:R-:W-:Y:S01]  /*d250*/  @P3 STS.128 [R209+0x12000], RZ ;  /* 0x012000ffd1003388 */ /* 0x000fe20000000c00 */
[----:B------:R-:W-:Y:S02]  /*d260*/  LOP3.LUT R134, R188, 0x1c0, R183, 0xf8, !PT ;  /* 0x000001c0bc867812 */ /* 0x000fe400078ef8b7 */
[----:B------:R-:W-:Y:S02]  /*d270*/  LOP3.LUT R3, R189, 0x8, RZ, 0xc0, !PT ;  /* 0x00000008bd037812 */ /* 0x000fe400078ec0ff */
[----:B------:R-:W-:Y:S02]  /*d280*/  LOP3.LUT R133, R134, 0x8, R187, 0x78, !PT ;  /* 0x0000000886857812 */ /* 0x000fe400078e78bb */
[----:B------:R-:W-:Y:S01]  /*d290*/  LOP3.LUT R3, R132, R134, R3, 0xf6, !PT ;  /* 0x0000008684037212 */ /* 0x000fe200078ef603 */
[----:B------:R-:W-:Y:S01]  /*d2a0*/  @!PT LDS RZ, [RZ] ;  /* 0x00000000fffff984 */ /* 0x000fe20000000800 */
[----:B------:R-:W-:Y:S01]  /*d2b0*/  @!PT LDS RZ, [RZ] ;  /* 0x00000000fffff984 */ /* 0x000fe20000000800 */
[----:B------:R-:W-:Y:S01]  /*d2c0*/  @!PT LDS RZ, [RZ] ;  /* 0x00000000fffff984 */ /* 0x000fe20000000800 */
[----:B------:R-:W-:Y:S01]  /*d2d0*/  @!P1 LDGSTS.E.BYPASS.LTC128B.128 [R209+0x14000], desc[UR24][R176.64+0x80] ;  /* 0x14000080b0d19fae */ /* 0x000fe2000b981a18 */
[----:B------:R-:W-:Y:S01]  /*d2e0*/  LOP3.LUT P2, RZ, R187, 0x4, RZ, 0xc0, !PT ;  /* 0x00000004bbff7812 */ /* 0x000fe2000784c0ff */
[----:B------:R-:W-:Y:S01]  /*d2f0*/  IMAD R196, R133, 0x2, R182 ;  /* 0x0000000285c47824 */ /* 0x000fe200078e02b6 */
[----:B------:R-:W-:Y:S02]  /*d300*/  LEA R198, R3, UR5, 0x1 ;  /* 0x0000000503c67c11 */ /* 0x000fe4000f8e08ff */
[----:B------:R-:W-:Y:S01]  /*d310*/  SEL R3, R184, 0xffffffc0, !P2 ;  /* 0xffffffc0b8037807 */ /* 0x000fe20005000000 */
[----:B------:R-:W-:Y:S02]  /*d320*/  VIADD R192, R196, UR5 ;  /* 0x00000005c4c07c36 */ /* 0x000fe40008000000 */
[----:B------:R-:W-:Y:S01]  /*d330*/  @P1 STS.128 [R209+0x14000], RZ ;  /* 0x014000ffd1001388 */ /* 0x000fe20000000c00 */
[--C-:B------:R-:W-:Y:S02]  /*d340*/  IMAD.IADD R195, R181, 0x1, R198.reuse ;  /* 0x00000001b5c37824 */ /* 0x100fe400078e02c6 */
[C---:B------:R-:W-:Y:S02]  /*d350*/  IMAD.IADD R193, R192.reuse, 0x1, R181 ;  /* 0x00000001c0c17824 */ /* 0x040fe400078e02b5 */
[----:B------:R-:W-:Y:S02]  /*d360*/  IMAD.IADD R194, R3, 0x1, R198 ;  /* 0x0000000103c27824 */ /* 0x000fe400078e02c6 */
[----:B------:R-:W-:Y:S01]  /*d370*/  IMAD.IADD R192, R192, 0x1, R3 ;  /* 0x00000001c0c07824 */ /* 0x000fe200078e0203 */
[----:B------:R-:W-:Y:S01]  /*d380*/  @!PT LDS RZ, [RZ] ;  /* 0x00000000fffff984 */ /* 0x000fe20000000800 */
[----:B------:R-:W-:Y:S01]  /*d390*/  @!PT LDS RZ, [RZ] ;  /* 0x00000000fffff984 */ /* 0x000fe20000000800 */
[----:B------:R-:W-:Y:S01]  /*d3a0*/  @!PT LDS RZ, [RZ] ;  /* 0x00000000fffff984 */ /* 0x000fe20000000800 */
[----:B------:R-:W-:Y:S01]  /*d3b0*/  @!P0 LDGSTS.E.BYPASS.LTC128B.128 [R209+0x16000], desc[UR24][R176.64+0x100] ;  /* 0x16000100b0d18fae */ /* 0x000fe2000b981a18 */
[C---:B------:R-:W-:Y:S02]  /*d3c0*/  IMAD.IADD R191, R181.reuse, 0x1, R194 ;  /* 0x00000001b5bf7824 */ /* 0x040fe400078e02c2 */
[----:B------:R-:W-:Y:S05]  /*d3d0*/  IMAD.IADD R3, R181, 0x1, R192 ;  /* 0x00000001b5037824 */ /* 0x000fea00078e02c0 */
[----:B------:R-:W-:Y:S08]  /*d3e0*/  @P0 STS.128 [R209+0x16000], RZ ;  /* 0x016000ffd1000388 */ /* 0x000ff00000000c00 */
[----:B------:R-:W-:Y:S01]  /*d3f0*/  @!PT LDS RZ, [RZ] ;  /* 0x00000000fffff984 */ /* 0x000fe20000000800 */
[----:B------:R-:W-:Y:S01]  /*d400*/  @!PT LDS RZ, [RZ] ;  /* 0x00000000fffff984 */ /* 0x000fe20000000800 */
[----:B------:R-:W-:Y:S01]  /*d410*/  @!PT LDS RZ, [RZ] ;  /* 0x00000000fffff984 */ /* 0x000fe20000000800 */
[----:B------:R-:W-:Y:S08]  /*d420*/  @!P3 LDGSTS.E.BYPASS.LTC128B.128 [R209+0x13000], desc[UR24][R32.64] ;  /* 0x1300000020d1bfae */ /* 0x000ff0000b981a18 */
        /* <DEDUP_REMOVED lines=9> */
[----:B------:R1:W-:Y:S08]  /*d4c0*/  @!P0 LDGSTS.E.BYPASS.LTC128B.128 [R209+0x17000], desc[UR24][R32.64+0x100] ;  /* 0x1700010020d18fae */ /* 0x0003f0000b981a18 */
[----:B------:R-:W-:Y:S08]  /*d4d0*/  @P0 STS.128 [R209+0x17000], RZ ;  /* 0x017000ffd1000388 */ /* 0x000ff00000000c00 */
[----:B------:R-:W-:Y:S08]  /*d4e0*/  LDSM.16.M88.4 R132, [R198] ;  /* 0x00000000c684783b */ /* 0x000ff00000000200 */
[----:B------:R-:W2:Y:S08]  /*d4f0*/  LDSM.16.M88.4 R136, [R196+UR5+0xc000] ;  /* 0x00c00005c488783b */ /* 0x000eb00008000200 */
[----:B------:R-:W3:Y:S08]  /*d500*/  LDSM.16.M88.4 R140, [R196+UR5+0xc800] ;  /* 0x00c80005c48c783b */ /* 0x000ef00008000200 */
[----:B------:R-:W4:Y:S08]  /*d510*/  LDSM.16.M88.4 R144, [R196+UR5+0xd000] ;  /* 0x00d00005c490783b */ /* 0x000f300008000200 */
[----:B------:R-:W0:Y:S08]  /*d520*/  LDGDEPBAR ;  /* 0x00000000000079af */ /* 0x000e300000000000 */
[----:B------:R-:W5:Y:S08]  /*d530*/  LDSM.16.M88.4 R148, [R196+UR5+0xd800] ;  /* 0x00d80005c494783b */ /* 0x000f700008000200 */
[----:B------:R-:W-:Y:S01]  /*d540*/  LDSM.16.M88.4 R152, [R195] ;  /* 0x00000000c398783b */ /* 0x000fe20000000200 */
[C---:B--2---:R-:W-:Y:S07]  /*d550*/  HMMA.16816.F32.BF16 R4, R132.reuse, R136, RZ ;  /* 0x000000888404723c */ /* 0x044fee00000418ff */
[----:B------:R-:W2:Y:S01]  /*d560*/  LDSM.16.M88.4 R156, [R193+0xc000] ;  /* 0x00c00000c19c783b */ /* 0x000ea20000000200 */
[C---:B------:R-:W-:Y:S07]  /*d570*/  HMMA.16816.F32.BF16 R8, R132.reuse, R138, RZ ;  /* 0x0000008a8408723c */ /* 0x040fee00000418ff */
[----:B------:R-:W2:Y:S01]  /*d580*/  LDSM.16.M88.4 R160, [R193+0xc800] ;  /* 0x00c80000c1a0783b */ /* 0x000ea20000000200 */
        /* <DEDUP_REMOVED lines=10> */
[----:B-1----:R-:W-:Y:S07]  /*d630*/  HMMA.16816.F32.BF16 R32, R132, R150, RZ ;  /* 0x000000968420723c */ /* 0x002fee00000418ff */
[----:B------:R-:W1:Y:S01]  /*d640*/  LDSM.16.M88.4 R132, [R192+0xc800] ;  /* 0x00c80000c084783b */ /* 0x000e620000000200 */
[C---:B--2---:R-:W-:Y:S07]  /*d650*/  HMMA.16816.F32.BF16 R4, R152.reuse, R156, R4 ;  /* 0x0000009c9804723c */ /* 0x044fee0000041804 */
[----:B------:R-:W2:Y:S01]  /*d660*/  LDSM.16.M88.4 R144, [R192+0xd800] ;  /* 0x00d80000c090783b */ /* 0x000ea20000000200 */
[C---:B------:R-:W-:Y:S07]  /*d670*/  HMMA.16816.F32.BF16 R8, R152.reuse, R158, R8 ;  /* 0x0000009e9808723c */ /* 0x040fee0000041808 */
[----:B------:R-:W-:Y:S01]  /*d680*/  LDSM.16.M88.4 R148, [R191] ;  /* 0x00000000bf94783b */ /* 0x000fe20000000200 */
[C---:B------:R-:W-:Y:S07]  /*d690*/  HMMA.16816.F32.BF16 R12, R152.reuse, R160, R12 ;  /* 0x000000a0980c723c */ /* 0x040fee000004180c */
[----:B------:R-:W5:Y:S01]  /*d6a0*/  LDSM.16.M88.4 R156, [R3+0xc000] ;  /* 0x00c00000039c783b */ /* 0x000f620000000200 */
        /* <DEDUP_REMOVED lines=12> */
[----:B------:R-:W4:Y:S07]  /*d770*/  LDSM.16.M88.4 R172, [R196+UR5+0xe000] ;  /* 0x00e00005c4ac783b */ /* 0x000f2e0008000200 */
[C---:B-1----:R-:W-:Y:S08]  /*d780*/  HMMA.16816.F32.BF16 R12, R168.reuse, R132, R12 ;  /* 0x00000084a80c723c */ /* 0x042ff0000004180c */
[C---:B------:R-:W-:Y:S01]  /*d790*/  HMMA.16816.F32.BF16 R16, R168.reuse, R134, R16 ;  /* 0x00000086a810723c */ /* 0x040fe20000041810 */
[----:B------:R-:W1:Y:S07]  /*d7a0*/  LDSM.16.M88.4 R132, [R196+UR5+0xe800] ;  /* 0x00e80005c484783b */ /* 0x000e6e0008000200 */
[C---:B------:R-:W-:Y:S08]  /*d7b0*/  HMMA.16816.F32.BF16 R20, R168.reuse, R140, R20 ;  /* 0x0000008ca814723c */ /* 0x040ff00000041814 */
[C---:B------:R-:W-:Y:S01]  /*d7c0*/  HMMA.16816.F32.BF16 R24, R168.reuse, R142, R24 ;  /* 0x0000008ea818723c */ /* 0x040fe20000041818 */
[----:B------:R-:W1:Y:S07]  /*d7d0*/  LDSM.16.M88.4 R140, [R196+UR5+0xf000] ;  /* 0x00f00005c48c783b */ /* 0x000e6e0008000200 */
[C---:B--2---:R-:W-:Y:S08]  /*d7e0*/  HMMA.16816.F32.BF16 R28, R168.reuse, R144, R28 ;  /* 0x00000090a81c723c */ /* 0x044ff0000004181c */
[----:B------:R-:W-:Y:S01]  /*d7f0*/  HMMA.16816.F32.BF16 R32, R168, R146, R32 ;  /* 0x00000092a820723c */ /* 0x000fe20000041820 */
[----:B------:R-:W2:Y:S07]  /*d800*/  LDSM.16.M88.4 R144, [R196+UR5+0xf800] ;  /* 0x00f80005c490783b */ /* 0x000eae0008000200 */
[C---:B-----5:R-:W-:Y:S01]  /*d810*/  HMMA.16816.F32.BF16 R4, R148.reuse, R156, R4 ;  /* 0x0000009c9404723c */ /* 0x060fe20000041804 */
[----:B------:R-:W5:Y:S07]  /*d820*/  LDSM.16.M88.4 R168, [R195+0x4000] ;  /* 0x00400000c3a8783b */ /* 0x000f6e0000000200 */
        /* <DEDUP_REMOVED lines=15> */
[C---:B-1----:R-:W-:Y:S08]  /*d920*/  HMMA.16816.F32.BF16 R12, R164.reuse, R132, R12 ;  /* 0x00000084a40c723c */ /* 0x042ff0000004180c */
[C---:B------:R-:W-:Y:S01]  /*d930*/  HMMA.16816.F32.BF16 R16, R164.reuse, R134, R16 ;  /* 0x00000086a410723c */ /* 0x040fe20000041810 */
[----:B------:R-:W1:Y:S07]  /*d940*/  LDSM.16.M88.4 R132, [R192+0xe800] ;  /* 0x00e80000c084783b */ /* 0x000e6e0000000200 */
[C---:B------:R-:W-:Y:S08]  /*d950*/  HMMA.16816.F32.BF16 R20, R164.reuse, R140, R20 ;  /* 0x0000008ca414723c */ /* 0x040ff00000041814 */
[C---:B------:R-:W-:Y:S01]  /*d960*/  HMMA.16816.F32.BF16 R24, R164.reuse, R142, R24 ;  /* 0x0000008ea418723c */ /* 0x040fe20000041818 */
[----:B------:R-:W1:Y:S07]  /*d970*/  LDSM.16.M88.4 R140, [R192+0xf000] ;  /* 0x00f00000c08c783b */ /* 0x000e6e0000000200 */
[C---:B--2---:R-:W-:Y:S08]  /*d980*/  HMMA.16816.F32.BF16 R28, R164.reuse, R144, R28 ;  /* 0x00000090a41c723c */ /* 0x044ff0000004181c */
[----:B------:R-:W-:Y:S01]  /*d990*/  HMMA.16816.F32.BF16 R32, R164, R146, R32 ;  /* 0x00000092a420723c */ /* 0x000fe20000041820 */
[----:B------:R-:W2:Y:S07]  /*d9a0*/  LDSM.16.M88.4 R144, [R192+0xf800] ;  /* 0x00f80000c090783b */ /* 0x000eae0000000200 */
        /* <DEDUP_REMOVED lines=14> */
[----:B------:R-:W-:Y:S07]  /*da90*/  LDSM.16.M88.4 R168, [R196+UR5+0x10000] ;  /* 0x01000005c4a8783b */ /* 0x000fee0008000200 */
[C---:B------:R-:W-:Y:S01]  /*daa0*/  HMMA.16816.F32.BF16 R8, R156.reuse, R162, R8 ;  /* 0x000000a29c08723c */ /* 0x040fe20000041808 */
[----:B------:R-:W4:Y:S07]  /*dab0*/  LDSM.16.M88.4 R160, [R198+0x8000] ;  /* 0x00800000c6a0783b */ /* 0x000f2e0000000200 */
        /* <DEDUP_REMOVED lines=10> */
[----:B------:R-:W-:Y:S07]  /*db60*/  LDSM.16.M88.4 R156, [R195+0x8000] ;  /* 0x00800000c39c783b */ /* 0x000fee0000000200 */
[C---:B------:R-:W-:Y:S01]  /*db70*/  HMMA.16816.F32.BF16 R8, R164.reuse, R174, R8 ;  /* 0x000000aea408723c */ /* 0x040fe20000041808 */
[----:B------:R-:W5:Y:S07]  /*db80*/  LDSM.16.M88.4 R172, [R193+0x10000] ;  /* 0x01000000c1ac783b */ /* 0x000f6e0000000200 */
        /* <DEDUP_REMOVED lines=34> */
[C---:B-1----:R-:W-:Y:S08]  /*ddb0*/  HMMA.16816.F32.BF16 R12, R164.reuse, R132, R12 ;  /* 0x00000084a40c723c */ /* 0x042ff0000004180c */
[C---:B------:R-:W-:Y:S01]  /*ddc0*/  HMMA.16816.F32.BF16 R16, R164.reuse, R134, R16 ;  /* 0x00000086a410723c */ /* 0x040fe20000041810 */
[----:B------:R-:W1:Y:S07]  /*ddd0*/  LDSM.16.M88.4 R132, [R3+0x10800] ;  /* 0x010800000384783b */ /* 0x000e6e0000000200 */
[C---:B------:R-:W-:Y:S08]  /*dde0*/  HMMA.16816.F32.BF16 R20, R164.reuse, R140, R20 ;  /* 0x0000008ca414723c */ /* 0x040ff00000041814 */
[C---:B------:R-:W-:Y:S08]  /*ddf0*/  HMMA.16816.F32.BF16 R24, R164.reuse, R142, R24 ;  /* 0x0000008ea418723c */ /* 0x040ff00000041818 */
[C---:B--2---:R-:W-:Y:S08]  /*de00*/  HMMA.16816.F32.BF16 R28, R164.reuse, R144, R28 ;  /* 0x00000090a41c723c */ /* 0x044ff0000004181c */
[----:B------:R-:W-:Y:S08]  /*de10*/  HMMA.16816.F32.BF16 R32, R164, R146, R32 ;  /* 0x00000092a420723c */ /* 0x000ff00000041820 */
[C---:B-----5:R-:W-:Y:S01]  /*de20*/  HMMA.16816.F32.BF16 R4, R160.reuse, R176, R4 ;  /* 0x000000b0a004723c */ /* 0x060fe20000041804 */
[----:B------:R-:W-:Y:S04]  /*de30*/  IMAD.U32 R176, RZ, RZ, UR20 ;  /* 0x00000014ffb07e24 */ /* 0x000fe8000f8e00ff */
[----:B------:R-:W-:Y:S03]  /*de40*/  IMAD R176, R176, 0x40, R199 ;  /* 0x00000040b0b07824 */ /* 0x000fe600078e02c7 */
[C---:B------:R-:W-:Y:S03]  /*de50*/  HMMA.16816.F32.BF16 R8, R160.reuse, R178, R8 ;  /* 0x000000b2a008723c */ /* 0x040fe60000041808 */
[-C--:B------:R-:W-:Y:S01]  /*de60*/  ISETP.GT.AND P5, PT, R204, R176.reuse, PT ;  /* 0x000000b0cc00720c */ /* 0x080fe20003fa4270 */
[C---:B------:R-:W-:Y:S01]  /*de70*/  VIADD R228, R176.reuse, 0x1 ;  /* 0x00000001b0e47836 */ /* 0x040fe20000000000 */
[----:B------:R-:W-:Y:S01]  /*de80*/  ISETP.GT.AND P4, PT, R197, R176, PT ;  /* 0x000000b0c500720c */ /* 0x000fe20003f84270 */
[C---:B------:R-:W-:Y:S01]  /*de90*/  VIADD R227, R176.reuse, 0x8 ;  /* 0x00000008b0e37836 */ /* 0x040fe20000000000 */
[----:B------:R-:W-:Y:S01]  /*dea0*/  ISETP.GE.AND P6, PT, R176, R203, PT ;  /* 0x000000cbb000720c */ /* 0x000fe20003fc6270 */
[C---:B-1----:R-:W-:Y:S03]  /*deb0*/  HMMA.16816.F32.BF16 R12, R160.reuse, R132, R12 ;  /* 0x00000084a00c723c */ /* 0x042fe6000004180c */
[----:B------:R-:W-:Y:S01]  /*dec0*/  FMUL.FTZ R177, R4, UR6 ;  /* 0x0000000604b17c20 */ /* 0x000fe20008410000 */
[----:B------:R-:W-:Y:S01]  /*ded0*/  FMUL.FTZ R178, R5, UR6 ;  /* 0x0000000605b27c20 */ /* 0x000fe20008410000 */
[----:B------:R-:W-:Y:S01]  /*dee0*/  FMUL.FTZ R179, R6, UR6 ;  /* 0x0000000606b37c20 */ /* 0x000fe20008410000 */
[----:B------:R-:W-:Y:S01]  /*def0*/  FMUL.FTZ R191, R7, UR6 ;  /* 0x0000000607bf7c20 */ /* 0x000fe20008410000 */
[----:B------:R-:W-:Y:S01]  /*df00*/  VIADD R226, R176, 0x9 ;  /* 0x00000009b0e27836 */ /* 0x000fe20000000000 */
[C---:B------:R-:W-:Y:S01]  /*df10*/  HMMA.16816.F32.BF16 R16, R160.reuse, R134, R16 ;  /* 0x00000086a010723c */ /* 0x040fe20000041810 */
[----:B------:R-:W1:Y:S01]  /*df20*/  LDSM.16.M88.4 R132, [R3+0x11800] ;  /* 0x011800000384783b */ /* 0x000e620000000200 */
[----:B------:R-:W-:Y:S04]  /*df30*/  DEPBAR.LE SB0, 0x0 ;  /* 0x000080000000791a */ /* 0x000fe80000000000 */
[----:B------:R-:W2:Y:S01]  /*df40*/  MUFU.TANH R177, R177 ;  /* 0x000000b100b17308 */ /* 0x000ea20000002400 */
[----:B------:R-:W-:Y:S01]  /*df50*/  FMUL.FTZ R220, R8, UR6 ;  /* 0x0000000608dc7c20 */ /* 0x000fe20008410000 */
[C---:B------:R-:W-:Y:S05]  /*df60*/  HMMA.16816.F32.BF16 R20, R160.reuse, R136, R20 ;  /* 0x00000088a014723c */ /* 0x040fea0000041814 */
[----:B------:R-:W-:Y:S01]  /*df70*/  FMUL.FTZ R221, R9, UR6 ;  /* 0x0000000609dd7c20 */ /* 0x000fe20008410000 */
[----:B------:R-:W-:Y:S01]  /*df80*/  BAR.SYNC.DEFER_BLOCKING 0x0 ;  /* 0x0000000000007b1d */ /* 0x000fe20000010000 */
[----:B------:R-:W-:Y:S01]  /*df90*/  FMUL.FTZ R222, R10, UR6 ;  /* 0x000000060ade7c20 */ /* 0x000fe20008410000 */
[----:B------:R-:W-:Y:S01]  /*dfa0*/  FMUL.FTZ R223, R11, UR6 ;  /* 0x000000060bdf7c20 */ /* 0x000fe20008410000 */
[----:B------:R-:W-:Y:S01]  /*dfb0*/  FMUL.FTZ R218, R13, UR6 ;  /* 0x000000060dda7c20 */ /* 0x000fe20008410000 */
[----:B------:R-:W-:Y:S01]  /*dfc0*/  FMUL.FTZ R216, R12, UR6 ;  /* 0x000000060cd87c20 */ /* 0x000fe20008410000 */
[----:B------:R-:W-:Y:S01]  /*dfd0*/  FMUL.FTZ R225, R15, UR6 ;  /* 0x000000060fe17c20 */ /* 0x000fe20008410000 */
[----:B------:R-:W-:Y:S01]  /*dfe0*/  FMUL.FTZ R224, R14, UR6 ;  /* 0x000000060ee07c20 */ /* 0x000fe20008410000 */
[----:B------:R-:W-:Y:S01]  /*dff0*/  FMUL.FTZ R230, R18, UR6 ;  /* 0x0000000612e67c20 */ /* 0x000fe20008410000 */
[----:B------:R-:W-:Y:S01]  /*e000*/  FMUL.FTZ R229, R19, UR6 ;  /* 0x0000000613e57c20 */ /* 0x000fe20008410000 */
[----:B--2---:R-:W-:Y:S01]  /*e010*/  FSEL R236, R177, -INF , !P5 ;  /* 0xff800000b1ec7808 */ /* 0x004fe20006800000 */
[----:B------:R-:W-:Y:S01]  /*e020*/  FMUL.FTZ R177, R16, UR6 ;  /* 0x0000000610b17c20 */ /* 0x000fe20008410000 */
[----:B------:R-:W-:Y:S01]  /*e030*/  ISETP.GT.AND P5, PT, R204, R228, PT ;  /* 0x000000e4cc00720c */ /* 0x000fe20003fa4270 */
[C---:B------:R-:W-:Y:S03]  /*e040*/  HMMA.16816.F32.BF16 R24, R160.reuse, R138, R24 ;  /* 0x0000008aa018723c */ /* 0x040fe60000041818 */
[----:B------:R-:W-:Y:S01]  /*e050*/  FSEL R236, R236, -INF , !P6 ;  /* 0xff800000ecec7808 */ /* 0x000fe20007000000 */
[C---:B------:R-:W-:Y:S01]  /*e060*/  VIADD R242, R176.reuse, 0x21 ;  /* 0x00000021b0f27836 */ /* 0x040fe20000000000 */
[----:B------:R-:W-:Y:S03]  /*e070*/  ISETP.GE.AND P6, PT, R176, R202, PT ;  /* 0x000000cab000720c */ /* 0x000fe60003fc6270 */
[C---:B-1----:R-:W-:Y:S01]  /*e080*/  HMMA.16816.F32.BF16 R28, R160.reuse, R132, R28 ;  /* 0x00000084a01c723c */ /* 0x042fe2000004181c */
[----:B------:R-:W1:Y:S10]  /*e090*/  MUFU.TANH R178, R178 ;  /* 0x000000b200b27308 */ /* 0x000e740000002400 */
[----:B------:R-:W-:Y:S01]  /*e0a0*/  FMUL.FTZ R244, R26, UR6 ;  /* 0x000000061af47c20 */ /* 0x000fe20008410000 */
[----:B------:R-:W-:Y:S01]  /*e0b0*/  HMMA.16816.F32.BF16 R32, R160, R134, R32 ;  /* 0x00000086a020723c */ /* 0x000fe20000041820 */
[----:B------:R-:W2:Y:S10]  /*e0c0*/  MUFU.TANH R179, R179 ;  /* 0x000000b300b37308 */ /* 0x000eb40000002400 */
[----:B------:R-:W3:Y:S01]  /*e0d0*/  MUFU.TANH R191, R191 ;  /* 0x000000bf00bf7308 */ /* 0x000ee20000002400 */
[----:B-1----:R-:W-:Y:S01]  /*e0e0*/  FSEL R178, R178, -INF , !P5 ;  /* 0xff800000b2b27808 */ /* 0x002fe20006800000 */
[----:B------:R-:W-:Y:S01]  /*e0f0*/  FMUL.FTZ R248, R29, UR6 ;  /* 0x000000061df87c20 */ /* 0x000fe20008410000 */
[----:B------:R-:W-:Y:S01]  /*e100*/  ISETP.GT.AND P5, PT, R197, R228, PT ;  /* 0x000000e4c500720c */ /* 0x000fe20003fa4270 */
[----:B------:R-:W-:Y:S06]  /*e110*/  FMUL.FTZ R247, R30, UR6 ;  /* 0x000000061ef77c20 */ /* 0x000fec0008410000 */
[----:B------:R-:W1:Y:S01]  /*e120*/  MUFU.TANH R220, R220 ;  /* 0x000000dc00dc7308 */ /* 0x000e620000002400 */
[----:B--2---:R-:W-:Y:S01]  /*e130*/  FSEL R241, R179, -INF , !P4 ;  /* 0xff800000b3f17808 */ /* 0x004fe20006000000 */
[----:B------:R-:W-:Y:S01]  /*e140*/  FMUL.FTZ R179, R17, UR6 ;  /* 0x0000000611b37c20 */ /* 0x000fe20008410000 */
[----:B------:R-:W-:Y:S01]  /*e150*/  ISETP.GT.AND P4, PT, R204, R227, PT ;  /* 0x000000e3cc00720c */ /* 0x000fe20003f84270 */
[----:B------:R-:W-:Y:S01]  /*e160*/  FMUL.FTZ R33, R33, UR6 ;  /* 0x0000000621217c20 */ /* 0x000fe20008410000 */
[----:B------:R-:W-:Y:S01]  /*e170*/  FSEL R241, R241, -INF , !P6 ;  /* 0xff800000f1f17808 */ /* 0x000fe20007000000 */
[----:B------:R-:W-:Y:S01]  /*e180*/  FMUL.FTZ R32, R32, UR6 ;  /* 0x0000000620207c20 */ /* 0x000fe20008410000 */
[----:B------:R-:W-:Y:S03]  /*e190*/  FMUL.FTZ R249, R34, UR6 ;  /* 0x0000000622f97c20 */ /* 0x000fe60008410000 */
[----:B------:R-:W2:Y:S01]  /*e1a0*/  MUFU.TANH R221, R221 ;  /* 0x000000dd00dd7308 */ /* 0x000ea20000002400 */
[----:B---3--:R-:W-:Y:S01]  /*e1b0*/  FSEL R239, R191, -INF , !P5 ;  /* 0xff800000bfef7808 */ /* 0x008fe20006800000 */
[----:B------:R-:W-:Y:S01]  /*e1c0*/  VIADD R191, R176, 0x11 ;  /* 0x00000011b0bf7836 */ /* 0x000fe20000000000 */
[-C--:B------:R-:W-:Y:S01]  /*e1d0*/  ISETP.GT.AND P5, PT, R204, R226.reuse, PT ;  /* 0x000000e2cc00720c */ /* 0x080fe20003fa4270 */
[----:B------:R-:W-:Y:S03]  /*e1e0*/  VIADD R34, R176, 0x38 ;  /* 0x00000038b0227836 */ /* 0x000fe60000000000 */
[----:B------:R-:W-:Y:S03]  /*e1f0*/  ISETP.GT.AND P6, PT, R204, R191, PT ;  /* 0x000000bfcc00720c */ /* 0x000fe60003fc4270 */
[----:B------:R-:W3:Y:S01]  /*e200*/  MUFU.TANH R222, R222 ;  /* 0x000000de00de7308 */ /* 0x000ee20000002400 */
[----:B-1----:R-:W-:Y:S02]  /*e210*/  FSEL R220, R220, -INF , !P4 ;  /* 0xff800000dcdc7808 */ /* 0x002fe40006000000 */
[----:B------:R-:W-:Y:S07]  /*e220*/  ISETP.GT.AND P4, PT, R197, R227, PT ;  /* 0x000000e3c500720c */ /* 0x000fee0003f84270 */
[----:B------:R-:W1:Y:S01]  /*e230*/  MUFU.TANH R223, R223 ;  /* 0x000000df00df7308 */ /* 0x000e620000002400 */
[----:B--2---:R-:W-:Y:S02]  /*e240*/  FSEL R221, R221, -INF , !P5 ;  /* 0xff800000dddd7808 */ /* 0x004fe40006800000 */
[----:B------:R-:W-:Y:S07]  /*e250*/  ISETP.GT.AND P5, PT, R197, R226, PT ;  /* 0x000000e2c500720c */ /* 0x000fee0003fa4270 */
[----:B------:R-:W2:Y:S01]  /*e260*/  MUFU.TANH R218, R218 ;  /* 0x000000da00da7308 */ /* 0x000ea20000002400 */
[----:B---3--:R-:W-:Y:S02]  /*e270*/  FSEL R243, R222, -INF , !P4 ;  /* 0xff800000def37808 */ /* 0x008fe40006000000 */
[-C--:B------:R-:W-:Y:S04]  /*e280*/  ISETP.GE.AND P4, PT, R228, R203.reuse, PT ;  /* 0x000000cbe400720c */ /* 0x080fe80003f86270 */
[----:B------:R-:W-:Y:S03]  /*e290*/  FSEL R234, R178, -INF , !P4 ;  /* 0xff800000b2ea7808 */ /* 0x000fe60006000000 */
[----:B------:R-:W3:Y:S01]  /*e2a0*/  MUFU.TANH R216, R216 ;  /* 0x000000d800d87308 */ /* 0x000ee20000002400 */
[----:B-1----:R-:W-:Y:S01]  /*e2b0*/  FSEL R223, R223, -INF , !P5 ;  /* 0xff800000dfdf7808 */ /* 0x002fe20006800000 */
[----:B------:R-:W-:Y:S01]  /*e2c0*/  FMUL.FTZ R178, R20, UR6 ;  /* 0x0000000614b27c20 */ /* 0x000fe20008410000 */
[----:B------:R-:W-:Y:S01]  /*e2d0*/  ISETP.GE.AND P5, PT, R228, R202, PT ;  /* 0x000000cae400720c */ /* 0x000fe20003fa6270 */
[----:B------:R-:W-:Y:S03]  /*e2e0*/  VIADD R228, R176, 0x10 ;  /* 0x00000010b0e47836 */ /* 0x000fe60000000000 */
[----:B------:R-:W-:Y:S03]  /*e2f0*/  FSEL R239, R239, -INF , !P5 ;  /* 0xff800000efef7808 */ /* 0x000fe60006800000 */
[----:B------:R-:W1:Y:S01]  /*e300*/  MUFU.TANH R225, R225 ;  /* 0x000000e100e17308 */ /* 0x000e620000002400 */
[-C--:B------:R-:W-:Y:S02]  /*e310*/  ISETP.GT.AND P4, PT, R204, R228.reuse, PT ;  /* 0x000000e4cc00720c */ /* 0x080fe40003f84270 */
[----:B--2---:R-:W-:Y:S02]  /*e320*/  FSEL R218, R218, -INF , !P6 ;  /* 0xff800000dada7808 */ /* 0x004fe40007000000 */
[----:B------:R-:W-:Y:S02]  /*e330*/  ISETP.GE.AND P6, PT, R227, R203, PT ;  /* 0x000000cbe300720c */ /* 0x000fe40003fc6270 */
[----:B------:R-:W-:Y:S03]  /*e340*/  ISETP.GT.AND P5, PT, R197, R228, PT ;  /* 0x000000e4c500720c */ /* 0x000fe60003fa4270 */
[----:B------:R-:W2:Y:S01]  /*e350*/  MUFU.TANH R224, R224 ;  /* 0x000000e000e07308 */ /* 0x000ea20000002400 */
[----:B---3--:R-:W-:Y:S01]  /*e360*/  FSEL R232, R216, -INF , !P4 ;  /* 0xff800000d8e87808 */ /* 0x008fe20006000000 */
[----:B------:R-:W-:Y:S01]  /*e370*/  FMUL.FTZ R216, R21, UR6 ;  /* 0x0000000615d87c20 */ /* 0x000fe20008410000 */
[----:B------:R-:W-:Y:S02]  /*e380*/  ISETP.GT.AND P4, PT, R197, R191, PT ;  /* 0x000000bfc500720c */ /* 0x000fe40003f84270 */
[----:B------:R-:W-:Y:S01]  /*e390*/  FSEL R240, R220, -INF , !P6 ;  /* 0xff800000dcf07808 */ /* 0x000fe20007000000 */
[----:B------:R-:W-:Y:S01]  /*e3a0*/  VIADD R220, R176, 0x19 ;  /* 0x00000019b0dc7836 */ /* 0x000fe20000000000 */
[CC--:B------:R-:W-:Y:S03]  /*e3b0*/  ISETP.GE.AND P6, PT, R226.reuse, R202.reuse, PT ;  /* 0x000000cae200720c */ /* 0x0c0fe60003fc6270 */
[----:B------:R3:W4:Y:S01]  /*e3c0*/  MUFU.TANH R222, R230 ;  /* 0x000000e600de7308 */ /* 0x0007220000002400 */
[----:B-1----:R-:W-:Y:S02]  /*e3d0*/  FSEL R225, R225, -INF , !P4 ;  /* 0xff800000e1e17808 */ /* 0x002fe40006000000 */
[-C--:B------:R-:W-:Y:S01]  /*e3e0*/  ISETP.GE.AND P4, PT, R226, R203.reuse, PT ;  /* 0x000000cbe200720c */ /* 0x080fe20003f86270 */
[----:B------:R-:W-:Y:S01]  /*e3f0*/  VIADD R226, R176, 0x18 ;  /* 0x00000018b0e27836 */ /* 0x000fe20000000000 */
[----:B------:R-:W-:Y:S02]  /*e400*/  FSEL R237, R223, -INF , !P6 ;  /* 0xff800000dfed7808 */ /* 0x000fe40007000000 */
[----:B------:R-:W-:Y:S03]  /*e410*/  FSEL R238, R221, -INF , !P4 ;  /* 0xff800000ddee7808 */ /* 0x000fe60006000000 */
[----:B------:R-:W1:Y:S01]  /*e420*/  MUFU.TANH R177, R177 ;  /* 0x000000b100b17308 */ /* 0x000e620000002400 */
[----:B--2---:R-:W-:Y:S02]  /*e430*/  FSEL R224, R224, -INF , !P5 ;  /* 0xff800000e0e07808 */ /* 0x004fe40006800000 */
[----:B------:R-:W-:Y:S01]  /*e440*/  ISETP.GE.AND P5, PT, R227, R202, PT ;  /* 0x000000cae300720c */ /* 0x000fe20003fa6270 */
[----:B------:R-:W-:Y:S01]  /*e450*/  FMUL.FTZ R227, R22, UR6 ;  /* 0x0000000616e37c20 */ /* 0x000fe20008410000 */
[C---:B------:R-:W-:Y:S02]  /*e460*/  ISETP.GT.AND P4, PT, R204.reuse, R226, PT ;  /* 0x000000e2cc00720c */ /* 0x040fe40003f84270 */
[----:B------:R-:W-:Y:S03]  /*e470*/  FSEL R243, R243, -INF , !P5 ;  /* 0xff800000f3f37808 */ /* 0x000fe60006800000 */
[----:B------:R-:W2:Y:S01]  /*e480*/  MUFU.TANH R179, R179 ;  /* 0x000000b300b37308 */ /* 0x000ea20000002400 */
[----:B------:R-:W-:Y:S01]  /*e490*/  ISETP.GT.AND P5, PT, R204, R220, PT ;  /* 0x000000dccc00720c */ /* 0x000fe20003fa4270 */
[----:B---3--:R-:W-:Y:S01]  /*e4a0*/  FMUL.FTZ R230, R23, UR6 ;  /* 0x0000000617e67c20 */ /* 0x008fe20008410000 */
[----:B------:R-:W-:Y:S04]  /*e4b0*/  ISETP.GT.AND P6, PT, R197, R226, PT ;  /* 0x000000e2c500720c */ /* 0x000fe80003fc4270 */
[----:B----4-:R-:W-:Y:S03]  /*e4c0*/  FSEL R221, R222, -INF , !P6 ;  /* 0xff800000dedd7808 */ /* 0x010fe60007000000 */
[----:B------:R-:W3:Y:S01]  /*e4d0*/  MUFU.TANH R229, R229 ;  /* 0x000000e500e57308 */ /* 0x000ee20000002400 */
[----:B-1----:R-:W-:Y:S01]  /*e4e0*/  FSEL R231, R177, -INF , !P4 ;  /* 0xff800000b1e77808 */ /* 0x002fe20006000000 */
[----:B------:R-:W-:Y:S01]  /*e4f0*/  FMUL.FTZ R177, R24, UR6 ;  /* 0x0000000618b17c20 */ /* 0x000fe20008410000 */
[----:B------:R-:W-:Y:S01]  /*e500*/  ISETP.GT.AND P4, PT, R197, R220, PT ;  /* 0x000000dcc500720c */ /* 0x000fe20003f84270 */
[----:B------:R-:W-:Y:S01]  /*e510*/  FMUL.FTZ R222, R25, UR6 ;  /* 0x0000000619de7c20 */ /* 0x000fe20008410000 */
[CC--:B------:R-:W-:Y:S05]  /*e520*/  ISETP.GE.AND P6, PT, R228.reuse, R202.reuse, PT ;  /* 0x000000cae400720c */ /* 0x0c0fea0003fc6270 */
[----:B------:R1:W-:Y:S01]  /*e530*/  MUFU.TANH R223, R230 ;  /* 0x000000e600df7308 */ /* 0x0003e20000002400 */
[----:B--2---:R-:W-:Y:S02]  /*e540*/  FSEL R179, R179, -INF , !P5 ;  /* 0xff800000b3b37808 */ /* 0x004fe40006800000 */
[-C--:B------:R-:W-:Y:S01]  /*e550*/  ISETP.GE.AND P5, PT, R228, R203.reuse, PT ;  /* 0x000000cbe400720c */ /* 0x080fe20003fa6270 */
[----:B------:R-:W-:Y:S01]  /*e560*/  FMUL.FTZ R228, R27, UR6 ;  /* 0x000000061be47c20 */ /* 0x000fe20008410000 */
[----:B------:R-:W-:Y:S02]  /*e570*/  FSEL R235, R224, -INF , !P6 ;  /* 0xff800000e0eb7808 */ /* 0x000fe40007000000 */
[----:B------:R-:W-:Y:S03]  /*e580*/  FSEL R232, R232, -INF , !P5 ;  /* 0xff800000e8e87808 */ /* 0x000fe60006800000 */
[----:B------:R-:W2:Y:S01]  /*e590*/  MUFU.TANH R178, R178 ;  /* 0x000000b200b27308 */ /* 0x000ea20000002400 */
[----:B---3--:R-:W-:Y:S02]  /*e5a0*/  FSEL R229, R229, -INF , !P4 ;  /* 0xff800000e5e57808 */ /* 0x008fe40006000000 */
[C---:B------:R-:W-:Y:S02]  /*e5b0*/  ISETP.GE.AND P4, PT, R191.reuse, R203, PT ;  /* 0x000000cbbf00720c */ /* 0x040fe40003f86270 */
[----:B------:R-:W-:Y:S01]  /*e5c0*/  ISETP.GE.AND P5, PT, R191, R202, PT ;  /* 0x000000cabf00720c */ /* 0x000fe20003fa6270 */
[----:B------:R-:W-:Y:S01]  /*e5d0*/  VIADD R191, R176, 0x20 ;  /* 0x00000020b0bf7836 */ /* 0x000fe20000000000 */
[-C--:B------:R-:W-:Y:S03]  /*e5e0*/  ISETP.GT.AND P6, PT, R204, R242.reuse, PT ;  /* 0x000000f2cc00720c */ /* 0x080fe60003fc4270 */
[----:B------:R-:W3:Y:S01]  /*e5f0*/  MUFU.TANH R216, R216 ;  /* 0x000000d800d87308 */ /* 0x000ee20000002400 */
[----:B-1----:R-:W-:Y:S02]  /*e600*/  FSEL R230, R218, -INF , !P4 ;  /* 0xff800000dae67808 */ /* 0x002fe40006000000 */
[-C--:B------:R-:W-:Y:S02]  /*e610*/  ISETP.GT.AND P4, PT, R204, R191.reuse, PT ;  /* 0x000000bfcc00720c */ /* 0x080fe40003f84270 */
[----:B------:R-:W-:Y:S01]  /*e620*/  FSEL R233, R225, -INF , !P5 ;  /* 0xff800000e1e97808 */ /* 0x000fe20006800000 */
[----:B------:R-:W-:Y:S01]  /*e630*/  FMUL.FTZ R225, R28, UR6 ;  /* 0x000000061ce17c20 */ /* 0x000fe20008410000 */
[C---:B------:R-:W-:Y:S03]  /*e640*/  ISETP.GT.AND P5, PT, R197.reuse, R191, PT ;  /* 0x000000bfc500720c */ /* 0x040fe60003fa4270 */
[----:B------:R1:W-:Y:S01]  /*e650*/  MUFU.TANH R224, R228 ;  /* 0x000000e400e07308 */ /* 0x0003e20000002400 */
[----:B--2---:R-:W-:Y:S02]  /*e660*/  FSEL R178, R178, -INF , !P4 ;  /* 0xff800000b2b27808 */ /* 0x004fe40006000000 */
[----:B------:R-:W-:Y:S04]  /*e670*/  ISETP.GT.AND P4, PT, R197, R242, PT ;  /* 0x000000f2c500720c */ /* 0x000fe80003f84270 */
[----:B------:R-:W-:Y:S03]  /*e680*/  FSEL R223, R223, -INF , !P4 ;  /* 0xff800000dfdf7808 */ /* 0x000fe60006000000 */
[----:B------:R-:W2:Y:S01]  /*e690*/  MUFU.TANH R227, R227 ;  /* 0x000000e300e37308 */ /* 0x000ea20000002400 */
[-C--:B------:R-:W-:Y:S02]  /*e6a0*/  ISETP.GE.AND P4, PT, R220, R203.reuse, PT ;  /* 0x000000cbdc00720c */ /* 0x080fe40003f86270 */
[----:B---3--:R-:W-:Y:S02]  /*e6b0*/  FSEL R216, R216, -INF , !P6 ;  /* 0xff800000d8d87808 */ /* 0x008fe40007000000 */
[CC--:B------:R-:W-:Y:S05]  /*e6c0*/  ISETP.GE.AND P6, PT, R226.reuse, R203.reuse, PT ;  /* 0x000000cbe200720c */ /* 0x0c0fea0003fc6270 */
[----:B------:R3:W-:Y:S01]  /*e6d0*/  MUFU.TANH R218, R244 ;  /* 0x000000f400da7308 */ /* 0x0007e20000002400 */
[----:B-1----:R-:W-:Y:S09]  /*e6e0*/  FSEL R228, R179, -INF , !P4 ;  /* 0xff800000b3e47808 */ /* 0x002ff20006000000 */
[----:B------:R-:W1:Y:S01]  /*e6f0*/  MUFU.TANH R177, R177 ;  /* 0x000000b100b17308 */ /* 0x000e620000002400 */
[----:B--2---:R-:W-:Y:S02]  /*e700*/  FSEL R227, R227, -INF , !P5 ;  /* 0xff800000e3e37808 */ /* 0x004fe40006800000 */
[-C--:B------:R-:W-:Y:S02]  /*e710*/  ISETP.GE.AND P5, PT, R226, R202.reuse, PT ;  /* 0x000000cae200720c */ /* 0x080fe40003fa6270 */
[----:B------:R-:W-:Y:S02]  /*e720*/  FSEL R226, R231, -INF , !P6 ;  /* 0xff800000e7e27808 */ /* 0x000fe40007000000 */
[----:B------:R-:W-:Y:S03]  /*e730*/  ISETP.GE.AND P6, PT, R220, R202, PT ;  /* 0x000000cadc00720c */ /* 0x000fe60003fc6270 */
[----:B------:R-:W2:Y:S01]  /*e740*/  MUFU.TANH R222, R222 ;  /* 0x000000de00de7308 */ /* 0x000ea20000002400 */
[----:B------:R-:W-:Y:S01]  /*e750*/  FSEL R221, R221, -INF , !P5 ;  /* 0xff800000dddd7808 */ /* 0x000fe20006800000 */
[C---:B------:R-:W-:Y:S01]  /*e760*/  VIADD R220, R176.reuse, 0x28 ;  /* 0x00000028b0dc7836 */ /* 0x040fe20000000000 */
[----:B------:R-:W-:Y:S01]  /*e770*/  FSEL R231, R229, -INF , !P6 ;  /* 0xff800000e5e77808 */ /* 0x000fe20007000000 */
[----:B---3--:R-:W-:Y:S03]  /*e780*/  VIADD R244, R176, 0x29 ;  /* 0x00000029b0f47836 */ /* 0x008fe60000000000 */
[C---:B------:R-:W-:Y:S03]  /*e790*/  ISETP.GT.AND P4, PT, R204.reuse, R220, PT ;  /* 0x000000dccc00720c */ /* 0x040fe60003f84270 */
[----:B------:R3:W-:Y:S01]  /*e7a0*/  MUFU.TANH R179, R248 ;  /* 0x000000f800b37308 */ /* 0x0007e20000002400 */
[-C--:B------:R-:W-:Y:S02]  /*e7b0*/  ISETP.GT.AND P5, PT, R204, R244.reuse, PT ;  /* 0x000000f4cc00720c */ /* 0x080fe40003fa4270 */
[----:B-1----:R-:W-:Y:S02]  /*e7c0*/  FSEL R246, R177, -INF , !P4 ;  /* 0xff800000b1f67808 */ /* 0x002fe40006000000 */
[C---:B------:R-:W-:Y:S02]  /*e7d0*/  ISETP.GT.AND P4, PT, R197.reuse, R244, PT ;  /* 0x000000f4c500720c */ /* 0x040fe40003f84270 */
[----:B------:R-:W-:Y:S03]  /*e7e0*/  ISETP.GT.AND P6, PT, R197, R220, PT ;  /* 0x000000dcc500720c */ /* 0x000fe60003fc4270 */
[----:B------:R-:W1:Y:S01]  /*e7f0*/  MUFU.TANH R225, R225 ;  /* 0x000000e100e17308 */ /* 0x000e620000002400 */
[----:B--2---:R-:W-:Y:S02]  /*e800*/  FSEL R245, R222, -INF , !P5 ;  /* 0xff800000def57808 */ /* 0x004fe40006800000 */
[-C--:B------:R-:W-:Y:S02]  /*e810*/  ISETP.GE.AND P5, PT, R191, R203.reuse, PT ;  /* 0x000000cbbf00720c */ /* 0x080fe40003fa6270 */
[----:B------:R-:W-:Y:S01]  /*e820*/  FSEL R177, R218, -INF , !P6 ;  /* 0xff800000dab17808 */ /* 0x000fe20007000000 */
[----:B------:R-:W-:Y:S01]  /*e830*/  FMUL.FTZ R218, R31, UR6 ;  /* 0x000000061fda7c20 */ /* 0x000fe20008410000 */
[-C--:B------:R-:W-:Y:S01]  /*e840*/  ISETP.GE.AND P6, PT, R191, R202.reuse, PT ;  /* 0x000000cabf00720c */ /* 0x080fe20003fc6270 */
[----:B------:R-:W-:Y:S01]  /*e850*/  VIADD R191, R176, 0x31 ;  /* 0x00000031b0bf7836 */ /* 0x000fe20000000000 */
[----:B---3--:R-:W-:Y:S01]  /*e860*/  FSEL R248, R224, -INF , !P4 ;  /* 0xff800000e0f87808 */ /* 0x008fe20006000000 */
[----:B------:R-:W2:Y:S01]  /*e870*/  MUFU.TANH R247, R247 ;  /* 0x000000f700f77308 */ /* 0x000ea20000002400 */
[----:B------:R-:W-:Y:S01]  /*e880*/  FSEL R224, R178, -INF , !P5 ;  /* 0xff800000b2e07808 */ /* 0x000fe20006800000 */
[----:B------:R-:W-:Y:S01]  /*e890*/  VIADD R178, R176, 0x30 ;  /* 0x00000030b0b27836 */ /* 0x000fe20000000000 */
[C---:B------:R-:W-:Y:S02]  /*e8a0*/  ISETP.GE.AND P4, PT, R242.reuse, R203, PT ;  /* 0x000000cbf200720c */ /* 0x040fe40003f86270 */
[----:B------:R-:W-:Y:S02]  /*e8b0*/  ISETP.GE.AND P5, PT, R242, R202, PT ;  /* 0x000000caf200720c */ /* 0x000fe40003fa6270 */
[----:B------:R-:W-:Y:S03]  /*e8c0*/  FSEL R222, R216, -INF , !P4 ;  /* 0xff800000d8de7808 */ /* 0x000fe60006000000 */
[----:B------:R3:W-:Y:S01]  /*e8d0*/  MUFU.TANH R242, R218 ;  /* 0x000000da00f27308 */ /* 0x0007e20000002400 */
[C---:B------:R-:W-:Y:S02]  /*e8e0*/  ISETP.GT.AND P4, PT, R204.reuse, R178, PT ;  /* 0x000000b2cc00720c */ /* 0x040fe40003f84270 */
[----:B------:R-:W-:Y:S02]  /*e8f0*/  FSEL R229, R227, -INF , !P6 ;  /* 0xff800000e3e57808 */ /* 0x000fe40007000000 */
[----:B------:R-:W-:Y:S02]  /*e900*/  ISETP.GT.AND P6, PT, R204, R191, PT ;  /* 0x000000bfcc00720c */ /* 0x000fe40003fc4270 */
[----:B-1----:R-:W-:Y:S03]  /*e910*/  FSEL R216, R225, -INF , !P4 ;  /* 0xff800000e1d87808 */ /* 0x002fe60006000000 */
[----:B------:R-:W1:Y:S01]  /*e920*/  MUFU.TANH R33, R33 ;  /* 0x0000002100217308 */ /* 0x000e620000002400 */
[CC--:B------:R-:W-:Y:S02]  /*e930*/  ISETP.GE.AND P4, PT, R220.reuse, R203.reuse, PT ;  /* 0x000000cbdc00720c */ /* 0x0c0fe40003f86270 */
[----:B------:R-:W-:Y:S02]  /*e940*/  FSEL R179, R179, -INF , !P6 ;  /* 0xff800000b3b37808 */ /* 0x000fe40007000000 */
[----:B------:R-:W-:Y:S02]  /*e950*/  ISETP.GE.AND P6, PT, R220, R202, PT ;  /* 0x000000cadc00720c */ /* 0x000fe40003fc6270 */
[----:B------:R-:W-:Y:S01]  /*e960*/  FSEL R220, R246, -INF , !P4 ;  /* 0xff800000f6dc7808 */ /* 0x000fe20006000000 */
[----:B------:R-:W-:Y:S01]  /*e970*/  FMUL.FTZ R246, R35, UR6 ;  /* 0x0000000623f67c20 */ /* 0x000fe20008410000 */
[----:B------:R-:W-:Y:S01]  /*e980*/  FSEL R227, R223, -INF , !P5 ;  /* 0xff800000dfe37808 */ /* 0x000fe20006800000 */
[----:B------:R-:W-:Y:S01]  /*e990*/  VIADD R35, R176, 0x39 ;  /* 0x00000039b0237836 */ /* 0x000fe20000000000 */
[----:B------:R-:W-:Y:S01]  /*e9a0*/  ISETP.GT.AND P5, PT, R197, R178, PT ;  /* 0x000000b2c500720c */ /* 0x000fe20003fa4270 */
[----:B------:R4:W-:Y:S01]  /*e9b0*/  MUFU.TANH R176, R246 ;  /* 0x000000f600b07308 */ /* 0x0009e20000002400 */
[----:B------:R-:W-:Y:S02]  /*e9c0*/  FSEL R225, R177, -INF , !P6 ;  /* 0xff800000b1e17808 */ /* 0x000fe40007000000 */
[----:B--2---:R-:W-:Y:S02]  /*e9d0*/  FSEL R247, R247, -INF , !P5 ;  /* 0xff800000f7f77808 */ /* 0x004fe40006800000 */
[----:B------:R-:W-:Y:S02]  /*e9e0*/  ISETP.GE.AND P5, PT, R244, R203, PT ;  /* 0x000000cbf400720c */ /* 0x000fe40003fa6270 */
[----:B------:R-:W-:Y:S03]  /*e9f0*/  ISETP.GT.AND P6, PT, R204, R35, PT ;  /* 0x00000023cc00720c */ /* 0x000fe60003fc4270 */
[----:B------:R-:W2:Y:S01]  /*ea00*/  MUFU.TANH R32, R32 ;  /* 0x0000002000207308 */ /* 0x000ea20000002400 */
[----:B------:R-:W-:Y:S02]  /*ea10*/  ISETP.GE.AND P4, PT, R244, R202, PT ;  /* 0x000000caf400720c */ /* 0x000fe40003f86270 */
[----:B---3--:R-:W-:Y:S02]  /*ea20*/  FSEL R218, R245, -INF , !P5 ;  /* 0xff800000f5da7808 */ /* 0x008fe40006800000 */
[----:B-1----:R-:W-:Y:S02]  /*ea30*/  FSEL R245, R33, -INF , !P6 ;  /* 0xff80000021f57808 */ /* 0x002fe40007000000 */
[----:B------:R-:W-:Y:S03]  /*ea40*/  FMNMX3.FTZ R33, R0, R236, R234, !PT ;  /* 0x000000ec00217276 */ /* 0x000fe600078100ea */
[----:B------:R-:W1:Y:S01]  /*ea50*/  MUFU.TANH R244, R249 ;  /* 0x000000f900f47308 */ /* 0x000e620000002400 */
[----:B------:R-:W-:Y:S02]  /*ea60*/  ISETP.GT.AND P5, PT, R197, R191, PT ;  /* 0x000000bfc500720c */ /* 0x000fe40003fa4270 */
[----:B------:R-:W-:Y:S02]  /*ea70*/  FMNMX3.FTZ R33, R33, R240, R238, !PT ;  /* 0x000000f021217276 */ /* 0x000fe400078100ee */
[----:B------:R-:W-:Y:S02]  /*ea80*/  FSEL R242, R242, -INF , !P5 ;  /* 0xff800000f2f27808 */ /* 0x000fe40006800000 */
[----:B------:R-:W-:Y:S02]  /*ea90*/  ISETP.GT.AND P5, PT, R204, R34, PT ;  /* 0x00000022cc00720c */ /* 0x000fe40003fa4270 */
[----:B------:R-:W-:Y:S02]  /*eaa0*/  FSEL R223, R248, -INF , !P4 ;  /* 0xff800000f8df7808 */ /* 0x000fe40006000000 */
[-C--:B------:R-:W-:Y:S02]  /*eab0*/  ISETP.GE.AND P4, PT, R178, R203.reuse, PT ;  /* 0x000000cbb200720c */ /* 0x080fe40003f86270 */
[----:B------:R-:W-:Y:S02]  /*eac0*/  ISETP.GE.AND P6, PT, R191, R203, PT ;  /* 0x000000cbbf00720c */ /* 0x000fe40003fc6270 */
[----:B----4-:R-:W-:Y:S02]  /*ead0*/  FMNMX3.FTZ R246, R2, R241, R239, !PT ;  /* 0x000000f102f67276 */ /* 0x010fe400078100ef */
[----:B------:R-:W-:Y:S02]  /*eae0*/  FMNMX3.FTZ R177, R33, R232, R230, !PT ;  /* 0x000000e821b17276 */ /* 0x000fe400078100e6 */
[----:B--2---:R-:W-:Y:S02]  /*eaf0*/  FSEL R32, R32, -INF , !P5 ;  /* 0xff80000020207808 */ /* 0x004fe40006800000 */
[----:B------:R-:W-:Y:S02]  /*eb00*/  ISETP.GE.AND P5, PT, R178, R202, PT ;  /* 0x000000cab200720c */ /* 0x000fe40003fa6270 */
[----:B------:R-:W-:Y:S02]  /*eb10*/  FSEL R216, R216, -INF , !P4 ;  /* 0xff800000d8d87808 */ /* 0x000fe40006000000 */
[----:B------:R-:W-:Y:S02]  /*eb20*/  FSEL R178, R179, -INF , !P6 ;  /* 0xff800000b3b27808 */ /* 0x000fe40007000000 */
[----:B------:R-:W-:Y:S02]  /*eb30*/  FMNMX3.FTZ R246, R246, R243, R237, !PT ;  /* 0x000000f3f6f67276 */ /* 0x000fe400078100ed */
[----:B------:R-:W-:Y:S02]  /*eb40*/  FMNMX3.FTZ R177, R177, R226, R228, !PT ;  /* 0x000000e2b1b17276 */ /* 0x000fe400078100e4 */
[C---:B------:R-:W-:Y:S02]  /*eb50*/  ISETP.GT.AND P4, PT, R197.reuse, R34, PT ;  /* 0x00000022c500720c */ /* 0x040fe40003f84270 */
[----:B------:R-:W-:Y:S02]  /*eb60*/  ISETP.GT.AND P6, PT, R197, R35, PT ;  /* 0x00000023c500720c */ /* 0x000fe40003fc4270 */
[----:B------:R-:W-:Y:S02]  /*eb70*/  FMNMX3.FTZ R246, R246, R235, R233, !PT ;  /* 0x000000ebf6f67276 */ /* 0x000fe400078100e9 */
[----:B------:R-:W-:Y:S02]  /*eb80*/  FMNMX3.FTZ R179, R177, R224, R222, !PT ;  /* 0x000000e0b1b37276 */ /* 0x000fe400078100de */
[----:B-1----:R-:W-:Y:S02]  /*eb90*/  FSEL R244, R244, -INF , !P4 ;  /* 0xff800000f4f47808 */ /* 0x002fe40006000000 */
[----:B------:R-:W-:Y:S02]  /*eba0*/  FSEL R33, R176, -INF , !P6 ;  /* 0xff800000b0217808 */ /* 0x000fe40007000000 */
[----:B------:R-:W-:Y:S02]  /*ebb0*/  ISETP.GE.AND P4, PT, R191, R202, PT ;  /* 0x000000cabf00720c */ /* 0x000fe40003f86270 */
[-C--:B------:R-:W-:Y:S02]  /*ebc0*/  ISETP.GE.AND P6, PT, R34, R203.reuse, PT ;  /* 0x000000cb2200720c */ /* 0x080fe40003fc6270 */
[----:B------:R-:W-:Y:S02]  /*ebd0*/  FSEL R191, R247, -INF , !P5 ;  /* 0xff800000f7bf7808 */ /* 0x000fe40006800000 */
[----:B------:R-:W-:Y:S02]  /*ebe0*/  ISETP.GE.AND P5, PT, R35, R203, PT ;  /* 0x000000cb2300720c */ /* 0x000fe40003fa6270 */
[----:B------:R-:W-:Y:S02]  /*ebf0*/  FMNMX3.FTZ R246, R246, R221, R231, !PT ;  /* 0x000000ddf6f67276 */ /* 0x000fe400078100e7 */
[----:B------:R-:W-:Y:S02]  /*ec00*/  FMNMX3.FTZ R179, R179, R220, R218, !PT ;  /* 0x000000dcb3b37276 */ /* 0x000fe400078100da */
[----:B------:R-:W-:Y:S02]  /*ec10*/  FSEL R177, R32, -INF , !P6 ;  /* 0xff80000020b17808 */ /* 0x000fe40007000000 */
[----:B------:R-:W-:Y:S02]  /*ec20*/  ISETP.GE.AND P6, PT, R34, R202, PT ;  /* 0x000000ca2200720c */ /* 0x000fe40003fc6270 */
[----:B------:R-:W-:Y:S02]  /*ec30*/  FSEL R176, R245, -INF , !P5 ;  /* 0xff800000f5b07808 */ /* 0x000fe40006800000 */
[----:B------:R-:W-:Y:S02]  /*ec40*/  FMNMX3.FTZ R34, R246, R229, R227, !PT ;  /* 0x000000e5f6227276 */ /* 0x000fe400078100e3 */
[----:B------:R-:W-:Y:S02]  /*ec50*/  FMNMX3.FTZ R32, R179, R216, R178, !PT ;  /* 0x000000d8b3207276 */ /* 0x000fe400078100b2 */
[----:B------:R-:W-:Y:S02]  /*ec60*/  ISETP.GE.AND P5, PT, R35, R202, PT ;  /* 0x000000ca2300720c */ /* 0x000fe40003fa6270 */
[----:B------:R-:W-:Y:S02]  /*ec70*/  FSEL R179, R242, -INF , !P4 ;  /* 0xff800000f2b37808 */ /* 0x000fe40006000000 */
[----:B------:R-:W-:Y:S02]  /*ec80*/  FMNMX3.FTZ R34, R34, R225, R223, !PT ;  /* 0x000000e122227276 */ /* 0x000fe400078100df */
[----:B------:R-:W-:Y:S01]  /*ec90*/  FMNMX3.FTZ R32, R32, R177, R176, !PT ;  /* 0x000000b120207276 */ /* 0x000fe200078100b0 */
[----:B------:R-:W-:Y:S06]  /*eca0*/  BRA.U.ANY UP0, `(.L_x_545) ;  /* 0xffffffe100487547 */ /* 0x000fec000b93ffff */
.L_x_544:
[----:B------:R-:W-:Y:S01]  /*ecb0*/  FSEL R134, R244, -INF , !P6 ;  /* 0xff800000f4867808 */ /* 0x000fe20007000000 */
[----:B------:R-:W1:Y:S01]  /*ecc0*/  SHFL.BFLY PT, R7, R32, 0x2, 0x1f ;  /* 0x0c401f0020077f89 */ /* 0x000e6200000e0000 */
[----:B------:R-:W-:Y:S01]  /*ecd0*/  FSEL R133, R33, -INF , !P5 ;  /* 0xff80000021857808 */ /* 0x000fe20006800000 */
[----:B------:R-:W-:Y:S01]  /*ece0*/  UISETP.GT.AND UP0, UPT, UR20, UR18, UPT ;  /* 0x000000121400728c */ /* 0x000fe2000bf04270 */
[----:B------:R-:W-:Y:S05]  /*ecf0*/  FMNMX3.FTZ R3, R34, R191, R179, !PT ;  /* 0x000000bf22037276 */ /* 0x000fea00078100b3 */
[----:B------:R-:W-:Y:S01]  /*ed00*/  LDSM.16.MT88.4 R12, [R186+0x12000] ;  /* 0x01200000ba0c783b */ /* 0x000fe20000004200 */
[----:B------:R-:W-:Y:S01]  /*ed10*/  MOV R164, R211 ;  /* 0x000000d300a47202 */ /* 0x000fe20000000f00 */
[----:B------:R-:W-:Y:S01]  /*ed20*/  UIADD3 UR20, UPT, UPT, UR20, -0x1, URZ ;  /* 0xffffffff14147890 */ /* 0x000fe2000fffe0ff */
[----:B------:R-:W-:Y:S02]  /*ed30*/  FMNMX3.FTZ R6, R3, R134, R133, !PT ;  /* 0x0000008603067276 */ /* 0x000fe40007810085 */
[----:B------:R-:W-:Y:S03]  /*ed40*/  @P2 IADD3 R164, PT, PT, R212, -0x40, RZ ;  /* 0xffffffc0d4a42810 */ /* 0x000fe60007ffe0ff */
[----:B------:R-:W2:Y:S01]  /*ed50*/  SHFL.BFLY PT, R3, R6, 0x2, 0x1f ;  /* 0x0c401f0006037f89 */ /* 0x000ea200000e0000 */
[----:B------:R-:W-:Y:S07]  /*ed60*/  IADD3 R135, PT, PT, R181, R164, RZ ;  /* 0x000000a4b5877210 */ /* 0x000fee0007ffe0ff */
[----:B------:R-:W-:Y:S08]  /*ed70*/  LDSM.16.MT88.4 R20, [R185+0x12000] ;  /* 0x01200000b914783b */ /* 0x000ff00000004200 */
[----:B------:R-:W-:Y:S08]  /*ed80*/  LDSM.16.MT88.4 R28, [R164] ;  /* 0x00000000a41c783b */ /* 0x000ff00000004200 */
[----:B------:R-:W-:Y:S08]  /*ed90*/  LDSM.16.MT88.4 R140, [R135+0x3000] ;  /* 0x00300000878c783b */ /* 0x000ff00000004200 */
[----:B------:R-:W-:Y:S08]  /*eda0*/  LDSM.16.MT88.4 R148, [R185+0x15800] ;  /* 0x01580000b994783b */ /* 0x000ff00000004200 */
        /* <DEDUP_REMOVED lines=371> */
.L_x_542:
        /* <DEDUP_REMOVED lines=263> */
.L_x_546:
        /* <DEDUP_REMOVED lines=45> */
.L_x_548:
[----:B------:R-:W-:Y:S05]  /*11820*/  BSYNC.RECONVERGENT B0 ;  /* 0x0000000000007941 */ /* 0x000fea0003800200 */
.L_x_547:
        /* <DEDUP_REMOVED lines=39> */
.L_x_550:
[----:B------:R-:W-:Y:S05]  /*11aa0*/  BSYNC.RECONVERGENT B0 ;  /* 0x0000000000007941 */ /* 0x000fea0003800200 */
.L_x_549:
        /* <DEDUP_REMOVED lines=24> */
.L_x_552:
[----:B------:R-:W-:Y:S05]  /*11c30*/  BSYNC.RECONVERGENT B0 ;  /* 0x0000000000007941 */ /* 0x000fea0003800200 */
.L_x_551:
        /* <DEDUP_REMOVED lines=24> */
.L_x_554:
[----:B------:R-:W-:Y:S05]  /*11dc0*/  BSYNC.RECONVERGENT B0 ;  /* 0x0000000000007941 */ /* 0x000fea0003800200 */
.L_x_553:
        /* <DEDUP_REMOVED lines=23> */
.L_x_555:
        /* <DEDUP_REMOVED lines=12> */
.L_x_1811:


//--------------------- .text._ZN5flash16flash_fwd_kernelI23Flash_fwd_kernel_traitsILi192ELi128ELi64ELi8ELb0ELb0EN7cutlass10bfloat16_tE19Flash_kernel_traitsILi192ELi128ELi64ELi8ES3_EELb0ELb0ELb1ELb1ELb0ELb0ELb0ELb0EEEvNS_16Flash_fwd_paramsE --------------------------
	.section	.text._ZN5flash16flash_fwd_kernelI23Flash_fwd_kernel_traitsILi192ELi128ELi64ELi8ELb0ELb0EN7cutlass10bfloat16_tE19Flash_kernel_traitsILi192ELi128ELi64ELi8ES3_EELb0ELb0ELb1ELb1ELb0ELb0ELb0ELb0EEEvNS_16Flash_fwd_paramsE,"ax",@progbits
	.align	128
        .global         _ZN5flash16flash_fwd_kernelI23Flash_fwd_kernel_traitsILi192ELi128ELi64ELi8ELb0ELb0EN7cutlass10bfloat16_tE19Flash_kernel_traitsILi192ELi128ELi64ELi8ES3_EELb0ELb0ELb1ELb1ELb0ELb0ELb0ELb0EEEvNS_16Flash_fwd_paramsE
        .type           _ZN5flash16flash_fwd_kernelI23Flash_fwd_kernel_traitsILi192ELi128ELi64ELi8ELb0ELb0EN7cutlass10bfloat16_tE19Flash_kernel_traitsILi192ELi128ELi64ELi8ES3_EELb0ELb0ELb1ELb1ELb0ELb0ELb0ELb0EEEvNS_16Flash_fwd_paramsE,@function
        .size           _ZN5flash16flash_fwd_kernelI23Flash_fwd_kernel_traitsILi192ELi128ELi64ELi8ELb0ELb0EN7cutlass10bfloat16_tE19Flash_kernel_traitsILi192ELi128ELi64ELi8ES3_EELb0ELb0ELb1ELb1ELb0ELb0ELb0ELb0EEEvNS_16Flash_fwd_paramsE,(.L_x_1812 - _ZN5flash16flash_fwd_kernelI23Flash_fwd_kernel_traitsILi192ELi128ELi64ELi8ELb0ELb0EN7cutlass10bfloat16_tE19Flash_kernel_traitsILi192ELi128ELi64ELi8ES3_EELb0ELb0ELb1ELb1ELb0ELb0ELb0ELb0EEEvNS_16Flash_fwd_paramsE)
        .other          _ZN5flash16flash_fwd_kernelI23Flash_fwd_kernel_traitsILi192ELi128ELi64ELi8ELb0ELb0EN7cutlass10bfloat16_tE19Flash_kernel_traitsILi192ELi128ELi64ELi8ES3_EELb0ELb0ELb1ELb1ELb0ELb0ELb0ELb0EEEvNS_16Flash_fwd_paramsE,@"STO_CUDA_ENTRY STV_DEFAULT"
_ZN5flash16flash_fwd_kernelI23Flash_fwd_kernel_traitsILi192ELi128ELi64ELi8ELb0ELb0EN7cutlass10bfloat16_tE19Flash_kernel_traitsILi192ELi128ELi64ELi8ES3_EELb0ELb0ELb1ELb1ELb0ELb0ELb0ELb0EEEvNS_16Flash_fwd_paramsE:
.text._ZN5flash16flash_fwd_kernelI23Flash_fwd_kernel_traitsILi192ELi128ELi64ELi8ELb0ELb0EN7cutlass10bfloat16_tE19Flash_kernel_traitsILi192ELi128ELi64ELi8ES3_EELb0ELb0ELb1ELb1ELb0ELb0ELb0ELb0EEEvNS_16Flash_fwd_paramsE:
        /* <DEDUP_REMOVED lines=71> */
.L_x_556:
[----:B-----5:R-:W-:Y:S01]  /*0470*/  @P0 R2UR UR28, R0 ;  /* 0x00000000001c02ca */ /* 0x020fe200000e0000 */
[----:B------:R-:W-:Y:S01]  /*0480*/  @!UP0 UISETP.NE.U32.AND UP1, UPT, UR4, URZ, UPT ;  /* 0x000000ff0400828c */ /* 0x000fe2000bf25070 */
[----:B------:R-:W-:-:S13]  /*0490*/  @!P1 EXIT ;  /* 0x000000000000994d */ /* 0x000fda0003800000 */
[----:B------:R-:W1:Y:S01]  /*04a0*/  LDCU UR24, c[0x0][0x504] ;  /* 0x0000a080ff1877ac */ /* 0x000e620008000800 */
[----:B------:R-:W2:Y:S01]  /*04b0*/  S2UR UR26, SR_CTAID.Z ;  /* 0x00000000001a79c3 */ /* 0x000ea20000002700 */
[----:B------:R-:W3:Y:S01]  /*04c0*/  S2R R177, SR_TID.X ;  /* 0x0000000000b17919 */ /* 0x000ee20000002100 */
        /* <DEDUP_REMOVED lines=51> */
.L_x_558:
        /* <DEDUP_REMOVED lines=18> */
[----:B------:R-:W-:Y:S01]  /*0920*/  ISETP.GE.AND P2, PT, R10, UR20, PT ;  /* 0x000000140a007c0c */ /* 0x000fe2000bf46270 */
[----:B------:R-:W-:Y:S01]  /*0930*/  USHF.R.S32.HI UR12, URZ, 0x1f, UR27 ;  /* 0x0000001fff0c7899 */ /* 0x000fe2000801141b */
        /* <DEDUP_REMOVED lines=9> */
[----:B------:R-:W-:Y:S01]  /*09d0*/  LOP3.LUT R11, R0, 0x80, RZ, 0xfc, !PT ;  /* 0x00000080000b7812 */ /* 0x000fe200078efcff */
[----:B------:R-:W-:Y:S01]  /*09e0*/  USEL UR7, UR7, URZ, UP1 ;  /* 0x000000ff07077287 */ /* 0x000fe20008800000 */
[----:B------:R-:W-:Y:S01]  /*09f0*/  IMAD R15, R15, UR26, R5 ;  /* 0x0000001a0f0f7c24 */ /* 0x000fe2000f8e0205 */
[----:B------:R-:W-:-:S02]  /*0a00*/  USEL UR5, UR5, URZ, UP1 ;  /* 0x000000ff05057287 */ /* 0x000fc40008800000 */
        /* <DEDUP_REMOVED lines=22> */
.L_x_560:
[----:B------:R-:W-:Y:S05]  /*0b70*/  BSYNC.RECONVERGENT B0 ;  /* 0x0000000000007941 */ /* 0x000fea0003800200 */
.L_x_559:
        /* <DEDUP_REMOVED lines=22> */
.L_x_562:
[----:B------:R-:W-:Y:S05]  /*0ce0*/  BSYNC.RECONVERGENT B0 ;  /* 0x0000000000007941 */ /* 0x000fea0003800200 */
.L_x_561:
        /* <DEDUP_REMOVED lines=22> */
.L_x_564:
[----:B------:R-:W-:Y:S05]  /*0e50*/  BSYNC.RECONVERGENT B0 ;  /* 0x0000000000007941 */ /* 0x000fea0003800200 */
.L_x_563:
        /* <DEDUP_REMOVED lines=23> */
.L_x_566:
[----:B------:R-:W-:Y:S05]  /*0fd0*/  BSYNC.RECONVERGENT B0 ;  /* 0x0000000000007941 */ /* 0x000fea0003800200 */
.L_x_565:
        /* <DEDUP_REMOVED lines=10> */
.L_x_568:
[----:B------:R-:W-:Y:S05]  /*1080*/  BSYNC.RECONVERGENT B0 ;  /* 0x0000000000007941 */ /* 0x000fea0003800200 */
.L_x_567:
        /* <DEDUP_REMOVED lines=10> */
.L_x_570:
[----:B------:R-:W-:Y:S05]  /*1130*/  BSYNC.RECONVERGENT B0 ;  /* 0x0000000000007941 */ /* 0x000fea0003800200 */
.L_x_569:
        /* <DEDUP_REMOVED lines=10> */
.L_x_572:
[----:B------:R-:W-:Y:S05]  /*11e0*/  BSYNC.RECONVERGENT B0 ;  /* 0x0000000000007941 */ /* 0x000fea0003800200 */
.L_x_571:
        /* <DEDUP_REMOVED lines=10> */
.L_x_557:
        /* <DEDUP_REMOVED lines=21> */
.L_x_573:
[----:B------:R-:W1:Y:S01]  /*13e0*/  LDCU.64 UR10, c[0x0][0x3b8] ;  /* 0x00007700ff0a77ac */ /* 0x000e620008000a00 */
[----:B------:R-:W-:-:S04]  /*13f0*/  UIADD3 UR6, UPT, UPT, UR12, UR13, URZ ;  /* 0x0000000d0c067290 */ /* 0x000fc8000fffe0ff */
[----:B-1----:R-:W-:Y:S02]  /*1400*/  UIMAD.WIDE.U32 UR14, UR6, UR10, URZ ;  /* 0x0000000a060e72a5 */ /* 0x002fe4000f8e00ff */
[----:B------:R-:W-:-:S04]  /*1410*/  UIMAD UR6, UR6, UR11, URZ ;  /* 0x0000000b060672a4 */ /* 0x000fc8000f8e02ff */
[----:B------:R-:W-:Y:S02]  /*1420*/  UIADD3 UR6, UPT, UPT, UR15, UR6, URZ ;  /* 0x000000060f067290 */ /* 0x000fe4000fffe0ff */
.L_x_574:
        /* <DEDUP_REMOVED lines=37> */
.L_x_575:
[----:B------:R-:W1:Y:S01]  /*1680*/  LDCU.64 UR8, c[0x0][0x3c0] ;  /* 0x00007800ff0877ac */ /* 0x000e620008000a00 */
[----:B------:R-:W-:-:S04]  /*1690*/  UIADD3 UR12, UPT, UPT, UR12, UR13, URZ ;  /* 0x0000000d0c0c7290 */ /* 0x000fc8000fffe0ff */
[----:B-1----:R-:W-:Y:S02]  /*16a0*/  UIMAD.WIDE.U32 UR16, UR12, UR8, URZ ;  /* 0x000000080c1072a5 */ /* 0x002fe4000f8e00ff */
[----:B------:R-:W-:-:S04]  /*16b0*/  UIMAD UR5, UR12, UR9, URZ ;  /* 0x000000090c0572a4 */ /* 0x000fc8000f8e02ff */
[----:B------:R-:W-:-:S12]  /*16c0*/  UIADD3 UR5, UPT, UPT, UR17, UR5, URZ ;  /* 0x0000000511057290 */ /* 0x000fd8000fffe0ff */
.L_x_576:
        /* <DEDUP_REMOVED lines=12> */
[----:B------:R-:W-:Y:S01]  /*1790*/  LOP3.LUT R0, R195, 0x1e00, RZ, 0xc0, !PT ;  /* 0x00001e00c3007812 */ /* 0x000fe200078ec0ff */
[----:B------:R-:W-:Y:S01]  /*17a0*/  IMAD.X R7, RZ, RZ, UR6, P1 ;  /* 0x00000006ff077e24 */ /* 0x000fe200088e06ff */
[----:B------:R-:W4:Y:S01]  /*17b0*/  LDCU.64 UR16, c[0x0][0x388] ;  /* 0x00007100ff1077ac */ /* 0x000f220008000a00 */
[----:B------:R-:W-:Y:S01]  /*17c0*/  IMAD.X R13, RZ, RZ, UR5, P0 ;  /* 0x00000005ff0d7e24 */ /* 0x000fe200080e06ff */
[----:B------:R-:W-:Y:S01]  /*17d0*/  IADD3 R10, P0, PT, R178, UR34, RZ ;  /* 0x00000022b20a7c10 */ /* 0x000fe2000ff1e0ff */
[C---:B------:R-:W-:Y:S01]  /*17e0*/  IMAD.WIDE.U32 R6, R3.reuse, UR10, R6 ;  /* 0x0000000a03067c25 */ /* 0x040fe2000f8e0006 */
[----:B------:R-:W5:Y:S01]  /*17f0*/  LDCU.128 UR4, c[0x0][0x3d0] ;  /* 0x00007a00ff0477ac */ /* 0x000f620008000c00 */
[----:B------:R-:W-:Y:S02]  /*1800*/  LOP3.LUT R203, R2, 0x38, R177, 0x78, !PT ;  /* 0x0000003802cb7812 */ /* 0x000fe400078e78b1 */
[----:B------:R-:W-:Y:S01]  /*1810*/  IMAD.WIDE.U32 R12, R3, UR8, R12 ;  /* 0x00000008030c7c25 */ /* 0x000fe2000f8e000c */
[----:B------:R-:W-:-:S02]  /*1820*/  SHF.R.U32.HI R179, RZ, 0x1, R177 ;  /* 0x00000001ffb37819 */ /* 0x000fc400000116b1 */
[----:B------:R-:W-:Y:S01]  /*1830*/  LOP3.LUT R203, R203, R0, RZ, 0xfc, !PT ;  /* 0x00000000cbcb7212 */ /* 0x000fe200078efcff */
[C---:B------:R-:W-:Y:S01]  /*1840*/  IMAD R7, R3.reuse, UR11, R7 ;  /* 0x0000000b03077c24 */ /* 0x040fe2000f8e0207 */
[C---:B------:R-:W-:Y:S01]  /*1850*/  LOP3.LUT R134, R178.reuse, 0x1c0, R135, 0xf8, !PT ;  /* 0x000001c0b2867812 */ /* 0x040fe200078ef887 */
        /* <DEDUP_REMOVED lines=14> */
[----:B----4-:R-:W-:Y:S01]  /*1940*/  LEA R202, P1, R6, UR16, 0x1 ;  /* 0x0000001006ca7c11 */ /* 0x010fe2000f8208ff */
[----:B------:R-:W-:Y:S01]  /*1950*/  IMAD.WIDE.U32 R4, R4, UR6, R12 ;  /* 0x0000000604047c25 */ /* 0x000fe2000f8e000c */
[----:B------:R-:W-:-:S02]  /*1960*/  USHF.R.U32.HI UR29, URZ, 0x19, UR29 ;  /* 0x00000019ff1d7899 */ /* 0x000fc4000801161d */
[----:B------:R-:W-:Y:S01]  /*1970*/  LEA R203, R203, UR5, 0x1 ;  /* 0x00000005cbcb7c11 */ /* 0x000fe2000f8e08ff */
[----:B------:R-:W-:Y:S01]  /*1980*/  IMAD.IADD R199, R5, 0x1, R199 ;  /* 0x0000000105c77824 */ /* 0x000fe200078e02c7 */
[C---:B---3--:R-:W-:Y:S01]  /*1990*/  LEA R200, P0, R4.reuse, UR14, 0x1 ;  /* 0x0000000e04c87c11 */ /* 0x048fe2000f8008ff */
        /* <DEDUP_REMOVED lines=8> */
[----:B------:R-:W-:Y:S02]  /*1a20*/  LOP3.LUT R6, R3, UR4, RZ, 0xfc, !PT ;  /* 0x0000000403067c12 */ /* 0x000fe4000f8efcff */
[----:B------:R-:W-:-:S07]  /*1a30*/  LOP3.LUT R2, R134, R5, RZ, 0x3c, !PT ;  /* 0x0000000586027212 */ /* 0x000fce00078e3cff */
        /* <DEDUP_REMOVED lines=30> */
.L_x_579:
[----:B------:R2:W-:Y:S02]  /*1c20*/  STS.128 [R203+0x8000], RZ ;  /* 0x008000ffcb007388 */ /* 0x0005e40000000c00 */
.L_x_578:
[----:B------:R-:W-:Y:S05]  /*1c30*/  BSYNC.RECONVERGENT B0 ;  /* 0x0000000000007941 */ /* 0x000fea0003800200 */
.L_x_577:
        /* <DEDUP_REMOVED lines=36> */
.L_x_582:
[----:B------:R3:W-:Y:S02]  /*1e80*/  STS.128 [R203+0x9000], RZ ;  /* 0x009000ffcb007388 */ /* 0x0007e40000000c00 */
.L_x_581:
[----:B------:R-:W-:Y:S05]  /*1e90*/  BSYNC.RECONVERGENT B0 ;  /* 0x0000000000007941 */ /* 0x000fea0003800200 */
.L_x_580:
        /* <DEDUP_REMOVED lines=36> */
.L_x_585:
[----:B------:R3:W-:Y:S02]  /*20e0*/  STS.128 [R203+0xa000], RZ ;  /* 0x00a000ffcb007388 */ /* 0x0007e40000000c00 */
.L_x_584:
[----:B------:R-:W-:Y:S05]  /*20f0*/  BSYNC.RECONVERGENT B0 ;  /* 0x0000000000007941 */ /* 0x000fea0003800200 */
.L_x_583:
        /* <DEDUP_REMOVED lines=9> */
[----:B------:R-:W-:Y:S01]  /*2190*/  MOV R7, R11 ;  /* 0x0000000b00077202 */ /* 0x000fe20000000f00 */
[----:B------:R-:W1:Y:S02]  /*21a0*/  LDCU UR16, c[0x0][0x440] ;  /* 0x00008800ff1077ac */ /* 0x000e640008000800 */
        /* <DEDUP_REMOVED lines=27> */
.L_x_588:
[----:B------:R2:W-:Y:S02]  /*2360*/  STS.128 [R203+0xb000], RZ ;  /* 0x00b000ffcb007388 */ /* 0x0005e40000000c00 */
.L_x_587:
[----:B------:R-:W-:Y:S05]  /*2370*/  BSYNC.RECONVERGENT B0 ;  /* 0x0000000000007941 */ /* 0x000fea0003800200 */
.L_x_586:
[----:B------:R-:W-:Y:S01]  /*2380*/  UIADD3 UR17, UPT, UPT, UR21, -0x1, URZ ;  /* 0xffffffff15117890 */ /* 0x000fe2000fffe0ff */
[----:B------:R-:W-:Y:S03]  /*2390*/  BSSY.RECONVERGENT B0, `(.L_x_589) ;  /* 0x0000021000007945 */ /* 0x000fe60003800200 */
[----:B------:R-:W-:Y:S02]  /*23a0*/  UIMAD UR16, UR17, -0x40, UR28 ;  /* 0xffffffc0111078a4 */ /* 0x000fe4000f8e021c */
[----:B------:R-:W-:Y:S02]  /*23b0*/  UIMAD.WIDE.U32 UR34, UR15, UR17, URZ ;  /* 0x000000110f2272a5 */ /* 0x000fe4000f8e00ff */
[----:B------:R-:W-:Y:S02]  /*23c0*/  UIMAD UR7, UR4, UR17, URZ ;  /* 0x00000011040772a4 */ /* 0x000fe4000f8e02ff */
[----:B------:R-:W-:-:S02]  /*23d0*/  ISETP.GE.AND P3, PT, R3, UR16, PT ;  /* 0x0000001003007c0c */ /* 0x000fc4000bf66270 */
[----:B------:R-:W-:-:S11]  /*23e0*/  UIADD3 UR7, UPT, UPT, UR35, UR7, URZ ;  /* 0x0000000723077290 */ /* 0x000fd6000fffe0ff */
        /* <DEDUP_REMOVED lines=26> */
.L_x_591:
[----:B------:R2:W-:Y:S02]  /*2590*/  STS.128 [R203+0x10000], RZ ;  /* 0x010000ffcb007388 */ /* 0x0005e40000000c00 */
.L_x_590:
[----:B------:R-:W-:Y:S05]  /*25a0*/  BSYNC.RECONVERGENT B0 ;  /* 0x0000000000007941 */ /* 0x000fea0003800200 */
.L_x_589:
[----:B------:R-:W-:Y:S01]  /*25b0*/  ISETP.GE.AND P0, PT, R0, UR16, PT ;  /* 0x0000001000007c0c */ /* 0x000fe2000bf06270 */
[----:B------:R-:W-:Y:S01]  /*25c0*/  USHF.L.U64.HI UR29, UR10, 0x5, UR11 ;  /* 0x000000050a1d7899 */ /* 0x000fe2000801020b */
[----:B------:R-:W-:Y:S01]  /*25d0*/  BSSY.RECONVERGENT B0, `(.L_x_592) ;  /* 0x000001e000007945 */ /* 0x000fe20003800200 */
[----:B------:R-:W-:-:S10]  /*25e0*/  USHF.L.U32 UR32, UR10, 0x5, URZ ;  /* 0x000000050a207899 */ /* 0x000fd400080006ff */
[----:B------:R-:W-:Y:S05]  /*25f0*/  @P0 BRA `(.L_x_593) ;  /* 0x00000000006c0947 */ /* 0x000fea0003800000 */
[----:B------:R-:W5:Y:S01]  /*2600*/  LDCU UR6, c[0x0][0x440] ;  /* 0x00008800ff0677ac */ /* 0x000f620008000800 */
[----:B------:R-:W-:-:S04]  /*2610*/  UIADD3 UR13, UP0, UPT, UR32, UR34, URZ ;  /* 0x00000022200d7290 */ /* 0x000fc8000ff1e0ff */
[----:B------:R-:W-:Y:S02]  /*2620*/  UIADD3.X UR12, UPT, UPT, UR29, UR7, URZ, UP0, !UPT ;  /* 0x000000071d0c7290 */ /* 0x000fe400087fe4ff */
[----:B------:R-:W-:-:S04]  /*2630*/  IMAD.U32 R3, RZ, RZ, UR13 ;  /* 0x0000000dff037e24 */ /* 0x000fc8000f8e00ff */
[----:B-12---:R-:W-:Y:S01]  /*2640*/  IMAD.U32 R4, RZ, RZ, UR12 ;  /* 0x0000000cff047e24 */ /* 0x006fe2000f8e00ff */
        /* <DEDUP_REMOVED lines=21> */
.L_x_594:
[----:B------:R2:W-:Y:S02]  /*27a0*/  STS.128 [R203+0x11000], RZ ;  /* 0x011000ffcb007388 */ /* 0x0005e40000000c00 */
.L_x_593:
[----:B------:R-:W-:Y:S05]  /*27b0*/  BSYNC.RECONVERGENT B0 ;  /* 0x0000000000007941 */ /* 0x000fea0003800200 */
.L_x_592:
[----:B------:R-:W5:Y:S01]  /*27c0*/  LDCU.64 UR12, c[0x0][0x538] ;  /* 0x0000a700ff0c77ac */ /* 0x000f620008000a00 */
[----:B------:R-:W0:Y:S01]  /*27d0*/  LDGDEPBAR ;  /* 0x00000000000079af */ /* 0x000e220000000000 */
[----:B-----5:R-:W-:-:S04]  /*27e0*/  UISETP.NE.U32.AND UP1, UPT, UR12, URZ, UPT ;  /* 0x000000ff0c00728c */ /* 0x020fc8000bf25070 */
[----:B------:R-:W-:Y:S01]  /*27f0*/  UISETP.NE.AND.EX UP1, UPT, UR13, URZ, UPT, UP1 ;  /* 0x000000ff0d00728c */ /* 0x000fe2000bf25310 */
[----:B------:R-:W-:Y:S01]  /*2800*/  SHF.L.U32 R180, R177, 0x5, RZ ;  /* 0x00000005b1b47819 */ /* 0x000fe200000006ff */
[----:B------:R-:W-:Y:S01]  /*2810*/  BSSY.RECONVERGENT B0, `(.L_x_595) ;  /* 0x000003d000007945 */ /* 0x000fe20003800200 */
[----:B------:R-:W-:-:S04]  /*2820*/  DEPBAR.LE SB0, 0x0 ;  /* 0x000080000000791a */ /* 0x000fc80000000000 */
[----:B------:R-:W-:-:S04]  /*2830*/  PLOP3.LUT P0, PT, PT, PT, UP1, 0x80, 0x8 ;  /* 0x000000000008781c */ /* 0x000fc80003f0f018 */
[----:B------:R-:W5:Y:S01]  /*2840*/  @UP1 LDCU.64 UR6, c[0x0][0x540] ;  /* 0x0000a800ff0617ac */ /* 0x000f620008000a00 */
[----:B------:R-:W-:Y:S01]  /*2850*/  @UP1 UMOV UR34, UR26 ;  /* 0x0000001a00221c82 */ /* 0x000fe20008000000 */
[----:B------:R-:W-:Y:S02]  /*2860*/  @UP1 UMOV UR35, URZ ;  /* 0x000000ff00231c82 */ /* 0x000fe40008000000 */
[----:B-----5:R-:W-:Y:S01]  /*2870*/  @UP1 UIMAD.WIDE.U32 UR34, UR25, UR6, UR34 ;  /* 0x00000006192212a5 */ /* 0x020fe2000f8e0022 */
[----:B------:R-:W5:Y:S03]  /*2880*/  @UP1 LDCU UR6, c[0x0][0x458] ;  /* 0x00008b00ff0617ac */ /* 0x000f660008000800 */
[----:B------:R-:W-:Y:S02]  /*2890*/  @UP1 UIMAD UR7, UR25, UR7, UR35 ;  /* 0x00000007190712a4 */ /* 0x000fe4000f8e0223 */
[----:B------:R-:W-:-:S04]  /*28a0*/  @UP1 ULEA UR12, UP0, UR34, UR12, 0x2 ;  /* 0x0000000c220c1291 */ /* 0x000fc8000f8010ff */
[----:B------:R-:W-:Y:S02]  /*28b0*/  @UP1 ULEA.HI.X UR13, UR34, UR13, UR7, 0x2, UP0 ;  /* 0x0000000d220d1291 */ /* 0x000fe400080f1407 */
[----:B-12---:R-:W-:-:S04]  /*28c0*/  IMAD.U32 R4, RZ, RZ, UR12 ;  /* 0x0000000cff047e24 */ /* 0x006fc8000f8e00ff */
[----:B------:R-:W-:-:S05]  /*28d0*/  IMAD.U32 R5, RZ, RZ, UR13 ;  /* 0x0000000dff057e24 */ /* 0x000fca000f8e00ff */
[----:B------:R-:W2:Y:S01]  /*28e0*/  @P0 LDG.E R4, desc[UR30][R4.64] ;  /* 0x0000001e04040981 */ /* 0x000ea2000c1e1900 */
[----:B-----5:R-:W2:Y:S01]  /*28f0*/  @P0 MUFU.RCP R3, UR6 ;  /* 0x0000000600030d08 */ /* 0x020ea20008001000 */
[----:B------:R-:W-:Y:S01]  /*2900*/  USHF.L.U32 UR34, UR8, 0x6, URZ ;  /* 0x0000000608227899 */ /* 0x000fe200080006ff */
[----:B------:R-:W-:Y:S01]  /*2910*/  LOP3.LUT R180, R180, 0x7c00, RZ, 0xc0, !PT ;  /* 0x00007c00b4b47812 */ /* 0x000fe200078ec0ff */
[----:B------:R-:W-:Y:S01]  /*2920*/  USHF.L.U64.HI UR7, UR8, 0x6, UR9 ;  /* 0x0000000608077899 */ /* 0x000fe20008010209 */
[----:B------:R-:W-:Y:S01]  /*2930*/  LOP3.LUT R84, R179, 0x1f0, RZ, 0xc0, !PT ;  /* 0x000001f0b3547812 */ /* 0x000fe200078ec0ff */
[----:B------:R-:W-:Y:S01]  /*2940*/  UIMAD.WIDE.U32 UR34, UR34, UR17, URZ ;  /* 0x00000011222272a5 */ /* 0x000fe2000f8e00ff */
[----:B------:R-:W-:Y:S01]  /*2950*/  IMAD.SHL.U32 R167, R177, 0x2, RZ ;  /* 0x00000002b1a77824 */ /* 0x000fe200078e00ff */
[----:B------:R-:W-:Y:S01]  /*2960*/  UIMAD UR7, UR7, UR17, URZ ;  /* 0x00000011070772a4 */ /* 0x000fe2000f8e02ff */
[----:B------:R-:W-:-:S03]  /*2970*/  UMOV UR6, URZ ;  /* 0x000000ff00067c82 */ /* 0x000fc60008000000 */
[----:B------:R-:W-:Y:S01]  /*2980*/  UIADD3 UR7, UPT, UPT, UR35, UR7, URZ ;  /* 0x0000000723077290 */ /* 0x000fe2000fffe0ff */
[----:B------:R-:W-:Y:S01]  /*2990*/  BAR.SYNC.DEFER_BLOCKING 0x0 ;  /* 0x0000000000007b1d */ /* 0x000fe20000010000 */
[----:B--2---:R-:W-:-:S05]  /*29a0*/  @P0 FMUL.FTZ R3, R4, R3 ;  /* 0x0000000304030220 */ /* 0x004fca0000410000 */
[----:B------:R-:W-:Y:S02]  /*29b0*/  @P0 R2UR UR12, R3 ;  /* 0x00000000030c02ca */ /* 0x000fe400000e0000 */
[----:B------:R-:W-:-:S04]  /*29c0*/  LOP3.LUT R3, R180, 0x200, R135, 0xf8, !PT ;  /* 0x00000200b4037812 */ /* 0x000fc800078ef887 */
[----:B------:R-:W-:-:S07]  /*29d0*/  IADD3 R92, PT, PT, R2, R3, RZ ;  /* 0x00000003025c7210 */ /* 0x000fce0007ffe0ff */
[----:B------:R-:W-:Y:S01]  /*29e0*/  @UP1 UMOV UR6, UR12 ;  /* 0x0000000c00061c82 */ /* 0x000fe20008000000 */
[----:B------:R-:W-:Y:S05]  /*29f0*/  @P3 BRA `(.L_x_596) ;  /* 0x00000000006c3947 */ /* 0x000fea0003800000 */
[----:B------:R-:W1:Y:S01]  /*2a00*/  LDCU UR12, c[0x0][0x440] ;  /* 0x00008800ff0c77ac */ /* 0x000e620008000800 */
[----:B------:R-:W-:Y:S02]  /*2a10*/  IMAD.U32 R6, RZ, RZ, UR34 ;  /* 0x00000022ff067e24 */ /* 0x000fe4000f8e00ff */
[----:B------:R-:W-:Y:S02]  /*2a20*/  IMAD.U32 R4, RZ, RZ, UR7 ;  /* 0x00000007ff047e24 */ /* 0x000fe4000f8e00ff */
[----:B------:R-:W-:Y:S01]  /*2a30*/  IMAD.U32 R7, RZ, RZ, UR35 ;  /* 0x00000023ff077e24 */ /* 0x000fe2000f8e00ff */
        /* <DEDUP_REMOVED lines=21> */
.L_x_597:
[----:B------:R2:W-:Y:S01]  /*2b90*/  STS.128 [R203+0x16000], RZ ;  /* 0x016000ffcb007388 */ /* 0x0005e20000000c00 */
[----:B------:R-:W-:Y:S05]  /*2ba0*/  BRA `(.L_x_598) ;  /* 0x00000000000c7947 */ /* 0x000fea0003800000 */
.L_x_596:
[----:B------:R1:W-:Y:S04]  /*2bb0*/  STS.128 [R203+0x12000], RZ ;  /* 0x012000ffcb007388 */ /* 0x0003e80000000c00 */
[----:B------:R1:W-:Y:S04]  /*2bc0*/  STS.128 [R203+0x14000], RZ ;  /* 0x014000ffcb007388 */ /* 0x0003e80000000c00 */
[----:B------:R1:W-:Y:S02]  /*2bd0*/  STS.128 [R203+0x16000], RZ ;  /* 0x016000ffcb007388 */ /* 0x0003e40000000c00 */
.L_x_598:
[----:B------:R-:W-:Y:S05]  /*2be0*/  BSYNC.RECONVERGENT B0 ;  /* 0x0000000000007941 */ /* 0x000fea0003800200 */
.L_x_595:
        /* <DEDUP_REMOVED lines=35> */
.L_x_601:
[----:B------:R1:W-:Y:S02]  /*2e20*/  STS.128 [R203+0x17000], RZ ;  /* 0x017000ffcb007388 */ /* 0x0003e40000000c00 */
.L_x_600:
[----:B------:R-:W-:Y:S05]  /*2e30*/  BSYNC.RECONVERGENT B0 ;  /* 0x0000000000007941 */ /* 0x000fea0003800200 */
.L_x_599:
[----:B------:R-:W-:Y:S01]  /*2e40*/  LOP3.LUT R7, R134, R7, RZ, 0x3c, !PT ;  /* 0x0000000786077212 */ /* 0x000fe200078e3cff */
[----:B------:R-:W-:Y:S01]  /*2e50*/  IMAD.MOV.U32 R85, RZ, RZ, 0x20 ;  /* 0x00000020ff557424 */ /* 0x000fe200078e00ff */
[----:B------:R-:W-:Y:S01]  /*2e60*/  LOP3.LUT R0, R135, 0x400, RZ, 0xc0, !PT ;  /* 0x0000040087007812 */ /* 0x000fe200078ec0ff */
[----:B------:R-:W-:Y:S01]  /*2e70*/  IMAD.MOV.U32 R133, RZ, RZ, 0x40 ;  /* 0x00000040ff857424 */ /* 0x000fe200078e00ff */
[----:B------:R-:W-:Y:S01]  /*2e80*/  LEA R92, R92, UR5, 0x1 ;  /* 0x000000055c5c7c11 */ /* 0x000fe2000f8e08ff */
[----:B------:R-:W-:Y:S01]  /*2e90*/  UIADD3 UR23, UPT, UPT, UR28, UR23, -UR20 ;  /* 0x000000171c177290 */ /* 0x000fe2000fffe814 */
        /* <DEDUP_REMOVED lines=8> */
[----:B------:R-:W-:Y:S01]  /*2f20*/  LOP3.LUT R169, R167, 0x6, RZ, 0xc0, !PT ;  /* 0x00000006a7a97812 */ /* 0x000fe200078ec0ff */
[--C-:B------:R-:W-:Y:S01]  /*2f30*/  IMAD.IADD R91, R92, 0x1, R85.reuse ;  /* 0x000000015c5b7824 */ /* 0x100fe200078e0255 */
[----:B------:R-:W-:Y:S01]  /*2f40*/  IADD3 R84, PT, PT, R3, UR27, R84 ;  /* 0x0000001b03547c10 */ /* 0x000fe2000fffe054 */
[----:B------:R-:W2:Y:S01]  /*2f50*/  LDSM.16.M88.4 R36, [R0+UR5+0xc800] ;  /* 0x00c800050024783b */ /* 0x000ea20008000200 */
[----:B------:R-:W-:Y:S01]  /*2f60*/  IMAD.IADD R87, R88, 0x1, R85 ;  /* 0x0000000158577824 */ /* 0x000fe200078e0255 */
[----:B------:R-:W-:Y:S01]  /*2f70*/  UISETP.GT.U32.AND UP0, UPT, UR17, UR18, UPT ;  /* 0x000000121100728c */ /* 0x000fe2000bf04070 */
[--C-:B------:R-:W-:Y:S01]  /*2f80*/  IMAD.IADD R90, R92, 0x1, R133.reuse ;  /* 0x000000015c5a7824 */ /* 0x100fe200078e0285 */
[----:B------:R-:W2:Y:S01]  /*2f90*/  LDSM.16.M88.4 R28, [R0+UR5+0xd000] ;  /* 0x00d00005001c783b */ /* 0x000ea20008000200 */
[----:B------:R-:W-:-:S02]  /*2fa0*/  IMAD.IADD R88, R88, 0x1, R133 ;  /* 0x0000000158587824 */ /* 0x000fc400078e0285 */
[C---:B------:R-:W-:Y:S01]  /*2fb0*/  IMAD.IADD R89, R85.reuse, 0x1, R90 ;  /* 0x0000000155597824 */ /* 0x040fe200078e025a */
[----:B-1----:R-:W1:Y:S01]  /*2fc0*/  LDSM.16.M88.4 R4, [R0+UR5+0xd800] ;  /* 0x00d800050004783b */ /* 0x002e620008000200 */
[----:B------:R-:W-:Y:S02]  /*2fd0*/  IMAD.IADD R86, R85, 0x1, R88 ;  /* 0x0000000155567824 */ /* 0x000fe400078e0258 */
[----:B------:R-:W-:Y:S01]  /*2fe0*/  VIADD R198, R84, UR28 ;  /* 0x0000001c54c67c36 */ /* 0x000fe20008000000 */
[----:B------:R-:W-:Y:S01]  /*2ff0*/  LDSM.16.M88.4 R16, [R91] ;  /* 0x000000005b10783b */ /* 0x000fe20000000200 */
[----:B------:R-:W-:Y:S02]  /*3000*/  IMAD.U32 R196, RZ, RZ, UR28 ;  /* 0x0000001cffc47e24 */ /* 0x000fe4000f8e00ff */
[----:B------:R-:W-:Y:S01]  /*3010*/  VIADD R165, R198, 0x8 ;  /* 0x00000008c6a57836 */ /* 0x000fe20000000000 */
[----:B------:R-:W1:Y:S04]  /*3020*/  LDSM.16.M88.4 R20, [R87+0xc000] ;  /* 0x00c000005714783b */ /* 0x000e680000000200 */
[----:B---34-:R-:W3:Y:S04]  /*3030*/  LDSM.16.M88.4 R12, [R87+0xc800] ;  /* 0x00c80000570c783b */ /* 0x018ee80000000200 */
[----:B------:R-:W4:Y:S04]  /*3040*/  LDSM.16.M88.4 R60, [R87+0xd000] ;  /* 0x00d00000573c783b */ /* 0x000f280000000200 */
[----:B------:R-:W4:Y:S04]  /*3050*/  LDSM.16.M88.4 R52, [R87+0xd800] ;  /* 0x00d800005734783b */ /* 0x000f280000000200 */
[----:B------:R-:W-:Y:S01]  /*3060*/  LDSM.16.M88.4 R68, [R90] ;  /* 0x000000005a44783b */ /* 0x000fe20000000200 */
[C---:B-----5:R-:W-:Y:S03]  /*3070*/  HMMA.16816.F32.BF16 R48, R72.reuse, R44, RZ ;  /* 0x0000002c4830723c */ /* 0x060fe600000418ff */
[----:B--2---:R-:W2:Y:S04]  /*3080*/  LDSM.16.M88.4 R8, [R88+0xc000] ;  /* 0x00c000005808783b */ /* 0x004ea80000000200 */
[----:B------:R-:W-:Y:S01]  /*3090*/  LDSM.16.M88.4 R56, [R89] ;  /* 0x000000005938783b */ /* 0x000fe20000000200 */
[C---:B------:R-:W-:Y:S03]  /*30a0*/  HMMA.16816.F32.BF16 R40, R72.reuse, R36, RZ ;  /* 0x000000244828723c */ /* 0x040fe600000418ff */
[----:B------:R-:W-:Y:S04]  /*30b0*/  LDSM.16.M88.4 R80, [R88+0xd000] ;  /* 0x00d000005850783b */ /* 0x000fe80000000200 */
[----:B------:R-:W-:Y:S01]  /*30c0*/  LDSM.16.M88.4 R76, [R88+0xd800] ;  /* 0x00d80000584c783b */ /* 0x000fe20000000200 */
[C---:B------:R-:W-:Y:S03]  /*30d0*/  HMMA.16816.F32.BF16 R32, R72.reuse, R28, RZ ;  /* 0x0000001c4820723c */ /* 0x040fe600000418ff */
        /* <DEDUP_REMOVED lines=8> */
[C---:B------:R-:W-:Y:S08]  /*3160*/  HMMA.16816.F32.BF16 R48, R16.reuse, R20, R48 ;  /* 0x000000141030723c */ /* 0x040ff00000041830 */
[C---:B------:R-:W-:Y:S01]  /*3170*/  HMMA.16816.F32.BF16 R44, R16.reuse, R22, R44 ;  /* 0x00000016102c723c */ /* 0x040fe2000004182c */
[----:B------:R-:W5:Y:S07]  /*3180*/  LDSM.16.M88.4 R20, [R86+0xc000] ;  /* 0x00c000005614783b */ /* 0x000f6e0000000200 */
        /* <DEDUP_REMOVED lines=8> */
[----:B------:R-:W-:Y:S04]  /*3210*/  LDSM.16.M88.4 R16, [R92+0x4000] ;  /* 0x004000005c10783b */ /* 0x000fe80000000200 */
[----:B------:R-:W-:Y:S03]  /*3220*/  LDSM.16.M88.4 R52, [R0+UR5+0xf000] ;  /* 0x00f000050034783b */ /* 0x000fe60008000200 */
[C---:B--2---:R-:W-:Y:S08]  /*3230*/  HMMA.16816.F32.BF16 R48, R68.reuse, R8, R48 ;  /* 0x000000084430723c */ /* 0x044ff00000041830 */
[C---:B------:R-:W-:Y:S01]  /*3240*/  HMMA.16816.F32.BF16 R44, R68.reuse, R10, R44 ;  /* 0x0000000a442c723c */ /* 0x040fe2000004182c */
[----:B------:R-:W2:Y:S07]  /*3250*/  LDSM.16.M88.4 R8, [R0+UR5+0xe000] ;  /* 0x00e000050008783b */ /* 0x000eae0008000200 */
[C---:B-1----:R-:W-:Y:S08]  /*3260*/  HMMA.16816.F32.BF16 R40, R68.reuse, R4, R40 ;  /* 0x000000044428723c */ /* 0x042ff00000041828 */
[----:B------:R-:W-:Y:S01]  /*3270*/  HMMA.16816.F32.BF16 R36, R68, R6, R36 ;  /* 0x000000064424723c */ /* 0x000fe20000041824 */
[----:B------:R-:W1:Y:S07]  /*3280*/  LDSM.16.M88.4 R4, [R0+UR5+0xe800] ;  /* 0x00e800050004783b */ /* 0x000e6e0008000200 */
[C---:B-----5:R-:W-:Y:S08]  /*3290*/  HMMA.16816.F32.BF16 R48, R56.reuse, R20, R48 ;  /* 0x000000143830723c */ /* 0x060ff00000041830 */
[C---:B------:R-:W-:Y:S01]  /*32a0*/  HMMA.16816.F32.BF16 R44, R56.reuse, R22, R44 ;  /* 0x00000016382c723c */ /* 0x040fe2000004182c */
[----:B------:R-:W4:Y:S07]  /*32b0*/  LDSM.16.M88.4 R20, [R0+UR5+0xf800] ;  /* 0x00f800050014783b */ /* 0x000f2e0008000200 */
[C---:B---3--:R-:W-:Y:S08]  /*32c0*/  HMMA.16816.F32.BF16 R40, R56.reuse, R12, R40 ;  /* 0x0000000c3828723c */ /* 0x048ff00000041828 */
[----:B------:R-:W-:Y:S01]  /*32d0*/  HMMA.16816.F32.BF16 R36, R56, R14, R36 ;  /* 0x0000000e3824723c */ /* 0x000fe20000041824 */
        /* <DEDUP_REMOVED lines=11> */
[C---:B-1----:R-:W-:Y:S08]  /*3390*/  HMMA.16816.F32.BF16 R40, R16.reuse, R4, R40 ;  /* 0x000000041028723c */ /* 0x042ff00000041828 */
[----:B------:R-:W-:Y:S01]  /*33a0*/  HMMA.16816.F32.BF16 R36, R16, R6, R36 ;  /* 0x000000061024723c */ /* 0x000fe20000041824 */
[----:B------:R-:W1:Y:S07]  /*33b0*/  LDSM.16.M88.4 R4, [R87+0xf000] ;  /* 0x00f000005704783b */ /* 0x000e6e0000000200 */
[C---:B------:R-:W-:Y:S08]  /*33c0*/  HMMA.16816.F32.BF16 R32, R56.reuse, R64, R32 ;  /* 0x000000403820723c */ /* 0x040ff00000041820 */
[C---:B------:R-:W-:Y:S01]  /*33d0*/  HMMA.16816.F32.BF16 R28, R56.reuse, R66, R28 ;  /* 0x00000042381c723c */ /* 0x040fe2000004181c */
[----:B------:R-:W-:Y:S07]  /*33e0*/  LDSM.16.M88.4 R64, [R88+0xe000] ;  /* 0x00e000005840783b */ /* 0x000fee0000000200 */
[C---:B------:R-:W-:Y:S08]  /*33f0*/  HMMA.16816.F32.BF16 R24, R56.reuse, R60, R24 ;  /* 0x0000003c3818723c */ /* 0x040ff00000041818 */
[----:B------:R-:W-:Y:S01]  /*3400*/  HMMA.16816.F32.BF16 R72, R56, R62, R72 ;  /* 0x0000003e3848723c */ /* 0x000fe20000041848 */
[----:B------:R-:W5:Y:S04]  /*3410*/  LDSM.16.M88.4 R60, [R88+0xe800] ;  /* 0x00e80000583c783b */ /* 0x000f680000000200 */
[----:B------:R-:W5:Y:S03]  /*3420*/  LDSM.16.M88.4 R56, [R88+0xf000] ;  /* 0x00f000005838783b */ /* 0x000f660000000200 */
[C---:B------:R-:W-:Y:S08]  /*3430*/  HMMA.16816.F32.BF16 R32, R16.reuse, R52, R32 ;  /* 0x000000341020723c */ /* 0x040ff00000041820 */
[C---:B------:R-:W-:Y:S01]  /*3440*/  HMMA.16816.F32.BF16 R28, R16.reuse, R54, R28 ;  /* 0x00000036101c723c */ /* 0x040fe2000004181c */
[----:B------:R-:W5:Y:S07]  /*3450*/  LDSM.16.M88.4 R52, [R88+0xf800] ;  /* 0x00f800005834783b */ /* 0x000f6e0000000200 */
[C---:B----4-:R-:W-:Y:S08]  /*3460*/  HMMA.16816.F32.BF16 R24, R16.reuse, R20, R24 ;  /* 0x000000141018723c */ /* 0x050ff00000041818 */
[----:B------:R-:W-:Y:S01]  /*3470*/  HMMA.16816.F32.BF16 R72, R16, R22, R72 ;  /* 0x000000161048723c */ /* 0x000fe20000041848 */
[----:B------:R-:W-:Y:S04]  /*3480*/  LDSM.16.M88.4 R20, [R89+0x4000] ;  /* 0x004000005914783b */ /* 0x000fe80000000200 */
[----:B------:R-:W-:Y:S03]  /*3490*/  LDSM.16.M88.4 R16, [R86+0xe000] ;  /* 0x00e000005610783b */ /* 0x000fe60000000200 */
[C---:B---3--:R-:W-:Y:S08]  /*34a0*/  HMMA.16816.F32.BF16 R48, R76.reuse, R12, R48 ;  /* 0x0000000c4c30723c */ /* 0x048ff00000041830 */
[C---:B------:R-:W-:Y:S01]  /*34b0*/  HMMA.16816.F32.BF16 R44, R76.reuse, R14, R44 ;  /* 0x0000000e4c2c723c */ /* 0x040fe2000004182c */
[----:B------:R-:W3:Y:S07]  /*34c0*/  LDSM.16.M88.4 R12, [R86+0xe800] ;  /* 0x00e80000560c783b */ /* 0x000eee0000000200 */
[C---:B--2---:R-:W-:Y:S08]  /*34d0*/  HMMA.16816.F32.BF16 R40, R76.reuse, R8, R40 ;  /* 0x000000084c28723c */ /* 0x044ff00000041828 */
[C---:B------:R-:W-:Y:S01]  /*34e0*/  HMMA.16816.F32.BF16 R36, R76.reuse, R10, R36 ;  /* 0x0000000a4c24723c */ /* 0x040fe20000041824 */
[----:B------:R-:W2:Y:S07]  /*34f0*/  LDSM.16.M88.4 R8, [R86+0xf000] ;  /* 0x00f000005608783b */ /* 0x000eae0000000200 */
[C---:B-1----:R-:W-:Y:S08]  /*3500*/  HMMA.16816.F32.BF16 R32, R76.reuse, R4, R32 ;  /* 0x000000044c20723c */ /* 0x042ff00000041820 */
[C---:B------:R-:W-:Y:S01]  /*3510*/  HMMA.16816.F32.BF16 R28, R76.reuse, R6, R28 ;  /* 0x000000064c1c723c */ /* 0x040fe2000004181c */
[----:B------:R-:W1:Y:S07]  /*3520*/  LDSM.16.M88.4 R4, [R86+0xf800] ;  /* 0x00f800005604783b */ /* 0x000e6e0000000200 */
[C---:B------:R-:W-:Y:S08]  /*3530*/  HMMA.16816.F32.BF16 R24, R76.reuse, R80, R24 ;  /* 0x000000504c18723c */ /* 0x040ff00000041818 */
[----:B------:R-:W-:Y:S01]  /*3540*/  HMMA.16816.F32.BF16 R72, R76, R82, R72 ;  /* 0x000000524c48723c */ /* 0x000fe20000041848 */
[----:B------:R-:W-:Y:S07]  /*3550*/  LDSM.16.M88.4 R76, [R90+0x8000] ;  /* 0x008000005a4c783b */ /* 0x000fee0000000200 */
[C---:B-----5:R-:W-:Y:S08]  /*3560*/  HMMA.16816.F32.BF16 R40, R68.reuse, R60, R40 ;  /* 0x0000003c4428723c */ /* 0x060ff00000041828 */
[C---:B------:R-:W-:Y:S08]  /*3570*/  HMMA.16816.F32.BF16 R36, R68.reuse, R62, R36 ;  /* 0x0000003e4424723c */ /* 0x040ff00000041824 */
[C---:B------:R-:W-:Y:S08]  /*3580*/  HMMA.16816.F32.BF16 R32, R68.reuse, R56, R32 ;  /* 0x000000384420723c */ /* 0x040ff00000041820 */
[C---:B------:R-:W-:Y:S01]  /*3590*/  HMMA.16816.F32.BF16 R60, R68.reuse, R58, R28 ;  /* 0x0000003a443c723c */ /* 0x040fe2000004181c */
[----:B------:R-:W-:Y:S04]  /*35a0*/  LDSM.16.M88.4 R56, [R92+0x8000] ;  /* 0x008000005c38783b */ /* 0x000fe80000000200 */
[----:B------:R-:W4:Y:S03]  /*35b0*/  LDSM.16.M88.4 R28, [R0+UR5+0x10000] ;  /* 0x01000005001c783b */ /* 0x000f260008000200 */
[C---:B------:R-:W-:Y:S08]  /*35c0*/  HMMA.16816.F32.BF16 R48, R68.reuse, R64, R48 ;  /* 0x000000404430723c */ /* 0x040ff00000041830 */
[C---:B------:R-:W-:Y:S08]  /*35d0*/  HMMA.16816.F32.BF16 R44, R68.reuse, R66, R44 ;  /* 0x00000042442c723c */ /* 0x040ff0000004182c */
[C---:B------:R-:W-:Y:S01]  /*35e0*/  HMMA.16816.F32.BF16 R64, R68.reuse, R52, R24 ;  /* 0x000000344440723c */ /* 0x040fe20000041818 */
[----:B------:R-:W5:Y:S07]  /*35f0*/  LDSM.16.M88.4 R24, [R0+UR5+0x10800] ;  /* 0x010800050018783b */ /* 0x000f6e0008000200 */
[----:B------:R-:W-:Y:S01]  /*3600*/  HMMA.16816.F32.BF16 R72, R68, R54, R72 ;  /* 0x000000364448723c */ /* 0x000fe20000041848 */
[----:B------:R-:W-:Y:S04]  /*3610*/  LDSM.16.M88.4 R52, [R91+0x8000] ;  /* 0x008000005b34783b */ /* 0x000fe80000000200 */
[----:B------:R-:W-:Y:S03]  /*3620*/  LDSM.16.M88.4 R68, [R88+0x10000] ;  /* 0x010000005844783b */ /* 0x000fe60000000200 */
[C---:B---3--:R-:W-:Y:S08]  /*3630*/  HMMA.16816.F32.BF16 R40, R20.reuse, R12, R40 ;  /* 0x0000000c1428723c */ /* 0x048ff00000041828 */
[C---:B------:R-:W-:Y:S01]  /*3640*/  HMMA.16816.F32.BF16 R36, R20.reuse, R14, R36 ;  /* 0x0000000e1424723c */ /* 0x040fe20000041824 */
[----:B------:R-:W3:Y:S07]  /*3650*/  LDSM.16.M88.4 R12, [R0+UR5+0x11800] ;  /* 0x01180005000c783b */ /* 0x000eee0008000200 */
[C---:B--2---:R-:W-:Y:S08]  /*3660*/  HMMA.16816.F32.BF16 R32, R20.reuse, R8, R32 ;  /* 0x000000081420723c */ /* 0x044ff00000041820 */
[C---:B------:R-:W-:Y:S01]  /*3670*/  HMMA.16816.F32.BF16 R60, R20.reuse, R10, R60 ;  /* 0x0000000a143c723c */ /* 0x040fe2000004183c */
[----:B------:R-:W2:Y:S07]  /*3680*/  LDSM.16.M88.4 R8, [R0+UR5+0x11000] ;  /* 0x011000050008783b */ /* 0x000eae0008000200 */
[C---:B------:R-:W-:Y:S08]  /*3690*/  HMMA.16816.F32.BF16 R48, R20.reuse, R16, R48 ;  /* 0x000000101430723c */ /* 0x040ff00000041830 */
[C---:B------:R-:W-:Y:S01]  /*36a0*/  HMMA.16816.F32.BF16 R44, R20.reuse, R18, R44 ;  /* 0x00000012142c723c */ /* 0x040fe2000004182c */
[----:B------:R-:W2:Y:S07]  /*36b0*/  LDSM.16.M88.4 R16, [R87+0x10000] ;  /* 0x010000005710783b */ /* 0x000eae0000000200 */
[C---:B-1----:R-:W-:Y:S08]  /*36c0*/  HMMA.16816.F32.BF16 R64, R20.reuse, R4, R64 ;  /* 0x000000041440723c */ /* 0x042ff00000041840 */
[----:B------:R-:W-:Y:S01]  /*36d0*/  HMMA.16816.F32.BF16 R72, R20, R6, R72 ;  /* 0x000000061448723c */ /* 0x000fe20000041848 */
[----:B------:R-:W1:Y:S04]  /*36e0*/  LDSM.16.M88.4 R4, [R87+0x10800] ;  /* 0x010800005704783b */ /* 0x000e680000000200 */
[----:B------:R-:W1:Y:S03]  /*36f0*/  LDSM.16.M88.4 R20, [R87+0x11000] ;  /* 0x011000005714783b */ /* 0x000e660000000200 */
[C---:B----4-:R-:W-:Y:S08]  /*3700*/  HMMA.16816.F32.BF16 R48, R56.reuse, R28, R48 ;  /* 0x0000001c3830723c */ /* 0x050ff00000041830 */
[C---:B------:R-:W-:Y:S01]  /*3710*/  HMMA.16816.F32.BF16 R44, R56.reuse, R30, R44 ;  /* 0x0000001e382c723c */ /* 0x040fe2000004182c */
[----:B------:R-:W4:Y:S07]  /*3720*/  LDSM.16.M88.4 R28, [R87+0x11800] ;  /* 0x01180000571c783b */ /* 0x000f2e0000000200 */
[C---:B-----5:R-:W-:Y:S08]  /*3730*/  HMMA.16816.F32.BF16 R40, R56.reuse, R24, R40 ;  /* 0x000000183828723c */ /* 0x060ff00000041828 */
[C---:B------:R-:W-:Y:S01]  /*3740*/  HMMA.16816.F32.BF16 R36, R56.reuse, R26, R36 ;  /* 0x0000001a3824723c */ /* 0x040fe20000041824 */
[----:B------:R-:W-:Y:S07]  /*3750*/  LDSM.16.M88.4 R24, [R88+0x10800] ;  /* 0x010800005818783b */ /* 0x000fee0000000200 */
[C---:B---3--:R-:W-:Y:S08]  /*3760*/  HMMA.16816.F32.BF16 R64, R56.reuse, R12, R64 ;  /* 0x0000000c3840723c */ /* 0x048ff00000041840 */
[C---:B------:R-:W-:Y:S01]  /*3770*/  HMMA.16816.F32.BF16 R72, R56.reuse, R14, R72 ;  /* 0x0000000e3848723c */ /* 0x040fe20000041848 */
[----:B------:R-:W3:Y:S07]  /*3780*/  LDSM.16.M88.4 R12, [R88+0x11000] ;  /* 0x01100000580c783b */ /* 0x000eee0000000200 */
[C---:B--2---:R-:W-:Y:S08]  /*3790*/  HMMA.16816.F32.BF16 R32, R56.reuse, R8, R32 ;  /* 0x000000083820723c */ /* 0x044ff00000041820 */
[----:B------:R-:W-:Y:S01]  /*37a0*/  HMMA.16816.F32.BF16 R60, R56, R10, R60 ;  /* 0x0000000a383c723c */ /* 0x000fe2000004183c */
[----:B------:R-:W-:Y:S04]  /*37b0*/  LDSM.16.M88.4 R8, [R89+0x8000] ;  /* 0x008000005908783b */ /* 0x000fe80000000200 */
[----:B------:R-:W-:Y:S03]  /*37c0*/  LDSM.16.M88.4 R56, [R86+0x10000] ;  /* 0x010000005638783b */ /* 0x000fe60000000200 */
[C---:B------:R-:W-:Y:S08]  /*37d0*/  HMMA.16816.F32.BF16 R48, R52.reuse, R16, R48 ;  /* 0x000000103430723c */ /* 0x040ff00000041830 */
[C---:B------:R-:W-:Y:S01]  /*37e0*/  HMMA.16816.F32.BF16 R44, R52.reuse, R18, R44 ;  /* 0x00000012342c723c */ /* 0x040fe2000004182c */
[----:B------:R-:W2:Y:S07]  /*37f0*/  LDSM.16.M88.4 R16, [R88+0x11800] ;  /* 0x011800005810783b */ /* 0x000eae0000000200 */
[C---:B-1----:R-:W-:Y:S01]  /*3800*/  HMMA.16816.F32.BF16 R80, R52.reuse, R4, R40 ;  /* 0x000000043450723c */ /* 0x042fe20000041828 */
[----:B------:R-:W-:Y:S07]  /*3810*/  LDSM.16.M88.4 R40, [R86+0x10800] ;  /* 0x010800005628783b */ /* 0x000fee0000000200 */
[C---:B------:R-:W-:Y:S01]  /*3820*/  HMMA.16816.F32.BF16 R36, R52.reuse, R6, R36 ;  /* 0x000000063424723c */ /* 0x040fe20000041824 */
[----:B------:R-:W1:Y:S07]  /*3830*/  LDSM.16.M88.4 R4, [R86+0x11000] ;  /* 0x011000005604783b */ /* 0x000e6e0000000200 */
[C---:B------:R-:W-:Y:S08]  /*3840*/  HMMA.16816.F32.BF16 R32, R52.reuse, R20, R32 ;  /* 0x000000143420723c */ /* 0x040ff00000041820 */
[C---:B------:R-:W-:Y:S08]  /*3850*/  HMMA.16816.F32.BF16 R60, R52.reuse, R22, R60 ;  /* 0x00000016343c723c */ /* 0x040ff0000004183c */
[----:B----4-:R-:W-:Y:S08]  /*3860*/  HMMA.16816.F32.BF16 R64, R52, R28, R64 ;  /* 0x0000001c3440723c */ /* 0x010ff00000041840 */
[C---:B------:R-:W-:Y:S08]  /*3870*/  HMMA.16816.F32.BF16 R48, R76.reuse, R68, R48 ;  /* 0x000000444c30723c */ /* 0x040ff00000041830 */
[C---:B---3--:R-:W-:Y:S08]  /*3880*/  HMMA.16816.F32.BF16 R32, R76.reuse, R12, R32 ;  /* 0x0000000c4c20723c */ /* 0x048ff00000041820 */
[----:B------:R-:W-:Y:S01]  /*3890*/  HMMA.16816.F32.BF16 R60, R76, R14, R60 ;  /* 0x0000000e4c3c723c */ /* 0x000fe2000004183c */
[----:B------:R-:W3:Y:S01]  /*38a0*/  LDSM.16.M88.4 R12, [R86+0x11800] ;  /* 0x01180000560c783b */ /* 0x000ee20000000200 */
[----:B------:R-:W-:-:S06]  /*38b0*/  DEPBAR.LE SB0, 0x0 ;  /* 0x000080000000791a */ /* 0x000fcc0000000000 */
[----:B--2---:R-:W-:Y:S01]  /*38c0*/  HMMA.16816.F32.BF16 R64, R76, R16, R64 ;  /* 0x000000104c40723c */ /* 0x004fe20000041840 */
[----:B------:R-:W-:Y:S02]  /*38d0*/  IMAD.U32 R16, RZ, RZ, UR17 ;  /* 0x00000011ff107e24 */ /* 0x000fe4000f8e00ff */
[----:B------:R-:W-:Y:S02]  /*38e0*/  VIADD R17, R84, UR23 ;  /* 0x0000001754117c36 */ /* 0x000fe40008000000 */
[----:B------:R-:W-:-:S03]  /*38f0*/  IMAD R16, R16, 0x40, R169 ;  /* 0x0000004010107824 */ /* 0x000fc600078e02a9 */
[----:B------:R-:W-:Y:S01]  /*3900*/  HMMA.16816.F32.BF16 R80, R76, R24, R80 ;  /* 0x000000184c50723c */ /* 0x000fe20000041850 */
[C---:B------:R-:W-:Y:S01]  /*3910*/  VIADD R3, R16.reuse, 0x38 ;  /* 0x0000003810037836 */ /* 0x040fe20000000000 */
[C-C-:B------:R-:W-:Y:S01]  /*3920*/  VIADDMNMX R197, R17.reuse, 0x1, R196.reuse, PT ;  /* 0x0000000111c57846 */ /* 0x140fe200038001c4 */
[C---:B------:R-:W-:Y:S01]  /*3930*/  VIADD R23, R16.reuse, 0x29 ;  /* 0x0000002910177836 */ /* 0x040fe20000000000 */
[----:B------:R-:W-:Y:S01]  /*3940*/  VIADDMNMX R196, R17, 0x9, R196, PT ;  /* 0x0000000911c47846 */ /* 0x000fe200038001c4 */
[C---:B------:R-:W-:Y:S01]  /*3950*/  VIADD R21, R16.reuse, 0x30 ;  /* 0x0000003010157836 */ /* 0x040fe20000000000 */
[C---:B------:R-:W-:Y:S02]  /*3960*/  ISETP.GE.AND P0, PT, R16.reuse, R197, PT ;  /* 0x000000c51000720c */ /* 0x040fe40003f06270 */
[----:B------:R-:W-:Y:S01]  /*3970*/  HMMA.16816.F32.BF16 R72, R52, R30, R72 ;  /* 0x0000001e3448723c */ /* 0x000fe20000041848 */
[C---:B------:R-:W-:Y:S02]  /*3980*/  VIADD R55, R16.reuse, 0x1 ;  /* 0x0000000110377836 */ /* 0x040fe40000000000 */
[----:B------:R-:W-:-:S02]  /*3990*/  VIADD R53, R16, 0x8 ;  /* 0x0000000810357836 */ /* 0x000fc40000000000 */
[----:B------:R-:W-:-:S03]  /*39a0*/  VIADD R31, R16, 0x21 ;  /* 0x00000021101f7836 */ /* 0x000fc60000000000 */
[C---:B------:R-:W-:Y:S08]  /*39b0*/  HMMA.16816.F32.BF16 R48, R8.reuse, R56, R48 ;  /* 0x000000380830723c */ /* 0x040ff00000041830 */
[----:B-1----:R-:W-:Y:S01]  /*39c0*/  HMMA.16816.F32.BF16 R32, R8, R4, R32 ;  /* 0x000000040820723c */ /* 0x002fe20000041820 */
[----:B------:R-:W-:Y:S02]  /*39d0*/  VIADD R5, R16, UR20 ;  /* 0x0000001410057c36 */ /* 0x000fe40008000000 */
[----:B------:R-:W-:-:S05]  /*39e0*/  VIADD R4, R3, UR20 ;  /* 0x0000001403047c36 */ /* 0x000fca0008000000 */
[----:B------:R-:W-:Y:S01]  /*39f0*/  HMMA.16816.F32.BF16 R36, R76, R26, R36 ;  /* 0x0000001a4c24723c */ /* 0x000fe20000041824 */
[--C-:B------:R-:W-:Y:S01]  /*3a00*/  IADD3 R25, PT, PT, R198, 0x30, -R4.reuse ;  /* 0x00000030c6197810 */ /* 0x100fe20007ffe804 */
[----:B------:R-:W-:Y:S01]  /*3a10*/  VIADD R27, R16, 0x28 ;  /* 0x00000028101b7836 */ /* 0x000fe20000000000 */
[C-C-:B------:R-:W-:Y:S02]  /*3a20*/  IADD3 R24, PT, PT, R198.reuse, 0x1f, -R4.reuse ;  /* 0x0000001fc6187810 */ /* 0x140fe40007ffe804 */
[C-C-:B------:R-:W-:Y:S02]  /*3a30*/  IADD3 R20, PT, PT, R198.reuse, 0x17, -R4.reuse ;  /* 0x00000017c6147810 */ /* 0x140fe40007ffe804 */
[----:B------:R-:W-:Y:S01]  /*3a40*/  IABS R25, R25 ;  /* 0x0000001900197213 */ /* 0x000fe20000000000 */
[----:B------:R-:W-:Y:S01]  /*3a50*/  HMMA.16816.F32.BF16 R60, R8, R6, R60 ;  /* 0x00000006083c723c */ /* 0x000fe2000004183c */
[C---:B------:R-:W-:Y:S01]  /*3a60*/  IMAD.IADD R7, R198.reuse, 0x1, -R5 ;  /* 0x00000001c6077824 */ /* 0x040fe200078e0a05 */
[----:B------:R-:W-:-:S02]  /*3a70*/  IADD3 R6, PT, PT, R198, 0x37, -R4 ;  /* 0x00000037c6067810 */ /* 0x000fc40007ffe804 */
[----:B------:R-:W-:Y:S02]  /*3a80*/  IABS R24, R24 ;  /* 0x0000001800187213 */ /* 0x000fe40000000000 */
[----:B------:R-:W-:Y:S02]  /*3a90*/  IABS R7, R7 ;  /* 0x0000000700077213 */ /* 0x000fe40000000000 */
[----:B------:R-:W-:Y:S01]  /*3aa0*/  HMMA.16816.F32.BF16 R44, R76, R70, R44 ;  /* 0x000000464c2c723c */ /* 0x000fe2000004182c */
[----:B------:R-:W-:Y:S02]  /*3ab0*/  IABS R6, R6 ;  /* 0x0000000600067213 */ /* 0x000fe40000000000 */
[----:B------:R-:W-:Y:S02]  /*3ac0*/  I2FP.F32.S32 R7, R7 ;  /* 0x0000000700077245 */ /* 0x000fe40000201400 */
[----:B------:R-:W-:Y:S02]  /*3ad0*/  I2FP.F32.S32 R6, R6 ;  /* 0x0000000600067245 */ /* 0x000fe40000201400 */
[----:B------:R-:W-:Y:S01]  /*3ae0*/  IABS R20, R20 ;  /* 0x0000001400147213 */ /* 0x000fe20000000000 */
[----:B------:R-:W-:Y:S01]  /*3af0*/  HMMA.16816.F32.BF16 R80, R8, R40, R80 ;  /* 0x000000280850723c */ /* 0x000fe20000041850 */
[----:B------:R-:W-:Y:S01]  /*3b00*/  FFMA.FTZ R48, R7, -UR6, R48 ;  /* 0x8000000607307c23 */ /* 0x000fe20008010030 */
[--C-:B------:R-:W-:Y:S01]  /*3b10*/  IADD3 R7, PT, PT, R198, 0x28, -R4.reuse ;  /* 0x00000028c6077810 */ /* 0x100fe20007ffe804 */
[----:B------:R-:W-:Y:S01]  /*3b20*/  FFMA.FTZ R29, R6, -UR6, R49 ;  /* 0x80000006061d7c23 */ /* 0x000fe20008010031 */
[--C-:B------:R-:W-:Y:S01]  /*3b30*/  IADD3 R6, PT, PT, R198, 0x2f, -R4.reuse ;  /* 0x0000002fc6067810 */ /* 0x100fe20007ffe804 */
[C---:B------:R-:W-:Y:S01]  /*3b40*/  VIADD R49, R16.reuse, 0x9 ;  /* 0x0000000910317836 */ /* 0x040fe20000000000 */
[----:B------:R-:W-:Y:S01]  /*3b50*/  IABS R7, R7 ;  /* 0x0000000700077213 */ /* 0x000fe20000000000 */
[----:B------:R-:W-:Y:S01]  /*3b60*/  VIADD R41, R16, 0x18 ;  /* 0x0000001810297836 */ /* 0x000fe20000000000 */
[----:B------:R-:W-:Y:S01]  /*3b70*/  HMMA.16816.F32.BF16 R72, R76, R18, R72 ;  /* 0x000000124c48723c */ /* 0x000fe20000041848 */
[----:B------:R-:W-:-:S02]  /*3b80*/  IADD3 R18, PT, PT, R198, 0x27, -R4 ;  /* 0x00000027c6127810 */ /* 0x000fc40007ffe804 */
[----:B------:R-:W-:Y:S02]  /*3b90*/  I2FP.F32.S32 R7, R7 ;  /* 0x0000000700077245 */ /* 0x000fe40000201400 */
[----:B------:R-:W-:Y:S02]  /*3ba0*/  IABS R18, R18 ;  /* 0x0000001200127213 */ /* 0x000fe40000000000 */
[----:B------:R-:W-:Y:S01]  /*3bb0*/  IABS R6, R6 ;  /* 0x0000000600067213 */ /* 0x000fe20000000000 */
[----:B------:R-:W-:Y:S01]  /*3bc0*/  HMMA.16816.F32.BF16 R36, R8, R42, R36 ;  /* 0x0000002a0824723c */ /* 0x000fe20000041824 */
[----:B------:R-:W-:Y:S01]  /*3bd0*/  I2FP.F32.S32 R18, R18 ;  /* 0x0000001200127245 */ /* 0x000fe20000201400 */
[----:B------:R-:W-:Y:S01]  /*3be0*/  VIADD R43, R16, 0x11 ;  /* 0x00000011102b7836 */ /* 0x000fe20000000000 */
[----:B------:R-:W-:Y:S02]  /*3bf0*/  I2FP.F32.S32 R6, R6 ;  /* 0x0000000600067245 */ /* 0x000fe40000201400 */
[----:B------:R-:W-:-:S02]  /*3c00*/  IADD3 R19, PT, PT, R198, 0x18, -R4 ;  /* 0x00000018c6137810 */ /* 0x000fc40007ffe804 */
[C-C-:B------:R-:W-:Y:S01]  /*3c10*/  IADD3 R17, PT, PT, R198.reuse, 0x10, -R4.reuse ;  /* 0x00000010c6117810 */ /* 0x140fe20007ffe804 */
[C---:B---3--:R-:W-:Y:S01]  /*3c20*/  HMMA.16816.F32.BF16 R64, R8.reuse, R12, R64 ;  /* 0x0000000c0840723c */ /* 0x048fe20000041840 */
[----:B------:R-:W-:Y:S01]  /*3c30*/  IADD3 R13, PT, PT, R198, 0x20, -R4 ;  /* 0x00000020c60d7810 */ /* 0x000fe20007ffe804 */
[----:B------:R-:W-:Y:S01]  /*3c40*/  FFMA.FTZ R12, R7, -UR6, R80 ;  /* 0x80000006070c7c23 */ /* 0x000fe20008010050 */
[----:B------:R-:W-:Y:S01]  /*3c50*/  FFMA.FTZ R7, R18, -UR6, R81 ;  /* 0x8000000612077c23 */ /* 0x000fe20008010051 */
[----:B------:R-:W-:Y:S02]  /*3c60*/  IADD3 R18, PT, PT, R198, 0xf, -R4 ;  /* 0x0000000fc6127810 */ /* 0x000fe40007ffe804 */
[----:B------:R-:W-:Y:S02]  /*3c70*/  IABS R13, R13 ;  /* 0x0000000d000d7213 */ /* 0x000fe40000000000 */
[----:B------:R-:W-:Y:S01]  /*3c80*/  HMMA.16816.F32.BF16 R44, R8, R58, R44 ;  /* 0x0000003a082c723c */ /* 0x000fe2000004182c */
[----:B------:R-:W-:-:S02]  /*3c90*/  IABS R18, R18 ;  /* 0x0000001200127213 */ /* 0x000fc40000000000 */
[----:B------:R-:W-:Y:S02]  /*3ca0*/  I2FP.F32.S32 R13, R13 ;  /* 0x0000000d000d7245 */ /* 0x000fe40000201400 */
[----:B------:R-:W-:Y:S02]  /*3cb0*/  I2FP.F32.S32 R18, R18 ;  /* 0x0000001200127245 */ /* 0x000fe40000201400 */
[----:B------:R-:W-:Y:S01]  /*3cc0*/  I2FP.F32.S32 R25, R25 ;  /* 0x0000001900197245 */ /* 0x000fe20000201400 */
[----:B------:R-:W-:Y:S01]  /*3cd0*/  FFMA.FTZ R26, R13, -UR6, R36 ;  /* 0x800000060d1a7c23 */ /* 0x000fe20008010024 */
[--C-:B------:R-:W-:Y:S01]  /*3ce0*/  IADD3 R13, PT, PT, R198, 0x8, -R4.reuse ;  /* 0x00000008c60d7810 */ /* 0x100fe20007ffe804 */
[----:B------:R-:W-:Y:S01]  /*3cf0*/  FFMA.FTZ R61, R18, -UR6, R61 ;  /* 0x80000006123d7c23 */ /* 0x000fe2000801003d */
[C---:B------:R-:W-:Y:S01]  /*3d00*/  VIADD R18, R198.reuse, -UR22 ;  /* 0x80000016c6127c36 */ /* 0x040fe20008000000 */
[----:B------:R-:W-:Y:S01]  /*3d10*/  HMMA.16816.F32.BF16 R72, R8, R14, R72 ;  /* 0x0000000e0848723c */ /* 0x000fe20000041848 */
[----:B------:R-:W-:Y:S01]  /*3d20*/  IABS R13, R13 ;  /* 0x0000000d000d7213 */ /* 0x000fe20000000000 */
[----:B------:R-:W-:Y:S01]  /*3d30*/  IMAD.IADD R9, R198, 0x1, -R4 ;  /* 0x00000001c6097824 */ /* 0x000fe200078e0a04 */
[----:B------:R-:W-:Y:S01]  /*3d40*/  I2FP.F32.S32 R24, R24 ;  /* 0x0000001800187245 */ /* 0x000fe20000201400 */
[----:B------:R-:W-:Y:S01]  /*3d50*/  IMAD.IADD R8, R165, 0x1, -R5 ;  /* 0x00000001a5087824 */ /* 0x000fe200078e0a05 */
[----:B------:R-:W-:-:S02]  /*3d60*/  I2FP.F32.S32 R13, R13 ;  /* 0x0000000d000d7245 */ /* 0x000fc40000201400 */
[----:B------:R-:W-:Y:S01]  /*3d70*/  FFMA.FTZ R6, R6, -UR6, R45 ;  /* 0x8000000606067c23 */ /* 0x000fe2000801002d */
[----:B------:R-:W-:Y:S01]  /*3d80*/  VIADD R45, R16, 0x10 ;  /* 0x00000010102d7836 */ /* 0x000fe20000000000 */
[----:B------:R-:W-:Y:S01]  /*3d90*/  ISETP.GT.AND P1, PT, R18, R16, PT ;  /* 0x000000101200720c */ /* 0x000fe20003f24270 */
[----:B------:R-:W-:Y:S01]  /*3da0*/  FFMA.FTZ R64, R13, -UR6, R64 ;  /* 0x800000060d407c23 */ /* 0x000fe20008010040 */
[----:B------:R-:W-:Y:S01]  /*3db0*/  I2FP.F32.S32 R20, R20 ;  /* 0x0000001400147245 */ /* 0x000fe20000201400 */
[----:B------:R-:W-:Y:S01]  /*3dc0*/  FFMA.FTZ R25, R25, -UR6, R44 ;  /* 0x8000000619197c23 */ /* 0x000fe2000801002c */
[----:B------:R-:W-:Y:S01]  /*3dd0*/  IABS R19, R19 ;  /* 0x0000001300137213 */ /* 0x000fe20000000000 */
[----:B------:R-:W-:Y:S01]  /*3de0*/  FFMA.FTZ R24, R24, -UR6, R37 ;  /* 0x8000000618187c23 */ /* 0x000fe20008010025 */
[----:B------:R-:W-:Y:S01]  /*3df0*/  IABS R17, R17 ;  /* 0x0000001100117213 */ /* 0x000fe20000000000 */
[----:B------:R-:W-:Y:S01]  /*3e00*/  FFMA.FTZ R163, R20, -UR6, R33 ;  /* 0x8000000614a37c23 */ /* 0x000fe20008010021 */
[----:B------:R-:W-:Y:S01]  /*3e10*/  FSEL R13, R48, -INF , !P1 ;  /* 0xff800000300d7808 */ /* 0x000fe20004800000 */
[----:B------:R-:W-:Y:S01]  /*3e20*/  VIADD R37, R16, 0x19 ;  /* 0x0000001910257836 */ /* 0x000fe20000000000 */
[----:B------:R-:W-:Y:S01]  /*3e30*/  ISETP.GT.AND P4, PT, R18, R45, PT ;  /* 0x0000002d1200720c */ /* 0x000fe20003f84270 */
[----:B------:R-:W-:Y:S01]  /*3e40*/  VIADD R33, R16, 0x20 ;  /* 0x0000002010217836 */ /* 0x000fe20000000000 */
[----:B------:R-:W-:-:S02]  /*3e50*/  IABS R9, R9 ;  /* 0x0000000900097213 */ /* 0x000fc40000000000 */
[--C-:B------:R-:W-:Y:S02]  /*3e60*/  IADD3 R10, PT, PT, R198, -0x1, -R4.reuse ;  /* 0xffffffffc60a7810 */ /* 0x100fe40007ffe804 */
[----:B------:R-:W-:Y:S02]  /*3e70*/  IADD3 R5, PT, PT, R165, 0x37, -R4 ;  /* 0x00000037a5057810 */ /* 0x000fe40007ffe804 */
[----:B------:R-:W-:Y:S02]  /*3e80*/  I2FP.F32.S32 R19, R19 ;  /* 0x0000001300137245 */ /* 0x000fe40000201400 */
[----:B------:R-:W-:Y:S02]  /*3e90*/  I2FP.F32.S32 R17, R17 ;  /* 0x0000001100117245 */ /* 0x000fe40000201400 */
[----:B------:R-:W-:Y:S01]  /*3ea0*/  FSEL R13, R13, -INF , !P0 ;  /* 0xff8000000d0d7808 */ /* 0x000fe20004000000 */
[----:B------:R-:W-:Y:S01]  /*3eb0*/  FFMA.FTZ R32, R19, -UR6, R32 ;  /* 0x8000000613207c23 */ /* 0x000fe20008010020 */
[C---:B------:R-:W-:Y:S01]  /*3ec0*/  ISETP.GT.AND P3, PT, R18.reuse, R55, PT ;  /* 0x000000371200720c */ /* 0x040fe20003f64270 */
[----:B------:R-:W-:Y:S01]  /*3ed0*/  FFMA.FTZ R60, R17, -UR6, R60 ;  /* 0x80000006113c7c23 */ /* 0x000fe2000801003c */
[----:B------:R-:W-:Y:S01]  /*3ee0*/  ISETP.GT.AND P5, PT, R18, R53, PT ;  /* 0x000000351200720c */ /* 0x000fe20003fa4270 */
[----:B------:R-:W-:Y:S01]  /*3ef0*/  VIADD R19, R16, 0x31 ;  /* 0x0000003110137836 */ /* 0x000fe20000000000 */
[----:B------:R-:W-:Y:S01]  /*3f00*/  ISETP.GT.AND P1, PT, R18, R49, PT ;  /* 0x000000311200720c */ /* 0x000fe20003f24270 */
[----:B------:R-:W-:Y:S01]  /*3f10*/  VIADD R17, R16, 0x39 ;  /* 0x0000003910117836 */ /* 0x000fe20000000000 */
[----:B------:R-:W-:-:S02]  /*3f20*/  ISETP.GT.AND P0, PT, R18, R43, PT ;  /* 0x0000002b1200720c */ /* 0x000fc40003f04270 */
[----:B------:R-:W-:Y:S02]  /*3f30*/  FSEL R12, R12, -INF , !P4 ;  /* 0xff8000000c0c7808 */ /* 0x000fe40006000000 */
[----:B------:R-:W-:Y:S02]  /*3f40*/  I2FP.F32.S32 R9, R9 ;  /* 0x0000000900097245 */ /* 0x000fe40000201400 */
[----:B------:R-:W-:Y:S02]  /*3f50*/  ISETP.GT.AND P4, PT, R18, R31, PT ;  /* 0x0000001f1200720c */ /* 0x000fe40003f84270 */
[----:B------:R-:W-:Y:S01]  /*3f60*/  IADD3 R14, PT, PT, R198, 0x7, -R4 ;  /* 0x00000007c60e7810 */ /* 0x000fe20007ffe804 */
[----:B------:R-:W-:Y:S01]  /*3f70*/  FFMA.FTZ R9, R9, -UR6, R72 ;  /* 0x8000000609097c23 */ /* 0x000fe20008010048 */
[----:B------:R-:W-:Y:S02]  /*3f80*/  IABS R8, R8 ;  /* 0x0000000800087213 */ /* 0x000fe40000000000 */
[----:B------:R-:W-:-:S02]  /*3f90*/  IABS R10, R10 ;  /* 0x0000000a000a7213 */ /* 0x000fc40000000000 */
[----:B------:R-:W-:Y:S02]  /*3fa0*/  IABS R5, R5 ;  /* 0x0000000500057213 */ /* 0x000fe40000000000 */
[----:B------:R-:W-:Y:S02]  /*3fb0*/  FSEL R29, R29, -INF , !P3 ;  /* 0xff8000001d1d7808 */ /* 0x000fe40005800000 */
[----:B------:R-:W-:Y:S02]  /*3fc0*/  FSEL R25, R25, -INF , !P5 ;  /* 0xff80000019197808 */ /* 0x000fe40006800000 */
[----:B------:R-:W-:Y:S02]  /*3fd0*/  FSEL R6, R6, -INF , !P1 ;  /* 0xff80000006067808 */ /* 0x000fe40004800000 */
[----:B------:R-:W-:Y:S02]  /*3fe0*/  FSEL R7, R7, -INF , !P0 ;  /* 0xff80000007077808 */ /* 0x000fe40004000000 */
[----:B------:R-:W-:-:S02]  /*3ff0*/  ISETP.GT.AND P3, PT, R18, R41, PT ;  /* 0x000000291200720c */ /* 0x000fc40003f64270 */
[C---:B------:R-:W-:Y:S02]  /*4000*/  ISETP.GT.AND P5, PT, R18.reuse, R37, PT ;  /* 0x000000251200720c */ /* 0x040fe40003fa4270 */
[C---:B------:R-:W-:Y:S02]  /*4010*/  ISETP.GT.AND P1, PT, R18.reuse, R33, PT ;  /* 0x000000211200720c */ /* 0x040fe40003f24270 */
[----:B------:R-:W-:Y:S02]  /*4020*/  ISETP.GT.AND P0, PT, R18, R27, PT ;  /* 0x0000001b1200720c */ /* 0x000fe40003f04270 */
[----:B------:R-:W-:Y:S02]  /*4030*/  FSEL R163, R163, -INF , !P4 ;  /* 0xff800000a3a37808 */ /* 0x000fe40006000000 */
[----:B------:R-:W-:Y:S02]  /*4040*/  IABS R14, R14 ;  /* 0x0000000e000e7213 */ /* 0x000fe40000000000 */
[----:B------:R-:W-:-:S02]  /*4050*/  I2FP.F32.S32 R10, R10 ;  /* 0x0000000a000a7245 */ /* 0x000fc40000201400 */
[----:B------:R-:W-:Y:S02]  /*4060*/  I2FP.F32.S32 R11, R8 ;  /* 0x00000008000b7245 */ /* 0x000fe40000201400 */
[----:B------:R-:W-:Y:S01]  /*4070*/  ISETP.GT.AND P4, PT, R18, R3, PT ;  /* 0x000000031200720c */ /* 0x000fe20003f84270 */
[----:B------:R-:W-:Y:S01]  /*4080*/  FFMA.FTZ R10, R10, -UR6, R73 ;  /* 0x800000060a0a7c23 */ /* 0x000fe20008010049 */
[----:B------:R-:W-:Y:S01]  /*4090*/  I2FP.F32.S32 R8, R5 ;  /* 0x0000000500087245 */ /* 0x000fe20000201400 */
[----:B------:R-:W-:Y:S01]  /*40a0*/  FFMA.FTZ R11, R11, -UR6, R50 ;  /* 0x800000060b0b7c23 */ /* 0x000fe20008010032 */
[----:B------:R-:W-:Y:S02]  /*40b0*/  IADD3 R5, PT, PT, R165, 0x30, -R4 ;  /* 0x00000030a5057810 */ /* 0x000fe40007ffe804 */
[----:B------:R-:W-:Y:S01]  /*40c0*/  FSEL R26, R26, -INF , !P3 ;  /* 0xff8000001a1a7808 */ /* 0x000fe20005800000 */
[----:B------:R-:W-:Y:S01]  /*40d0*/  FFMA.FTZ R8, R8, -UR6, R51 ;  /* 0x8000000608087c23 */ /* 0x000fe20008010033 */
[----:B------:R-:W-:-:S02]  /*40e0*/  FSEL R24, R24, -INF , !P5 ;  /* 0xff80000018187808 */ /* 0x000fc40006800000 */
[----:B------:R-:W-:Y:S02]  /*40f0*/  FSEL R161, R32, -INF , !P1 ;  /* 0xff80000020a17808 */ /* 0x000fe40004800000 */
[----:B------:R-:W-:Y:S02]  /*4100*/  FSEL R143, R60, -INF , !P0 ;  /* 0xff8000003c8f7808 */ /* 0x000fe40004000000 */
[----:B------:R-:W-:Y:S01]  /*4110*/  I2FP.F32.S32 R14, R14 ;  /* 0x0000000e000e7245 */ /* 0x000fe20000201400 */
[----:B------:R-:W-:Y:S01]  /*4120*/  BAR.SYNC.DEFER_BLOCKING 0x0 ;  /* 0x0000000000007b1d */ /* 0x000fe20000010000 */
[C---:B------:R-:W-:Y:S02]  /*4130*/  ISETP.GT.AND P3, PT, R18.reuse, R23, PT ;  /* 0x000000171200720c */ /* 0x040fe40003f64270 */
[----:B------:R-:W-:Y:S01]  /*4140*/  ISETP.GT.AND P5, PT, R18, R21, PT ;  /* 0x000000151200720c */ /* 0x000fe20003fa4270 */
[----:B------:R-:W-:Y:S01]  /*4150*/  FFMA.FTZ R14, R14, -UR6, R65 ;  /* 0x800000060e0e7c23 */ /* 0x000fe20008010041 */
[----:B------:R-:W-:-:S02]  /*4160*/  ISETP.GT.AND P1, PT, R18, R19, PT ;  /* 0x000000131200720c */ /* 0x000fc40003f24270 */
[----:B------:R-:W-:Y:S01]  /*4170*/  ISETP.GT.AND P0, PT, R18, R17, PT ;  /* 0x000000111200720c */ /* 0x000fe20003f04270 */
[----:B------:R-:W-:Y:S01]  /*4180*/  VIADD R18, R165, -UR22 ;  /* 0x80000016a5127c36 */ /* 0x000fe20008000000 */
[----:B------:R-:W-:Y:S02]  /*4190*/  FSEL R185, R9, -INF , !P4 ;  /* 0xff80000009b97808 */ /* 0x000fe40006000000 */
[----:B------:R-:W-:Y:S02]  /*41a0*/  IABS R9, R5 ;  /* 0x0000000500097213 */ /* 0x000fe40000000000 */
[----:B------:R-:W-:Y:S02]  /*41b0*/  IADD3 R5, PT, PT, R165, 0x2f, -R4 ;  /* 0x0000002fa5057810 */ /* 0x000fe40007ffe804 */
[----:B------:R-:W-:Y:S02]  /*41c0*/  FSEL R183, R10, -INF , !P0 ;  /* 0xff8000000ab77808 */ /* 0x000fe40004000000 */
[----:B------:R-:W-:-:S02]  /*41d0*/  ISETP.GT.AND P0, PT, R18, R55, PT ;  /* 0x000000371200720c */ /* 0x000fc40003f04270 */
[----:B------:R-:W-:Y:S02]  /*41e0*/  IABS R5, R5 ;  /* 0x0000000500057213 */ /* 0x000fe40000000000 */
[----:B------:R-:W-:Y:S02]  /*41f0*/  FSEL R187, R14, -INF , !P1 ;  /* 0xff8000000ebb7808 */ /* 0x000fe40004800000 */
[----:B------:R-:W-:Y:S02]  /*4200*/  I2FP.F32.S32 R9, R9 ;  /* 0x0000000900097245 */ /* 0x000fe40000201400 */
[C---:B------:R-:W-:Y:S02]  /*4210*/  ISETP.GE.AND P1, PT, R55.reuse, R197, PT ;  /* 0x000000c53700720c */ /* 0x040fe40003f26270 */
[----:B------:R-:W-:Y:S01]  /*4220*/  ISETP.GE.AND P4, PT, R55, R196, PT ;  /* 0x000000c43700720c */ /* 0x000fe20003f86270 */
[----:B------:R-:W-:Y:S01]  /*4230*/  FFMA.FTZ R9, R9, -UR6, R46 ;  /* 0x8000000609097c23 */ /* 0x000fe2000801002e */
[----:B------:R-:W-:-:S02]  /*4240*/  FSEL R8, R8, -INF , !P0 ;  /* 0xff80000008087808 */ /* 0x000fc40004000000 */
[----:B------:R-:W-:Y:S02]  /*4250*/  I2FP.F32.S32 R10, R5 ;  /* 0x00000005000a7245 */ /* 0x000fe40000201400 */
[----:B------:R-:W-:Y:S02]  /*4260*/  IADD3 R5, PT, PT, R165, 0x28, -R4 ;  /* 0x00000028a5057810 */ /* 0x000fe40007ffe804 */
[----:B------:R-:W-:Y:S01]  /*4270*/  FSEL R29, R29, -INF , !P1 ;  /* 0xff8000001d1d7808 */ /* 0x000fe20004800000 */
[----:B------:R-:W-:Y:S01]  /*4280*/  FFMA.FTZ R10, R10, -UR6, R47 ;  /* 0x800000060a0a7c23 */ /* 0x000fe2000801002f */
[----:B------:R-:W-:Y:S02]  /*4290*/  FSEL R20, R8, -INF , !P4 ;  /* 0xff80000008147808 */ /* 0x000fe40006000000 */
[----:B------:R-:W-:Y:S02]  /*42a0*/  FSEL R189, R64, -INF , !P5 ;  /* 0xff80000040bd7808 */ /* 0x000fe40006800000 */
[----:B------:R-:W-:-:S02]  /*42b0*/  ISETP.GT.AND P1, PT, R18, R53, PT ;  /* 0x000000351200720c */ /* 0x000fc40003f24270 */
[----:B------:R-:W-:Y:S02]  /*42c0*/  IABS R8, R5 ;  /* 0x0000000500087213 */ /* 0x000fe40000000000 */
[----:B------:R-:W-:Y:S02]  /*42d0*/  ISETP.GT.AND P5, PT, R18, R16, PT ;  /* 0x000000101200720c */ /* 0x000fe40003fa4270 */
[----:B------:R-:W-:Y:S02]  /*42e0*/  FSEL R141, R61, -INF , !P3 ;  /* 0xff8000003d8d7808 */ /* 0x000fe40005800000 */
[----:B------:R-:W-:Y:S02]  /*42f0*/  ISETP.GE.AND P3, PT, R16, R196, PT ;  /* 0x000000c41000720c */ /* 0x000fe40003f66270 */
[----:B------:R-:W-:Y:S02]  /*4300*/  IADD3 R5, PT, PT, R165, 0x27, -R4 ;  /* 0x00000027a5057810 */ /* 0x000fe40007ffe804 */
[----:B------:R-:W-:Y:S01]  /*4310*/  FSEL R16, R9, -INF , !P1 ;  /* 0xff80000009107808 */ /* 0x000fe20004800000 */
[----:B------:R-:W-:Y:S01]  /*4320*/  IMAD.MOV.U32 R9, RZ, RZ, R8 ;  /* 0x000000ffff097224 */ /* 0x000fe200078e0008 */
[----:B------:R-:W-:-:S02]  /*4330*/  FSEL R11, R11, -INF , !P5 ;  /* 0xff8000000b0b7808 */ /* 0x000fc40006800000 */
[----:B------:R-:W-:Y:S02]  /*4340*/  ISETP.GE.AND P5, PT, R53, R197, PT ;  /* 0x000000c53500720c */ /* 0x000fe40003fa6270 */
[----:B------:R-:W-:Y:S02]  /*4350*/  IABS R5, R5 ;  /* 0x0000000500057213 */ /* 0x000fe40000000000 */
[----:B------:R-:W-:Y:S02]  /*4360*/  ISETP.GE.AND P0, PT, R49, R197, PT ;  /* 0x000000c53100720c */ /* 0x000fe40003f06270 */
[----:B------:R-:W-:Y:S02]  /*4370*/  FSEL R25, R25, -INF , !P5 ;  /* 0xff80000019197808 */ /* 0x000fe40006800000 */
[----:B------:R-:W-:Y:S02]  /*4380*/  I2FP.F32.S32 R9, R9 ;  /* 0x0000000900097245 */ /* 0x000fe40000201400 */
[----:B------:R-:W-:-:S02]  /*4390*/  ISETP.GT.AND P5, PT, R18, R49, PT ;  /* 0x000000311200720c */ /* 0x000fc40003fa4270 */
[----:B------:R-:W-:Y:S01]  /*43a0*/  I2FP.F32.S32 R8, R5 ;  /* 0x0000000500087245 */ /* 0x000fe20000201400 */
[----:B------:R-:W-:Y:S01]  /*43b0*/  FFMA.FTZ R9, R9, -UR6, R82 ;  /* 0x8000000609097c23 */ /* 0x000fe20008010052 */
[----:B------:R-:W-:Y:S02]  /*43c0*/  IADD3 R5, PT, PT, R165, 0x20, -R4 ;  /* 0x00000020a5057810 */ /* 0x000fe40007ffe804 */
[----:B------:R-:W-:Y:S01]  /*43d0*/  FSEL R15, R6, -INF , !P0 ;  /* 0xff800000060f7808 */ /* 0x000fe20004000000 */
[----:B------:R-:W-:Y:S01]  /*43e0*/  FFMA.FTZ R8, R8, -UR6, R83 ;  /* 0x8000000608087c23 */ /* 0x000fe20008010053 */
[----:B------:R-:W-:Y:S02]  /*43f0*/  ISETP.GE.AND P1, PT, R45, R197, PT ;  /* 0x000000c52d00720c */ /* 0x000fe40003f26270 */
[----:B------:R-:W-:Y:S02]  /*4400*/  FSEL R6, R10, -INF , !P5 ;  /* 0xff8000000a067808 */ /* 0x000fe40006800000 */
[----:B------:R-:W-:-:S02]  /*4410*/  ISETP.GT.AND P0, PT, R18, R45, PT ;  /* 0x0000002d1200720c */ /* 0x000fc40003f04270 */
[----:B------:R-:W-:Y:S02]  /*4420*/  IABS R10, R5 ;  /* 0x00000005000a7213 */ /* 0x000fe40000000000 */
[----:B------:R-:W-:Y:S02]  /*4430*/  FSEL R22, R11, -INF , !P3 ;  /* 0xff8000000b167808 */ /* 0x000fe40005800000 */
[----:B------:R-:W-:Y:S02]  /*4440*/  ISETP.GE.AND P4, PT, R49, R196, PT ;  /* 0x000000c43100720c */ /* 0x000fe40003f86270 */
[----:B------:R-:W-:Y:S02]  /*4450*/  FSEL R11, R12, -INF , !P1 ;  /* 0xff8000000c0b7808 */ /* 0x000fe40004800000 */
[----:B------:R-:W-:Y:S02]  /*4460*/  ISETP.GT.AND P1, PT, R18, R43, PT ;  /* 0x0000002b1200720c */ /* 0x000fe40003f24270 */
[----:B------:R-:W-:Y:S01]  /*4470*/  FSEL R14, R9, -INF , !P0 ;  /* 0xff800000090e7808 */ /* 0x000fe20004000000 */
[----:B------:R-:W-:Y:S01]  /*4480*/  IMAD.MOV.U32 R9, RZ, RZ, R10 ;  /* 0x000000ffff097224 */ /* 0x000fe200078e000a */
[----:B------:R-:W-:-:S02]  /*4490*/  IADD3 R5, PT, PT, R165, 0x1f, -R4 ;  /* 0x0000001fa5057810 */ /* 0x000fc40007ffe804 */
[----:B------:R-:W-:Y:S02]  /*44a0*/  FSEL R6, R6, -INF , !P4 ;  /* 0xff80000006067808 */ /* 0x000fe40006000000 */
[-C--:B------:R-:W-:Y:S02]  /*44b0*/  ISETP.GE.AND P4, PT, R43, R196.reuse, PT ;  /* 0x000000c42b00720c */ /* 0x080fe40003f86270 */
[----:B------:R-:W-:Y:S02]  /*44c0*/  FSEL R8, R8, -INF , !P1 ;  /* 0xff80000008087808 */ /* 0x000fe40004800000 */
[----:B------:R-:W-:Y:S02]  /*44d0*/  IABS R5, R5 ;  /* 0x0000000500057213 */ /* 0x000fe40000000000 */
[----:B------:R-:W-:Y:S02]  /*44e0*/  ISETP.GE.AND P3, PT, R53, R196, PT ;  /* 0x000000c43500720c */ /* 0x000fe40003f66270 */
[----:B------:R-:W-:-:S02]  /*44f0*/  I2FP.F32.S32 R9, R9 ;  /* 0x0000000900097245 */ /* 0x000fc40000201400 */
[-C--:B------:R-:W-:Y:S02]  /*4500*/  ISETP.GE.AND P5, PT, R43, R197.reuse, PT ;  /* 0x000000c52b00720c */ /* 0x080fe40003fa6270 */
[----:B------:R-:W-:Y:S01]  /*4510*/  ISETP.GE.AND P0, PT, R41, R197, PT ;  /* 0x000000c52900720c */ /* 0x000fe20003f06270 */
[----:B------:R-:W-:Y:S01]  /*4520*/  FFMA.FTZ R9, R9, -UR6, R38 ;  /* 0x8000000609097c23 */ /* 0x000fe20008010026 */
[----:B------:R-:W-:Y:S02]  /*4530*/  FSEL R12, R8, -INF , !P4 ;  /* 0xff800000080c7808 */ /* 0x000fe40006000000 */
[----:B------:R-:W-:Y:S02]  /*4540*/  I2FP.F32.S32 R10, R5 ;  /* 0x00000005000a7245 */ /* 0x000fe40000201400 */
[----:B------:R-:W-:Y:S02]  /*4550*/  IADD3 R8, PT, PT, R165, 0x18, -R4 ;  /* 0x00000018a5087810 */ /* 0x000fe40007ffe804 */
[----:B------:R-:W-:Y:S01]  /*4560*/  FSEL R16, R16, -INF , !P3 ;  /* 0xff80000010107808 */ /* 0x000fe20005800000 */
[----:B------:R-:W-:Y:S01]  /*4570*/  FFMA.FTZ R39, R10, -UR6, R39 ;  /* 0x800000060a277c23 */ /* 0x000fe20008010027 */
[----:B------:R-:W-:-:S02]  /*4580*/  ISETP.GE.AND P3, PT, R45, R196, PT ;  /* 0x000000c42d00720c */ /* 0x000fc40003f66270 */
[----:B------:R-:W-:Y:S02]  /*4590*/  FSEL R7, R7, -INF , !P5 ;  /* 0xff80000007077808 */ /* 0x000fe40006800000 */
[----:B------:R-:W-:Y:S02]  /*45a0*/  FSEL R5, R26, -INF , !P0 ;  /* 0xff8000001a057808 */ /* 0x000fe40004000000 */
[C---:B------:R-:W-:Y:S02]  /*45b0*/  ISETP.GT.AND P5, PT, R18.reuse, R41, PT ;  /* 0x000000291200720c */ /* 0x040fe40003fa4270 */
[C---:B------:R-:W-:Y:S02]  /*45c0*/  ISETP.GE.AND P1, PT, R37.reuse, R197, PT ;  /* 0x000000c52500720c */ /* 0x040fe40003f26270 */
[----:B------:R-:W-:Y:S02]  /*45d0*/  ISETP.GE.AND P4, PT, R37, R196, PT ;  /* 0x000000c42500720c */ /* 0x000fe40003f86270 */
[----:B------:R-:W-:-:S02]  /*45e0*/  ISETP.GT.AND P0, PT, R18, R37, PT ;  /* 0x000000251200720c */ /* 0x000fc40003f04270 */
[----:B------:R-:W-:Y:S02]  /*45f0*/  IABS R37, R8 ;  /* 0x0000000800257213 */ /* 0x000fe40000000000 */
[----:B------:R-:W-:Y:S02]  /*4600*/  IADD3 R8, PT, PT, R165, 0x17, -R4 ;  /* 0x00000017a5087810 */ /* 0x000fe40007ffe804 */
[----:B------:R-:W-:Y:S02]  /*4610*/  FSEL R14, R14, -INF , !P3 ;  /* 0xff8000000e0e7808 */ /* 0x000fe40005800000 */
[----:B------:R-:W-:Y:S02]  /*4620*/  ISETP.GE.AND P3, PT, R41, R196, PT ;  /* 0x000000c42900720c */ /* 0x000fe40003f66270 */
[----:B------:R-:W-:Y:S02]  /*4630*/  FSEL R9, R9, -INF , !P5 ;  /* 0xff80000009097808 */ /* 0x000fe40006800000 */
[----:B------:R-:W-:-:S02]  /*4640*/  IABS R8, R8 ;  /* 0x0000000800087213 */ /* 0x000fc40000000000 */
[----:B------:R-:W-:Y:S02]  /*4650*/  ISETP.GE.AND P5, PT, R33, R197, PT ;  /* 0x000000c52100720c */ /* 0x000fe40003fa6270 */
[----:B------:R-:W-:Y:S02]  /*4660*/  FSEL R39, R39, -INF , !P0 ;  /* 0xff80000027277808 */ /* 0x000fe40004000000 */
[----:B------:R-:W-:Y:S02]  /*4670*/  FSEL R10, R9, -INF , !P3 ;  /* 0xff800000090a7808 */ /* 0x000fe40005800000 */
[----:B------:R-:W-:Y:S02]  /*4680*/  FSEL R9, R24, -INF , !P1 ;  /* 0xff80000018097808 */ /* 0x000fe40004800000 */
[----:B------:R-:W-:Y:S02]  /*4690*/  IADD3 R26, PT, PT, R165, 0x10, -R4 ;  /* 0x00000010a51a7810 */ /* 0x000fe40007ffe804 */
[----:B------:R-:W-:-:S02]  /*46a0*/  I2FP.F32.S32 R24, R8 ;  /* 0x0000000800187245 */ /* 0x000fc40000201400 */
[----:B------:R-:W-:Y:S02]  /*46b0*/  FSEL R8, R39, -INF , !P4 ;  /* 0xff80000027087808 */ /* 0x000fe40006000000 */
[----:B------:R-:W-:Y:S01]  /*46c0*/  FSEL R161, R161, -INF , !P5 ;  /* 0xff800000a1a17808 */ /* 0x000fe20006800000 */
[----:B------:R-:W-:Y:S01]  /*46d0*/  FFMA.FTZ R24, R24, -UR6, R35 ;  /* 0x8000000618187c23 */ /* 0x000fe20008010023 */
[----:B------:R-:W-:Y:S02]  /*46e0*/  I2FP.F32.S32 R37, R37 ;  /* 0x0000002500257245 */ /* 0x000fe40000201400 */
[C---:B------:R-:W-:Y:S02]  /*46f0*/  ISETP.GE.AND P0, PT, R31.reuse, R197, PT ;  /* 0x000000c51f00720c */ /* 0x040fe40003f06270 */
[----:B------:R-:W-:Y:S01]  /*4700*/  ISETP.GE.AND P4, PT, R31, R196, PT ;  /* 0x000000c41f00720c */ /* 0x000fe20003f86270 */
[----:B------:R-:W-:Y:S01]  /*4710*/  FFMA.FTZ R34, R37, -UR6, R34 ;  /* 0x8000000625227c23 */ /* 0x000fe20008010022 */
[----:B------:R-:W-:-:S02]  /*4720*/  ISETP.GT.AND P5, PT, R18, R31, PT ;  /* 0x0000001f1200720c */ /* 0x000fc40003fa4270 */
[----:B------:R-:W-:Y:S02]  /*4730*/  IABS R31, R26 ;  /* 0x0000001a001f7213 */ /* 0x000fe40000000000 */
[----:B------:R-:W-:Y:S02]  /*4740*/  IADD3 R26, PT, PT, R165, 0xf, -R4 ;  /* 0x0000000fa51a7810 */ /* 0x000fe40007ffe804 */
[----:B------:R-:W-:Y:S02]  /*4750*/  ISETP.GT.AND P1, PT, R18, R33, PT ;  /* 0x000000211200720c */ /* 0x000fe40003f24270 */
[----:B------:R-:W-:Y:S02]  /*4760*/  IABS R26, R26 ;  /* 0x0000001a001a7213 */ /* 0x000fe40000000000 */
[----:B------:R-:W-:Y:S02]  /*4770*/  I2FP.F32.S32 R31, R31 ;  /* 0x0000001f001f7245 */ /* 0x000fe40000201400 */
[----:B------:R-:W-:-:S02]  /*4780*/  FSEL R34, R34, -INF , !P1 ;  /* 0xff80000022227808 */ /* 0x000fc40004800000 */
[----:B------:R-:W-:Y:S01]  /*4790*/  I2FP.F32.S32 R26, R26 ;  /* 0x0000001a001a7245 */ /* 0x000fe20000201400 */
[----:B------:R-:W-:Y:S01]  /*47a0*/  FFMA.FTZ R31, R31, -UR6, R62 ;  /* 0x800000061f1f7c23 */ /* 0x000fe2000801003e */
[----:B------:R-:W-:Y:S02]  /*47b0*/  ISETP.GE.AND P1, PT, R27, R197, PT ;  /* 0x000000c51b00720c */ /* 0x000fe40003f26270 */
[----:B------:R-:W-:Y:S01]  /*47c0*/  FSEL R163, R163, -INF , !P0 ;  /* 0xff800000a3a37808 */ /* 0x000fe20004000000 */
[----:B------:R-:W-:Y:S01]  /*47d0*/  FFMA.FTZ R26, R26, -UR6, R63 ;  /* 0x800000061a1a7c23 */ /* 0x000fe2000801003f */
[----:B------:R-:W-:Y:S02]  /*47e0*/  ISETP.GT.AND P0, PT, R18, R27, PT ;  /* 0x0000001b1200720c */ /* 0x000fe40003f04270 */
[----:B------:R-:W-:Y:S02]  /*47f0*/  FSEL R24, R24, -INF , !P5 ;  /* 0xff80000018187808 */ /* 0x000fe40006800000 */
[----:B------:R-:W-:-:S02]  /*4800*/  FSEL R143, R143, -INF , !P1 ;  /* 0xff8000008f8f7808 */ /* 0x000fc40004800000 */
[----:B------:R-:W-:Y:S02]  /*4810*/  ISETP.GT.AND P1, PT, R18, R23, PT ;  /* 0x000000171200720c */ /* 0x000fe40003f24270 */
[----:B------:R-:W-:Y:S02]  /*4820*/  FSEL R140, R24, -INF , !P4 ;  /* 0xff800000188c7808 */ /* 0x000fe40006000000 */
[----:B------:R-:W-:Y:S02]  /*4830*/  FSEL R31, R31, -INF , !P0 ;  /* 0xff8000001f1f7808 */ /* 0x000fe40004000000 */
[----:B------:R-:W-:Y:S02]  /*4840*/  ISETP.GE.AND P4, PT, R23, R196, PT ;  /* 0x000000c41700720c */ /* 0x000fe40003f86270 */
[----:B------:R-:W-:Y:S02]  /*4850*/  ISETP.GE.AND P0, PT, R21, R197, PT ;  /* 0x000000c51500720c */ /* 0x000fe40003f06270 */
[----:B------:R-:W-:-:S02]  /*4860*/  FSEL R26, R26, -INF , !P1 ;  /* 0xff8000001a1a7808 */ /* 0x000fc40004800000 */
[----:B------:R-:W-:Y:S02]  /*4870*/  ISETP.GE.AND P3, PT, R33, R196, PT ;  /* 0x000000c42100720c */ /* 0x000fe40003f66270 */
[----:B------:R-:W-:Y:S02]  /*4880*/  ISETP.GE.AND P5, PT, R23, R197, PT ;  /* 0x000000c51700720c */ /* 0x000fe40003fa6270 */
[C-C-:B------:R-:W-:Y:S02]  /*4890*/  IADD3 R24, PT, PT, R165.reuse, 0x8, -R4.reuse ;  /* 0x00000008a5187810 */ /* 0x140fe40007ffe804 */
[----:B------:R-:W-:Y:S02]  /*48a0*/  IADD3 R23, PT, PT, R165, 0x7, -R4 ;  /* 0x00000007a5177810 */ /* 0x000fe40007ffe804 */
[----:B------:R-:W-:Y:S02]  /*48b0*/  FSEL R186, R26, -INF , !P4 ;  /* 0xff8000001aba7808 */ /* 0x000fe40006000000 */
[----:B------:R-:W-:-:S02]  /*48c0*/  FSEL R189, R189, -INF , !P0 ;  /* 0xff800000bdbd7808 */ /* 0x000fc40004000000 */
[----:B------:R-:W-:Y:S02]  /*48d0*/  FSEL R142, R34, -INF , !P3 ;  /* 0xff800000228e7808 */ /* 0x000fe40005800000 */
[C---:B------:R-:W-:Y:S02]  /*48e0*/  ISETP.GE.AND P1, PT, R19.reuse, R197, PT ;  /* 0x000000c51300720c */ /* 0x040fe40003f26270 */
[-C--:B------:R-:W-:Y:S02]  /*48f0*/  ISETP.GE.AND P4, PT, R19, R196.reuse, PT ;  /* 0x000000c41300720c */ /* 0x080fe40003f86270 */
[----:B------:R-:W-:Y:S01]  /*4900*/  ISETP.GT.AND P0, PT, R18, R19, PT ;  /* 0x000000131200720c */ /* 0x000fe20003f04270 */
[----:B------:R-:W-:Y:S01]  /*4910*/  IMAD.IADD R19, R165, 0x1, -R4 ;  /* 0x00000001a5137824 */ /* 0x000fe200078e0a04 */
[----:B------:R-:W-:Y:S02]  /*4920*/  ISETP.GE.AND P3, PT, R27, R196, PT ;  /* 0x000000c41b00720c */ /* 0x000fe40003f66270 */
[----:B------:R-:W-:-:S02]  /*4930*/  IABS R27, R24 ;  /* 0x00000018001b7213 */ /* 0x000fc40000000000 */
[----:B------:R-:W-:Y:S02]  /*4940*/  IABS R23, R23 ;  /* 0x0000001700177213 */ /* 0x000fe40000000000 */
[----:B------:R-:W-:Y:S02]  /*4950*/  IADD3 R4, PT, PT, R165, -0x1, -R4 ;  /* 0xffffffffa5047810 */ /* 0x000fe40007ffe804 */
[----:B------:R-:W-:Y:S02]  /*4960*/  I2FP.F32.S32 R27, R27 ;  /* 0x0000001b001b7245 */ /* 0x000fe40000201400 */
[----:B------:R-:W-:Y:S02]  /*4970*/  I2FP.F32.S32 R24, R23 ;  /* 0x0000001700187245 */ /* 0x000fe40000201400 */
[----:B------:R-:W-:Y:S01]  /*4980*/  IABS R19, R19 ;  /* 0x0000001300137213 */ /* 0x000fe20000000000 */
[----:B------:R-:W-:Y:S01]  /*4990*/  FFMA.FTZ R27, R27, -UR6, R66 ;  /* 0x800000061b1b7c23 */ /* 0x000fe20008010042 */
[----:B------:R-:W-:Y:S01]  /*49a0*/  IABS R4, R4 ;  /* 0x0000000400047213 */ /* 0x000fe20000000000 */
[----:B------:R-:W-:Y:S01]  /*49b0*/  FFMA.FTZ R24, R24, -UR6, R67 ;  /* 0x8000000618187c23 */ /* 0x000fe20008010043 */
[----:B------:R-:W-:-:S02]  /*49c0*/  I2FP.F32.S32 R19, R19 ;  /* 0x0000001300137245 */ /* 0x000fc40000201400 */
[----:B------:R-:W-:Y:S02]  /*49d0*/  FSEL R141, R141, -INF , !P5 ;  /* 0xff8000008d8d7808 */ /* 0x000fe40006800000 */
[----:B------:R-:W-:Y:S01]  /*49e0*/  I2FP.F32.S32 R4, R4 ;  /* 0x0000000400047245 */ /* 0x000fe20000201400 */
[----:B------:R-:W-:Y:S01]  /*49f0*/  FFMA.FTZ R19, R19, -UR6, R74 ;  /* 0x8000000613137c23 */ /* 0x000fe2000801004a */
[----:B------:R-:W-:Y:S02]  /*4a00*/  ISETP.GT.AND P5, PT, R18, R21, PT ;  /* 0x000000151200720c */ /* 0x000fe40003fa4270 */
[----:B------:R-:W-:Y:S01]  /*4a10*/  FSEL R172, R31, -INF , !P3 ;  /* 0xff8000001fac7808 */ /* 0x000fe20005800000 */
[----:B------:R-:W-:Y:S01]  /*4a20*/  FFMA.FTZ R4, R4, -UR6, R75 ;  /* 0x8000000604047c23 */ /* 0x000fe2000801004b */
[----:B------:R-:W-:Y:S02]  /*4a30*/  FSEL R187, R187, -INF , !P1 ;  /* 0xff800000bbbb7808 */ /* 0x000fe40004800000 */
[----:B------:R-:W-:-:S02]  /*4a40*/  ISETP.GE.AND P3, PT, R21, R196, PT ;  /* 0x000000c41500720c */ /* 0x000fc40003f66270 */
[----:B------:R-:W-:Y:S02]  /*4a50*/  FSEL R27, R27, -INF , !P5 ;  /* 0xff8000001b1b7808 */ /* 0x000fe40006800000 */
[----:B------:R-:W-:Y:S02]  /*4a60*/  ISETP.GT.AND P1, PT, R18, R3, PT ;  /* 0x000000031200720c */ /* 0x000fe40003f24270 */
[----:B------:R-:W-:Y:S02]  /*4a70*/  FSEL R24, R24, -INF , !P0 ;  /* 0xff80000018187808 */ /* 0x000fe40004000000 */
[----:B------:R-:W-:Y:S02]  /*4a80*/  ISETP.GT.AND P0, PT, R18, R17, PT ;  /* 0x000000111200720c */ /* 0x000fe40003f04270 */
[----:B------:R-:W-:Y:S02]  /*4a90*/  FSEL R182, R27, -INF , !P3 ;  /* 0xff8000001bb67808 */ /* 0x000fe40005800000 */
[----:B------:R-:W-:-:S02]  /*4aa0*/  FSEL R176, R24, -INF , !P4 ;  /* 0xff80000018b07808 */ /* 0x000fc40006000000 */
[----:B------:R-:W-:Y:S02]  /*4ab0*/  FSEL R19, R19, -INF , !P1 ;  /* 0xff80000013137808 */ /* 0x000fe40004800000 */
[CC--:B------:R-:W-:Y:S02]  /*4ac0*/  ISETP.GE.AND P5, PT, R3.reuse, R197.reuse, PT ;  /* 0x000000c50300720c */ /* 0x0c0fe40003fa6270 */
[-C--:B------:R-:W-:Y:S02]  /*4ad0*/  ISETP.GE.AND P3, PT, R3, R196.reuse, PT ;  /* 0x000000c40300720c */ /* 0x080fe40003f66270 */
[C---:B------:R-:W-:Y:S02]  /*4ae0*/  ISETP.GE.AND P4, PT, R17.reuse, R197, PT ;  /* 0x000000c51100720c */ /* 0x040fe40003f86270 */
[----:B------:R-:W-:Y:S02]  /*4af0*/  ISETP.GE.AND P1, PT, R17, R196, PT ;  /* 0x000000c41100720c */ /* 0x000fe40003f26270 */
[----:B------:R-:W-:-:S02]  /*4b00*/  FSEL R170, R4, -INF , !P0 ;  /* 0xff80000004aa7808 */ /* 0x000fc40004000000 */
[----:B------:R-:W-:Y:S02]  /*4b10*/  FSEL R185, R185, -INF , !P5 ;  /* 0xff800000b9b97808 */ /* 0x000fe40006800000 */
[----:B------:R-:W-:Y:S02]  /*4b20*/  FSEL R174, R19, -INF , !P3 ;  /* 0xff80000013ae7808 */ /* 0x000fe40005800000 */
[----:B------:R-:W-:Y:S02]  /*4b30*/  FSEL R183, R183, -INF , !P4 ;  /* 0xff800000b7b77808 */ /* 0x000fe40006000000 */
[----:B------:R-:W-:Y:S01]  /*4b40*/  FSEL R170, R170, -INF , !P1 ;  /* 0xff800000aaaa7808 */ /* 0x000fe20004800000 */
[----:B------:R-:W-:Y:S06]  /*4b50*/  BRA.U !UP0, `(.L_x_602) ;  /* 0x0000000108d87547 */ /* 0x000fec000b800000 */
        /* <DEDUP_REMOVED lines=51> */
.L_x_604:
[----:B------:R3:W-:Y:S02]  /*4e90*/  STS.128 [R203+0x11000], RZ ;  /* 0x011000ffcb007388 */ /* 0x0007e40000000c00 */
.L_x_605:
[----:B------:R-:W-:Y:S05]  /*4ea0*/  BSYNC.RECONVERGENT B0 ;  /* 0x0000000000007941 */ /* 0x000fea0003800200 */
.L_x_603:
[----:B------:R-:W0:Y:S02]  /*4eb0*/  LDGDEPBAR ;  /* 0x00000000000079af */ /* 0x000e240000000000 */
.L_x_602:
[----:B------:R-:W-:Y:S01]  /*4ec0*/  FMNMX3.FTZ R18, R13, R29, R25, !PT ;  /* 0x0000001d0d127276 */ /* 0x000fe20007810019 */
[----:B------:R-:W4:Y:S01]  /*4ed0*/  LDCU UR4, c[0x0][0x45c] ;  /* 0x00008b80ff0477ac */ /* 0x000f220008000800 */
[----:B------:R-:W-:Y:S02]  /*4ee0*/  FMNMX3.FTZ R19, R22, R20, R16, !PT ;  /* 0x0000001416137276 */ /* 0x000fe40007810010 */
[----:B------:R-:W-:Y:S01]  /*4ef0*/  FMNMX3.FTZ R18, R18, R15, R11, !PT ;  /* 0x0000000f12127276 */ /* 0x000fe2000781000b */
[----:B------:R-:W-:Y:S01]  /*4f00*/  UISETP.GT.U32.AND UP0, UPT, UR17, UR18, UPT ;  /* 0x000000121100728c */ /* 0x000fe2000bf04070 */
        /* <DEDUP_REMOVED lines=14> */
[----:B------:R-:W5:Y:S03]  /*4ff0*/  SHFL.BFLY PT, R17, R18, 0x2, 0x1f ;  /* 0x0c401f0012117f89 */ /* 0x000f6600000e0000 */
[----:B------:R-:W-:Y:S01]  /*5000*/  LEA R164, R164, UR5, 0x1 ;  /* 0x00000005a4a47c11 */ /* 0x000fe2000f8e08ff */
[----:B------:R-:W1:Y:S03]  /*5010*/  SHFL.BFLY PT, R4, R19, 0x2, 0x1f ;  /* 0x0c401f0013047f89 */ /* 0x000e6600000e0000 */
[-C--:B------:R-:W-:Y:S01]  /*5020*/  IADD3 R160, PT, PT, R133, R164.reuse, RZ ;  /* 0x000000a485a07210 */ /* 0x080fe20007ffe0ff */
[----:B------:R-:W-:Y:S01]  /*5030*/  LDSM.16.MT88.4 R40, [R164+0x14000] ;  /* 0x01400000a428783b */ /* 0x000fe20000004200 */
[----:B------:R-:W-:-:S02]  /*5040*/  IADD3 R171, PT, PT, R85, R164, RZ ;  /* 0x000000a455ab7210 */ /* 0x000fc40007ffe0ff */
[----:B------:R-:W-:Y:S01]  /*5050*/  IADD3 R158, PT, PT, R85, R160, RZ ;  /* 0x000000a0559e7210 */ /* 0x000fe20007ffe0ff */
[----:B------:R-:W-:Y:S04]  /*5060*/  LDSM.16.MT88.4 R124, [R164+0x12000] ;  /* 0x01200000a47c783b */ /* 0x000fe80000004200 */
[----:B------:R-:W-:Y:S04]  /*5070*/  LDSM.16.MT88.4 R116, [R171+0x12000] ;  /* 0x01200000ab74783b */ /* 0x000fe80000004200 */
[----:B------:R-:W-:Y:S01]  /*5080*/  LDSM.16.MT88.4 R48, [R171+0x14000] ;  /* 0x01400000ab30783b */ /* 0x000fe20000004200 */
[----:B-----5:R-:W-:-:S03]  /*5090*/  FMNMX.FTZ R17, R18, R17, !PT ;  /* 0x0000001112117209 */ /* 0x020fc60007810000 */
[----:B------:R-:W-:Y:S01]  /*50a0*/  LDSM.16.MT88.4 R80, [R171+0x16000] ;  /* 0x01600000ab50783b */ /* 0x000fe20000004200 */
[----:B-1----:R-:W-:-:S03]  /*50b0*/  FMNMX.FTZ R4, R19, R4, !PT ;  /* 0x0000000413047209 */ /* 0x002fc60007810000 */
[----:B------:R-:W1:Y:S04]  /*50c0*/  SHFL.BFLY PT, R132, R17, 0x1, 0x1f ;  /* 0x0c201f0011847f89 */ /* 0x000e6800000e0000 */
[----:B------:R-:W5:Y:S04]  /*50d0*/  SHFL.BFLY PT, R3, R4, 0x1, 0x1f ;  /* 0x0c201f0004037f89 */ /* 0x000f6800000e0000 */
[----:B------:R-:W3:Y:S04]  /*50e0*/  LDSM.16.MT88.4 R108, [R160+0x12000] ;  /* 0x01200000a06c783b */ /* 0x000ee80000004200 */
[----:B------:R-:W3:Y:S04]  /*50f0*/  LDSM.16.MT88.4 R100, [R158+0x12000] ;  /* 0x012000009e64783b */ /* 0x000ee80000004200 */
[----:B------:R-:W3:Y:S04]  /*5100*/  LDSM.16.MT88.4 R56, [R160+0x14000] ;  /* 0x01400000a038783b */ /* 0x000ee80000004200 */
[----:B------:R-:W3:Y:S01]  /*5110*/  LDSM.16.MT88.4 R64, [R158+0x14000] ;  /* 0x014000009e40783b */ /* 0x000ee20000004200 */
[----:B-1----:R-:W-:-:S03]  /*5120*/  FMNMX.FTZ R132, R17, R132, !PT ;  /* 0x0000008411847209 */ /* 0x002fc60007810000 */
[----:B------:R-:W1:Y:S01]  /*5130*/  LDSM.16.MT88.4 R72, [R164+0x16000] ;  /* 0x01600000a448783b */ /* 0x000e620000004200 */
[----:B-----5:R-:W-:Y:S01]  /*5140*/  FMNMX.FTZ R3, R4, R3, !PT ;  /* 0x0000000304037209 */ /* 0x020fe20007810000 */
[C---:B----4-:R-:W-:Y:S01]  /*5150*/  FMUL.FTZ R184, R132.reuse, UR4 ;  /* 0x0000000484b87c20 */ /* 0x050fe20008410000 */
[----:B------:R-:W-:Y:S01]  /*5160*/  FSETP.NEU.FTZ.AND P0, PT, R132, -INF , PT ;  /* 0xff8000008400780b */ /* 0x000fe20003f1d000 */
[----:B------:R-:W4:Y:S02]  /*5170*/  LDSM.16.MT88.4 R88, [R160+0x16000] ;  /* 0x01600000a058783b */ /* 0x000f240000004200 */
        /* <DEDUP_REMOVED lines=20> */
[--C-:B------:R-:W-:Y:S01]  /*52c0*/  FFMA.FTZ R2, R8, UR4, -R175.reuse ;  /* 0x0000000408027c23 */ /* 0x100fe200080108af */
[--C-:B------:R-:W-:Y:S01]  /*52d0*/  FFMA.FTZ R149, R14, UR4, -R175.reuse ;  /* 0x000000040e957c23 */ /* 0x100fe200080108af */
[----:B------:R-:W5:Y:S01]  /*52e0*/  LDSM.16.MT88.4 R8, [R164+0x14800] ;  /* 0x01480000a408783b */ /* 0x000f620000004200 */
[----:B------:R-:W2:Y:S01]  /*52f0*/  MUFU.EX2 R156, R156 ;  /* 0x0000009c009c7308 */ /* 0x000ea20000000800 */
[--C-:B------:R-:W-:Y:S01]  /*5300*/  FFMA.FTZ R146, R12, UR4, -R175.reuse ;  /* 0x000000040c927c23 */ /* 0x100fe200080108af */
[--C-:B------:R-:W-:Y:S01]  /*5310*/  FFMA.FTZ R162, R163, UR4, -R184.reuse ;  /* 0x00000004a3a27c23 */ /* 0x100fe200080108b8 */
[----:B------:R-:W5:Y:S01]  /*5320*/  LDSM.16.MT88.4 R12, [R160+0x12800] ;  /* 0x01280000a00c783b */ /* 0x000f620000004200 */
[--C-:B------:R-:W-:Y:S01]  /*5330*/  FFMA.FTZ R161, R161, UR4, -R184.reuse ;  /* 0x00000004a1a17c23 */ /* 0x100fe200080108b8 */
[--C-:B------:R-:W-:Y:S01]  /*5340*/  FFMA.FTZ R163, R143, UR4, -R184.reuse ;  /* 0x000000048fa37c23 */ /* 0x100fe200080108b8 */
[--C-:B------:R-:W-:Y:S01]  /*5350*/  FFMA.FTZ R166, R141, UR4, -R184.reuse ;  /* 0x000000048da67c23 */ /* 0x100fe200080108b8 */
[----:B------:R-:W5:Y:S01]  /*5360*/  LDSM.16.MT88.4 R16, [R160+0x14800] ;  /* 0x01480000a010783b */ /* 0x000f620000004200 */
[----:B------:R-:W-:Y:S01]  /*5370*/  MUFU.EX2 R155, R155 ;  /* 0x0000009b009b7308 */ /* 0x000fe20000000800 */
[--C-:B------:R-:W-:Y:S01]  /*5380*/  FFMA.FTZ R168, R142, UR4, -R175.reuse ;  /* 0x000000048ea87c23 */ /* 0x100fe200080108af */
[--C-:B------:R-:W-:Y:S01]  /*5390*/  FFMA.FTZ R173, R140, UR4, -R175.reuse ;  /* 0x000000048cad7c23 */ /* 0x100fe200080108af */
[----:B------:R-:W5:Y:S01]  /*53a0*/  LDSM.16.MT88.4 R20, [R171+0x14800] ;  /* 0x01480000ab14783b */ /* 0x000f620000004200 */
[--C-:B------:R-:W-:Y:S01]  /*53b0*/  FFMA.FTZ R172, R172, UR4, -R175.reuse ;  /* 0x00000004acac7c23 */ /* 0x100fe200080108af */
[--C-:B------:R-:W-:Y:S01]  /*53c0*/  FFMA.FTZ R181, R186, UR4, -R175.reuse ;  /* 0x00000004bab57c23 */ /* 0x100fe200080108af */
[--C-:B------:R-:W-:Y:S01]  /*53d0*/  FFMA.FTZ R186, R189, UR4, -R184.reuse ;  /* 0x00000004bdba7c23 */ /* 0x100fe200080108b8 */
[----:B------:R-:W-:Y:S01]  /*53e0*/  LDSM.16.MT88.4 R32, [R171+0x16800] ;  /* 0x01680000ab20783b */ /* 0x000fe20000004200 */
[----:B------:R-:W3:Y:S01]  /*53f0*/  MUFU.EX2 R152, R152 ;  /* 0x0000009800987308 */ /* 0x000ee20000000800 */
[----:B--2---:R-:W-:Y:S01]  /*5400*/  F2FP.BF16.F32.PACK_AB R96, R156, R159 ;  /* 0x0000009f9c60723e */ /* 0x004fe200000010ff */
[--C-:B------:R-:W-:Y:S01]  /*5410*/  FFMA.FTZ R187, R187, UR4, -R184.reuse ;  /* 0x00000004bbbb7c23 */ /* 0x100fe200080108b8 */
[----:B------:R-:W-:Y:S01]  /*5420*/  LDSM.16.MT88.4 R28, [R164+0x12800] ;  /* 0x01280000a41c783b */ /* 0x000fe20000004200 */
[--C-:B------:R-:W-:Y:S01]  /*5430*/  FFMA.FTZ R185, R185, UR4, -R184.reuse ;  /* 0x00000004b9b97c23 */ /* 0x100fe200080108b8 */
[----:B------:R-:W-:Y:S01]  /*5440*/  FFMA.FTZ R184, R183, UR4, -R184 ;  /* 0x00000004b7b87c23 */ /* 0x000fe200080108b8 */
[--C-:B------:R-:W-:Y:S01]  /*5450*/  FFMA.FTZ R182, R182, UR4, -R175.reuse ;  /* 0x00000004b6b67c23 */ /* 0x100fe200080108af */
[----:B------:R-:W-:Y:S01]  /*5460*/  LDSM.16.MT88.4 R24, [R158+0x12800] ;  /* 0x012800009e18783b */ /* 0x000fe20000004200 */
[----:B------:R-:W-:Y:S01]  /*5470*/  MUFU.EX2 R157, R157 ;  /* 0x0000009d009d7308 */ /* 0x000fe20000000800 */
[--C-:B------:R-:W-:Y:S01]  /*5480*/  FFMA.FTZ R183, R176, UR4, -R175.reuse ;  /* 0x00000004b0b77c23 */ /* 0x100fe200080108af */
[--C-:B------:R-:W-:Y:S01]  /*5490*/  FFMA.FTZ R174, R174, UR4, -R175.reuse ;  /* 0x00000004aeae7c23 */ /* 0x100fe200080108af */
[----:B------:R-:W-:Y:S01]  /*54a0*/  LDSM.16.MT88.4 R140, [R171+0x13000] ;  /* 0x01300000ab8c783b */ /* 0x000fe20000004200 */
[----:B------:R-:W-:Y:S01]  /*54b0*/  FFMA.FTZ R205, R170, UR4, -R175 ;  /* 0x00000004aacd7c23 */ /* 0x000fe200080108af */
[----:B------:R-:W-:-:S03]  /*54c0*/  FADD.FTZ R156, R159, R156 ;  /* 0x0000009c9f9c7221 */ /* 0x000fc60000010000 */
[----:B------:R-:W2:Y:S01]  /*54d0*/  MUFU.EX2 R154, R154 ;  /* 0x0000009a009a7308 */ /* 0x000ea20000000800 */
[----:B---3--:R-:W-:Y:S01]  /*54e0*/  F2FP.BF16.F32.PACK_AB R98, R152, R155 ;  /* 0x0000009b9862723e */ /* 0x008fe200000010ff */
[----:B------:R-:W-:-:S04]  /*54f0*/  FADD.FTZ R155, R155, R156 ;  /* 0x0000009c9b9b7221 */ /* 0x000fc80000010000 */
[----:B------:R-:W-:Y:S02]  /*5500*/  FADD.FTZ R152, R152, R155 ;  /* 0x0000009b98987221 */ /* 0x000fe40000010000 */
[----:B------:R-:W-:Y:S08]  /*5510*/  MUFU.EX2 R153, R153 ;  /* 0x0000009900997308 */ /* 0x000ff00000000800 */
[----:B------:R-:W3:Y:S01]  /*5520*/  MUFU.EX2 R150, R150 ;  /* 0x0000009600967308 */ /* 0x000ee20000000800 */
[----:B--2---:R-:W-:Y:S01]  /*5530*/  F2FP.BF16.F32.PACK_AB R97, R154, R157 ;  /* 0x0000009d9a61723e */ /* 0x004fe200000010ff */
[----:B------:R-:W-:-:S06]  /*5540*/  FADD.FTZ R154, R157, R154 ;  /* 0x0000009a9d9a7221 */ /* 0x000fcc0000010000 */
        /* <DEDUP_REMOVED lines=26> */
[C---:B-1----:R-:W-:Y:S07]  /*56f0*/  HMMA.16816.F32.BF16 R68, R96.reuse, R72, RZ ;  /* 0x000000486044723c */ /* 0x042fee00000418ff */
[----:B------:R-:W1:Y:S01]  /*5700*/  MUFU.EX2 R173, R173 ;  /* 0x000000ad00ad7308 */ /* 0x000e620000000800 */
[C---:B----4-:R-:W-:Y:S07]  /*5710*/  HMMA.16816.F32.BF16 R84, R96.reuse, R88, RZ ;  /* 0x000000586054723c */ /* 0x050fee00000418ff */
        /* <DEDUP_REMOVED lines=20> */
[----:B-----5:R-:W-:Y:S01]  /*5860*/  HMMA.16816.F32.BF16 R92, R96, R4, RZ ;  /* 0x00000004605c723c */ /* 0x020fe200000418ff */
        /* <DEDUP_REMOVED lines=8> */
[----:B------:R-:W-:Y:S01]  /*58f0*/  F2FP.BF16.F32.PACK_AB R7, R2, R145 ;  /* 0x000000910207723e */ /* 0x000fe200000010ff */
[----:B------:R-:W-:-:S04]  /*5900*/  FADD.FTZ R147, R147, R148 ;  /* 0x0000009493937221 */ /* 0x000fc80000010000 */
[----:B------:R-:W-:Y:S02]  /*5910*/  FADD.FTZ R144, R144, R147 ;  /* 0x0000009390907221 */ /* 0x000fe40000010000 */
        /* <DEDUP_REMOVED lines=35> */
[----:B------:R-:W-:Y:S01]  /*5b50*/  F2FP.BF16.F32.PACK_AB R4, R162, R161 ;  /* 0x000000a1a204723e */ /* 0x000fe200000010ff */
[----:B------:R-:W-:Y:S01]  /*5b60*/  LDSM.16.MT88.4 R20, [R160+0x15000] ;  /* 0x01500000a014783b */ /* 0x000fe20000004200 */
[----:B------:R-:W-:Y:S01]  /*5b70*/  F2FP.BF16.F32.PACK_AB R5, R173, R168 ;  /* 0x000000a8ad05723e */ /* 0x000fe200000010ff */
[----:B------:R-:W-:Y:S01]  /*5b80*/  FADD.FTZ R161, R161, R144 ;  /* 0x00000090a1a17221 */ /* 0x000fe20000010000 */
[----:B------:R-:W-:-:S02]  /*5b90*/  F2FP.BF16.F32.PACK_AB R6, R166, R163 ;  /* 0x000000a3a606723e */ /* 0x000fc400000010ff */
[----:B----4-:R-:W-:Y:S01]  /*5ba0*/  F2FP.BF16.F32.PACK_AB R7, R181, R172 ;  /* 0x000000acb507723e */ /* 0x010fe200000010ff */
[----:B------:R-:W-:-:S06]  /*5bb0*/  FADD.FTZ R162, R162, R161 ;  /* 0x000000a1a2a27221 */ /* 0x000fcc0000010000 */
[C---:B--2---:R-:W-:Y:S08]  /*5bc0*/  HMMA.16816.F32.BF16 R36, R4.reuse, R8, R36 ;  /* 0x000000080424723c */ /* 0x044ff00000041824 */
[C---:B------:R-:W-:Y:S01]  /*5bd0*/  HMMA.16816.F32.BF16 R40, R4.reuse, R10, R40 ;  /* 0x0000000a0428723c */ /* 0x040fe20000041828 */
[----:B------:R-:W1:Y:S07]  /*5be0*/  LDSM.16.MT88.4 R8, [R160+0x17000] ;  /* 0x01700000a008783b */ /* 0x000e6e0000004200 */
[C---:B---3--:R-:W-:Y:S08]  /*5bf0*/  HMMA.16816.F32.BF16 R112, R4.reuse, R12, R112 ;  /* 0x0000000c0470723c */ /* 0x048ff00000041870 */
        /* <DEDUP_REMOVED lines=48> */
[----:B------:R-:W-:Y:S01]  /*5f00*/  FADD.FTZ R9, R2, R9 ;  /* 0x0000000902097221 */ /* 0x000fe20000010000 */
[----:B------:R-:W-:Y:S02]  /*5f10*/  MOV R2, 0x20 ;  /* 0x0000002000027802 */ /* 0x000fe40000000f00 */
        /* <DEDUP_REMOVED lines=42> */
[----:B------:R-:W-:Y:S01]  /*61c0*/  IMAD.U32 R7, RZ, RZ, UR17 ;  /* 0x00000011ff077e24 */ /* 0x000fe2000f8e00ff */
[----:B------:R-:W-:Y:S01]  /*61d0*/  ULEA UR12, UP0, UR8, UR12, 0x5 ;  /* 0x0000000c080c7291 */ /* 0x000fe2000f8028ff */
[----:B------:R-:W-:Y:S01]  /*61e0*/  LOP3.LUT R7, R179, 0x8, RZ, 0xc0, !PT ;  /* 0x00000008b3077812 */ /* 0x000fe200078ec0ff */
[----:B------:R-:W-:Y:S01]  /*61f0*/  USHF.L.U64.HI UR16, UR16, 0x6, UR4 ;  /* 0x0000000610107899 */ /* 0x000fe20008010204 */
[-C--:B------:R-:W-:Y:S01]  /*6200*/  LEA R10, P0, R6, R200.reuse, 0x7 ;  /* 0x000000c8060a7211 */ /* 0x080fe200078038ff */
[----:B------:R-:W-:Y:S01]  /*6210*/  IMAD.U32 R4, RZ, RZ, UR4 ;  /* 0x00000004ff047e24 */ /* 0x000fe2000f8e00ff */
[----:B------:R-:W-:Y:S01]  /*6220*/  LOP3.LUT R180, R180, 0x7c00, RZ, 0xc0, !PT ;  /* 0x00007c00b4b47812 */ /* 0x000fe200078ec0ff */
[----:B------:R-:W-:Y:S01]  /*6230*/  ULEA.HI.X UR16, UR8, UR16, UR9, 0x5, UP0 ;  /* 0x0000001008107291 */ /* 0x000fe200080f2c09 */
[----:B------:R-:W-:Y:S01]  /*6240*/  IMAD.U32 R5, RZ, RZ, UR12 ;  /* 0x0000000cff057e24 */ /* 0x000fe2000f8e00ff */
[----:B------:R-:W-:Y:S01]  /*6250*/  LOP3.LUT R164, R134, R7, RZ, 0x3c, !PT ;  /* 0x0000000786a47212 */ /* 0x000fe200078e3cff */
[----:B------:R-:W-:Y:S01]  /*6260*/  VIADD R170, R0, UR5 ;  /* 0x0000000500aa7c36 */ /* 0x000fe20008000000 */
[----:B------:R-:W-:Y:S01]  /*6270*/  LEA.HI.X R11, R6, R199, R4, 0x7, P0 ;  /* 0x000000c7060b7211 */ /* 0x000fe200000f3c04 */
[----:B------:R-:W-:Y:S01]  /*6280*/  UIADD3 UR17, UPT, UPT, UR21, -0x2, URZ ;  /* 0xfffffffe15117890 */ /* 0x000fe2000fffe0ff */
[----:B------:R-:W-:Y:S01]  /*6290*/  IMAD.U32 R4, RZ, RZ, UR16 ;  /* 0x00000010ff047e24 */ /* 0x000fe2000f8e00ff */
[----:B------:R-:W-:Y:S01]  /*62a0*/  BAR.SYNC.DEFER_BLOCKING 0x0 ;  /* 0x0000000000007b1d */ /* 0x000fe20000010000 */
[----:B------:R-:W-:Y:S01]  /*62b0*/  LEA R8, P0, R5, R200, 0x1 ;  /* 0x000000c805087211 */ /* 0x000fe200078008ff */
[----:B------:R-:W-:Y:S01]  /*62c0*/  UISETP.GT.U32.AND UP1, UPT, UR17, UR18, UPT ;  /* 0x000000121100728c */ /* 0x000fe2000bf24070 */
[----:B-1----:R-:W-:-:S02]  /*62d0*/  ISETP.GE.AND P3, PT, R178, UR7, PT ;  /* 0x00000007b2007c0c */ /* 0x002fc4000bf66270 */
[----:B------:R-:W-:Y:S02]  /*62e0*/  ISETP.GE.AND P1, PT, R194, UR7, PT ;  /* 0x00000007c2007c0c */ /* 0x000fe4000bf26270 */
[----:B------:R-:W-:Y:S02]  /*62f0*/  LEA.HI.X R9, R5, R199, R4, 0x1, P0 ;  /* 0x000000c705097211 */ /* 0x000fe400000f0c04 */
[----:B------:R-:W-:Y:S02]  /*6300*/  ISETP.GE.AND P0, PT, R193, UR7, PT ;  /* 0x00000007c1007c0c */ /* 0x000fe4000bf06270 */
[----:B------:R-:W-:Y:S02]  /*6310*/  LOP3.LUT R7, R180, 0x200, R135, 0xf8, !PT ;  /* 0x00000200b4077812 */ /* 0x000fe400078ef887 */
[----:B------:R-:W-:Y:S02]  /*6320*/  SEL R183, R183, 0xffffffe0, !P6 ;  /* 0xffffffe0b7b77807 */ /* 0x000fe40007000000 */
[----:B------:R-:W-:-:S03]  /*6330*/  LOP3.LUT R7, R7, R164, RZ, 0xfc, !PT ;  /* 0x000000a407077212 */ /* 0x000fc600078efcff */
[C---:B------:R-:W-:Y:S01]  /*6340*/  IMAD.IADD R171, R170.reuse, 0x1, R183 ;  /* 0x00000001aaab7824 */ /* 0x040fe200078e02b7 */
[----:B------:R-:W-:Y:S01]  /*6350*/  LEA R182, R7, UR5, 0x1 ;  /* 0x0000000507b67c11 */ /* 0x000fe2000f8e08ff */
[----:B------:R-:W-:Y:S01]  /*6360*/  IMAD.IADD R170, R170, 0x1, R133 ;  /* 0x00000001aaaa7824 */ /* 0x000fe200078e0285 */
[----:B------:R-:W-:Y:S01]  /*6370*/  @!PT LDS RZ, [RZ] ;  /* 0x00000000fffff984 */ /* 0x000fe20000000800 */
[----:B------:R-:W-:Y:S01]  /*6380*/  @!PT LDS RZ, [RZ] ;  /* 0x00000000fffff984 */ /* 0x000fe20000000800 */
[----:B------:R-:W-:Y:S01]  /*6390*/  @!PT LDS RZ, [RZ] ;  /* 0x00000000fffff984 */ /* 0x000fe20000000800 */
[----:B------:R-:W-:Y:S03]  /*63a0*/  @!P3 LDGSTS.E.BYPASS.LTC128B.128 [R203+0x12000], desc[UR30][R10.64] ;  /* 0x120000000acbbfae */ /* 0x000fe6000b981a1e */
[--C-:B------:R-:W-:Y:S02]  /*63b0*/  IMAD.IADD R181, R183, 0x1, R182.reuse ;  /* 0x00000001b7b57824 */ /* 0x100fe400078e02b6 */
[----:B------:R-:W-:Y:S01]  /*63c0*/  IMAD.IADD R176, R133, 0x1, R182 ;  /* 0x0000000185b07824 */ /* 0x000fe200078e02b6 */
[----:B------:R-:W-:Y:S01]  /*63d0*/  @P3 STS.128 [R203+0x12000], RZ ;  /* 0x012000ffcb003388 */ /* 0x000fe20000000c00 */
[----:B------:R-:W-:-:S02]  /*63e0*/  IMAD.IADD R166, R183, 0x1, R170 ;  /* 0x00000001b7a67824 */ /* 0x000fc400078e02aa */
[----:B------:R-:W-:Y:S01]  /*63f0*/  IMAD.IADD R168, R183, 0x1, R176 ;  /* 0x00000001b7a87824 */ /* 0x000fe200078e02b0 */
        /* <DEDUP_REMOVED lines=233> */
.L_x_609:
[----:B------:R2:W-:Y:S02]  /*7290*/  STS.128 [R203+0x11000], RZ ;  /* 0x011000ffcb007388 */ /* 0x0005e40000000c00 */
.L_x_610:
[----:B------:R-:W-:Y:S05]  /*72a0*/  BSYNC.RECONVERGENT B0 ;  /* 0x0000000000007941 */ /* 0x000fea0003800200 */
.L_x_608:
[----:B------:R-:W0:Y:S02]  /*72b0*/  LDGDEPBAR ;  /* 0x00000000000079af */ /* 0x000e240000000000 */
.L_x_607:
[----:B------:R-:W-:Y:S01]  /*72c0*/  IMAD.U32 R4, RZ, RZ, UR21 ;  /* 0x00000015ff047e24 */ /* 0x000fe2000f8e00ff */
[----:B------:R-:W4:Y:S01]  /*72d0*/  S2UR UR5, SR_CgaCtaId ;  /* 0x00000000000579c3 */ /* 0x000f220000008800 */
[----:B-1----:R-:W-:Y:S01]  /*72e0*/  IMAD.U32 R13, RZ, RZ, UR20 ;  /* 0x00000014ff0d7e24 */ /* 0x002fe2000f8e00ff */
[----:B------:R-:W1:Y:S01]  /*72f0*/  LDCU UR4, c[0x0][0x45c] ;  /* 0x00008b80ff0477ac */ /* 0x000e620008000800 */
[----:B------:R-:W-:Y:S01]  /*7300*/  IMAD R15, R4, 0x40, R169 ;  /* 0x00000040040f7824 */ /* 0x000fe200078e02a9 */
[----:B------:R-:W-:Y:S01]  /*7310*/  LOP3.LUT R176, R164, 0x200, R135, 0xf8, !PT ;  /* 0x00000200a4b07812 */ /* 0x000fe200078ef887 */
[----:B------:R-:W-:Y:S01]  /*7320*/  IMAD.U32 R12, RZ, RZ, UR20 ;  /* 0x00000014ff0c7e24 */ /* 0x000fe2000f8e00ff */
[----:B------:R-:W-:Y:S01]  /*7330*/  IADD3 R13, PT, PT, R198, -UR24, -R13 ;  /* 0x80000018c60d7c10 */ /* 0x000fe2000fffe80d */
[C---:B------:R-:W-:Y:S01]  /*7340*/  VIADD R14, R15.reuse, UR20 ;  /* 0x000000140f0e7c36 */ /* 0x040fe20008000000 */
[----:B------:R-:W-:Y:S01]  /*7350*/  UMOV UR7, 0x400 ;  /* 0x0000040000077882 */ /* 0x000fe20000000000 */
[----:B------:R-:W-:Y:S01]  /*7360*/  VIADD R6, R15, 0xffffff80 ;  /* 0xffffff800f067836 */ /* 0x000fe20000000000 */
[----:B------:R-:W-:-:S02]  /*7370*/  IADD3 R12, PT, PT, R165, -UR24, -R12 ;  /* 0x80000018a50c7c10 */ /* 0x000fc4000fffe80c */
[C-C-:B------:R-:W-:Y:S02]  /*7380*/  IADD3 R4, PT, PT, R198.reuse, 0x80, -R14.reuse ;  /* 0x00000080c6047810 */ /* 0x140fe40007ffe80e */
[--C-:B------:R-:W-:Y:S02]  /*7390*/  IADD3 R5, PT, PT, R165, 0x80, -R14.reuse ;  /* 0x00000080a5057810 */ /* 0x100fe40007ffe80e */
[----:B------:R-:W-:Y:S02]  /*73a0*/  IABS R4, R4 ;  /* 0x0000000400047213 */ /* 0x000fe40000000000 */
[----:B------:R-:W-:Y:S02]  /*73b0*/  ISETP.GT.AND P4, PT, R13, R6, PT ;  /* 0x000000060d00720c */ /* 0x000fe40003f84270 */
[----:B------:R-:W-:Y:S02]  /*73c0*/  I2FP.F32.S32 R7, R4 ;  /* 0x0000000400077245 */ /* 0x000fe40000201400 */
[----:B------:R-:W-:-:S02]  /*73d0*/  IADD3 R4, PT, PT, R198, 0x7f, -R14 ;  /* 0x0000007fc6047810 */ /* 0x000fc40007ffe80e */
[----:B------:R-:W-:Y:S01]  /*73e0*/  IABS R5, R5 ;  /* 0x0000000500057213 */ /* 0x000fe20000000000 */
[----:B------:R-:W-:Y:S01]  /*73f0*/  FFMA.FTZ R7, R7, -UR6, R148 ;  /* 0x8000000607077c23 */ /* 0x000fe20008010094 */
[----:B------:R-:W-:Y:S01]  /*7400*/  IABS R4, R4 ;  /* 0x0000000400047213 */ /* 0x000fe20000000000 */
[----:B----4-:R-:W-:Y:S01]  /*7410*/  ULEA UR5, UR5, UR7, 0x18 ;  /* 0x0000000705057291 */ /* 0x010fe2000f8ec0ff */
[----:B------:R-:W-:Y:S02]  /*7420*/  ISETP.GE.AND P5, PT, R6, R197, PT ;  /* 0x000000c50600720c */ /* 0x000fe40003fa6270 */
[----:B------:R-:W-:Y:S02]  /*7430*/  FSEL R7, R7, -INF , !P4 ;  /* 0xff80000007077808 */ /* 0x000fe40006000000 */
[----:B------:R-:W-:Y:S02]  /*7440*/  I2FP.F32.S32 R5, R5 ;  /* 0x0000000500057245 */ /* 0x000fe40000201400 */
[----:B------:R-:W-:-:S02]  /*7450*/  I2FP.F32.S32 R4, R4 ;  /* 0x0000000400047245 */ /* 0x000fc40000201400 */
[----:B------:R-:W-:Y:S02]  /*7460*/  FSEL R7, R7, -INF , !P5 ;  /* 0xff80000007077808 */ /* 0x000fe40006800000 */
[----:B------:R-:W-:Y:S02]  /*7470*/  ISETP.GT.AND P4, PT, R12, R6, PT ;  /* 0x000000060c00720c */ /* 0x000fe40003f84270 */
[----:B------:R-:W-:Y:S01]  /*7480*/  ISETP.GE.AND P5, PT, R6, R196, PT ;  /* 0x000000c40600720c */ /* 0x000fe20003fa6270 */
[----:B------:R-:W-:Y:S01]  /*7490*/  FFMA.FTZ R6, R5, -UR6, R150 ;  /* 0x8000000605067c23 */ /* 0x000fe20008010096 */
[----:B------:R-:W-:Y:S01]  /*74a0*/  FFMA.FTZ R5, R4, -UR6, R149 ;  /* 0x8000000604057c23 */ /* 0x000fe20008010095 */
[----:B------:R-:W-:Y:S01]  /*74b0*/  VIADD R4, R15, 0xffffff81 ;  /* 0xffffff810f047836 */ /* 0x000fe20000000000 */
[----:B---3--:R-:W-:Y:S02]  /*74c0*/  IADD3 R10, PT, PT, R165, 0x7f, -R14 ;  /* 0x0000007fa50a7810 */ /* 0x008fe40007ffe80e */
[----:B------:R-:W-:-:S02]  /*74d0*/  FSEL R6, R6, -INF , !P4 ;  /* 0xff80000006067808 */ /* 0x000fc40006000000 */
[----:B------:R-:W-:Y:S02]  /*74e0*/  IABS R10, R10 ;  /* 0x0000000a000a7213 */ /* 0x000fe40000000000 */
[----:B------:R-:W-:Y:S02]  /*74f0*/  ISETP.GT.AND P4, PT, R13, R4, PT ;  /* 0x000000040d00720c */ /* 0x000fe40003f84270 */
[----:B------:R-:W-:Y:S02]  /*7500*/  IADD3 R11, PT, PT, R198, 0x78, -R14 ;  /* 0x00000078c60b7810 */ /* 0x000fe40007ffe80e */
[----:B------:R-:W-:Y:S02]  /*7510*/  FSEL R6, R6, -INF , !P5 ;  /* 0xff80000006067808 */ /* 0x000fe40006800000 */
[----:B------:R-:W-:Y:S02]  /*7520*/  ISETP.GE.AND P5, PT, R4, R197, PT ;  /* 0x000000c50400720c */ /* 0x000fe40003fa6270 */
[----:B------:R-:W-:-:S02]  /*7530*/  FSEL R5, R5, -INF , !P4 ;  /* 0xff80000005057808 */ /* 0x000fc40006000000 */
[----:B------:R-:W-:Y:S02]  /*7540*/  I2FP.F32.S32 R10, R10 ;  /* 0x0000000a000a7245 */ /* 0x000fe40000201400 */
[----:B------:R-:W-:Y:S02]  /*7550*/  IABS R11, R11 ;  /* 0x0000000b000b7213 */ /* 0x000fe40000000000 */
[----:B------:R-:W-:Y:S01]  /*7560*/  FSEL R5, R5, -INF , !P5 ;  /* 0xff80000005057808 */ /* 0x000fe20006800000 */
[----:B------:R-:W-:Y:S01]  /*7570*/  FFMA.FTZ R10, R10, -UR6, R151 ;  /* 0x800000060a0a7c23 */ /* 0x000fe20008010097 */
[----:B------:R-:W-:Y:S02]  /*7580*/  ISETP.GT.AND P4, PT, R12, R4, PT ;  /* 0x000000040c00720c */ /* 0x000fe40003f84270 */
[----:B------:R-:W-:Y:S02]  /*7590*/  I2FP.F32.S32 R11, R11 ;  /* 0x0000000b000b7245 */ /* 0x000fe40000201400 */
[----:B------:R-:W-:Y:S01]  /*75a0*/  ISETP.GE.AND P5, PT, R4, R196, PT ;  /* 0x000000c40400720c */ /* 0x000fe20003fa6270 */
[----:B------:R-:W-:Y:S01]  /*75b0*/  VIADD R4, R15, 0xffffff88 ;  /* 0xffffff880f047836 */ /* 0x000fe20000000000 */
[----:B------:R-:W-:Y:S01]  /*75c0*/  IADD3 R9, PT, PT, R165, 0x78, -R14 ;  /* 0x00000078a5097810 */ /* 0x000fe20007ffe80e */
[----:B------:R-:W-:Y:S01]  /*75d0*/  FFMA.FTZ R11, R11, -UR6, R144 ;  /* 0x800000060b0b7c23 */ /* 0x000fe20008010090 */
[----:B------:R-:W-:-:S02]  /*75e0*/  IADD3 R16, PT, PT, R198, 0x77, -R14 ;  /* 0x00000077c6107810 */ /* 0x000fc40007ffe80e */
[----:B------:R-:W-:Y:S02]  /*75f0*/  IABS R9, R9 ;  /* 0x0000000900097213 */ /* 0x000fe40000000000 */
[----:B------:R-:W-:Y:S02]  /*7600*/  FSEL R10, R10, -INF , !P4 ;  /* 0xff8000000a0a7808 */ /* 0x000fe40006000000 */
[----:B------:R-:W-:Y:S02]  /*7610*/  IABS R16, R16 ;  /* 0x0000001000107213 */ /* 0x000fe40000000000 */
[----:B------:R-:W-:Y:S02]  /*7620*/  ISETP.GT.AND P4, PT, R13, R4, PT ;  /* 0x000000040d00720c */ /* 0x000fe40003f84270 */
[----:B------:R-:W-:Y:S02]  /*7630*/  I2FP.F32.S32 R9, R9 ;  /* 0x0000000900097245 */ /* 0x000fe40000201400 */
[----:B------:R-:W-:-:S02]  /*7640*/  FSEL R10, R10, -INF , !P5 ;  /* 0xff8000000a0a7808 */ /* 0x000fc40006800000 */
[----:B------:R-:W-:Y:S01]  /*7650*/  I2FP.F32.S32 R16, R16 ;  /* 0x0000001000107245 */ /* 0x000fe20000201400 */
[----:B------:R-:W-:Y:S01]  /*7660*/  FFMA.FTZ R8, R9, -UR6, R146 ;  /* 0x8000000609087c23 */ /* 0x000fe20008010092 */
[----:B------:R-:W-:Y:S02]  /*7670*/  ISETP.GE.AND P5, PT, R4, R197, PT ;  /* 0x000000c50400720c */ /* 0x000fe40003fa6270 */
[----:B------:R-:W-:Y:S01]  /*7680*/  FSEL R11, R11, -INF , !P4 ;  /* 0xff8000000b0b7808 */ /* 0x000fe20006000000 */
[----:B------:R-:W-:Y:S01]  /*7690*/  FFMA.FTZ R9, R16, -UR6, R145 ;  /* 0x8000000610097c23 */ /* 0x000fe20008010091 */
[----:B------:R-:W-:Y:S01]  /*76a0*/  ISETP.GT.AND P4, PT, R12, R4, PT ;  /* 0x000000040c00720c */ /* 0x000fe20003f84270 */
[----:B------:R-:W-:Y:S01]  /*76b0*/  VIADD R16, R15, 0xffffff89 ;  /* 0xffffff890f107836 */ /* 0x000fe20000000000 */
[----:B------:R-:W-:Y:S02]  /*76c0*/  FSEL R11, R11, -INF , !P5 ;  /* 0xff8000000b0b7808 */ /* 0x000fe40006800000 */
[----:B------:R-:W-:-:S02]  /*76d0*/  ISETP.GE.AND P5, PT, R4, R196, PT ;  /* 0x000000c40400720c */ /* 0x000fc40003fa6270 */
[--C-:B------:R-:W-:Y:S02]  /*76e0*/  IADD3 R4, PT, PT, R165, 0x77, -R14.reuse ;  /* 0x00000077a5047810 */ /* 0x100fe40007ffe80e */
[----:B------:R-:W-:Y:S02]  /*76f0*/  FSEL R8, R8, -INF , !P4 ;  /* 0xff80000008087808 */ /* 0x000fe40006000000 */
[----:B------:R-:W-:Y:S02]  /*7700*/  IABS R4, R4 ;  /* 0x0000000400047213 */ /* 0x000fe40000000000 */
[----:B------:R-:W-:Y:S02]  /*7710*/  ISETP.GT.AND P4, PT, R13, R16, PT ;  /* 0x000000100d00720c */ /* 0x000fe40003f84270 */
[----:B------:R-:W-:Y:S02]  /*7720*/  IADD3 R19, PT, PT, R198, 0x70, -R14 ;  /* 0x00000070c6137810 */ /* 0x000fe40007ffe80e */
[----:B------:R-:W-:-:S02]  /*7730*/  FSEL R8, R8, -INF , !P5 ;  /* 0xff80000008087808 */ /* 0x000fc40006800000 */
[----:B------:R-:W-:Y:S02]  /*7740*/  ISETP.GE.AND P5, PT, R16, R197, PT ;  /* 0x000000c51000720c */ /* 0x000fe40003fa6270 */
[----:B------:R-:W-:Y:S02]  /*7750*/  FSEL R9, R9, -INF , !P4 ;  /* 0xff80000009097808 */ /* 0x000fe40006000000 */
[----:B------:R-:W-:Y:S02]  /*7760*/  I2FP.F32.S32 R4, R4 ;  /* 0x0000000400047245 */ /* 0x000fe40000201400 */
[----:B------:R-:W-:Y:S02]  /*7770*/  IABS R19, R19 ;  /* 0x0000001300137213 */ /* 0x000fe40000000000 */
[----:B------:R-:W-:Y:S01]  /*7780*/  IADD3 R17, PT, PT, R165, 0x70, -R14 ;  /* 0x00000070a5117810 */ /* 0x000fe20007ffe80e */
[----:B------:R-:W-:Y:S01]  /*7790*/  FFMA.FTZ R4, R4, -UR6, R147 ;  /* 0x8000000604047c23 */ /* 0x000fe20008010093 */
[----:B------:R-:W-:-:S02]  /*77a0*/  FSEL R9, R9, -INF , !P5 ;  /* 0xff80000009097808 */ /* 0x000fc40006800000 */
[----:B------:R-:W-:Y:S02]  /*77b0*/  ISETP.GT.AND P4, PT, R12, R16, PT ;  /* 0x000000100c00720c */ /* 0x000fe40003f84270 */
[----:B------:R-:W-:Y:S02]  /*77c0*/  I2FP.F32.S32 R19, R19 ;  /* 0x0000001300137245 */ /* 0x000fe40000201400 */
[----:B------:R-:W-:Y:S01]  /*77d0*/  ISETP.GE.AND P5, PT, R16, R196, PT ;  /* 0x000000c41000720c */ /* 0x000fe20003fa6270 */
[----:B------:R-:W-:Y:S01]  /*77e0*/  VIADD R16, R15, 0xffffff90 ;  /* 0xffffff900f107836 */ /* 0x000fe20000000000 */
[----:B------:R-:W-:Y:S01]  /*77f0*/  IABS R17, R17 ;  /* 0x0000001100117213 */ /* 0x000fe20000000000 */
[----:B------:R-:W-:Y:S01]  /*7800*/  FFMA.FTZ R140, R19, -UR6, R140 ;  /* 0x80000006138c7c23 */ /* 0x000fe2000801008c */
[----:B------:R-:W-:Y:S02]  /*7810*/  IADD3 R18, PT, PT, R198, 0x6f, -R14 ;  /* 0x0000006fc6127810 */ /* 0x000fe40007ffe80e */
[----:B------:R-:W-:-:S02]  /*7820*/  FSEL R4, R4, -INF , !P4 ;  /* 0xff80000004047808 */ /* 0x000fc40006000000 */
[----:B------:R-:W-:Y:S02]  /*7830*/  ISETP.GT.AND P4, PT, R13, R16, PT ;  /* 0x000000100d00720c */ /* 0x000fe40003f84270 */
[----:B------:R-:W-:Y:S02]  /*7840*/  I2FP.F32.S32 R17, R17 ;  /* 0x0000001100117245 */ /* 0x000fe40000201400 */
[----:B------:R-:W-:Y:S02]  /*7850*/  IABS R18, R18 ;  /* 0x0000001200127213 */ /* 0x000fe40000000000 */
[----:B------:R-:W-:Y:S02]  /*7860*/  FSEL R4, R4, -INF , !P5 ;  /* 0xff80000004047808 */ /* 0x000fe40006800000 */
[----:B------:R-:W-:Y:S02]  /*7870*/  ISETP.GE.AND P5, PT, R16, R197, PT ;  /* 0x000000c51000720c */ /* 0x000fe40003fa6270 */
[----:B------:R-:W-:Y:S01]  /*7880*/  FSEL R175, R140, -INF , !P4 ;  /* 0xff8000008caf7808 */ /* 0x000fe20006000000 */
[----:B------:R-:W-:Y:S01]  /*7890*/  FFMA.FTZ R140, R17, -UR6, R142 ;  /* 0x80000006118c7c23 */ /* 0x000fe2000801008e */
[----:B------:R-:W-:Y:S01]  /*78a0*/  I2FP.F32.S32 R18, R18 ;  /* 0x0000001200127245 */ /* 0x000fe20000201400 */
[----:B------:R-:W-:Y:S01]  /*78b0*/  VIADD R17, R15, 0xffffff91 ;  /* 0xffffff910f117836 */ /* 0x000fe20000000000 */
[----:B------:R-:W-:-:S02]  /*78c0*/  ISETP.GT.AND P4, PT, R12, R16, PT ;  /* 0x000000100c00720c */ /* 0x000fc40003f84270 */
[----:B------:R-:W-:Y:S01]  /*78d0*/  FSEL R175, R175, -INF , !P5 ;  /* 0xff800000afaf7808 */ /* 0x000fe20006800000 */
[----:B------:R-:W-:Y:S01]  /*78e0*/  FFMA.FTZ R173, R18, -UR6, R141 ;  /* 0x8000000612ad7c23 */ /* 0x000fe2000801008d */
[----:B------:R-:W-:Y:S02]  /*78f0*/  ISETP.GE.AND P5, PT, R16, R196, PT ;  /* 0x000000c41000720c */ /* 0x000fe40003fa6270 */
[--C-:B------:R-:W-:Y:S02]  /*7900*/  IADD3 R16, PT, PT, R165, 0x6f, -R14.reuse ;  /* 0x0000006fa5107810 */ /* 0x100fe40007ffe80e */
[----:B------:R-:W-:Y:S02]  /*7910*/  FSEL R140, R140, -INF , !P4 ;  /* 0xff8000008c8c7808 */ /* 0x000fe40006000000 */
[----:B------:R-:W-:Y:S02]  /*7920*/  ISETP.GT.AND P4, PT, R13, R17, PT ;  /* 0x000000110d00720c */ /* 0x000fe40003f84270 */
[----:B------:R-:W-:-:S02]  /*7930*/  IADD3 R141, PT, PT, R198, 0x68, -R14 ;  /* 0x00000068c68d7810 */ /* 0x000fc40007ffe80e */
[----:B------:R-:W-:Y:S02]  /*7940*/  IABS R16, R16 ;  /* 0x0000001000107213 */ /* 0x000fe40000000000 */
[----:B------:R-:W-:Y:S02]  /*7950*/  FSEL R140, R140, -INF , !P5 ;  /* 0xff8000008c8c7808 */ /* 0x000fe40006800000 */
[----:B------:R-:W-:Y:S02]  /*7960*/  ISETP.GE.AND P5, PT, R17, R197, PT ;  /* 0x000000c51100720c */ /* 0x000fe40003fa6270 */
[----:B------:R-:W-:Y:S02]  /*7970*/  FSEL R173, R173, -INF , !P4 ;  /* 0xff800000adad7808 */ /* 0x000fe40006000000 */
[----:B------:R-:W-:Y:S02]  /*7980*/  IABS R141, R141 ;  /* 0x0000008d008d7213 */ /* 0x000fe40000000000 */
[----:B------:R-:W-:-:S02]  /*7990*/  I2FP.F32.S32 R16, R16 ;  /* 0x0000001000107245 */ /* 0x000fc40000201400 */
[----:B------:R-:W-:Y:S02]  /*79a0*/  FSEL R173, R173, -INF , !P5 ;  /* 0xff800000adad7808 */ /* 0x000fe40006800000 */
[----:B------:R-:W-:Y:S01]  /*79b0*/  ISETP.GT.AND P4, PT, R12, R17, PT ;  /* 0x000000110c00720c */ /* 0x000fe20003f84270 */
[----:B------:R-:W-:Y:S01]  /*79c0*/  FFMA.FTZ R143, R16, -UR6, R143 ;  /* 0x80000006108f7c23 */ /* 0x000fe2000801008f */
[----:B------:R-:W-:Y:S01]  /*79d0*/  ISETP.GE.AND P5, PT, R17, R196, PT ;  /* 0x000000c41100720c */ /* 0x000fe20003fa6270 */
[----:B------:R-:W-:Y:S01]  /*79e0*/  VIADD R16, R15, 0xffffff98 ;  /* 0xffffff980f107836 */ /* 0x000fe20000000000 */
[----:B------:R-:W-:Y:S02]  /*79f0*/  IADD3 R17, PT, PT, R165, 0x68, -R14 ;  /* 0x00000068a5117810 */ /* 0x000fe40007ffe80e */
[----:B------:R-:W-:Y:S02]  /*7a00*/  I2FP.F32.S32 R141, R141 ;  /* 0x0000008d008d7245 */ /* 0x000fe40000201400 */
[----:B------:R-:W-:-:S02]  /*7a10*/  IABS R17, R17 ;  /* 0x0000001100117213 */ /* 0x000fc40000000000 */
[----:B------:R-:W-:Y:S01]  /*7a20*/  IADD3 R18, PT, PT, R198, 0x67, -R14 ;  /* 0x00000067c6127810 */ /* 0x000fe20007ffe80e */
[----:B------:R-:W-:Y:S01]  /*7a30*/  FFMA.FTZ R141, R141, -UR6, R136 ;  /* 0x800000068d8d7c23 */ /* 0x000fe20008010088 */
[----:B------:R-:W-:Y:S02]  /*7a40*/  FSEL R136, R143, -INF , !P4 ;  /* 0xff8000008f887808 */ /* 0x000fe40006000000 */
[----:B------:R-:W-:Y:S02]  /*7a50*/  ISETP.GT.AND P4, PT, R13, R16, PT ;  /* 0x000000100d00720c */ /* 0x000fe40003f84270 */
[----:B------:R-:W-:Y:S02]  /*7a60*/  I2FP.F32.S32 R17, R17 ;  /* 0x0000001100117245 */ /* 0x000fe40000201400 */
[----:B------:R-:W-:Y:S02]  /*7a70*/  IABS R18, R18 ;  /* 0x0000001200127213 */ /* 0x000fe40000000000 */
[----:B------:R-:W-:Y:S01]  /*7a80*/  FSEL R136, R136, -INF , !P5 ;  /* 0xff80000088887808 */ /* 0x000fe20006800000 */
[----:B------:R-:W-:Y:S01]  /*7a90*/  FFMA.FTZ R138, R17, -UR6, R138 ;  /* 0x80000006118a7c23 */ /* 0x000fe2000801008a */
[----:B------:R-:W-:Y:S01]  /*7aa0*/  ISETP.GE.AND P5, PT, R16, R197, PT ;  /* 0x000000c51000720c */ /* 0x000fe20003fa6270 */
[----:B------:R-:W-:Y:S01]  /*7ab0*/  VIADD R17, R15, 0xffffff99 ;  /* 0xffffff990f117836 */ /* 0x000fe20000000000 */
[----:B------:R-:W-:-:S02]  /*7ac0*/  FSEL R141, R141, -INF , !P4 ;  /* 0xff8000008d8d7808 */ /* 0x000fc40006000000 */
[----:B------:R-:W-:Y:S02]  /*7ad0*/  I2FP.F32.S32 R18, R18 ;  /* 0x0000001200127245 */ /* 0x000fe40000201400 */
[----:B------:R-:W-:Y:S02]  /*7ae0*/  ISETP.GT.AND P4, PT, R12, R16, PT ;  /* 0x000000100c00720c */ /* 0x000fe40003f84270 */
[----:B------:R-:W-:Y:S01]  /*7af0*/  FSEL R141, R141, -INF , !P5 ;  /* 0xff8000008d8d7808 */ /* 0x000fe20006800000 */
[----:B------:R-:W-:Y:S01]  /*7b00*/  FFMA.FTZ R137, R18, -UR6, R137 ;  /* 0x8000000612897c23 */ /* 0x000fe20008010089 */
[----:B------:R-:W-:Y:S02]  /*7b10*/  ISETP.GE.AND P5, PT, R16, R196, PT ;  /* 0x000000c41000720c */ /* 0x000fe40003fa6270 */
[----:B------:R-:W-:Y:S02]  /*7b20*/  IADD3 R16, PT, PT, R165, 0x67, -R14 ;  /* 0x00000067a5107810 */ /* 0x000fe40007ffe80e */
[----:B------:R-:W-:-:S02]  /*7b30*/  FSEL R174, R138, -INF , !P4 ;  /* 0xff8000008aae7808 */ /* 0x000fc40006000000 */
[----:B------:R-:W-:Y:S02]  /*7b40*/  ISETP.GT.AND P4, PT, R13, R17, PT ;  /* 0x000000110d00720c */ /* 0x000fe40003f84270 */
[----:B------:R-:W-:Y:S02]  /*7b50*/  IABS R16, R16 ;  /* 0x0000001000107213 */ /* 0x000fe40000000000 */
[----:B------:R-:W-:Y:S02]  /*7b60*/  FSEL R174, R174, -INF , !P5 ;  /* 0xff800000aeae7808 */ /* 0x000fe40006800000 */
[----:B------:R-:W-:Y:S02]  /*7b70*/  IADD3 R19, PT, PT, R198, 0x60, -R14 ;  /* 0x00000060c6137810 */ /* 0x000fe40007ffe80e */
[----:B------:R-:W-:Y:S02]  /*7b80*/  ISETP.GE.AND P5, PT, R17, R197, PT ;  /* 0x000000c51100720c */ /* 0x000fe40003fa6270 */
[----:B------:R-:W-:-:S02]  /*7b90*/  FSEL R137, R137, -INF , !P4 ;  /* 0xff80000089897808 */ /* 0x000fc40006000000 */
[----:B------:R-:W-:Y:S02]  /*7ba0*/  I2FP.F32.S32 R16, R16 ;  /* 0x0000001000107245 */ /* 0x000fe40000201400 */
[----:B------:R-:W-:Y:S02]  /*7bb0*/  IABS R19, R19 ;  /* 0x0000001300137213 */ /* 0x000fe40000000000 */
[----:B------:R-:W-:Y:S01]  /*7bc0*/  FSEL R137, R137, -INF , !P5 ;  /* 0xff80000089897808 */ /* 0x000fe20006800000 */
[----:B------:R-:W-:Y:S01]  /*7bd0*/  FFMA.FTZ R139, R16, -UR6, R139 ;  /* 0x80000006108b7c23 */ /* 0x000fe2000801008b */
[----:B------:R-:W-:Y:S01]  /*7be0*/  ISETP.GT.AND P4, PT, R12, R17, PT ;  /* 0x000000110c00720c */ /* 0x000fe20003f84270 */
[----:B------:R-:W-:Y:S01]  /*7bf0*/  VIADD R16, R15, 0xffffffa0 ;  /* 0xffffffa00f107836 */ /* 0x000fe20000000000 */
[----:B------:R-:W-:Y:S02]  /*7c00*/  ISETP.GE.AND P5, PT, R17, R196, PT ;  /* 0x000000c41100720c */ /* 0x000fe40003fa6270 */
[----:B------:R-:W-:-:S02]  /*7c10*/  IADD3 R17, PT, PT, R165, 0x60, -R14 ;  /* 0x00000060a5117810 */ /* 0x000fc40007ffe80e */
[----:B------:R-:W-:Y:S02]  /*7c20*/  I2FP.F32.S32 R19, R19 ;  /* 0x0000001300137245 */ /* 0x000fe40000201400 */
[----:B------:R-:W-:Y:S02]  /*7c30*/  IABS R17, R17 ;  /* 0x0000001100117213 */ /* 0x000fe40000000000 */
[----:B------:R-:W-:Y:S01]  /*7c40*/  IADD3 R18, PT, PT, R198, 0x5f, -R14 ;  /* 0x0000005fc6127810 */ /* 0x000fe20007ffe80e */
[----:B------:R-:W-:Y:S01]  /*7c50*/  FFMA.FTZ R32, R19, -UR6, R32 ;  /* 0x8000000613207c23 */ /* 0x000fe20008010020 */
[----:B------:R-:W-:Y:S02]  /*7c60*/  FSEL R192, R139, -INF , !P4 ;  /* 0xff8000008bc07808 */ /* 0x000fe40006000000 */
[----:B------:R-:W-:Y:S02]  /*7c70*/  ISETP.GT.AND P4, PT, R13, R16, PT ;  /* 0x000000100d00720c */ /* 0x000fe40003f84270 */
[----:B------:R-:W-:-:S02]  /*7c80*/  I2FP.F32.S32 R17, R17 ;  /* 0x0000001100117245 */ /* 0x000fc40000201400 */
[----:B------:R-:W-:Y:S02]  /*7c90*/  IABS R18, R18 ;  /* 0x0000001200127213 */ /* 0x000fe40000000000 */
[----:B------:R-:W-:Y:S01]  /*7ca0*/  FSEL R192, R192, -INF , !P5 ;  /* 0xff800000c0c07808 */ /* 0x000fe20006800000 */
[----:B------:R-:W-:Y:S01]  /*7cb0*/  FFMA.FTZ R34, R17, -UR6, R34 ;  /* 0x8000000611227c23 */ /* 0x000fe20008010022 */
[----:B------:R-:W-:Y:S01]  /*7cc0*/  ISETP.GE.AND P5, PT, R16, R197, PT ;  /* 0x000000c51000720c */ /* 0x000fe20003fa6270 */
[----:B------:R-:W-:Y:S01]  /*7cd0*/  VIADD R17, R15, 0xffffffa1 ;  /* 0xffffffa10f117836 */ /* 0x000fe20000000000 */
[----:B------:R-:W-:Y:S02]  /*7ce0*/  FSEL R209, R32, -INF , !P4 ;  /* 0xff80000020d17808 */ /* 0x000fe40006000000 */
[----:B------:R-:W-:Y:S02]  /*7cf0*/  I2FP.F32.S32 R18, R18 ;  /* 0x0000001200127245 */ /* 0x000fe40000201400 */
[----:B------:R-:W-:-:S02]  /*7d00*/  ISETP.GT.AND P4, PT, R12, R16, PT ;  /* 0x000000100c00720c */ /* 0x000fc40003f84270 */
[----:B------:R-:W-:Y:S01]  /*7d10*/  FSEL R209, R209, -INF , !P5 ;  /* 0xff800000d1d17808 */ /* 0x000fe20006800000 */
[----:B------:R-:W-:Y:S01]  /*7d20*/  FFMA.FTZ R33, R18, -UR6, R33 ;  /* 0x8000000612217c23 */ /* 0x000fe20008010021 */
[----:B------:R-:W-:Y:S02]  /*7d30*/  ISETP.GE.AND P5, PT, R16, R196, PT ;  /* 0x000000c41000720c */ /* 0x000fe40003fa6270 */
[----:B------:R-:W-:Y:S02]  /*7d40*/  IADD3 R16, PT, PT, R165, 0x5f, -R14 ;  /* 0x0000005fa5107810 */ /* 0x000fe40007ffe80e */
[----:B------:R-:W-:Y:S02]  /*7d50*/  FSEL R146, R34, -INF , !P4 ;  /* 0xff80000022927808 */ /* 0x000fe40006000000 */
[----:B------:R-:W-:Y:S02]  /*7d60*/  ISETP.GT.AND P4, PT, R13, R17, PT ;  /* 0x000000110d00720c */ /* 0x000fe40003f84270 */
[----:B------:R-:W-:-:S02]  /*7d70*/  IABS R16, R16 ;  /* 0x0000001000107213 */ /* 0x000fc40000000000 */
[----:B------:R-:W-:Y:S02]  /*7d80*/  FSEL R146, R146, -INF , !P5 ;  /* 0xff80000092927808 */ /* 0x000fe40006800000 */
[----:B------:R-:W-:Y:S02]  /*7d90*/  IADD3 R19, PT, PT, R198, 0x58, -R14 ;  /* 0x00000058c6137810 */ /* 0x000fe40007ffe80e */
[----:B------:R-:W-:Y:S02]  /*7da0*/  ISETP.GE.AND P5, PT, R17, R197, PT ;  /* 0x000000c51100720c */ /* 0x000fe40003fa6270 */
[----:B------:R-:W-:Y:S02]  /*7db0*/  FSEL R147, R33, -INF , !P4 ;  /* 0xff80000021937808 */ /* 0x000fe40006000000 */
[----:B------:R-:W-:Y:S02]  /*7dc0*/  I2FP.F32.S32 R16, R16 ;  /* 0x0000001000107245 */ /* 0x000fe40000201400 */
[----:B------:R-:W-:-:S02]  /*7dd0*/  IABS R19, R19 ;  /* 0x0000001300137213 */ /* 0x000fc40000000000 */
[----:B------:R-:W-:Y:S01]  /*7de0*/  FSEL R147, R147, -INF , !P5 ;  /* 0xff80000093937808 */ /* 0x000fe20006800000 */
[----:B------:R-:W-:Y:S01]  /*7df0*/  FFMA.FTZ R35, R16, -UR6, R35 ;  /* 0x8000000610237c23 */ /* 0x000fe20008010023 */
[----:B------:R-:W-:Y:S01]  /*7e00*/  ISETP.GT.AND P4, PT, R12, R17, PT ;  /* 0x000000110c00720c */ /* 0x000fe20003f84270 */
[----:B------:R-:W-:Y:S01]  /*7e10*/  VIADD R16, R15, 0xffffffa8 ;  /* 0xffffffa80f107836 */ /* 0x000fe20000000000 */
[----:B------:R-:W-:Y:S02]  /*7e20*/  ISETP.GE.AND P5, PT, R17, R196, PT ;  /* 0x000000c41100720c */ /* 0x000fe40003fa6270 */
[--C-:B------:R-:W-:Y:S02]  /*7e30*/  IADD3 R17, PT, PT, R165, 0x58, -R14.reuse ;  /* 0x00000058a5117810 */ /* 0x100fe40007ffe80e */
[----:B------:R-:W-:Y:S02]  /*7e40*/  I2FP.F32.S32 R19, R19 ;  /* 0x0000001300137245 */ /* 0x000fe40000201400 */
[----:B------:R-:W-:-:S02]  /*7e50*/  IADD3 R18, PT, PT, R198, 0x57, -R14 ;  /* 0x00000057c6127810 */ /* 0x000fc40007ffe80e */
[----:B------:R-:W-:Y:S01]  /*7e60*/  IABS R17, R17 ;  /* 0x0000001100117213 */ /* 0x000fe20000000000 */
[----:B------:R-:W-:Y:S01]  /*7e70*/  FFMA.FTZ R28, R19, -UR6, R28 ;  /* 0x80000006131c7c23 */ /* 0x000fe2000801001c */
[----:B------:R-:W-:Y:S01]  /*7e80*/  FSEL R144, R35, -INF , !P4 ;  /* 0xff80000023907808 */ /* 0x000fe20006000000 */
[----:B------:R-:W-:Y:S01]  /*7e90*/  VIADD R19, R15, 0xffffffb0 ;  /* 0xffffffb00f137836 */ /* 0x000fe20000000000 */
[----:B------:R-:W-:Y:S02]  /*7ea0*/  ISETP.GT.AND P4, PT, R13, R16, PT ;  /* 0x000000100d00720c */ /* 0x000fe40003f84270 */
[----:B------:R-:W-:Y:S02]  /*7eb0*/  IABS R18, R18 ;  /* 0x0000001200127213 */ /* 0x000fe40000000000 */
[----:B------:R-:W-:Y:S02]  /*7ec0*/  I2FP.F32.S32 R17, R17 ;  /* 0x0000001100117245 */ /* 0x000fe40000201400 */
[----:B------:R-:W-:-:S02]  /*7ed0*/  FSEL R144, R144, -INF , !P5 ;  /* 0xff80000090907808 */ /* 0x000fc40006800000 */
[----:B------:R-:W-:Y:S01]  /*7ee0*/  ISETP.GE.AND P5, PT, R16, R197, PT ;  /* 0x000000c51000720c */ /* 0x000fe20003fa6270 */
[----:B------:R-:W-:Y:S01]  /*7ef0*/  FFMA.FTZ R30, R17, -UR6, R30 ;  /* 0x80000006111e7c23 */ /* 0x000fe2000801001e */
[----:B------:R-:W-:Y:S02]  /*7f00*/  FSEL R187, R28, -INF , !P4 ;  /* 0xff8000001cbb7808 */ /* 0x000fe40006000000 */
[----:B------:R-:W-:Y:S02]  /*7f10*/  I2FP.F32.S32 R18, R18 ;  /* 0x0000001200127245 */ /* 0x000fe40000201400 */
[----:B------:R-:W-:Y:S02]  /*7f20*/  IADD3 R17, PT, PT, R198, 0x50, -R14 ;  /* 0x00000050c6117810 */ /* 0x000fe40007ffe80e */
[----:B------:R-:W-:Y:S01]  /*7f30*/  FSEL R187, R187, -INF , !P5 ;  /* 0xff800000bbbb7808 */ /* 0x000fe20006800000 */
[----:B------:R-:W-:Y:S01]  /*7f40*/  FFMA.FTZ R29, R18, -UR6, R29 ;  /* 0x80000006121d7c23 */ /* 0x000fe2000801001d */
[----:B------:R-:W-:Y:S01]  /*7f50*/  ISETP.GT.AND P4, PT, R12, R16, PT ;  /* 0x000000100c00720c */ /* 0x000fe20003f84270 */
[----:B------:R-:W-:Y:S01]  /*7f60*/  VIADD R18, R15, 0xffffffa9 ;  /* 0xffffffa90f127836 */ /* 0x000fe20000000000 */
[----:B------:R-:W-:-:S02]  /*7f70*/  ISETP.GE.AND P5, PT, R16, R196, PT ;  /* 0x000000c41000720c */ /* 0x000fc40003fa6270 */
[----:B------:R-:W-:Y:S02]  /*7f80*/  IADD3 R16, PT, PT, R165, 0x57, -R14 ;  /* 0x00000057a5107810 */ /* 0x000fe40007ffe80e */
[----:B------:R-:W-:Y:S02]  /*7f90*/  IABS R17, R17 ;  /* 0x0000001100117213 */ /* 0x000fe40000000000 */
[----:B------:R-:W-:Y:S02]  /*7fa0*/  IABS R16, R16 ;  /* 0x0000001000107213 */ /* 0x000fe40000000000 */
[----:B------:R-:W-:Y:S02]  /*7fb0*/  FSEL R186, R30, -INF , !P4 ;  /* 0xff8000001eba7808 */ /* 0x000fe40006000000 */
[----:B------:R-:W-:Y:S02]  /*7fc0*/  I2FP.F32.S32 R17, R17 ;  /* 0x0000001100117245 */ /* 0x000fe40000201400 */
[----:B------:R-:W-:-:S02]  /*7fd0*/  ISETP.GT.AND P4, PT, R13, R18, PT ;  /* 0x000000120d00720c */ /* 0x000fc40003f84270 */
[----:B------:R-:W-:Y:S01]  /*7fe0*/  FSEL R186, R186, -INF , !P5 ;  /* 0xff800000baba7808 */ /* 0x000fe20006800000 */
[----:B------:R-:W-:Y:S01]  /*7ff0*/  FFMA.FTZ R24, R17, -UR6, R24 ;  /* 0x8000000611187c23 */ /* 0x000fe20008010018 */
[----:B------:R-:W-:Y:S02]  /*8000*/  I2FP.F32.S32 R16, R16 ;  /* 0x0000001000107245 */ /* 0x000fe40000201400 */
[----:B------:R-:W-:Y:S02]  /*8010*/  ISETP.GE.AND P5, PT, R18, R197, PT ;  /* 0x000000c51200720c */ /* 0x000fe40003fa6270 */
[----:B------:R-:W-:Y:S01]  /*8020*/  FSEL R145, R29, -INF , !P4 ;  /* 0xff8000001d917808 */ /* 0x000fe20006000000 */
[----:B------:R-:W-:Y:S01]  /*8030*/  FFMA.FTZ R31, R16, -UR6, R31 ;  /* 0x80000006101f7c23 */ /* 0x000fe2000801001f */
[----:B------:R-:W-:Y:S02]  /*8040*/  IADD3 R17, PT, PT, R165, 0x50, -R14 ;  /* 0x00000050a5117810 */ /* 0x000fe40007ffe80e */
[----:B------:R-:W-:-:S02]  /*8050*/  FSEL R145, R145, -INF , !P5 ;  /* 0xff80000091917808 */ /* 0x000fc40006800000 */
[----:B------:R-:W-:Y:S02]  /*8060*/  ISETP.GT.AND P4, PT, R12, R18, PT ;  /* 0x000000120c00720c */ /* 0x000fe40003f84270 */
[----:B------:R-:W-:Y:S02]  /*8070*/  ISETP.GE.AND P5, PT, R18, R196, PT ;  /* 0x000000c41200720c */ /* 0x000fe40003fa6270 */
[----:B------:R-:W-:Y:S02]  /*8080*/  IABS R17, R17 ;  /* 0x0000001100117213 */ /* 0x000fe40000000000 */
[----:B------:R-:W-:Y:S02]  /*8090*/  IADD3 R18, PT, PT, R198, 0x4f, -R14 ;  /* 0x0000004fc6127810 */ /* 0x000fe40007ffe80e */
[----:B------:R-:W-:Y:S02]  /*80a0*/  FSEL R184, R31, -INF , !P4 ;  /* 0xff8000001fb87808 */ /* 0x000fe40006000000 */
[----:B------:R-:W-:-:S02]  /*80b0*/  I2FP.F32.S32 R17, R17 ;  /* 0x0000001100117245 */ /* 0x000fc40000201400 */
[----:B------:R-:W-:Y:S02]  /*80c0*/  IADD3 R16, PT, PT, R165, 0x4f, -R14 ;  /* 0x0000004fa5107810 */ /* 0x000fe40007ffe80e */
[----:B------:R-:W-:Y:S01]  /*80d0*/  ISETP.GT.AND P4, PT, R13, R19, PT ;  /* 0x000000130d00720c */ /* 0x000fe20003f84270 */
[----:B------:R-:W-:Y:S01]  /*80e0*/  FFMA.FTZ R26, R17, -UR6, R26 ;  /* 0x80000006111a7c23 */ /* 0x000fe2000801001a */
[----:B------:R-:W-:Y:S01]  /*80f0*/  IABS R18, R18 ;  /* 0x0000001200127213 */ /* 0x000fe20000000000 */
[----:B------:R-:W-:Y:S01]  /*8100*/  VIADD R17, R15, 0xffffffb1 ;  /* 0xffffffb10f117836 */ /* 0x000fe20000000000 */
[----:B------:R-:W-:Y:S02]  /*8110*/  IABS R16, R16 ;  /* 0x0000001000107213 */ /* 0x000fe40000000000 */
[----:B------:R-:W-:Y:S02]  /*8120*/  FSEL R184, R184, -INF , !P5 ;  /* 0xff800000b8b87808 */ /* 0x000fe40006800000 */
[----:B------:R-:W-:-:S02]  /*8130*/  FSEL R171, R24, -INF , !P4 ;  /* 0xff80000018ab7808 */ /* 0x000fc40006000000 */
[----:B------:R-:W-:Y:S02]  /*8140*/  I2FP.F32.S32 R18, R18 ;  /* 0x0000001200127245 */ /* 0x000fe40000201400 */
[----:B------:R-:W-:Y:S02]  /*8150*/  ISETP.GE.AND P5, PT, R19, R197, PT ;  /* 0x000000c51300720c */ /* 0x000fe40003fa6270 */
[----:B------:R-:W-:Y:S01]  /*8160*/  ISETP.GT.AND P4, PT, R12, R19, PT ;  /* 0x000000130c00720c */ /* 0x000fe20003f84270 */
[----:B------:R-:W-:Y:S01]  /*8170*/  FFMA.FTZ R25, R18, -UR6, R25 ;  /* 0x8000000612197c23 */ /* 0x000fe20008010019 */
[----:B------:R-:W-:Y:S02]  /*8180*/  I2FP.F32.S32 R16, R16 ;  /* 0x0000001000107245 */ /* 0x000fe40000201400 */
[----:B------:R-:W-:Y:S02]  /*8190*/  FSEL R171, R171, -INF , !P5 ;  /* 0xff800000abab7808 */ /* 0x000fe40006800000 */
[----:B------:R-:W-:Y:S01]  /*81a0*/  FSEL R26, R26, -INF , !P4 ;  /* 0xff8000001a1a7808 */ /* 0x000fe20006000000 */
[----:B------:R-:W-:Y:S01]  /*81b0*/  FFMA.FTZ R27, R16, -UR6, R27 ;  /* 0x80000006101b7c23 */ /* 0x000fe2000801001b */
[----:B------:R-:W-:Y:S01]  /*81c0*/  ISETP.GE.AND P5, PT, R19, R196, PT ;  /* 0x000000c41300720c */ /* 0x000fe20003fa6270 */
[----:B------:R-:W-:Y:S01]  /*81d0*/  VIADD R16, R15, 0xffffffb8 ;  /* 0xffffffb80f107836 */ /* 0x000fe20000000000 */
[----:B------:R-:W-:Y:S01]  /*81e0*/  ISETP.GT.AND P4, PT, R13, R17, PT ;  /* 0x000000110d00720c */ /* 0x000fe20003f84270 */
[----:B------:R-:W-:Y:S01]  /*81f0*/  VIADD R15, R15, 0xffffffb9 ;  /* 0xffffffb90f0f7836 */ /* 0x000fe20000000000 */
[----:B------:R-:W-:-:S02]  /*8200*/  IADD3 R18, PT, PT, R165, 0x48, -R14 ;  /* 0x00000048a5127810 */ /* 0x000fc40007ffe80e */
[--C-:B------:R-:W-:Y:S02]  /*8210*/  IADD3 R20, PT, PT, R198, 0x47, -R14.reuse ;  /* 0x00000047c6147810 */ /* 0x100fe40007ffe80e */
[----:B------:R-:W-:Y:S02]  /*8220*/  FSEL R162, R26, -INF , !P5 ;  /* 0xff8000001aa27808 */ /* 0x000fe40006800000 */
[----:B------:R-:W-:Y:S02]  /*8230*/  FSEL R25, R25, -INF , !P4 ;  /* 0xff80000019197808 */ /* 0x000fe40006000000 */
[----:B------:R-:W-:Y:S02]  /*8240*/  ISETP.GE.AND P5, PT, R17, R197, PT ;  /* 0x000000c51100720c */ /* 0x000fe40003fa6270 */
[----:B------:R-:W-:Y:S02]  /*8250*/  ISETP.GT.AND P4, PT, R12, R17, PT ;  /* 0x000000110c00720c */ /* 0x000fe40003f84270 */
[----:B------:R-:W-:-:S02]  /*8260*/  IADD3 R19, PT, PT, R165, 0x47, -R14 ;  /* 0x00000047a5137810 */ /* 0x000fc40007ffe80e */
[----:B------:R-:W-:Y:S02]  /*8270*/  IABS R18, R18 ;  /* 0x0000001200127213 */ /* 0x000fe40000000000 */
[----:B------:R-:W-:Y:S02]  /*8280*/  IABS R20, R20 ;  /* 0x0000001400147213 */ /* 0x000fe40000000000 */
[----:B------:R-:W-:Y:S02]  /*8290*/  IADD3 R21, PT, PT, R198, 0x48, -R14 ;  /* 0x00000048c6157810 */ /* 0x000fe40007ffe80e */
[----:B------:R-:W-:Y:S02]  /*82a0*/  FSEL R165, R25, -INF , !P5 ;  /* 0xff80000019a57808 */ /* 0x000fe40006800000 */
[----:B------:R-:W-:Y:S02]  /*82b0*/  FSEL R27, R27, -INF , !P4 ;  /* 0xff8000001b1b7808 */ /* 0x000fe40006000000 */
[----:B------:R-:W-:-:S02]  /*82c0*/  ISETP.GT.AND P5, PT, R13, R16, PT ;  /* 0x000000100d00720c */ /* 0x000fc40003fa4270 */
[----:B------:R-:W-:Y:S01]  /*82d0*/  ISETP.GT.AND P4, PT, R13, R15, PT ;  /* 0x0000000f0d00720c */ /* 0x000fe20003f84270 */
[----:B------:R-:W-:Y:S01]  /*82e0*/  IMAD.MOV.U32 R13, RZ, RZ, R18 ;  /* 0x000000ffff0d7224 */ /* 0x000fe200078e0012 */
[----:B------:R-:W-:Y:S02]  /*82f0*/  IABS R19, R19 ;  /* 0x0000001300137213 */ /* 0x000fe40000000000 */
[----:B------:R-:W-:Y:S02]  /*8300*/  I2FP.F32.S32 R20, R20 ;  /* 0x0000001400147245 */ /* 0x000fe40000201400 */
[----:B------:R-:W-:Y:S01]  /*8310*/  IABS R21, R21 ;  /* 0x0000001500157213 */ /* 0x000fe20000000000 */
[----:B------:R-:W-:Y:S01]  /*8320*/  IMAD.MOV.U32 R18, RZ, RZ, R19 ;  /* 0x000000ffff127224 */ /* 0x000fe200078e0013 */
[----:B------:R-:W-:Y:S01]  /*8330*/  I2FP.F32.S32 R19, R13 ;  /* 0x0000000d00137245 */ /* 0x000fe20000201400 */
[----:B------:R-:W-:Y:S01]  /*8340*/  FFMA.FTZ R20, R20, -UR6, R189 ;  /* 0x8000000614147c23 */ /* 0x000fe200080100bd */
[----:B------:R-:W-:-:S02]  /*8350*/  I2FP.F32.S32 R21, R21 ;  /* 0x0000001500157245 */ /* 0x000fc40000201400 */
[----:B------:R-:W-:Y:S01]  /*8360*/  FMNMX3.FTZ R14, R132, R7, R5, !PT ;  /* 0x00000007840e7276 */ /* 0x000fe20007810005 */
[----:B------:R-:W-:Y:S01]  /*8370*/  FFMA.FTZ R19, R19, -UR6, R190 ;  /* 0x8000000613137c23 */ /* 0x000fe200080100be */
[----:B------:R-:W-:Y:S01]  /*8380*/  FMNMX3.FTZ R13, R3, R6, R10, !PT ;  /* 0x00000006030d7276 */ /* 0x000fe2000781000a */
[----:B------:R-:W-:Y:S01]  /*8390*/  FFMA.FTZ R21, R21, -UR6, R188 ;  /* 0x8000000615157c23 */ /* 0x000fe200080100bc */
[----:B------:R-:W-:Y:S02]  /*83a0*/  FMNMX3.FTZ R14, R14, R11, R9, !PT ;  /* 0x0000000b0e0e7276 */ /* 0x000fe40007810009 */
[----:B------:R-:W-:Y:S02]  /*83b0*/  FSEL R161, R20, -INF , !P4 ;  /* 0xff80000014a17808 */ /* 0x000fe40006000000 */
[----:B------:R-:W-:Y:S02]  /*83c0*/  FMNMX3.FTZ R13, R13, R8, R4, !PT ;  /* 0x000000080d0d7276 */ /* 0x000fe40007810004 */
[----:B------:R-:W-:-:S02]  /*83d0*/  ISETP.GE.AND P4, PT, R15, R197, PT ;  /* 0x000000c50f00720c */ /* 0x000fc40003f86270 */
[----:B------:R-:W-:Y:S02]  /*83e0*/  FMNMX3.FTZ R14, R14, R175, R173, !PT ;  /* 0x000000af0e0e7276 */ /* 0x000fe400078100ad */
[----:B------:R-:W-:Y:S02]  /*83f0*/  FMNMX3.FTZ R13, R13, R140, R136, !PT ;  /* 0x0000008c0d0d7276 */ /* 0x000fe40007810088 */
[----:B------:R-:W-:Y:S02]  /*8400*/  FSEL R21, R21, -INF , !P5 ;  /* 0xff80000015157808 */ /* 0x000fe40006800000 */
[----:B------:R-:W-:Y:S02]  /*8410*/  I2FP.F32.S32 R18, R18 ;  /* 0x0000001200127245 */ /* 0x000fe40000201400 */
[----:B------:R-:W-:Y:S02]  /*8420*/  FSEL R161, R161, -INF , !P4 ;  /* 0xff800000a1a17808 */ /* 0x000fe40006000000 */
[----:B------:R-:W-:Y:S01]  /*8430*/  ISETP.GE.AND P5, PT, R16, R197, PT ;  /* 0x000000c51000720c */ /* 0x000fe20003fa6270 */
[----:B------:R-:W-:Y:S01]  /*8440*/  FFMA.FTZ R18, R18, -UR6, R191 ;  /* 0x8000000612127c23 */ /* 0x000fe200080100bf */
[----:B------:R-:W-:-:S02]  /*8450*/  ISETP.GE.AND P4, PT, R17, R196, PT ;  /* 0x000000c41100720c */ /* 0x000fc40003f86270 */
[----:B------:R-:W-:Y:S02]  /*8460*/  FMNMX3.FTZ R14, R14, R141, R137, !PT ;  /* 0x0000008d0e0e7276 */ /* 0x000fe40007810089 */
[----:B------:R-:W-:Y:S02]  /*8470*/  FMNMX3.FTZ R17, R13, R174, R192, !PT ;  /* 0x000000ae0d117276 */ /* 0x000fe400078100c0 */
[----:B------:R-:W-:Y:S02]  /*8480*/  FSEL R163, R21, -INF , !P5 ;  /* 0xff80000015a37808 */ /* 0x000fe40006800000 */
[----:B------:R-:W-:Y:S02]  /*8490*/  FSEL R166, R27, -INF , !P4 ;  /* 0xff8000001ba67808 */ /* 0x000fe40006000000 */
[C---:B------:R-:W-:Y:S02]  /*84a0*/  ISETP.GT.AND P5, PT, R12.reuse, R16, PT ;  /* 0x000000100c00720c */ /* 0x040fe40003fa4270 */
[----:B------:R-:W-:-:S02]  /*84b0*/  ISETP.GT.AND P4, PT, R12, R15, PT ;  /* 0x0000000f0c00720c */ /* 0x000fc40003f84270 */
[----:B------:R-:W-:Y:S02]  /*84c0*/  FMNMX3.FTZ R14, R14, R209, R147, !PT ;  /* 0x000000d10e0e7276 */ /* 0x000fe40007810093 */
[----:B------:R-:W-:Y:S02]  /*84d0*/  FMNMX3.FTZ R17, R17, R146, R144, !PT ;  /* 0x0000009211117276 */ /* 0x000fe40007810090 */
[----:B------:R-:W-:Y:S02]  /*84e0*/  FSEL R19, R19, -INF , !P5 ;  /* 0xff80000013137808 */ /* 0x000fe40006800000 */
[----:B------:R-:W-:Y:S02]  /*84f0*/  FSEL R18, R18, -INF , !P4 ;  /* 0xff80000012127808 */ /* 0x000fe40006000000 */
[----:B------:R-:W-:Y:S02]  /*8500*/  FMNMX3.FTZ R14, R14, R187, R145, !PT ;  /* 0x000000bb0e0e7276 */ /* 0x000fe40007810091 */
[----:B------:R-:W-:-:S02]  /*8510*/  ISETP.GE.AND P5, PT, R16, R196, PT ;  /* 0x000000c41000720c */ /* 0x000fc40003fa6270 */
[----:B------:R-:W-:Y:S02]  /*8520*/  ISETP.GE.AND P4, PT, R15, R196, PT ;  /* 0x000000c40f00720c */ /* 0x000fe40003f86270 */
[----:B------:R-:W-:Y:S02]  /*8530*/  FMNMX3.FTZ R17, R17, R186, R184, !PT ;  /* 0x000000ba11117276 */ /* 0x000fe400078100b8 */
[----:B------:R-:W-:Y:S02]  /*8540*/  FMNMX3.FTZ R14, R14, R171, R165, !PT ;  /* 0x000000ab0e0e7276 */ /* 0x000fe400078100a5 */
[----:B------:R-:W-:Y:S02]  /*8550*/  FSEL R160, R19, -INF , !P5 ;  /* 0xff80000013a07808 */ /* 0x000fe40006800000 */
[----:B------:R-:W-:Y:S02]  /*8560*/  FSEL R158, R18, -INF , !P4 ;  /* 0xff800000129e7808 */ /* 0x000fe40006000000 */
[----:B------:R-:W-:-:S02]  /*8570*/  FMNMX3.FTZ R15, R17, R162, R166, !PT ;  /* 0x000000a2110f7276 */ /* 0x000fc400078100a6 */
[----:B------:R-:W-:Y:S02]  /*8580*/  FMNMX3.FTZ R14, R14, R163, R161, !PT ;  /* 0x000000a30e0e7276 */ /* 0x000fe400078100a1 */
[----:B------:R-:W-:Y:S02]  /*8590*/  FMNMX3.FTZ R15, R15, R160, R158, !PT ;  /* 0x000000a00f0f7276 */ /* 0x000fe4000781009e */
[----:B------:R-:W-:Y:S01]  /*85a0*/  LEA R159, R176, UR5, 0x1 ;  /* 0x00000005b09f7c11 */ /* 0x000fe2000f8e08ff */
[----:B------:R-:W3:Y:S01]  /*85b0*/  SHFL.BFLY PT, R13, R14, 0x2, 0x1f ;  /* 0x0c401f000e0d7f89 */ /* 0x000ee200000e0000 */
[----:B------:R-:W-:-:S03]  /*85c0*/  SEL R20, R2, 0xffffffe0, !P6 ;  /* 0xffffffe002147807 */ /* 0x000fc60007000000 */
[----:B------:R-:W4:Y:S01]  /*85d0*/  SHFL.BFLY PT, R12, R15, 0x2, 0x1f ;  /* 0x0c401f000f0c7f89 */ /* 0x000f2200000e0000 */
[C---:B------:R-:W-:Y:S02]  /*85e0*/  VIADD R21, R159.reuse, 0x12000 ;  /* 0x000120009f157836 */ /* 0x040fe40000000000 */
[----:B------:R-:W-:Y:S02]  /*85f0*/  IMAD.IADD R188, R20, 0x1, R159 ;  /* 0x0000000114bc7824 */ /* 0x000fe400078e029f */
[----:B------:R-:W-:Y:S02]  /*8600*/  VIADD R155, R159, 0x12040 ;  /* 0x000120409f9b7836 */ /* 0x000fe40000000000 */
[----:B------:R-:W-:Y:S01]  /*8610*/  @P2 VIADD R155, R21, 0xffffffc0 ;  /* 0xffffffc0159b2836 */ /* 0x000fe20000000000 */
[----:B------:R-:W-:Y:S04]  /*8620*/  LDSM.16.MT88.4 R16, [R188+0x12000] ;  /* 0x01200000bc10783b */ /* 0x000fe80000004200 */
[----:B------:R-:W-:Y:S04]  /*8630*/  LDSM.16.MT88.4 R24, [R155] ;  /* 0x000000009b18783b */ /* 0x000fe80000004200 */
[----:B------:R-:W-:Y:S01]  /*8640*/  LDSM.16.MT88.4 R28, [R188+0x14800] ;  /* 0x01480000bc1c783b */ /* 0x000fe20000004200 */
[----:B---3--:R-:W-:-:S02]  /*8650*/  FMNMX.FTZ R13, R14, R13, !PT ;  /* 0x0000000d0e0d7209 */ /* 0x008fc40007810000 */
[----:B----4-:R-:W-:-:S03]  /*8660*/  FMNMX.FTZ R12, R15, R12, !PT ;  /* 0x0000000c0f0c7209 */ /* 0x010fc60007810000 */
[----:B------:R-:W3:Y:S04]  /*8670*/  SHFL.BFLY PT, R182, R13, 0x1, 0x1f ;  /* 0x0c201f000db67f89 */ /* 0x000ee800000e0000 */
[----:B------:R-:W4:Y:S01]  /*8680*/  SHFL.BFLY PT, R181, R12, 0x1, 0x1f ;  /* 0x0c201f000cb57f89 */ /* 0x000f2200000e0000 */
[----:B---3--:R-:W-:Y:S02]  /*8690*/  FMNMX.FTZ R182, R13, R182, !PT ;  /* 0x000000b60db67209 */ /* 0x008fe40007810000 */
[----:B----4-:R-:W-:-:S03]  /*86a0*/  FMNMX.FTZ R181, R12, R181, !PT ;  /* 0x000000b50cb57209 */ /* 0x010fc60007810000 */
[C---:B-1----:R-:W-:Y:S01]  /*86b0*/  FMUL.FTZ R168, R182.reuse, UR4 ;  /* 0x00000004b6a87c20 */ /* 0x042fe20008410000 */
[----:B------:R-:W-:Y:S02]  /*86c0*/  FSETP.NEU.FTZ.AND P5, PT, R182, -INF , PT ;  /* 0xff800000b600780b */ /* 0x000fe40003fbd000 */
[C---:B------:R-:W-:Y:S01]  /*86d0*/  FSETP.NEU.FTZ.AND P4, PT, R181.reuse, -INF , PT ;  /* 0xff800000b500780b */ /* 0x040fe20003f9d000 */
[----:B------:R-:W-:Y:S01]  /*86e0*/  FMUL.FTZ R157, R181, UR4 ;  /* 0x00000004b59d7c20 */ /* 0x000fe20008410000 */
[----:B------:R-:W-:-:S04]  /*86f0*/  FSEL R168, R168, RZ, P5 ;  /* 0x000000ffa8a87208 */ /* 0x000fc80002800000 */
[----:B------:R-:W-:Y:S01]  /*8700*/  FSEL R157, R157, RZ, P4 ;  /* 0x000000ff9d9d7208 */ /* 0x000fe20002000000 */
[--C-:B------:R-:W-:Y:S01]  /*8710*/  FFMA.FTZ R150, R11, UR4, -R168.reuse ;  /* 0x000000040b967c23 */ /* 0x100fe200080108a8 */
[--C-:B------:R-:W-:Y:S01]  /*8720*/  FFMA.FTZ R149, R9, UR4, -R168.reuse ;  /* 0x0000000409957c23 */ /* 0x100fe200080108a8 */
[--C-:B------:R-:W-:Y:S01]  /*8730*/  FFMA.FTZ R151, R5, UR4, -R168.reuse ;  /* 0x0000000405977c23 */ /* 0x100fe200080108a8 */
[----:B------:R-:W-:Y:S01]  /*8740*/  FSEL R5, R182, RZ, P5 ;  /* 0x000000ffb6057208 */ /* 0x000fe20002800000 */
[--C-:B------:R-:W-:Y:S01]  /*8750*/  FFMA.FTZ R148, R10, UR4, -R157.reuse ;  /* 0x000000040a947c23 */ /* 0x100fe2000801089d */
[--C-:B------:R-:W-:Y:S01]  /*8760*/  FFMA.FTZ R152, R8, UR4, -R157.reuse ;  /* 0x0000000408987c23 */ /* 0x100fe2000801089d */
[----:B------:R-:W-:Y:S01]  /*8770*/  FFMA.FTZ R153, R4, UR4, -R157 ;  /* 0x0000000404997c23 */ /* 0x000fe2000801089d */
[----:B------:R-:W1:Y:S01]  /*8780*/  LDSM.16.MT88.4 R8, [R159+0x12000] ;  /* 0x012000009f08783b */ /* 0x000e620000004200 */
[----:B------:R-:W-:Y:S01]  /*8790*/  FSEL R4, R181, RZ, P4 ;  /* 0x000000ffb5047208 */ /* 0x000fe20002000000 */
[----:B------:R-:W-:Y:S01]  /*87a0*/  FADD.FTZ R5, R132, -R5 ;  /* 0x8000000584057221 */ /* 0x000fe20000010000 */
[----:B------:R-:W-:Y:S01]  /*87b0*/  FFMA.FTZ R156, R7, UR4, -R168 ;  /* 0x00000004079c7c23 */ /* 0x000fe200080108a8 */
[--C-:B------:R-:W-:Y:S01]  /*87c0*/  FFMA.FTZ R154, R6, UR4, -R157.reuse ;  /* 0x00000004069a7c23 */ /* 0x100fe2000801089d */
[----:B------:R-:W-:Y:S01]  /*87d0*/  MUFU.EX2 R151, R151 ;  /* 0x0000009700977308 */ /* 0x000fe20000000800 */
[----:B------:R-:W-:Y:S01]  /*87e0*/  FADD.FTZ R3, R3, -R4 ;  /* 0x8000000403037221 */ /* 0x000fe20000010000 */
[----:B------:R-:W-:Y:S01]  /*87f0*/  FMUL.FTZ R5, R5, UR4 ;  /* 0x0000000405057c20 */ /* 0x000fe20008410000 */
[--C-:B------:R-:W-:Y:S01]  /*8800*/  FFMA.FTZ R175, R175, UR4, -R168.reuse ;  /* 0x00000004afaf7c23 */ /* 0x100fe200080108a8 */
[--C-:B------:R-:W-:Y:S01]  /*8810*/  FFMA.FTZ R164, R173, UR4, -R168.reuse ;  /* 0x00000004ada47c23 */ /* 0x100fe200080108a8 */
[----:B------:R-:W-:Y:S01]  /*8820*/  FMUL.FTZ R3, R3, UR4 ;  /* 0x0000000403037c20 */ /* 0x000fe20008410000 */
[--C-:B------:R-:W-:Y:S01]  /*8830*/  FFMA.FTZ R170, R141, UR4, -R168.reuse ;  /* 0x000000048daa7c23 */ /* 0x100fe200080108a8 */
[--C-:B------:R-:W-:Y:S01]  /*8840*/  FFMA.FTZ R172, R140, UR4, -R157.reuse ;  /* 0x000000048cac7c23 */ /* 0x100fe2000801089d */
[----:B------:R-:W3:Y:S01]  /*8850*/  MUFU.EX2 R156, R156 ;  /* 0x0000009c009c7308 */ /* 0x000ee20000000800 */
[--C-:B------:R-:W-:Y:S01]  /*8860*/  FFMA.FTZ R183, R136, UR4, -R157.reuse ;  /* 0x0000000488b77c23 */ /* 0x100fe2000801089d */
[--C-:B------:R-:W-:Y:S01]  /*8870*/  FFMA.FTZ R174, R174, UR4, -R157.reuse ;  /* 0x00000004aeae7c23 */ /* 0x100fe2000801089d */
[----:B------:R-:W-:Y:S01]  /*8880*/  FFMA.FTZ R185, R192, UR4, -R157 ;  /* 0x00000004c0b97c23 */ /* 0x000fe2000801089d */
[----:B------:R-:W-:Y:S01]  /*8890*/  SEL R192, R2, 0xffffffe0, !P6 ;  /* 0xffffffe002c07807 */ /* 0x000fe20007000000 */
[--C-:B------:R-:W-:Y:S01]  /*88a0*/  FFMA.FTZ R190, R187, UR4, -R168.reuse ;  /* 0x00000004bbbe7c23 */ /* 0x100fe200080108a8 */
[--C-:B------:R-:W-:Y:S01]  /*88b0*/  FFMA.FTZ R189, R147, UR4, -R168.reuse ;  /* 0x0000000493bd7c23 */ /* 0x100fe200080108a8 */
[----:B------:R-:W-:Y:S01]  /*88c0*/  FFMA.FTZ R187, R145, UR4, -R168 ;  /* 0x0000000491bb7c23 */ /* 0x000fe200080108a8 */
[----:B------:R-:W-:Y:S01]  /*88d0*/  MUFU.EX2 R150, R150 ;  /* 0x0000009600967308 */ /* 0x000fe20000000800 */
[----:B------:R-:W-:-:S02]  /*88e0*/  IMAD.IADD R192, R192, 0x1, R155 ;  /* 0x00000001c0c07824 */ /* 0x000fc400078e029b */
[--C-:B------:R-:W-:Y:S01]  /*88f0*/  FFMA.FTZ R191, R146, UR4, -R157.reuse ;  /* 0x0000000492bf7c23 */ /* 0x100fe2000801089d */
[--C-:B------:R-:W-:Y:S01]  /*8900*/  FFMA.FTZ R204, R144, UR4, -R157.reuse ;  /* 0x0000000490cc7c23 */ /* 0x100fe2000801089d */
[--C-:B------:R-:W-:Y:S01]  /*8910*/  FFMA.FTZ R186, R186, UR4, -R157.reuse ;  /* 0x00000004baba7c23 */ /* 0x100fe2000801089d */
[----:B------:R-:W-:Y:S01]  /*8920*/  IMAD.MOV.U32 R2, RZ, RZ, 0x20 ;  /* 0x00000020ff027424 */ /* 0x000fe200078e00ff */
[----:B------:R-:W-:Y:S01]  /*8930*/  LDSM.16.MT88.4 R144, [R159+0x13000] ;  /* 0x013000009f90783b */ /* 0x000fe20000004200 */
[----:B------:R-:W-:Y:S01]  /*8940*/  FFMA.FTZ R160, R160, UR4, -R157 ;  /* 0x00000004a0a07c23 */ /* 0x000fe2000801089d */
[----:B------:R-:W4:Y:S01]  /*8950*/  MUFU.EX2 R149, R149 ;  /* 0x0000009500957308 */ /* 0x000f220000000800 */
[----:B---3--:R-:W-:Y:S02]  /*8960*/  F2FP.BF16.F32.PACK_AB R12, R151, R156 ;  /* 0x0000009c970c723e */ /* 0x008fe400000010ff */
[----:B------:R-:W-:-:S05]  /*8970*/  SEL R206, R2, 0xffffffe0, !P6 ;  /* 0xffffffe002ce7807 */ /* 0x000fca0007000000 */
[----:B------:R-:W-:Y:S01]  /*8980*/  MUFU.EX2 R154, R154 ;  /* 0x0000009a009a7308 */ /* 0x000fe20000000800 */
[----:B------:R-:W-:-:S07]  /*8990*/  IMAD.IADD R206, R206, 0x1, R159 ;  /* 0x00000001cece7824 */ /* 0x000fce00078e029f */
        /* <DEDUP_REMOVED lines=8> */
[----:B------:R4:W-:Y:S01]  /*8a20*/  MUFU.EX2 R173, R175 ;  /* 0x000000af00ad7308 */ /* 0x0009e20000000800 */
[-C--:B---3--:R-:W-:Y:S01]  /*8a30*/  FMUL.FTZ R4, R128, R132.reuse ;  /* 0x0000008480047220 */ /* 0x088fe20000410000 */
        /* <DEDUP_REMOVED lines=21> */
[----:B------:R-:W-:Y:S01]  /*8b90*/  FMUL.FTZ R109, R109, R132 ;  /* 0x000000846d6d7220 */ /* 0x000fe20000410000 */
[----:B------:R-:W-:Y:S01]  /*8ba0*/  FMUL.FTZ R110, R110, R3 ;  /* 0x000000036e6e7220 */ /* 0x000fe20000410000 */
[----:B------:R-:W-:Y:S01]  /*8bb0*/  HMMA.16816.F32.BF16 R8, R12, R10, R124 ;  /* 0x0000000a0c08723c */ /* 0x000fe2000004187c */
[----:B------:R-:W-:-:S02]  /*8bc0*/  IMAD.IADD R124, R20, 0x1, R155 ;  /* 0x00000001147c7824 */ /* 0x000fc400078e029b */
        /* <DEDUP_REMOVED lines=31> */
[----:B------:R-:W5:Y:S01]  /*8dc0*/  LDSM.16.MT88.4 R24, [R188+0x14000] ;  /* 0x01400000bc18783b */ /* 0x000f620000004200 */
        /* <DEDUP_REMOVED lines=17> */
[----:B------:R-:W-:Y:S01]  /*8ee0*/  LDSM.16.MT88.4 R32, [R124+0x4000] ;  /* 0x004000007c20783b */ /* 0x000fe20000004200 */
[----:B----4-:R-:W-:Y:S01]  /*8ef0*/  FFMA.FTZ R175, R137, UR4, -R168 ;  /* 0x0000000489af7c23 */ /* 0x010fe200080108a8 */
[-C--:B------:R-:W-:Y:S01]  /*8f00*/  FMUL.FTZ R68, R68, R132.reuse ;  /* 0x0000008444447220 */ /* 0x080fe20000410000 */
[C---:B------:R-:W-:Y:S01]  /*8f10*/  HMMA.16816.F32.BF16 R100, R12.reuse, R22, R100 ;  /* 0x000000160c64723c */ /* 0x040fe20000041864 */
[----:B------:R-:W1:Y:S01]  /*8f20*/  LDSM.16.MT88.4 R20, [R155+0x2000] ;  /* 0x002000009b14783b */ /* 0x000e620000004200 */
[-C--:B------:R-:W-:Y:S01]  /*8f30*/  FMUL.FTZ R69, R69, R132.reuse ;  /* 0x0000008445457220 */ /* 0x080fe20000410000 */
[-C--:B------:R-:W-:Y:S01]  /*8f40*/  FMUL.FTZ R70, R70, R3.reuse ;  /* 0x0000000346467220 */ /* 0x080fe20000410000 */
[-C--:B------:R-:W-:Y:S01]  /*8f50*/  FMUL.FTZ R71, R71, R3.reuse ;  /* 0x0000000347477220 */ /* 0x080fe20000410000 */
[----:B------:R-:W-:Y:S01]  /*8f60*/  LDSM.16.MT88.4 R128, [R188+0x12800] ;  /* 0x01280000bc80783b */ /* 0x000fe20000004200 */
[-C--:B------:R-:W-:Y:S01]  /*8f70*/  FMUL.FTZ R72, R72, R132.reuse ;  /* 0x0000008448487220 */ /* 0x080fe20000410000 */
[-C--:B------:R-:W-:Y:S01]  /*8f80*/  FMUL.FTZ R73, R73, R132.reuse ;  /* 0x0000008449497220 */ /* 0x080fe20000410000 */
[C---:B---3--:R-:W-:Y:S01]  /*8f90*/  HMMA.16816.F32.BF16 R36, R12.reuse, R16, R36 ;  /* 0x000000100c24723c */ /* 0x048fe20000041824 */
[----:B------:R-:W-:Y:S01]  /*8fa0*/  LDSM.16.MT88.4 R140, [R124+0x800] ;  /* 0x000800007c8c783b */ /* 0x000fe20000004200 */
[-C--:B------:R-:W-:Y:S01]  /*8fb0*/  FMUL.FTZ R74, R74, R3.reuse ;  /* 0x000000034a4a7220 */ /* 0x080fe20000410000 */
[-C--:B------:R-:W-:Y:S01]  /*8fc0*/  FMUL.FTZ R75, R75, R3.reuse ;  /* 0x000000034b4b7220 */ /* 0x080fe20000410000 */
[-C--:B------:R-:W-:Y:S01]  /*8fd0*/  FMUL.FTZ R76, R76, R132.reuse ;  /* 0x000000844c4c7220 */ /* 0x080fe20000410000 */
[----:B------:R-:W-:Y:S01]  /*8fe0*/  LDSM.16.MT88.4 R136, [R124+0x2800] ;  /* 0x002800007c88783b */ /* 0x000fe20000004200 */
        /* <DEDUP_REMOVED lines=10> */
[C---:B-----5:R-:W-:Y:S01]  /*9090*/  HMMA.16816.F32.BF16 R44, R12.reuse, R24, R44 ;  /* 0x000000180c2c723c */ /* 0x060fe2000004182c */
        /* <DEDUP_REMOVED lines=8> */
[----:B------:R-:W4:Y:S01]  /*9120*/  LDSM.16.MT88.4 R24, [R159+0x16000] ;  /* 0x016000009f18783b */ /* 0x000f220000004200 */
[-C--:B------:R-:W-:Y:S01]  /*9130*/  FMUL.FTZ R92, R92, R132.reuse ;  /* 0x000000845c5c7220 */ /* 0x080fe20000410000 */
[-C--:B------:R-:W-:Y:S01]  /*9140*/  FMUL.FTZ R93, R93, R132.reuse ;  /* 0x000000845d5d7220 */ /* 0x080fe20000410000 */
[-C--:B------:R-:W-:Y:S01]  /*9150*/  FMUL.FTZ R94, R94, R3.reuse ;  /* 0x000000035e5e7220 */ /* 0x080fe20000410000 */
[-C--:B------:R-:W-:Y:S01]  /*9160*/  FMUL.FTZ R95, R95, R3.reuse ;  /* 0x000000035f5f7220 */ /* 0x080fe20000410000 */
[----:B------:R-:W-:Y:S01]  /*9170*/  LDSM.16.MT88.4 R124, [R159+0x12800] ;  /* 0x012800009f7c783b */ /* 0x000fe20000004200 */
[-C--:B------:R-:W-:Y:S01]  /*9180*/  FMUL.FTZ R96, R96, R132.reuse ;  /* 0x0000008460607220 */ /* 0x080fe20000410000 */
[-C--:B------:R-:W-:Y:S01]  /*9190*/  FMUL.FTZ R97, R97, R132.reuse ;  /* 0x0000008461617220 */ /* 0x080fe20000410000 */
[----:B-1----:R-:W-:Y:S01]  /*91a0*/  HMMA.16816.F32.BF16 R52, R12, R20, R52 ;  /* 0x000000140c34723c */ /* 0x002fe20000041834 */
[-C--:B------:R-:W-:Y:S01]  /*91b0*/  FMUL.FTZ R98, R98, R3.reuse ;  /* 0x0000000362627220 */ /* 0x080fe20000410000 */
[-C--:B------:R-:W-:Y:S01]  /*91c0*/  FMUL.FTZ R99, R99, R3.reuse ;  /* 0x0000000363637220 */ /* 0x080fe20000410000 */
[----:B------:R-:W1:Y:S01]  /*91d0*/  MUFU.EX2 R164, R164 ;  /* 0x000000a400a47308 */ /* 0x000e620000000800 */
[----:B------:R-:W-:Y:S01]  /*91e0*/  FFMA.FTZ R132, R207, R132, R156 ;  /* 0x00000084cf847223 */ /* 0x000fe2000001009c */
[----:B------:R-:W-:-:S03]  /*91f0*/  FFMA.FTZ R3, R205, R3, R154 ;  /* 0x00000003cd037223 */ /* 0x000fc6000001009a */
[C---:B------:R-:W-:Y:S01]  /*9200*/  HMMA.16816.F32.BF16 R56, R12.reuse, R22, R56 ;  /* 0x000000160c38723c */ /* 0x040fe20000041838 */
[----:B------:R-:W5:Y:S01]  /*9210*/  LDSM.16.MT88.4 R20, [R188+0x16000] ;  /* 0x01600000bc14783b */ /* 0x000f620000004200 */
[----:B------:R-:W-:Y:S01]  /*9220*/  FADD.FTZ R151, R151, R132 ;  /* 0x0000008497977221 */ /* 0x000fe20000010000 */
[----:B------:R-:W-:Y:S01]  /*9230*/  MUFU.EX2 R170, R170 ;  /* 0x000000aa00aa7308 */ /* 0x000fe20000000800 */
[----:B------:R-:W-:Y:S01]  /*9240*/  FADD.FTZ R3, R148, R3 ;  /* 0x0000000394037221 */ /* 0x000fe20000010000 */
[----:B------:R-:W-:Y:S02]  /*9250*/  IMAD.MOV.U32 R132, RZ, RZ, R182 ;  /* 0x000000ffff847224 */ /* 0x000fe400078e00b6 */
[----:B------:R-:W-:Y:S01]  /*9260*/  FADD.FTZ R150, R150, R151 ;  /* 0x0000009796967221 */ /* 0x000fe20000010000 */
[----:B---3--:R-:W-:Y:S01]  /*9270*/  HMMA.16816.F32.BF16 R60, R12, R16, R60 ;  /* 0x000000100c3c723c */ /* 0x008fe2000004183c */
[----:B------:R-:W-:Y:S02]  /*9280*/  FADD.FTZ R152, R152, R3 ;  /* 0x0000000398987221 */ /* 0x000fe40000010000 */
[----:B------:R-:W-:Y:S01]  /*9290*/  FADD.FTZ R150, R149, R150 ;  /* 0x0000009695967221 */ /* 0x000fe20000010000 */
[----:B------:R-:W-:Y:S01]  /*92a0*/  MUFU.EX2 R175, R175 ;  /* 0x000000af00af7308 */ /* 0x000fe20000000800 */
[----:B------:R-:W-:-:S02]  /*92b0*/  IMAD.MOV.U32 R3, RZ, RZ, R181 ;  /* 0x000000ffff037224 */ /* 0x000fc400078e00b5 */
[----:B------:R-:W-:Y:S01]  /*92c0*/  FADD.FTZ R153, R153, R152 ;  /* 0x0000009899997221 */ /* 0x000fe20000010000 */
[C---:B------:R-:W-:Y:S01]  /*92d0*/  HMMA.16816.F32.BF16 R64, R12.reuse, R18, R64 ;  /* 0x000000120c40723c */ /* 0x040fe20000041840 */
[----:B------:R-:W3:Y:S03]  /*92e0*/  LDSM.16.MT88.4 R16, [R155+0x4000] ;  /* 0x004000009b10783b */ /* 0x000ee60000004200 */
[----:B------:R-:W-:Y:S04]  /*92f0*/  MUFU.EX2 R172, R172 ;  /* 0x000000ac00ac7308 */ /* 0x000fe80000000800 */
[C---:B----4-:R-:W-:Y:S04]  /*9300*/  HMMA.16816.F32.BF16 R68, R12.reuse, R24, R68 ;  /* 0x000000180c44723c */ /* 0x050fe80000041844 */
[----:B------:R-:W4:Y:S04]  /*9310*/  MUFU.EX2 R183, R183 ;  /* 0x000000b700b77308 */ /* 0x000f280000000800 */
[C---:B------:R-:W-:Y:S01]  /*9320*/  HMMA.16816.F32.BF16 R72, R12.reuse, R26, R72 ;  /* 0x0000001a0c48723c */ /* 0x040fe20000041848 */
[----:B------:R2:W3:Y:S03]  /*9330*/  LDSM.16.MT88.4 R24, [R188+0x16800] ;  /* 0x01680000bc18783b */ /* 0x0004e60000004200 */
[----:B------:R-:W-:Y:S04]  /*9340*/  MUFU.EX2 R174, R174 ;  /* 0x000000ae00ae7308 */ /* 0x000fe80000000800 */
[----:B------:R-:W-:Y:S01]  /*9350*/  HMMA.16816.F32.BF16 R92, R12, R32, R92 ;  /* 0x000000200c5c723c */ /* 0x000fe2000004185c */
[----:B-1----:R-:W-:Y:S01]  /*9360*/  F2FP.BF16.F32.PACK_AB R32, R164, R173 ;  /* 0x000000ada420723e */ /* 0x002fe200000010ff */
[----:B------:R-:W-:-:S02]  /*9370*/  FADD.FTZ R173, R173, R150 ;  /* 0x00000096adad7221 */ /* 0x000fc40000010000 */
[----:B------:R-:W1:Y:S01]  /*9380*/  MUFU.EX2 R185, R185 ;  /* 0x000000b900b97308 */ /* 0x000e620000000800 */
[C---:B----4-:R-:W-:Y:S01]  /*9390*/  F2FP.BF16.F32.PACK_AB R33, R183.reuse, R172 ;  /* 0x000000acb721723e */ /* 0x050fe200000010ff */
[----:B------:R-:W-:Y:S01]  /*93a0*/  FADD.FTZ R172, R172, R153 ;  /* 0x00000099acac7221 */ /* 0x000fe20000010000 */
[----:B------:R-:W-:Y:S01]  /*93b0*/  FADD.FTZ R173, R164, R173 ;  /* 0x000000ada4ad7221 */ /* 0x000fe20000010000 */
[C---:B-----5:R-:W-:Y:S02]  /*93c0*/  HMMA.16816.F32.BF16 R76, R12.reuse, R20, R76 ;  /* 0x000000140c4c723c */ /* 0x060fe4000004184c */
[----:B------:R-:W-:Y:S02]  /*93d0*/  FADD.FTZ R183, R183, R172 ;  /* 0x000000acb7b77221 */ /* 0x000fe40000010000 */
[----:B------:R-:W-:Y:S04]  /*93e0*/  MUFU.EX2 R189, R189 ;  /* 0x000000bd00bd7308 */ /* 0x000fe80000000800 */
[----:B------:R-:W-:Y:S01]  /*93f0*/  HMMA.16816.F32.BF16 R80, R12, R22, R80 ;  /* 0x000000160c50723c */ /* 0x000fe20000041850 */
[----:B--2---:R-:W-:Y:S01]  /*9400*/  FFMA.FTZ R188, R209, UR4, -R168 ;  /* 0x00000004d1bc7c23 */ /* 0x004fe200080108a8 */
[----:B------:R-:W-:-:S02]  /*9410*/  FFMA.FTZ R209, R184, UR4, -R157 ;  /* 0x00000004b8d17c23 */ /* 0x000fc4000801089d */
[----:B------:R-:W-:Y:S01]  /*9420*/  MUFU.EX2 R190, R190 ;  /* 0x000000be00be7308 */ /* 0x000fe20000000800 */
[----:B------:R-:W-:Y:S03]  /*9430*/  LDSM.16.MT88.4 R20, [R155+0x800] ;  /* 0x000800009b14783b */ /* 0x000fe60000004200 */
[C---:B---3--:R-:W-:Y:S04]  /*9440*/  HMMA.16816.F32.BF16 R84, R12.reuse, R16, R84 ;  /* 0x000000100c54723c */ /* 0x048fe80000041854 */
[----:B------:R-:W2:Y:S04]  /*9450*/  MUFU.EX2 R188, R188 ;  /* 0x000000bc00bc7308 */ /* 0x000ea80000000800 */
[C---:B------:R-:W-:Y:S01]  /*9460*/  HMMA.16816.F32.BF16 R88, R12.reuse, R18, R88 ;  /* 0x000000120c58723c */ /* 0x040fe20000041858 */
[----:B------:R-:W-:Y:S03]  /*9470*/  LDSM.16.MT88.4 R16, [R159+0x14800] ;  /* 0x014800009f10783b */ /* 0x000fe60000004200 */
[----:B------:R-:W-:Y:S04]  /*9480*/  MUFU.EX2 R187, R187 ;  /* 0x000000bb00bb7308 */ /* 0x000fe80000000800 */
[----:B------:R-:W-:Y:S01]  /*9490*/  HMMA.16816.F32.BF16 R96, R12, R34, R96 ;  /* 0x000000220c60723c */ /* 0x000fe20000041860 */
[----:B------:R-:W3:Y:S01]  /*94a0*/  LDSM.16.MT88.4 R12, [R155+0x2800] ;  /* 0x002800009b0c783b */ /* 0x000ee20000004200 */
[----:B------:R-:W-:-:S02]  /*94b0*/  F2FP.BF16.F32.PACK_AB R34, R175, R170 ;  /* 0x000000aaaf22723e */ /* 0x000fc400000010ff */
[----:B------:R-:W-:Y:S01]  /*94c0*/  MUFU.EX2 R191, R191 ;  /* 0x000000bf00bf7308 */ /* 0x000fe20000000800 */
[----:B-1----:R-:W-:Y:S01]  /*94d0*/  F2FP.BF16.F32.PACK_AB R35, R185, R174 ;  /* 0x000000aeb923723e */ /* 0x002fe200000010ff */
[----:B------:R-:W-:Y:S01]  /*94e0*/  FADD.FTZ R170, R170, R173 ;  /* 0x000000adaaaa7221 */ /* 0x000fe20000010000 */
[----:B------:R-:W-:-:S03]  /*94f0*/  FADD.FTZ R174, R174, R183 ;  /* 0x000000b7aeae7221 */ /* 0x000fc60000010000 */
[----:B------:R-:W-:Y:S01]  /*9500*/  FADD.FTZ R175, R175, R170 ;  /* 0x000000aaafaf7221 */ /* 0x000fe20000010000 */
[----:B------:R-:W-:Y:S01]  /*9510*/  FADD.FTZ R174, R185, R174 ;  /* 0x000000aeb9ae7221 */ /* 0x000fe20000010000 */
[C---:B------:R-:W-:Y:S01]  /*9520*/  HMMA.16816.F32.BF16 R120, R32.reuse, R128, R120 ;  /* 0x000000802078723c */ /* 0x040fe20000041878 */
[----:B------:R-:W1:Y:S07]  /*9530*/  MUFU.EX2 R204, R204 ;  /* 0x000000cc00cc7308 */ /* 0x000e6e0000000800 */
[C---:B------:R-:W-:Y:S01]  /*9540*/  HMMA.16816.F32.BF16 R116, R32.reuse, R130, R116 ;  /* 0x000000822074723c */ /* 0x040fe20000041874 */
[----:B------:R-:W-:Y:S07]  /*9550*/  MUFU.EX2 R186, R186 ;  /* 0x000000ba00ba7308 */ /* 0x000fee0000000800 */
[C---:B------:R-:W-:Y:S01]  /*9560*/  HMMA.16816.F32.BF16 R128, R32.reuse, R124, R4 ;  /* 0x0000007c2080723c */ /* 0x040fe20000041804 */
[----:B------:R-:W4:Y:S01]  /*9570*/  LDSM.16.MT88.4 R4, [R192+0x4800] ;  /* 0x00480000c004783b */ /* 0x000f220000004200 */
[----:B------:R-:W5:Y:S06]  /*9580*/  MUFU.EX2 R209, R209 ;  /* 0x000000d100d17308 */ /* 0x000f6c0000000800 */
[C---:B------:R-:W-:Y:S02]  /*9590*/  HMMA.16816.F32.BF16 R76, R32.reuse, R24, R76 ;  /* 0x00000018204c723c */ /* 0x040fe4000004184c */
[----:B------:R-:W-:Y:S06]  /*95a0*/  MUFU.EX2 R160, R160 ;  /* 0x000000a000a07308 */ /* 0x000fec0000000800 */
[C---:B------:R-:W-:Y:S01]  /*95b0*/  HMMA.16816.F32.BF16 R80, R32.reuse, R26, R80 ;  /* 0x0000001a2050723c */ /* 0x040fe20000041850 */
[----:B------:R-:W-:Y:S07]  /*95c0*/  LDSM.16.MT88.4 R24, [R159+0x15000] ;  /* 0x015000009f18783b */ /* 0x000fee0000004200 */
[C---:B------:R-:W-:Y:S01]  /*95d0*/  HMMA.16816.F32.BF16 R124, R32.reuse, R126, R8 ;  /* 0x0000007e207c723c */ /* 0x040fe20000041808 */
[----:B------:R-:W5:Y:S07]  /*95e0*/  LDSM.16.MT88.4 R8, [R155+0x4800] ;  /* 0x004800009b08783b */ /* 0x000f6e0000004200 */
        /* <DEDUP_REMOVED lines=8> */
[----:B------:R-:W3:Y:S07]  /*9670*/  LDSM.16.MT88.4 R28, [R159+0x16800] ;  /* 0x016800009f1c783b */ /* 0x000eee0000004200 */
[C---:B------:R-:W-:Y:S08]  /*9680*/  HMMA.16816.F32.BF16 R36, R32.reuse, R16, R36 ;  /* 0x000000102024723c */ /* 0x040ff00000041824 */
[C---:B------:R-:W-:Y:S01]  /*9690*/  HMMA.16816.F32.BF16 R40, R32.reuse, R18, R40 ;  /* 0x000000122028723c */ /* 0x040fe20000041828 */
[----:B------:R-:W3:Y:S07]  /*96a0*/  LDSM.16.MT88.4 R16, [R155+0x3000] ;  /* 0x003000009b10783b */ /* 0x000eee0000004200 */
[----:B----4-:R-:W-:Y:S01]  /*96b0*/  HMMA.16816.F32.BF16 R92, R32, R4, R92 ;  /* 0x00000004205c723c */ /* 0x010fe2000004185c */
[----:B--2---:R-:W-:Y:S01]  /*96c0*/  F2FP.BF16.F32.PACK_AB R4, R189, R188 ;  /* 0x000000bcbd04723e */ /* 0x004fe200000010ff */
[----:B------:R-:W-:Y:S01]  /*96d0*/  FADD.FTZ R188, R188, R175 ;  /* 0x000000afbcbc7221 */ /* 0x000fe20000010000 */
[----:B-1----:R-:W-:Y:S01]  /*96e0*/  F2FP.BF16.F32.PACK_AB R5, R204, R191 ;  /* 0x000000bfcc05723e */ /* 0x002fe200000010ff */
        /* <DEDUP_REMOVED lines=8> */
[----:B------:R-:W-:Y:S01]  /*9770*/  HMMA.16816.F32.BF16 R84, R32, R8, R84 ;  /* 0x000000082054723c */ /* 0x000fe20000041854 */
[----:B------:R-:W-:Y:S01]  /*9780*/  FADD.FTZ R187, R187, R190 ;  /* 0x000000bebbbb7221 */ /* 0x000fe20000010000 */
[----:B------:R-:W-:-:S06]  /*9790*/  FADD.FTZ R186, R209, R186 ;  /* 0x000000bad1ba7221 */ /* 0x000fcc0000010000 */
[----:B------:R-:W-:Y:S01]  /*97a0*/  HMMA.16816.F32.BF16 R88, R32, R10, R88 ;  /* 0x0000000a2058723c */ /* 0x000fe20000041858 */
[----:B------:R-:W1:Y:S07]  /*97b0*/  LDSM.16.MT88.4 R8, [R159+0x17000] ;  /* 0x017000009f08783b */ /* 0x000e6e0000004200 */
[C---:B------:R-:W-:Y:S08]  /*97c0*/  HMMA.16816.F32.BF16 R36, R4.reuse, R24, R36 ;  /* 0x000000180424723c */ /* 0x040ff00000041824 */
[C---:B------:R-:W-:Y:S01]  /*97d0*/  HMMA.16816.F32.BF16 R40, R4.reuse, R26, R40 ;  /* 0x0000001a0428723c */ /* 0x040fe20000041828 */
[----:B------:R-:W2:Y:S07]  /*97e0*/  LDSM.16.MT88.4 R24, [R206+0x17000] ;  /* 0x01700000ce18783b */ /* 0x000eae0000004200 */
[C---:B---3--:R-:W-:Y:S08]  /*97f0*/  HMMA.16816.F32.BF16 R60, R4.reuse, R12, R60 ;  /* 0x0000000c043c723c */ /* 0x048ff0000004183c */
[----:B------:R-:W-:Y:S01]  /*9800*/  HMMA.16816.F32.BF16 R64, R4, R14, R64 ;  /* 0x0000000e0440723c */ /* 0x000fe20000041840 */
[----:B------:R-:W3:Y:S07]  /*9810*/  LDSM.16.MT88.4 R12, [R192+0x5000] ;  /* 0x00500000c00c783b */ /* 0x000eee0000004200 */
[C---:B------:R-:W-:Y:S08]  /*9820*/  HMMA.16816.F32.BF16 R68, R32.reuse, R28, R68 ;  /* 0x0000001c2044723c */ /* 0x040ff00000041844 */
[----:B------:R-:W-:Y:S01]  /*9830*/  HMMA.16816.F32.BF16 R72, R32, R30, R72 ;  /* 0x0000001e2048723c */ /* 0x000fe20000041848 */
[----:B------:R-:W-:Y:S07]  /*9840*/  LDSM.16.MT88.4 R28, [R192+0x1000] ;  /* 0x00100000c01c783b */ /* 0x000fee0000004200 */
[C---:B------:R-:W-:Y:S08]  /*9850*/  HMMA.16816.F32.BF16 R52, R4.reuse, R16, R52 ;  /* 0x000000100434723c */ /* 0x040ff00000041834 */
[----:B------:R-:W-:Y:S01]  /*9860*/  HMMA.16816.F32.BF16 R56, R4, R18, R56 ;  /* 0x000000120438723c */ /* 0x000fe20000041838 */
[----:B------:R-:W4:Y:S07]  /*9870*/  LDSM.16.MT88.4 R16, [R155+0x5000] ;  /* 0x005000009b10783b */ /* 0x000f2e0000004200 */
[C---:B------:R-:W-:Y:S08]  /*9880*/  HMMA.16816.F32.BF16 R104, R32.reuse, R140, R104 ;  /* 0x0000008c2068723c */ /* 0x040ff00000041868 */
[C---:B------:R-:W-:Y:S01]  /*9890*/  HMMA.16816.F32.BF16 R100, R32.reuse, R142, R100 ;  /* 0x0000008e2064723c */ /* 0x040fe20000041864 */
[----:B------:R-:W5:Y:S07]  /*98a0*/  LDSM.16.MT88.4 R140, [R206+0x13000] ;  /* 0x01300000ce8c783b */ /* 0x000f6e0000004200 */
[C---:B------:R-:W-:Y:S08]  /*98b0*/  HMMA.16816.F32.BF16 R112, R32.reuse, R20, R112 ;  /* 0x000000142070723c */ /* 0x040ff00000041870 */
[----:B------:R-:W-:Y:S01]  /*98c0*/  HMMA.16816.F32.BF16 R108, R32, R22, R108 ;  /* 0x00000016206c723c */ /* 0x000fe2000004186c */
[----:B------:R-:W5:Y:S04]  /*98d0*/  LDSM.16.MT88.4 R20, [R206+0x15000] ;  /* 0x01500000ce14783b */ /* 0x000f680000004200 */
[----:B------:R-:W-:Y:S03]  /*98e0*/  LDSM.16.MT88.4 R32, [R206+0x13800] ;  /* 0x01380000ce20783b */ /* 0x000fe60000004200 */
        /* <DEDUP_REMOVED lines=9> */
[----:B------:R-:W-:Y:S01]  /*9980*/  HMMA.16816.F32.BF16 R124, R4, R146, R124 ;  /* 0x00000092047c723c */ /* 0x000fe2000004187c */
[--C-:B------:R-:W-:Y:S01]  /*9990*/  FFMA.FTZ R147, R161, UR4, -R168.reuse ;  /* 0x00000004a1937c23 */ /* 0x100fe200080108a8 */
[--C-:B------:R-:W-:Y:S01]  /*99a0*/  FFMA.FTZ R161, R162, UR4, -R157.reuse ;  /* 0x00000004a2a17c23 */ /* 0x100fe2000801089d */
[--C-:B------:R-:W-:Y:S01]  /*99b0*/  FFMA.FTZ R162, R166, UR4, -R157.reuse ;  /* 0x00000004a6a27c23 */ /* 0x100fe2000801089d */
[----:B------:R-:W-:Y:S01]  /*99c0*/  FFMA.FTZ R146, R163, UR4, -R168 ;  /* 0x00000004a3927c23 */ /* 0x000fe200080108a8 */
[----:B------:R-:W-:-:S02]  /*99d0*/  FFMA.FTZ R157, R158, UR4, -R157 ;  /* 0x000000049e9d7c23 */ /* 0x000fc4000801089d */
[----:B------:R-:W-:Y:S01]  /*99e0*/  MUFU.EX2 R147, R147 ;  /* 0x0000009300937308 */ /* 0x000fe20000000800 */
[----:B------:R-:W-:Y:S01]  /*99f0*/  HMMA.16816.F32.BF16 R128, R4, R144, R128 ;  /* 0x000000900480723c */ /* 0x000fe20000041880 */
[--C-:B------:R-:W-:Y:S01]  /*9a00*/  FFMA.FTZ R144, R171, UR4, -R168.reuse ;  /* 0x00000004ab907c23 */ /* 0x100fe200080108a8 */
[----:B------:R-:W-:-:S05]  /*9a10*/  FFMA.FTZ R145, R165, UR4, -R168 ;  /* 0x00000004a5917c23 */ /* 0x000fca00080108a8 */
[----:B------:R-:W-:Y:S01]  /*9a20*/  MUFU.EX2 R144, R144 ;  /* 0x0000009000907308 */ /* 0x000fe20000000800 */
[C---:B----4-:R-:W-:Y:S07]  /*9a30*/  HMMA.16816.F32.BF16 R84, R4.reuse, R16, R84 ;  /* 0x000000100454723c */ /* 0x050fee0000041854 */
[----:B------:R-:W4:Y:S01]  /*9a40*/  MUFU.EX2 R145, R145 ;  /* 0x0000009100917308 */ /* 0x000f220000000800 */
[C---:B------:R-:W-:Y:S01]  /*9a50*/  HMMA.16816.F32.BF16 R88, R4.reuse, R18, R88 ;  /* 0x000000120458723c */ /* 0x040fe20000041858 */
[----:B------:R-:W-:Y:S06]  /*9a60*/  LDSM.16.MT88.4 R16, [R155+0x3800] ;  /* 0x003800009b10783b */ /* 0x000fec0000004200 */
[----:B------:R-:W1:Y:S01]  /*9a70*/  MUFU.EX2 R146, R146 ;  /* 0x0000009200927308 */ /* 0x000e620000000800 */
[C---:B-----5:R-:W-:Y:S07]  /*9a80*/  HMMA.16816.F32.BF16 R120, R4.reuse, R140, R120 ;  /* 0x0000008c0478723c */ /* 0x060fee0000041878 */
[----:B------:R-:W-:Y:S01]  /*9a90*/  MUFU.EX2 R161, R161 ;  /* 0x000000a100a17308 */ /* 0x000fe20000000800 */
[C---:B------:R-:W-:Y:S01]  /*9aa0*/  HMMA.16816.F32.BF16 R116, R4.reuse, R142, R116 ;  /* 0x0000008e0474723c */ /* 0x040fe20000041874 */
[----:B------:R-:W5:Y:S06]  /*9ab0*/  LDSM.16.MT88.4 R140, [R159+0x13800] ;  /* 0x013800009f8c783b */ /* 0x000f6c0000004200 */
[----:B------:R-:W2:Y:S01]  /*9ac0*/  MUFU.EX2 R162, R162 ;  /* 0x000000a200a27308 */ /* 0x000ea20000000800 */
[C---:B------:R-:W-:Y:S07]  /*9ad0*/  HMMA.16816.F32.BF16 R112, R4.reuse, R136, R112 ;  /* 0x000000880470723c */ /* 0x040fee0000041870 */
[----:B------:R-:W3:Y:S01]  /*9ae0*/  MUFU.EX2 R157, R157 ;  /* 0x0000009d009d7308 */ /* 0x000ee20000000800 */
[C---:B------:R-:W-:Y:S01]  /*9af0*/  HMMA.16816.F32.BF16 R108, R4.reuse, R138, R108 ;  /* 0x0000008a046c723c */ /* 0x040fe2000004186c */
[----:B------:R-:W5:Y:S07]  /*9b00*/  LDSM.16.MT88.4 R136, [R159+0x17800] ;  /* 0x017800009f88783b */ /* 0x000f6e0000004200 */
[C---:B------:R-:W-:Y:S08]  /*9b10*/  HMMA.16816.F32.BF16 R104, R4.reuse, R28, R104 ;  /* 0x0000001c0468723c */ /* 0x040ff00000041868 */
[C---:B------:R-:W-:Y:S01]  /*9b20*/  HMMA.16816.F32.BF16 R100, R4.reuse, R30, R100 ;  /* 0x0000001e0464723c */ /* 0x040fe20000041864 */
[----:B------:R-:W5:Y:S07]  /*9b30*/  LDSM.16.MT88.4 R28, [R206+0x15800] ;  /* 0x01580000ce1c783b */ /* 0x000f6e0000004200 */
[C---:B------:R-:W-:Y:S08]  /*9b40*/  HMMA.16816.F32.BF16 R44, R4.reuse, R20, R44 ;  /* 0x00000014042c723c */ /* 0x040ff0000004182c */
[----:B------:R-:W-:Y:S01]  /*9b50*/  HMMA.16816.F32.BF16 R48, R4, R22, R48 ;  /* 0x000000160430723c */ /* 0x000fe20000041830 */
[----:B----4-:R-:W-:Y:S01]  /*9b60*/  F2FP.BF16.F32.PACK_AB R4, R145, R144 ;  /* 0x000000909104723e */ /* 0x010fe200000010ff */
[----:B------:R-:W4:Y:S01]  /*9b70*/  LDSM.16.MT88.4 R20, [R155+0x1800] ;  /* 0x001800009b14783b */ /* 0x000f220000004200 */
[----:B-1----:R-:W-:Y:S01]  /*9b80*/  F2FP.BF16.F32.PACK_AB R6, R147, R146 ;  /* 0x000000929306723e */ /* 0x002fe200000010ff */
[----:B------:R-:W-:Y:S01]  /*9b90*/  FADD.FTZ R144, R144, R187 ;  /* 0x000000bb90907221 */ /* 0x000fe20000010000 */
[----:B--2---:R-:W-:Y:S01]  /*9ba0*/  F2FP.BF16.F32.PACK_AB R5, R162, R161 ;  /* 0x000000a1a205723e */ /* 0x004fe200000010ff */
[----:B------:R-:W-:Y:S01]  /*9bb0*/  FADD.FTZ R161, R161, R186 ;  /* 0x000000baa1a17221 */ /* 0x000fe20000010000 */
[----:B---3--:R-:W-:Y:S01]  /*9bc0*/  F2FP.BF16.F32.PACK_AB R7, R157, R160 ;  /* 0x000000a09d07723e */ /* 0x008fe200000010ff */
[----:B------:R-:W-:-:S02]  /*9bd0*/  FADD.FTZ R145, R145, R144 ;  /* 0x0000009091917221 */ /* 0x000fc40000010000 */
[----:B------:R-:W-:Y:S02]  /*9be0*/  FADD.FTZ R161, R162, R161 ;  /* 0x000000a1a2a17221 */ /* 0x000fe40000010000 */
[----:B------:R-:W-:Y:S02]  /*9bf0*/  FADD.FTZ R146, R146, R145 ;  /* 0x0000009192927221 */ /* 0x000fe40000010000 */
[----:B------:R-:W-:Y:S01]  /*9c00*/  HMMA.16816.F32.BF16 R36, R4, R8, R36 ;  /* 0x000000080424723c */ /* 0x000fe20000041824 */
[----:B------:R-:W-:Y:S01]  /*9c10*/  FADD.FTZ R160, R160, R161 ;  /* 0x000000a1a0a07221 */ /* 0x000fe20000010000 */
[----:B------:R-:W-:-:S03]  /*9c20*/  FADD.FTZ R207, R147, R146 ;  /* 0x0000009293cf7221 */ /* 0x000fc60000010000 */
[----:B------:R-:W-:-:S03]  /*9c30*/  FADD.FTZ R205, R157, R160 ;  /* 0x000000a09dcd7221 */ /* 0x000fc60000010000 */
        /* <DEDUP_REMOVED lines=41> */
[----:B------:R-:W-:Y:S01]  /*9ed0*/  BAR.SYNC.DEFER_BLOCKING 0x0 ;  /* 0x0000000000007b1d */ /* 0x000fe20000010000 */
[CC--:B------:R-:W-:Y:S01]  /*9ee0*/  LEA R12, P5, R8.reuse, R200.reuse, 0x7 ;  /* 0x000000c8080c7211 */ /* 0x0c0fe200078a38ff */
[----:B------:R-:W-:Y:S01]  /*9ef0*/  ULEA.HI.X UR7, UR8, UR7, UR9, 0x5, UP0 ;  /* 0x0000000708077291 */ /* 0x000fe200080f2c09 */
[----:B------:R-:W-:Y:S01]  /*9f00*/  LOP3.LUT R3, R179, 0x8, RZ, 0xc0, !PT ;  /* 0x00000008b3037812 */ /* 0x000fe200078ec0ff */
[----:B------:R-:W-:Y:S01]  /*9f10*/  IMAD.U32 R5, RZ, RZ, UR4 ;  /* 0x00000004ff057e24 */ /* 0x000fe2000f8e00ff */
[-C--:B------:R-:W-:Y:S01]  /*9f20*/  LEA.HI.X R13, R8, R199.reuse, R6, 0x7, P5 ;  /* 0x000000c7080d7211 */ /* 0x080fe200028f3c06 */
[----:B------:R-:W1:Y:S01]  /*9f30*/  LDCU.64 UR8, c[0x0][0x358] ;  /* 0x00006b00ff0877ac */ /* 0x000e620008000a00 */
[----:B------:R-:W-:Y:S01]  /*9f40*/  LOP3.LUT R135, R180, 0x200, R135, 0xf8, !PT ;  /* 0x00000200b4877812 */ /* 0x000fe200078ef887 */
[----:B------:R-:W-:Y:S01]  /*9f50*/  IMAD.U32 R4, RZ, RZ, UR7 ;  /* 0x00000007ff047e24 */ /* 0x000fe2000f8e00ff */
[----:B------:R-:W-:Y:S01]  /*9f60*/  LEA R10, P4, R5, R200, 0x1 ;  /* 0x000000c8050a7211 */ /* 0x000fe200078808ff */
[----:B------:R-:W-:Y:S01]  /*9f70*/  IMAD.U32 R9, RZ, RZ, UR17 ;  /* 0x00000011ff097e24 */ /* 0x000fe2000f8e00ff */
[----:B------:R-:W-:Y:S01]  /*9f80*/  LOP3.LUT R3, R135, R134, R3, 0xf6, !PT ;  /* 0x0000008687037212 */ /* 0x000fe200078ef603 */
[----:B------:R-:W2:Y:S01]  /*9f90*/  LDCU UR4, c[0x0][0x504] ;  /* 0x0000a080ff0477ac */ /* 0x000ea20008000800 */
[----:B------:R-:W-:-:S02]  /*9fa0*/  LEA.HI.X R11, R5, R199, R4, 0x1, P4 ;  /* 0x000000c7050b7211 */ /* 0x000fc400020f0c04 */
[----:B------:R-:W-:Y:S01]  /*9fb0*/  LEA R186, R3, UR5, 0x1 ;  /* 0x0000000503ba7c11 */ /* 0x000fe2000f8e08ff */
[----:B------:R-:W-:Y:S01]  /*9fc0*/  VIADD R3, R0, UR5 ;  /* 0x0000000500037c36 */ /* 0x000fe20008000000 */
[----:B------:R-:W-:Y:S01]  /*9fd0*/  SEL R32, R32, 0xffffffe0, !P6 ;  /* 0xffffffe020207807 */ /* 0x000fe20007000000 */
[----:B------:R-:W-:Y:S02]  /*9fe0*/  UIADD3 UR17, UPT, UPT, UR21, -0x3, URZ ;  /* 0xfffffffd15117890 */ /* 0x000fe4000fffe0ff */
[--C-:B------:R-:W-:Y:S02]  /*9ff0*/  IMAD.IADD R189, R133, 0x1, R186.reuse ;  /* 0x0000000185bd7824 */ /* 0x100fe400078e02ba */
[----:B------:R-:W-:Y:S01]  /*a000*/  IMAD.IADD R184, R32, 0x1, R186 ;  /* 0x0000000120b87824 */ /* 0x000fe200078e02ba */
[----:B------:R-:W-:Y:S01]  /*a010*/  UISETP.GT.U32.AND UP1, UPT, UR17, UR18, UPT ;  /* 0x000000121100728c */ /* 0x000fe2000bf24070 */
[----:B------:R-:W-:Y:S01]  /*a020*/  @!PT LDS RZ, [RZ] ;  /* 0x00000000fffff984 */ /* 0x000fe20000000800 */
[----:B------:R-:W-:Y:S01]  /*a030*/  @!PT LDS RZ, [RZ] ;  /* 0x00000000fffff984 */ /* 0x000fe20000000800 */
[----:B------:R-:W-:Y:S01]  /*a040*/  @!PT LDS RZ, [RZ] ;  /* 0x00000000fffff984 */ /* 0x000fe20000000800 */
[----:B-1----:R-:W-:Y:S01]  /*a050*/  @!P3 LDGSTS.E.BYPASS.LTC128B.128 [R203+0x12000], desc[UR8][R12.64] ;  /* 0x120000000ccbbfae */ /* 0x002fe2000b981a08 */
[----:B------:R-:W-:-:S02]  /*a060*/  IMAD.IADD R188, R3, 0x1, R32 ;  /* 0x0000000103bc7824 */ /* 0x000fc400078e0220 */
[----:B------:R-:W-:Y:S01]  /*a070*/  IMAD.IADD R3, R3, 0x1, R133 ;  /* 0x0000000103037824 */ /* 0x000fe200078e0285 */
[----:B------:R-:W-:Y:S01]  /*a080*/  @P3 STS.128 [R203+0x12000], RZ ;  /* 0x012000ffcb003388 */ /* 0x000fe20000000c00 */
[C---:B------:R-:W-:Y:S02]  /*a090*/  IMAD.IADD R190, R32.reuse, 0x1, R189 ;  /* 0x0000000120be7824 */ /* 0x040fe400078e02bd */
        /* <DEDUP_REMOVED lines=27> */
[----:B------:R-:W4:Y:S04]  /*a250*/  LDSM.16.M88.4 R24, [R0+UR5+0xc000] ;  /* 0x00c000050018783b */ /* 0x000f280008000200 */
[----:B------:R-:W5:Y:S04]  /*a260*/  LDSM.16.M88.4 R16, [R0+UR5+0xc800] ;  /* 0x00c800050010783b */ /* 0x000f680008000200 */
[----:B------:R-:W2:Y:S04]  /*a270*/  LDSM.16.M88.4 R156, [R0+UR5+0xd000] ;  /* 0x00d00005009c783b */ /* 0x000ea80008000200 */
[----:B-1----:R-:W1:Y:S04]  /*a280*/  LDSM.16.M88.4 R12, [R0+UR5+0xd800] ;  /* 0x00d80005000c783b */ /* 0x002e680008000200 */
[----:B------:R-:W-:Y:S04]  /*a290*/  LDSM.16.M88.4 R172, [R184] ;  /* 0x00000000b8ac783b */ /* 0x000fe80000000200 */
[----:B---3--:R-:W3:Y:S04]  /*a2a0*/  LDSM.16.M88.4 R8, [R188+0xc000] ;  /* 0x00c00000bc08783b */ /* 0x008ee80000000200 */
[----:B------:R-:W3:Y:S04]  /*a2b0*/  LDSM.16.M88.4 R4, [R188+0xc800] ;  /* 0x00c80000bc04783b */ /* 0x000ee80000000200 */
[----:B------:R-:W3:Y:S04]  /*a2c0*/  LDSM.16.M88.4 R168, [R188+0xd000] ;  /* 0x00d00000bca8783b */ /* 0x000ee80000000200 */
[----:B------:R-:W-:Y:S04]  /*a2d0*/  LDSM.16.M88.4 R144, [R189] ;  /* 0x00000000bd90783b */ /* 0x000fe80000000200 */
[----:B------:R-:W3:Y:S01]  /*a2e0*/  LDSM.16.M88.4 R140, [R3+0xc000] ;  /* 0x00c00000038c783b */ /* 0x000ee20000000200 */
[C---:B----4-:R-:W-:Y:S03]  /*a2f0*/  HMMA.16816.F32.BF16 R28, R148.reuse, R24, RZ ;  /* 0x00000018941c723c */ /* 0x050fe600000418ff */
[----:B------:R-:W4:Y:S04]  /*a300*/  LDSM.16.M88.4 R164, [R188+0xd800] ;  /* 0x00d80000bca4783b */ /* 0x000f280000000200 */
[----:B------:R-:W4:Y:S01]  /*a310*/  LDSM.16.M88.4 R136, [R3+0xc800] ;  /* 0x00c800000388783b */ /* 0x000f220000000200 */
[C---:B------:R-:W-:Y:S03]  /*a320*/  HMMA.16816.F32.BF16 R24, R148.reuse, R26, RZ ;  /* 0x0000001a9418723c */ /* 0x040fe600000418ff */
[----:B------:R-:W4:Y:S04]  /*a330*/  LDSM.16.M88.4 R132, [R3+0xd000] ;  /* 0x00d000000384783b */ /* 0x000f280000000200 */
[----:B------:R-:W-:Y:S01]  /*a340*/  LDSM.16.M88.4 R32, [R3+0xd800] ;  /* 0x00d800000320783b */ /* 0x000fe20000000200 */
[C---:B-----5:R-:W-:Y:S03]  /*a350*/  HMMA.16816.F32.BF16 R20, R148.reuse, R16, RZ ;  /* 0x000000109414723c */ /* 0x060fe600000418ff */
[----:B------:R-:W0:Y:S05]  /*a360*/  LDGDEPBAR ;  /* 0x00000000000079af */ /* 0x000e2a0000000000 */
[C---:B------:R-:W-:Y:S08]  /*a370*/  HMMA.16816.F32.BF16 R16, R148.reuse, R18, RZ ;  /* 0x000000129410723c */ /* 0x040ff000000418ff */
[C---:B--2---:R-:W-:Y:S08]  /*a380*/  HMMA.16816.F32.BF16 R160, R148.reuse, R156, RZ ;  /* 0x0000009c94a0723c */ /* 0x044ff000000418ff */
[C---:B------:R-:W-:Y:S08]  /*a390*/  HMMA.16816.F32.BF16 R156, R148.reuse, R158, RZ ;  /* 0x0000009e949c723c */ /* 0x040ff000000418ff */
[C---:B-1----:R-:W-:Y:S08]  /*a3a0*/  HMMA.16816.F32.BF16 R152, R148.reuse, R12, RZ ;  /* 0x0000000c9498723c */ /* 0x042ff000000418ff */
[----:B------:R-:W-:Y:S01]  /*a3b0*/  HMMA.16816.F32.BF16 R148, R148, R14, RZ ;  /* 0x0000000e9494723c */ /* 0x000fe200000418ff */
[----:B------:R-:W-:Y:S07]  /*a3c0*/  LDSM.16.M88.4 R12, [R190] ;  /* 0x00000000be0c783b */ /* 0x000fee0000000200 */
[C---:B---3--:R-:W-:Y:S08]  /*a3d0*/  HMMA.16816.F32.BF16 R28, R172.reuse, R8, R28 ;  /* 0x00000008ac1c723c */ /* 0x048ff0000004181c */
[C---:B------:R-:W-:Y:S01]  /*a3e0*/  HMMA.16816.F32.BF16 R24, R172.reuse, R10, R24 ;  /* 0x0000000aac18723c */ /* 0x040fe20000041818 */
[----:B------:R-:W1:Y:S07]  /*a3f0*/  LDSM.16.M88.4 R8, [R183+0xc000] ;  /* 0x00c00000b708783b */ /* 0x000e6e0000000200 */
[C---:B------:R-:W-:Y:S08]  /*a400*/  HMMA.16816.F32.BF16 R20, R172.reuse, R4, R20 ;  /* 0x00000004ac14723c */ /* 0x040ff00000041814 */
[C---:B------:R-:W-:Y:S01]  /*a410*/  HMMA.16816.F32.BF16 R16, R172.reuse, R6, R16 ;  /* 0x00000006ac10723c */ /* 0x040fe20000041810 */
[----:B------:R-:W2:Y:S07]  /*a420*/  LDSM.16.M88.4 R4, [R183+0xc800] ;  /* 0x00c80000b704783b */ /* 0x000eae0000000200 */
[C---:B------:R-:W-:Y:S08]  /*a430*/  HMMA.16816.F32.BF16 R160, R172.reuse, R168, R160 ;  /* 0x000000a8aca0723c */ /* 0x040ff000000418a0 */
[----:B------:R-:W-:Y:S08]  /*a440*/  HMMA.16816.F32.BF16 R156, R172, R170, R156 ;  /* 0x000000aaac9c723c */ /* 0x000ff0000004189c */
[C---:B------:R-:W-:Y:S08]  /*a450*/  HMMA.16816.F32.BF16 R28, R144.reuse, R140, R28 ;  /* 0x0000008c901c723c */ /* 0x040ff0000004181c */
[----:B------:R-:W-:Y:S01]  /*a460*/  HMMA.16816.F32.BF16 R24, R144, R142, R24 ;  /* 0x0000008e9018723c */ /* 0x000fe20000041818 */
[----:B------:R-:W3:Y:S07]  /*a470*/  LDSM.16.M88.4 R140, [R183+0xd000] ;  /* 0x00d00000b78c783b */ /* 0x000eee0000000200 */
[C---:B----4-:R-:W-:Y:S08]  /*a480*/  HMMA.16816.F32.BF16 R152, R172.reuse, R164, R152 ;  /* 0x000000a4ac98723c */ /* 0x050ff00000041898 */
[----:B------:R-:W-:Y:S01]  /*a490*/  HMMA.16816.F32.BF16 R148, R172, R166, R148 ;  /* 0x000000a6ac94723c */ /* 0x000fe20000041894 */
[----:B------:R-:W4:Y:S04]  /*a4a0*/  LDSM.16.M88.4 R164, [R183+0xd800] ;  /* 0x00d80000b7a4783b */ /* 0x000f280000000200 */
[----:B------:R-:W-:Y:S03]  /*a4b0*/  LDSM.16.M88.4 R172, [R190+0x8000] ;  /* 0x00800000beac783b */ /* 0x000fe60000000200 */
[C---:B------:R-:W-:Y:S08]  /*a4c0*/  HMMA.16816.F32.BF16 R20, R144.reuse, R136, R20 ;  /* 0x000000889014723c */ /* 0x040ff00000041814 */
[C---:B------:R-:W-:Y:S01]  /*a4d0*/  HMMA.16816.F32.BF16 R16, R144.reuse, R138, R16 ;  /* 0x0000008a9010723c */ /* 0x040fe20000041810 */
[----:B------:R-:W-:Y:S07]  /*a4e0*/  LDSM.16.M88.4 R136, [R0+UR5+0xf800] ;  /* 0x00f800050088783b */ /* 0x000fee0008000200 */
[C---:B------:R-:W-:Y:S08]  /*a4f0*/  HMMA.16816.F32.BF16 R160, R144.reuse, R132, R160 ;  /* 0x0000008490a0723c */ /* 0x040ff000000418a0 */
[----:B------:R-:W-:Y:S01]  /*a500*/  HMMA.16816.F32.BF16 R156, R144, R134, R156 ;  /* 0x00000086909c723c */ /* 0x000fe2000004189c */
[----:B------:R-:W-:Y:S07]  /*a510*/  LDSM.16.M88.4 R132, [R186+0x4000] ;  /* 0x00400000ba84783b */ /* 0x000fee0000000200 */
[C---:B-1----:R-:W-:Y:S08]  /*a520*/  HMMA.16816.F32.BF16 R28, R12.reuse, R8, R28 ;  /* 0x000000080c1c723c */ /* 0x042ff0000004181c */
[----:B------:R-:W-:Y:S01]  /*a530*/  HMMA.16816.F32.BF16 R24, R12, R10, R24 ;  /* 0x0000000a0c18723c */ /* 0x000fe20000041818 */
[----:B------:R-:W1:Y:S07]  /*a540*/  LDSM.16.M88.4 R8, [R0+UR5+0xe800] ;  /* 0x00e800050008783b */ /* 0x000e6e0008000200 */
[C---:B------:R-:W-:Y:S08]  /*a550*/  HMMA.16816.F32.BF16 R152, R144.reuse, R32, R152 ;  /* 0x000000209098723c */ /* 0x040ff00000041898 */
[----:B------:R-:W-:Y:S01]  /*a560*/  HMMA.16816.F32.BF16 R148, R144, R34, R148 ;  /* 0x000000229094723c */ /* 0x000fe20000041894 */
[----:B------:R-:W5:Y:S04]  /*a570*/  LDSM.16.M88.4 R32, [R0+UR5+0xe000] ;  /* 0x00e000050020783b */ /* 0x000f680008000200 */
[----:B------:R-:W-:Y:S03]  /*a580*/  LDSM.16.M88.4 R144, [R184+0x4000] ;  /* 0x00400000b890783b */ /* 0x000fe60000000200 */
[C---:B--2---:R-:W-:Y:S08]  /*a590*/  HMMA.16816.F32.BF16 R20, R12.reuse, R4, R20 ;  /* 0x000000040c14723c */ /* 0x044ff00000041814 */
[C---:B------:R-:W-:Y:S01]  /*a5a0*/  HMMA.16816.F32.BF16 R16, R12.reuse, R6, R16 ;  /* 0x000000060c10723c */ /* 0x040fe20000041810 */
[----:B------:R-:W2:Y:S07]  /*a5b0*/  LDSM.16.M88.4 R4, [R0+UR5+0xf000] ;  /* 0x00f000050004783b */ /* 0x000eae0008000200 */
        /* <DEDUP_REMOVED lines=10> */
[C---:B-----5:R-:W-:Y:S08]  /*a660*/  HMMA.16816.F32.BF16 R28, R132.reuse, R32, R28 ;  /* 0x00000020841c723c */ /* 0x060ff0000004181c */
[C---:B------:R-:W-:Y:S01]  /*a670*/  HMMA.16816.F32.BF16 R24, R132.reuse, R34, R24 ;  /* 0x000000228418723c */ /* 0x040fe20000041818 */
[----:B------:R-:W-:Y:S07]  /*a680*/  LDSM.16.M88.4 R32, [R3+0xe000] ;  /* 0x00e000000320783b */ /* 0x000fee0000000200 */
[C---:B--2---:R-:W-:Y:S08]  /*a690*/  HMMA.16816.F32.BF16 R160, R132.reuse, R4, R160 ;  /* 0x0000000484a0723c */ /* 0x044ff000000418a0 */
[C---:B------:R-:W-:Y:S01]  /*a6a0*/  HMMA.16816.F32.BF16 R156, R132.reuse, R6, R156 ;  /* 0x00000006849c723c */ /* 0x040fe2000004189c */
[----:B------:R-:W2:Y:S07]  /*a6b0*/  LDSM.16.M88.4 R4, [R188+0xf800] ;  /* 0x00f80000bc04783b */ /* 0x000eae0000000200 */
[C---:B------:R-:W-:Y:S08]  /*a6c0*/  HMMA.16816.F32.BF16 R152, R132.reuse, R136, R152 ;  /* 0x000000888498723c */ /* 0x040ff00000041898 */
[----:B------:R-:W-:Y:S01]  /*a6d0*/  HMMA.16816.F32.BF16 R148, R132, R138, R148 ;  /* 0x0000008a8494723c */ /* 0x000fe20000041894 */
[----:B------:R-:W-:Y:S04]  /*a6e0*/  LDSM.16.M88.4 R132, [R189+0x4000] ;  /* 0x00400000bd84783b */ /* 0x000fe80000000200 */
[----:B------:R-:W-:Y:S03]  /*a6f0*/  LDSM.16.M88.4 R136, [R3+0xf000] ;  /* 0x00f000000388783b */ /* 0x000fe60000000200 */
[C---:B---3--:R-:W-:Y:S08]  /*a700*/  HMMA.16816.F32.BF16 R28, R144.reuse, R140, R28 ;  /* 0x0000008c901c723c */ /* 0x048ff0000004181c */
[C---:B------:R-:W-:Y:S01]  /*a710*/  HMMA.16816.F32.BF16 R24, R144.reuse, R142, R24 ;  /* 0x0000008e9018723c */ /* 0x040fe20000041818 */
[----:B------:R-:W3:Y:S07]  /*a720*/  LDSM.16.M88.4 R140, [R3+0xe800] ;  /* 0x00e80000038c783b */ /* 0x000eee0000000200 */
[C---:B----4-:R-:W-:Y:S08]  /*a730*/  HMMA.16816.F32.BF16 R20, R144.reuse, R12, R20 ;  /* 0x0000000c9014723c */ /* 0x050ff00000041814 */
[C---:B------:R-:W-:Y:S01]  /*a740*/  HMMA.16816.F32.BF16 R16, R144.reuse, R14, R16 ;  /* 0x0000000e9010723c */ /* 0x040fe20000041810 */
[----:B------:R-:W4:Y:S07]  /*a750*/  LDSM.16.M88.4 R12, [R3+0xf800] ;  /* 0x00f80000030c783b */ /* 0x000f2e0000000200 */
[C---:B-1----:R-:W-:Y:S01]  /*a760*/  HMMA.16816.F32.BF16 R168, R144.reuse, R8, R160 ;  /* 0x0000000890a8723c */ /* 0x042fe200000418a0 */
[----:B------:R-:W-:Y:S07]  /*a770*/  LDSM.16.M88.4 R160, [R183+0xe000] ;  /* 0x00e00000b7a0783b */ /* 0x000fee0000000200 */
[C---:B------:R-:W-:Y:S01]  /*a780*/  HMMA.16816.F32.BF16 R156, R144.reuse, R10, R156 ;  /* 0x0000000a909c723c */ /* 0x040fe2000004189c */
[----:B------:R-:W1:Y:S07]  /*a790*/  LDSM.16.M88.4 R8, [R183+0xe800] ;  /* 0x00e80000b708783b */ /* 0x000e6e0000000200 */
[C---:B--2---:R-:W-:Y:S08]  /*a7a0*/  HMMA.16816.F32.BF16 R152, R144.reuse, R4, R152 ;  /* 0x000000049098723c */ /* 0x044ff00000041898 */
[----:B------:R-:W-:Y:S01]  /*a7b0*/  HMMA.16816.F32.BF16 R148, R144, R6, R148 ;  /* 0x000000069094723c */ /* 0x000fe20000041894 */
[----:B------:R-:W2:Y:S04]  /*a7c0*/  LDSM.16.M88.4 R4, [R183+0xf000] ;  /* 0x00f00000b704783b */ /* 0x000ea80000000200 */
[----:B------:R-:W-:Y:S03]  /*a7d0*/  LDSM.16.M88.4 R144, [R0+UR5+0x11800] ;  /* 0x011800050090783b */ /* 0x000fe60008000200 */
[C---:B---3--:R-:W-:Y:S08]  /*a7e0*/  HMMA.16816.F32.BF16 R20, R132.reuse, R140, R20 ;  /* 0x0000008c8414723c */ /* 0x048ff00000041814 */
        /* <DEDUP_REMOVED lines=8> */
[C---:B----4-:R-:W-:Y:S08]  /*a870*/  HMMA.16816.F32.BF16 R152, R132.reuse, R12, R152 ;  /* 0x0000000c8498723c */ /* 0x050ff00000041898 */
[----:B------:R-:W-:Y:S01]  /*a880*/  HMMA.16816.F32.BF16 R148, R132, R14, R148 ;  /* 0x0000000e8494723c */ /* 0x000fe20000041894 */
[----:B------:R-:W3:Y:S04]  /*a890*/  LDSM.16.M88.4 R132, [R186+0x8000] ;  /* 0x00800000ba84783b */ /* 0x000ee80000000200 */
[----:B------:R-:W4:Y:S03]  /*a8a0*/  LDSM.16.M88.4 R12, [R183+0xf800] ;  /* 0x00f80000b70c783b */ /* 0x000f260000000200 */
[C---:B-1----:R-:W-:Y:S08]  /*a8b0*/  HMMA.16816.F32.BF16 R20, R164.reuse, R8, R20 ;  /* 0x00000008a414723c */ /* 0x042ff00000041814 */
[C---:B------:R-:W-:Y:S01]  /*a8c0*/  HMMA.16816.F32.BF16 R16, R164.reuse, R10, R16 ;  /* 0x0000000aa410723c */ /* 0x040fe20000041810 */
[----:B------:R1:W5:Y:S07]  /*a8d0*/  LDSM.16.M88.4 R8, [R0+UR5+0x10800] ;  /* 0x010800050008783b */ /* 0x00036e0008000200 */
[C---:B------:R-:W-:Y:S08]  /*a8e0*/  HMMA.16816.F32.BF16 R28, R164.reuse, R160, R28 ;  /* 0x000000a0a41c723c */ /* 0x040ff0000004181c */
[C---:B--2---:R-:W-:Y:S08]  /*a8f0*/  HMMA.16816.F32.BF16 R168, R164.reuse, R4, R168 ;  /* 0x00000004a4a8723c */ /* 0x044ff000000418a8 */
[----:B------:R-:W-:Y:S01]  /*a900*/  HMMA.16816.F32.BF16 R156, R164, R6, R156 ;  /* 0x00000006a49c723c */ /* 0x000fe2000004189c */
[----:B------:R-:W2:Y:S01]  /*a910*/  LDSM.16.M88.4 R4, [R184+0x8000] ;  /* 0x00800000b804783b */ /* 0x000ea20000000200 */
[----:B-1----:R-:W-:-:S03]  /*a920*/  IMAD.U32 R0, RZ, RZ, UR21 ;  /* 0x00000015ff007e24 */ /* 0x002fc6000f8e00ff */
[----:B------:R-:W-:Y:S03]  /*a930*/  LDSM.16.M88.4 R184, [R188+0x11800] ;  /* 0x01180000bcb8783b */ /* 0x000fe60000000200 */
[----:B------:R-:W-:Y:S01]  /*a940*/  HMMA.16816.F32.BF16 R24, R164, R162, R24 ;  /* 0x000000a2a418723c */ /* 0x000fe20000041818 */
[----:B------:R-:W-:Y:S07]  /*a950*/  LDSM.16.M88.4 R160, [R188+0x10800] ;  /* 0x01080000bca0783b */ /* 0x000fee0000000200 */
[----:B---3--:R-:W-:Y:S08]  /*a960*/  HMMA.16816.F32.BF16 R28, R132, R32, R28 ;  /* 0x00000020841c723c */ /* 0x008ff0000004181c */
[C---:B----4-:R-:W-:Y:S08]  /*a970*/  HMMA.16816.F32.BF16 R152, R164.reuse, R12, R152 ;  /* 0x0000000ca498723c */ /* 0x050ff00000041898 */
[----:B------:R-:W-:Y:S01]  /*a980*/  HMMA.16816.F32.BF16 R148, R164, R14, R148 ;  /* 0x0000000ea494723c */ /* 0x000fe20000041894 */
[----:B------:R-:W-:Y:S07]  /*a990*/  LDSM.16.M88.4 R12, [R189+0x8000] ;  /* 0x00800000bd0c783b */ /* 0x000fee0000000200 */
[C---:B------:R-:W-:Y:S01]  /*a9a0*/  HMMA.16816.F32.BF16 R32, R132.reuse, R34, R24 ;  /* 0x000000228420723c */ /* 0x040fe20000041818 */
[----:B------:R-:W1:Y:S07]  /*a9b0*/  LDSM.16.M88.4 R24, [R3+0x10000] ;  /* 0x010000000318783b */ /* 0x000e6e0000000200 */
[C---:B-----5:R-:W-:Y:S08]  /*a9c0*/  HMMA.16816.F32.BF16 R20, R132.reuse, R8, R20 ;  /* 0x000000088414723c */ /* 0x060ff00000041814 */
[----:B------:R-:W-:Y:S01]  /*a9d0*/  HMMA.16816.F32.BF16 R16, R132, R10, R16 ;  /* 0x0000000a8410723c */ /* 0x000fe20000041810 */
[----:B------:R-:W3:Y:S07]  /*a9e0*/  LDSM.16.M88.4 R8, [R188+0x11000] ;  /* 0x01100000bc08783b */ /* 0x000eee0000000200 */
[----:B--2---:R-:W-:Y:S01]  /*a9f0*/  HMMA.16816.F32.BF16 R164, R4, R136, R28 ;  /* 0x0000008804a4723c */ /* 0x004fe2000004181c */
[----:B------:R-:W2:Y:S07]  /*aa00*/  LDSM.16.M88.4 R28, [R183+0x10000] ;  /* 0x01000000b71c783b */ /* 0x000eae0000000200 */
[C---:B------:R-:W-:Y:S08]  /*aa10*/  HMMA.16816.F32.BF16 R168, R132.reuse, R140, R168 ;  /* 0x0000008c84a8723c */ /* 0x040ff000000418a8 */
[C---:B------:R-:W-:Y:S08]  /*aa20*/  HMMA.16816.F32.BF16 R156, R132.reuse, R142, R156 ;  /* 0x0000008e849c723c */ /* 0x040ff0000004189c */
[----:B------:R-:W-:Y:S01]  /*aa30*/  HMMA.16816.F32.BF16 R152, R132, R144, R152 ;  /* 0x000000908498723c */ /* 0x000fe20000041898 */
[----:B------:R-:W-:-:S07]  /*aa40*/  VIADD R144, R198, 0x8 ;  /* 0x00000008c6907836 */ /* 0x000fce0000000000 */
[----:B------:R-:W-:Y:S08]  /*aa50*/  HMMA.16816.F32.BF16 R148, R132, R146, R148 ;  /* 0x000000928494723c */ /* 0x000ff00000041894 */
[----:B-1----:R-:W-:Y:S01]  /*aa60*/  HMMA.16816.F32.BF16 R132, R12, R24, R164 ;  /* 0x000000180c84723c */ /* 0x002fe200000418a4 */
[----:B------:R-:W-:-:S07]  /*aa70*/  IMAD.SHL.U32 R167, R177, 0x2, RZ ;  /* 0x00000002b1a77824 */ /* 0x000fce00078e00ff */
[C---:B------:R-:W-:Y:S08]  /*aa80*/  HMMA.16816.F32.BF16 R32, R4.reuse, R138, R32 ;  /* 0x0000008a0420723c */ /* 0x040ff00000041820 */
[----:B---3--:R-:W-:Y:S01]  /*aa90*/  HMMA.16816.F32.BF16 R136, R4, R8, R168 ;  /* 0x000000080488723c */ /* 0x008fe200000418a8 */
[----:B------:R-:W-:-:S05]  /*aaa0*/  LOP3.LUT R169, R167, 0x6, RZ, 0xc0, !PT ;  /* 0x00000006a7a97812 */ /* 0x000fca00078ec0ff */
[----:B------:R-:W-:Y:S02]  /*aab0*/  IMAD R0, R0, 0x40, R169 ;  /* 0x0000004000007824 */ /* 0x000fe400078e02a9 */
[----:B--2---:R-:W-:Y:S02]  /*aac0*/  HMMA.16816.F32.BF16 R132, R172, R28, R132 ;  /* 0x0000001cac84723c */ /* 0x004fe40000041884 */
[----:B------:R-:W-:-:S05]  /*aad0*/  VIADD R25, R0, UR20 ;  /* 0x0000001400197c36 */ /* 0x000fca0008000000 */
[C-C-:B------:R-:W-:Y:S01]  /*aae0*/  IADD3 R8, PT, PT, R198.reuse, 0xc0, -R25.reuse ;  /* 0x000000c0c6087810 */ /* 0x140fe20007ffe819 */
[C---:B------:R-:W-:Y:S01]  /*aaf0*/  HMMA.16816.F32.BF16 R20, R4.reuse, R160, R20 ;  /* 0x000000a00414723c */ /* 0x040fe20000041814 */
[--C-:B------:R-:W-:Y:S02]  /*ab00*/  IADD3 R24, PT, PT, R198, 0xbf, -R25.reuse ;  /* 0x000000bfc6187810 */ /* 0x100fe40007ffe819 */
[----:B------:R-:W-:Y:S02]  /*ab10*/  IABS R8, R8 ;  /* 0x0000000800087213 */ /* 0x000fe40000000000 */
[----:B------:R-:W-:Y:S02]  /*ab20*/  IADD3 R141, PT, PT, R144, 0xc0, -R25 ;  /* 0x000000c0908d7810 */ /* 0x000fe40007ffe819 */
[----:B------:R-:W-:Y:S01]  /*ab30*/  I2FP.F32.S32 R9, R8 ;  /* 0x0000000800097245 */ /* 0x000fe20000201400 */
[----:B------:R-:W-:Y:S01]  /*ab40*/  HMMA.16816.F32.BF16 R16, R4, R162, R16 ;  /* 0x000000a20410723c */ /* 0x000fe20000041810 */
[----:B------:R-:W-:-:S02]  /*ab50*/  IABS R24, R24 ;  /* 0x0000001800187213 */ /* 0x000fc40000000000 */
[----:B------:R-:W-:Y:S02]  /*ab60*/  IABS R141, R141 ;  /* 0x0000008d008d7213 */ /* 0x000fe40000000000 */
[----:B------:R-:W-:Y:S02]  /*ab70*/  I2FP.F32.S32 R24, R24 ;  /* 0x0000001800187245 */ /* 0x000fe40000201400 */
[----:B------:R-:W-:Y:S01]  /*ab80*/  I2FP.F32.S32 R141, R141 ;  /* 0x0000008d008d7245 */ /* 0x000fe20000201400 */
[----:B------:R-:W-:Y:S01]  /*ab90*/  HMMA.16816.F32.BF16 R156, R4, R10, R156 ;  /* 0x0000000a049c723c */ /* 0x000fe2000004189c */
[----:B------:R-:W-:-:S03]  /*aba0*/  IMAD.U32 R11, RZ, RZ, UR4 ;  /* 0x00000004ff0b7e24 */ /* 0x000fc6000f8e00ff */
[----:B------:R-:W-:-:S04]  /*abb0*/  FFMA.FTZ R134, R141, -UR6, R134 ;  /* 0x800000068d867c23 */ /* 0x000fc80008010086 */
[C---:B------:R-:W-:Y:S08]  /*abc0*/  HMMA.16816.F32.BF16 R152, R4.reuse, R184, R152 ;  /* 0x000000b80498723c */ /* 0x040ff00000041898 */
[----:B------:R-:W-:Y:S01]  /*abd0*/  HMMA.16816.F32.BF16 R148, R4, R186, R148 ;  /* 0x000000ba0494723c */ /* 0x000fe20000041894 */
[----:B------:R-:W1:Y:S07]  /*abe0*/  LDSM.16.M88.4 R4, [R3+0x10800] ;  /* 0x010800000304783b */ /* 0x000e6e0000000200 */
[----:B------:R-:W-:Y:S01]  /*abf0*/  HMMA.16816.F32.BF16 R32, R12, R26, R32 ;  /* 0x0000001a0c20723c */ /* 0x000fe20000041820 */
[----:B------:R-:W-:Y:S01]  /*ac00*/  FFMA.FTZ R27, R9, -UR6, R132 ;  /* 0x80000006091b7c23 */ /* 0x000fe20008010084 */
[----:B------:R-:W-:Y:S01]  /*ac10*/  VIADD R9, R0, 0xffffff40 ;  /* 0xffffff4000097836 */ /* 0x000fe20000000000 */
[----:B------:R-:W-:-:S02]  /*ac20*/  IADD3 R132, PT, PT, R198, -UR20, -R11 ;  /* 0x80000014c6847c10 */ /* 0x000fc4000fffe80b */
[----:B------:R-:W-:Y:S02]  /*ac30*/  IADD3 R26, PT, PT, R144, -UR20, -R11 ;  /* 0x80000014901a7c10 */ /* 0x000fe4000fffe80b */
[----:B------:R-:W-:Y:S02]  /*ac40*/  ISETP.GT.AND P4, PT, R132, R9, PT ;  /* 0x000000098400720c */ /* 0x000fe40003f84270 */
[----:B------:R-:W-:Y:S02]  /*ac50*/  ISETP.GE.AND P5, PT, R9, R197, PT ;  /* 0x000000c50900720c */ /* 0x000fe40003fa6270 */
[----:B------:R-:W-:Y:S02]  /*ac60*/  FSEL R27, R27, -INF , !P4 ;  /* 0xff8000001b1b7808 */ /* 0x000fe40006000000 */
[----:B------:R-:W-:Y:S02]  /*ac70*/  ISETP.GE.AND P4, PT, R9, R196, PT ;  /* 0x000000c40900720c */ /* 0x000fe40003f86270 */
[----:B------:R-:W-:-:S02]  /*ac80*/  FSEL R27, R27, -INF , !P5 ;  /* 0xff8000001b1b7808 */ /* 0x000fc40006800000 */
[----:B------:R-:W-:Y:S02]  /*ac90*/  ISETP.GT.AND P5, PT, R26, R9, PT ;  /* 0x000000091a00720c */ /* 0x000fe40003fa4270 */
[----:B------:R-:W2:Y:S01]  /*aca0*/  LDSM.16.M88.4 R8, [R183+0x10800] ;  /* 0x01080000b708783b */ /* 0x000ea20000000200 */
[----:B------:R-:W-:Y:S01]  /*acb0*/  HMMA.16816.F32.BF16 R28, R172, R30, R32 ;  /* 0x0000001eac1c723c */ /* 0x000fe20000041820 */
[----:B------:R-:W-:Y:S01]  /*acc0*/  FFMA.FTZ R33, R24, -UR6, R133 ;  /* 0x8000000618217c23 */ /* 0x000fe20008010085 */
[----:B------:R-:W-:Y:S01]  /*acd0*/  VIADD R133, R0, 0xffffff41 ;  /* 0xffffff4100857836 */ /* 0x000fe20000000000 */
[--C-:B------:R-:W-:Y:S02]  /*ace0*/  IADD3 R32, PT, PT, R144, 0xbf, -R25.reuse ;  /* 0x000000bf90207810 */ /* 0x100fe40007ffe819 */
[----:B------:R-:W-:Y:S02]  /*acf0*/  FSEL R24, R134, -INF , !P5 ;  /* 0xff80000086187808 */ /* 0x000fe40006800000 */
[----:B------:R-:W-:-:S02]  /*ad00*/  IADD3 R35, PT, PT, R198, 0xb8, -R25 ;  /* 0x000000b8c6237810 */ /* 0x000fc40007ffe819 */
[----:B------:R-:W-:Y:S02]  /*ad10*/  ISETP.GT.AND P5, PT, R132, R133, PT ;  /* 0x000000858400720c */ /* 0x000fe40003fa4270 */
[----:B------:R-:W-:Y:S02]  /*ad20*/  IABS R32, R32 ;  /* 0x0000002000207213 */ /* 0x000fe40000000000 */
[----:B------:R-:W-:Y:S01]  /*ad30*/  FSEL R24, R24, -INF , !P4 ;  /* 0xff80000018187808 */ /* 0x000fe20006000000 */
[----:B-1----:R-:W-:Y:S01]  /*ad40*/  HMMA.16816.F32.BF16 R20, R12, R4, R20 ;  /* 0x000000040c14723c */ /* 0x002fe20000041814 */
[----:B------:R-:W-:Y:S02]  /*ad50*/  IABS R35, R35 ;  /* 0x0000002300237213 */ /* 0x000fe40000000000 */
[----:B------:R-:W-:Y:S02]  /*ad60*/  ISETP.GE.AND P4, PT, R133, R197, PT ;  /* 0x000000c58500720c */ /* 0x000fe40003f86270 */
[----:B------:R-:W-:-:S02]  /*ad70*/  FSEL R33, R33, -INF , !P5 ;  /* 0xff80000021217808 */ /* 0x000fc40006800000 */
[----:B------:R-:W-:Y:S01]  /*ad80*/  I2FP.F32.S32 R32, R32 ;  /* 0x0000002000207245 */ /* 0x000fe20000201400 */
[----:B------:R-:W-:Y:S01]  /*ad90*/  HMMA.16816.F32.BF16 R16, R12, R6, R16 ;  /* 0x000000060c10723c */ /* 0x000fe20000041810 */
[----:B------:R-:W-:Y:S02]  /*ada0*/  I2FP.F32.S32 R35, R35 ;  /* 0x0000002300237245 */ /* 0x000fe40000201400 */
[----:B------:R-:W-:Y:S01]  /*adb0*/  FSEL R33, R33, -INF , !P4 ;  /* 0xff80000021217808 */ /* 0x000fe20006000000 */
[----:B------:R-:W-:Y:S01]  /*adc0*/  FFMA.FTZ R32, R32, -UR6, R135 ;  /* 0x8000000620207c23 */ /* 0x000fe20008010087 */
[----:B------:R-:W-:Y:S01]  /*add0*/  ISETP.GE.AND P5, PT, R133, R196, PT ;  /* 0x000000c48500720c */ /* 0x000fe20003fa6270 */
[----:B------:R-:W-:Y:S01]  /*ade0*/  FFMA.FTZ R35, R35, -UR6, R28 ;  /* 0x8000000623237c23 */ /* 0x000fe2000801001c */
[----:B------:R-:W-:Y:S01]  /*adf0*/  ISETP.GT.AND P4, PT, R26, R133, PT ;  /* 0x000000851a00720c */ /* 0x000fe20003f84270 */
[----:B------:R-:W-:Y:S01]  /*ae00*/  VIADD R133, R0, 0xffffff48 ;  /* 0xffffff4800857836 */ /* 0x000fe20000000000 */
[----:B------:R-:W-:-:S02]  /*ae10*/  IADD3 R5, PT, PT, R144, 0xb8, -R25 ;  /* 0x000000b890057810 */ /* 0x000fc40007ffe819 */
[----:B------:R-:W-:Y:S02]  /*ae20*/  FSEL R28, R32, -INF , !P4 ;  /* 0xff800000201c7808 */ /* 0x000fe40006000000 */
[----:B------:R-:W-:Y:S02]  /*ae30*/  IABS R5, R5 ;  /* 0x0000000500057213 */ /* 0x000fe40000000000 */
[----:B------:R-:W-:Y:S02]  /*ae40*/  IADD3 R4, PT, PT, R198, 0xb7, -R25 ;  /* 0x000000b7c6047810 */ /* 0x000fe40007ffe819 */
[----:B------:R-:W-:Y:S01]  /*ae50*/  ISETP.GT.AND P4, PT, R132, R133, PT ;  /* 0x000000858400720c */ /* 0x000fe20003f84270 */
[----:B--2---:R-:W-:Y:S01]  /*ae60*/  HMMA.16816.F32.BF16 R20, R172, R8, R20 ;  /* 0x00000008ac14723c */ /* 0x004fe20000041814 */
[----:B------:R-:W-:Y:S02]  /*ae70*/  FSEL R28, R28, -INF , !P5 ;  /* 0xff8000001c1c7808 */ /* 0x000fe40006800000 */
[----:B------:R-:W-:-:S02]  /*ae80*/  I2FP.F32.S32 R5, R5 ;  /* 0x0000000500057245 */ /* 0x000fc40000201400 */
[----:B------:R-:W-:Y:S02]  /*ae90*/  IABS R4, R4 ;  /* 0x0000000400047213 */ /* 0x000fe40000000000 */
[----:B------:R-:W-:Y:S01]  /*aea0*/  ISETP.GE.AND P5, PT, R133, R197, PT ;  /* 0x000000c58500720c */ /* 0x000fe20003fa6270 */
[----:B------:R-:W-:Y:S01]  /*aeb0*/  FFMA.FTZ R30, R5, -UR6, R30 ;  /* 0x80000006051e7c23 */ /* 0x000fe2000801001e */
[----:B------:R-:W-:Y:S01]  /*aec0*/  FSEL R35, R35, -INF , !P4 ;  /* 0xff80000023237808 */ /* 0x000fe20006000000 */
[----:B------:R-:W-:Y:S01]  /*aed0*/  VIADD R5, R0, 0xffffff49 ;  /* 0xffffff4900057836 */ /* 0x000fe20000000000 */
[----:B------:R-:W-:Y:S01]  /*aee0*/  I2FP.F32.S32 R4, R4 ;  /* 0x0000000400047245 */ /* 0x000fe20000201400 */
[----:B------:R-:W-:Y:S01]  /*aef0*/  HMMA.16816.F32.BF16 R16, R172, R10, R16 ;  /* 0x0000000aac10723c */ /* 0x000fe20000041810 */
[----:B------:R-:W-:Y:S02]  /*af00*/  FSEL R35, R35, -INF , !P5 ;  /* 0xff80000023237808 */ /* 0x000fe40006800000 */
[----:B------:R-:W-:Y:S01]  /*af10*/  ISETP.GT.AND P5, PT, R26, R133, PT ;  /* 0x000000851a00720c */ /* 0x000fe20003fa4270 */
[----:B------:R-:W-:Y:S01]  /*af20*/  FFMA.FTZ R29, R4, -UR6, R29 ;  /* 0x80000006041d7c23 */ /* 0x000fe2000801001d */
[----:B------:R-:W-:-:S02]  /*af30*/  ISETP.GE.AND P4, PT, R133, R196, PT ;  /* 0x000000c48500720c */ /* 0x000fc40003f86270 */
[----:B------:R-:W-:Y:S02]  /*af40*/  FSEL R30, R30, -INF , !P5 ;  /* 0xff8000001e1e7808 */ /* 0x000fe40006800000 */
[----:B------:R-:W-:Y:S02]  /*af50*/  ISETP.GT.AND P5, PT, R132, R5, PT ;  /* 0x000000058400720c */ /* 0x000fe40003fa4270 */
[--C-:B------:R-:W-:Y:S02]  /*af60*/  IADD3 R8, PT, PT, R144, 0xb7, -R25.reuse ;  /* 0x000000b790087810 */ /* 0x100fe40007ffe819 */
[----:B------:R-:W-:Y:S02]  /*af70*/  IADD3 R9, PT, PT, R198, 0xb0, -R25 ;  /* 0x000000b0c6097810 */ /* 0x000fe40007ffe819 */
[----:B------:R-:W-:Y:S02]  /*af80*/  FSEL R30, R30, -INF , !P4 ;  /* 0xff8000001e1e7808 */ /* 0x000fe40006000000 */
[----:B------:R-:W-:-:S02]  /*af90*/  ISETP.GE.AND P4, PT, R5, R197, PT ;  /* 0x000000c50500720c */ /* 0x000fc40003f86270 */
[----:B------:R-:W-:Y:S02]  /*afa0*/  FSEL R29, R29, -INF , !P5 ;  /* 0xff8000001d1d7808 */ /* 0x000fe40006800000 */
[----:B------:R-:W-:Y:S02]  /*afb0*/  IABS R8, R8 ;  /* 0x0000000800087213 */ /* 0x000fe40000000000 */
[----:B------:R-:W-:Y:S02]  /*afc0*/  IABS R9, R9 ;  /* 0x0000000900097213 */ /* 0x000fe40000000000 */
[----:B------:R-:W-:Y:S02]  /*afd0*/  FSEL R29, R29, -INF , !P4 ;  /* 0xff8000001d1d7808 */ /* 0x000fe40006000000 */
[----:B------:R-:W-:Y:S02]  /*afe0*/  ISETP.GE.AND P5, PT, R5, R196, PT ;  /* 0x000000c40500720c */ /* 0x000fe40003fa6270 */
[----:B------:R-:W-:-:S02]  /*aff0*/  I2FP.F32.S32 R8, R8 ;  /* 0x0000000800087245 */ /* 0x000fc40000201400 */
[----:B------:R-:W-:Y:S02]  /*b000*/  I2FP.F32.S32 R9, R9 ;  /* 0x0000000900097245 */ /* 0x000fe40000201400 */
[----:B------:R-:W-:Y:S01]  /*b010*/  ISETP.GT.AND P4, PT, R26, R5, PT ;  /* 0x000000051a00720c */ /* 0x000fe20003f84270 */
[----:B------:R-:W-:Y:S01]  /*b020*/  FFMA.FTZ R8, R8, -UR6, R31 ;  /* 0x8000000608087c23 */ /* 0x000fe2000801001f */
[----:B------:R-:W1:Y:S01]  /*b030*/  LDSM.16.M88.4 R4, [R3+0x11000] ;  /* 0x011000000304783b */ /* 0x000e620000000200 */
[----:B------:R-:W-:Y:S01]  /*b040*/  FFMA.FTZ R189, R9, -UR6, R20 ;  /* 0x8000000609bd7c23 */ /* 0x000fe20008010014 */
[----:B------:R-:W-:Y:S01]  /*b050*/  VIADD R9, R0, 0xffffff50 ;  /* 0xffffff5000097836 */ /* 0x000fe20000000000 */
[----:B------:R-:W-:Y:S02]  /*b060*/  IADD3 R31, PT, PT, R144, 0xb0, -R25 ;  /* 0x000000b0901f7810 */ /* 0x000fe40007ffe819 */
[----:B------:R-:W-:Y:S02]  /*b070*/  FSEL R20, R8, -INF , !P4 ;  /* 0xff80000008147808 */ /* 0x000fe40006000000 */
[----:B------:R-:W-:-:S02]  /*b080*/  ISETP.GT.AND P4, PT, R132, R9, PT ;  /* 0x000000098400720c */ /* 0x000fc40003f84270 */
[----:B------:R-:W-:Y:S02]  /*b090*/  FSEL R20, R20, -INF , !P5 ;  /* 0xff80000014147808 */ /* 0x000fe40006800000 */
[----:B------:R-:W-:Y:S02]  /*b0a0*/  ISETP.GE.AND P5, PT, R9, R197, PT ;  /* 0x000000c50900720c */ /* 0x000fe40003fa6270 */
[----:B------:R-:W-:Y:S02]  /*b0b0*/  FSEL R189, R189, -INF , !P4 ;  /* 0xff800000bdbd7808 */ /* 0x000fe40006000000 */
[----:B------:R-:W-:Y:S02]  /*b0c0*/  IADD3 R32, PT, PT, R198, 0xaf, -R25 ;  /* 0x000000afc6207810 */ /* 0x000fe40007ffe819 */
[----:B------:R-:W-:Y:S02]  /*b0d0*/  FSEL R189, R189, -INF , !P5 ;  /* 0xff800000bdbd7808 */ /* 0x000fe40006800000 */
[----:B------:R-:W-:-:S02]  /*b0e0*/  ISETP.GE.AND P4, PT, R9, R196, PT ;  /* 0x000000c40900720c */ /* 0x000fc40003f86270 */
[----:B------:R-:W-:Y:S02]  /*b0f0*/  ISETP.GT.AND P5, PT, R26, R9, PT ;  /* 0x000000091a00720c */ /* 0x000fe40003fa4270 */
[----:B------:R-:W2:Y:S01]  /*b100*/  LDSM.16.M88.4 R8, [R183+0x11000] ;  /* 0x01100000b708783b */ /* 0x000ea20000000200 */
[----:B------:R-:W-:Y:S02]  /*b110*/  IABS R31, R31 ;  /* 0x0000001f001f7213 */ /* 0x000fe40000000000 */
[----:B------:R-:W-:Y:S02]  /*b120*/  IABS R32, R32 ;  /* 0x0000002000207213 */ /* 0x000fe40000000000 */
[----:B------:R-:W-:Y:S02]  /*b130*/  I2FP.F32.S32 R31, R31 ;  /* 0x0000001f001f7245 */ /* 0x000fe40000201400 */
[----:B------:R-:W-:Y:S02]  /*b140*/  I2FP.F32.S32 R32, R32 ;  /* 0x0000002000207245 */ /* 0x000fe40000201400 */
[----:B------:R-:W-:Y:S01]  /*b150*/  IADD3 R34, PT, PT, R144, 0xaf, -R25 ;  /* 0x000000af90227810 */ /* 0x000fe20007ffe819 */
[----:B------:R-:W-:Y:S01]  /*b160*/  FFMA.FTZ R22, R31, -UR6, R22 ;  /* 0x800000061f167c23 */ /* 0x000fe20008010016 */
[----:B------:R-:W-:-:S02]  /*b170*/  VIADD R31, R0, 0xffffff51 ;  /* 0xffffff51001f7836 */ /* 0x000fc40000000000 */
[----:B------:R-:W-:Y:S01]  /*b180*/  FFMA.FTZ R32, R32, -UR6, R21 ;  /* 0x8000000620207c23 */ /* 0x000fe20008010015 */
[----:B------:R-:W-:Y:S02]  /*b190*/  IADD3 R21, PT, PT, R198, 0xa8, -R25 ;  /* 0x000000a8c6157810 */ /* 0x000fe40007ffe819 */
[----:B------:R-:W-:Y:S02]  /*b1a0*/  FSEL R168, R22, -INF , !P5 ;  /* 0xff80000016a87808 */ /* 0x000fe40006800000 */
[----:B------:R-:W-:Y:S01]  /*b1b0*/  IABS R22, R34 ;  /* 0x0000002200167213 */ /* 0x000fe20000000000 */
[----:B-1----:R-:W-:Y:S01]  /*b1c0*/  HMMA.16816.F32.BF16 R136, R12, R4, R136 ;  /* 0x000000040c88723c */ /* 0x002fe20000041888 */
[----:B------:R-:W-:Y:S02]  /*b1d0*/  IABS R21, R21 ;  /* 0x0000001500157213 */ /* 0x000fe40000000000 */
[----:B------:R-:W-:Y:S02]  /*b1e0*/  ISETP.GT.AND P5, PT, R132, R31, PT ;  /* 0x0000001f8400720c */ /* 0x000fe40003fa4270 */
[----:B------:R-:W-:-:S02]  /*b1f0*/  FSEL R168, R168, -INF , !P4 ;  /* 0xff800000a8a87808 */ /* 0x000fc40006000000 */
[----:B------:R-:W-:Y:S01]  /*b200*/  I2FP.F32.S32 R22, R22 ;  /* 0x0000001600167245 */ /* 0x000fe20000201400 */
[----:B------:R-:W-:Y:S01]  /*b210*/  HMMA.16816.F32.BF16 R156, R12, R6, R156 ;  /* 0x000000060c9c723c */ /* 0x000fe2000004189c */
[----:B------:R-:W-:Y:S02]  /*b220*/  I2FP.F32.S32 R21, R21 ;  /* 0x0000001500157245 */ /* 0x000fe40000201400 */
[----:B------:R-:W-:Y:S01]  /*b230*/  ISETP.GE.AND P4, PT, R31, R197, PT ;  /* 0x000000c51f00720c */ /* 0x000fe20003f86270 */
[----:B------:R-:W-:Y:S01]  /*b240*/  FFMA.FTZ R22, R22, -UR6, R23 ;  /* 0x8000000616167c23 */ /* 0x000fe20008010017 */
[----:B------:R-:W-:Y:S01]  /*b250*/  FSEL R187, R32, -INF , !P5 ;  /* 0xff80000020bb7808 */ /* 0x000fe20006800000 */
[----:B------:R-:W-:Y:S01]  /*b260*/  FFMA.FTZ R16, R21, -UR6, R16 ;  /* 0x8000000615107c23 */ /* 0x000fe20008010010 */
[----:B------:R-:W-:Y:S01]  /*b270*/  VIADD R21, R0, 0xffffff58 ;  /* 0xffffff5800157836 */ /* 0x000fe20000000000 */
[----:B------:R-:W-:Y:S02]  /*b280*/  IADD3 R5, PT, PT, R144, 0xa8, -R25 ;  /* 0x000000a890057810 */ /* 0x000fe40007ffe819 */
[----:B------:R-:W-:-:S02]  /*b290*/  FSEL R187, R187, -INF , !P4 ;  /* 0xff800000bbbb7808 */ /* 0x000fc40006000000 */
[----:B------:R-:W-:Y:S02]  /*b2a0*/  ISETP.GT.AND P4, PT, R26, R31, PT ;  /* 0x0000001f1a00720c */ /* 0x000fe40003f84270 */
[----:B------:R-:W-:Y:S01]  /*b2b0*/  IADD3 R4, PT, PT, R198, 0xa7, -R25 ;  /* 0x000000a7c6047810 */ /* 0x000fe20007ffe819 */
[C---:B--2---:R-:W-:Y:S01]  /*b2c0*/  HMMA.16816.F32.BF16 R136, R172.reuse, R8, R136 ;  /* 0x00000008ac88723c */ /* 0x044fe20000041888 */
[----:B------:R-:W-:Y:S02]  /*b2d0*/  ISETP.GE.AND P5, PT, R31, R196, PT ;  /* 0x000000c41f00720c */ /* 0x000fe40003fa6270 */
[----:B------:R-:W-:Y:S02]  /*b2e0*/  FSEL R190, R22, -INF , !P4 ;  /* 0xff80000016be7808 */ /* 0x000fe40006000000 */
[----:B------:R-:W-:Y:S02]  /*b2f0*/  IABS R5, R5 ;  /* 0x0000000500057213 */ /* 0x000fe40000000000 */
[----:B------:R-:W-:Y:S01]  /*b300*/  ISETP.GT.AND P4, PT, R132, R21, PT ;  /* 0x000000158400720c */ /* 0x000fe20003f84270 */
[----:B------:R-:W-:Y:S01]  /*b310*/  HMMA.16816.F32.BF16 R156, R172, R10, R156 ;  /* 0x0000000aac9c723c */ /* 0x000fe2000004189c */
[----:B------:R-:W-:-:S02]  /*b320*/  IABS R4, R4 ;  /* 0x0000000400047213 */ /* 0x000fc40000000000 */
[----:B------:R-:W-:Y:S02]  /*b330*/  FSEL R190, R190, -INF , !P5 ;  /* 0xff800000bebe7808 */ /* 0x000fe40006800000 */
[----:B------:R-:W-:Y:S02]  /*b340*/  I2FP.F32.S32 R5, R5 ;  /* 0x0000000500057245 */ /* 0x000fe40000201400 */
[----:B------:R-:W-:Y:S02]  /*b350*/  ISETP.GE.AND P5, PT, R21, R197, PT ;  /* 0x000000c51500720c */ /* 0x000fe40003fa6270 */
[----:B------:R-:W-:Y:S01]  /*b360*/  FSEL R165, R16, -INF , !P4 ;  /* 0xff80000010a57808 */ /* 0x000fe20006000000 */
[----:B------:R-:W-:Y:S01]  /*b370*/  FFMA.FTZ R18, R5, -UR6, R18 ;  /* 0x8000000605127c23 */ /* 0x000fe20008010012 */
[----:B------:R-:W-:Y:S01]  /*b380*/  I2FP.F32.S32 R4, R4 ;  /* 0x0000000400047245 */ /* 0x000fe20000201400 */
[----:B------:R-:W-:Y:S01]  /*b390*/  VIADD R5, R0, 0xffffff59 ;  /* 0xffffff5900057836 */ /* 0x000fe20000000000 */
[----:B------:R-:W-:-:S02]  /*b3a0*/  FSEL R165, R165, -INF , !P5 ;  /* 0xff800000a5a57808 */ /* 0x000fc40006800000 */
[----:B------:R-:W-:Y:S01]  /*b3b0*/  ISETP.GT.AND P5, PT, R26, R21, PT ;  /* 0x000000151a00720c */ /* 0x000fe20003fa4270 */
[----:B------:R-:W-:Y:S01]  /*b3c0*/  FFMA.FTZ R17, R4, -UR6, R17 ;  /* 0x8000000604117c23 */ /* 0x000fe20008010011 */
[----:B------:R-:W-:Y:S02]  /*b3d0*/  IADD3 R4, PT, PT, R144, 0xa7, -R25 ;  /* 0x000000a790047810 */ /* 0x000fe40007ffe819 */
[----:B------:R-:W-:Y:S02]  /*b3e0*/  ISETP.GE.AND P4, PT, R21, R196, PT ;  /* 0x000000c41500720c */ /* 0x000fe40003f86270 */
[----:B------:R-:W-:Y:S02]  /*b3f0*/  FSEL R170, R18, -INF , !P5 ;  /* 0xff80000012aa7808 */ /* 0x000fe40006800000 */
[----:B------:R-:W-:Y:S02]  /*b400*/  ISETP.GT.AND P5, PT, R132, R5, PT ;  /* 0x000000058400720c */ /* 0x000fe40003fa4270 */
[----:B------:R-:W-:-:S02]  /*b410*/  IABS R4, R4 ;  /* 0x0000000400047213 */ /* 0x000fc40000000000 */
[----:B------:R-:W-:Y:S02]  /*b420*/  IADD3 R9, PT, PT, R198, 0xa0, -R25 ;  /* 0x000000a0c6097810 */ /* 0x000fe40007ffe819 */
[----:B------:R-:W-:Y:S02]  /*b430*/  FSEL R170, R170, -INF , !P4 ;  /* 0xff800000aaaa7808 */ /* 0x000fe40006000000 */
[----:B------:R-:W-:Y:S02]  /*b440*/  ISETP.GE.AND P4, PT, R5, R197, PT ;  /* 0x000000c50500720c */ /* 0x000fe40003f86270 */
[----:B------:R-:W-:Y:S01]  /*b450*/  FSEL R171, R17, -INF , !P5 ;  /* 0xff80000011ab7808 */ /* 0x000fe20006800000 */
[----:B------:R-:W-:Y:S01]  /*b460*/  VIADD R17, R0, 0xffffff61 ;  /* 0xffffff6100117836 */ /* 0x000fe20000000000 */
[----:B------:R-:W-:Y:S02]  /*b470*/  I2FP.F32.S32 R4, R4 ;  /* 0x0000000400047245 */ /* 0x000fe40000201400 */
[----:B------:R-:W-:-:S02]  /*b480*/  IABS R9, R9 ;  /* 0x0000000900097213 */ /* 0x000fc40000000000 */
[----:B------:R-:W-:Y:S01]  /*b490*/  FSEL R171, R171, -INF , !P4 ;  /* 0xff800000abab7808 */ /* 0x000fe20006000000 */
[----:B------:R-:W-:Y:S01]  /*b4a0*/  FFMA.FTZ R19, R4, -UR6, R19 ;  /* 0x8000000604137c23 */ /* 0x000fe20008010013 */
[----:B------:R-:W-:Y:S02]  /*b4b0*/  ISETP.GE.AND P5, PT, R5, R196, PT ;  /* 0x000000c40500720c */ /* 0x000fe40003fa6270 */
[----:B------:R-:W-:Y:S02]  /*b4c0*/  I2FP.F32.S32 R9, R9 ;  /* 0x0000000900097245 */ /* 0x000fe40000201400 */
[----:B------:R-:W-:Y:S02]  /*b4d0*/  ISETP.GT.AND P4, PT, R26, R5, PT ;  /* 0x000000051a00720c */ /* 0x000fe40003f84270 */
[----:B------:R1:W2:Y:S01]  /*b4e0*/  LDSM.16.M88.4 R4, [R3+0x11800] ;  /* 0x011800000304783b */ /* 0x0002a20000000200 */
[----:B------:R-:W-:Y:S01]  /*b4f0*/  FFMA.FTZ R136, R9, -UR6, R136 ;  /* 0x8000000609887c23 */ /* 0x000fe20008010088 */
[----:B------:R-:W-:Y:S01]  /*b500*/  VIADD R9, R0, 0xffffff60 ;  /* 0xffffff6000097836 */ /* 0x000fe20000000000 */
[----:B------:R-:W-:-:S02]  /*b510*/  FSEL R19, R19, -INF , !P4 ;  /* 0xff80000013137808 */ /* 0x000fc40006000000 */
[----:B------:R-:W-:Y:S02]  /*b520*/  IADD3 R8, PT, PT, R144, 0xa0, -R25 ;  /* 0x000000a090087810 */ /* 0x000fe40007ffe819 */
[----:B------:R-:W-:Y:S02]  /*b530*/  ISETP.GT.AND P4, PT, R132, R9, PT ;  /* 0x000000098400720c */ /* 0x000fe40003f84270 */
[----:B------:R-:W-:Y:S02]  /*b540*/  FSEL R188, R19, -INF , !P5 ;  /* 0xff80000013bc7808 */ /* 0x000fe40006800000 */
[C---:B------:R-:W-:Y:S02]  /*b550*/  ISETP.GE.AND P5, PT, R9.reuse, R197, PT ;  /* 0x000000c50900720c */ /* 0x040fe40003fa6270 */
[----:B------:R-:W-:Y:S02]  /*b560*/  FSEL R141, R136, -INF , !P4 ;  /* 0xff800000888d7808 */ /* 0x000fe40006000000 */
[----:B------:R-:W-:-:S02]  /*b570*/  ISETP.GE.AND P4, PT, R9, R196, PT ;  /* 0x000000c40900720c */ /* 0x000fc40003f86270 */
[----:B------:R-:W-:Y:S02]  /*b580*/  FSEL R141, R141, -INF , !P5 ;  /* 0xff8000008d8d7808 */ /* 0x000fe40006800000 */
[----:B------:R-:W-:Y:S02]  /*b590*/  ISETP.GT.AND P5, PT, R26, R9, PT ;  /* 0x000000091a00720c */ /* 0x000fe40003fa4270 */
[----:B------:R-:W-:Y:S02]  /*b5a0*/  IADD3 R16, PT, PT, R198, 0x9f, -R25 ;  /* 0x0000009fc6107810 */ /* 0x000fe40007ffe819 */
[----:B-1----:R-:W-:Y:S02]  /*b5b0*/  IABS R3, R8 ;  /* 0x0000000800037213 */ /* 0x002fe40000000000 */
[----:B------:R1:W3:Y:S01]  /*b5c0*/  LDSM.16.M88.4 R8, [R183+0x11800] ;  /* 0x01180000b708783b */ /* 0x0002e20000000200 */
[----:B------:R-:W-:Y:S01]  /*b5d0*/  IABS R16, R16 ;  /* 0x0000001000107213 */ /* 0x000fe20000000000 */
[----:B------:R-:W-:-:S04]  /*b5e0*/  DEPBAR.LE SB0, 0x0 ;  /* 0x000080000000791a */ /* 0x000fc80000000000 */
[----:B------:R-:W-:Y:S02]  /*b5f0*/  I2FP.F32.S32 R16, R16 ;  /* 0x0000001000107245 */ /* 0x000fe40000201400 */
[----:B------:R-:W-:Y:S02]  /*b600*/  I2FP.F32.S32 R3, R3 ;  /* 0x0000000300037245 */ /* 0x000fe40000201400 */
[----:B------:R-:W-:Y:S01]  /*b610*/  IADD3 R18, PT, PT, R198, 0x98, -R25 ;  /* 0x00000098c6127810 */ /* 0x000fe20007ffe819 */
[----:B------:R-:W-:Y:S01]  /*b620*/  FFMA.FTZ R137, R16, -UR6, R137 ;  /* 0x8000000610897c23 */ /* 0x000fe20008010089 */
[----:B------:R-:W-:Y:S01]  /*b630*/  IADD3 R16, PT, PT, R144, 0x9f, -R25 ;  /* 0x0000009f90107810 */ /* 0x000fe20007ffe819 */
[----:B------:R-:W-:Y:S01]  /*b640*/  FFMA.FTZ R3, R3, -UR6, R138 ;  /* 0x8000000603037c23 */ /* 0x000fe2000801008a */
[----:B--2---:R-:W-:Y:S02]  /*b650*/  HMMA.16816.F32.BF16 R152, R12, R4, R152 ;  /* 0x000000040c98723c */ /* 0x004fe40000041898 */
[----:B------:R-:W-:Y:S01]  /*b660*/  IABS R16, R16 ;  /* 0x0000001000107213 */ /* 0x000fe20000000000 */
[----:B------:R-:W-:Y:S01]  /*b670*/  VIADD R5, R0, 0xffffff68 ;  /* 0xffffff6800057836 */ /* 0x000fe20000000000 */
[----:B------:R-:W-:Y:S01]  /*b680*/  FSEL R140, R3, -INF , !P5 ;  /* 0xff800000038c7808 */ /* 0x000fe20006800000 */
[----:B------:R-:W-:Y:S01]  /*b690*/  BAR.SYNC.DEFER_BLOCKING 0x0 ;  /* 0x0000000000007b1d */ /* 0x000fe20000010000 */
[----:B------:R-:W-:-:S02]  /*b6a0*/  ISETP.GT.AND P5, PT, R132, R17, PT ;  /* 0x000000118400720c */ /* 0x000fc40003fa4270 */
[----:B------:R-:W-:Y:S01]  /*b6b0*/  IABS R3, R18 ;  /* 0x0000001200037213 */ /* 0x000fe20000000000 */
[----:B------:R-:W-:Y:S01]  /*b6c0*/  HMMA.16816.F32.BF16 R148, R12, R6, R148 ;  /* 0x000000060c94723c */ /* 0x000fe20000041894 */
[----:B------:R-:W-:Y:S02]  /*b6d0*/  FSEL R140, R140, -INF , !P4 ;  /* 0xff8000008c8c7808 */ /* 0x000fe40006000000 */
[----:B------:R-:W-:Y:S02]  /*b6e0*/  I2FP.F32.S32 R16, R16 ;  /* 0x0000001000107245 */ /* 0x000fe40000201400 */
[----:B------:R-:W-:Y:S02]  /*b6f0*/  ISETP.GE.AND P4, PT, R17, R197, PT ;  /* 0x000000c51100720c */ /* 0x000fe40003f86270 */
[----:B-1----:R-:W-:Y:S01]  /*b700*/  FSEL R183, R137, -INF , !P5 ;  /* 0xff80000089b77808 */ /* 0x002fe20006800000 */
[----:B------:R-:W-:Y:S01]  /*b710*/  FFMA.FTZ R16, R16, -UR6, R139 ;  /* 0x8000000610107c23 */ /* 0x000fe2000801008b */
[----:B------:R-:W-:-:S02]  /*b720*/  I2FP.F32.S32 R3, R3 ;  /* 0x0000000300037245 */ /* 0x000fc40000201400 */
[----:B------:R-:W-:Y:S02]  /*b730*/  FSEL R183, R183, -INF , !P4 ;  /* 0xff800000b7b77808 */ /* 0x000fe40006000000 */
[----:B------:R-:W-:Y:S01]  /*b740*/  ISETP.GT.AND P4, PT, R26, R17, PT ;  /* 0x000000111a00720c */ /* 0x000fe20003f84270 */
[----:B------:R-:W-:Y:S01]  /*b750*/  FFMA.FTZ R143, R3, -UR6, R156 ;  /* 0x80000006038f7c23 */ /* 0x000fe2000801009c */
[--C-:B------:R-:W-:Y:S02]  /*b760*/  IADD3 R3, PT, PT, R144, 0x98, -R25.reuse ;  /* 0x0000009890037810 */ /* 0x100fe40007ffe819 */
[----:B------:R-:W-:Y:S01]  /*b770*/  IADD3 R4, PT, PT, R198, 0x97, -R25 ;  /* 0x00000097c6047810 */ /* 0x000fe20007ffe819 */
[----:B---3--:R-:W-:Y:S01]  /*b780*/  HMMA.16816.F32.BF16 R152, R172, R8, R152 ;  /* 0x00000008ac98723c */ /* 0x008fe20000041898 */
[----:B------:R-:W-:Y:S02]  /*b790*/  ISETP.GE.AND P5, PT, R17, R196, PT ;  /* 0x000000c41100720c */ /* 0x000fe40003fa6270 */
[----:B------:R-:W-:-:S02]  /*b7a0*/  FSEL R142, R16, -INF , !P4 ;  /* 0xff800000108e7808 */ /* 0x000fc40006000000 */
[----:B------:R-:W-:Y:S02]  /*b7b0*/  ISETP.GT.AND P4, PT, R132, R5, PT ;  /* 0x000000058400720c */ /* 0x000fe40003f84270 */
[----:B------:R-:W-:Y:S01]  /*b7c0*/  IABS R3, R3 ;  /* 0x0000000300037213 */ /* 0x000fe20000000000 */
[----:B------:R-:W-:Y:S01]  /*b7d0*/  HMMA.16816.F32.BF16 R148, R172, R10, R148 ;  /* 0x0000000aac94723c */ /* 0x000fe20000041894 */
[----:B------:R-:W-:Y:S02]  /*b7e0*/  IABS R4, R4 ;  /* 0x0000000400047213 */ /* 0x000fe40000000000 */
[----:B------:R-:W-:Y:S02]  /*b7f0*/  FSEL R142, R142, -INF , !P5 ;  /* 0xff8000008e8e7808 */ /* 0x000fe40006800000 */
[----:B------:R-:W-:Y:S02]  /*b800*/  ISETP.GE.AND P5, PT, R5, R197, PT ;  /* 0x000000c50500720c */ /* 0x000fe40003fa6270 */
[----:B------:R-:W-:-:S02]  /*b810*/  FSEL R143, R143, -INF , !P4 ;  /* 0xff8000008f8f7808 */ /* 0x000fc40006000000 */
[----:B------:R-:W-:Y:S02]  /*b820*/  I2FP.F32.S32 R3, R3 ;  /* 0x0000000300037245 */ /* 0x000fe40000201400 */
        /* <DEDUP_REMOVED lines=8> */
[----:B------:R-:W-:Y:S02]  /*b8b0*/  IADD3 R8, PT, PT, R198, 0x90, -R25 ;  /* 0x00000090c6087810 */ /* 0x000fe40007ffe819 */
[----:B------:R-:W-:Y:S02]  /*b8c0*/  FSEL R184, R3, -INF , !P5 ;  /* 0xff80000003b87808 */ /* 0x000fe40006800000 */
[----:B------:R-:W-:Y:S02]  /*b8d0*/  ISETP.GT.AND P5, PT, R132, R5, PT ;  /* 0x000000058400720c */ /* 0x000fe40003fa4270 */
[----:B------:R-:W-:Y:S02]  /*b8e0*/  IABS R4, R4 ;  /* 0x0000000400047213 */ /* 0x000fe40000000000 */
[----:B------:R-:W-:Y:S02]  /*b8f0*/  IABS R3, R8 ;  /* 0x0000000800037213 */ /* 0x000fe40000000000 */
[----:B------:R-:W-:-:S02]  /*b900*/  FSEL R184, R184, -INF , !P4 ;  /* 0xff800000b8b87808 */ /* 0x000fc40006000000 */
[----:B------:R-:W-:Y:S02]  /*b910*/  ISETP.GE.AND P4, PT, R5, R197, PT ;  /* 0x000000c50500720c */ /* 0x000fe40003f86270 */
[----:B------:R-:W-:Y:S02]  /*b920*/  FSEL R185, R157, -INF , !P5 ;  /* 0xff8000009db97808 */ /* 0x000fe40006800000 */
        /* <DEDUP_REMOVED lines=10> */
[----:B------:R-:W-:Y:S02]  /*b9d0*/  ISETP.GT.AND P4, PT, R132, R5, PT ;  /* 0x000000058400720c */ /* 0x000fe40003f84270 */
[----:B------:R-:W-:Y:S02]  /*b9e0*/  IABS R3, R3 ;  /* 0x0000000300037213 */ /* 0x000fe40000000000 */
[----:B------:R-:W-:Y:S02]  /*b9f0*/  IADD3 R6, PT, PT, R198, 0x8f, -R25 ;  /* 0x0000008fc6067810 */ /* 0x000fe40007ffe819 */
[----:B------:R-:W-:Y:S02]  /*ba00*/  FSEL R186, R186, -INF , !P5 ;  /* 0xff800000baba7808 */ /* 0x000fe40006800000 */
[----:B------:R-:W-:-:S02]  /*ba10*/  ISETP.GE.AND P5, PT, R5, R197, PT ;  /* 0x000000c50500720c */ /* 0x000fc40003fa6270 */
[----:B------:R-:W-:Y:S02]  /*ba20*/  FSEL R161, R152, -INF , !P4 ;  /* 0xff80000098a17808 */ /* 0x000fe40006000000 */
[----:B------:R-:W-:Y:S02]  /*ba30*/  I2FP.F32.S32 R3, R3 ;  /* 0x0000000300037245 */ /* 0x000fe40000201400 */
[----:B------:R-:W-:Y:S02]  /*ba40*/  IABS R4, R6 ;  /* 0x0000000600047213 */ /* 0x000fe40000000000 */
[----:B------:R-:W-:Y:S01]  /*ba50*/  FSEL R161, R161, -INF , !P5 ;  /* 0xff800000a1a17808 */ /* 0x000fe20006800000 */
[----:B------:R-:W-:Y:S01]  /*ba60*/  FFMA.FTZ R154, R3, -UR6, R154 ;  /* 0x80000006039a7c23 */ /* 0x000fe2000801009a */
[----:B------:R-:W-:Y:S02]  /*ba70*/  ISETP.GE.AND P4, PT, R5, R196, PT ;  /* 0x000000c40500720c */ /* 0x000fe40003f86270 */
[----:B------:R-:W-:-:S02]  /*ba80*/  I2FP.F32.S32 R4, R4 ;  /* 0x0000000400047245 */ /* 0x000fc40000201400 */
[----:B------:R-:W-:Y:S01]  /*ba90*/  ISETP.GT.AND P5, PT, R26, R5, PT ;  /* 0x000000051a00720c */ /* 0x000fe20003fa4270 */
[----:B------:R-:W-:Y:S01]  /*baa0*/  VIADD R5, R0, 0xffffff71 ;  /* 0xffffff7100057836 */ /* 0x000fe20000000000 */
[----:B------:R-:W-:Y:S01]  /*bab0*/  IADD3 R6, PT, PT, R144, 0x8f, -R25 ;  /* 0x0000008f90067810 */ /* 0x000fe20007ffe819 */
[----:B------:R-:W-:Y:S01]  /*bac0*/  FFMA.FTZ R4, R4, -UR6, R153 ;  /* 0x8000000604047c23 */ /* 0x000fe20008010099 */
[----:B------:R-:W-:Y:S02]  /*bad0*/  FSEL R146, R154, -INF , !P5 ;  /* 0xff8000009a927808 */ /* 0x000fe40006800000 */
[----:B------:R-:W-:Y:S02]  /*bae0*/  IABS R6, R6 ;  /* 0x0000000600067213 */ /* 0x000fe40000000000 */
[----:B------:R-:W-:Y:S02]  /*baf0*/  ISETP.GT.AND P5, PT, R132, R5, PT ;  /* 0x000000058400720c */ /* 0x000fe40003fa4270 */
[----:B------:R-:W-:-:S02]  /*bb00*/  IADD3 R3, PT, PT, R144, 0x88, -R25 ;  /* 0x0000008890037810 */ /* 0x000fc40007ffe819 */
[--C-:B------:R-:W-:Y:S02]  /*bb10*/  IADD3 R7, PT, PT, R198, 0x88, -R25.reuse ;  /* 0x00000088c6077810 */ /* 0x100fe40007ffe819 */
[--C-:B------:R-:W-:Y:S02]  /*bb20*/  IADD3 R144, PT, PT, R144, 0x87, -R25.reuse ;  /* 0x0000008790907810 */ /* 0x100fe40007ffe819 */
[----:B------:R-:W-:Y:S02]  /*bb30*/  FSEL R146, R146, -INF , !P4 ;  /* 0xff80000092927808 */ /* 0x000fe40006000000 */
[----:B------:R-:W-:Y:S02]  /*bb40*/  I2FP.F32.S32 R6, R6 ;  /* 0x0000000600067245 */ /* 0x000fe40000201400 */
[----:B------:R-:W-:Y:S02]  /*bb50*/  IADD3 R25, PT, PT, R198, 0x87, -R25 ;  /* 0x00000087c6197810 */ /* 0x000fe40007ffe819 */
[----:B------:R-:W-:Y:S01]  /*bb60*/  ISETP.GE.AND P4, PT, R5, R197, PT ;  /* 0x000000c50500720c */ /* 0x000fe20003f86270 */
[----:B------:R-:W-:Y:S01]  /*bb70*/  FFMA.FTZ R6, R6, -UR6, R155 ;  /* 0x8000000606067c23 */ /* 0x000fe2000801009b */
[----:B------:R-:W-:-:S02]  /*bb80*/  FSEL R4, R4, -INF , !P5 ;  /* 0xff80000004047808 */ /* 0x000fc40006800000 */
[----:B------:R-:W-:Y:S02]  /*bb90*/  IABS R7, R7 ;  /* 0x0000000700077213 */ /* 0x000fe40000000000 */
[----:B------:R-:W-:Y:S02]  /*bba0*/  FSEL R163, R4, -INF , !P4 ;  /* 0xff80000004a37808 */ /* 0x000fe40006000000 */
[----:B------:R-:W-:Y:S02]  /*bbb0*/  IABS R25, R25 ;  /* 0x0000001900197213 */ /* 0x000fe40000000000 */
[----:B------:R-:W-:Y:S02]  /*bbc0*/  ISETP.GT.AND P4, PT, R26, R5, PT ;  /* 0x000000051a00720c */ /* 0x000fe40003f84270 */
[----:B------:R-:W-:Y:S01]  /*bbd0*/  ISETP.GE.AND P5, PT, R5, R196, PT ;  /* 0x000000c40500720c */ /* 0x000fe20003fa6270 */
[C---:B------:R-:W-:Y:S01]  /*bbe0*/  VIADD R5, R0.reuse, 0xffffff78 ;  /* 0xffffff7800057836 */ /* 0x040fe20000000000 */
[----:B------:R-:W-:Y:S01]  /*bbf0*/  IABS R4, R3 ;  /* 0x0000000300047213 */ /* 0x000fe20000000000 */
[----:B------:R-:W-:Y:S01]  /*bc00*/  VIADD R3, R0, 0xffffff79 ;  /* 0xffffff7900037836 */ /* 0x000fe20000000000 */
[----:B------:R-:W-:-:S02]  /*bc10*/  I2FP.F32.S32 R7, R7 ;  /* 0x0000000700077245 */ /* 0x000fc40000201400 */
[----:B------:R-:W-:Y:S02]  /*bc20*/  I2FP.F32.S32 R0, R25 ;  /* 0x0000001900007245 */ /* 0x000fe40000201400 */
[----:B------:R-:W-:Y:S01]  /*bc30*/  FSEL R6, R6, -INF , !P4 ;  /* 0xff80000006067808 */ /* 0x000fe20006000000 */
[----:B------:R-:W-:Y:S01]  /*bc40*/  FFMA.FTZ R7, R7, -UR6, R148 ;  /* 0x8000000607077c23 */ /* 0x000fe20008010094 */
[----:B------:R-:W-:Y:S01]  /*bc50*/  I2FP.F32.S32 R9, R4 ;  /* 0x0000000400097245 */ /* 0x000fe20000201400 */
[----:B------:R-:W-:Y:S01]  /*bc60*/  FFMA.FTZ R0, R0, -UR6, R149 ;  /* 0x8000000600007c23 */ /* 0x000fe20008010095 */
[----:B------:R-:W-:Y:S02]  /*bc70*/  IABS R4, R144 ;  /* 0x0000009000047213 */ /* 0x000fe40000000000 */
[----:B------:R-:W-:Y:S01]  /*bc80*/  ISETP.GT.AND P4, PT, R132, R5, PT ;  /* 0x000000058400720c */ /* 0x000fe20003f84270 */
[----:B------:R-:W-:Y:S01]  /*bc90*/  FFMA.FTZ R9, R9, -UR6, R150 ;  /* 0x8000000609097c23 */ /* 0x000fe20008010096 */
[----:B------:R-:W-:-:S02]  /*bca0*/  FSEL R144, R6, -INF , !P5 ;  /* 0xff80000006907808 */ /* 0x000fc40006800000 */
[----:B------:R-:W-:Y:S02]  /*bcb0*/  ISETP.GT.AND P5, PT, R132, R3, PT ;  /* 0x000000038400720c */ /* 0x000fe40003fa4270 */
[----:B------:R-:W-:Y:S02]  /*bcc0*/  FSEL R7, R7, -INF , !P4 ;  /* 0xff80000007077808 */ /* 0x000fe40006000000 */
[----:B------:R-:W-:Y:S02]  /*bcd0*/  ISETP.GE.AND P4, PT, R5, R197, PT ;  /* 0x000000c50500720c */ /* 0x000fe40003f86270 */
[----:B------:R-:W-:Y:S02]  /*bce0*/  FSEL R0, R0, -INF , !P5 ;  /* 0xff80000000007808 */ /* 0x000fe40006800000 */
[----:B------:R-:W-:Y:S02]  /*bcf0*/  ISETP.GT.AND P5, PT, R26, R5, PT ;  /* 0x000000051a00720c */ /* 0x000fe40003fa4270 */
[----:B------:R-:W-:-:S02]  /*bd00*/  I2FP.F32.S32 R4, R4 ;  /* 0x0000000400047245 */ /* 0x000fc40000201400 */
[----:B------:R-:W-:Y:S02]  /*bd10*/  FSEL R147, R7, -INF , !P4 ;  /* 0xff80000007937808 */ /* 0x000fe40006000000 */
[----:B------:R-:W-:Y:S01]  /*bd20*/  ISETP.GE.AND P4, PT, R5, R196, PT ;  /* 0x000000c40500720c */ /* 0x000fe20003f86270 */
[----:B------:R-:W-:Y:S01]  /*bd30*/  FFMA.FTZ R4, R4, -UR6, R151 ;  /* 0x8000000604047c23 */ /* 0x000fe20008010097 */
        /* <DEDUP_REMOVED lines=57> */
.L_x_613:
[----:B------:R3:W-:Y:S02]  /*c0d0*/  STS.128 [R203+0x11000], RZ ;  /* 0x011000ffcb007388 */ /* 0x0007e40000000c00 */
.L_x_614:
[----:B------:R-:W-:Y:S05]  /*c0e0*/  BSYNC.RECONVERGENT B0 ;  /* 0x0000000000007941 */ /* 0x000fea0003800200 */
.L_x_612:
[----:B------:R-:W0:Y:S02]  /*c0f0*/  LDGDEPBAR ;  /* 0x00000000000079af */ /* 0x000e240000000000 */
.L_x_611:
        /* <DEDUP_REMOVED lines=18> */
[----:B------:R-:W-:Y:S01]  /*c220*/  LEA R158, R176, UR5, 0x1 ;  /* 0x00000005b09e7c11 */ /* 0x000fe2000f8e08ff */
[----:B------:R-:W5:Y:S01]  /*c230*/  SHFL.BFLY PT, R0, R7, 0x2, 0x1f ;  /* 0x0c401f0007007f89 */ /* 0x000f6200000e0000 */
[----:B------:R-:W-:-:S02]  /*c240*/  SEL R153, R2, 0xffffffe0, !P6 ;  /* 0xffffffe002997807 */ /* 0x000fc40007000000 */
[----:B------:R-:W-:Y:S01]  /*c250*/  IADD3 R154, PT, PT, R158, 0x12040, RZ ;  /* 0x000120409e9a7810 */ /* 0x000fe20007ffe0ff */
[----:B------:R-:W1:Y:S01]  /*c260*/  SHFL.BFLY PT, R5, R4, 0x2, 0x1f ;  /* 0x0c401f0004057f89 */ /* 0x000e6200000e0000 */
[----:B------:R-:W-:-:S03]  /*c270*/  IADD3 R155, PT, PT, R153, R158, RZ ;  /* 0x0000009e999b7210 */ /* 0x000fc60007ffe0ff */
[----:B------:R-:W-:Y:S04]  /*c280*/  LDSM.16.MT88.4 R12, [R158+0x12000] ;  /* 0x012000009e0c783b */ /* 0x000fe80000004200 */
[----:B------:R-:W-:Y:S01]  /*c290*/  LDSM.16.MT88.4 R136, [R158+0x12800] ;  /* 0x012800009e88783b */ /* 0x000fe20000004200 */
[----:B-----5:R-:W-:Y:S02]  /*c2a0*/  FMNMX.FTZ R0, R7, R0, !PT ;  /* 0x0000000007007209 */ /* 0x020fe40007810000 */
[----:B-1----:R-:W-:-:S03]  /*c2b0*/  FMNMX.FTZ R5, R4, R5, !PT ;  /* 0x0000000504057209 */ /* 0x002fc60007810000 */
[----:B------:R-:W1:Y:S04]  /*c2c0*/  SHFL.BFLY PT, R3, R0, 0x1, 0x1f ;  /* 0x0c201f0000037f89 */ /* 0x000e6800000e0000 */
[----:B------:R-:W5:Y:S01]  /*c2d0*/  SHFL.BFLY PT, R132, R5, 0x1, 0x1f ;  /* 0x0c201f0005847f89 */ /* 0x000f6200000e0000 */
[----:B-1----:R-:W-:-:S04]  /*c2e0*/  FMNMX.FTZ R3, R0, R3, !PT ;  /* 0x0000000300037209 */ /* 0x002fc80007810000 */
[C---:B------:R-:W-:Y:S01]  /*c2f0*/  FSETP.NEU.FTZ.AND P0, PT, R3.reuse, -INF , PT ;  /* 0xff8000000300780b */ /* 0x040fe20003f1d000 */
[----:B----4-:R-:W-:Y:S01]  /*c300*/  FMUL.FTZ R157, R3, UR4 ;  /* 0x00000004039d7c20 */ /* 0x010fe20008410000 */
[----:B-----5:R-:W-:Y:S02]  /*c310*/  FMNMX.FTZ R132, R5, R132, !PT ;  /* 0x0000008405847209 */ /* 0x020fe40007810000 */
[----:B------:R-:W-:Y:S02]  /*c320*/  FSEL R6, R3, RZ, P0 ;  /* 0x000000ff03067208 */ /* 0x000fe40000000000 */
[C---:B------:R-:W-:Y:S01]  /*c330*/  FSETP.NEU.FTZ.AND P1, PT, R132.reuse, -INF , PT ;  /* 0xff8000008400780b */ /* 0x040fe20003f3d000 */
[C---:B------:R-:W-:Y:S01]  /*c340*/  FMUL.FTZ R162, R132.reuse, UR4 ;  /* 0x0000000484a27c20 */ /* 0x040fe20008410000 */
[----:B------:R-:W-:Y:S01]  /*c350*/  FSEL R157, R157, RZ, P0 ;  /* 0x000000ff9d9d7208 */ /* 0x000fe20000000000 */
[----:B------:R-:W-:Y:S01]  /*c360*/  FADD.FTZ R6, R181, -R6 ;  /* 0x80000006b5067221 */ /* 0x000fe20000010000 */
[----:B------:R-:W-:-:S02]  /*c370*/  FSEL R5, R132, RZ, P1 ;  /* 0x000000ff84057208 */ /* 0x000fc40000800000 */
[----:B------:R-:W-:Y:S01]  /*c380*/  FSEL R162, R162, RZ, P1 ;  /* 0x000000ffa2a27208 */ /* 0x000fe20000800000 */
[----:B------:R-:W-:Y:S01]  /*c390*/  FMUL.FTZ R16, R6, UR4 ;  /* 0x0000000406107c20 */ /* 0x000fe20008410000 */
[--C-:B------:R-:W-:Y:S01]  /*c3a0*/  FFMA.FTZ R0, R28, UR4, -R157.reuse ;  /* 0x000000041c007c23 */ /* 0x100fe2000801089d */
[----:B------:R-:W-:Y:S01]  /*c3b0*/  FFMA.FTZ R149, R30, UR4, -R157 ;  /* 0x000000041e957c23 */ /* 0x000fe2000801089d */
[----:B------:R-:W-:Y:S01]  /*c3c0*/  FADD.FTZ R4, R182, -R5 ;  /* 0x80000005b6047221 */ /* 0x000fe20000010000 */
[----:B------:R1:W4:Y:S01]  /*c3d0*/  MUFU.EX2 R2, R16 ;  /* 0x0000001000027308 */ /* 0x0003220000000800 */
[--C-:B------:R-:W-:Y:S01]  /*c3e0*/  FFMA.FTZ R133, R29, UR4, -R162.reuse ;  /* 0x000000041d857c23 */ /* 0x100fe200080108a2 */
[--C-:B------:R-:W-:Y:S01]  /*c3f0*/  FFMA.FTZ R152, R27, UR4, -R162.reuse ;  /* 0x000000041b987c23 */ /* 0x100fe200080108a2 */
[----:B------:R-:W-:Y:S01]  /*c400*/  FMUL.FTZ R151, R4, UR4 ;  /* 0x0000000404977c20 */ /* 0x000fe20008410000 */
[--C-:B------:R-:W-:Y:S01]  /*c410*/  FFMA.FTZ R135, R33, UR4, -R162.reuse ;  /* 0x0000000421877c23 */ /* 0x100fe200080108a2 */
        /* <DEDUP_REMOVED lines=11> */
[----:B------:R-:W5:Y:S01]  /*c4d0*/  MUFU.EX2 R151, R151 ;  /* 0x0000009700977308 */ /* 0x000f620000000800 */
[----:B-1----:R-:W-:Y:S01]  /*c4e0*/  IADD3 R16, PT, PT, R158, 0x12000, RZ ;  /* 0x000120009e107810 */ /* 0x002fe20007ffe0ff */
[-C--:B----4-:R-:W-:Y:S01]  /*c4f0*/  FMUL.FTZ R34, R106, R2.reuse ;  /* 0x000000026a227220 */ /* 0x090fe20000410000 */
[-C--:B------:R-:W-:Y:S01]  /*c500*/  FMUL.FTZ R35, R107, R2.reuse ;  /* 0x000000026b237220 */ /* 0x080fe20000410000 */
[-C--:B------:R-:W-:Y:S01]  /*c510*/  FMUL.FTZ R26, R114, R2.reuse ;  /* 0x00000002721a7220 */ /* 0x080fe20000410000 */
[----:B------:R-:W-:Y:S01]  /*c520*/  @P2 IADD3 R154, PT, PT, R16, -0x40, RZ ;  /* 0xffffffc0109a2810 */ /* 0x000fe20007ffe0ff */
[-C--:B------:R-:W-:Y:S01]  /*c530*/  FMUL.FTZ R27, R115, R2.reuse ;  /* 0x00000002731b7220 */ /* 0x080fe20000410000 */
[-C--:B------:R-:W-:Y:S01]  /*c540*/  FMUL.FTZ R110, R110, R2.reuse ;  /* 0x000000026e6e7220 */ /* 0x080fe20000410000 */
[----:B------:R-:W1:Y:S01]  /*c550*/  MUFU.EX2 R135, R135 ;  /* 0x0000008700877308 */ /* 0x000e620000000800 */
[----:B------:R-:W-:Y:S01]  /*c560*/  FMUL.FTZ R111, R111, R2 ;  /* 0x000000026f6f7220 */ /* 0x000fe20000410000 */
[----:B------:R-:W4:Y:S01]  /*c570*/  LDSM.16.MT88.4 R28, [R154] ;  /* 0x000000009a1c783b */ /* 0x000f220000004200 */
[----:B------:R-:W-:Y:S01]  /*c580*/  IADD3 R153, PT, PT, R153, R154, RZ ;  /* 0x0000009a99997210 */ /* 0x000fe20007ffe0ff */
[-C--:B------:R-:W-:Y:S01]  /*c590*/  FMUL.FTZ R46, R46, R2.reuse ;  /* 0x000000022e2e7220 */ /* 0x080fe20000410000 */
[-C--:B------:R-:W-:Y:S01]  /*c5a0*/  FMUL.FTZ R47, R47, R2.reuse ;  /* 0x000000022f2f7220 */ /* 0x080fe20000410000 */
[-C--:B------:R-:W-:Y:S01]  /*c5b0*/  FMUL.FTZ R50, R50, R2.reuse ;  /* 0x0000000232327220 */ /* 0x080fe20000410000 */
[----:B------:R-:W-:Y:S01]  /*c5c0*/  FMUL.FTZ R51, R51, R2 ;  /* 0x0000000233337220 */ /* 0x000fe20000410000 */
[----:B------:R-:W-:Y:S01]  /*c5d0*/  MUFU.EX2 R148, R148 ;  /* 0x0000009400947308 */ /* 0x000fe20000000800 */
[-C--:B-----5:R-:W-:Y:S01]  /*c5e0*/  FMUL.FTZ R32, R104, R151.reuse ;  /* 0x0000009768207220 */ /* 0x0a0fe20000410000 */
[-C--:B------:R-:W-:Y:S01]  /*c5f0*/  FMUL.FTZ R33, R105, R151.reuse ;  /* 0x0000009769217220 */ /* 0x080fe20000410000 */
[-C--:B------:R-:W-:Y:S01]  /*c600*/  FMUL.FTZ R24, R112, R151.reuse ;  /* 0x0000009770187220 */ /* 0x080fe20000410000 */
[-C--:B------:R-:W-:Y:S01]  /*c610*/  FMUL.FTZ R25, R113, R151.reuse ;  /* 0x0000009771197220 */ /* 0x080fe20000410000 */
[----:B------:R-:W5:Y:S01]  /*c620*/  LDSM.16.MT88.4 R104, [R155+0x14000] ;  /* 0x014000009b68783b */ /* 0x000f620000004200 */
[-C--:B------:R-:W-:Y:S01]  /*c630*/  FMUL.FTZ R108, R108, R151.reuse ;  /* 0x000000976c6c7220 */ /* 0x080fe20000410000 */
[-C--:B------:R-:W-:Y:S01]  /*c640*/  FMUL.FTZ R109, R109, R151.reuse ;  /* 0x000000976d6d7220 */ /* 0x080fe20000410000 */
[----:B------:R-:W2:Y:S01]  /*c650*/  MUFU.EX2 R133, R133 ;  /* 0x0000008500857308 */ /* 0x000ea20000000800 */
        /* <DEDUP_REMOVED lines=15> */
[----:B------:R-:W3:Y:S01]  /*c750*/  MUFU.EX2 R0, R0 ;  /* 0x0000000000007308 */ /* 0x000ee20000000800 */
[----:B--2---:R-:W-:Y:S01]  /*c760*/  F2FP.BF16.F32.PACK_AB R6, R133, R148 ;  /* 0x000000948506723e */ /* 0x004fe200000010ff */
        /* <DEDUP_REMOVED lines=12> */
[----:B------:R-:W-:Y:S01]  /*c830*/  FMUL.FTZ R63, R63, R2 ;  /* 0x000000023f3f7220 */ /* 0x000fe20000410000 */
[-C--:B------:R-:W-:Y:S01]  /*c840*/  FMUL.FTZ R64, R64, R151.reuse ;  /* 0x0000009740407220 */ /* 0x080fe20000410000 */
[----:B------:R-:W2:Y:S01]  /*c850*/  MUFU.EX2 R150, R150 ;  /* 0x0000009600967308 */ /* 0x000ea20000000800 */
[----:B---3--:R-:W-:Y:S01]  /*c860*/  F2FP.BF16.F32.PACK_AB R5, R0, R134 ;  /* 0x000000860005723e */ /* 0x008fe200000010ff */
[-C--:B------:R-:W-:Y:S01]  /*c870*/  FMUL.FTZ R65, R65, R151.reuse ;  /* 0x0000009741417220 */ /* 0x080fe20000410000 */
[-C--:B------:R-:W-:Y:S01]  /*c880*/  FMUL.FTZ R66, R66, R2.reuse ;  /* 0x0000000242427220 */ /* 0x080fe20000410000 */
[-C--:B------:R-:W-:Y:S01]  /*c890*/  FMUL.FTZ R67, R67, R2.reuse ;  /* 0x0000000243437220 */ /* 0x080fe20000410000 */
[----:B------:R-:W-:Y:S01]  /*c8a0*/  LDSM.16.MT88.4 R120, [R153] ;  /* 0x000000009978783b */ /* 0x000fe20000004200 */
        /* <DEDUP_REMOVED lines=10> */
[-C--:B------:R-:W-:Y:S01]  /*c950*/  FMUL.FTZ R102, R102, R2.reuse ;  /* 0x0000000266667220 */ /* 0x080fe20000410000 */
[----:B--2---:R-:W-:Y:S01]  /*c960*/  F2FP.BF16.F32.PACK_AB R7, R150, R149 ;  /* 0x000000959607723e */ /* 0x004fe200000010ff */
[-C--:B------:R-:W-:Y:S01]  /*c970*/  FMUL.FTZ R103, R103, R2.reuse ;  /* 0x0000000267677220 */ /* 0x080fe20000410000 */
[-C--:B------:R-:W-:Y:S01]  /*c980*/  FMUL.FTZ R36, R36, R151.reuse ;  /* 0x0000009724247220 */ /* 0x080fe20000410000 */
[-C--:B------:R-:W-:Y:S01]  /*c990*/  FMUL.FTZ R37, R37, R151.reuse ;  /* 0x0000009725257220 */ /* 0x080fe20000410000 */
[-C--:B------:R-:W-:Y:S01]  /*c9a0*/  FMUL.FTZ R38, R38, R2.reuse ;  /* 0x0000000226267220 */ /* 0x080fe20000410000 */
[-C--:B------:R-:W-:Y:S01]  /*c9b0*/  FMUL.FTZ R39, R39, R2.reuse ;  /* 0x0000000227277220 */ /* 0x080fe20000410000 */
[-C--:B------:R-:W-:Y:S01]  /*c9c0*/  FMUL.FTZ R40, R40, R151.reuse ;  /* 0x0000009728287220 */ /* 0x080fe20000410000 */
[C---:B----4-:R-:W-:Y:S01]  /*c9d0*/  HMMA.16816.F32.BF16 R24, R4.reuse, R28, R24 ;  /* 0x0000001c0418723c */ /* 0x050fe20000041818 */
        /* <DEDUP_REMOVED lines=22> */
[--C-:B------:R-:W-:Y:S01]  /*cb40*/  FFMA.FTZ R170, R170, UR4, -R157.reuse ;  /* 0x00000004aaaa7c23 */ /* 0x100fe2000801089d */
[C---:B------:R-:W-:Y:S01]  /*cb50*/  HMMA.16816.F32.BF16 R48, R4.reuse, R106, R48 ;  /* 0x0000006a0430723c */ /* 0x040fe20000041830 */
[----:B------:R-:W3:Y:S01]  /*cb60*/  LDSM.16.MT88.4 R104, [R158+0x16000] ;  /* 0x016000009e68783b */ /* 0x000ee20000004200 */
[--C-:B------:R-:W-:Y:S01]  /*cb70*/  FFMA.FTZ R173, R188, UR4, -R157.reuse ;  /* 0x00000004bcad7c23 */ /* 0x100fe2000801089d */
[----:B------:R-:W-:Y:S01]  /*cb80*/  MUFU.EX2 R159, R159 ;  /* 0x0000009f009f7308 */ /* 0x000fe20000000800 */
[-C--:B------:R-:W-:Y:S01]  /*cb90*/  FMUL.FTZ R8, R128, R151.reuse ;  /* 0x0000009780087220 */ /* 0x080fe20000410000 */
[-C--:B------:R-:W-:Y:S01]  /*cba0*/  FMUL.FTZ R9, R129, R151.reuse ;  /* 0x0000009781097220 */ /* 0x080fe20000410000 */
[-C--:B------:R-:W-:Y:S01]  /*cbb0*/  FMUL.FTZ R10, R130, R2.reuse ;  /* 0x00000002820a7220 */ /* 0x080fe20000410000 */
[-C--:B------:R-:W-:Y:S01]  /*cbc0*/  FMUL.FTZ R11, R131, R2.reuse ;  /* 0x00000002830b7220 */ /* 0x080fe20000410000 */
[C---:B------:R-:W-:Y:S01]  /*cbd0*/  HMMA.16816.F32.BF16 R16, R4.reuse, R20, R16 ;  /* 0x000000140410723c */ /* 0x040fe20000041810 */
[-C--:B------:R-:W-:Y:S01]  /*cbe0*/  FMUL.FTZ R124, R124, R151.reuse ;  /* 0x000000977c7c7220 */ /* 0x080fe20000410000 */
[-C--:B------:R-:W-:Y:S01]  /*cbf0*/  FMUL.FTZ R125, R125, R151.reuse ;  /* 0x000000977d7d7220 */ /* 0x080fe20000410000 */
[----:B------:R-:W4:Y:S01]  /*cc00*/  MUFU.EX2 R164, R164 ;  /* 0x000000a400a47308 */ /* 0x000f220000000800 */
[-C--:B------:R-:W-:Y:S01]  /*cc10*/  FMUL.FTZ R126, R126, R2.reuse ;  /* 0x000000027e7e7220 */ /* 0x080fe20000410000 */
[-C--:B------:R-:W-:Y:S01]  /*cc20*/  FMUL.FTZ R127, R127, R2.reuse ;  /* 0x000000027f7f7220 */ /* 0x080fe20000410000 */
[-C--:B------:R-:W-:Y:S01]  /*cc30*/  FMUL.FTZ R92, R92, R151.reuse ;  /* 0x000000975c5c7220 */ /* 0x080fe20000410000 */
[-C--:B------:R-:W-:Y:S01]  /*cc40*/  FMUL.FTZ R93, R93, R151.reuse ;  /* 0x000000975d5d7220 */ /* 0x080fe20000410000 */
[C---:B------:R-:W-:Y:S01]  /*cc50*/  HMMA.16816.F32.BF16 R20, R4.reuse, R22, R116 ;  /* 0x000000160414723c */ /* 0x040fe20000041874 */
[----:B------:R-:W5:Y:S01]  /*cc60*/  LDSM.16.MT88.4 R116, [R158+0x14000] ;  /* 0x014000009e74783b */ /* 0x000f620000004200 */
[-C--:B------:R-:W-:Y:S01]  /*cc70*/  FMUL.FTZ R94, R94, R2.reuse ;  /* 0x000000025e5e7220 */ /* 0x080fe20000410000 */
[----:B------:R-:W-:Y:S01]  /*cc80*/  MUFU.EX2 R165, R165 ;  /* 0x000000a500a57308 */ /* 0x000fe20000000800 */
[-C--:B------:R-:W-:Y:S01]  /*cc90*/  FMUL.FTZ R95, R95, R2.reuse ;  /* 0x000000025f5f7220 */ /* 0x080fe20000410000 */
[-C--:B------:R-:W-:Y:S01]  /*cca0*/  FMUL.FTZ R96, R96, R151.reuse ;  /* 0x0000009760607220 */ /* 0x080fe20000410000 */
[-C--:B------:R-:W-:Y:S01]  /*ccb0*/  FMUL.FTZ R97, R97, R151.reuse ;  /* 0x0000009761617220 */ /* 0x080fe20000410000 */
[-C--:B------:R-:W-:Y:S01]  /*ccc0*/  FMUL.FTZ R98, R98, R2.reuse ;  /* 0x0000000262627220 */ /* 0x080fe20000410000 */
[C---:B-1----:R-:W-:Y:S01]  /*ccd0*/  HMMA.16816.F32.BF16 R52, R4.reuse, R112, R52 ;  /* 0x000000700434723c */ /* 0x042fe20000041834 */
[-C--:B------:R-:W-:Y:S01]  /*cce0*/  FMUL.FTZ R99, R99, R2.reuse ;  /* 0x0000000263637220 */ /* 0x080fe20000410000 */
[----:B------:R-:W-:Y:S01]  /*ccf0*/  LDSM.16.MT88.4 R128, [R154+0x800] ;  /* 0x000800009a80783b */ /* 0x000fe20000004200 */
[----:B------:R-:W-:Y:S01]  /*cd00*/  MUFU.EX2 R166, R166 ;  /* 0x000000a600a67308 */ /* 0x000fe20000000800 */
[--C-:B------:R-:W-:Y:S01]  /*cd10*/  FFMA.FTZ R175, R183, UR4, -R162.reuse ;  /* 0x00000004b7af7c23 */ /* 0x100fe200080108a2 */
[--C-:B------:R-:W-:Y:S01]  /*cd20*/  FFMA.FTZ R181, R185, UR4, -R162.reuse ;  /* 0x00000004b9b57c23 */ /* 0x100fe200080108a2 */
[--C-:B------:R-:W-:Y:S01]  /*cd30*/  FFMA.FTZ R172, R141, UR4, -R162.reuse ;  /* 0x000000048dac7c23 */ /* 0x100fe200080108a2 */
[--C-:B------:R-:W-:Y:S01]  /*cd40*/  FFMA.FTZ R174, R143, UR4, -R162.reuse ;  /* 0x000000048fae7c23 */ /* 0x100fe200080108a2 */
[C---:B------:R-:W-:Y:S01]  /*cd50*/  HMMA.16816.F32.BF16 R56, R4.reuse, R114, R56 ;  /* 0x000000720438723c */ /* 0x040fe20000041838 */
[----:B------:R-:W1:Y:S01]  /*cd60*/  LDSM.16.MT88.4 R112, [R155+0x16000] ;  /* 0x016000009b70783b */ /* 0x000e620000004200 */
[--C-:B------:R-:W-:Y:S01]  /*cd70*/  FFMA.FTZ R176, R140, UR4, -R157.reuse ;  /* 0x000000048cb07c23 */ /* 0x100fe2000801089d */
[----:B------:R-:W-:Y:S01]  /*cd80*/  MUFU.EX2 R168, R168 ;  /* 0x000000a800a87308 */ /* 0x000fe20000000800 */
[--C-:B------:R-:W-:Y:S01]  /*cd90*/  FFMA.FTZ R183, R142, UR4, -R157.reuse ;  /* 0x000000048eb77c23 */ /* 0x100fe2000801089d */
[--C-:B------:R-:W-:Y:S01]  /*cda0*/  FFMA.FTZ R182, R184, UR4, -R157.reuse ;  /* 0x00000004b8b67c23 */ /* 0x100fe2000801089d */
[--C-:B------:R-:W-:Y:S01]  /*cdb0*/  FFMA.FTZ R185, R186, UR4, -R157.reuse ;  /* 0x00000004bab97c23 */ /* 0x100fe2000801089d */
[----:B------:R-:W-:Y:S01]  /*cdc0*/  LDSM.16.MT88.4 R140, [R158+0x13000] ;  /* 0x013000009e8c783b */ /* 0x000fe20000004200 */
[C---:B--2---:R-:W-:Y:S01]  /*cdd0*/  HMMA.16816.F32.BF16 R60, R4.reuse, R108, R60 ;  /* 0x0000006c043c723c */ /* 0x044fe2000004183c */
[--C-:B------:R-:W-:Y:S01]  /*cde0*/  FFMA.FTZ R184, R163, UR4, -R162.reuse ;  /* 0x00000004a3b87c23 */ /* 0x100fe200080108a2 */
[--C-:B------:R-:W-:Y:S01]  /*cdf0*/  FFMA.FTZ R161, R161, UR4, -R162.reuse ;  /* 0x00000004a1a17c23 */ /* 0x100fe200080108a2 */
[----:B------:R-:W2:Y:S01]  /*ce00*/  MUFU.EX2 R171, R171 ;  /* 0x000000ab00ab7308 */ /* 0x000ea20000000800 */
[--C-:B------:R-:W-:Y:S01]  /*ce10*/  FFMA.FTZ R163, R147, UR4, -R162.reuse ;  /* 0x0000000493a37c23 */ /* 0x100fe200080108a2 */
[--C-:B------:R-:W-:Y:S01]  /*ce20*/  FFMA.FTZ R186, R146, UR4, -R157.reuse ;  /* 0x0000000492ba7c23 */ /* 0x100fe2000801089d */
[--C-:B------:R-:W-:Y:S01]  /*ce30*/  FFMA.FTZ R187, R144, UR4, -R157.reuse ;  /* 0x0000000490bb7c23 */ /* 0x100fe2000801089d */
[--C-:B------:R-:W-:Y:S01]  /*ce40*/  FFMA.FTZ R160, R160, UR4, -R157.reuse ;  /* 0x00000004a0a07c23 */ /* 0x100fe2000801089d */
[C---:B------:R-:W-:Y:S01]  /*ce50*/  HMMA.16816.F32.BF16 R64, R4.reuse, R110, R64 ;  /* 0x0000006e0440723c */ /* 0x040fe20000041840 */
[----:B------:R-:W4:Y:S01]  /*ce60*/  LDSM.16.MT88.4 R108, [R154+0x4000] ;  /* 0x004000009a6c783b */ /* 0x000f220000004200 */
[----:B------:R-:W-:Y:S01]  /*ce70*/  FFMA.FTZ R162, R145, UR4, -R162 ;  /* 0x0000000491a27c23 */ /* 0x000fe200080108a2 */
[----:B------:R-:W-:Y:S01]  /*ce80*/  MUFU.EX2 R170, R170 ;  /* 0x000000aa00aa7308 */ /* 0x000fe20000000800 */
[----:B------:R-:W-:Y:S01]  /*ce90*/  FFMA.FTZ R157, R156, UR4, -R157 ;  /* 0x000000049c9d7c23 */ /* 0x000fe2000801089d */
[----:B------:R-:W-:Y:S01]  /*cea0*/  FFMA.FTZ R152, R207, R151, R152 ;  /* 0x00000097cf987223 */ /* 0x000fe20000010098 */
[----:B------:R-:W-:Y:S01]  /*ceb0*/  FFMA.FTZ R205, R205, R2, R134 ;  /* 0x00000002cdcd7223 */ /* 0x000fe20000010086 */
[----:B------:R-:W-:Y:S01]  /*cec0*/  LDSM.16.MT88.4 R144, [R158+0x15800] ;  /* 0x015800009e90783b */ /* 0x000fe20000004200 */
[----:B---3--:R-:W-:Y:S01]  /*ced0*/  HMMA.16816.F32.BF16 R68, R4, R104, R68 ;  /* 0x000000680444723c */ /* 0x008fe20000041844 */
[----:B------:R-:W-:Y:S01]  /*cee0*/  FADD.FTZ R135, R135, R152 ;  /* 0x0000009887877221 */ /* 0x000fe20000010000 */
[----:B------:R-:W-:Y:S01]  /*cef0*/  FADD.FTZ R0, R0, R205 ;  /* 0x000000cd00007221 */ /* 0x000fe20000010000 */
[----:B------:R-:W3:Y:S02]  /*cf00*/  MUFU.EX2 R173, R173 ;  /* 0x000000ad00ad7308 */ /* 0x000ee40000000800 */
[----:B------:R-:W-:-:S03]  /*cf10*/  FADD.FTZ R148, R148, R135 ;  /* 0x0000008794947221 */ /* 0x000fc60000010000 */
[C---:B------:R-:W-:Y:S01]  /*cf20*/  HMMA.16816.F32.BF16 R72, R4.reuse, R106, R72 ;  /* 0x0000006a0448723c */ /* 0x040fe20000041848 */
[----:B------:R-:W2:Y:S01]  /*cf30*/  LDSM.16.MT88.4 R104, [R153+0x4000] ;  /* 0x004000009968783b */ /* 0x000ea20000004200 */
[----:B------:R-:W-:Y:S01]  /*cf40*/  FADD.FTZ R148, R133, R148 ;  /* 0x0000009485947221 */ /* 0x000fe20000010000 */
[----:B------:R-:W-:Y:S05]  /*cf50*/  MUFU.EX2 R172, R172 ;  /* 0x000000ac00ac7308 */ /* 0x000fea0000000800 */
[C---:B------:R-:W-:Y:S03]  /*cf60*/  HMMA.16816.F32.BF16 R32, R4.reuse, R120, R32 ;  /* 0x000000780420723c */ /* 0x040fe60000041820 */
[----:B------:R-:W3:Y:S05]  /*cf70*/  MUFU.EX2 R175, R175 ;  /* 0x000000af00af7308 */ /* 0x000eea0000000800 */
[C---:B------:R-:W-:Y:S01]  /*cf80*/  HMMA.16816.F32.BF16 R100, R4.reuse, R122, R100 ;  /* 0x0000007a0464723c */ /* 0x040fe20000041864 */
[----:B------:R-:W-:Y:S02]  /*cf90*/  LDSM.16.MT88.4 R120, [R158+0x14800] ;  /* 0x014800009e78783b */ /* 0x000fe40000004200 */
[----:B------:R-:W-:Y:S05]  /*cfa0*/  MUFU.EX2 R174, R174 ;  /* 0x000000ae00ae7308 */ /* 0x000fea0000000800 */
[C---:B-----5:R-:W-:Y:S03]  /*cfb0*/  HMMA.16816.F32.BF16 R36, R4.reuse, R116, R36 ;  /* 0x000000740424723c */ /* 0x060fe60000041824 */
[----:B------:R-:W-:Y:S05]  /*cfc0*/  MUFU.EX2 R181, R181 ;  /* 0x000000b500b57308 */ /* 0x000fea0000000800 */
[C---:B------:R-:W-:Y:S01]  /*cfd0*/  HMMA.16816.F32.BF16 R40, R4.reuse, R118, R40 ;  /* 0x000000760428723c */ /* 0x040fe20000041828 */
[----:B------:R-:W-:Y:S02]  /*cfe0*/  LDSM.16.MT88.4 R116, [R155+0x14800] ;  /* 0x014800009b74783b */ /* 0x000fe40000004200 */
[----:B------:R-:W-:Y:S05]  /*cff0*/  MUFU.EX2 R176, R176 ;  /* 0x000000b000b07308 */ /* 0x000fea0000000800 */
[C---:B-1----:R-:W-:Y:S03]  /*d000*/  HMMA.16816.F32.BF16 R76, R4.reuse, R112, R76 ;  /* 0x00000070044c723c */ /* 0x042fe6000004184c */
[----:B------:R-:W1:Y:S05]  /*d010*/  MUFU.EX2 R183, R183 ;  /* 0x000000b700b77308 */ /* 0x000e6a0000000800 */
[C---:B------:R-:W-:Y:S01]  /*d020*/  HMMA.16816.F32.BF16 R80, R4.reuse, R114, R80 ;  /* 0x000000720450723c */ /* 0x040fe20000041850 */
[----:B------:R-:W5:Y:S02]  /*d030*/  LDSM.16.MT88.4 R112, [R155+0x12800] ;  /* 0x012800009b70783b */ /* 0x000f640000004200 */
[----:B------:R-:W-:Y:S05]  /*d040*/  MUFU.EX2 R182, R182 ;  /* 0x000000b600b67308 */ /* 0x000fea0000000800 */
[C---:B----4-:R-:W-:Y:S03]  /*d050*/  HMMA.16816.F32.BF16 R84, R4.reuse, R108, R84 ;  /* 0x0000006c0454723c */ /* 0x050fe60000041854 */
[----:B------:R-:W4:Y:S05]  /*d060*/  MUFU.EX2 R185, R185 ;  /* 0x000000b900b97308 */ /* 0x000f2a0000000800 */
[C---:B------:R-:W-:Y:S01]  /*d070*/  HMMA.16816.F32.BF16 R88, R4.reuse, R110, R88 ;  /* 0x0000006e0458723c */ /* 0x040fe20000041858 */
[----:B------:R-:W1:Y:S02]  /*d080*/  LDSM.16.MT88.4 R108, [R154+0x2800] ;  /* 0x002800009a6c783b */ /* 0x000e640000004200 */
[----:B------:R-:W-:Y:S05]  /*d090*/  MUFU.EX2 R161, R161 ;  /* 0x000000a100a17308 */ /* 0x000fea0000000800 */
[C---:B------:R-:W-:Y:S03]  /*d0a0*/  HMMA.16816.F32.BF16 R8, R4.reuse, R12, R8 ;  /* 0x0000000c0408723c */ /* 0x040fe60000041808 */
[----:B------:R-:W4:Y:S05]  /*d0b0*/  MUFU.EX2 R184, R184 ;  /* 0x000000b800b87308 */ /* 0x000f2a0000000800 */
[C---:B------:R-:W-:Y:S01]  /*d0c0*/  HMMA.16816.F32.BF16 R12, R4.reuse, R14, R124 ;  /* 0x0000000e040c723c */ /* 0x040fe2000004187c */
[----:B------:R-:W4:Y:S02]  /*d0d0*/  LDSM.16.MT88.4 R124, [R153+0x800] ;  /* 0x00080000997c783b */ /* 0x000f240000004200 */
[----:B------:R-:W-:Y:S05]  /*d0e0*/  MUFU.EX2 R163, R163 ;  /* 0x000000a300a37308 */ /* 0x000fea0000000800 */
[C---:B--2---:R-:W-:Y:S03]  /*d0f0*/  HMMA.16816.F32.BF16 R92, R4.reuse, R104, R92 ;  /* 0x00000068045c723c */ /* 0x044fe6000004185c */
[----:B------:R-:W-:Y:S05]  /*d100*/  MUFU.EX2 R162, R162 ;  /* 0x000000a200a27308 */ /* 0x000fea0000000800 */
[----:B------:R-:W-:Y:S01]  /*d110*/  HMMA.16816.F32.BF16 R4, R4, R106, R96 ;  /* 0x0000006a0404723c */ /* 0x000fe20000041860 */
[----:B------:R-:W-:Y:S01]  /*d120*/  F2FP.BF16.F32.PACK_AB R96, R164, R159 ;  /* 0x0000009fa460723e */ /* 0x000fe200000010ff */
[----:B------:R-:W2:Y:S01]  /*d130*/  LDSM.16.MT88.4 R104, [R153+0x2800] ;  /* 0x002800009968783b */ /* 0x000ea20000004200 */
[----:B------:R-:W-:Y:S01]  /*d140*/  F2FP.BF16.F32.PACK_AB R97, R171, R168 ;  /* 0x000000a8ab61723e */ /* 0x000fe200000010ff */
[----:B------:R-:W-:Y:S01]  /*d150*/  MUFU.EX2 R186, R186 ;  /* 0x000000ba00ba7308 */ /* 0x000fe20000000800 */
[----:B------:R-:W-:Y:S01]  /*d160*/  F2FP.BF16.F32.PACK_AB R98, R166, R165 ;  /* 0x000000a5a662723e */ /* 0x000fe200000010ff */
[----:B------:R-:W-:Y:S01]  /*d170*/  FADD.FTZ R159, R159, R148 ;  /* 0x000000949f9f7221 */ /* 0x000fe20000010000 */
[----:B---3--:R-:W-:-:S03]  /*d180*/  F2FP.BF16.F32.PACK_AB R99, R173, R170 ;  /* 0x000000aaad63723e */ /* 0x008fc600000010ff */
[----:B------:R-:W-:Y:S02]  /*d190*/  FADD.FTZ R164, R164, R159 ;  /* 0x0000009fa4a47221 */ /* 0x000fe40000010000 */
[----:B------:R-:W3:Y:S02]  /*d1a0*/  MUFU.EX2 R187, R187 ;  /* 0x000000bb00bb7308 */ /* 0x000ee40000000800 */
[----:B-----5:R-:W-:Y:S01]  /*d1b0*/  HMMA.16816.F32.BF16 R16, R96, R112, R16 ;  /* 0x000000706010723c */ /* 0x020fe20000041810 */
[----:B------:R-:W-:-:S04]  /*d1c0*/  FADD.FTZ R165, R165, R164 ;  /* 0x000000a4a5a57221 */ /* 0x000fc80000010000 */
[----:B------:R-:W-:Y:S01]  /*d1d0*/  FADD.FTZ R165, R166, R165 ;  /* 0x000000a5a6a57221 */ /* 0x000fe20000010000 */
[----:B------:R-:W-:Y:S02]  /*d1e0*/  MUFU.EX2 R160, R160 ;  /* 0x000000a000a07308 */ /* 0x000fe40000000800 */
[C---:B------:R-:W-:Y:S01]  /*d1f0*/  HMMA.16816.F32.BF16 R20, R96.reuse, R114, R20 ;  /* 0x000000726014723c */ /* 0x040fe20000041814 */
[----:B------:R-:W5:Y:S05]  /*d200*/  LDSM.16.MT88.4 R112, [R158+0x16800] ;  /* 0x016800009e70783b */ /* 0x000f6a0000004200 */
[----:B------:R-:W3:Y:S02]  /*d210*/  MUFU.EX2 R157, R157 ;  /* 0x0000009d009d7308 */ /* 0x000ee40000000800 */
[C---:B------:R-:W-:Y:S08]  /*d220*/  HMMA.16816.F32.BF16 R36, R96.reuse, R120, R36 ;  /* 0x000000786024723c */ /* 0x040ff00000041824 */
[C---:B------:R-:W-:Y:S01]  /*d230*/  HMMA.16816.F32.BF16 R40, R96.reuse, R122, R40 ;  /* 0x0000007a6028723c */ /* 0x040fe20000041828 */
[----:B------:R-:W3:Y:S07]  /*d240*/  LDSM.16.MT88.4 R120, [R155+0x16800] ;  /* 0x016800009b78783b */ /* 0x000eee0000004200 */
        /* <DEDUP_REMOVED lines=14> */
[----:B------:R-:W-:Y:S07]  /*d330*/  LDSM.16.MT88.4 R124, [R153+0x1000] ;  /* 0x00100000997c783b */ /* 0x000fee0000004200 */
[C---:B--2---:R-:W-:Y:S08]  /*d340*/  HMMA.16816.F32.BF16 R60, R96.reuse, R104, R60 ;  /* 0x00000068603c723c */ /* 0x044ff0000004183c */
        /* <DEDUP_REMOVED lines=8> */
[C---:B------:R-:W-:Y:S08]  /*d3d0*/  HMMA.16816.F32.BF16 R84, R96.reuse, R116, R84 ;  /* 0x000000746054723c */ /* 0x040ff00000041854 */
[C---:B------:R-:W-:Y:S01]  /*d3e0*/  HMMA.16816.F32.BF16 R88, R96.reuse, R118, R88 ;  /* 0x000000766058723c */ /* 0x040fe20000041858 */
[----:B------:R-:W-:Y:S07]  /*d3f0*/  LDSM.16.MT88.4 R116, [R155+0x15000] ;  /* 0x015000009b74783b */ /* 0x000fee0000004200 */
[----:B-1----:R-:W-:Y:S01]  /*d400*/  HMMA.16816.F32.BF16 R92, R96, R108, R92 ;  /* 0x0000006c605c723c */ /* 0x002fe2000004185c */
        /* <DEDUP_REMOVED lines=10> */
[C---:B--2---:R-:W-:Y:S08]  /*d4b0*/  HMMA.16816.F32.BF16 R36, R108.reuse, R120, R36 ;  /* 0x000000786c24723c */ /* 0x044ff00000041824 */
[C---:B------:R-:W-:Y:S01]  /*d4c0*/  HMMA.16816.F32.BF16 R40, R108.reuse, R122, R40 ;  /* 0x0000007a6c28723c */ /* 0x040fe20000041828 */
[----:B------:R-:W2:Y:S07]  /*d4d0*/  LDSM.16.MT88.4 R120, [R155+0x17000] ;  /* 0x017000009b78783b */ /* 0x000eae0000004200 */
[C---:B------:R-:W-:Y:S08]  /*d4e0*/  HMMA.16816.F32.BF16 R60, R108.reuse, R104, R60 ;  /* 0x000000686c3c723c */ /* 0x040ff0000004183c */
        /* <DEDUP_REMOVED lines=8> */
[C---:B------:R-:W-:Y:S08]  /*d570*/  HMMA.16816.F32.BF16 R8, R108.reuse, R140, R8 ;  /* 0x0000008c6c08723c */ /* 0x040ff00000041808 */
[C---:B--2---:R-:W-:Y:S08]  /*d580*/  HMMA.16816.F32.BF16 R76, R108.reuse, R120, R76 ;  /* 0x000000786c4c723c */ /* 0x044ff0000004184c */
[C---:B------:R-:W-:Y:S01]  /*d590*/  HMMA.16816.F32.BF16 R80, R108.reuse, R122, R80 ;  /* 0x0000007a6c50723c */ /* 0x040fe20000041850 */
[----:B------:R-:W2:Y:S07]  /*d5a0*/  LDSM.16.MT88.4 R120, [R158+0x17800] ;  /* 0x017800009e78783b */ /* 0x000eae0000004200 */
        /* <DEDUP_REMOVED lines=11> */
[C---:B------:R-:W-:Y:S01]  /*d660*/  HMMA.16816.F32.BF16 R48, R108.reuse, R118, R48 ;  /* 0x000000766c30723c */ /* 0x040fe20000041830 */
[----:B------:R-:W1:Y:S07]  /*d670*/  LDSM.16.MT88.4 R116, [R155+0x13800] ;  /* 0x013800009b74783b */ /* 0x000e6e0000004200 */
[C---:B------:R-:W-:Y:S08]  /*d680*/  HMMA.16816.F32.BF16 R24, R108.reuse, R128, R24 ;  /* 0x000000806c18723c */ /* 0x040ff00000041818 */
[C---:B------:R-:W-:Y:S08]  /*d690*/  HMMA.16816.F32.BF16 R28, R108.reuse, R130, R28 ;  /* 0x000000826c1c723c */ /* 0x040ff0000004181c */
[C---:B------:R-:W-:Y:S08]  /*d6a0*/  HMMA.16816.F32.BF16 R84, R108.reuse, R104, R84 ;  /* 0x000000686c54723c */ /* 0x040ff00000041854 */
[----:B------:R-:W-:Y:S01]  /*d6b0*/  HMMA.16816.F32.BF16 R88, R108, R106, R88 ;  /* 0x0000006a6c58723c */ /* 0x000fe20000041858 */
[----:B------:R-:W4:Y:S07]  /*d6c0*/  LDSM.16.MT88.4 R104, [R154+0x5800] ;  /* 0x005800009a68783b */ /* 0x000f2e0000004200 */
[----:B---3--:R-:W-:Y:S01]  /*d6d0*/  HMMA.16816.F32.BF16 R128, R96, R124, R8 ;  /* 0x0000007c6080723c */ /* 0x008fe20000041808 */
[----:B------:R-:W3:Y:S07]  /*d6e0*/  LDSM.16.MT88.4 R8, [R153+0x1800] ;  /* 0x001800009908783b */ /* 0x000eee0000004200 */
[C---:B------:R-:W-:Y:S01]  /*d6f0*/  HMMA.16816.F32.BF16 R12, R108.reuse, R142, R12 ;  /* 0x0000008e6c0c723c */ /* 0x040fe2000004180c */
[----:B------:R-:W-:Y:S07]  /*d700*/  LDSM.16.MT88.4 R140, [R155+0x15800] ;  /* 0x015800009b8c783b */ /* 0x000fee0000004200 */
[C---:B------:R-:W-:Y:S08]  /*d710*/  HMMA.16816.F32.BF16 R16, R108.reuse, R136, R16 ;  /* 0x000000886c10723c */ /* 0x040ff00000041810 */
[C---:B------:R-:W-:Y:S08]  /*d720*/  HMMA.16816.F32.BF16 R52, R108.reuse, R112, R52 ;  /* 0x000000706c34723c */ /* 0x040ff00000041834 */
[C---:B------:R-:W-:Y:S01]  /*d730*/  HMMA.16816.F32.BF16 R56, R108.reuse, R114, R56 ;  /* 0x000000726c38723c */ /* 0x040fe20000041838 */
[----:B------:R-:W5:Y:S07]  /*d740*/  LDSM.16.MT88.4 R112, [R155+0x17800] ;  /* 0x017800009b70783b */ /* 0x000f6e0000004200 */
[----:B------:R-:W-:Y:S01]  /*d750*/  HMMA.16816.F32.BF16 R20, R108, R138, R20 ;  /* 0x0000008a6c14723c */ /* 0x000fe20000041814 */
[----:B------:R-:W5:Y:S04]  /*d760*/  LDSM.16.MT88.4 R108, [R154+0x1800] ;  /* 0x001800009a6c783b */ /* 0x000f680000004200 */
[----:B------:R-:W5:Y:S03]  /*d770*/  LDSM.16.MT88.4 R136, [R154+0x3800] ;  /* 0x003800009a88783b */ /* 0x000f660000004200 */
[C---:B--2---:R-:W-:Y:S08]  /*d780*/  HMMA.16816.F32.BF16 R68, R96.reuse, R120, R68 ;  /* 0x000000786044723c */ /* 0x044ff00000041844 */
[C---:B------:R-:W-:Y:S08]  /*d790*/  HMMA.16816.F32.BF16 R72, R96.reuse, R122, R72 ;  /* 0x0000007a6048723c */ /* 0x040ff00000041848 */
[C---:B------:R-:W-:Y:S01]  /*d7a0*/  HMMA.16816.F32.BF16 R124, R96.reuse, R126, R12 ;  /* 0x0000007e607c723c */ /* 0x040fe2000004180c */
[----:B------:R-:W2:Y:S07]  /*d7b0*/  LDSM.16.MT88.4 R12, [R153+0x3800] ;  /* 0x00380000990c783b */ /* 0x000eae0000004200 */
[C---:B-1----:R-:W-:Y:S01]  /*d7c0*/  HMMA.16816.F32.BF16 R120, R96.reuse, R116, R16 ;  /* 0x000000746078723c */ /* 0x042fe20000041810 */
[----:B------:R-:W1:Y:S07]  /*d7d0*/  LDSM.16.MT88.4 R16, [R153+0x5800] ;  /* 0x005800009910783b */ /* 0x000e6e0000004200 */
[C---:B----4-:R-:W-:Y:S08]  /*d7e0*/  HMMA.16816.F32.BF16 R84, R96.reuse, R104, R84 ;  /* 0x000000686054723c */ /* 0x050ff00000041854 */
[C---:B------:R-:W-:Y:S08]  /*d7f0*/  HMMA.16816.F32.BF16 R88, R96.reuse, R106, R88 ;  /* 0x0000006a6058723c */ /* 0x040ff00000041858 */
[----:B---3--:R-:W-:Y:S01]  /*d800*/  HMMA.16816.F32.BF16 R104, R96, R8, R32 ;  /* 0x000000086068723c */ /* 0x008fe20000041820 */
[----:B------:R-:W-:-:S04]  /*d810*/  FADD.FTZ R9, R149, R0 ;  /* 0x0000000095097221 */ /* 0x000fc80000010000 */
[----:B------:R-:W-:-:S03]  /*d820*/  FADD.FTZ R9, R150, R9 ;  /* 0x0000000996097221 */ /* 0x000fc60000010000 */
[----:B-----5:R-:W-:Y:S01]  /*d830*/  HMMA.16816.F32.BF16 R76, R96, R112, R76 ;  /* 0x00000070604c723c */ /* 0x020fe2000004184c */
        /* <DEDUP_REMOVED lines=25> */
[C---:B-1----:R-:W-:Y:S08]  /*d9d0*/  HMMA.16816.F32.BF16 R92, R96.reuse, R16, R92 ;  /* 0x00000010605c723c */ /* 0x042ff0000004185c */
[----:B------:R-:W-:Y:S01]  /*d9e0*/  HMMA.16816.F32.BF16 R96, R96, R18, R4 ;  /* 0x000000126060723c */ /* 0x000fe20000041804 */
[----:B------:R-:W-:-:S04]  /*d9f0*/  NOP ;  /* 0x0000000000007918 */ /* 0x000fc80000000000 */
[----:B------:R-:W-:-:S15]  /*da00*/  BRA.U UP1, `(.L_x_615) ;  /* 0x0000000101047547 */ /* 0x000fde000b800000 */
.L_x_606:
[----:B------:R-:W-:-:S12]  /*da10*/  UIADD3 UR21, UPT, UPT, UR17, -0x1, URZ ;  /* 0xffffffff11157890 */ /* 0x000fd8000fffe0ff */
.L_x_615:
[----:B------:R-:W-:Y:S01]  /*da20*/  UISETP.GE.AND UP0, UPT, UR21, UR18, UPT ;  /* 0x000000121500728c */ /* 0x000fe2000bf06270 */
[----:B------:R-:W-:Y:S01]  /*da30*/  MOV R172, 0x20 ;  /* 0x0000002000ac7802 */ /* 0x000fe20000000f00 */
[----:B------:R-:W1:Y:S07]  /*da40*/  LDCU.64 UR8, c[0x0][0x358] ;  /* 0x00006b00ff0877ac */ /* 0x000e6e0008000a00 */
[----:B------:R-:W-:Y:S05]  /*da50*/  BRA.U !UP0, `(.L_x_616) ;  /* 0x0000003d085c7547 */ /* 0x000fea000b800000 */
[----:B------:R-:W2:Y:S01]  /*da60*/  S2R R177, SR_TID.X ;  /* 0x0000000000b17919 */ /* 0x000ea20000002100 */
[----:B------:R-:W3:Y:S01]  /*da70*/  S2UR UR5, SR_CgaCtaId ;  /* 0x00000000000579c3 */ /* 0x000ee20000008800 */
[----:B------:R-:W4:Y:S01]  /*da80*/  LDCU UR7, c[0x0][0x440] ;  /* 0x00008800ff0777ac */ /* 0x000f220008000800 */
[----:B------:R-:W-:Y:S02]  /*da90*/  IMAD.MOV.U32 R2, RZ, RZ, R3 ;  /* 0x000000ffff027224 */ /* 0x000fe400078e0003 */
[----:B------:R-:W-:Y:S01]  /*daa0*/  IMAD.MOV.U32 R0, RZ, RZ, R132 ;  /* 0x000000ffff007224 */ /* 0x000fe200078e0084 */
[----:B------:R-:W-:Y:S01]  /*dab0*/  UMOV UR11, 0x400 ;  /* 0x00000400000b7882 */ /* 0x000fe20000000000 */
[----:B------:R-:W-:Y:S01]  /*dac0*/  IMAD.MOV.U32 R176, RZ, RZ, 0x40 ;  /* 0x00000040ffb07424 */ /* 0x000fe200078e00ff */
[----:B------:R-:W1:Y:S01]  /*dad0*/  LDCU UR10, c[0x0][0x440] ;  /* 0x00008800ff0a77ac */ /* 0x000e620008000800 */
[----:B------:R-:W1:Y:S01]  /*dae0*/  LDC.64 R190, c[0x0][0x3c0] ;  /* 0x0000f000ffbe7b82 */ /* 0x000e620000000a00 */
[----:B------:R-:W-:Y:S01]  /*daf0*/  VIADD R189, R198, 0x8 ;  /* 0x00000008c6bd7836 */ /* 0x000fe20000000000 */
[----:B------:R-:W1:Y:S01]  /*db00*/  LDCU UR4, c[0x0][0x45c] ;  /* 0x00008b80ff0477ac */ /* 0x000e620008000800 */
[----:B----4-:R-:W-:Y:S01]  /*db10*/  ISETP.GE.AND P3, PT, R178, UR7, PT ;  /* 0x00000007b2007c0c */ /* 0x010fe2000bf66270 */
[----:B------:R-:W4:Y:S01]  /*db20*/  LDCU UR7, c[0x0][0x504] ;  /* 0x0000a080ff0777ac */ /* 0x000f220008000800 */
[----:B---3--:R-:W-:Y:S01]  /*db30*/  ULEA UR5, UR5, UR11, 0x18 ;  /* 0x0000000b05057291 */ /* 0x008fe2000f8ec0ff */
[----:B--2---:R-:W-:-:S02]  /*db40*/  LOP3.LUT P0, RZ, R177, 0x2, RZ, 0xc0, !PT ;  /* 0x00000002b1ff7812 */ /* 0x004fc4000780c0ff */
[C---:B------:R-:W-:Y:S02]  /*db50*/  SHF.L.U32 R175, R177.reuse, 0x6, RZ ;  /* 0x00000006b1af7819 */ /* 0x040fe400000006ff */
[----:B------:R-:W-:Y:S02]  /*db60*/  SHF.L.U32 R192, R177, 0x5, RZ ;  /* 0x00000005b1c07819 */ /* 0x000fe400000006ff */
[----:B------:R-:W-:Y:S02]  /*db70*/  LOP3.LUT R174, R175, 0x400, RZ, 0xc0, !PT ;  /* 0x00000400afae7812 */ /* 0x000fe400078ec0ff */
[----:B------:R-:W-:Y:S01]  /*db80*/  SEL R173, R172, 0xffffffe0, !P0 ;  /* 0xffffffe0acad7807 */ /* 0x000fe20004000000 */
[----:B----4-:R-:W-:Y:S06]  /*db90*/  BRA `(.L_x_617) ;  /* 0x0000000000c47947 */ /* 0x010fec0003800000 */
.L_x_619:
[----:B------:R-:W1:Y:S01]  /*dba0*/  LDC.64 R132, c[0x0][0x3b8] ;  /* 0x0000ee00ff847b82 */ /* 0x000e620000000a00 */
[----:B------:R-:W-:Y:S01]  /*dbb0*/  UIADD3 UR11, UPT, UPT, UR21, -0x1, URZ ;  /* 0xffffffff150b7890 */ /* 0x000fe2000fffe0ff */
[----:B------:R-:W-:Y:S04]  /*dbc0*/  LOP3.LUT R134, R195, 0x1f8, RZ, 0xc0, !PT ;  /* 0x000001f8c3867812 */ /* 0x000fe800078ec0ff */
[----:B------:R-:W-:Y:S04]  /*dbd0*/  LOP3.LUT R134, R134, 0x38, R177, 0x78, !PT ;  /* 0x0000003886867812 */ /* 0x000fe800078e78b1 */
[----:B------:R-:W-:Y:S04]  /*dbe0*/  LOP3.LUT R134, R134, 0x1e00, R195, 0xf8, !PT ;  /* 0x00001e0086867812 */ /* 0x000fe800078ef8c3 */
[----:B------:R-:W-:Y:S01]  /*dbf0*/  LEA R203, R134, UR5, 0x1 ;  /* 0x0000000586cb7c11 */ /* 0x000fe2000f8e08ff */
[----:B-1----:R-:W-:Y:S04]  /*dc00*/  IMAD.WIDE.U32 R140, R132, UR11, RZ ;  /* 0x0000000b848c7c25 */ /* 0x002fe8000f8e00ff */
[----:B------:R-:W-:Y:S01]  /*dc10*/  IMAD R138, R133, UR11, R141 ;  /* 0x0000000b858a7c24 */ /* 0x000fe2000f8e028d */
[CC--:B------:R-:W-:Y:S01]  /*dc20*/  LEA R136, P3, R140.reuse, R202.reuse, 0x7 ;  /* 0x000000ca8c887211 */ /* 0x0c0fe200078638ff */
[C---:B------:R-:W-:Y:S03]  /*dc30*/  IMAD.SHL.U32 R3, R140.reuse, 0x40, RZ ;  /* 0x000000408c037824 */ /* 0x040fe600078e00ff */
[--C-:B------:R-:W-:Y:S02]  /*dc40*/  LEA.HI.X R137, R140, R201, R138.reuse, 0x7, P3 ;  /* 0x000000c98c897211 */ /* 0x100fe400018f3c8a */
[----:B------:R-:W-:Y:S02]  /*dc50*/  ISETP.GE.AND P3, PT, R178, UR10, PT ;  /* 0x0000000ab2007c0c */ /* 0x000fe4000bf66270 */
[----:B------:R-:W-:Y:S02]  /*dc60*/  SHF.L.U64.HI R135, R140, 0x6, R138 ;  /* 0x000000068c877819 */ /* 0x000fe4000001028a */
[C---:B------:R-:W-:Y:S04]  /*dc70*/  LEA R3, P4, R132.reuse, R3, 0x5 ;  /* 0x0000000384037211 */ /* 0x040fe800078828ff */
        /* <DEDUP_REMOVED lines=35> */
.L_x_617:
[----:B------:R-:W-:Y:S04]  /*deb0*/  DEPBAR.LE SB0, 0x0 ;  /* 0x000080000000791a */ /* 0x000fe80000000000 */
[----:B------:R-:W-:Y:S01]  /*dec0*/  BAR.SYNC.DEFER_BLOCKING 0x0 ;  /* 0x0000000000007b1d */ /* 0x000fe20000010000 */
[----:B------:R-:W-:Y:S01]  /*ded0*/  IMAD.SHL.U32 R195, R177, 0x8, RZ ;  /* 0x00000008b1c37824 */ /* 0x000fe200078e00ff */
[----:B------:R-:W-:Y:S01]  /*dee0*/  SHF.R.U32.HI R179, RZ, 0x1, R177 ;  /* 0x00000001ffb37819 */ /* 0x000fe200000116b1 */
[----:B-1----:R-:W-:Y:S01]  /*def0*/  IMAD.WIDE.U32 R168, R190, UR21, RZ ;  /* 0x00000015bea87c25 */ /* 0x002fe2000f8e00ff */
[----:B------:R-:W-:Y:S01]  /*df00*/  LOP3.LUT R180, R192, 0x7c00, RZ, 0xc0, !PT ;  /* 0x00007c00c0b47812 */ /* 0x000fe200078ec0ff */
[----:B------:R-:W-:Y:S01]  /*df10*/  UISETP.GT.AND UP0, UPT, UR21, UR18, UPT ;  /* 0x000000121500728c */ /* 0x000fe2000bf04270 */
[----:B------:R-:W-:Y:S01]  /*df20*/  LOP3.LUT R178, R195, 0x38, RZ, 0xc0, !PT ;  /* 0x00000038c3b27812 */ /* 0x000fe200078ec0ff */
[C---:B------:R-:W-:Y:S01]  /*df30*/  IMAD.SHL.U32 R161, R168.reuse, 0x40, RZ ;  /* 0x00000040a8a17824 */ /* 0x040fe200078e00ff */
[----:B------:R-:W-:Y:S01]  /*df40*/  LEA R162, P1, R168, R200, 0x7 ;  /* 0x000000c8a8a27211 */ /* 0x000fe200078238ff */
[----:B------:R-:W-:Y:S01]  /*df50*/  IMAD R166, R191, UR21, R169 ;  /* 0x00000015bfa67c24 */ /* 0x000fe2000f8e02a9 */
[----:B------:R-:W-:Y:S02]  /*df60*/  LOP3.LUT R194, R178, 0x40, RZ, 0xfc, !PT ;  /* 0x00000040b2c27812 */ /* 0x000fe400078efcff */
[----:B------:R-:W-:Y:S02]  /*df70*/  LEA R161, P0, R190, R161, 0x5 ;  /* 0x000000a1bea17211 */ /* 0x000fe400078028ff */
[C-C-:B------:R-:W-:Y:S02]  /*df80*/  SHF.L.U64.HI R164, R168.reuse, 0x6, R166.reuse ;  /* 0x00000006a8a47819 */ /* 0x140fe400000102a6 */
[-C--:B------:R-:W-:Y:S02]  /*df90*/  LEA.HI.X R163, R168, R199.reuse, R166, 0x7, P1 ;  /* 0x000000c7a8a37211 */ /* 0x080fe400008f3ca6 */
[----:B------:R-:W-:Y:S02]  /*dfa0*/  ISETP.GE.AND P1, PT, R194, UR10, PT ;  /* 0x0000000ac2007c0c */ /* 0x000fe4000bf26270 */
[----:B------:R-:W-:Y:S02]  /*dfb0*/  LEA.HI.X R164, R190, R164, R191, 0x5, P0 ;  /* 0x000000a4bea47211 */ /* 0x000fe400000f2cbf */
[C---:B------:R-:W-:Y:S02]  /*dfc0*/  LEA R160, P0, R161.reuse, R200, 0x1 ;  /* 0x000000c8a1a07211 */ /* 0x040fe400078008ff */
[C---:B------:R-:W-:Y:S01]  /*dfd0*/  LOP3.LUT R193, R178.reuse, 0x80, RZ, 0xfc, !PT ;  /* 0x00000080b2c17812 */ /* 0x040fe200078efcff */
[----:B------:R-:W-:Y:S01]  /*dfe0*/  @!PT LDS RZ, [RZ] ;  /* 0x00000000fffff984 */ /* 0x000fe20000000800 */
[----:B------:R-:W-:Y:S01]  /*dff0*/  @!PT LDS RZ, [RZ] ;  /* 0x00000000fffff984 */ /* 0x000fe20000000800 */
[----:B------:R-:W-:Y:S01]  /*e000*/  @!PT LDS RZ, [RZ] ;  /* 0x00000000fffff984 */ /* 0x000fe20000000800 */
[----:B------:R-:W-:Y:S01]  /*e010*/  @!P3 LDGSTS.E.BYPASS.LTC128B.128 [R203+0x12000], desc[UR8][R162.64] ;  /* 0x12000000a2cbbfae */ /* 0x000fe2000b981a08 */
[----:B------:R-:W-:Y:S02]  /*e020*/  LEA.HI.X R161, R161, R199, R164, 0x1, P0 ;  /* 0x000000c7a1a17211 */ /* 0x000fe400000f0ca4 */
[----:B------:R-:W-:Y:S02]  /*e030*/  ISETP.GE.AND P0, PT, R193, UR10, PT ;  /* 0x0000000ac1007c0c */ /* 0x000fe4000bf06270 */
[----:B------:R-:W-:Y:S01]  /*e040*/  @P3 STS.128 [R203+0x12000], RZ ;  /* 0x012000ffcb003388 */ /* 0x000fe20000000c00 */
[----:B------:R-:W-:Y:S02]  /*e050*/  LOP3.LUT R133, R179, 0x8, RZ, 0xc0, !PT ;  /* 0x00000008b3857812 */ /* 0x000fe400078ec0ff */
[--C-:B------:R-:W-:Y:S02]  /*e060*/  LOP3.LUT R132, R178, 0x1c0, R175.reuse, 0xf8, !PT ;  /* 0x000001c0b2847812 */ /* 0x100fe400078ef8af */
[----:B------:R-:W-:Y:S01]  /*e070*/  @!PT LDS RZ, [RZ] ;  /* 0x00000000fffff984 */ /* 0x000fe20000000800 */
[----:B------:R-:W-:Y:S01]  /*e080*/  @!PT LDS RZ, [RZ] ;  /* 0x00000000fffff984 */ /* 0x000fe20000000800 */
[----:B------:R-:W-:Y:S01]  /*e090*/  @!PT LDS RZ, [RZ] ;  /* 0x00000000fffff984 */ /* 0x000fe20000000800 */
[----:B------:R-:W-:Y:S01]  /*e0a0*/  @!P1 LDGSTS.E.BYPASS.LTC128B.128 [R203+0x14000], desc[UR8][R162.64+0x80] ;  /* 0x14000080a2cb9fae */ /* 0x000fe2000b981a08 */
[----:B------:R-:W-:Y:S02]  /*e0b0*/  LOP3.LUT R3, R180, 0x200, R175, 0xf8, !PT ;  /* 0x00000200b4037812 */ /* 0x000fe400078ef8af */
[C---:B------:R-:W-:Y:S02]  /*e0c0*/  LOP3.LUT R182, R132.reuse, R133, RZ, 0x3c, !PT ;  /* 0x0000008584b67212 */ /* 0x040fe400078e3cff */
[----:B------:R-:W-:Y:S01]  /*e0d0*/  @P1 STS.128 [R203+0x14000], RZ ;  /* 0x014000ffcb001388 */ /* 0x000fe20000000c00 */
[----:B------:R-:W-:Y:S02]  /*e0e0*/  LOP3.LUT R187, R132, 0x8, R177, 0x78, !PT ;  /* 0x0000000884bb7812 */ /* 0x000fe400078e78b1 */
[----:B------:R-:W-:Y:S02]  /*e0f0*/  LOP3.LUT R188, R3, R182, RZ, 0xfc, !PT ;  /* 0x000000b603bc7212 */ /* 0x000fe400078efcff */
        /* <DEDUP_REMOVED lines=9> */
[----:B------:R-:W-:Y:S03]  /*e190*/  VIADD R184, R187, UR5 ;  /* 0x00000005bbb87c36 */ /* 0x000fe60008000000 */
        /* <DEDUP_REMOVED lines=29> */
[----:B-1----:R-:W-:Y:S05]  /*e370*/  LDSM.16.M88.4 R160, [R187+UR5+0xf800] ;  /* 0x00f80005bba0783b */ /* 0x002fea0008000200 */
[----:B------:R-:W-:Y:S01]  /*e380*/  LDSM.16.M88.4 R164, [R185+0x4000] ;  /* 0x00400000b9a4783b */ /* 0x000fe20000000200 */
        /* <DEDUP_REMOVED lines=25> */
[----:B------:R-:W-:Y:S05]  /*e520*/  LDSM.16.M88.4 R132, [R181] ;  /* 0x00000000b584783b */ /* 0x000fea0000000200 */
[----:B------:R-:W3:Y:S02]  /*e530*/  LDSM.16.M88.4 R152, [R3+0xc000] ;  /* 0x00c000000398783b */ /* 0x000ee40000000200 */
[C---:B----4-:R-:W-:Y:S08]  /*e540*/  HMMA.16816.F32.BF16 R4, R144.reuse, R148, R4 ;  /* 0x000000949004723c */ /* 0x050ff00000041804 */
[C---:B------:R-:W-:Y:S01]  /*e550*/  HMMA.16816.F32.BF16 R8, R144.reuse, R150, R8 ;  /* 0x000000969008723c */ /* 0x040fe20000041808 */
[----:B------:R-:W4:Y:S07]  /*e560*/  LDSM.16.M88.4 R148, [R3+0xc800] ;  /* 0x00c800000394783b */ /* 0x000f2e0000000200 */
[C---:B-----5:R-:W-:Y:S08]  /*e570*/  HMMA.16816.F32.BF16 R12, R144.reuse, R156, R12 ;  /* 0x0000009c900c723c */ /* 0x060ff0000004180c */
[C---:B------:R-:W-:Y:S01]  /*e580*/  HMMA.16816.F32.BF16 R16, R144.reuse, R158, R16 ;  /* 0x0000009e9010723c */ /* 0x040fe20000041810 */
[----:B------:R-:W5:Y:S07]  /*e590*/  LDSM.16.M88.4 R156, [R3+0xd000] ;  /* 0x00d00000039c783b */ /* 0x000f6e0000000200 */
[C---:B-1----:R-:W-:Y:S08]  /*e5a0*/  HMMA.16816.F32.BF16 R20, R144.reuse, R136, R20 ;  /* 0x000000889014723c */ /* 0x042ff00000041814 */
[C---:B------:R-:W-:Y:S01]  /*e5b0*/  HMMA.16816.F32.BF16 R24, R144.reuse, R138, R24 ;  /* 0x0000008a9018723c */ /* 0x040fe20000041818 */
[----:B------:R-:W1:Y:S07]  /*e5c0*/  LDSM.16.M88.4 R136, [R3+0xd800] ;  /* 0x00d800000388783b */ /* 0x000e6e0000000200 */
[C---:B--2---:R-:W-:Y:S08]  /*e5d0*/  HMMA.16816.F32.BF16 R28, R144.reuse, R140, R28 ;  /* 0x0000008c901c723c */ /* 0x044ff0000004181c */
[----:B------:R-:W-:Y:S01]  /*e5e0*/  HMMA.16816.F32.BF16 R32, R144, R142, R32 ;  /* 0x0000008e9020723c */ /* 0x000fe20000041820 */
[----:B------:R-:W-:Y:S05]  /*e5f0*/  LDSM.16.M88.4 R140, [R188+0x4000] ;  /* 0x00400000bc8c783b */ /* 0x000fea0000000200 */
[----:B------:R-:W2:Y:S02]  /*e600*/  LDSM.16.M88.4 R144, [R187+UR5+0xe000] ;  /* 0x00e00005bb90783b */ /* 0x000ea40008000200 */
[C---:B---3--:R-:W-:Y:S08]  /*e610*/  HMMA.16816.F32.BF16 R4, R132.reuse, R152, R4 ;  /* 0x000000988404723c */ /* 0x048ff00000041804 */
[C---:B------:R-:W-:Y:S01]  /*e620*/  HMMA.16816.F32.BF16 R8, R132.reuse, R154, R8 ;  /* 0x0000009a8408723c */ /* 0x040fe20000041808 */
[----:B------:R-:W-:Y:S07]  /*e630*/  LDSM.16.M88.4 R152, [R187+UR5+0xf000] ;  /* 0x00f00005bb98783b */ /* 0x000fee0008000200 */
[C---:B----4-:R-:W-:Y:S08]  /*e640*/  HMMA.16816.F32.BF16 R12, R132.reuse, R148, R12 ;  /* 0x00000094840c723c */ /* 0x050ff0000004180c */
[C---:B------:R-:W-:Y:S01]  /*e650*/  HMMA.16816.F32.BF16 R16, R132.reuse, R150, R16 ;  /* 0x000000968410723c */ /* 0x040fe20000041810 */
[----:B------:R-:W3:Y:S07]  /*e660*/  LDSM.16.M88.4 R148, [R187+UR5+0xe800] ;  /* 0x00e80005bb94783b */ /* 0x000eee0008000200 */
[C---:B-----5:R-:W-:Y:S08]  /*e670*/  HMMA.16816.F32.BF16 R20, R132.reuse, R156, R20 ;  /* 0x0000009c8414723c */ /* 0x060ff00000041814 */
[C---:B------:R-:W-:Y:S01]  /*e680*/  HMMA.16816.F32.BF16 R24, R132.reuse, R158, R24 ;  /* 0x0000009e8418723c */ /* 0x040fe20000041818 */
[----:B------:R-:W4:Y:S07]  /*e690*/  LDSM.16.M88.4 R156, [R183+0xe800] ;  /* 0x00e80000b79c783b */ /* 0x000f2e0000000200 */
[C---:B-1----:R-:W-:Y:S08]  /*e6a0*/  HMMA.16816.F32.BF16 R28, R132.reuse, R136, R28 ;  /* 0x00000088841c723c */ /* 0x042ff0000004181c */
[----:B------:R-:W-:Y:S01]  /*e6b0*/  HMMA.16816.F32.BF16 R32, R132, R138, R32 ;  /* 0x0000008a8420723c */ /* 0x000fe20000041820 */
[----:B------:R-:W1:Y:S05]  /*e6c0*/  LDSM.16.M88.4 R132, [R183+0xf000] ;  /* 0x00f00000b784783b */ /* 0x000e6a0000000200 */
[----:B------:R-:W5:Y:S02]  /*e6d0*/  LDSM.16.M88.4 R136, [R183+0xf800] ;  /* 0x00f80000b788783b */ /* 0x000f640000000200 */
[C---:B--2---:R-:W-:Y:S08]  /*e6e0*/  HMMA.16816.F32.BF16 R4, R140.reuse, R144, R4 ;  /* 0x000000908c04723c */ /* 0x044ff00000041804 */
[C---:B------:R-:W-:Y:S01]  /*e6f0*/  HMMA.16816.F32.BF16 R8, R140.reuse, R146, R8 ;  /* 0x000000928c08723c */ /* 0x040fe20000041808 */
[----:B------:R-:W-:Y:S07]  /*e700*/  LDSM.16.M88.4 R144, [R184+0xe000] ;  /* 0x00e00000b890783b */ /* 0x000fee0000000200 */
        /* <DEDUP_REMOVED lines=10> */
[C---:B------:R-:W-:Y:S08]  /*e7b0*/  HMMA.16816.F32.BF16 R4, R164.reuse, R168, R4 ;  /* 0x000000a8a404723c */ /* 0x040ff00000041804 */
[C---:B------:R-:W-:Y:S01]  /*e7c0*/  HMMA.16816.F32.BF16 R8, R164.reuse, R170, R8 ;  /* 0x000000aaa408723c */ /* 0x040fe20000041808 */
[----:B------:R-:W-:Y:S07]  /*e7d0*/  LDSM.16.M88.4 R168, [R3+0xe800] ;  /* 0x00e8000003a8783b */ /* 0x000fee0000000200 */
[C---:B----4-:R-:W-:Y:S08]  /*e7e0*/  HMMA.16816.F32.BF16 R12, R164.reuse, R156, R12 ;  /* 0x0000009ca40c723c */ /* 0x050ff0000004180c */
[C---:B------:R-:W-:Y:S01]  /*e7f0*/  HMMA.16816.F32.BF16 R16, R164.reuse, R158, R16 ;  /* 0x0000009ea410723c */ /* 0x040fe20000041810 */
[----:B------:R-:W-:Y:S07]  /*e800*/  LDSM.16.M88.4 R156, [R181+0x4000] ;  /* 0x00400000b59c783b */ /* 0x000fee0000000200 */
[C---:B-1----:R-:W-:Y:S08]  /*e810*/  HMMA.16816.F32.BF16 R20, R164.reuse, R132, R20 ;  /* 0x00000084a414723c */ /* 0x042ff00000041814 */
[C---:B------:R-:W-:Y:S01]  /*e820*/  HMMA.16816.F32.BF16 R24, R164.reuse, R134, R24 ;  /* 0x00000086a418723c */ /* 0x040fe20000041818 */
[----:B------:R-:W1:Y:S07]  /*e830*/  LDSM.16.M88.4 R132, [R184+0xf800] ;  /* 0x00f80000b884783b */ /* 0x000e6e0000000200 */
[C---:B-----5:R-:W-:Y:S08]  /*e840*/  HMMA.16816.F32.BF16 R28, R164.reuse, R136, R28 ;  /* 0x00000088a41c723c */ /* 0x060ff0000004181c */
[----:B------:R-:W-:Y:S01]  /*e850*/  HMMA.16816.F32.BF16 R32, R164, R138, R32 ;  /* 0x0000008aa420723c */ /* 0x000fe20000041820 */
[----:B------:R-:W3:Y:S05]  /*e860*/  LDSM.16.M88.4 R136, [R3+0xf000] ;  /* 0x00f000000388783b */ /* 0x000eea0000000200 */
[----:B------:R-:W-:Y:S02]  /*e870*/  LDSM.16.M88.4 R164, [R187+UR5+0x10000] ;  /* 0x01000005bba4783b */ /* 0x000fe40008000200 */
[C---:B--2---:R-:W-:Y:S08]  /*e880*/  HMMA.16816.F32.BF16 R4, R140.reuse, R144, R4 ;  /* 0x000000908c04723c */ /* 0x044ff00000041804 */
[C---:B------:R-:W-:Y:S01]  /*e890*/  HMMA.16816.F32.BF16 R8, R140.reuse, R146, R8 ;  /* 0x000000928c08723c */ /* 0x040fe20000041808 */
[----:B------:R-:W2:Y:S07]  /*e8a0*/  LDSM.16.M88.4 R144, [R3+0xf800] ;  /* 0x00f800000390783b */ /* 0x000eae0000000200 */
[C---:B------:R-:W-:Y:S08]  /*e8b0*/  HMMA.16816.F32.BF16 R12, R140.reuse, R148, R12 ;  /* 0x000000948c0c723c */ /* 0x040ff0000004180c */
[C---:B------:R-:W-:Y:S01]  /*e8c0*/  HMMA.16816.F32.BF16 R16, R140.reuse, R150, R16 ;  /* 0x000000968c10723c */ /* 0x040fe20000041810 */
[----:B------:R-:W4:Y:S07]  /*e8d0*/  LDSM.16.M88.4 R148, [R188+0x8000] ;  /* 0x00800000bc94783b */ /* 0x000f2e0000000200 */
[C---:B------:R-:W-:Y:S08]  /*e8e0*/  HMMA.16816.F32.BF16 R20, R140.reuse, R152, R20 ;  /* 0x000000988c14723c */ /* 0x040ff00000041814 */
[C---:B------:R-:W-:Y:S01]  /*e8f0*/  HMMA.16816.F32.BF16 R24, R140.reuse, R154, R24 ;  /* 0x0000009a8c18723c */ /* 0x040fe20000041818 */
[----:B------:R-:W5:Y:S07]  /*e900*/  LDSM.16.M88.4 R152, [R187+UR5+0x10800] ;  /* 0x01080005bb98783b */ /* 0x000f6e0008000200 */
[C---:B-1----:R-:W-:Y:S08]  /*e910*/  HMMA.16816.F32.BF16 R28, R140.reuse, R132, R28 ;  /* 0x000000848c1c723c */ /* 0x042ff0000004181c */
[----:B------:R-:W-:Y:S01]  /*e920*/  HMMA.16816.F32.BF16 R32, R140, R134, R32 ;  /* 0x000000868c20723c */ /* 0x000fe20000041820 */
[----:B------:R-:W1:Y:S05]  /*e930*/  LDSM.16.M88.4 R132, [R187+UR5+0x11000] ;  /* 0x01100005bb84783b */ /* 0x000e6a0008000200 */
[----:B------:R-:W1:Y:S02]  /*e940*/  LDSM.16.M88.4 R140, [R187+UR5+0x11800] ;  /* 0x01180005bb8c783b */ /* 0x000e640008000200 */
[C---:B------:R-:W-:Y:S08]  /*e950*/  HMMA.16816.F32.BF16 R4, R156.reuse, R160, R4 ;  /* 0x000000a09c04723c */ /* 0x040ff00000041804 */
[C---:B------:R-:W-:Y:S01]  /*e960*/  HMMA.16816.F32.BF16 R8, R156.reuse, R162, R8 ;  /* 0x000000a29c08723c */ /* 0x040fe20000041808 */
[----:B------:R-:W-:Y:S07]  /*e970*/  LDSM.16.M88.4 R160, [R185+0x8000] ;  /* 0x00800000b9a0783b */ /* 0x000fee0000000200 */
[C---:B------:R-:W-:Y:S08]  /*e980*/  HMMA.16816.F32.BF16 R12, R156.reuse, R168, R12 ;  /* 0x000000a89c0c723c */ /* 0x040ff0000004180c */
[C---:B------:R-:W-:Y:S01]  /*e990*/  HMMA.16816.F32.BF16 R16, R156.reuse, R170, R16 ;  /* 0x000000aa9c10723c */ /* 0x040fe20000041810 */
[----:B------:R-:W1:Y:S07]  /*e9a0*/  LDSM.16.M88.4 R168, [R183+0x10000] ;  /* 0x01000000b7a8783b */ /* 0x000e6e0000000200 */
[C---:B---3--:R-:W-:Y:S08]  /*e9b0*/  HMMA.16816.F32.BF16 R20, R156.reuse, R136, R20 ;  /* 0x000000889c14723c */ /* 0x048ff00000041814 */
[C---:B------:R-:W-:Y:S01]  /*e9c0*/  HMMA.16816.F32.BF16 R24, R156.reuse, R138, R24 ;  /* 0x0000008a9c18723c */ /* 0x040fe20000041818 */
[----:B------:R-:W3:Y:S07]  /*e9d0*/  LDSM.16.M88.4 R136, [R183+0x10800] ;  /* 0x01080000b788783b */ /* 0x000eee0000000200 */
[C---:B--2---:R-:W-:Y:S08]  /*e9e0*/  HMMA.16816.F32.BF16 R28, R156.reuse, R144, R28 ;  /* 0x000000909c1c723c */ /* 0x044ff0000004181c */
[----:B------:R-:W-:Y:S01]  /*e9f0*/  HMMA.16816.F32.BF16 R32, R156, R146, R32 ;  /* 0x000000929c20723c */ /* 0x000fe20000041820 */
[----:B------:R-:W2:Y:S05]  /*ea00*/  LDSM.16.M88.4 R144, [R183+0x11000] ;  /* 0x01100000b790783b */ /* 0x000eaa0000000200 */
[----:B------:R-:W-:Y:S02]  /*ea10*/  LDSM.16.M88.4 R156, [R181+0x8000] ;  /* 0x00800000b59c783b */ /* 0x000fe40000000200 */
[C---:B----4-:R-:W-:Y:S08]  /*ea20*/  HMMA.16816.F32.BF16 R4, R148.reuse, R164, R4 ;  /* 0x000000a49404723c */ /* 0x050ff00000041804 */
[C---:B------:R-:W-:Y:S01]  /*ea30*/  HMMA.16816.F32.BF16 R8, R148.reuse, R166, R8 ;  /* 0x000000a69408723c */ /* 0x040fe20000041808 */
[----:B------:R-:W-:Y:S07]  /*ea40*/  LDSM.16.M88.4 R164, [R3+0x10000] ;  /* 0x0100000003a4783b */ /* 0x000fee0000000200 */
[C---:B-----5:R-:W-:Y:S08]  /*ea50*/  HMMA.16816.F32.BF16 R12, R148.reuse, R152, R12 ;  /* 0x00000098940c723c */ /* 0x060ff0000004180c */
[C---:B------:R-:W-:Y:S01]  /*ea60*/  HMMA.16816.F32.BF16 R16, R148.reuse, R154, R16 ;  /* 0x0000009a9410723c */ /* 0x040fe20000041810 */
[----:B------:R-:W4:Y:S07]  /*ea70*/  LDSM.16.M88.4 R152, [R183+0x11800] ;  /* 0x01180000b798783b */ /* 0x000f2e0000000200 */
[C---:B-1----:R-:W-:Y:S08]  /*ea80*/  HMMA.16816.F32.BF16 R20, R148.reuse, R132, R20 ;  /* 0x000000849414723c */ /* 0x042ff00000041814 */
[C---:B------:R-:W-:Y:S01]  /*ea90*/  HMMA.16816.F32.BF16 R24, R148.reuse, R134, R24 ;  /* 0x000000869418723c */ /* 0x040fe20000041818 */
[----:B------:R-:W-:Y:S07]  /*eaa0*/  LDSM.16.M88.4 R132, [R186+0x8000] ;  /* 0x00800000ba84783b */ /* 0x000fee0000000200 */
[C---:B------:R-:W-:Y:S08]  /*eab0*/  HMMA.16816.F32.BF16 R28, R148.reuse, R140, R28 ;  /* 0x0000008c941c723c */ /* 0x040ff0000004181c */
[----:B------:R-:W-:Y:S01]  /*eac0*/  HMMA.16816.F32.BF16 R32, R148, R142, R32 ;  /* 0x0000008e9420723c */ /* 0x000fe20000041820 */
[----:B------:R-:W1:Y:S05]  /*ead0*/  LDSM.16.M88.4 R140, [R184+0x10000] ;  /* 0x01000000b88c783b */ /* 0x000e6a0000000200 */
[----:B------:R-:W5:Y:S02]  /*eae0*/  LDSM.16.M88.4 R148, [R184+0x10800] ;  /* 0x01080000b894783b */ /* 0x000f640000000200 */
[C---:B------:R-:W-:Y:S08]  /*eaf0*/  HMMA.16816.F32.BF16 R4, R160.reuse, R168, R4 ;  /* 0x000000a8a004723c */ /* 0x040ff00000041804 */
[C---:B------:R-:W-:Y:S01]  /*eb00*/  HMMA.16816.F32.BF16 R8, R160.reuse, R170, R8 ;  /* 0x000000aaa008723c */ /* 0x040fe20000041808 */
[----:B------:R-:W-:Y:S07]  /*eb10*/  LDSM.16.M88.4 R168, [R3+0x10800] ;  /* 0x0108000003a8783b */ /* 0x000fee0000000200 */
[C---:B---3--:R-:W-:Y:S08]  /*eb20*/  HMMA.16816.F32.BF16 R12, R160.reuse, R136, R12 ;  /* 0x00000088a00c723c */ /* 0x048ff0000004180c */
[C---:B------:R-:W-:Y:S01]  /*eb30*/  HMMA.16816.F32.BF16 R16, R160.reuse, R138, R16 ;  /* 0x0000008aa010723c */ /* 0x040fe20000041810 */
[----:B------:R-:W3:Y:S07]  /*eb40*/  LDSM.16.M88.4 R136, [R184+0x11000] ;  /* 0x01100000b888783b */ /* 0x000eee0000000200 */
[C---:B--2---:R-:W-:Y:S08]  /*eb50*/  HMMA.16816.F32.BF16 R20, R160.reuse, R144, R20 ;  /* 0x00000090a014723c */ /* 0x044ff00000041814 */
[C---:B------:R-:W-:Y:S01]  /*eb60*/  HMMA.16816.F32.BF16 R24, R160.reuse, R146, R24 ;  /* 0x00000092a018723c */ /* 0x040fe20000041818 */
[----:B------:R-:W2:Y:S07]  /*eb70*/  LDSM.16.M88.4 R144, [R184+0x11800] ;  /* 0x01180000b890783b */ /* 0x000eae0000000200 */
[C---:B----4-:R-:W-:Y:S08]  /*eb80*/  HMMA.16816.F32.BF16 R28, R160.reuse, R152, R28 ;  /* 0x00000098a01c723c */ /* 0x050ff0000004181c */
[----:B------:R-:W-:Y:S01]  /*eb90*/  HMMA.16816.F32.BF16 R32, R160, R154, R32 ;  /* 0x0000009aa020723c */ /* 0x000fe20000041820 */
[----:B------:R-:W4:Y:S01]  /*eba0*/  LDSM.16.M88.4 R152, [R3+0x11000] ;  /* 0x011000000398783b */ /* 0x000f220000000200 */
[----:B------:R-:W-:Y:S06]  /*ebb0*/  IMAD.U32 R160, RZ, RZ, UR21 ;  /* 0x00000015ffa07e24 */ /* 0x000fec000f8e00ff */
[C---:B-1----:R-:W-:Y:S08]  /*ebc0*/  HMMA.16816.F32.BF16 R4, R132.reuse, R140, R4 ;  /* 0x0000008c8404723c */ /* 0x042ff00000041804 */
[C---:B------:R-:W-:Y:S01]  /*ebd0*/  HMMA.16816.F32.BF16 R8, R132.reuse, R142, R8 ;  /* 0x0000008e8408723c */ /* 0x040fe20000041808 */
[----:B------:R-:W1:Y:S01]  /*ebe0*/  LDSM.16.M88.4 R140, [R3+0x11800] ;  /* 0x01180000038c783b */ /* 0x000e620000000200 */
[----:B------:R-:W-:Y:S04]  /*ebf0*/  DEPBAR.LE SB0, 0x0 ;  /* 0x000080000000791a */ /* 0x000fe80000000000 */
[----:B------:R-:W-:Y:S02]  /*ec00*/  BAR.SYNC.DEFER_BLOCKING 0x0 ;  /* 0x0000000000007b1d */ /* 0x000fe40000010000 */
[C---:B-----5:R-:W-:Y:S08]  /*ec10*/  HMMA.16816.F32.BF16 R12, R132.reuse, R148, R12 ;  /* 0x00000094840c723c */ /* 0x060ff0000004180c */
[C---:B------:R-:W-:Y:S08]  /*ec20*/  HMMA.16816.F32.BF16 R16, R132.reuse, R150, R16 ;  /* 0x000000968410723c */ /* 0x040ff00000041810 */
[C---:B---3--:R-:W-:Y:S08]  /*ec30*/  HMMA.16816.F32.BF16 R20, R132.reuse, R136, R20 ;  /* 0x000000888414723c */ /* 0x048ff00000041814 */
[C---:B------:R-:W-:Y:S08]  /*ec40*/  HMMA.16816.F32.BF16 R24, R132.reuse, R138, R24 ;  /* 0x0000008a8418723c */ /* 0x040ff00000041818 */
[C---:B--2---:R-:W-:Y:S08]  /*ec50*/  HMMA.16816.F32.BF16 R28, R132.reuse, R144, R28 ;  /* 0x00000090841c723c */ /* 0x044ff0000004181c */
[----:B------:R-:W-:Y:S08]  /*ec60*/  HMMA.16816.F32.BF16 R32, R132, R146, R32 ;  /* 0x000000928420723c */ /* 0x000ff00000041820 */
[C---:B------:R-:W-:Y:S01]  /*ec70*/  HMMA.16816.F32.BF16 R4, R156.reuse, R164, R4 ;  /* 0x000000a49c04723c */ /* 0x040fe20000041804 */
[----:B------:R-:W-:Y:S05]  /*ec80*/  IMAD.U32 R165, RZ, RZ, UR7 ;  /* 0x00000007ffa57e24 */ /* 0x000fea000f8e00ff */
[--C-:B------:R-:W-:Y:S02]  /*ec90*/  IADD3 R161, PT, PT, R198, -UR20, -R165.reuse ;  /* 0x80000014c6a17c10 */ /* 0x100fe4000fffe8a5 */
[C---:B------:R-:W-:Y:S03]  /*eca0*/  HMMA.16816.F32.BF16 R8, R156.reuse, R166, R8 ;  /* 0x000000a69c08723c */ /* 0x040fe60000041808 */
[----:B------:R-:W-:Y:S01]  /*ecb0*/  IMAD.SHL.U32 R167, R177, 0x2, RZ ;  /* 0x00000002b1a77824 */ /* 0x000fe200078e00ff */
[----:B------:R-:W-:Y:S04]  /*ecc0*/  IADD3 R165, PT, PT, R189, -UR20, -R165 ;  /* 0x80000014bda57c10 */ /* 0x000fe8000fffe8a5 */
[C---:B------:R-:W-:Y:S03]  /*ecd0*/  HMMA.16816.F32.BF16 R12, R156.reuse, R168, R12 ;  /* 0x000000a89c0c723c */ /* 0x040fe6000004180c */
[----:B------:R-:W-:Y:S05]  /*ece0*/  LOP3.LUT R169, R167, 0x6, RZ, 0xc0, !PT ;  /* 0x00000006a7a97812 */ /* 0x000fea00078ec0ff */
[C---:B------:R-:W-:Y:S03]  /*ecf0*/  HMMA.16816.F32.BF16 R16, R156.reuse, R170, R16 ;  /* 0x000000aa9c10723c */ /* 0x040fe60000041810 */
[----:B------:R-:W-:Y:S04]  /*ed00*/  IMAD R160, R160, 0x40, R169 ;  /* 0x00000040a0a07824 */ /* 0x000fe800078e02a9 */
[----:B------:R-:W-:Y:S01]  /*ed10*/  VIADD R163, R160, UR20 ;  /* 0x00000014a0a37c36 */ /* 0x000fe20008000000 */
[C---:B----4-:R-:W-:Y:S03]  /*ed20*/  HMMA.16816.F32.BF16 R20, R156.reuse, R152, R20 ;  /* 0x000000989c14723c */ /* 0x050fe60000041814 */
[--C-:B------:R-:W-:Y:S02]  /*ed30*/  IMAD.IADD R164, R198, 0x1, -R163.reuse ;  /* 0x00000001c6a47824 */ /* 0x100fe400078e0aa3 */
[C---:B------:R-:W-:Y:S02]  /*ed40*/  VIADD R166, R160.reuse, 0x1 ;  /* 0x00000001a0a67836 */ /* 0x040fe40000000000 */
[----:B------:R-:W-:Y:S01]  /*ed50*/  VIADD R162, R160, 0x38 ;  /* 0x00000038a0a27836 */ /* 0x000fe20000000000 */
[C---:B------:R-:W-:Y:S03]  /*ed60*/  HMMA.16816.F32.BF16 R24, R156.reuse, R154, R24 ;  /* 0x0000009a9c18723c */ /* 0x040fe60000041818 */
[----:B------:R-:W-:Y:S01]  /*ed70*/  IABS R164, R164 ;  /* 0x000000a400a47213 */ /* 0x000fe20000000000 */
[----:B------:R-:W-:Y:S01]  /*ed80*/  IMAD.IADD R163, R189, 0x1, -R163 ;  /* 0x00000001bda37824 */ /* 0x000fe200078e0aa3 */
[-C--:B------:R-:W-:Y:S02]  /*ed90*/  ISETP.GT.AND P6, PT, R161, R166.reuse, PT ;  /* 0x000000a6a100720c */ /* 0x080fe40003fc4270 */
[----:B------:R-:W-:Y:S01]  /*eda0*/  ISETP.GT.AND P5, PT, R165, R166, PT ;  /* 0x000000a6a500720c */ /* 0x000fe20003fa4270 */
[C---:B-1----:R-:W-:Y:S03]  /*edb0*/  HMMA.16816.F32.BF16 R28, R156.reuse, R140, R28 ;  /* 0x0000008c9c1c723c */ /* 0x042fe6000004181c */
[----:B------:R-:W-:Y:S02]  /*edc0*/  IMAD.MOV.U32 R171, RZ, RZ, R164 ;  /* 0x000000ffffab7224 */ /* 0x000fe400078e00a4 */
[----:B------:R-:W-:Y:S03]  /*edd0*/  VIADD R164, R162, UR20 ;  /* 0x00000014a2a47c36 */ /* 0x000fe60008000000 */
[----:B------:R-:W-:Y:S03]  /*ede0*/  HMMA.16816.F32.BF16 R32, R156, R142, R32 ;  /* 0x0000008e9c20723c */ /* 0x000fe60000041820 */
[----:B------:R-:W-:Y:S05]  /*edf0*/  I2FP.F32.S32 R171, R171 ;  /* 0x000000ab00ab7245 */ /* 0x000fea0000201400 */
[----:B------:R-:W-:Y:S01]  /*ee00*/  @!UPT UIADD3 URZ, UPT, UPT, URZ, URZ, URZ ;  /* 0x000000fffffff290 */ /* 0x000fe2000fffe0ff */
[----:B------:R-:W-:Y:S11]  /*ee10*/  BRA.U.ANY UP0, `(.L_x_619) ;  /* 0xffffffed00607547 */ /* 0x000ff6000b93ffff */
.L_x_618:
[C---:B-1----:R-:W-:Y:S01]  /*ee20*/  IADD3 R136, PT, PT, R198.reuse, 0x37, -R164 ;  /* 0x00000037c6887810 */ /* 0x042fe20007ffe8a4 */
[----:B------:R-:W-:Y:S01]  /*ee30*/  FFMA.FTZ R4, R171, -UR6, R4 ;  /* 0x80000006ab047c23 */ /* 0x000fe20008010004 */
[C-C-:B------:R-:W-:Y:S01]  /*ee40*/  IADD3 R132, PT, PT, R198.reuse, 0x2f, -R164.reuse ;  /* 0x0000002fc6847810 */ /* 0x140fe20007ffe8a4 */
[----:B------:R-:W-:Y:S01]  /*ee50*/  UISETP.GT.AND UP0, UPT, UR21, UR18, UPT ;  /* 0x000000121500728c */ /* 0x000fe2000bf04270 */
[----:B------:R-:W-:Y:S01]  /*ee60*/  IABS R133, R163 ;  /* 0x000000a300857213 */ /* 0x000fe20000000000 */
[----:B------:R-:W-:Y:S01]  /*ee70*/  UIADD3 UR21, UPT, UPT, UR21, -0x1, URZ ;  /* 0xffffffff15157890 */ /* 0x000fe2000fffe0ff */
[--C-:B------:R-:W-:Y:S02]  /*ee80*/  IADD3 R134, PT, PT, R189, 0x37, -R164.reuse ;  /* 0x00000037bd867810 */ /* 0x100fe40007ffe8a4 */
[----:B------:R-:W-:Y:S02]  /*ee90*/  IABS R136, R136 ;  /* 0x0000008800887213 */ /* 0x000fe40000000000 */
[----:B------:R-:W-:Y:S02]  /*eea0*/  IADD3 R3, PT, PT, R198, 0x30, -R164 ;  /* 0x00000030c6037810 */ /* 0x000fe40007ffe8a4 */
[----:B------:R-:W-:Y:S02]  /*eeb0*/  IABS R132, R132 ;  /* 0x0000008400847213 */ /* 0x000fe40000000000 */
[----:B------:R-:W-:Y:S02]  /*eec0*/  I2FP.F32.S32 R133, R133 ;  /* 0x0000008500857245 */ /* 0x000fe40000201400 */
[----:B------:R-:W-:Y:S02]  /*eed0*/  IABS R134, R134 ;  /* 0x0000008600867213 */ /* 0x000fe40000000000 */
[----:B------:R-:W-:Y:S01]  /*eee0*/  I2FP.F32.S32 R136, R136 ;  /* 0x0000008800887245 */ /* 0x000fe20000201400 */
[----:B------:R-:W-:Y:S01]  /*eef0*/  FFMA.FTZ R6, R133, -UR6, R6 ;  /* 0x8000000685067c23 */ /* 0x000fe20008010006 */
[----:B------:R-:W-:Y:S02]  /*ef00*/  I2FP.F32.S32 R132, R132 ;  /* 0x0000008400847245 */ /* 0x000fe40000201400 */
[----:B------:R-:W-:Y:S01]  /*ef10*/  IABS R3, R3 ;  /* 0x0000000300037213 */ /* 0x000fe20000000000 */
[----:B------:R-:W-:Y:S01]  /*ef20*/  FFMA.FTZ R5, R136, -UR6, R5 ;  /* 0x8000000688057c23 */ /* 0x000fe20008010005 */
[----:B------:R-:W-:Y:S01]  /*ef30*/  ISETP.GT.AND P1, PT, R161, R160, PT ;  /* 0x000000a0a100720c */ /* 0x000fe20003f24270 */
[----:B------:R-:W-:Y:S01]  /*ef40*/  FFMA.FTZ R9, R132, -UR6, R9 ;  /* 0x8000000684097c23 */ /* 0x000fe20008010009 */
[----:B------:R-:W-:Y:S01]  /*ef50*/  I2FP.F32.S32 R134, R134 ;  /* 0x0000008600867245 */ /* 0x000fe20000201400 */
[----:B------:R-:W-:Y:S01]  /*ef60*/  VIADD R132, R160, 0x8 ;  /* 0x00000008a0847836 */ /* 0x000fe20000000000 */
[----:B------:R-:W-:Y:S02]  /*ef70*/  I2FP.F32.S32 R3, R3 ;  /* 0x0000000300037245 */ /* 0x000fe40000201400 */
[----:B------:R-:W-:Y:S01]  /*ef80*/  FSEL R137, R4, -INF , !P1 ;  /* 0xff80000004897808 */ /* 0x000fe20004800000 */
[----:B------:R-:W-:Y:S01]  /*ef90*/  VIADD R4, R160, 0x9 ;  /* 0x00000009a0047836 */ /* 0x000fe20000000000 */
[----:B------:R-:W-:Y:S01]  /*efa0*/  IADD3 R133, PT, PT, R189, 0x30, -R164 ;  /* 0x00000030bd857810 */ /* 0x000fe20007ffe8a4 */
[----:B------:R-:W-:Y:S01]  /*efb0*/  FFMA.FTZ R7, R134, -UR6, R7 ;  /* 0x8000000686077c23 */ /* 0x000fe20008010007 */
[----:B------:R-:W-:Y:S01]  /*efc0*/  ISETP.GT.AND P1, PT, R165, R160, PT ;  /* 0x000000a0a500720c */ /* 0x000fe20003f24270 */
[----:B------:R-:W-:Y:S01]  /*efd0*/  FFMA.FTZ R8, R3, -UR6, R8 ;  /* 0x8000000603087c23 */ /* 0x000fe20008010008 */
[----:B------:R-:W-:Y:S02]  /*efe0*/  IABS R133, R133 ;  /* 0x0000008500857213 */ /* 0x000fe40000000000 */
[----:B------:R-:W-:Y:S02]  /*eff0*/  FSEL R135, R5, -INF , !P6 ;  /* 0xff80000005877808 */ /* 0x000fe40007000000 */
[----:B------:R-:W-:Y:S02]  /*f000*/  FSEL R3, R6, -INF , !P1 ;  /* 0xff80000006037808 */ /* 0x000fe40004800000 */
[--C-:B------:R-:W-:Y:S02]  /*f010*/  IADD3 R134, PT, PT, R189, 0x2f, -R164.reuse ;  /* 0x0000002fbd867810 */ /* 0x100fe40007ffe8a4 */
[C---:B------:R-:W-:Y:S02]  /*f020*/  ISETP.GT.AND P6, PT, R161.reuse, R132, PT ;  /* 0x00000084a100720c */ /* 0x040fe40003fc4270 */
[----:B------:R-:W-:Y:S02]  /*f030*/  ISETP.GT.AND P1, PT, R161, R4, PT ;  /* 0x00000004a100720c */ /* 0x000fe40003f24270 */
[----:B------:R-:W-:Y:S02]  /*f040*/  FSEL R5, R7, -INF , !P5 ;  /* 0xff80000007057808 */ /* 0x000fe40006800000 */
[----:B------:R-:W-:Y:S02]  /*f050*/  I2FP.F32.S32 R133, R133 ;  /* 0x0000008500857245 */ /* 0x000fe40000201400 */
[----:B------:R-:W-:Y:S02]  /*f060*/  IADD3 R7, PT, PT, R198, 0x28, -R164 ;  /* 0x00000028c6077810 */ /* 0x000fe40007ffe8a4 */
[----:B------:R-:W-:Y:S01]  /*f070*/  IABS R134, R134 ;  /* 0x0000008600867213 */ /* 0x000fe20000000000 */
[----:B------:R-:W-:Y:S01]  /*f080*/  FFMA.FTZ R10, R133, -UR6, R10 ;  /* 0x80000006850a7c23 */ /* 0x000fe2000801000a */
[----:B------:R-:W-:Y:S02]  /*f090*/  FSEL R8, R8, -INF , !P6 ;  /* 0xff80000008087808 */ /* 0x000fe40007000000 */
[----:B------:R-:W-:Y:S02]  /*f0a0*/  FSEL R9, R9, -INF , !P1 ;  /* 0xff80000009097808 */ /* 0x000fe40004800000 */
[----:B------:R-:W-:Y:S02]  /*f0b0*/  ISETP.GT.AND P5, PT, R165, R132, PT ;  /* 0x00000084a500720c */ /* 0x000fe40003fa4270 */
[C---:B------:R-:W-:Y:S02]  /*f0c0*/  ISETP.GE.AND P6, PT, R132.reuse, R197, PT ;  /* 0x000000c58400720c */ /* 0x040fe40003fc6270 */
[----:B------:R-:W-:Y:S02]  /*f0d0*/  ISETP.GE.AND P1, PT, R132, R196, PT ;  /* 0x000000c48400720c */ /* 0x000fe40003f26270 */
[--C-:B------:R-:W-:Y:S02]  /*f0e0*/  IADD3 R132, PT, PT, R198, 0x27, -R164.reuse ;  /* 0x00000027c6847810 */ /* 0x100fe40007ffe8a4 */
[----:B------:R-:W-:Y:S02]  /*f0f0*/  I2FP.F32.S32 R134, R134 ;  /* 0x0000008600867245 */ /* 0x000fe40000201400 */
[----:B------:R-:W-:Y:S02]  /*f100*/  IABS R7, R7 ;  /* 0x0000000700077213 */ /* 0x000fe40000000000 */
[----:B------:R-:W-:Y:S01]  /*f110*/  IADD3 R6, PT, PT, R189, 0x27, -R164 ;  /* 0x00000027bd067810 */ /* 0x000fe20007ffe8a4 */
[----:B------:R-:W-:Y:S01]  /*f120*/  FFMA.FTZ R11, R134, -UR6, R11 ;  /* 0x80000006860b7c23 */ /* 0x000fe2000801000b */
[----:B------:R-:W-:Y:S02]  /*f130*/  IABS R132, R132 ;  /* 0x0000008400847213 */ /* 0x000fe40000000000 */
[----:B------:R-:W-:Y:S02]  /*f140*/  I2FP.F32.S32 R7, R7 ;  /* 0x0000000700077245 */ /* 0x000fe40000201400 */
[----:B------:R-:W-:Y:S02]  /*f150*/  FSEL R10, R10, -INF , !P5 ;  /* 0xff8000000a0a7808 */ /* 0x000fe40006800000 */
[----:B------:R-:W-:Y:S01]  /*f160*/  ISETP.GT.AND P5, PT, R165, R4, PT ;  /* 0x00000004a500720c */ /* 0x000fe20003fa4270 */
[----:B------:R-:W-:Y:S01]  /*f170*/  FFMA.FTZ R12, R7, -UR6, R12 ;  /* 0x80000006070c7c23 */ /* 0x000fe2000801000c */
[----:B------:R-:W-:Y:S02]  /*f180*/  IABS R6, R6 ;  /* 0x0000000600067213 */ /* 0x000fe40000000000 */
[----:B------:R-:W-:Y:S02]  /*f190*/  IADD3 R133, PT, PT, R189, 0x28, -R164 ;  /* 0x00000028bd857810 */ /* 0x000fe40007ffe8a4 */
[----:B------:R-:W-:Y:S02]  /*f1a0*/  I2FP.F32.S32 R132, R132 ;  /* 0x0000008400847245 */ /* 0x000fe40000201400 */
[----:B------:R-:W-:Y:S02]  /*f1b0*/  I2FP.F32.S32 R6, R6 ;  /* 0x0000000600067245 */ /* 0x000fe40000201400 */
[----:B------:R-:W-:Y:S01]  /*f1c0*/  FSEL R7, R11, -INF , !P5 ;  /* 0xff8000000b077808 */ /* 0x000fe20006800000 */
[----:B------:R-:W-:Y:S01]  /*f1d0*/  FFMA.FTZ R13, R132, -UR6, R13 ;  /* 0x80000006840d7c23 */ /* 0x000fe2000801000d */
[C---:B------:R-:W-:Y:S01]  /*f1e0*/  ISETP.GE.AND P5, PT, R160.reuse, R197, PT ;  /* 0x000000c5a000720c */ /* 0x040fe20003fa6270 */
[----:B------:R-:W-:Y:S01]  /*f1f0*/  VIADD R132, R160, 0x10 ;  /* 0x00000010a0847836 */ /* 0x000fe20000000000 */
[----:B------:R-:W-:Y:S01]  /*f200*/  IABS R133, R133 ;  /* 0x0000008500857213 */ /* 0x000fe20000000000 */
[----:B------:R-:W-:Y:S01]  /*f210*/  FFMA.FTZ R15, R6, -UR6, R15 ;  /* 0x80000006060f7c23 */ /* 0x000fe2000801000f */
[----:B------:R-:W-:Y:S01]  /*f220*/  ISETP.GE.AND P4, PT, R166, R197, PT ;  /* 0x000000c5a600720c */ /* 0x000fe20003f86270 */
[----:B------:R-:W-:Y:S01]  /*f230*/  VIADD R6, R160, 0x11 ;  /* 0x00000011a0067836 */ /* 0x000fe20000000000 */
[----:B------:R-:W-:Y:S02]  /*f240*/  FSEL R137, R137, -INF , !P5 ;  /* 0xff80000089897808 */ /* 0x000fe40006800000 */
[----:B------:R-:W-:Y:S02]  /*f250*/  I2FP.F32.S32 R133, R133 ;  /* 0x0000008500857245 */ /* 0x000fe40000201400 */
[-C--:B------:R-:W-:Y:S02]  /*f260*/  ISETP.GE.AND P0, PT, R166, R196.reuse, PT ;  /* 0x000000c4a600720c */ /* 0x080fe40003f06270 */
[----:B------:R-:W-:Y:S01]  /*f270*/  ISETP.GE.AND P5, PT, R160, R196, PT ;  /* 0x000000c4a000720c */ /* 0x000fe20003fa6270 */
[----:B------:R-:W-:Y:S01]  /*f280*/  FFMA.FTZ R14, R133, -UR6, R14 ;  /* 0x80000006850e7c23 */ /* 0x000fe2000801000e */
[----:B------:R-:W-:Y:S02]  /*f290*/  FSEL R135, R135, -INF , !P4 ;  /* 0xff80000087877808 */ /* 0x000fe40006000000 */
[----:B------:R-:W-:Y:S02]  /*f2a0*/  ISETP.GT.AND P4, PT, R161, R132, PT ;  /* 0x00000084a100720c */ /* 0x000fe40003f84270 */
[----:B------:R-:W-:Y:S02]  /*f2b0*/  FSEL R11, R3, -INF , !P5 ;  /* 0xff800000030b7808 */ /* 0x000fe40006800000 */
[----:B------:R-:W-:Y:S02]  /*f2c0*/  FSEL R5, R5, -INF , !P0 ;  /* 0xff80000005057808 */ /* 0x000fe40004000000 */
[----:B------:R-:W-:Y:S02]  /*f2d0*/  ISETP.GT.AND P5, PT, R161, R6, PT ;  /* 0x00000006a100720c */ /* 0x000fe40003fa4270 */
[C---:B------:R-:W-:Y:S02]  /*f2e0*/  ISETP.GT.AND P0, PT, R165.reuse, R132, PT ;  /* 0x00000084a500720c */ /* 0x040fe40003f04270 */
[----:B------:R-:W-:Y:S02]  /*f2f0*/  FSEL R12, R12, -INF , !P4 ;  /* 0xff8000000c0c7808 */ /* 0x000fe40006000000 */
[----:B------:R-:W-:Y:S02]  /*f300*/  ISETP.GT.AND P4, PT, R165, R6, PT ;  /* 0x00000006a500720c */ /* 0x000fe40003f84270 */
[----:B------:R-:W-:Y:S02]  /*f310*/  FSEL R14, R14, -INF , !P0 ;  /* 0xff8000000e0e7808 */ /* 0x000fe40004000000 */
[----:B------:R-:W-:Y:S02]  /*f320*/  FSEL R209, R13, -INF , !P5 ;  /* 0xff8000000dd17808 */ /* 0x000fe40006800000 */
[C---:B------:R-:W-:Y:S02]  /*f330*/  ISETP.GE.AND P5, PT, R4.reuse, R197, PT ;  /* 0x000000c50400720c */ /* 0x040fe40003fa6270 */
[----:B------:R-:W-:Y:S02]  /*f340*/  ISETP.GE.AND P0, PT, R4, R196, PT ;  /* 0x000000c40400720c */ /* 0x000fe40003f06270 */
[----:B------:R-:W-:Y:S02]  /*f350*/  FSEL R213, R15, -INF , !P4 ;  /* 0xff8000000fd57808 */ /* 0x000fe40006000000 */
[C-C-:B------:R-:W-:Y:S02]  /*f360*/  IADD3 R4, PT, PT, R189.reuse, 0x1f, -R164.reuse ;  /* 0x0000001fbd047810 */ /* 0x140fe40007ffe8a4 */
[C-C-:B------:R-:W-:Y:S02]  /*f370*/  IADD3 R15, PT, PT, R198.reuse, 0x20, -R164.reuse ;  /* 0x00000020c60f7810 */ /* 0x140fe40007ffe8a4 */
[----:B------:R-:W-:Y:S02]  /*f380*/  IABS R4, R4 ;  /* 0x0000000400047213 */ /* 0x000fe40000000000 */
[--C-:B------:R-:W-:Y:S02]  /*f390*/  IADD3 R134, PT, PT, R198, 0x1f, -R164.reuse ;  /* 0x0000001fc6867810 */ /* 0x100fe40007ffe8a4 */
[----:B------:R-:W-:Y:S02]  /*f3a0*/  IADD3 R3, PT, PT, R189, 0x20, -R164 ;  /* 0x00000020bd037810 */ /* 0x000fe40007ffe8a4 */
[----:B------:R-:W-:Y:S02]  /*f3b0*/  IABS R15, R15 ;  /* 0x0000000f000f7213 */ /* 0x000fe40000000000 */
[----:B------:R-:W-:Y:S02]  /*f3c0*/  I2FP.F32.S32 R4, R4 ;  /* 0x0000000400047245 */ /* 0x000fe40000201400 */
[----:B------:R-:W-:Y:S02]  /*f3d0*/  I2FP.F32.S32 R15, R15 ;  /* 0x0000000f000f7245 */ /* 0x000fe40000201400 */
[----:B------:R-:W-:Y:S01]  /*f3e0*/  IABS R134, R134 ;  /* 0x0000008600867213 */ /* 0x000fe20000000000 */
[----:B------:R-:W-:Y:S01]  /*f3f0*/  FFMA.FTZ R19, R4, -UR6, R19 ;  /* 0x8000000604137c23 */ /* 0x000fe20008010013 */
[----:B------:R-:W-:Y:S01]  /*f400*/  IABS R3, R3 ;  /* 0x0000000300037213 */ /* 0x000fe20000000000 */
[----:B------:R-:W-:Y:S01]  /*f410*/  FFMA.FTZ R16, R15, -UR6, R16 ;  /* 0x800000060f107c23 */ /* 0x000fe20008010010 */
[----:B------:R-:W-:Y:S01]  /*f420*/  FSEL R13, R8, -INF , !P6 ;  /* 0xff800000080d7808 */ /* 0x000fe20007000000 */
[C---:B------:R-:W-:Y:S01]  /*f430*/  VIADD R8, R160.reuse, 0x18 ;  /* 0x00000018a0087836 */ /* 0x040fe20000000000 */
[----:B------:R-:W-:Y:S01]  /*f440*/  I2FP.F32.S32 R134, R134 ;  /* 0x0000008600867245 */ /* 0x000fe20000201400 */
[----:B------:R-:W-:Y:S01]  /*f450*/  VIADD R4, R160, 0x19 ;  /* 0x00000019a0047836 */ /* 0x000fe20000000000 */
[----:B------:R-:W-:Y:S02]  /*f460*/  I2FP.F32.S32 R3, R3 ;  /* 0x0000000300037245 */ /* 0x000fe40000201400 */
[----:B------:R-:W-:Y:S01]  /*f470*/  FSEL R15, R9, -INF , !P5 ;  /* 0xff800000090f7808 */ /* 0x000fe20006800000 */
[----:B------:R-:W-:Y:S01]  /*f480*/  FFMA.FTZ R17, R134, -UR6, R17 ;  /* 0x8000000686117c23 */ /* 0x000fe20008010011 */
[----:B------:R-:W-:Y:S01]  /*f490*/  ISETP.GT.AND P5, PT, R161, R8, PT ;  /* 0x00000008a100720c */ /* 0x000fe20003fa4270 */
[----:B------:R-:W-:Y:S01]  /*f4a0*/  FFMA.FTZ R18, R3, -UR6, R18 ;  /* 0x8000000603127c23 */ /* 0x000fe20008010012 */
[----:B------:R-:W-:Y:S02]  /*f4b0*/  FSEL R9, R10, -INF , !P1 ;  /* 0xff8000000a097808 */ /* 0x000fe40004800000 */
[----:B------:R-:W-:Y:S02]  /*f4c0*/  FSEL R7, R7, -INF , !P0 ;  /* 0xff80000007077808 */ /* 0x000fe40004000000 */
[----:B------:R-:W-:Y:S02]  /*f4d0*/  ISETP.GT.AND P1, PT, R161, R4, PT ;  /* 0x00000004a100720c */ /* 0x000fe40003f24270 */
[C---:B------:R-:W-:Y:S02]  /*f4e0*/  ISETP.GT.AND P0, PT, R165.reuse, R8, PT ;  /* 0x00000008a500720c */ /* 0x040fe40003f04270 */
[----:B------:R-:W-:Y:S02]  /*f4f0*/  FSEL R16, R16, -INF , !P5 ;  /* 0xff80000010107808 */ /* 0x000fe40006800000 */
[----:B------:R-:W-:Y:S02]  /*f500*/  ISETP.GT.AND P5, PT, R165, R4, PT ;  /* 0x00000004a500720c */ /* 0x000fe40003fa4270 */
[-C--:B------:R-:W-:Y:S02]  /*f510*/  ISETP.GE.AND P4, PT, R132, R197.reuse, PT ;  /* 0x000000c58400720c */ /* 0x080fe40003f86270 */
[----:B------:R-:W-:Y:S02]  /*f520*/  FSEL R18, R18, -INF , !P0 ;  /* 0xff80000012127808 */ /* 0x000fe40004000000 */
[----:B------:R-:W-:Y:S02]  /*f530*/  FSEL R17, R17, -INF , !P1 ;  /* 0xff80000011117808 */ /* 0x000fe40004800000 */
[CC--:B------:R-:W-:Y:S02]  /*f540*/  ISETP.GE.AND P0, PT, R6.reuse, R196.reuse, PT ;  /* 0x000000c40600720c */ /* 0x0c0fe40003f06270 */
[-C--:B------:R-:W-:Y:S02]  /*f550*/  ISETP.GE.AND P1, PT, R6, R197.reuse, PT ;  /* 0x000000c50600720c */ /* 0x080fe40003f26270 */
[----:B------:R-:W-:Y:S02]  /*f560*/  FSEL R19, R19, -INF , !P5 ;  /* 0xff80000013137808 */ /* 0x000fe40006800000 */
[----:B------:R-:W-:Y:S02]  /*f570*/  FSEL R225, R12, -INF , !P4 ;  /* 0xff8000000ce17808 */ /* 0x000fe40006000000 */
[--C-:B------:R-:W-:Y:S02]  /*f580*/  IADD3 R133, PT, PT, R198, 0x18, -R164.reuse ;  /* 0x00000018c6857810 */ /* 0x100fe40007ffe8a4 */
[--C-:B------:R-:W-:Y:S02]  /*f590*/  IADD3 R6, PT, PT, R189, 0x18, -R164.reuse ;  /* 0x00000018bd067810 */ /* 0x100fe40007ffe8a4 */
[C---:B------:R-:W-:Y:S02]  /*f5a0*/  ISETP.GE.AND P5, PT, R8.reuse, R197, PT ;  /* 0x000000c50800720c */ /* 0x040fe40003fa6270 */
[-C--:B------:R-:W-:Y:S02]  /*f5b0*/  ISETP.GE.AND P4, PT, R8, R196.reuse, PT ;  /* 0x000000c40800720c */ /* 0x080fe40003f86270 */
[--C-:B------:R-:W-:Y:S02]  /*f5c0*/  IADD3 R8, PT, PT, R198, 0x17, -R164.reuse ;  /* 0x00000017c6087810 */ /* 0x100fe40007ffe8a4 */
[----:B------:R-:W-:Y:S02]  /*f5d0*/  ISETP.GE.AND P6, PT, R132, R196, PT ;  /* 0x000000c48400720c */ /* 0x000fe40003fc6270 */
[----:B------:R-:W-:Y:S02]  /*f5e0*/  IABS R6, R6 ;  /* 0x0000000600067213 */ /* 0x000fe40000000000 */
[----:B------:R-:W-:Y:S02]  /*f5f0*/  IABS R133, R133 ;  /* 0x0000008500857213 */ /* 0x000fe40000000000 */
[----:B------:R-:W-:Y:S02]  /*f600*/  IABS R8, R8 ;  /* 0x0000000800087213 */ /* 0x000fe40000000000 */
[----:B------:R-:W-:Y:S02]  /*f610*/  FSEL R221, R14, -INF , !P6 ;  /* 0xff8000000edd7808 */ /* 0x000fe40007000000 */
[----:B------:R-:W-:Y:S02]  /*f620*/  FSEL R209, R209, -INF , !P1 ;  /* 0xff800000d1d17808 */ /* 0x000fe40004800000 */
[C---:B------:R-:W-:Y:S02]  /*f630*/  ISETP.GE.AND P1, PT, R4.reuse, R197, PT ;  /* 0x000000c50400720c */ /* 0x040fe40003f26270 */
[----:B------:R-:W-:Y:S02]  /*f640*/  IADD3 R3, PT, PT, R189, 0x17, -R164 ;  /* 0x00000017bd037810 */ /* 0x000fe40007ffe8a4 */
[----:B------:R-:W-:Y:S02]  /*f650*/  I2FP.F32.S32 R133, R133 ;  /* 0x0000008500857245 */ /* 0x000fe40000201400 */
[----:B------:R-:W-:Y:S01]  /*f660*/  ISETP.GE.AND P6, PT, R4, R196, PT ;  /* 0x000000c40400720c */ /* 0x000fe20003fc6270 */
[----:B------:R-:W-:Y:S01]  /*f670*/  IMAD.MOV.U32 R4, RZ, RZ, R6 ;  /* 0x000000ffff047224 */ /* 0x000fe200078e0006 */
[----:B------:R-:W-:Y:S01]  /*f680*/  I2FP.F32.S32 R8, R8 ;  /* 0x0000000800087245 */ /* 0x000fe20000201400 */
[----:B------:R-:W-:Y:S01]  /*f690*/  VIADD R6, R160, 0x20 ;  /* 0x00000020a0067836 */ /* 0x000fe20000000000 */
[----:B------:R-:W-:Y:S01]  /*f6a0*/  IABS R3, R3 ;  /* 0x0000000300037213 */ /* 0x000fe20000000000 */
[----:B------:R-:W-:Y:S01]  /*f6b0*/  FFMA.FTZ R20, R133, -UR6, R20 ;  /* 0x8000000685147c23 */ /* 0x000fe20008010014 */
[----:B------:R-:W-:Y:S01]  /*f6c0*/  FSEL R213, R213, -INF , !P0 ;  /* 0xff800000d5d57808 */ /* 0x000fe20004000000 */
[----:B------:R-:W-:Y:S01]  /*f6d0*/  FFMA.FTZ R21, R8, -UR6, R21 ;  /* 0x8000000608157c23 */ /* 0x000fe20008010015 */
[----:B------:R-:W-:Y:S01]  /*f6e0*/  I2FP.F32.S32 R133, R4 ;  /* 0x0000000400857245 */ /* 0x000fe20000201400 */
[----:B------:R-:W-:Y:S01]  /*f6f0*/  VIADD R4, R160, 0x21 ;  /* 0x00000021a0047836 */ /* 0x000fe20000000000 */
[----:B------:R-:W-:Y:S02]  /*f700*/  ISETP.GT.AND P0, PT, R161, R6, PT ;  /* 0x00000006a100720c */ /* 0x000fe40003f04270 */
[----:B------:R-:W-:Y:S01]  /*f710*/  I2FP.F32.S32 R8, R3 ;  /* 0x0000000300087245 */ /* 0x000fe20000201400 */
[----:B------:R-:W-:Y:S01]  /*f720*/  FFMA.FTZ R22, R133, -UR6, R22 ;  /* 0x8000000685167c23 */ /* 0x000fe20008010016 */
[----:B------:R-:W-:Y:S02]  /*f730*/  FSEL R20, R20, -INF , !P0 ;  /* 0xff80000014147808 */ /* 0x000fe40004000000 */
[----:B------:R-:W-:Y:S01]  /*f740*/  ISETP.GT.AND P0, PT, R161, R4, PT ;  /* 0x00000004a100720c */ /* 0x000fe20003f04270 */
[----:B------:R-:W-:Y:S01]  /*f750*/  FFMA.FTZ R23, R8, -UR6, R23 ;  /* 0x8000000608177c23 */ /* 0x000fe20008010017 */
[C-C-:B------:R-:W-:Y:S02]  /*f760*/  IADD3 R8, PT, PT, R198.reuse, 0xf, -R164.reuse ;  /* 0x0000000fc6087810 */ /* 0x140fe40007ffe8a4 */
[----:B------:R-:W-:Y:S02]  /*f770*/  FSEL R21, R21, -INF , !P0 ;  /* 0xff80000015157808 */ /* 0x000fe40004000000 */
[----:B------:R-:W-:Y:S02]  /*f780*/  ISETP.GT.AND P0, PT, R165, R6, PT ;  /* 0x00000006a500720c */ /* 0x000fe40003f04270 */
[--C-:B------:R-:W-:Y:S02]  /*f790*/  IADD3 R3, PT, PT, R189, 0x10, -R164.reuse ;  /* 0x00000010bd037810 */ /* 0x100fe40007ffe8a4 */
[----:B------:R-:W-:Y:S02]  /*f7a0*/  IABS R8, R8 ;  /* 0x0000000800087213 */ /* 0x000fe40000000000 */
[----:B------:R-:W-:Y:S02]  /*f7b0*/  IADD3 R133, PT, PT, R198, 0x10, -R164 ;  /* 0x00000010c6857810 */ /* 0x000fe40007ffe8a4 */
[----:B------:R-:W-:Y:S02]  /*f7c0*/  FSEL R22, R22, -INF , !P0 ;  /* 0xff80000016167808 */ /* 0x000fe40004000000 */
[----:B------:R-:W-:Y:S02]  /*f7d0*/  IABS R3, R3 ;  /* 0x0000000300037213 */ /* 0x000fe40000000000 */
[----:B------:R-:W-:Y:S02]  /*f7e0*/  ISETP.GT.AND P0, PT, R165, R4, PT ;  /* 0x00000004a500720c */ /* 0x000fe40003f04270 */
[----:B------:R-:W-:Y:S02]  /*f7f0*/  I2FP.F32.S32 R8, R8 ;  /* 0x0000000800087245 */ /* 0x000fe40000201400 */
[----:B------:R-:W-:Y:S02]  /*f800*/  IABS R133, R133 ;  /* 0x0000008500857213 */ /* 0x000fe40000000000 */
[----:B------:R-:W-:Y:S01]  /*f810*/  I2FP.F32.S32 R3, R3 ;  /* 0x0000000300037245 */ /* 0x000fe20000201400 */
[----:B------:R-:W-:Y:S01]  /*f820*/  FFMA.FTZ R25, R8, -UR6, R25 ;  /* 0x8000000608197c23 */ /* 0x000fe20008010019 */
[----:B------:R-:W-:Y:S01]  /*f830*/  FSEL R23, R23, -INF , !P0 ;  /* 0xff80000017177808 */ /* 0x000fe20004000000 */
[----:B------:R-:W-:Y:S01]  /*f840*/  VIADD R8, R160, 0x29 ;  /* 0x00000029a0087836 */ /* 0x000fe20000000000 */
[----:B------:R-:W-:Y:S01]  /*f850*/  FSEL R223, R16, -INF , !P5 ;  /* 0xff80000010df7808 */ /* 0x000fe20006800000 */
[----:B------:R-:W-:Y:S01]  /*f860*/  FFMA.FTZ R26, R3, -UR6, R26 ;  /* 0x80000006031a7c23 */ /* 0x000fe2000801001a */
[C---:B------:R-:W-:Y:S02]  /*f870*/  ISETP.GE.AND P0, PT, R6.reuse, R197, PT ;  /* 0x000000c50600720c */ /* 0x040fe40003f06270 */
[----:B------:R-:W-:Y:S01]  /*f880*/  ISETP.GE.AND P5, PT, R6, R196, PT ;  /* 0x000000c40600720c */ /* 0x000fe20003fa6270 */
[----:B------:R-:W-:Y:S01]  /*f890*/  VIADD R6, R160, 0x28 ;  /* 0x00000028a0067836 */ /* 0x000fe20000000000 */
[----:B------:R-:W-:Y:S02]  /*f8a0*/  I2FP.F32.S32 R133, R133 ;  /* 0x0000008500857245 */ /* 0x000fe40000201400 */
[--C-:B------:R-:W-:Y:S02]  /*f8b0*/  IADD3 R10, PT, PT, R189, 0xf, -R164.reuse ;  /* 0x0000000fbd0a7810 */ /* 0x100fe40007ffe8a4 */
[----:B------:R-:W-:Y:S01]  /*f8c0*/  IADD3 R3, PT, PT, R198, 0x8, -R164 ;  /* 0x00000008c6037810 */ /* 0x000fe20007ffe8a4 */
[----:B------:R-:W-:Y:S01]  /*f8d0*/  FFMA.FTZ R24, R133, -UR6, R24 ;  /* 0x8000000685187c23 */ /* 0x000fe20008010018 */
[----:B------:R-:W-:Y:S02]  /*f8e0*/  FSEL R215, R18, -INF , !P4 ;  /* 0xff80000012d77808 */ /* 0x000fe40006000000 */
[----:B------:R-:W-:Y:S02]  /*f8f0*/  FSEL R211, R17, -INF , !P1 ;  /* 0xff80000011d37808 */ /* 0x000fe40004800000 */
[C---:B------:R-:W-:Y:S02]  /*f900*/  ISETP.GT.AND P1, PT, R161.reuse, R6, PT ;  /* 0x00000006a100720c */ /* 0x040fe40003f24270 */
[----:B------:R-:W-:Y:S02]  /*f910*/  ISETP.GT.AND P4, PT, R161, R8, PT ;  /* 0x00000008a100720c */ /* 0x000fe40003f84270 */
[----:B------:R-:W-:Y:S02]  /*f920*/  IABS R10, R10 ;  /* 0x0000000a000a7213 */ /* 0x000fe40000000000 */
[----:B------:R-:W-:Y:S02]  /*f930*/  IABS R3, R3 ;  /* 0x0000000300037213 */ /* 0x000fe40000000000 */
[----:B------:R-:W-:Y:S02]  /*f940*/  IADD3 R12, PT, PT, R198, 0x7, -R164 ;  /* 0x00000007c60c7810 */ /* 0x000fe40007ffe8a4 */
[----:B------:R-:W-:Y:S02]  /*f950*/  FSEL R24, R24, -INF , !P1 ;  /* 0xff80000018187808 */ /* 0x000fe40004800000 */
[----:B------:R-:W-:Y:S02]  /*f960*/  FSEL R25, R25, -INF , !P4 ;  /* 0xff80000019197808 */ /* 0x000fe40006000000 */
[----:B------:R-:W-:Y:S02]  /*f970*/  FSEL R219, R19, -INF , !P6 ;  /* 0xff80000013db7808 */ /* 0x000fe40007000000 */
[C---:B------:R-:W-:Y:S02]  /*f980*/  ISETP.GE.AND P1, PT, R4.reuse, R197, PT ;  /* 0x000000c50400720c */ /* 0x040fe40003f26270 */
[----:B------:R-:W-:Y:S02]  /*f990*/  ISETP.GE.AND P4, PT, R4, R196, PT ;  /* 0x000000c40400720c */ /* 0x000fe40003f86270 */
[----:B------:R-:W-:Y:S02]  /*f9a0*/  ISETP.GT.AND P6, PT, R165, R6, PT ;  /* 0x00000006a500720c */ /* 0x000fe40003fc4270 */
[----:B------:R-:W-:Y:S02]  /*f9b0*/  I2FP.F32.S32 R4, R10 ;  /* 0x0000000a00047245 */ /* 0x000fe40000201400 */
[----:B------:R-:W-:Y:S02]  /*f9c0*/  I2FP.F32.S32 R3, R3 ;  /* 0x0000000300037245 */ /* 0x000fe40000201400 */
[----:B------:R-:W-:Y:S01]  /*f9d0*/  IABS R12, R12 ;  /* 0x0000000c000c7213 */ /* 0x000fe20000000000 */
[----:B------:R-:W-:Y:S01]  /*f9e0*/  FFMA.FTZ R27, R4, -UR6, R27 ;  /* 0x80000006041b7c23 */ /* 0x000fe2000801001b */
[----:B------:R-:W-:Y:S01]  /*f9f0*/  FSEL R217, R20, -INF , !P0 ;  /* 0xff80000014d97808 */ /* 0x000fe20004000000 */
[----:B------:R-:W-:Y:S01]  /*fa00*/  FFMA.FTZ R28, R3, -UR6, R28 ;  /* 0x80000006031c7c23 */ /* 0x000fe2000801001c */
[----:B------:R-:W-:Y:S01]  /*fa10*/  FSEL R26, R26, -INF , !P6 ;  /* 0xff8000001a1a7808 */ /* 0x000fe20007000000 */
[----:B------:R-:W-:Y:S01]  /*fa20*/  VIADD R4, R160, 0x31 ;  /* 0x00000031a0047836 */ /* 0x000fe20000000000 */
[--C-:B------:R-:W-:Y:S02]  /*fa30*/  IADD3 R10, PT, PT, R189, 0x8, -R164.reuse ;  /* 0x00000008bd0a7810 */ /* 0x100fe40007ffe8a4 */
[----:B------:R-:W-:Y:S02]  /*fa40*/  FSEL R163, R21, -INF , !P1 ;  /* 0xff80000015a37808 */ /* 0x000fe40004800000 */
[C---:B------:R-:W-:Y:S02]  /*fa50*/  ISETP.GE.AND P6, PT, R6.reuse, R197, PT ;  /* 0x000000c50600720c */ /* 0x040fe40003fc6270 */
[----:B------:R-:W-:Y:S01]  /*fa60*/  ISETP.GE.AND P0, PT, R6, R196, PT ;  /* 0x000000c40600720c */ /* 0x000fe20003f06270 */
[C---:B------:R-:W-:Y:S01]  /*fa70*/  VIADD R6, R160.reuse, 0x30 ;  /* 0x00000030a0067836 */ /* 0x040fe20000000000 */
[----:B------:R-:W-:Y:S01]  /*fa80*/  I2FP.F32.S32 R12, R12 ;  /* 0x0000000c000c7245 */ /* 0x000fe20000201400 */
[----:B------:R-:W-:Y:S01]  /*fa90*/  VIADD R160, R160, 0x39 ;  /* 0x00000039a0a07836 */ /* 0x000fe20000000000 */
[----:B------:R-:W-:Y:S02]  /*faa0*/  ISETP.GT.AND P1, PT, R165, R8, PT ;  /* 0x00000008a500720c */ /* 0x000fe40003f24270 */
[--C-:B------:R-:W-:Y:S01]  /*fab0*/  IADD3 R3, PT, PT, R189, 0x7, -R164.reuse ;  /* 0x00000007bd037810 */ /* 0x100fe20007ffe8a4 */
[----:B------:R-:W-:Y:S01]  /*fac0*/  FFMA.FTZ R29, R12, -UR6, R29 ;  /* 0x800000060c1d7c23 */ /* 0x000fe2000801001d */
[----:B------:R-:W-:Y:S01]  /*fad0*/  IABS R10, R10 ;  /* 0x0000000a000a7213 */ /* 0x000fe20000000000 */
[----:B------:R-:W-:Y:S01]  /*fae0*/  IMAD.IADD R12, R198, 0x1, -R164 ;  /* 0x00000001c60c7824 */ /* 0x000fe200078e0aa4 */
[----:B------:R-:W-:Y:S02]  /*faf0*/  FSEL R27, R27, -INF , !P1 ;  /* 0xff8000001b1b7808 */ /* 0x000fe40004800000 */
[----:B------:R-:W-:Y:S02]  /*fb00*/  IABS R3, R3 ;  /* 0x0000000300037213 */ /* 0x000fe40000000000 */
[----:B------:R-:W-:Y:S02]  /*fb10*/  ISETP.GT.AND P1, PT, R161, R6, PT ;  /* 0x00000006a100720c */ /* 0x000fe40003f24270 */
[----:B------:R-:W-:Y:S02]  /*fb20*/  I2FP.F32.S32 R17, R10 ;  /* 0x0000000a00117245 */ /* 0x000fe40000201400 */
[----:B------:R-:W-:Y:S02]  /*fb30*/  I2FP.F32.S32 R10, R3 ;  /* 0x00000003000a7245 */ /* 0x000fe40000201400 */
[----:B------:R-:W-:Y:S01]  /*fb40*/  FSEL R157, R22, -INF , !P5 ;  /* 0xff800000169d7808 */ /* 0x000fe20006800000 */
[----:B------:R-:W-:Y:S01]  /*fb50*/  FFMA.FTZ R30, R17, -UR6, R30 ;  /* 0x80000006111e7c23 */ /* 0x000fe2000801001e */
[----:B------:R-:W-:Y:S01]  /*fb60*/  FSEL R155, R23, -INF , !P4 ;  /* 0xff800000179b7808 */ /* 0x000fe20006000000 */
[----:B------:R-:W-:Y:S01]  /*fb70*/  FFMA.FTZ R31, R10, -UR6, R31 ;  /* 0x800000060a1f7c23 */ /* 0x000fe2000801001f */
[----:B------:R-:W-:Y:S02]  /*fb80*/  FSEL R28, R28, -INF , !P1 ;  /* 0xff8000001c1c7808 */ /* 0x000fe40004800000 */
[----:B------:R-:W-:Y:S02]  /*fb90*/  IADD3 R3, PT, PT, R198, -0x1, -R164 ;  /* 0xffffffffc6037810 */ /* 0x000fe40007ffe8a4 */
[C---:B------:R-:W-:Y:S02]  /*fba0*/  ISETP.GT.AND P4, PT, R161.reuse, R162, PT ;  /* 0x000000a2a100720c */ /* 0x040fe40003f84270 */
[C---:B------:R-:W-:Y:S02]  /*fbb0*/  ISETP.GT.AND P1, PT, R161.reuse, R160, PT ;  /* 0x000000a0a100720c */ /* 0x040fe40003f24270 */
[----:B------:R-:W-:Y:S02]  /*fbc0*/  IABS R12, R12 ;  /* 0x0000000c000c7213 */ /* 0x000fe40000000000 */
[----:B------:R-:W-:Y:S02]  /*fbd0*/  ISETP.GT.AND P5, PT, R161, R4, PT ;  /* 0x00000004a100720c */ /* 0x000fe40003fa4270 */
[----:B------:R-:W-:Y:S02]  /*fbe0*/  FSEL R161, R24, -INF , !P6 ;  /* 0xff80000018a17808 */ /* 0x000fe40007000000 */
[----:B------:R-:W-:Y:S02]  /*fbf0*/  ISETP.GT.AND P6, PT, R165, R6, PT ;  /* 0x00000006a500720c */ /* 0x000fe40003fc4270 */
[----:B------:R-:W-:Y:S02]  /*fc00*/  IABS R3, R3 ;  /* 0x0000000300037213 */ /* 0x000fe40000000000 */
[----:B------:R-:W-:Y:S02]  /*fc10*/  I2FP.F32.S32 R17, R12 ;  /* 0x0000000c00117245 */ /* 0x000fe40000201400 */
[----:B------:R-:W-:Y:S02]  /*fc20*/  FSEL R29, R29, -INF , !P5 ;  /* 0xff8000001d1d7808 */ /* 0x000fe40006800000 */
[----:B------:R-:W-:Y:S01]  /*fc30*/  FSEL R30, R30, -INF , !P6 ;  /* 0xff8000001e1e7808 */ /* 0x000fe20007000000 */
[----:B------:R-:W-:Y:S01]  /*fc40*/  FFMA.FTZ R32, R17, -UR6, R32 ;  /* 0x8000000611207c23 */ /* 0x000fe20008010020 */
[C---:B------:R-:W-:Y:S01]  /*fc50*/  ISETP.GE.AND P5, PT, R8.reuse, R197, PT ;  /* 0x000000c50800720c */ /* 0x040fe20003fa6270 */
[--C-:B------:R-:W-:Y:S01]  /*fc60*/  IMAD.IADD R17, R189, 0x1, -R164.reuse ;  /* 0x00000001bd117824 */ /* 0x100fe200078e0aa4 */
[-C--:B------:R-:W-:Y:S02]  /*fc70*/  ISETP.GE.AND P6, PT, R8, R196.reuse, PT ;  /* 0x000000c40800720c */ /* 0x080fe40003fc6270 */
[----:B------:R-:W-:Y:S02]  /*fc80*/  I2FP.F32.S32 R10, R3 ;  /* 0x00000003000a7245 */ /* 0x000fe40000201400 */
[----:B------:R-:W-:Y:S02]  /*fc90*/  FMNMX3.FTZ R8, R0, R137, R135, !PT ;  /* 0x0000008900087276 */ /* 0x000fe40007810087 */
[----:B------:R-:W-:Y:S01]  /*fca0*/  FSEL R32, R32, -INF , !P4 ;  /* 0xff80000020207808 */ /* 0x000fe20006000000 */
[----:B------:R-:W-:Y:S01]  /*fcb0*/  FFMA.FTZ R33, R10, -UR6, R33 ;  /* 0x800000060a217c23 */ /* 0x000fe20008010021 */
[----:B------:R-:W-:Y:S02]  /*fcc0*/  FMNMX3.FTZ R8, R8, R13, R15, !PT ;  /* 0x0000000d08087276 */ /* 0x000fe4000781000f */
[----:B------:R-:W-:Y:S02]  /*fcd0*/  ISETP.GE.AND P4, PT, R6, R197, PT ;  /* 0x000000c50600720c */ /* 0x000fe40003f86270 */
[----:B------:R-:W-:Y:S02]  /*fce0*/  FMNMX3.FTZ R8, R8, R225, R209, !PT ;  /* 0x000000e108087276 */ /* 0x000fe400078100d1 */
[----:B------:R-:W-:Y:S02]  /*fcf0*/  FSEL R33, R33, -INF , !P1 ;  /* 0xff80000021217808 */ /* 0x000fe40004800000 */
[----:B------:R-:W-:Y:S02]  /*fd00*/  ISETP.GE.AND P1, PT, R4, R197, PT ;  /* 0x000000c50400720c */ /* 0x000fe40003f26270 */
[----:B------:R-:W-:Y:S02]  /*fd10*/  FSEL R153, R28, -INF , !P4 ;  /* 0xff8000001c997808 */ /* 0x000fe40006000000 */
[----:B------:R-:W-:Y:S02]  /*fd20*/  ISETP.GE.AND P4, PT, R6, R196, PT ;  /* 0x000000c40600720c */ /* 0x000fe40003f86270 */
[----:B------:R-:W-:Y:S02]  /*fd30*/  FMNMX3.FTZ R8, R8, R223, R211, !PT ;  /* 0x000000df08087276 */ /* 0x000fe400078100d3 */
[----:B------:R-:W-:Y:S02]  /*fd40*/  FMNMX3.FTZ R6, R2, R11, R5, !PT ;  /* 0x0000000b02067276 */ /* 0x000fe40007810005 */
[----:B------:R-:W-:Y:S02]  /*fd50*/  FSEL R151, R29, -INF , !P1 ;  /* 0xff8000001d977808 */ /* 0x000fe40004800000 */
[----:B------:R-:W-:Y:S02]  /*fd60*/  ISETP.GE.AND P1, PT, R162, R197, PT ;  /* 0x000000c5a200720c */ /* 0x000fe40003f26270 */
[----:B------:R-:W-:Y:S02]  /*fd70*/  IADD3 R3, PT, PT, R189, -0x1, -R164 ;  /* 0xffffffffbd037810 */ /* 0x000fe40007ffe8a4 */
[----:B------:R-:W-:Y:S02]  /*fd80*/  FSEL R159, R25, -INF , !P5 ;  /* 0xff800000199f7808 */ /* 0x000fe40006800000 */
[----:B------:R-:W-:Y:S02]  /*fd90*/  FMNMX3.FTZ R8, R8, R217, R163, !PT ;  /* 0x000000d908087276 */ /* 0x000fe400078100a3 */
[----:B------:R-:W-:Y:S02]  /*fda0*/  FMNMX3.FTZ R6, R6, R9, R7, !PT ;  /* 0x0000000906067276 */ /* 0x000fe40007810007 */
[----:B------:R-:W-:Y:S02]  /*fdb0*/  IABS R17, R17 ;  /* 0x0000001100117213 */ /* 0x000fe40000000000 */
[----:B------:R-:W-:Y:S02]  /*fdc0*/  FSEL R149, R32, -INF , !P1 ;  /* 0xff80000020957808 */ /* 0x000fe40004800000 */
[----:B------:R-:W-:Y:S02]  /*fdd0*/  IABS R3, R3 ;  /* 0x0000000300037213 */ /* 0x000fe40000000000 */
[----:B------:R-:W-:Y:S02]  /*fde0*/  ISETP.GE.AND P1, PT, R160, R197, PT ;  /* 0x000000c5a000720c */ /* 0x000fe40003f26270 */
[----:B------:R-:W-:Y:S02]  /*fdf0*/  FMNMX3.FTZ R8, R8, R161, R159, !PT ;  /* 0x000000a108087276 */ /* 0x000fe4000781009f */
[----:B------:R-:W-:Y:S02]  /*fe00*/  FMNMX3.FTZ R6, R6, R221, R213, !PT ;  /* 0x000000dd06067276 */ /* 0x000fe400078100d5 */
[----:B------:R-:W-:Y:S02]  /*fe10*/  I2FP.F32.S32 R17, R17 ;  /* 0x0000001100117245 */ /* 0x000fe40000201400 */
[----:B------:R-:W-:Y:S02]  /*fe20*/  ISETP.GT.AND P5, PT, R165, R4, PT ;  /* 0x00000004a500720c */ /* 0x000fe40003fa4270 */
[----:B------:R-:W-:Y:S01]  /*fe30*/  I2FP.F32.S32 R10, R3 ;  /* 0x00000003000a7245 */ /* 0x000fe20000201400 */
[----:B------:R-:W-:Y:S01]  /*fe40*/  FFMA.FTZ R34, R17, -UR6, R34 ;  /* 0x8000000611227c23 */ /* 0x000fe20008010022 */
[----:B------:R-:W-:Y:S02]  /*fe50*/  FSEL R146, R33, -INF , !P1 ;  /* 0xff80000021927808 */ /* 0x000fe40004800000 */
[----:B------:R-:W-:Y:S01]  /*fe60*/  FMNMX3.FTZ R8, R8, R153, R151, !PT ;  /* 0x0000009908087276 */ /* 0x000fe20007810097 */
[----:B------:R-:W-:Y:S01]  /*fe70*/  FFMA.FTZ R35, R10, -UR6, R35 ;  /* 0x800000060a237c23 */ /* 0x000fe20008010023 */
[----:B------:R-:W-:Y:S02]  /*fe80*/  FMNMX3.FTZ R6, R6, R215, R219, !PT ;  /* 0x000000d706067276 */ /* 0x000fe400078100db */
[----:B------:R-:W-:Y:S02]  /*fe90*/  FSEL R31, R31, -INF , !P5 ;  /* 0xff8000001f1f7808 */ /* 0x000fe40006800000 */
[----:B------:R-:W-:Y:S02]  /*fea0*/  ISETP.GE.AND P1, PT, R4, R196, PT ;  /* 0x000000c40400720c */ /* 0x000fe40003f26270 */
[C---:B------:R-:W-:Y:S02]  /*feb0*/  ISETP.GT.AND P5, PT, R165.reuse, R162, PT ;  /* 0x000000a2a500720c */ /* 0x040fe40003fa4270 */
[----:B------:R-:W-:Y:S02]  /*fec0*/  FSEL R143, R26, -INF , !P0 ;  /* 0xff8000001a8f7808 */ /* 0x000fe40004000000 */
[----:B------:R-:W-:Y:S02]  /*fed0*/  FMNMX3.FTZ R4, R8, R149, R146, !PT ;  /* 0x0000009508047276 */ /* 0x000fe40007810092 */
[----:B------:R-:W-:Y:S02]  /*fee0*/  ISETP.GT.AND P0, PT, R165, R160, PT ;  /* 0x000000a0a500720c */ /* 0x000fe40003f04270 */
[----:B------:R-:W-:Y:S01]  /*fef0*/  FSEL R141, R27, -INF , !P6 ;  /* 0xff8000001b8d7808 */ /* 0x000fe20007000000 */
[----:B------:R-:W1:Y:S01]  /*ff00*/  SHFL.BFLY PT, R17, R4, 0x2, 0x1f ;  /* 0x0c401f0004117f89 */ /* 0x000e6200000e0000 */
[----:B------:R-:W-:Y:S02]  /*ff10*/  FMNMX3.FTZ R8, R6, R157, R155, !PT ;  /* 0x0000009d06087276 */ /* 0x000fe4000781009b */
[----:B------:R-:W-:Y:S02]  /*ff20*/  FSEL R34, R34, -INF , !P5 ;  /* 0xff80000022227808 */ /* 0x000fe40006800000 */
[-C--:B------:R-:W-:Y:S02]  /*ff30*/  ISETP.GE.AND P6, PT, R162, R196.reuse, PT ;  /* 0x000000c4a200720c */ /* 0x080fe40003fc6270 */
[----:B------:R-:W-:Y:S02]  /*ff40*/  ISETP.GE.AND P5, PT, R160, R196, PT ;  /* 0x000000c4a000720c */ /* 0x000fe40003fa6270 */
[----:B------:R-:W-:Y:S02]  /*ff50*/  FSEL R147, R30, -INF , !P4 ;  /* 0xff8000001e937808 */ /* 0x000fe40006000000 */
[----:B------:R-:W-:Y:S02]  /*ff60*/  FSEL R145, R31, -INF , !P1 ;  /* 0xff8000001f917808 */ /* 0x000fe40004800000 */
[----:B------:R-:W-:Y:S02]  /*ff70*/  FMNMX3.FTZ R8, R8, R143, R141, !PT ;  /* 0x0000008f08087276 */ /* 0x000fe4000781008d */
[----:B------:R-:W-:Y:S02]  /*ff80*/  FSEL R35, R35, -INF , !P0 ;  /* 0xff80000023237808 */ /* 0x000fe40004000000 */
[----:B------:R-:W-:Y:S02]  /*ff90*/  FMNMX3.FTZ R3, R8, R147, R145, !PT ;  /* 0x0000009308037276 */ /* 0x000fe40007810091 */
[----:B------:R-:W-:Y:S02]  /*ffa0*/  FSEL R134, R34, -INF , !P6 ;  /* 0xff80000022867808 */ /* 0x000fe40007000000 */
[----:B------:R-:W-:Y:S02]  /*ffb0*/  FSEL R133, R35, -INF , !P5 ;  /* 0xff80000023857808 */ /* 0x000fe40006800000 */
[----:B------:R-:W-:Y:S02]  /*ffc0*/  LOP3.LUT R182, R182, 0x200, R175, 0xf8, !PT ;  /* 0x00000200b6b67812 */ /* 0x000fe400078ef8af */
[----:B------:R-:W-:Y:S02]  /*ffd0*/  FMNMX3.FTZ R6, R3, R134, R133, !PT ;  /* 0x0000008603067276 */ /* 0x000fe40007810085 */
[----:B-1----:R-:W-:Y:S02]  /*ffe0*/  FMNMX.FTZ R17, R4, R17, !PT ;  /* 0x0000001104117209 */ /* 0x002fe40007810000 */
[----:B------:R-:W-:Y:S01]  /*fff0*/  LEA R166, R182, UR5, 0x1 ;  /* 0x00000005b6a67c11 */ /* 0x000fe2000f8e08ff */
[----:B------:R-:W1:Y:S08]  /*10000*/  SHFL.BFLY PT, R3, R6, 0x2, 0x1f ;  /* 0x0c401f0006037f89 */ /* 0x000e7000000e0000 */
[----:B------:R-:W2:Y:S01]  /*10010*/  SHFL.BFLY PT, R132, R17, 0x1, 0x1f ;  /* 0x0c201f0011847f89 */ /* 0x000ea200000e0000 */
[C---:B------:R-:W-:Y:S02]  /*10020*/  VIADD R8, R166.reuse, 0x12000 ;  /* 0x00012000a6087836 */ /* 0x040fe40000000000 */
[----:B------:R-:W-:Y:S02]  /*10030*/  VIADD R164, R166, 0x12040 ;  /* 0x00012040a6a47836 */ /* 0x000fe40000000000 */
[----:B------:R-:W-:Y:S04]  /*10040*/  @P2 VIADD R164, R8, 0xffffffc0 ;  /* 0xffffffc008a42836 */ /* 0x000fe80000000000 */
[----:B------:R-:W-:Y:S01]  /*10050*/  IMAD.IADD R165, R173, 0x1, R164 ;  /* 0x00000001ada57824 */ /* 0x000fe200078e02a4 */
[----:B------:R-:W-:Y:S01]  /*10060*/  LDSM.16.MT88.4 R28, [R164] ;  /* 0x00000000a41c783b */ /* 0x000fe20000004200 */
[----:B-1----:R-:W-:Y:S02]  /*10070*/  FMNMX.FTZ R4, R6, R3, !PT ;  /* 0x0000000306047209 */ /* 0x002fe40007810000 */
[----:B--2---:R-:W-:Y:S05]  /*10080*/  FMNMX.FTZ R132, R17, R132, !PT ;  /* 0x0000008411847209 */ /* 0x004fea0007810000 */
[----:B------:R-:W1:Y:S01]  /*10090*/  SHFL.BFLY PT, R3, R4, 0x1, 0x1f ;  /* 0x0c201f0004037f89 */ /* 0x000e6200000e0000 */
[C---:B------:R-:W-:Y:S01]  /*100a0*/  FSETP.NEU.FTZ.AND P1, PT, R132.reuse, -INF , PT ;  /* 0xff8000008400780b */ /* 0x040fe20003f3d000 */
[----:B------:R-:W-:Y:S05]  /*100b0*/  FMUL.FTZ R148, R132, UR4 ;  /* 0x0000000484947c20 */ /* 0x000fea0008410000 */
[----:B------:R-:W-:Y:S05]  /*100c0*/  FSEL R148, R148, RZ, P1 ;  /* 0x000000ff94947208 */ /* 0x000fea0000800000 */
[--C-:B------:R-:W-:Y:S01]  /*100d0*/  FFMA.FTZ R171, R13, UR4, -R148.reuse ;  /* 0x000000040dab7c23 */ /* 0x100fe20008010894 */
[--C-:B------:R-:W-:Y:S01]  /*100e0*/  FFMA.FTZ R170, R15, UR4, -R148.reuse ;  /* 0x000000040faa7c23 */ /* 0x100fe20008010894 */
[--C-:B------:R-:W-:Y:S01]  /*100f0*/  FFMA.FTZ R183, R137, UR4, -R148.reuse ;  /* 0x0000000489b77c23 */ /* 0x100fe20008010894 */
[----:B------:R-:W2:Y:S01]  /*10100*/  LDSM.16.MT88.4 R12, [R166+0x12000] ;  /* 0x01200000a60c783b */ /* 0x000ea20000004200 */
[----:B------:R-:W-:Y:S01]  /*10110*/  FFMA.FTZ R181, R135, UR4, -R148 ;  /* 0x0000000487b57c23 */ /* 0x000fe20008010894 */
[----:B------:R-:W-:Y:S01]  /*10120*/  IMAD.IADD R135, R173, 0x1, R166 ;  /* 0x00000001ad877824 */ /* 0x000fe200078e02a6 */
[----:B------:R-:W-:Y:S01]  /*10130*/  MUFU.EX2 R171, R171 ;  /* 0x000000ab00ab7308 */ /* 0x000fe20000000800 */
[--C-:B------:R-:W-:Y:S01]  /*10140*/  FFMA.FTZ R208, R161, UR4, -R148.reuse ;  /* 0x00000004a1d07c23 */ /* 0x100fe20008010894 */
[--C-:B------:R-:W-:Y:S01]  /*10150*/  FFMA.FTZ R214, R153, UR4, -R148.reuse ;  /* 0x0000000499d67c23 */ /* 0x100fe20008010894 */
[--C-:B------:R-:W-:Y:S01]  /*10160*/  FFMA.FTZ R216, R149, UR4, -R148.reuse ;  /* 0x0000000495d87c23 */ /* 0x100fe20008010894 */
[----:B-1----:R-:W-:Y:S01]  /*10170*/  FMNMX.FTZ R3, R4, R3, !PT ;  /* 0x0000000304037209 */ /* 0x002fe20007810000 */
[----:B------:R-:W1:Y:S01]  /*10180*/  LDSM.16.MT88.4 R20, [R135+0x12000] ;  /* 0x012000008714783b */ /* 0x000e620000004200 */
[--C-:B------:R-:W-:Y:S01]  /*10190*/  FFMA.FTZ R184, R225, UR4, -R148.reuse ;  /* 0x00000004e1b87c23 */ /* 0x100fe20008010894 */
[--C-:B------:R-:W-:Y:S01]  /*101a0*/  FFMA.FTZ R225, R151, UR4, -R148.reuse ;  /* 0x0000000497e17c23 */ /* 0x100fe20008010894 */
[C---:B------:R-:W-:Y:S01]  /*101b0*/  FSETP.NEU.FTZ.AND P0, PT, R3.reuse, -INF , PT ;  /* 0xff8000000300780b */ /* 0x040fe20003f1d000 */
[----:B------:R-:W-:Y:S01]  /*101c0*/  FMUL.FTZ R144, R3, UR4 ;  /* 0x0000000403907c20 */ /* 0x000fe20008410000 */
[----:B------:R-:W-:Y:S01]  /*101d0*/  MUFU.EX2 R183, R183 ;  /* 0x000000b700b77308 */ /* 0x000fe20000000800 */
[--C-:B------:R-:W-:Y:S01]  /*101e0*/  FFMA.FTZ R209, R209, UR4, -R148.reuse ;  /* 0x00000004d1d17c23 */ /* 0x100fe20008010894 */
[--C-:B------:R-:W-:Y:S01]  /*101f0*/  FFMA.FTZ R186, R223, UR4, -R148.reuse ;  /* 0x00000004dfba7c23 */ /* 0x100fe20008010894 */
[--C-:B------:R-:W-:Y:S01]  /*10200*/  FFMA.FTZ R211, R211, UR4, -R148.reuse ;  /* 0x00000004d3d37c23 */ /* 0x100fe20008010894 */
[----:B------:R-:W-:Y:S01]  /*10210*/  FSEL R144, R144, RZ, P0 ;  /* 0x000000ff90907208 */ /* 0x000fe20000000000 */
[--C-:B------:R-:W-:Y:S01]  /*10220*/  FFMA.FTZ R206, R217, UR4, -R148.reuse ;  /* 0x00000004d9ce7c23 */ /* 0x100fe20008010894 */
[----:B------:R-:W-:Y:S04]  /*10230*/  FFMA.FTZ R217, R163, UR4, -R148 ;  /* 0x00000004a3d97c23 */ /* 0x000fe80008010894 */
[----:B------:R-:W3:Y:S01]  /*10240*/  MUFU.EX2 R181, R181 ;  /* 0x000000b500b57308 */ /* 0x000ee20000000800 */
[--C-:B------:R-:W-:Y:S01]  /*10250*/  FFMA.FTZ R168, R5, UR4, -R144.reuse ;  /* 0x0000000405a87c23 */ /* 0x100fe20008010890 */
[----:B------:R-:W-:Y:S01]  /*10260*/  FSEL R5, R132, RZ, P1 ;  /* 0x000000ff84057208 */ /* 0x000fe20000800000 */
[--C-:B------:R-:W-:Y:S01]  /*10270*/  FFMA.FTZ R187, R11, UR4, -R144.reuse ;  /* 0x000000040bbb7c23 */ /* 0x100fe20008010890 */
[--C-:B------:R-:W-:Y:S01]  /*10280*/  FFMA.FTZ R185, R7, UR4, -R144.reuse ;  /* 0x0000000407b97c23 */ /* 0x100fe20008010890 */
[----:B------:R-:W-:Y:S01]  /*10290*/  FFMA.FTZ R9, R9, UR4, -R144 ;  /* 0x0000000409097c23 */ /* 0x000fe20008010890 */
[----:B------:R-:W-:Y:S01]  /*102a0*/  LDSM.16.MT88.4 R160, [R166+0x17800] ;  /* 0x01780000a6a0783b */ /* 0x000fe20000004200 */
[----:B------:R-:W-:Y:S01]  /*102b0*/  FADD.FTZ R0, -R5, R0 ;  /* 0x0000000005007221 */ /* 0x000fe20000010100 */
[----:B------:R-:W-:Y:S02]  /*102c0*/  FSEL R5, R3, RZ, P0 ;  /* 0x000000ff03057208 */ /* 0x000fe40000000000 */
[----:B------:R-:W4:Y:S01]  /*102d0*/  MUFU.EX2 R170, R170 ;  /* 0x000000aa00aa7308 */ /* 0x000f220000000800 */
[--C-:B------:R-:W-:Y:S01]  /*102e0*/  FFMA.FTZ R188, R221, UR4, -R144.reuse ;  /* 0x00000004ddbc7c23 */ /* 0x100fe20008010890 */
[----:B------:R-:W-:Y:S01]  /*102f0*/  FMUL.FTZ R4, R0, UR4 ;  /* 0x0000000400047c20 */ /* 0x000fe20008410000 */
[----:B------:R-:W-:Y:S01]  /*10300*/  FFMA.FTZ R213, R213, UR4, -R144 ;  /* 0x00000004d5d57c23 */ /* 0x000fe20008010890 */
[----:B------:R-:W-:Y:S01]  /*10310*/  FADD.FTZ R0, -R5, R2 ;  /* 0x0000000205007221 */ /* 0x000fe20000010100 */
[--C-:B------:R-:W-:Y:S01]  /*10320*/  FFMA.FTZ R215, R215, UR4, -R144.reuse ;  /* 0x00000004d7d77c23 */ /* 0x100fe20008010890 */
[----:B------:R-:W-:Y:S01]  /*10330*/  FFMA.FTZ R204, R219, UR4, -R144 ;  /* 0x00000004dbcc7c23 */ /* 0x000fe20008010890 */
[----:B------:R-:W-:Y:S01]  /*10340*/  FFMA.FTZ R219, R159, UR4, -R148 ;  /* 0x000000049fdb7c23 */ /* 0x000fe20008010894 */
[----:B------:R-:W-:Y:S02]  /*10350*/  FMUL.FTZ R6, R0, UR4 ;  /* 0x0000000400067c20 */ /* 0x000fe40008410000 */
[----:B------:R-:W-:Y:S01]  /*10360*/  MUFU.EX2 R187, R187 ;  /* 0x000000bb00bb7308 */ /* 0x000fe20000000800 */
[----:B---3--:R-:W-:Y:S01]  /*10370*/  F2FP.BF16.F32.PACK_AB R136, R181, R183 ;  /* 0x000000b7b588723e */ /* 0x008fe200000010ff */
[--C-:B------:R-:W-:Y:S01]  /*10380*/  FFMA.FTZ R210, R157, UR4, -R144.reuse ;  /* 0x000000049dd27c23 */ /* 0x100fe20008010890 */
[--C-:B------:R-:W-:Y:S01]  /*10390*/  FFMA.FTZ R221, R155, UR4, -R144.reuse ;  /* 0x000000049bdd7c23 */ /* 0x100fe20008010890 */
[----:B------:R-:W-:Y:S01]  /*103a0*/  LDSM.16.MT88.4 R156, [R165+0x3800] ;  /* 0x00380000a59c783b */ /* 0x000fe20000004200 */
[--C-:B------:R-:W-:Y:S01]  /*103b0*/  FFMA.FTZ R212, R143, UR4, -R144.reuse ;  /* 0x000000048fd47c23 */ /* 0x100fe20008010890 */
[--C-:B------:R-:W-:Y:S01]  /*103c0*/  FFMA.FTZ R223, R141, UR4, -R144.reuse ;  /* 0x000000048ddf7c23 */ /* 0x100fe20008010890 */
[--C-:B------:R-:W-:Y:S03]  /*103d0*/  FFMA.FTZ R218, R147, UR4, -R144.reuse ;  /* 0x0000000493da7c23 */ /* 0x100fe60008010890 */
[----:B------:R-:W3:Y:S01]  /*103e0*/  MUFU.EX2 R168, R168 ;  /* 0x000000a800a87308 */ /* 0x000ee20000000800 */
[----:B----4-:R-:W-:Y:S01]  /*103f0*/  F2FP.BF16.F32.PACK_AB R138, R170, R171 ;  /* 0x000000abaa8a723e */ /* 0x010fe200000010ff */
[--C-:B------:R-:W-:Y:S01]  /*10400*/  FFMA.FTZ R229, R145, UR4, -R144.reuse ;  /* 0x0000000491e57c23 */ /* 0x100fe20008010890 */
[--C-:B------:R-:W-:Y:S01]  /*10410*/  FFMA.FTZ R134, R134, UR4, -R144.reuse ;  /* 0x0000000486867c23 */ /* 0x100fe20008010890 */
[----:B------:R-:W-:Y:S01]  /*10420*/  LDSM.16.MT88.4 R140, [R165+0x3000] ;  /* 0x00300000a58c783b */ /* 0x000fe20000004200 */
[----:B------:R-:W-:Y:S01]  /*10430*/  FFMA.FTZ R133, R133, UR4, -R144 ;  /* 0x0000000485857c23 */ /* 0x000fe20008010890 */
[----:B------:R-:W-:Y:S04]  /*10440*/  FFMA.FTZ R148, R146, UR4, -R148 ;  /* 0x0000000492947c23 */ /* 0x000fe80008010894 */
[----:B------:R-:W-:Y:S02]  /*10450*/  MUFU.EX2 R182, R9 ;  /* 0x0000000900b67308 */ /* 0x000fe40000000800 */
[----:B------:R-:W-:Y:S08]  /*10460*/  LDSM.16.MT88.4 R144, [R166+0x15800] ;  /* 0x01580000a690783b */ /* 0x000ff00000004200 */
[----:B------:R-:W4:Y:S01]  /*10470*/  MUFU.EX2 R185, R185 ;  /* 0x000000b900b97308 */ /* 0x000f220000000800 */
[----:B---3--:R-:W-:Y:S01]  /*10480*/  F2FP.BF16.F32.PACK_AB R137, R168, R187 ;  /* 0x000000bba889723e */ /* 0x008fe200000010ff */
[----:B------:R-:W-:Y:S08]  /*10490*/  LDSM.16.MT88.4 R152, [R164+0x3800] ;  /* 0x00380000a498783b */ /* 0x000ff00000004200 */
[----:B------:R-:W3:Y:S10]  /*104a0*/  MUFU.EX2 R2, R4 ;  /* 0x0000000400027308 */ /* 0x000ef40000000800 */
[----:B------:R-:W5:Y:S01]  /*104b0*/  MUFU.EX2 R0, R6 ;  /* 0x0000000600007308 */ /* 0x000f620000000800 */
[----:B----4-:R-:W-:Y:S09]  /*104c0*/  F2FP.BF16.F32.PACK_AB R139, R185, R182 ;  /* 0x000000b6b98b723e */ /* 0x010ff200000010ff */
        /* <DEDUP_REMOVED lines=8> */
[----:B------:R-:W-:Y:S01]  /*10550*/  FMUL.FTZ R25, R2, R109 ;  /* 0x0000006d02197220 */ /* 0x000fe20000410000 */
[C---:B-----5:R-:W-:Y:S01]  /*10560*/  FMUL.FTZ R6, R0.reuse, R130 ;  /* 0x0000008200067220 */ /* 0x060fe20000410000 */
[C---:B------:R-:W-:Y:S01]  /*10570*/  FMUL.FTZ R7, R0.reuse, R131 ;  /* 0x0000008300077220 */ /* 0x040fe20000410000 */
[C---:B------:R-:W-:Y:S01]  /*10580*/  FMUL.FTZ R10, R0.reuse, R126 ;  /* 0x0000007e000a7220 */ /* 0x040fe20000410000 */
[----:B------:R-:W-:Y:S01]  /*10590*/  LDSM.16.MT88.4 R128, [R164+0x2800] ;  /* 0x00280000a480783b */ /* 0x000fe20000004200 */
[C---:B------:R-:W-:Y:S01]  /*105a0*/  FMUL.FTZ R11, R0.reuse, R127 ;  /* 0x0000007f000b7220 */ /* 0x040fe20000410000 */
[C---:B------:R-:W-:Y:S01]  /*105b0*/  FMUL.FTZ R18, R0.reuse, R118 ;  /* 0x0000007600127220 */ /* 0x040fe20000410000 */
[C---:B------:R-:W-:Y:S01]  /*105c0*/  FMUL.FTZ R19, R0.reuse, R119 ;  /* 0x0000007700137220 */ /* 0x040fe20000410000 */
[----:B------:R-:W-:Y:S01]  /*105d0*/  FMUL.FTZ R26, R0, R110 ;  /* 0x0000006e001a7220 */ /* 0x000fe20000410000 */
[C---:B--2---:R-:W-:Y:S01]  /*105e0*/  HMMA.16816.F32.BF16 R4, R136.reuse, R12, R4 ;  /* 0x0000000c8804723c */ /* 0x044fe20000041804 */
[----:B------:R-:W-:Y:S02]  /*105f0*/  MUFU.EX2 R184, R184 ;  /* 0x000000b800b87308 */ /* 0x000fe40000000800 */
[----:B------:R-:W-:Y:S02]  /*10600*/  LDSM.16.MT88.4 R116, [R164+0x800] ;  /* 0x00080000a474783b */ /* 0x000fe40000004200 */
[C---:B------:R-:W-:Y:S01]  /*10610*/  FMUL.FTZ R12, R2.reuse, R120 ;  /* 0x00000078020c7220 */ /* 0x040fe20000410000 */
[----:B------:R-:W-:Y:S01]  /*10620*/  FMUL.FTZ R13, R2, R121 ;  /* 0x00000079020d7220 */ /* 0x000fe20000410000 */
[C---:B------:R-:W-:Y:S01]  /*10630*/  FMUL.FTZ R27, R0.reuse, R111 ;  /* 0x0000006f001b7220 */ /* 0x040fe20000410000 */
[C---:B------:R-:W-:Y:S03]  /*10640*/  HMMA.16816.F32.BF16 R8, R136.reuse, R14, R8 ;  /* 0x0000000e8808723c */ /* 0x040fe60000041808 */
[----:B------:R-:W2:Y:S01]  /*10650*/  MUFU.EX2 R209, R209 ;  /* 0x000000d100d17308 */ /* 0x000ea20000000800 */
[C---:B------:R-:W-:Y:S01]  /*10660*/  FMUL.FTZ R14, R0.reuse, R122 ;  /* 0x0000007a000e7220 */ /* 0x040fe20000410000 */
[----:B------:R-:W-:Y:S01]  /*10670*/  FMUL.FTZ R15, R0, R123 ;  /* 0x0000007b000f7220 */ /* 0x000fe20000410000 */
[----:B------:R-:W-:Y:S01]  /*10680*/  LDSM.16.MT88.4 R108, [R165+0x2000] ;  /* 0x00200000a56c783b */ /* 0x000fe20000004200 */
[C---:B------:R-:W-:Y:S01]  /*10690*/  FMUL.FTZ R32, R2.reuse, R100 ;  /* 0x0000006402207220 */ /* 0x040fe20000410000 */
[----:B------:R-:W-:Y:S01]  /*106a0*/  FMUL.FTZ R33, R2, R101 ;  /* 0x0000006502217220 */ /* 0x000fe20000410000 */
[C---:B------:R-:W-:Y:S01]  /*106b0*/  FMUL.FTZ R34, R0.reuse, R102 ;  /* 0x0000006600227220 */ /* 0x040fe20000410000 */
[----:B------:R-:W-:Y:S01]  /*106c0*/  FMUL.FTZ R35, R0, R103 ;  /* 0x0000006700237220 */ /* 0x000fe20000410000 */
[C---:B------:R-:W-:Y:S01]  /*106d0*/  FMUL.FTZ R36, R2.reuse, R36 ;  /* 0x0000002402247220 */ /* 0x040fe20000410000 */
[C---:B-1----:R-:W-:Y:S01]  /*106e0*/  HMMA.16816.F32.BF16 R12, R136.reuse, R20, R12 ;  /* 0x00000014880c723c */ /* 0x042fe2000004180c */
[----:B------:R-:W-:Y:S01]  /*106f0*/  MUFU.EX2 R186, R186 ;  /* 0x000000ba00ba7308 */ /* 0x000fe20000000800 */
[----:B------:R-:W1:Y:S01]  /*10700*/  LDSM.16.MT88.4 R120, [R165] ;  /* 0x00000000a578783b */ /* 0x000e620000004200 */
[C---:B------:R-:W-:Y:S01]  /*10710*/  FMUL.FTZ R20, R2.reuse, R112 ;  /* 0x0000007002147220 */ /* 0x040fe20000410000 */
[C---:B------:R-:W-:Y:S01]  /*10720*/  FMUL.FTZ R21, R2.reuse, R113 ;  /* 0x0000007102157220 */ /* 0x040fe20000410000 */
[----:B------:R-:W-:Y:S01]  /*10730*/  FMUL.FTZ R37, R2, R37 ;  /* 0x0000002502257220 */ /* 0x000fe20000410000 */
[C---:B------:R-:W-:Y:S01]  /*10740*/  FMUL.FTZ R38, R0.reuse, R38 ;  /* 0x0000002600267220 */ /* 0x040fe20000410000 */
[C---:B------:R-:W-:Y:S01]  /*10750*/  FMUL.FTZ R39, R0.reuse, R39 ;  /* 0x0000002700277220 */ /* 0x040fe20000410000 */
[C---:B------:R-:W-:Y:S03]  /*10760*/  HMMA.16816.F32.BF16 R16, R136.reuse, R22, R16 ;  /* 0x000000168810723c */ /* 0x040fe60000041810 */
[----:B------:R-:W-:Y:S01]  /*10770*/  MUFU.EX2 R211, R211 ;  /* 0x000000d300d37308 */ /* 0x000fe20000000800 */
        /* <DEDUP_REMOVED lines=8> */
[----:B------:R-:W3:Y:S01]  /*10800*/  LDSM.16.MT88.4 R112, [R166+0x14000] ;  /* 0x01400000a670783b */ /* 0x000ee20000004200 */
        /* <DEDUP_REMOVED lines=8> */
[----:B------:R-:W5:Y:S01]  /*10890*/  MUFU.EX2 R213, R213 ;  /* 0x000000d500d57308 */ /* 0x000f620000000800 */
[C---:B------:R-:W-:Y:S01]  /*108a0*/  FMUL.FTZ R30, R0.reuse, R106 ;  /* 0x0000006a001e7220 */ /* 0x040fe20000410000 */
[C---:B------:R-:W-:Y:S01]  /*108b0*/  FMUL.FTZ R31, R0.reuse, R107 ;  /* 0x0000006b001f7220 */ /* 0x040fe20000410000 */
[----:B------:R-:W-:Y:S01]  /*108c0*/  FMUL.FTZ R47, R0, R47 ;  /* 0x0000002f002f7220 */ /* 0x000fe20000410000 */
[C---:B------:R-:W-:Y:S01]  /*108d0*/  FMUL.FTZ R48, R2.reuse, R48 ;  /* 0x0000003002307220 */ /* 0x040fe20000410000 */
[----:B------:R-:W2:Y:S01]  /*108e0*/  LDSM.16.MT88.4 R104, [R135+0x14000] ;  /* 0x014000008768783b */ /* 0x000ea20000004200 */
[----:B------:R-:W-:Y:S01]  /*108f0*/  FMUL.FTZ R49, R2, R49 ;  /* 0x0000003102317220 */ /* 0x000fe20000410000 */
[C---:B------:R-:W-:Y:S01]  /*10900*/  FMUL.FTZ R50, R0.reuse, R50 ;  /* 0x0000003200327220 */ /* 0x040fe20000410000 */
[----:B------:R-:W-:Y:S01]  /*10910*/  FMUL.FTZ R51, R0, R51 ;  /* 0x0000003300337220 */ /* 0x000fe20000410000 */
[C---:B------:R-:W-:Y:S01]  /*10920*/  FMUL.FTZ R52, R2.reuse, R52 ;  /* 0x0000003402347220 */ /* 0x040fe20000410000 */
[----:B------:R-:W-:Y:S01]  /*10930*/  FMUL.FTZ R53, R2, R53 ;  /* 0x0000003502357220 */ /* 0x000fe20000410000 */
[C---:B------:R-:W-:Y:S01]  /*10940*/  FMUL.FTZ R54, R0.reuse, R54 ;  /* 0x0000003600367220 */ /* 0x040fe20000410000 */
[----:B------:R-:W-:Y:S01]  /*10950*/  FMUL.FTZ R55, R0, R55 ;  /* 0x0000003700377220 */ /* 0x000fe20000410000 */
[C---:B-1----:R-:W-:Y:S01]  /*10960*/  HMMA.16816.F32.BF16 R28, R136.reuse, R120, R28 ;  /* 0x00000078881c723c */ /* 0x042fe2000004181c */
[----:B----4-:R-:W-:Y:S01]  /*10970*/  LDSM.16.MT88.4 R148, [R135+0x15800] ;  /* 0x015800008794783b */ /* 0x010fe20000004200 */
        /* <DEDUP_REMOVED lines=29> */
[C---:B--2---:R-:W-:Y:S04]  /*10b50*/  HMMA.16816.F32.BF16 R44, R136.reuse, R104, R44 ;  /* 0x00000068882c723c */ /* 0x044fe8000004182c */
        /* <DEDUP_REMOVED lines=8> */
[----:B------:R-:W4:Y:S01]  /*10be0*/  MUFU.EX2 R219, R219 ;  /* 0x000000db00db7308 */ /* 0x000f220000000800 */
        /* <DEDUP_REMOVED lines=13> */
[----:B------:R-:W5:Y:S03]  /*10cc0*/  LDSM.16.MT88.4 R100, [R135+0x16000] ;  /* 0x016000008764783b */ /* 0x000f660000004200 */
        /* <DEDUP_REMOVED lines=15> */
[----:B------:R-:W4:Y:S01]  /*10dc0*/  MUFU.EX2 R223, R223 ;  /* 0x000000df00df7308 */ /* 0x000f220000000800 */
[----:B------:R-:W-:Y:S02]  /*10dd0*/  IMAD.MOV.U32 R2, RZ, RZ, R3 ;  /* 0x000000ffff027224 */ /* 0x000fe400078e0003 */
[----:B------:R-:W-:Y:S01]  /*10de0*/  FFMA.FTZ R187, R0, R205, R187 ;  /* 0x000000cd00bb7223 */ /* 0x000fe200000100bb */
[----:B------:R-:W-:Y:S03]  /*10df0*/  FADD.FTZ R0, R181, R183 ;  /* 0x000000b7b5007221 */ /* 0x000fe60000010000 */
[----:B------:R-:W-:Y:S01]  /*10e00*/  FADD.FTZ R187, R168, R187 ;  /* 0x000000bba8bb7221 */ /* 0x000fe20000010000 */
[C---:B--2---:R-:W-:Y:S02]  /*10e10*/  HMMA.16816.F32.BF16 R68, R136.reuse, R104, R68 ;  /* 0x000000688844723c */ /* 0x044fe40000041844 */
[----:B------:R-:W-:Y:S01]  /*10e20*/  MUFU.EX2 R214, R214 ;  /* 0x000000d600d67308 */ /* 0x000fe20000000800 */
[----:B------:R-:W-:Y:S01]  /*10e30*/  FADD.FTZ R171, R171, R0 ;  /* 0x00000000abab7221 */ /* 0x000fe20000010000 */
[----:B------:R-:W-:Y:S01]  /*10e40*/  FADD.FTZ R182, R182, R187 ;  /* 0x000000bbb6b67221 */ /* 0x000fe20000010000 */
[----:B------:R-:W-:Y:S02]  /*10e50*/  IMAD.MOV.U32 R0, RZ, RZ, R132 ;  /* 0x000000ffff007224 */ /* 0x000fe400078e0084 */
[----:B------:R-:W-:Y:S01]  /*10e60*/  FADD.FTZ R171, R170, R171 ;  /* 0x000000abaaab7221 */ /* 0x000fe20000010000 */
[C---:B------:R-:W-:Y:S01]  /*10e70*/  HMMA.16816.F32.BF16 R72, R136.reuse, R106, R72 ;  /* 0x0000006a8848723c */ /* 0x040fe20000041848 */
[----:B------:R-:W2:Y:S03]  /*10e80*/  LDSM.16.MT88.4 R104, [R165+0x4000] ;  /* 0x00400000a568783b */ /* 0x000ea60000004200 */
[----:B------:R-:W4:Y:S01]  /*10e90*/  MUFU.EX2 R225, R225 ;  /* 0x000000e100e17308 */ /* 0x000f220000000800 */
[----:B------:R-:W-:Y:S03]  /*10ea0*/  FADD.FTZ R185, R185, R182 ;  /* 0x000000b6b9b97221 */ /* 0x000fe60000010000 */
[C---:B-----5:R-:W-:Y:S06]  /*10eb0*/  HMMA.16816.F32.BF16 R76, R136.reuse, R100, R76 ;  /* 0x00000064884c723c */ /* 0x060fec000004184c */
[----:B------:R-:W-:Y:S01]  /*10ec0*/  MUFU.EX2 R216, R216 ;  /* 0x000000d800d87308 */ /* 0x000fe20000000800 */
[----:B------:R-:W-:Y:S01]  /*10ed0*/  F2FP.BF16.F32.PACK_AB R100, R209, R184 ;  /* 0x000000b8d164723e */ /* 0x000fe200000010ff */
[----:B------:R-:W-:Y:S01]  /*10ee0*/  FADD.FTZ R184, R184, R171 ;  /* 0x000000abb8b87221 */ /* 0x000fe20000010000 */
[----:B------:R-:W-:Y:S01]  /*10ef0*/  F2FP.BF16.F32.PACK_AB R101, R213, R188 ;  /* 0x000000bcd565723e */ /* 0x000fe200000010ff */
[----:B------:R-:W-:Y:S01]  /*10f00*/  FADD.FTZ R188, R188, R185 ;  /* 0x000000b9bcbc7221 */ /* 0x000fe20000010000 */
[C---:B------:R-:W-:Y:S05]  /*10f10*/  HMMA.16816.F32.BF16 R80, R136.reuse, R102, R80 ;  /* 0x000000668850723c */ /* 0x040fea0000041850 */
[----:B------:R-:W-:Y:S01]  /*10f20*/  MUFU.EX2 R218, R218 ;  /* 0x000000da00da7308 */ /* 0x000fe20000000800 */
[----:B------:R-:W-:Y:S01]  /*10f30*/  F2FP.BF16.F32.PACK_AB R102, R211, R186 ;  /* 0x000000bad366723e */ /* 0x000fe200000010ff */
[----:B------:R-:W-:Y:S01]  /*10f40*/  FADD.FTZ R209, R209, R184 ;  /* 0x000000b8d1d17221 */ /* 0x000fe20000010000 */
[----:B-1----:R-:W-:Y:S01]  /*10f50*/  F2FP.BF16.F32.PACK_AB R103, R204, R215 ;  /* 0x000000d7cc67723e */ /* 0x002fe200000010ff */
[----:B------:R-:W-:Y:S01]  /*10f60*/  FADD.FTZ R188, R213, R188 ;  /* 0x000000bcd5bc7221 */ /* 0x000fe20000010000 */
[C---:B---3--:R-:W-:Y:S05]  /*10f70*/  HMMA.16816.F32.BF16 R84, R136.reuse, R108, R84 ;  /* 0x0000006c8854723c */ /* 0x048fea0000041854 */
        /* <DEDUP_REMOVED lines=8> */
[C---:B--2---:R-:W-:Y:S06]  /*11000*/  HMMA.16816.F32.BF16 R92, R136.reuse, R104, R92 ;  /* 0x00000068885c723c */ /* 0x044fec000004185c */
[----:B------:R-:W2:Y:S02]  /*11010*/  MUFU.EX2 R133, R133 ;  /* 0x0000008500857308 */ /* 0x000ea40000000800 */
        /* <DEDUP_REMOVED lines=38> */
[----:B------:R-:W2:Y:S02]  /*11280*/  LDSM.16.MT88.4 R116, [R166+0x17000] ;  /* 0x01700000a674783b */ /* 0x000ea40000004200 */
[----:B------:R-:W-:Y:S01]  /*11290*/  F2FP.BF16.F32.PACK_AB R100, R217, R206 ;  /* 0x000000ced964723e */ /* 0x000fe200000010ff */
[----:B------:R-:W-:Y:S01]  /*112a0*/  FADD.FTZ R206, R206, R211 ;  /* 0x000000d3cece7221 */ /* 0x000fe20000010000 */
[----:B------:R-:W-:Y:S02]  /*112b0*/  F2FP.BF16.F32.PACK_AB R102, R219, R208 ;  /* 0x000000d0db66723e */ /* 0x000fe400000010ff */
        /* <DEDUP_REMOVED lines=8> */
[----:B------:R-:W-:Y:S03]  /*11340*/  FADD.FTZ R219, R219, R208 ;  /* 0x000000d0dbdb7221 */ /* 0x000fe60000010000 */
[----:B------:R-:W-:Y:S01]  /*11350*/  FADD.FTZ R223, R223, R212 ;  /* 0x000000d4dfdf7221 */ /* 0x000fe20000010000 */
        /* <DEDUP_REMOVED lines=18> */
[----:B-1----:R-:W-:Y:S01]  /*11480*/  F2FP.BF16.F32.PACK_AB R137, R229, R218 ;  /* 0x000000dae589723e */ /* 0x002fe200000010ff */
[----:B------:R-:W-:Y:S02]  /*11490*/  FADD.FTZ R218, R218, R223 ;  /* 0x000000dfdada7221 */ /* 0x000fe40000010000 */
[C---:B------:R-:W-:Y:S03]  /*114a0*/  HMMA.16816.F32.BF16 R56, R100.reuse, R138, R56 ;  /* 0x0000008a6438723c */ /* 0x040fe60000041838 */
[----:B------:R-:W-:Y:S01]  /*114b0*/  F2FP.BF16.F32.PACK_AB R138, R227, R216 ;  /* 0x000000d8e38a723e */ /* 0x000fe200000010ff */
[----:B------:R-:W-:Y:S01]  /*114c0*/  FADD.FTZ R225, R225, R214 ;  /* 0x000000d6e1e17221 */ /* 0x000fe20000010000 */
[----:B--2---:R-:W-:Y:S01]  /*114d0*/  F2FP.BF16.F32.PACK_AB R139, R133, R134 ;  /* 0x00000086858b723e */ /* 0x004fe200000010ff */
        /* <DEDUP_REMOVED lines=47> */
.L_x_616:
[----:B------:R-:W2:Y:S01]  /*117d0*/  SHFL.BFLY PT, R8, R207, 0x2, 0x1f ;  /* 0x0c401f00cf087f89 */ /* 0x000ea200000e0000 */
[C---:B------:R-:W-:Y:S01]  /*117e0*/  SHF.L.U32 R4, R177.reuse, 0x4, RZ ;  /* 0x00000004b1047819 */ /* 0x040fe200000006ff */
[----:B------:R-:W-:Y:S01]  /*117f0*/  UISETP.NE.AND UP3, UPT, UR19, -0x1, UPT ;  /* 0xffffffff1300788c */ /* 0x000fe2000bf65270 */
[----:B------:R-:W-:Y:S01]  /*11800*/  LOP3.LUT P0, RZ, R177, 0x8, RZ, 0xc0, !PT ;  /* 0x00000008b1ff7812 */ /* 0x000fe2000780c0ff */
[----:B------:R-:W3:Y:S01]  /*11810*/  SHFL.BFLY PT, R0, R205, 0x2, 0x1f ;  /* 0x0c401f00cd007f89 */ /* 0x000ee200000e0000 */
[----:B------:R-:W-:Y:S01]  /*11820*/  LOP3.LUT R4, R4, 0x1c0, RZ, 0xc0, !PT ;  /* 0x000001c004047812 */ /* 0x000fe200078ec0ff */
[----:B------:R-:W4:Y:S01]  /*11830*/  S2UR UR15, SR_CTAID.Y ;  /* 0x00000000000f79c3 */ /* 0x000f220000002600 */
[----:B------:R-:W-:Y:S01]  /*11840*/  SEL R172, R172, 0xffffffe0, !P0 ;  /* 0xffffffe0acac7807 */ /* 0x000fe20004000000 */
[----:B------:R-:W5:Y:S01]  /*11850*/  LDCU.U8 UR4, c[0x0][0x549] ;  /* 0x0000a920ff0477ac */ /* 0x000f620008000000 */
[----:B------:R-:W-:Y:S01]  /*11860*/  LOP3.LUT R4, R4, 0x38, R167, 0xf8, !PT ;  /* 0x0000003804047812 */ /* 0x000fe200078ef8a7 */
[----:B------:R-:W1:Y:S03]  /*11870*/  LDCU UR12, c[0x0][0x434] ;  /* 0x00008680ff0c77ac */ /* 0x000e660008000800 */
[----:B------:R-:W-:Y:S01]  /*11880*/  LOP3.LUT R4, R4, R169, R180, 0xfe, !PT ;  /* 0x000000a904047212 */ /* 0x000fe200078efeb4 */
[----:B------:R-:W4:Y:S01]  /*11890*/  @!UP3 LDCU.64 UR10, c[0x0][0x400] ;  /* 0x00008000ff0ab7ac */ /* 0x000f220008000a00 */
[----:B------:R-:W1:Y:S01]  /*118a0*/  @UP3 LDCU.64 UR6, c[0x0][0x408] ;  /* 0x00008100ff0637ac */ /* 0x000e620008000a00 */
[----:B--2---:R-:W-:Y:S01]  /*118b0*/  FADD.FTZ R8, R8, R207 ;  /* 0x000000cf08087221 */ /* 0x004fe20000010000 */
[----:B------:R-:W2:Y:S01]  /*118c0*/  LDCU.U8 UR13, c[0x0][0x548] ;  /* 0x0000a900ff0d77ac */ /* 0x000ea20008000000 */
[----:B---3--:R-:W-:-:S03]  /*118d0*/  FADD.FTZ R7, R0, R205 ;  /* 0x000000cd00077221 */ /* 0x008fc60000010000 */
[----:B------:R-:W3:Y:S01]  /*118e0*/  SHFL.BFLY PT, R5, R8, 0x1, 0x1f ;  /* 0x0c201f0008057f89 */ /* 0x000ee200000e0000 */
[----:B-----5:R-:W-:Y:S02]  /*118f0*/  UISETP.NE.AND UP1, UPT, UR4, URZ, UPT ;  /* 0x000000ff0400728c */ /* 0x020fe4000bf25270 */
[----:B------:R-:W-:Y:S01]  /*11900*/  UISETP.NE.AND UP2, UPT, UR19, -0x1, UPT ;  /* 0xffffffff1300788c */ /* 0x000fe2000bf45270 */
[----:B------:R-:W5:Y:S01]  /*11910*/  SHFL.BFLY PT, R0, R7, 0x1, 0x1f ;  /* 0x0c201f0007007f89 */ /* 0x000f6200000e0000 */
[----:B----4-:R-:W-:Y:S01]  /*11920*/  @!UP3 UIMAD.WIDE.U32 UR16, UR15, UR10, URZ ;  /* 0x0000000a0f10b2a5 */ /* 0x010fe2000f8e00ff */
[----:B------:R-:W4:Y:S01]  /*11930*/  S2UR UR10, SR_CTAID.X ;  /* 0x00000000000a79c3 */ /* 0x000f220000002500 */
[----:B-1----:R-:W-:Y:S02]  /*11940*/  @UP3 UIMAD.WIDE.U32 UR20, UR19, UR6, URZ ;  /* 0x00000006131432a5 */ /* 0x002fe4000f8e00ff */
[----:B------:R-:W-:-:S03]  /*11950*/  @!UP3 UIMAD UR11, UR15, UR11, UR17 ;  /* 0x0000000b0f0bb2a4 */ /* 0x000fc6000f8e0211 */
[----:B------:R-:W1:Y:S02]  /*11960*/  @UP1 LDCU UR4, c[0x0][0x430] ;  /* 0x00008600ff0417ac */ /* 0x000e640008000800 */
[----:B------:R-:W4:Y:S01]  /*11970*/  S2UR UR6, SR_CTAID.Z ;  /* 0x00000000000679c3 */ /* 0x000f220000002700 */
[----:B------:R-:W-:Y:S02]  /*11980*/  @UP3 UIMAD UR11, UR19, UR7, UR21 ;  /* 0x00000007130b32a4 */ /* 0x000fe4000f8e0215 */
[----:B------:R-:W-:Y:S01]  /*11990*/  @!UP2 UIMAD UR19, UR15, UR12, URZ ;  /* 0x0000000c0f13a2a4 */ /* 0x000fe2000f8e02ff */
[----:B------:R-:W1:Y:S01]  /*119a0*/  LDCU UR17, c[0x0][0x434] ;  /* 0x00008680ff1177ac */ /* 0x000e620008000800 */
[----:B---3--:R-:W-:Y:S01]  /*119b0*/  FADD.FTZ R2, R8, R5 ;  /* 0x0000000508027221 */ /* 0x008fe20000010000 */
[----:B--2---:R-:W-:Y:S01]  /*119c0*/  UISETP.NE.AND UP0, UPT, UR13, URZ, !UP1 ;  /* 0x000000ff0d00728c */ /* 0x004fe2000cf05270 */
[----:B------:R-:W2:Y:S02]  /*119d0*/  @UP1 LDCU UR18, c[0x0][0x430] ;  /* 0x00008600ff1217ac */ /* 0x000ea40008000800 */
[----:B------:R-:W3:Y:S01]  /*119e0*/  MUFU.RCP R6, R2 ;  /* 0x0000000200067308 */ /* 0x000ee20000001000 */
[----:B-----5:R-:W-:Y:S01]  /*119f0*/  FADD.FTZ R0, R7, R0 ;  /* 0x0000000007007221 */ /* 0x020fe20000010000 */
[----:B------:R-:W-:Y:S01]  /*11a00*/  FSETP.NE.FTZ.AND P3, PT, R2, RZ, PT ;  /* 0x000000ff0200720b */ /* 0x000fe20003f75000 */
[----:B-1----:R-:W-:Y:S01]  /*11a10*/  @UP1 UIMAD UR17, UR4, UR12, URZ ;  /* 0x0000000c041112a4 */ /* 0x002fe2000f8e02ff */
[----:B------:R-:W-:Y:S01]  /*11a20*/  LEA R7, R4, UR5, 0x1 ;  /* 0x0000000504077c11 */ /* 0x000fe2000f8e08ff */
[----:B------:R-:W-:Y:S01]  /*11a30*/  @UP1 UMOV UR7, 0x1 ;  /* 0x0000000100071882 */ /* 0x000fe20000000000 */
[----:B------:R-:W-:Y:S01]  /*11a40*/  FSETP.NE.FTZ.AND P1, PT, R0, RZ, PT ;  /* 0x000000ff0000720b */ /* 0x000fe20003f35000 */
[----:B------:R-:W-:Y:S01]  /*11a50*/  @UP3 UMOV UR16, UR20 ;  /* 0x0000001400103c82 */ /* 0x000fe20008000000 */
[----:B------:R-:W1:Y:S01]  /*11a60*/  MUFU.RCP R5, R0 ;  /* 0x0000000000057308 */ /* 0x000e620000001000 */
[C---:B------:R-:W-:Y:S01]  /*11a70*/  IADD3 R13, PT, PT, R7.reuse, 0x40, RZ ;  /* 0x00000040070d7810 */ /* 0x040fe20007ffe0ff */
[----:B------:R-:W-:Y:S01]  /*11a80*/  USHF.R.S32.HI UR4, URZ, 0x1f, UR19 ;  /* 0x0000001fff047899 */ /* 0x000fe20008011413 */
[----:B------:R-:W-:-:S02]  /*11a90*/  IADD3 R11, PT, PT, R7, R172, RZ ;  /* 0x000000ac070b7210 */ /* 0x000fc40007ffe0ff */
[----:B------:R-:W-:Y:S02]  /*11aa0*/  LOP3.LUT R4, R195, 0x1f8, RZ, 0xc0, !PT ;  /* 0x000001f8c3047812 */ /* 0x000fe400078ec0ff */
[----:B---3--:R-:W-:Y:S02]  /*11ab0*/  FSEL R6, R6, 1, P3 ;  /* 0x3f80000006067808 */ /* 0x008fe40001800000 */
[----:B------:R-:W-:-:S03]  /*11ac0*/  LOP3.LUT R4, R4, 0x38, R177, 0x78, !PT ;  /* 0x0000003804047812 */ /* 0x000fc600078e78b1 */
        /* <DEDUP_REMOVED lines=48> */
[----:B------:R-:W-:-:S02]  /*11dd0*/  MOV R6, 0x10 ;  /* 0x0000001000067802 */ /* 0x000fc40000000f00 */
[----:B-1----:R-:W-:Y:S02]  /*11de0*/  FSEL R5, R5, 1, P1 ;  /* 0x3f80000005057808 */ /* 0x002fe40000800000 */
[----:B------:R-:W-:Y:S02]  /*11df0*/  SEL R6, R6, 0xfffffff0, !P2 ;  /* 0xfffffff006067807 */ /* 0x000fe40005000000 */
[----:B------:R-:W-:Y:S01]  /*11e00*/  LOP3.LUT P2, RZ, R177, 0x10, RZ, 0xc0, !PT ;  /* 0x00000010b1ff7812 */ /* 0x000fe2000784c0ff */
        /* <DEDUP_REMOVED lines=12> */
[----:B------:R-:W-:Y:S01]  /*11ed0*/  @P2 IADD3 R13, PT, PT, R7, -0x40, RZ ;  /* 0xffffffc0070d2810 */ /* 0x000fe20007ffe0ff */
        /* <DEDUP_REMOVED lines=9> */
[----:B------:R-:W-:Y:S01]  /*11f70*/  IADD3 R9, PT, PT, R7, R6, RZ ;  /* 0x0000000607097210 */ /* 0x000fe20007ffe0ff */
        /* <DEDUP_REMOVED lines=8> */
[C---:B------:R-:W-:Y:S01]  /*12000*/  FMUL.FTZ R47, R5.reuse, R47 ;  /* 0x0000002f052f7220 */ /* 0x040fe20000410000 */
[----:B------:R-:W-:Y:S01]  /*12010*/  IADD3 R15, PT, PT, R6, R11, RZ ;  /* 0x0000000b060f7210 */ /* 0x000fe20007ffe0ff */
[----:B------:R1:W-:Y:S01]  /*12020*/  STS [R7], R128 ;  /* 0x0000008007007388 */ /* 0x0003e20000000800 */
[----:B------:R-:W-:Y:S01]  /*12030*/  IADD3 R19, PT, PT, R172, R13, RZ ;  /* 0x0000000dac137210 */ /* 0x000fe20007ffe0ff */
[----:B------:R-:W-:Y:S01]  /*12040*/  FMUL.FTZ R50, R5, R50 ;  /* 0x0000003205327220 */ /* 0x000fe20000410000 */
[----:B------:R-:W-:Y:S01]  /*12050*/  F2FP.BF16.F32.PACK_AB R112, R113, R112 ;  /* 0x000000707170723e */ /* 0x000fe200000010ff */
[----:B------:R1:W-:Y:S01]  /*12060*/  STS [R7+0x400], R130 ;  /* 0x0004008207007388 */ /* 0x0003e20000000800 */
[----:B------:R-:W-:Y:S01]  /*12070*/  F2FP.BF16.F32.PACK_AB R114, R115, R114 ;  /* 0x000000727372723e */ /* 0x000fe200000010ff */
[----:B------:R-:W-:Y:S01]  /*12080*/  FMUL.FTZ R51, R5, R51 ;  /* 0x0000003305337220 */ /* 0x000fe20000410000 */
[----:B------:R-:W-:Y:S01]  /*12090*/  F2FP.BF16.F32.PACK_AB R108, R109, R108 ;  /* 0x0000006c6d6c723e */ /* 0x000fe200000010ff */
[----:B------:R1:W-:Y:S01]  /*120a0*/  STS [R9], R124 ;  /* 0x0000007c09007388 */ /* 0x0003e20000000800 */
[----:B------:R-:W-:Y:S01]  /*120b0*/  F2FP.BF16.F32.PACK_AB R110, R111, R110 ;  /* 0x0000006e6f6e723e */ /* 0x000fe200000010ff */
[----:B------:R-:W-:Y:S01]  /*120c0*/  FMUL.FTZ R54, R5, R54 ;  /* 0x0000003605367220 */ /* 0x000fe20000410000 */
[C---:B------:R-:W-:Y:S01]  /*120d0*/  IADD3 R17, PT, PT, R6.reuse, R13, RZ ;  /* 0x0000000d06117210 */ /* 0x040fe20007ffe0ff */
[----:B------:R1:W-:Y:S01]  /*120e0*/  STS [R9+0x400], R126 ;  /* 0x0004007e09007388 */ /* 0x0003e20000000800 */
[----:B------:R-:W-:Y:S01]  /*120f0*/  F2FP.BF16.F32.PACK_AB R104, R105, R104 ;  /* 0x000000686968723e */ /* 0x000fe200000010ff */
[----:B------:R-:W-:Y:S01]  /*12100*/  FMUL.FTZ R55, R5, R55 ;  /* 0x0000003705377220 */ /* 0x000fe20000410000 */
[----:B------:R-:W-:Y:S01]  /*12110*/  F2FP.BF16.F32.PACK_AB R106, R107, R106 ;  /* 0x0000006a6b6a723e */ /* 0x000fe200000010ff */
[----:B------:R1:W-:Y:S01]  /*12120*/  STS [R11], R120 ;  /* 0x000000780b007388 */ /* 0x0003e20000000800 */
[----:B------:R-:W-:Y:S01]  /*12130*/  F2FP.BF16.F32.PACK_AB R100, R101, R100 ;  /* 0x000000646564723e */ /* 0x000fe200000010ff */
[----:B------:R-:W-:Y:S01]  /*12140*/  FMUL.FTZ R58, R5, R58 ;  /* 0x0000003a053a7220 */ /* 0x000fe20000410000 */
[----:B------:R-:W-:Y:S01]  /*12150*/  F2FP.BF16.F32.PACK_AB R102, R103, R102 ;  /* 0x000000666766723e */ /* 0x000fe200000010ff */
[----:B------:R1:W-:Y:S01]  /*12160*/  STS [R11+0x400], R122 ;  /* 0x0004007a0b007388 */ /* 0x0003e20000000800 */
[----:B------:R-:W-:Y:S01]  /*12170*/  IADD3 R21, PT, PT, R6, R19, RZ ;  /* 0x0000001306157210 */ /* 0x000fe20007ffe0ff */
[----:B------:R-:W-:Y:S01]  /*12180*/  FMUL.FTZ R59, R5, R59 ;  /* 0x0000003b053b7220 */ /* 0x000fe20000410000 */
[----:B------:R-:W-:Y:S01]  /*12190*/  F2FP.BF16.F32.PACK_AB R36, R37, R36 ;  /* 0x000000242524723e */ /* 0x000fe200000010ff */
[----:B------:R1:W-:Y:S01]  /*121a0*/  STS [R15], R116 ;  /* 0x000000740f007388 */ /* 0x0003e20000000800 */
[----:B------:R-:W-:Y:S01]  /*121b0*/  F2FP.BF16.F32.PACK_AB R38, R39, R38 ;  /* 0x000000262726723e */ /* 0x000fe200000010ff */
[C---:B------:R-:W-:Y:S01]  /*121c0*/  FMUL.FTZ R62, R5.reuse, R62 ;  /* 0x0000003e053e7220 */ /* 0x040fe20000410000 */
[----:B------:R-:W-:Y:S01]  /*121d0*/  FMUL.FTZ R63, R5, R63 ;  /* 0x0000003f053f7220 */ /* 0x000fe20000410000 */
[----:B------:R1:W-:Y:S01]  /*121e0*/  STS [R15+0x400], R118 ;  /* 0x000400760f007388 */ /* 0x0003e20000000800 */
[----:B------:R-:W-:Y:S01]  /*121f0*/  F2FP.BF16.F32.PACK_AB R40, R41, R40 ;  /* 0x000000282928723e */ /* 0x000fe200000010ff */
[----:B------:R-:W-:Y:S01]  /*12200*/  FMUL.FTZ R66, R5, R66 ;  /* 0x0000004205427220 */ /* 0x000fe20000410000 */
[----:B------:R-:W-:Y:S01]  /*12210*/  F2FP.BF16.F32.PACK_AB R42, R43, R42 ;  /* 0x0000002a2b2a723e */ /* 0x000fe200000010ff */
[----:B------:R1:W-:Y:S01]  /*12220*/  STS [R13], R112 ;  /* 0x000000700d007388 */ /* 0x0003e20000000800 */
[----:B------:R-:W-:Y:S01]  /*12230*/  FMUL.FTZ R67, R5, R67 ;  /* 0x0000004305437220 */ /* 0x000fe20000410000 */
[----:B------:R-:W-:Y:S01]  /*12240*/  F2FP.BF16.F32.PACK_AB R44, R45, R44 ;  /* 0x0000002c2d2c723e */ /* 0x000fe200000010ff */
[----:B------:R-:W-:Y:S01]  /*12250*/  FMUL.FTZ R70, R5, R70 ;  /* 0x0000004605467220 */ /* 0x000fe20000410000 */
[----:B------:R1:W-:Y:S01]  /*12260*/  STS [R13+0x400], R114 ;  /* 0x000400720d007388 */ /* 0x0003e20000000800 */
[----:B------:R-:W-:Y:S01]  /*12270*/  F2FP.BF16.F32.PACK_AB R46, R47, R46 ;  /* 0x0000002e2f2e723e */ /* 0x000fe200000010ff */
        /* <DEDUP_REMOVED lines=26> */
[----:B------:R1:W-:Y:S01]  /*12420*/  STS [R7+0x4000], R36 ;  /* 0x0040002407007388 */ /* 0x0003e20000000800 */
[----:B------:R-:W-:Y:S01]  /*12430*/  FMUL.FTZ R91, R5, R91 ;  /* 0x0000005b055b7220 */ /* 0x000fe20000410000 */
[----:B------:R-:W-:Y:S01]  /*12440*/  F2FP.BF16.F32.PACK_AB R68, R69, R68 ;  /* 0x000000444544723e */ /* 0x000fe200000010ff */
[----:B------:R-:W-:Y:S01]  /*12450*/  FMUL.FTZ R94, R5, R94 ;  /* 0x0000005e055e7220 */ /* 0x000fe20000410000 */
[----:B------:R1:W-:Y:S01]  /*12460*/  STS [R7+0x4400], R38 ;  /* 0x0044002607007388 */ /* 0x0003e20000000800 */
        /* <DEDUP_REMOVED lines=50> */
[----:B--2-4-:R-:W-:Y:S05]  /*12790*/  BRA.U UP1, `(.L_x_620) ;  /* 0x0000000101207547 */ /* 0x014fea000b800000 */
[----:B------:R-:W-:Y:S01]  /*127a0*/  UISETP.NE.AND UP1, UPT, UR13, URZ, UPT ;  /* 0x000000ff0d00728c */ /* 0x000fe2000bf25270 */
[----:B------:R-:W2:Y:S10]  /*127b0*/  LDCU UR5, c[0x0][0x3e0] ;  /* 0x00007c00ff0577ac */ /* 0x000eb40008000800 */
[----:B------:R-:W2:Y:S01]  /*127c0*/  @UP1 LDCU UR7, c[0x0][0x454] ;  /* 0x00008a80ff0717ac */ /* 0x000ea20008000800 */
[----:B------:R-:W-:Y:S01]  /*127d0*/  @UP1 UMOV UR18, 0x1 ;  /* 0x0000000100121882 */ /* 0x000fe20000000000 */
[----:B------:R-:W3:Y:S01]  /*127e0*/  @UP1 LDCU UR17, c[0x0][0x454] ;  /* 0x00008a80ff1117ac */ /* 0x000ee20008000800 */
[----:B------:R-:W-:Y:S01]  /*127f0*/  @!UP1 UMOV UR18, 0x1 ;  /* 0x0000000100129882 */ /* 0x000fe20000000000 */
[----:B--2---:R-:W-:-:S02]  /*12800*/  @UP1 UIMAD UR7, UR7, UR5, URZ ;  /* 0x00000005070712a4 */ /* 0x004fc4000f8e02ff */
[----:B---3--:R-:W-:-:S12]  /*12810*/  @!UP1 UIMAD UR7, UR12, UR5, URZ ;  /* 0x000000050c0792a4 */ /* 0x008fd8000f8e02ff */
.L_x_620:
[----:B------:R-:W-:Y:S01]  /*12820*/  BAR.SYNC.DEFER_BLOCKING 0x0 ;  /* 0x0000000000007b1d */ /* 0x000fe20000010000 */
[----:B------:R-:W-:Y:S01]  /*12830*/  UIMAD UR17, UR6, UR17, URZ ;  /* 0x00000011061172a4 */ /* 0x000fe2000f8e02ff */
[----:B------:R-:W-:Y:S01]  /*12840*/  LOP3.LUT P0, RZ, R177, 0x3, RZ, 0xc0, !PT ;  /* 0x00000003b1ff7812 */ /* 0x000fe2000780c0ff */
[----:B------:R-:W-:Y:S01]  /*12850*/  UIMAD UR12, UR10, UR18, URZ ;  /* 0x000000120a0c72a4 */ /* 0x000fe2000f8e02ff */
[----:B------:R-:W-:Y:S01]  /*12860*/  LOP3.LUT R14, R179, 0x70, RZ, 0xc0, !PT ;  /* 0x00000070b30e7812 */ /* 0x000fe200078ec0ff */
[----:B------:R-:W-:-:S03]  /*12870*/  USEL UR19, UR19, URZ, UP0 ;  /* 0x000000ff13137287 */ /* 0x000fc60008000000 */
[----:B-1----:R-:W1:Y:S01]  /*12880*/  @P3 LDC R11, c[0x0][0x458] ;  /* 0x00011600ff0b3b82 */ /* 0x002e620000000800 */
        /* <DEDUP_REMOVED lines=38> */
.L_x_622:
[----:B------:R-:W-:Y:S05]  /*12af0*/  BSYNC.RECONVERGENT B0 ;  /* 0x0000000000007941 */ /* 0x000fea0003800200 */
.L_x_621:
        /* <DEDUP_REMOVED lines=39> */
.L_x_624:
[----:B------:R-:W-:Y:S05]  /*12d70*/  BSYNC.RECONVERGENT B0 ;  /* 0x0000000000007941 */ /* 0x000fea0003800200 */
.L_x_623:
        /* <DEDUP_REMOVED lines=24> */
.L_x_626:
[----:B------:R-:W-:Y:S05]  /*12f00*/  BSYNC.RECONVERGENT B0 ;  /* 0x0000000000007941 */ /* 0x000fea0003800200 */
.L_x_625:
        /* <DEDUP_REMOVED lines=24> */
.L_x_628:
[----:B------:R-:W-:Y:S05]  /*13090*/  BSYNC.RECONVERGENT B0 ;  /* 0x0000000000007941 */ /* 0x000fea0003800200 */
.L_x_627:
        /* <DEDUP_REMOVED lines=23> */
.L_x_629:
        /* <DEDUP_REMOVED lines=15> */
.L_x_1812:


//--------------------- .text._ZN5flash16flash_fwd_kernelI23Flash_fwd_kernel_traitsILi192ELi128ELi64ELi8ELb0ELb0EN7cutlass10bfloat16_tE19Flash_kernel_traitsILi192ELi128ELi64ELi8ES3_EELb0ELb0ELb1ELb1ELb0ELb0ELb1ELb0EEEvNS_16Flash_fwd_paramsE --------------------------
	.section	.text._ZN5flash16flash_fwd_kernelI23Flash_fwd_kernel_traitsILi192ELi128ELi64ELi8ELb0ELb0EN7cutlass10bfloat16_tE19Flash_kernel_traitsILi192ELi128ELi64ELi8ES3_EELb0ELb0ELb1ELb1ELb0ELb0ELb1ELb0EEEvNS_16Flash_fwd_paramsE,"ax",@progbits
	.align	128
        .global         _ZN5flash16flash_fwd_kernelI23Flash_fwd_kernel_traitsILi192ELi128ELi64ELi8ELb0ELb0EN7cutlass10bfloat16_tE19Flash_kernel_traitsILi192ELi128ELi64ELi8ES3_EELb0ELb0ELb1ELb1ELb0ELb0ELb1ELb0EEEvNS_16Flash_fwd_paramsE
        .type           _ZN5flash16flash_fwd_kernelI23Flash_fwd_kernel_traitsILi192ELi128ELi64ELi8ELb0ELb0EN7cutlass10bfloat16_tE19Flash_kernel_traitsILi192ELi128ELi64ELi8ES3_EELb0ELb0ELb1ELb1ELb0ELb0ELb1ELb0EEEvNS_16Flash_fwd_paramsE,@function
        .size           _ZN5flash16flash_fwd_kernelI23Flash_fwd_kernel_traitsILi192ELi128ELi64ELi8ELb0ELb0EN7cutlass10bfloat16_tE19Flash_kernel_traitsILi192ELi128ELi64ELi8ES3_EELb0ELb0ELb1ELb1ELb0ELb0ELb1ELb0EEEvNS_16Flash_fwd_paramsE,(.L_x_1813 - _ZN5flash16flash_fwd_kernelI23Flash_fwd_kernel_traitsILi192ELi128ELi64ELi8ELb0ELb0EN7cutlass10bfloat16_tE19Flash_kernel_traitsILi192ELi128ELi64ELi8ES3_EELb0ELb0ELb1ELb1ELb0ELb0ELb1ELb0EEEvNS_16Flash_fwd_paramsE)
        .other          _ZN5flash16flash_fwd_kernelI23Flash_fwd_kernel_traitsILi192ELi128ELi64ELi8ELb0ELb0EN7cutlass10bfloat16_tE19Flash_kernel_traitsILi192ELi128ELi64ELi8ES3_EELb0ELb0ELb1ELb1ELb0ELb0ELb1ELb0EEEvNS_16Flash_fwd_paramsE,@"STO_CUDA_ENTRY STV_DEFAULT"
_ZN5flash16flash_fwd_kernelI23Flash_fwd_kernel_traitsILi192ELi128ELi64ELi8ELb0ELb0EN7cutlass10bfloat16_tE19Flash_kernel_traitsILi192ELi128ELi64ELi8ES3_EELb0ELb0ELb1ELb1ELb0ELb0ELb1ELb0EEEvNS_16Flash_fwd_paramsE:
.text._ZN5flash16flash_fwd_kernelI23Flash_fwd_kernel_traitsILi192ELi128ELi64ELi8ELb0ELb0EN7cutlass10bfloat16_tE19Flash_kernel_traitsILi192ELi128ELi64ELi8ES3_EELb0ELb0ELb1ELb1ELb0ELb0ELb1ELb0EEEvNS_16Flash_fwd_paramsE:
        /* <DEDUP_REMOVED lines=71> */
.L_x_630:
        /* <DEDUP_REMOVED lines=57> */
.L_x_632:
        /* <DEDUP_REMOVED lines=55> */
.L_x_634:
[----:B------:R-:W-:Y:S05]  /*0b70*/  BSYNC.RECONVERGENT B0 ;  /* 0x0000000000007941 */ /* 0x000fea0003800200 */
.L_x_633:
        /* <DEDUP_REMOVED lines=22> */
.L_x_636:
[----:B------:R-:W-:Y:S05]  /*0ce0*/  BSYNC.RECONVERGENT B0 ;  /* 0x0000000000007941 */ /* 0x000fea0003800200 */
.L_x_635:
        /* <DEDUP_REMOVED lines=22> */
.L_x_638:
[----:B------:R-:W-:Y:S05]  /*0e50*/  BSYNC.RECONVERGENT B0 ;  /* 0x0000000000007941 */ /* 0x000fea0003800200 */
.L_x_637:
        /* <DEDUP_REMOVED lines=23> */
.L_x_640:
[----:B------:R-:W-:Y:S05]  /*0fd0*/  BSYNC.RECONVERGENT B0 ;  /* 0x0000000000007941 */ /* 0x000fea0003800200 */
.L_x_639:
        /* <DEDUP_REMOVED lines=10> */
.L_x_642:
[----:B------:R-:W-:Y:S05]  /*1080*/  BSYNC.RECONVERGENT B0 ;  /* 0x0000000000007941 */ /* 0x000fea0003800200 */
.L_x_641:
        /* <DEDUP_REMOVED lines=10> */
.L_x_644:
[----:B------:R-:W-:Y:S05]  /*1130*/  BSYNC.RECONVERGENT B0 ;  /* 0x0000000000007941 */ /* 0x000fea0003800200 */
.L_x_643:
        /* <DEDUP_REMOVED lines=10> */
.L_x_646:
[----:B------:R-:W-:Y:S05]  /*11e0*/  BSYNC.RECONVERGENT B0 ;  /* 0x0000000000007941 */ /* 0x000fea0003800200 */
.L_x_645:
        /* <DEDUP_REMOVED lines=10> */
.L_x_631:
        /* <DEDUP_REMOVED lines=21> */
.L_x_647:
[----:B------:R-:W1:Y:S01]  /*13e0*/  LDCU.64 UR10, c[0x0][0x3b8] ;  /* 0x00007700ff0a77ac */ /* 0x000e620008000a00 */
[----:B------:R-:W-:-:S04]  /*13f0*/  UIADD3 UR6, UPT, UPT, UR12, UR13, URZ ;  /* 0x0000000d0c067290 */ /* 0x000fc8000fffe0ff */
[----:B-1----:R-:W-:Y:S02]  /*1400*/  UIMAD.WIDE.U32 UR14, UR6, UR10, URZ ;  /* 0x0000000a060e72a5 */ /* 0x002fe4000f8e00ff */
[----:B------:R-:W-:-:S04]  /*1410*/  UIMAD UR6, UR6, UR11, URZ ;  /* 0x0000000b060672a4 */ /* 0x000fc8000f8e02ff */
[----:B------:R-:W-:Y:S02]  /*1420*/  UIADD3 UR6, UPT, UPT, UR15, UR6, URZ ;  /* 0x000000060f067290 */ /* 0x000fe4000fffe0ff */
.L_x_648:
        /* <DEDUP_REMOVED lines=37> */
.L_x_649:
[----:B------:R-:W1:Y:S01]  /*1680*/  LDCU.64 UR8, c[0x0][0x3c0] ;  /* 0x00007800ff0877ac */ /* 0x000e620008000a00 */
[----:B------:R-:W-:-:S04]  /*1690*/  UIADD3 UR12, UPT, UPT, UR12, UR13, URZ ;  /* 0x0000000d0c0c7290 */ /* 0x000fc8000fffe0ff */
[----:B-1----:R-:W-:Y:S02]  /*16a0*/  UIMAD.WIDE.U32 UR16, UR12, UR8, URZ ;  /* 0x000000080c1072a5 */ /* 0x002fe4000f8e00ff */
[----:B------:R-:W-:-:S04]  /*16b0*/  UIMAD UR5, UR12, UR9, URZ ;  /* 0x000000090c0572a4 */ /* 0x000fc8000f8e02ff */
[----:B------:R-:W-:-:S12]  /*16c0*/  UIADD3 UR5, UPT, UPT, UR17, UR5, URZ ;  /* 0x0000000511057290 */ /* 0x000fd8000fffe0ff */
.L_x_650:
        /* <DEDUP_REMOVED lines=23> */
[C---:B------:R-:W-:Y:S01]  /*1840*/  IMAD R9, R4.reuse, UR11, R9 ;  /* 0x0000000b04097c24 */ /* 0x040fe2000f8e0209 */
[----:B------:R-:W-:Y:S01]  /*1850*/  LOP3.LUT R86, R187, 0x8, RZ, 0xc0, !PT ;  /* 0x00000008bb567812 */ /* 0x000fe200078ec0ff */
[----:B------:R-:W-:Y:S01]  /*1860*/  IMAD R13, R4, UR9, R13 ;  /* 0x00000009040d7c24 */ /* 0x000fe2000f8e020d */
[C---:B------:R-:W-:Y:S01]  /*1870*/  LOP3.LUT R133, R186.reuse, 0x1c0, R135, 0xf8, !PT ;  /* 0x000001c0ba857812 */ /* 0x040fe200078ef887 */
[----:B------:R-:W-:Y:S01]  /*1880*/  IMAD.X R11, RZ, RZ, UR32, P0 ;  /* 0x00000020ff0b7e24 */ /* 0x000fe200080e06ff */
[C---:B------:R-:W-:Y:S01]  /*1890*/  LOP3.LUT R202, R186.reuse, 0x40, RZ, 0xfc, !PT ;  /* 0x00000040baca7812 */ /* 0x040fe200078efcff */
[----:B--2---:R-:W-:Y:S01]  /*18a0*/  IMAD.U32 R6, RZ, RZ, UR12 ;  /* 0x0000000cff067e24 */ /* 0x004fe2000f8e00ff */
[----:B------:R-:W-:Y:S02]  /*18b0*/  LOP3.LUT R201, R186, 0x80, RZ, 0xfc, !PT ;  /* 0x00000080bac97812 */ /* 0x000fe400078efcff */
[----:B------:R-:W-:Y:S01]  /*18c0*/  LOP3.LUT R86, R133, R86, RZ, 0x3c, !PT ;  /* 0x0000005685567212 */ /* 0x000fe200078e3cff */
        /* <DEDUP_REMOVED lines=11> */
[----:B------:R-:W-:Y:S01]  /*1980*/  USHF.R.U32.HI UR29, URZ, 0x19, UR29 ;  /* 0x00000019ff1d7899 */ /* 0x000fe2000801161d */
[----:B------:R-:W-:-:S02]  /*1990*/  LOP3.LUT R5, R4, UR4, RZ, 0xfc, !PT ;  /* 0x0000000404057c12 */ /* 0x000fc4000f8efcff */
[----:B------:R-:W-:Y:S01]  /*19a0*/  IMAD.IADD R207, R3, 0x1, R207 ;  /* 0x0000000103cf7824 */ /* 0x000fe200078e02cf */
[C---:B---3--:R-:W-:Y:S01]  /*19b0*/  LEA R208, P0, R2.reuse, UR14, 0x1 ;  /* 0x0000000e02d07c11 */ /* 0x048fe2000f8008ff */
[----:B------:R-:W-:Y:S01]  /*19c0*/  UIADD3 UR14, UPT, UPT, -UR27, UR20, URZ ;  /* 0x000000141b0e7290 */ /* 0x000fe2000fffe1ff */
[----:B------:R-:W-:Y:S01]  /*19d0*/  IMAD.IADD R209, R9, 0x1, R209 ;  /* 0x0000000109d17824 */ /* 0x000fe200078e02d1 */
[----:B------:R-:W-:Y:S01]  /*19e0*/  LEA R211, R211, UR5, 0x1 ;  /* 0x00000005d3d37c11 */ /* 0x000fe2000f8e08ff */
[----:B------:R-:W-:Y:S01]  /*19f0*/  IMAD.U32 R9, RZ, RZ, UR13 ;  /* 0x0000000dff097e24 */ /* 0x000fe2000f8e00ff */
[----:B------:R-:W-:Y:S02]  /*1a00*/  LEA.HI.X R207, R2, UR15, R207, 0x1, P0 ;  /* 0x0000000f02cf7c11 */ /* 0x000fe400080f0ccf */
[----:B------:R-:W-:Y:S01]  /*1a10*/  ISETP.GE.AND P0, PT, R4, UR14, PT ;  /* 0x0000000e04007c0c */ /* 0x000fe2000bf06270 */
[----:B------:R-:W-:Y:S01]  /*1a20*/  IMAD R9, R9, UR26, R7 ;  /* 0x0000001a09097c24 */ /* 0x000fe2000f8e0207 */
[----:B------:R-:W-:-:S11]  /*1a30*/  LEA.HI.X R209, R8, UR17, R209, 0x1, P1 ;  /* 0x0000001108d17c11 */ /* 0x000fd600088f0cd1 */
        /* <DEDUP_REMOVED lines=30> */
.L_x_653:
[----:B------:R2:W-:Y:S02]  /*1c20*/  STS.128 [R211+0x8000], RZ ;  /* 0x008000ffd3007388 */ /* 0x0005e40000000c00 */
.L_x_652:
[----:B------:R-:W-:Y:S05]  /*1c30*/  BSYNC.RECONVERGENT B0 ;  /* 0x0000000000007941 */ /* 0x000fea0003800200 */
.L_x_651:
        /* <DEDUP_REMOVED lines=36> */
.L_x_656:
[----:B------:R3:W-:Y:S02]  /*1e80*/  STS.128 [R211+0x9000], RZ ;  /* 0x009000ffd3007388 */ /* 0x0007e40000000c00 */
.L_x_655:
[----:B------:R-:W-:Y:S05]  /*1e90*/  BSYNC.RECONVERGENT B0 ;  /* 0x0000000000007941 */ /* 0x000fea0003800200 */
.L_x_654:
        /* <DEDUP_REMOVED lines=36> */
.L_x_659:
[----:B------:R3:W-:Y:S02]  /*20e0*/  STS.128 [R211+0xa000], RZ ;  /* 0x00a000ffd3007388 */ /* 0x0007e40000000c00 */
.L_x_658:
[----:B------:R-:W-:Y:S05]  /*20f0*/  BSYNC.RECONVERGENT B0 ;  /* 0x0000000000007941 */ /* 0x000fea0003800200 */
.L_x_657:
        /* <DEDUP_REMOVED lines=37> */
.L_x_662:
[----:B------:R2:W-:Y:S02]  /*2350*/  STS.128 [R211+0xb000], RZ ;  /* 0x00b000ffd3007388 */ /* 0x0005e40000000c00 */
.L_x_661:
[----:B------:R-:W-:Y:S05]  /*2360*/  BSYNC.RECONVERGENT B0 ;  /* 0x0000000000007941 */ /* 0x000fea0003800200 */
.L_x_660:
        /* <DEDUP_REMOVED lines=33> */
.L_x_665:
[----:B------:R2:W-:Y:S02]  /*2580*/  STS.128 [R211+0x10000], RZ ;  /* 0x010000ffd3007388 */ /* 0x0005e40000000c00 */
.L_x_664:
[----:B------:R-:W-:Y:S05]  /*2590*/  BSYNC.RECONVERGENT B0 ;  /* 0x0000000000007941 */ /* 0x000fea0003800200 */
.L_x_663:
        /* <DEDUP_REMOVED lines=31> */
.L_x_668:
[----:B------:R2:W-:Y:S02]  /*2790*/  STS.128 [R211+0x11000], RZ ;  /* 0x011000ffd3007388 */ /* 0x0005e40000000c00 */
.L_x_667:
[----:B------:R-:W-:Y:S05]  /*27a0*/  BSYNC.RECONVERGENT B0 ;  /* 0x0000000000007941 */ /* 0x000fea0003800200 */
.L_x_666:
        /* <DEDUP_REMOVED lines=25> */
[----:B------:R-:W-:Y:S01]  /*2940*/  LOP3.LUT R95, R188, 0x200, R135, 0xf8, !PT ;  /* 0x00000200bc5f7812 */ /* 0x000fe200078ef887 */
[----:B------:R-:W-:Y:S01]  /*2950*/  UIMAD UR7, UR7, UR17, URZ ;  /* 0x00000011070772a4 */ /* 0x000fe2000f8e02ff */
[----:B------:R-:W-:Y:S01]  /*2960*/  IMAD.SHL.U32 R167, R185, 0x2, RZ ;  /* 0x00000002b9a77824 */ /* 0x000fe200078e00ff */
[----:B------:R-:W-:Y:S01]  /*2970*/  UMOV UR6, URZ ;  /* 0x000000ff00067c82 */ /* 0x000fe20008000000 */
[----:B------:R-:W-:Y:S01]  /*2980*/  IADD3 R95, PT, PT, R86, R95, RZ ;  /* 0x0000005f565f7210 */ /* 0x000fe20007ffe0ff */
[----:B------:R-:W-:Y:S01]  /*2990*/  UIADD3 UR7, UPT, UPT, UR35, UR7, URZ ;  /* 0x0000000723077290 */ /* 0x000fe2000fffe0ff */
[----:B------:R-:W-:Y:S01]  /*29a0*/  BAR.SYNC.DEFER_BLOCKING 0x0 ;  /* 0x0000000000007b1d */ /* 0x000fe20000010000 */
[----:B--2---:R-:W-:-:S05]  /*29b0*/  @P0 FMUL.FTZ R2, R3, R2 ;  /* 0x0000000203020220 */ /* 0x004fca0000410000 */
[----:B------:R-:W-:-:S13]  /*29c0*/  @P0 R2UR UR12, R2 ;  /* 0x00000000020c02ca */ /* 0x000fda00000e0000 */
        /* <DEDUP_REMOVED lines=27> */
.L_x_671:
[----:B------:R2:W-:Y:S01]  /*2b80*/  STS.128 [R211+0x16000], RZ ;  /* 0x016000ffd3007388 */ /* 0x0005e20000000c00 */
[----:B------:R-:W-:Y:S05]  /*2b90*/  BRA `(.L_x_672) ;  /* 0x00000000000c7947 */ /* 0x000fea0003800000 */
.L_x_670:
[----:B------:R1:W-:Y:S04]  /*2ba0*/  STS.128 [R211+0x12000], RZ ;  /* 0x012000ffd3007388 */ /* 0x0003e80000000c00 */
[----:B------:R1:W-:Y:S04]  /*2bb0*/  STS.128 [R211+0x14000], RZ ;  /* 0x014000ffd3007388 */ /* 0x0003e80000000c00 */
[----:B------:R1:W-:Y:S02]  /*2bc0*/  STS.128 [R211+0x16000], RZ ;  /* 0x016000ffd3007388 */ /* 0x0003e40000000c00 */
.L_x_672:
[----:B------:R-:W-:Y:S05]  /*2bd0*/  BSYNC.RECONVERGENT B0 ;  /* 0x0000000000007941 */ /* 0x000fea0003800200 */
.L_x_669:
        /* <DEDUP_REMOVED lines=35> */
.L_x_675:
[----:B------:R1:W-:Y:S02]  /*2e10*/  STS.128 [R211+0x17000], RZ ;  /* 0x017000ffd3007388 */ /* 0x0003e40000000c00 */
.L_x_674:
[----:B------:R-:W-:Y:S05]  /*2e20*/  BSYNC.RECONVERGENT B0 ;  /* 0x0000000000007941 */ /* 0x000fea0003800200 */
.L_x_673:
        /* <DEDUP_REMOVED lines=17> */
[----:B------:R-:W-:Y:S01]  /*2f40*/  IMAD.IADD R87, R85, 0x1, R84 ;  /* 0x0000000155577824 */ /* 0x000fe200078e0254 */
[----:B------:R-:W5:Y:S01]  /*2f50*/  LDSM.16.M88.4 R36, [R0+UR5+0xc800] ;  /* 0x00c800050024783b */ /* 0x000f620008000200 */
[--C-:B------:R-:W-:Y:S01]  /*2f60*/  IMAD.IADD R91, R95, 0x1, R2.reuse ;  /* 0x000000015f5b7824 */ /* 0x100fe200078e0202 */
[----:B------:R-:W-:Y:S01]  /*2f70*/  UIADD3 UR23, UPT, UPT, UR28, UR23, -UR20 ;  /* 0x000000171c177290 */ /* 0x000fe2000fffe814 */
[----:B------:R-:W-:Y:S01]  /*2f80*/  IMAD.IADD R85, R85, 0x1, R2 ;  /* 0x0000000155557824 */ /* 0x000fe200078e0202 */
[----:B------:R-:W5:Y:S01]  /*2f90*/  LDSM.16.M88.4 R28, [R0+UR5+0xd000] ;  /* 0x00d00005001c783b */ /* 0x000f620008000200 */
[C---:B------:R-:W-:Y:S01]  /*2fa0*/  IMAD.IADD R89, R84.reuse, 0x1, R91 ;  /* 0x0000000154597824 */ /* 0x040fe200078e025b */
[----:B------:R-:W-:Y:S01]  /*2fb0*/  UISETP.GT.U32.AND UP0, UPT, UR17, UR18, UPT ;  /* 0x000000121100728c */ /* 0x000fe2000bf04070 */
[----:B------:R-:W-:Y:S01]  /*2fc0*/  IMAD.IADD R3, R84, 0x1, R85 ;  /* 0x0000000154037824 */ /* 0x000fe200078e0255 */
[----:B------:R-:W5:Y:S01]  /*2fd0*/  LDSM.16.M88.4 R16, [R0+UR5+0xd800] ;  /* 0x00d800050010783b */ /* 0x000f620008000200 */
[----:B------:R-:W-:-:S02]  /*2fe0*/  VIADD R206, R88, UR28 ;  /* 0x0000001c58ce7c36 */ /* 0x000fc40008000000 */
[----:B------:R-:W-:Y:S01]  /*2ff0*/  IMAD.U32 R204, RZ, RZ, UR28 ;  /* 0x0000001cffcc7e24 */ /* 0x000fe2000f8e00ff */
[----:B------:R-:W-:Y:S01]  /*3000*/  LDSM.16.M88.4 R56, [R90] ;  /* 0x000000005a38783b */ /* 0x000fe20000000200 */
[----:B------:R-:W-:-:S03]  /*3010*/  VIADD R165, R206, 0x8 ;  /* 0x00000008cea57836 */ /* 0x000fc60000000000 */
[----:B---34-:R-:W3:Y:S04]  /*3020*/  LDSM.16.M88.4 R12, [R87+0xc000] ;  /* 0x00c00000570c783b */ /* 0x018ee80000000200 */
[----:B------:R-:W4:Y:S04]  /*3030*/  LDSM.16.M88.4 R8, [R87+0xc800] ;  /* 0x00c800005708783b */ /* 0x000f280000000200 */
[----:B-12---:R-:W1:Y:S04]  /*3040*/  LDSM.16.M88.4 R4, [R87+0xd000] ;  /* 0x00d000005704783b */ /* 0x006e680000000200 */
[----:B------:R-:W2:Y:S04]  /*3050*/  LDSM.16.M88.4 R68, [R87+0xd800] ;  /* 0x00d800005744783b */ /* 0x000ea80000000200 */
        /* <DEDUP_REMOVED lines=13> */
[C---:B------:R-:W-:Y:S08]  /*3130*/  HMMA.16816.F32.BF16 R24, R72.reuse, R16, RZ ;  /* 0x000000104818723c */ /* 0x040ff000000418ff */
[----:B------:R-:W-:Y:S01]  /*3140*/  HMMA.16816.F32.BF16 R72, R72, R18, RZ ;  /* 0x000000124848723c */ /* 0x000fe200000418ff */
[----:B------:R-:W-:Y:S07]  /*3150*/  LDSM.16.M88.4 R16, [R85+0xc000] ;  /* 0x00c000005510783b */ /* 0x000fee0000000200 */
[C---:B---3--:R-:W-:Y:S08]  /*3160*/  HMMA.16816.F32.BF16 R48, R56.reuse, R12, R48 ;  /* 0x0000000c3830723c */ /* 0x048ff00000041830 */
[C---:B------:R-:W-:Y:S01]  /*3170*/  HMMA.16816.F32.BF16 R44, R56.reuse, R14, R44 ;  /* 0x0000000e382c723c */ /* 0x040fe2000004182c */
[----:B------:R-:W3:Y:S07]  /*3180*/  LDSM.16.M88.4 R12, [R91] ;  /* 0x000000005b0c783b */ /* 0x000eee0000000200 */
[C---:B----4-:R-:W-:Y:S08]  /*3190*/  HMMA.16816.F32.BF16 R40, R56.reuse, R8, R40 ;  /* 0x000000083828723c */ /* 0x050ff00000041828 */
[C---:B------:R-:W-:Y:S01]  /*31a0*/  HMMA.16816.F32.BF16 R36, R56.reuse, R10, R36 ;  /* 0x0000000a3824723c */ /* 0x040fe20000041824 */
[----:B------:R-:W-:Y:S07]  /*31b0*/  LDSM.16.M88.4 R8, [R89] ;  /* 0x000000005908783b */ /* 0x000fee0000000200 */
[C---:B-1----:R-:W-:Y:S08]  /*31c0*/  HMMA.16816.F32.BF16 R32, R56.reuse, R4, R32 ;  /* 0x000000043820723c */ /* 0x042ff00000041820 */
[C---:B------:R-:W-:Y:S01]  /*31d0*/  HMMA.16816.F32.BF16 R28, R56.reuse, R6, R28 ;  /* 0x00000006381c723c */ /* 0x040fe2000004181c */
[----:B------:R-:W1:Y:S07]  /*31e0*/  LDSM.16.M88.4 R4, [R3+0xc000] ;  /* 0x00c000000304783b */ /* 0x000e6e0000000200 */
[C---:B--2---:R-:W-:Y:S08]  /*31f0*/  HMMA.16816.F32.BF16 R24, R56.reuse, R68, R24 ;  /* 0x000000443818723c */ /* 0x044ff00000041818 */
[----:B------:R-:W-:Y:S01]  /*3200*/  HMMA.16816.F32.BF16 R72, R56, R70, R72 ;  /* 0x000000463848723c */ /* 0x000fe20000041848 */
[----:B------:R-:W2:Y:S04]  /*3210*/  LDSM.16.M88.4 R56, [R3+0xd000] ;  /* 0x00d000000338783b */ /* 0x000ea80000000200 */
[----:B------:R-:W-:Y:S03]  /*3220*/  LDSM.16.M88.4 R68, [R89+0x4000] ;  /* 0x004000005944783b */ /* 0x000fe60000000200 */
[C---:B---3--:R-:W-:Y:S08]  /*3230*/  HMMA.16816.F32.BF16 R48, R12.reuse, R16, R48 ;  /* 0x000000100c30723c */ /* 0x048ff00000041830 */
[C---:B------:R-:W-:Y:S01]  /*3240*/  HMMA.16816.F32.BF16 R44, R12.reuse, R18, R44 ;  /* 0x000000120c2c723c */ /* 0x040fe2000004182c */
[----:B------:R-:W3:Y:S07]  /*3250*/  LDSM.16.M88.4 R16, [R3+0xd800] ;  /* 0x00d800000310783b */ /* 0x000eee0000000200 */
        /* <DEDUP_REMOVED lines=13> */
[C---:B------:R-:W-:Y:S08]  /*3330*/  HMMA.16816.F32.BF16 R40, R8.reuse, R20, R40 ;  /* 0x000000140828723c */ /* 0x040ff00000041828 */
[C---:B------:R-:W-:Y:S01]  /*3340*/  HMMA.16816.F32.BF16 R36, R8.reuse, R22, R36 ;  /* 0x000000160824723c */ /* 0x040fe20000041824 */
[----:B------:R-:W4:Y:S07]  /*3350*/  LDSM.16.M88.4 R20, [R0+UR5+0xf000] ;  /* 0x00f000050014783b */ /* 0x000f2e0008000200 */
[C---:B--2---:R-:W-:Y:S08]  /*3360*/  HMMA.16816.F32.BF16 R32, R8.reuse, R56, R32 ;  /* 0x000000380820723c */ /* 0x044ff00000041820 */
[C---:B------:R-:W-:Y:S01]  /*3370*/  HMMA.16816.F32.BF16 R28, R8.reuse, R58, R28 ;  /* 0x0000003a081c723c */ /* 0x040fe2000004181c */
[----:B------:R-:W-:Y:S07]  /*3380*/  LDSM.16.M88.4 R56, [R0+UR5+0xf800] ;  /* 0x00f800050038783b */ /* 0x000fee0008000200 */
[C---:B---3--:R-:W-:Y:S08]  /*3390*/  HMMA.16816.F32.BF16 R24, R8.reuse, R16, R24 ;  /* 0x000000100818723c */ /* 0x048ff00000041818 */
[----:B------:R-:W-:Y:S01]  /*33a0*/  HMMA.16816.F32.BF16 R72, R8, R18, R72 ;  /* 0x000000120848723c */ /* 0x000fe20000041848 */
[----:B------:R-:W-:Y:S04]  /*33b0*/  LDSM.16.M88.4 R16, [R90+0x4000] ;  /* 0x004000005a10783b */ /* 0x000fe80000000200 */
[----:B------:R-:W2:Y:S03]  /*33c0*/  LDSM.16.M88.4 R8, [R87+0xe000] ;  /* 0x00e000005708783b */ /* 0x000ea60000000200 */
        /* <DEDUP_REMOVED lines=13> */
[----:B------:R-:W-:Y:S01]  /*34a0*/  HMMA.16816.F32.BF16 R36, R16, R6, R36 ;  /* 0x000000061024723c */ /* 0x000fe20000041824 */
[----:B------:R-:W1:Y:S07]  /*34b0*/  LDSM.16.M88.4 R4, [R85+0xf000] ;  /* 0x00f000005504783b */ /* 0x000e6e0000000200 */
[C---:B------:R-:W-:Y:S08]  /*34c0*/  HMMA.16816.F32.BF16 R24, R12.reuse, R56, R24 ;  /* 0x000000380c18723c */ /* 0x040ff00000041818 */
[----:B------:R-:W-:Y:S01]  /*34d0*/  HMMA.16816.F32.BF16 R72, R12, R58, R72 ;  /* 0x0000003a0c48723c */ /* 0x000fe20000041848 */
[----:B------:R-:W5:Y:S04]  /*34e0*/  LDSM.16.M88.4 R12, [R85+0xe000] ;  /* 0x00e00000550c783b */ /* 0x000f680000000200 */
[----:B------:R-:W5:Y:S03]  /*34f0*/  LDSM.16.M88.4 R56, [R3+0xf000] ;  /* 0x00f000000338783b */ /* 0x000f660000000200 */
[C---:B---3--:R-:W-:Y:S08]  /*3500*/  HMMA.16816.F32.BF16 R32, R16.reuse, R52, R32 ;  /* 0x000000341020723c */ /* 0x048ff00000041820 */
[C---:B------:R-:W-:Y:S01]  /*3510*/  HMMA.16816.F32.BF16 R28, R16.reuse, R54, R28 ;  /* 0x00000036101c723c */ /* 0x040fe2000004181c */
[----:B------:R-:W3:Y:S07]  /*3520*/  LDSM.16.M88.4 R52, [R3+0xf800] ;  /* 0x00f800000334783b */ /* 0x000eee0000000200 */
[C---:B----4-:R-:W-:Y:S08]  /*3530*/  HMMA.16816.F32.BF16 R24, R16.reuse, R20, R24 ;  /* 0x000000141018723c */ /* 0x050ff00000041818 */
[----:B------:R-:W-:Y:S01]  /*3540*/  HMMA.16816.F32.BF16 R72, R16, R22, R72 ;  /* 0x000000161048723c */ /* 0x000fe20000041848 */
[----:B------:R-:W-:Y:S04]  /*3550*/  LDSM.16.M88.4 R20, [R95+0x8000] ;  /* 0x008000005f14783b */ /* 0x000fe80000000200 */
[----:B------:R-:W-:Y:S03]  /*3560*/  LDSM.16.M88.4 R16, [R0+UR5+0x10000] ;  /* 0x010000050010783b */ /* 0x000fe60008000200 */
[C---:B--2---:R-:W-:Y:S08]  /*3570*/  HMMA.16816.F32.BF16 R40, R76.reuse, R8, R40 ;  /* 0x000000084c28723c */ /* 0x044ff00000041828 */
[C---:B------:R-:W-:Y:S01]  /*3580*/  HMMA.16816.F32.BF16 R36, R76.reuse, R10, R36 ;  /* 0x0000000a4c24723c */ /* 0x040fe20000041824 */
[----:B------:R-:W2:Y:S07]  /*3590*/  LDSM.16.M88.4 R8, [R0+UR5+0x11000] ;  /* 0x011000050008783b */ /* 0x000eae0008000200 */
[C---:B-1----:R-:W-:Y:S08]  /*35a0*/  HMMA.16816.F32.BF16 R32, R76.reuse, R4, R32 ;  /* 0x000000044c20723c */ /* 0x042ff00000041820 */
[C---:B------:R-:W-:Y:S01]  /*35b0*/  HMMA.16816.F32.BF16 R28, R76.reuse, R6, R28 ;  /* 0x000000064c1c723c */ /* 0x040fe2000004181c */
[----:B------:R-:W1:Y:S07]  /*35c0*/  LDSM.16.M88.4 R4, [R0+UR5+0x11800] ;  /* 0x011800050004783b */ /* 0x000e6e0008000200 */
[C---:B-----5:R-:W-:Y:S08]  /*35d0*/  HMMA.16816.F32.BF16 R48, R76.reuse, R12, R48 ;  /* 0x0000000c4c30723c */ /* 0x060ff00000041830 */
[C---:B------:R-:W-:Y:S01]  /*35e0*/  HMMA.16816.F32.BF16 R44, R76.reuse, R14, R44 ;  /* 0x0000000e4c2c723c */ /* 0x040fe2000004182c */
[----:B------:R-:W4:Y:S07]  /*35f0*/  LDSM.16.M88.4 R12, [R0+UR5+0x10800] ;  /* 0x01080005000c783b */ /* 0x000f2e0008000200 */
[C---:B------:R-:W-:Y:S08]  /*3600*/  HMMA.16816.F32.BF16 R24, R76.reuse, R80, R24 ;  /* 0x000000504c18723c */ /* 0x040ff00000041818 */
[----:B------:R-:W-:Y:S08]  /*3610*/  HMMA.16816.F32.BF16 R72, R76, R82, R72 ;  /* 0x000000524c48723c */ /* 0x000ff00000041848 */
[C---:B------:R-:W-:Y:S08]  /*3620*/  HMMA.16816.F32.BF16 R40, R68.reuse, R60, R40 ;  /* 0x0000003c4428723c */ /* 0x040ff00000041828 */
[C---:B------:R-:W-:Y:S08]  /*3630*/  HMMA.16816.F32.BF16 R36, R68.reuse, R62, R36 ;  /* 0x0000003e4424723c */ /* 0x040ff00000041824 */
[C---:B------:R-:W-:Y:S08]  /*3640*/  HMMA.16816.F32.BF16 R32, R68.reuse, R56, R32 ;  /* 0x000000384420723c */ /* 0x040ff00000041820 */
[C---:B------:R-:W-:Y:S01]  /*3650*/  HMMA.16816.F32.BF16 R60, R68.reuse, R58, R28 ;  /* 0x0000003a443c723c */ /* 0x040fe2000004181c */
[----:B------:R-:W-:Y:S04]  /*3660*/  LDSM.16.M88.4 R56, [R90+0x8000] ;  /* 0x008000005a38783b */ /* 0x000fe80000000200 */
[----:B------:R-:W5:Y:S03]  /*3670*/  LDSM.16.M88.4 R28, [R87+0x10000] ;  /* 0x01000000571c783b */ /* 0x000f660000000200 */
[C---:B------:R-:W-:Y:S08]  /*3680*/  HMMA.16816.F32.BF16 R48, R68.reuse, R64, R48 ;  /* 0x000000404430723c */ /* 0x040ff00000041830 */
[C---:B------:R-:W-:Y:S08]  /*3690*/  HMMA.16816.F32.BF16 R44, R68.reuse, R66, R44 ;  /* 0x00000042442c723c */ /* 0x040ff0000004182c */
[C---:B---3--:R-:W-:Y:S01]  /*36a0*/  HMMA.16816.F32.BF16 R64, R68.reuse, R52, R24 ;  /* 0x000000344440723c */ /* 0x048fe20000041818 */
[----:B------:R-:W3:Y:S07]  /*36b0*/  LDSM.16.M88.4 R24, [R87+0x10800] ;  /* 0x010800005718783b */ /* 0x000eee0000000200 */
[----:B------:R-:W-:Y:S01]  /*36c0*/  HMMA.16816.F32.BF16 R72, R68, R54, R72 ;  /* 0x000000364448723c */ /* 0x000fe20000041848 */
[----:B------:R-:W-:Y:S04]  /*36d0*/  LDSM.16.M88.4 R68, [R3+0x10000] ;  /* 0x010000000344783b */ /* 0x000fe80000000200 */
[----:B------:R-:W-:Y:S03]  /*36e0*/  LDSM.16.M88.4 R52, [R85+0x11800] ;  /* 0x011800005534783b */ /* 0x000fe60000000200 */
        /* <DEDUP_REMOVED lines=9> */
[C---:B----4-:R-:W-:Y:S08]  /*3780*/  HMMA.16816.F32.BF16 R40, R20.reuse, R12, R40 ;  /* 0x0000000c1428723c */ /* 0x050ff00000041828 */
[----:B------:R-:W-:Y:S01]  /*3790*/  HMMA.16816.F32.BF16 R36, R20, R14, R36 ;  /* 0x0000000e1424723c */ /* 0x000fe20000041824 */
[----:B------:R-:W4:Y:S04]  /*37a0*/  LDSM.16.M88.4 R20, [R85+0x11000] ;  /* 0x011000005514783b */ /* 0x000f280000000200 */
[----:B------:R-:W-:Y:S03]  /*37b0*/  LDSM.16.M88.4 R12, [R87+0x11800] ;  /* 0x01180000570c783b */ /* 0x000fe60000000200 */
[C---:B-----5:R-:W-:Y:S08]  /*37c0*/  HMMA.16816.F32.BF16 R48, R56.reuse, R28, R48 ;  /* 0x0000001c3830723c */ /* 0x060ff00000041830 */
[C---:B------:R-:W-:Y:S01]  /*37d0*/  HMMA.16816.F32.BF16 R44, R56.reuse, R30, R44 ;  /* 0x0000001e382c723c */ /* 0x040fe2000004182c */
[----:B------:R-:W5:Y:S07]  /*37e0*/  LDSM.16.M88.4 R28, [R85+0x10800] ;  /* 0x01080000551c783b */ /* 0x000f6e0000000200 */
[C---:B---3--:R-:W-:Y:S08]  /*37f0*/  HMMA.16816.F32.BF16 R40, R56.reuse, R24, R40 ;  /* 0x000000183828723c */ /* 0x048ff00000041828 */
[C---:B------:R-:W-:Y:S01]  /*3800*/  HMMA.16816.F32.BF16 R36, R56.reuse, R26, R36 ;  /* 0x0000001a3824723c */ /* 0x040fe20000041824 */
[----:B------:R-:W3:Y:S07]  /*3810*/  LDSM.16.M88.4 R24, [R89+0x8000] ;  /* 0x008000005918783b */ /* 0x000eee0000000200 */
[C---:B--2---:R-:W-:Y:S08]  /*3820*/  HMMA.16816.F32.BF16 R32, R56.reuse, R8, R32 ;  /* 0x000000083820723c */ /* 0x044ff00000041820 */
[----:B------:R-:W-:Y:S01]  /*3830*/  HMMA.16816.F32.BF16 R60, R56, R10, R60 ;  /* 0x0000000a383c723c */ /* 0x000fe2000004183c */
[----:B------:R-:W2:Y:S07]  /*3840*/  LDSM.16.M88.4 R8, [R3+0x11000] ;  /* 0x011000000308783b */ /* 0x000eae0000000200 */
[C---:B-1----:R-:W-:Y:S08]  /*3850*/  HMMA.16816.F32.BF16 R48, R16.reuse, R4, R48 ;  /* 0x000000041030723c */ /* 0x042ff00000041830 */
[C---:B------:R-:W-:Y:S01]  /*3860*/  HMMA.16816.F32.BF16 R44, R16.reuse, R6, R44 ;  /* 0x00000006102c723c */ /* 0x040fe2000004182c */
[----:B------:R-:W1:Y:S07]  /*3870*/  LDSM.16.M88.4 R4, [R3+0x10800] ;  /* 0x010800000304783b */ /* 0x000e6e0000000200 */
[C---:B----4-:R-:W-:Y:S08]  /*3880*/  HMMA.16816.F32.BF16 R32, R16.reuse, R20, R32 ;  /* 0x000000141020723c */ /* 0x050ff00000041820 */
[----:B-----5:R-:W-:Y:S08]  /*3890*/  HMMA.16816.F32.BF16 R40, R16, R28, R40 ;  /* 0x0000001c1028723c */ /* 0x020ff00000041828 */
[----:B---3--:R-:W-:Y:S08]  /*38a0*/  HMMA.16816.F32.BF16 R48, R24, R68, R48 ;  /* 0x000000441830723c */ /* 0x008ff00000041830 */
[----:B------:R-:W-:Y:S01]  /*38b0*/  HMMA.16816.F32.BF16 R60, R16, R22, R60 ;  /* 0x00000016103c723c */ /* 0x000fe2000004183c */
[----:B------:R-:W-:-:S07]  /*38c0*/  VIADD R23, R206, -UR22 ;  /* 0x80000016ce177c36 */ /* 0x000fce0008000000 */
[----:B------:R-:W-:Y:S03]  /*38d0*/  HMMA.16816.F32.BF16 R64, R56, R12, R64 ;  /* 0x0000000c3840723c */ /* 0x000fe60000041840 */
[----:B------:R-:W-:Y:S01]  /*38e0*/  FMUL.FTZ R50, R50, UR7 ;  /* 0x0000000732327c20 */ /* 0x000fe20008410000 */
[----:B------:R-:W-:-:S04]  /*38f0*/  FMUL.FTZ R51, R51, UR7 ;  /* 0x0000000733337c20 */ /* 0x000fc80008410000 */
[----:B------:R-:W-:Y:S01]  /*3900*/  HMMA.16816.F32.BF16 R72, R56, R14, R72 ;  /* 0x0000000e3848723c */ /* 0x000fe20000041848 */
[----:B------:R3:W4:Y:S01]  /*3910*/  LDSM.16.M88.4 R12, [R3+0x11800] ;  /* 0x01180000030c783b */ /* 0x0007220000000200 */
[----:B------:R-:W-:Y:S01]  /*3920*/  MUFU.TANH R50, R50 ;  /* 0x0000003200327308 */ /* 0x000fe20000002400 */
[----:B------:R-:W-:-:S05]  /*3930*/  DEPBAR.LE SB0, 0x0 ;  /* 0x000080000000791a */ /* 0x000fca0000000000 */
[C---:B------:R-:W-:Y:S02]  /*3940*/  HMMA.16816.F32.BF16 R44, R24.reuse, R70, R44 ;  /* 0x00000046182c723c */ /* 0x040fe4000004182c */
[----:B------:R-:W-:Y:S06]  /*3950*/  MUFU.TANH R51, R51 ;  /* 0x0000003300337308 */ /* 0x000fec0000002400 */
[----:B--2---:R-:W-:Y:S01]  /*3960*/  HMMA.16816.F32.BF16 R32, R24, R8, R32 ;  /* 0x000000081820723c */ /* 0x004fe20000041820 */
[----:B------:R-:W-:-:S04]  /*3970*/  IMAD.U32 R8, RZ, RZ, UR17 ;  /* 0x00000011ff087e24 */ /* 0x000fc8000f8e00ff */
[----:B------:R-:W-:-:S03]  /*3980*/  IMAD R8, R8, 0x40, R169 ;  /* 0x0000004008087824 */ /* 0x000fc600078e02a9 */
[----:B------:R-:W-:Y:S01]  /*3990*/  HMMA.16816.F32.BF16 R36, R16, R30, R36 ;  /* 0x0000001e1024723c */ /* 0x000fe20000041824 */
[----:B------:R-:W-:Y:S01]  /*39a0*/  VIADD R9, R8, UR20 ;  /* 0x0000001408097c36 */ /* 0x000fe20008000000 */
[----:B------:R-:W-:Y:S01]  /*39b0*/  ISETP.GT.AND P1, PT, R23, R8, PT ;  /* 0x000000081700720c */ /* 0x000fe20003f24270 */
[----:B---3--:R-:W-:Y:S02]  /*39c0*/  VIADD R3, R88, UR23 ;  /* 0x0000001758037c36 */ /* 0x008fe40008000000 */
[----:B------:R-:W-:Y:S01]  /*39d0*/  FMUL.FTZ R46, R46, UR7 ;  /* 0x000000072e2e7c20 */ /* 0x000fe20008410000 */
[C---:B------:R-:W-:Y:S02]  /*39e0*/  VIADD R20, R8.reuse, 0x1 ;  /* 0x0000000108147836 */ /* 0x040fe40000000000 */
[----:B------:R-:W-:Y:S01]  /*39f0*/  FMUL.FTZ R47, R47, UR7 ;  /* 0x000000072f2f7c20 */ /* 0x000fe20008410000 */
[----:B------:R-:W-:Y:S01]  /*3a00*/  VIADD R30, R8, 0x21 ;  /* 0x00000021081e7836 */ /* 0x000fe20000000000 */
[----:B-1----:R-:W-:Y:S01]  /*3a10*/  HMMA.16816.F32.BF16 R40, R24, R4, R40 ;  /* 0x000000041828723c */ /* 0x002fe20000041828 */
[----:B------:R-:W-:Y:S01]  /*3a20*/  FMUL.FTZ R4, R48, UR7 ;  /* 0x0000000730047c20 */ /* 0x000fe20008410000 */
[--C-:B------:R-:W-:Y:S01]  /*3a30*/  VIADDMNMX R205, R3, 0x1, R204.reuse, PT ;  /* 0x0000000103cd7846 */ /* 0x100fe200038001cc */
[----:B------:R-:W-:Y:S01]  /*3a40*/  FMUL.FTZ R5, R49, UR7 ;  /* 0x0000000731057c20 */ /* 0x000fe20008410000 */
[----:B------:R-:W-:Y:S01]  /*3a50*/  VIADDMNMX R204, R3, 0x9, R204, PT ;  /* 0x0000000903cc7846 */ /* 0x000fe200038001cc */
[----:B------:R-:W-:-:S02]  /*3a60*/  VIADD R3, R8, 0x38 ;  /* 0x0000003808037836 */ /* 0x000fc40000000000 */
[----:B------:R-:W-:Y:S01]  /*3a70*/  FMUL.FTZ R32, R32, UR7 ;  /* 0x0000000720207c20 */ /* 0x000fe20008410000 */
[----:B------:R-:W1:Y:S01]  /*3a80*/  MUFU.TANH R4, R4 ;  /* 0x0000000400047308 */ /* 0x000e620000002400 */
[----:B------:R-:W-:Y:S01]  /*3a90*/  HMMA.16816.F32.BF16 R60, R24, R10, R60 ;  /* 0x0000000a183c723c */ /* 0x000fe2000004183c */
[--C-:B------:R-:W-:Y:S02]  /*3aa0*/  IMAD.IADD R11, R206, 0x1, -R9.reuse ;  /* 0x00000001ce0b7824 */ /* 0x100fe400078e0a09 */
[----:B------:R-:W-:Y:S01]  /*3ab0*/  FMUL.FTZ R33, R33, UR7 ;  /* 0x0000000721217c20 */ /* 0x000fe20008410000 */
[C---:B------:R-:W-:Y:S01]  /*3ac0*/  ISETP.GE.AND P0, PT, R8.reuse, R205, PT ;  /* 0x000000cd0800720c */ /* 0x040fe20003f06270 */
[C---:B------:R-:W-:Y:S01]  /*3ad0*/  VIADD R28, R8.reuse, 0x28 ;  /* 0x00000028081c7836 */ /* 0x040fe20000000000 */
[----:B------:R-:W-:Y:S01]  /*3ae0*/  ISETP.GT.AND P3, PT, R23, R20, PT ;  /* 0x000000141700720c */ /* 0x000fe20003f64270 */
[----:B------:R-:W-:Y:S01]  /*3af0*/  VIADD R22, R8, 0x31 ;  /* 0x0000003108167836 */ /* 0x000fe20000000000 */
[----:B------:R-:W-:Y:S01]  /*3b00*/  IABS R11, R11 ;  /* 0x0000000b000b7213 */ /* 0x000fe20000000000 */
[C---:B------:R-:W-:Y:S01]  /*3b10*/  HMMA.16816.F32.BF16 R64, R16.reuse, R52, R64 ;  /* 0x000000341040723c */ /* 0x040fe20000041840 */
[----:B------:R-:W-:Y:S01]  /*3b20*/  MUFU.TANH R5, R5 ;  /* 0x0000000500057308 */ /* 0x000fe20000002400 */
[----:B------:R-:W-:Y:S01]  /*3b30*/  IMAD.IADD R9, R165, 0x1, -R9 ;  /* 0x00000001a5097824 */ /* 0x000fe200078e0a09 */
[----:B------:R-:W-:Y:S01]  /*3b40*/  I2FP.F32.S32 R11, R11 ;  /* 0x0000000b000b7245 */ /* 0x000fe20000201400 */
[----:B------:R-:W-:Y:S01]  /*3b50*/  FMUL.FTZ R40, R40, UR7 ;  /* 0x0000000728287c20 */ /* 0x000fe20008410000 */
[----:B------:R-:W-:Y:S01]  /*3b60*/  FMUL.FTZ R10, R41, UR7 ;  /* 0x00000007290a7c20 */ /* 0x000fe20008410000 */
[----:B------:R-:W-:Y:S01]  /*3b70*/  FMUL.FTZ R42, R42, UR7 ;  /* 0x000000072a2a7c20 */ /* 0x000fe20008410000 */
[----:B------:R-:W-:Y:S01]  /*3b80*/  IABS R9, R9 ;  /* 0x0000000900097213 */ /* 0x000fe20000000000 */
[----:B------:R-:W-:Y:S01]  /*3b90*/  HMMA.16816.F32.BF16 R72, R16, R54, R72 ;  /* 0x000000361048723c */ /* 0x000fe20000041848 */
[----:B------:R-:W-:Y:S01]  /*3ba0*/  FMUL.FTZ R17, R45, UR7 ;  /* 0x000000072d117c20 */ /* 0x000fe20008410000 */
[----:B-1----:R-:W-:Y:S01]  /*3bb0*/  FFMA.FTZ R11, R11, -UR6, R4 ;  /* 0x800000060b0b7c23 */ /* 0x002fe20008010004 */
[----:B------:R-:W-:Y:S01]  /*3bc0*/  MUFU.TANH R10, R10 ;  /* 0x0000000a000a7308 */ /* 0x000fe20000002400 */
[----:B------:R-:W-:Y:S01]  /*3bd0*/  FMUL.FTZ R60, R60, UR7 ;  /* 0x000000073c3c7c20 */ /* 0x000fe20008410000 */
[----:B------:R-:W-:Y:S01]  /*3be0*/  I2FP.F32.S32 R9, R9 ;  /* 0x0000000900097245 */ /* 0x000fe20000201400 */
[----:B------:R-:W-:Y:S01]  /*3bf0*/  FMUL.FTZ R43, R43, UR7 ;  /* 0x000000072b2b7c20 */ /* 0x000fe20008410000 */
[----:B------:R-:W-:Y:S01]  /*3c00*/  FSEL R11, R11, -INF , !P1 ;  /* 0xff8000000b0b7808 */ /* 0x000fe20004800000 */
[----:B------:R-:W-:Y:S01]  /*3c10*/  HMMA.16816.F32.BF16 R36, R24, R6, R36 ;  /* 0x000000061824723c */ /* 0x000fe20000041824 */
[----:B------:R-:W-:-:S02]  /*3c20*/  VIADD R6, R3, UR20 ;  /* 0x0000001403067c36 */ /* 0x000fc40008000000 */
[----:B------:R-:W-:Y:S01]  /*3c30*/  FMUL.FTZ R7, R44, UR7 ;  /* 0x000000072c077c20 */ /* 0x000fe20008410000 */
[----:B------:R-:W1:Y:S01]  /*3c40*/  MUFU.TANH R17, R17 ;  /* 0x0000001100117308 */ /* 0x000e620000002400 */
[----:B------:R-:W-:Y:S01]  /*3c50*/  FFMA.FTZ R9, R9, -UR6, R50 ;  /* 0x8000000609097c23 */ /* 0x000fe20008010032 */
[C-C-:B------:R-:W-:Y:S01]  /*3c60*/  IMAD.IADD R31, R206.reuse, 0x1, -R6.reuse ;  /* 0x00000001ce1f7824 */ /* 0x140fe200078e0a06 */
[C-C-:B------:R-:W-:Y:S01]  /*3c70*/  IADD3 R4, PT, PT, R206.reuse, 0x2f, -R6.reuse ;  /* 0x0000002fce047810 */ /* 0x140fe20007ffe806 */
[----:B------:R-:W-:Y:S01]  /*3c80*/  FMUL.FTZ R35, R35, UR7 ;  /* 0x0000000723237c20 */ /* 0x000fe20008410000 */
[--C-:B------:R-:W-:Y:S01]  /*3c90*/  IADD3 R16, PT, PT, R206, 0x30, -R6.reuse ;  /* 0x00000030ce107810 */ /* 0x100fe20007ffe806 */
[C---:B----4-:R-:W-:Y:S01]  /*3ca0*/  HMMA.16816.F32.BF16 R64, R24.reuse, R12, R64 ;  /* 0x0000000c1840723c */ /* 0x050fe20000041840 */
[----:B------:R-:W-:Y:S01]  /*3cb0*/  IABS R4, R4 ;  /* 0x0000000400047213 */ /* 0x000fe20000000000 */
[----:B------:R-:W2:Y:S01]  /*3cc0*/  MUFU.TANH R7, R7 ;  /* 0x0000000700077308 */ /* 0x000ea20000002400 */
[----:B------:R-:W-:Y:S01]  /*3cd0*/  IABS R16, R16 ;  /* 0x0000001000107213 */ /* 0x000fe20000000000 */
[----:B------:R-:W-:Y:S01]  /*3ce0*/  FMUL.FTZ R62, R62, UR7 ;  /* 0x000000073e3e7c20 */ /* 0x000fe20008410000 */
[----:B------:R-:W-:Y:S01]  /*3cf0*/  I2FP.F32.S32 R4, R4 ;  /* 0x0000000400047245 */ /* 0x000fe20000201400 */
[----:B------:R-:W-:Y:S01]  /*3d00*/  FMUL.FTZ R63, R63, UR7 ;  /* 0x000000073f3f7c20 */ /* 0x000fe20008410000 */
[--C-:B------:R-:W-:Y:S01]  /*3d10*/  IADD3 R141, PT, PT, R206, 0xf, -R6.reuse ;  /* 0x0000000fce8d7810 */ /* 0x100fe20007ffe806 */
[----:B------:R-:W-:Y:S01]  /*3d20*/  HMMA.16816.F32.BF16 R72, R24, R14, R72 ;  /* 0x0000000e1848723c */ /* 0x000fe20000041848 */
[----:B------:R-:W-:Y:S01]  /*3d30*/  I2FP.F32.S32 R16, R16 ;  /* 0x0000001000107245 */ /* 0x000fe20000201400 */
[----:B------:R-:W3:Y:S01]  /*3d40*/  MUFU.TANH R12, R40 ;  /* 0x00000028000c7308 */ /* 0x000ee20000002400 */
[----:B-1----:R-:W-:Y:S01]  /*3d50*/  FFMA.FTZ R17, R4, -UR6, R17 ;  /* 0x8000000604117c23 */ /* 0x002fe20008010011 */
[----:B------:R-:W-:Y:S01]  /*3d60*/  FMUL.FTZ R4, R61, UR7 ;  /* 0x000000073d047c20 */ /* 0x000fe20008410000 */
[----:B------:R-:W-:Y:S01]  /*3d70*/  IABS R141, R141 ;  /* 0x0000008d008d7213 */ /* 0x000fe20000000000 */
[----:B------:R-:W-:Y:S01]  /*3d80*/  FMUL.FTZ R25, R37, UR7 ;  /* 0x0000000725197c20 */ /* 0x000fe20008410000 */
[--C-:B------:R-:W-:Y:S01]  /*3d90*/  IADD3 R27, PT, PT, R206, 0x28, -R6.reuse ;  /* 0x00000028ce1b7810 */ /* 0x100fe20007ffe806 */
[----:B------:R-:W-:Y:S01]  /*3da0*/  FMUL.FTZ R36, R36, UR7 ;  /* 0x0000000724247c20 */ /* 0x000fe20008410000 */
[----:B------:R-:W-:Y:S01]  /*3db0*/  I2FP.F32.S32 R141, R141 ;  /* 0x0000008d008d7245 */ /* 0x000fe20000201400 */
[----:B------:R-:W1:Y:S01]  /*3dc0*/  MUFU.TANH R4, R4 ;  /* 0x0000000400047308 */ /* 0x000e620000002400 */
[--C-:B------:R-:W-:Y:S01]  /*3dd0*/  IADD3 R18, PT, PT, R206, 0x37, -R6.reuse ;  /* 0x00000037ce127810 */ /* 0x100fe20007ffe806 */
[----:B--2---:R-:W-:Y:S01]  /*3de0*/  FFMA.FTZ R19, R16, -UR6, R7 ;  /* 0x8000000610137c23 */ /* 0x004fe20008010007 */
[----:B------:R-:W-:Y:S01]  /*3df0*/  IABS R27, R27 ;  /* 0x0000001b001b7213 */ /* 0x000fe20000000000 */
[----:B------:R-:W-:Y:S01]  /*3e00*/  VIADD R26, R8, 0x29 ;  /* 0x00000029081a7836 */ /* 0x000fe20000000000 */
[----:B------:R-:W-:Y:S01]  /*3e10*/  IADD3 R7, PT, PT, R206, 0x27, -R6 ;  /* 0x00000027ce077810 */ /* 0x000fe20007ffe806 */
[C---:B------:R-:W-:Y:S01]  /*3e20*/  VIADD R24, R8.reuse, 0x30 ;  /* 0x0000003008187836 */ /* 0x040fe20000000000 */
[----:B------:R-:W-:Y:S01]  /*3e30*/  IABS R18, R18 ;  /* 0x0000001200127213 */ /* 0x000fe20000000000 */
[----:B------:R-:W2:Y:S01]  /*3e40*/  MUFU.TANH R25, R25 ;  /* 0x0000001900197308 */ /* 0x000ea20000002400 */
[----:B------:R-:W-:Y:S01]  /*3e50*/  I2FP.F32.S32 R27, R27 ;  /* 0x0000001b001b7245 */ /* 0x000fe20000201400 */
[C---:B------:R-:W-:Y:S01]  /*3e60*/  VIADD R15, R8.reuse, 0x39 ;  /* 0x00000039080f7836 */ /* 0x040fe20000000000 */
[----:B------:R-:W-:Y:S01]  /*3e70*/  IABS R7, R7 ;  /* 0x0000000700077213 */ /* 0x000fe20000000000 */
[----:B------:R-:W-:Y:S01]  /*3e80*/  FMUL.FTZ R65, R65, UR7 ;  /* 0x0000000741417c20 */ /* 0x000fe20008410000 */
[----:B------:R-:W-:Y:S01]  /*3e90*/  I2FP.F32.S32 R18, R18 ;  /* 0x0000001200127245 */ /* 0x000fe20000201400 */
[----:B---3--:R-:W-:Y:S01]  /*3ea0*/  FFMA.FTZ R27, R27, -UR6, R12 ;  /* 0x800000061b1b7c23 */ /* 0x008fe2000801000c */
[----:B------:R-:W-:Y:S01]  /*3eb0*/  I2FP.F32.S32 R7, R7 ;  /* 0x0000000700077245 */ /* 0x000fe20000201400 */
[----:B------:R3:W4:Y:S01]  /*3ec0*/  MUFU.TANH R161, R32 ;  /* 0x0000002000a17308 */ /* 0x0007220000002400 */
[----:B-1----:R-:W-:Y:S01]  /*3ed0*/  FFMA.FTZ R141, R141, -UR6, R4 ;  /* 0x800000068d8d7c23 */ /* 0x002fe20008010004 */
[----:B------:R-:W-:Y:S01]  /*3ee0*/  VIADD R4, R8, 0x10 ;  /* 0x0000001008047836 */ /* 0x000fe20000000000 */
[--C-:B------:R-:W-:Y:S01]  /*3ef0*/  IADD3 R16, PT, PT, R206, 0x1f, -R6.reuse ;  /* 0x0000001fce107810 */ /* 0x100fe20007ffe806 */
[----:B------:R-:W-:Y:S01]  /*3f00*/  FFMA.FTZ R21, R18, -UR6, R5 ;  /* 0x8000000612157c23 */ /* 0x000fe20008010005 */
[----:B------:R-:W-:Y:S01]  /*3f10*/  IADD3 R14, PT, PT, R206, 0x18, -R6 ;  /* 0x00000018ce0e7810 */ /* 0x000fe20007ffe806 */
[----:B------:R-:W-:Y:S01]  /*3f20*/  FFMA.FTZ R7, R7, -UR6, R10 ;  /* 0x8000000607077c23 */ /* 0x000fe2000801000a */
[----:B------:R-:W-:Y:S01]  /*3f30*/  ISETP.GT.AND P4, PT, R23, R4, PT ;  /* 0x000000041700720c */ /* 0x000fe20003f84270 */
[----:B------:R-:W1:Y:S01]  /*3f40*/  MUFU.TANH R36, R36 ;  /* 0x0000002400247308 */ /* 0x000e620000002400 */
[----:B------:R-:W-:Y:S01]  /*3f50*/  FSEL R13, R11, -INF , !P0 ;  /* 0xff8000000b0d7808 */ /* 0x000fe20004000000 */
[----:B------:R-:W-:Y:S01]  /*3f60*/  VIADD R18, R8, 0x8 ;  /* 0x0000000808127836 */ /* 0x000fe20000000000 */
[--C-:B------:R-:W-:Y:S01]  /*3f70*/  IADD3 R5, PT, PT, R206, 0x20, -R6.reuse ;  /* 0x00000020ce057810 */ /* 0x100fe20007ffe806 */
[----:B------:R-:W-:Y:S01]  /*3f80*/  FMUL.FTZ R72, R72, UR7 ;  /* 0x0000000748487c20 */ /* 0x000fe20008410000 */
[----:B------:R-:W-:Y:S01]  /*3f90*/  IABS R16, R16 ;  /* 0x0000001000107213 */ /* 0x000fe20000000000 */
[----:B------:R-:W-:Y:S01]  /*3fa0*/  FMUL.FTZ R73, R73, UR7 ;  /* 0x0000000749497c20 */ /* 0x000fe20008410000 */
[----:B------:R-:W-:Y:S01]  /*3fb0*/  IABS R14, R14 ;  /* 0x0000000e000e7213 */ /* 0x000fe20000000000 */
[----:B------:R-:W5:Y:S01]  /*3fc0*/  MUFU.TANH R163, R33 ;  /* 0x0000002100a37308 */ /* 0x000f620000002400 */
[----:B------:R-:W-:Y:S01]  /*3fd0*/  FSEL R11, R27, -INF , !P4 ;  /* 0xff8000001b0b7808 */ /* 0x000fe20006000000 */
[----:B------:R-:W-:Y:S01]  /*3fe0*/  FMUL.FTZ R27, R64, UR7 ;  /* 0x00000007401b7c20 */ /* 0x000fe20008410000 */
[--C-:B------:R-:W-:Y:S01]  /*3ff0*/  IADD3 R12, PT, PT, R206, 0x17, -R6.reuse ;  /* 0x00000017ce0c7810 */ /* 0x100fe20007ffe806 */
[----:B---3--:R-:W-:Y:S01]  /*4000*/  VIADD R32, R8, 0x20 ;  /* 0x0000002008207836 */ /* 0x008fe20000000000 */
[--C-:B------:R-:W-:Y:S01]  /*4010*/  IADD3 R10, PT, PT, R206, 0x10, -R6.reuse ;  /* 0x00000010ce0a7810 */ /* 0x100fe20007ffe806 */
[----:B------:R-:W-:Y:S01]  /*4020*/  FMUL.FTZ R38, R38, UR7 ;  /* 0x0000000726267c20 */ /* 0x000fe20008410000 */
[----:B------:R-:W-:Y:S01]  /*4030*/  IABS R5, R5 ;  /* 0x0000000500057213 */ /* 0x000fe20000000000 */
[----:B------:R-:W3:Y:S01]  /*4040*/  MUFU.TANH R143, R60 ;  /* 0x0000003c008f7308 */ /* 0x000ee20000002400 */
[----:B------:R-:W-:Y:S01]  /*4050*/  I2FP.F32.S32 R16, R16 ;  /* 0x0000001000107245 */ /* 0x000fe20000201400 */
[----:B------:R-:W-:Y:S01]  /*4060*/  FMUL.FTZ R39, R39, UR7 ;  /* 0x0000000727277c20 */ /* 0x000fe20008410000 */
[----:B------:R-:W-:Y:S01]  /*4070*/  I2FP.F32.S32 R14, R14 ;  /* 0x0000000e000e7245 */ /* 0x000fe20000201400 */
[----:B------:R-:W-:Y:S01]  /*4080*/  FMUL.FTZ R74, R74, UR7 ;  /* 0x000000074a4a7c20 */ /* 0x000fe20008410000 */
[----:B------:R-:W-:Y:S01]  /*4090*/  IABS R12, R12 ;  /* 0x0000000c000c7213 */ /* 0x000fe20000000000 */
[----:B--2---:R-:W-:Y:S01]  /*40a0*/  FFMA.FTZ R25, R16, -UR6, R25 ;  /* 0x8000000610197c23 */ /* 0x004fe20008010019 */
[----:B------:R-:W-:Y:S01]  /*40b0*/  IABS R10, R10 ;  /* 0x0000000a000a7213 */ /* 0x000fe20000000000 */
[----:B------:R-:W2:Y:S01]  /*40c0*/  MUFU.TANH R27, R27 ;  /* 0x0000001b001b7308 */ /* 0x000ea20000002400 */
[----:B------:R-:W-:Y:S01]  /*40d0*/  IADD3 R29, PT, PT, R206, 0x8, -R6 ;  /* 0x00000008ce1d7810 */ /* 0x000fe20007ffe806 */
[----:B----4-:R-:W-:Y:S01]  /*40e0*/  FFMA.FTZ R161, R14, -UR6, R161 ;  /* 0x800000060ea17c23 */ /* 0x010fe200080100a1 */
[----:B------:R-:W-:Y:S01]  /*40f0*/  I2FP.F32.S32 R5, R5 ;  /* 0x0000000500057245 */ /* 0x000fe20000201400 */
[C---:B------:R-:W-:Y:S01]  /*4100*/  VIADD R16, R8.reuse, 0x9 ;  /* 0x0000000908107836 */ /* 0x040fe20000000000 */
[----:B------:R-:W-:Y:S01]  /*4110*/  I2FP.F32.S32 R12, R12 ;  /* 0x0000000c000c7245 */ /* 0x000fe20000201400 */
[----:B------:R-:W-:Y:S01]  /*4120*/  VIADD R14, R8, 0x11 ;  /* 0x00000011080e7836 */ /* 0x000fe20000000000 */
[----:B------:R-:W-:Y:S01]  /*4130*/  I2FP.F32.S32 R10, R10 ;  /* 0x0000000a000a7245 */ /* 0x000fe20000201400 */
[----:B-1----:R-:W-:Y:S01]  /*4140*/  FFMA.FTZ R5, R5, -UR6, R36 ;  /* 0x8000000605057c23 */ /* 0x002fe20008010024 */
[----:B------:R-:W-:Y:S01]  /*4150*/  IABS R29, R29 ;  /* 0x0000001d001d7213 */ /* 0x000fe20000000000 */
[----:B-----5:R-:W-:Y:S01]  /*4160*/  FFMA.FTZ R163, R12, -UR6, R163 ;  /* 0x800000060ca37c23 */ /* 0x020fe200080100a3 */
[----:B------:R-:W-:-:S02]  /*4170*/  VIADD R12, R8, 0x18 ;  /* 0x00000018080c7836 */ /* 0x000fc40000000000 */
[----:B---3--:R-:W-:Y:S01]  /*4180*/  FFMA.FTZ R143, R10, -UR6, R143 ;  /* 0x800000060a8f7c23 */ /* 0x008fe2000801008f */
[----:B------:R-:W-:Y:S01]  /*4190*/  VIADD R10, R8, 0x19 ;  /* 0x00000019080a7836 */ /* 0x000fe20000000000 */
[C---:B------:R-:W-:Y:S01]  /*41a0*/  ISETP.GT.AND P5, PT, R23.reuse, R18, PT ;  /* 0x000000121700720c */ /* 0x040fe20003fa4270 */
[----:B------:R-:W-:Y:S01]  /*41b0*/  IMAD.MOV.U32 R36, RZ, RZ, R29 ;  /* 0x000000ffff247224 */ /* 0x000fe200078e001d */
[C---:B------:R-:W-:Y:S01]  /*41c0*/  ISETP.GT.AND P1, PT, R23.reuse, R16, PT ;  /* 0x000000101700720c */ /* 0x040fe20003f24270 */
[----:B------:R-:W-:Y:S01]  /*41d0*/  MUFU.TANH R29, R65 ;  /* 0x00000041001d7308 */ /* 0x000fe20000002400 */
[----:B------:R-:W-:Y:S01]  /*41e0*/  ISETP.GT.AND P0, PT, R23, R14, PT ;  /* 0x0000000e1700720c */ /* 0x000fe20003f04270 */
[----:B------:R-:W-:Y:S01]  /*41f0*/  FMUL.FTZ R75, R75, UR7 ;  /* 0x000000074b4b7c20 */ /* 0x000fe20008410000 */
[----:B------:R-:W-:Y:S02]  /*4200*/  FSEL R21, R21, -INF , !P3 ;  /* 0xff80000015157808 */ /* 0x000fe40005800000 */
[----:B------:R-:W-:-:S02]  /*4210*/  FSEL R19, R19, -INF , !P5 ;  /* 0xff80000013137808 */ /* 0x000fc40006800000 */
[----:B------:R-:W-:Y:S01]  /*4220*/  FSEL R17, R17, -INF , !P1 ;  /* 0xff80000011117808 */ /* 0x000fe20004800000 */
[----:B------:R-:W-:Y:S01]  /*4230*/  MUFU.TANH R47, R47 ;  /* 0x0000002f002f7308 */ /* 0x000fe20000002400 */
[----:B------:R-:W-:Y:S02]  /*4240*/  FSEL R7, R7, -INF , !P0 ;  /* 0xff80000007077808 */ /* 0x000fe40004000000 */
[----:B------:R-:W-:Y:S02]  /*4250*/  I2FP.F32.S32 R36, R36 ;  /* 0x0000002400247245 */ /* 0x000fe40000201400 */
[C---:B------:R-:W-:Y:S02]  /*4260*/  ISETP.GT.AND P3, PT, R23.reuse, R12, PT ;  /* 0x0000000c1700720c */ /* 0x040fe40003f64270 */
[C---:B------:R-:W-:Y:S01]  /*4270*/  ISETP.GT.AND P5, PT, R23.reuse, R10, PT ;  /* 0x0000000a1700720c */ /* 0x040fe20003fa4270 */
[----:B--2---:R-:W-:Y:S01]  /*4280*/  FFMA.FTZ R36, R36, -UR6, R27 ;  /* 0x8000000624247c23 */ /* 0x004fe2000801001b */
[C---:B------:R-:W-:Y:S01]  /*4290*/  ISETP.GT.AND P1, PT, R23.reuse, R32, PT ;  /* 0x000000201700720c */ /* 0x040fe20003f24270 */
[----:B------:R-:W1:Y:S01]  /*42a0*/  MUFU.TANH R27, R72 ;  /* 0x00000048001b7308 */ /* 0x000e620000002400 */
[----:B------:R-:W-:-:S02]  /*42b0*/  ISETP.GT.AND P4, PT, R23, R30, PT ;  /* 0x0000001e1700720c */ /* 0x000fc40003f84270 */
[----:B------:R-:W-:Y:S02]  /*42c0*/  ISETP.GT.AND P0, PT, R23, R28, PT ;  /* 0x0000001c1700720c */ /* 0x000fe40003f04270 */
[----:B------:R-:W-:Y:S02]  /*42d0*/  FSEL R5, R5, -INF , !P3 ;  /* 0xff80000005057808 */ /* 0x000fe40005800000 */
[----:B------:R-:W-:Y:S01]  /*42e0*/  FSEL R25, R25, -INF , !P5 ;  /* 0xff80000019197808 */ /* 0x000fe20006800000 */
[----:B------:R-:W-:Y:S01]  /*42f0*/  MUFU.TANH R35, R35 ;  /* 0x0000002300237308 */ /* 0x000fe20000002400 */
[----:B------:R-:W-:Y:S02]  /*4300*/  FSEL R161, R161, -INF , !P1 ;  /* 0xff800000a1a17808 */ /* 0x000fe40004800000 */
[----:B------:R-:W-:Y:S02]  /*4310*/  FSEL R163, R163, -INF , !P4 ;  /* 0xff800000a3a37808 */ /* 0x000fe40006000000 */
[----:B------:R-:W-:-:S02]  /*4320*/  FSEL R143, R143, -INF , !P0 ;  /* 0xff8000008f8f7808 */ /* 0x000fc40004000000 */
[C---:B------:R-:W-:Y:S01]  /*4330*/  ISETP.GT.AND P3, PT, R23.reuse, R26, PT ;  /* 0x0000001a1700720c */ /* 0x040fe20003f64270 */
[----:B------:R-:W-:Y:S01]  /*4340*/  MUFU.TANH R74, R74 ;  /* 0x0000004a004a7308 */ /* 0x000fe20000002400 */
[C---:B------:R-:W-:Y:S02]  /*4350*/  ISETP.GT.AND P5, PT, R23.reuse, R24, PT ;  /* 0x000000181700720c */ /* 0x040fe40003fa4270 */
[C---:B------:R-:W-:Y:S01]  /*4360*/  ISETP.GT.AND P1, PT, R23.reuse, R22, PT ;  /* 0x000000161700720c */ /* 0x040fe20003f24270 */
[----:B------:R-:W-:Y:S01]  /*4370*/  BAR.SYNC.DEFER_BLOCKING 0x0 ;  /* 0x0000000000007b1d */ /* 0x000fe20000010000 */
[C---:B------:R-:W-:Y:S02]  /*4380*/  ISETP.GT.AND P4, PT, R23.reuse, R3, PT ;  /* 0x000000031700720c */ /* 0x040fe40003f84270 */
[----:B------:R-:W-:Y:S01]  /*4390*/  ISETP.GT.AND P0, PT, R23, R15, PT ;  /* 0x0000000f1700720c */ /* 0x000fe20003f04270 */
[----:B------:R-:W-:Y:S01]  /*43a0*/  VIADD R23, R165, -UR22 ;  /* 0x80000016a5177c36 */ /* 0x000fe20008000000 */
[----:B------:R-:W-:Y:S01]  /*43b0*/  FSEL R189, R36, -INF , !P5 ;  /* 0xff80000024bd7808 */ /* 0x000fe20006800000 */
[----:B------:R-:W-:Y:S01]  /*43c0*/  MUFU.TANH R75, R75 ;  /* 0x0000004b004b7308 */ /* 0x000fe20000002400 */
[----:B------:R-:W-:-:S02]  /*43d0*/  FSEL R141, R141, -INF , !P3 ;  /* 0xff8000008d8d7808 */ /* 0x000fc40005800000 */
[----:B------:R-:W-:Y:S02]  /*43e0*/  ISETP.GE.AND P3, PT, R8, R204, PT ;  /* 0x000000cc0800720c */ /* 0x000fe40003f66270 */
[----:B------:R-:W-:Y:S02]  /*43f0*/  ISETP.GT.AND P5, PT, R23, R8, PT ;  /* 0x000000081700720c */ /* 0x000fe40003fa4270 */
[C-C-:B------:R-:W-:Y:S01]  /*4400*/  IADD3 R8, PT, PT, R206.reuse, -0x1, -R6.reuse ;  /* 0xffffffffce087810 */ /* 0x140fe20007ffe806 */
[----:B------:R-:W2:Y:S01]  /*4410*/  MUFU.TANH R36, R73 ;  /* 0x0000004900247308 */ /* 0x000ea20000002400 */
[----:B------:R-:W-:Y:S02]  /*4420*/  IADD3 R33, PT, PT, R206, 0x7, -R6 ;  /* 0x00000007ce217810 */ /* 0x000fe40007ffe806 */
[----:B------:R-:W-:Y:S02]  /*4430*/  IABS R31, R31 ;  /* 0x0000001f001f7213 */ /* 0x000fe40000000000 */
[----:B------:R-:W-:-:S02]  /*4440*/  IABS R8, R8 ;  /* 0x0000000800087213 */ /* 0x000fc40000000000 */
[----:B------:R-:W-:Y:S02]  /*4450*/  IABS R33, R33 ;  /* 0x0000002100217213 */ /* 0x000fe40000000000 */
[----:B------:R-:W-:Y:S02]  /*4460*/  I2FP.F32.S32 R44, R31 ;  /* 0x0000001f002c7245 */ /* 0x000fe40000201400 */
[----:B------:R-:W-:Y:S02]  /*4470*/  I2FP.F32.S32 R31, R8 ;  /* 0x00000008001f7245 */ /* 0x000fe40000201400 */
[----:B------:R-:W-:Y:S01]  /*4480*/  IADD3 R8, PT, PT, R165, 0x37, -R6 ;  /* 0x00000037a5087810 */ /* 0x000fe20007ffe806 */
[----:B-1----:R-:W-:Y:S01]  /*4490*/  FFMA.FTZ R27, R44, -UR6, R27 ;  /* 0x800000062c1b7c23 */ /* 0x002fe2000801001b */
[----:B------:R-:W-:Y:S02]  /*44a0*/  I2FP.F32.S32 R40, R33 ;  /* 0x0000002100287245 */ /* 0x000fe40000201400 */
[----:B------:R-:W-:Y:S01]  /*44b0*/  IABS R8, R8 ;  /* 0x0000000800087213 */ /* 0x000fe20000000000 */
[----:B--2---:R-:W-:Y:S01]  /*44c0*/  FFMA.FTZ R31, R31, -UR6, R36 ;  /* 0x800000061f1f7c23 */ /* 0x004fe20008010024 */
[----:B------:R-:W-:Y:S01]  /*44d0*/  FSEL R9, R9, -INF , !P5 ;  /* 0xff80000009097808 */ /* 0x000fe20006800000 */
[----:B------:R-:W-:Y:S01]  /*44e0*/  FFMA.FTZ R29, R40, -UR6, R29 ;  /* 0x80000006281d7c23 */ /* 0x000fe2000801001d */
[----:B------:R-:W-:-:S02]  /*44f0*/  I2FP.F32.S32 R36, R8 ;  /* 0x0000000800247245 */ /* 0x000fc40000201400 */
[----:B------:R-:W1:Y:S01]  /*4500*/  MUFU.TANH R8, R46 ;  /* 0x0000002e00087308 */ /* 0x000e620000002400 */
[----:B------:R-:W-:Y:S02]  /*4510*/  FSEL R181, R27, -INF , !P4 ;  /* 0xff8000001bb57808 */ /* 0x000fe40006000000 */
[----:B------:R-:W-:Y:S01]  /*4520*/  FSEL R183, R29, -INF , !P1 ;  /* 0xff8000001db77808 */ /* 0x000fe20004800000 */
[----:B------:R-:W-:Y:S01]  /*4530*/  FFMA.FTZ R36, R36, -UR6, R51 ;  /* 0x8000000624247c23 */ /* 0x000fe20008010033 */
[----:B------:R-:W-:Y:S02]  /*4540*/  FSEL R179, R31, -INF , !P0 ;  /* 0xff8000001fb37808 */ /* 0x000fe40004000000 */
[C---:B------:R-:W-:Y:S02]  /*4550*/  ISETP.GE.AND P1, PT, R20.reuse, R205, PT ;  /* 0x000000cd1400720c */ /* 0x040fe40003f26270 */
[----:B------:R-:W-:Y:S02]  /*4560*/  ISETP.GE.AND P4, PT, R20, R204, PT ;  /* 0x000000cc1400720c */ /* 0x000fe40003f86270 */
[----:B------:R-:W-:-:S02]  /*4570*/  ISETP.GT.AND P0, PT, R23, R20, PT ;  /* 0x000000141700720c */ /* 0x000fc40003f04270 */
[----:B------:R-:W-:Y:S02]  /*4580*/  FSEL R20, R9, -INF , !P3 ;  /* 0xff80000009147808 */ /* 0x000fe40005800000 */
[C-C-:B------:R-:W-:Y:S02]  /*4590*/  IADD3 R27, PT, PT, R165.reuse, 0x30, -R6.reuse ;  /* 0x00000030a51b7810 */ /* 0x140fe40007ffe806 */
[----:B------:R-:W-:Y:S02]  /*45a0*/  IADD3 R9, PT, PT, R165, 0x2f, -R6 ;  /* 0x0000002fa5097810 */ /* 0x000fe40007ffe806 */
[----:B------:R-:W-:Y:S02]  /*45b0*/  IABS R27, R27 ;  /* 0x0000001b001b7213 */ /* 0x000fe40000000000 */
[----:B------:R-:W-:Y:S02]  /*45c0*/  IABS R9, R9 ;  /* 0x0000000900097213 */ /* 0x000fe40000000000 */
[----:B------:R-:W-:-:S02]  /*45d0*/  FSEL R21, R21, -INF , !P1 ;  /* 0xff80000015157808 */ /* 0x000fc40004800000 */
[C---:B------:R-:W-:Y:S02]  /*45e0*/  ISETP.GE.AND P5, PT, R18.reuse, R205, PT ;  /* 0x000000cd1200720c */ /* 0x040fe40003fa6270 */
[----:B------:R-:W-:Y:S02]  /*45f0*/  ISETP.GE.AND P3, PT, R18, R204, PT ;  /* 0x000000cc1200720c */ /* 0x000fe40003f66270 */
[----:B------:R-:W-:Y:S02]  /*4600*/  ISETP.GT.AND P1, PT, R23, R18, PT ;  /* 0x000000121700720c */ /* 0x000fe40003f24270 */
[----:B------:R-:W-:Y:S02]  /*4610*/  I2FP.F32.S32 R27, R27 ;  /* 0x0000001b001b7245 */ /* 0x000fe40000201400 */
[----:B------:R-:W-:Y:S02]  /*4620*/  FSEL R18, R36, -INF , !P0 ;  /* 0xff80000024127808 */ /* 0x000fe40004000000 */
[----:B------:R-:W-:Y:S01]  /*4630*/  I2FP.F32.S32 R36, R9 ;  /* 0x0000000900247245 */ /* 0x000fe20000201400 */
[----:B-1----:R-:W-:Y:S01]  /*4640*/  FFMA.FTZ R8, R27, -UR6, R8 ;  /* 0x800000061b087c23 */ /* 0x002fe20008010008 */
[----:B------:R-:W1:Y:S01]  /*4650*/  MUFU.TANH R9, R42 ;  /* 0x0000002a00097308 */ /* 0x000e620000002400 */
[----:B------:R-:W-:-:S02]  /*4660*/  IADD3 R27, PT, PT, R165, 0x28, -R6 ;  /* 0x00000028a51b7810 */ /* 0x000fc40007ffe806 */
[----:B------:R-:W-:Y:S01]  /*4670*/  FSEL R18, R18, -INF , !P4 ;  /* 0xff80000012127808 */ /* 0x000fe20006000000 */
[----:B------:R-:W-:Y:S01]  /*4680*/  FFMA.FTZ R36, R36, -UR6, R47 ;  /* 0x8000000624247c23 */ /* 0x000fe2000801002f */
[----:B------:R-:W-:Y:S02]  /*4690*/  FSEL R19, R19, -INF , !P5 ;  /* 0xff80000013137808 */ /* 0x000fe40006800000 */
[----:B------:R-:W-:Y:S02]  /*46a0*/  IABS R27, R27 ;  /* 0x0000001b001b7213 */ /* 0x000fe40000000000 */
[C---:B------:R-:W-:Y:S02]  /*46b0*/  ISETP.GE.AND P0, PT, R16.reuse, R205, PT ;  /* 0x000000cd1000720c */ /* 0x040fe40003f06270 */
[----:B------:R-:W-:Y:S02]  /*46c0*/  ISETP.GE.AND P4, PT, R16, R204, PT ;  /* 0x000000cc1000720c */ /* 0x000fe40003f86270 */
[----:B------:R-:W-:-:S02]  /*46d0*/  ISETP.GT.AND P5, PT, R23, R16, PT ;  /* 0x000000101700720c */ /* 0x000fc40003fa4270 */
[----:B------:R-:W-:Y:S02]  /*46e0*/  FSEL R16, R8, -INF , !P1 ;  /* 0xff80000008107808 */ /* 0x000fe40004800000 */
[----:B------:R-:W-:Y:S01]  /*46f0*/  I2FP.F32.S32 R40, R27 ;  /* 0x0000001b00287245 */ /* 0x000fe20000201400 */
[----:B------:R-:W2:Y:S01]  /*4700*/  MUFU.TANH R8, R43 ;  /* 0x0000002b00087308 */ /* 0x000ea20000002400 */
[----:B------:R-:W-:Y:S02]  /*4710*/  FSEL R16, R16, -INF , !P3 ;  /* 0xff80000010107808 */ /* 0x000fe40005800000 */
[----:B------:R-:W-:Y:S01]  /*4720*/  FSEL R17, R17, -INF , !P0 ;  /* 0xff80000011117808 */ /* 0x000fe20004000000 */
[----:B-1----:R-:W-:Y:S01]  /*4730*/  FFMA.FTZ R9, R40, -UR6, R9 ;  /* 0x8000000628097c23 */ /* 0x002fe20008010009 */
[C---:B------:R-:W-:Y:S02]  /*4740*/  ISETP.GE.AND P1, PT, R4.reuse, R205, PT ;  /* 0x000000cd0400720c */ /* 0x040fe40003f26270 */
[----:B------:R-:W-:-:S02]  /*4750*/  ISETP.GE.AND P3, PT, R4, R204, PT ;  /* 0x000000cc0400720c */ /* 0x000fc40003f66270 */
[----:B------:R-:W-:Y:S02]  /*4760*/  ISETP.GT.AND P0, PT, R23, R4, PT ;  /* 0x000000041700720c */ /* 0x000fe40003f04270 */
[----:B------:R-:W-:Y:S02]  /*4770*/  FSEL R4, R36, -INF , !P5 ;  /* 0xff80000024047808 */ /* 0x000fe40006800000 */
[----:B------:R-:W-:Y:S02]  /*4780*/  IADD3 R29, PT, PT, R165, 0x27, -R6 ;  /* 0x00000027a51d7810 */ /* 0x000fe40007ffe806 */
[----:B------:R-:W-:Y:S02]  /*4790*/  FSEL R4, R4, -INF , !P4 ;  /* 0xff80000004047808 */ /* 0x000fe40006000000 */
[----:B------:R-:W-:Y:S02]  /*47a0*/  FSEL R11, R11, -INF , !P1 ;  /* 0xff8000000b0b7808 */ /* 0x000fe40004800000 */
[----:B------:R-:W-:-:S02]  /*47b0*/  ISETP.GE.AND P5, PT, R14, R205, PT ;  /* 0x000000cd0e00720c */ /* 0x000fc40003fa6270 */
[----:B------:R-:W-:Y:S02]  /*47c0*/  ISETP.GE.AND P4, PT, R14, R204, PT ;  /* 0x000000cc0e00720c */ /* 0x000fe40003f86270 */
[----:B------:R-:W-:Y:S02]  /*47d0*/  ISETP.GT.AND P1, PT, R23, R14, PT ;  /* 0x0000000e1700720c */ /* 0x000fe40003f24270 */
[----:B------:R-:W-:Y:S02]  /*47e0*/  FSEL R14, R9, -INF , !P0 ;  /* 0xff800000090e7808 */ /* 0x000fe40004000000 */
[----:B------:R-:W-:Y:S01]  /*47f0*/  IABS R29, R29 ;  /* 0x0000001d001d7213 */ /* 0x000fe20000000000 */
[----:B------:R-:W1:Y:S01]  /*4800*/  MUFU.TANH R9, R38 ;  /* 0x0000002600097308 */ /* 0x000e620000002400 */
[----:B------:R-:W-:Y:S02]  /*4810*/  IADD3 R27, PT, PT, R165, 0x20, -R6 ;  /* 0x00000020a51b7810 */ /* 0x000fe40007ffe806 */
[----:B------:R-:W-:-:S02]  /*4820*/  I2FP.F32.S32 R29, R29 ;  /* 0x0000001d001d7245 */ /* 0x000fc40000201400 */
[----:B------:R-:W-:Y:S02]  /*4830*/  IABS R27, R27 ;  /* 0x0000001b001b7213 */ /* 0x000fe40000000000 */
[----:B------:R-:W-:Y:S01]  /*4840*/  FSEL R14, R14, -INF , !P3 ;  /* 0xff8000000e0e7808 */ /* 0x000fe20005800000 */
[----:B--2---:R-:W-:Y:S01]  /*4850*/  FFMA.FTZ R8, R29, -UR6, R8 ;  /* 0x800000061d087c23 */ /* 0x004fe20008010008 */
[----:B------:R-:W-:Y:S02]  /*4860*/  FSEL R7, R7, -INF , !P5 ;  /* 0xff80000007077808 */ /* 0x000fe40006800000 */
[----:B------:R-:W-:Y:S01]  /*4870*/  I2FP.F32.S32 R36, R27 ;  /* 0x0000001b00247245 */ /* 0x000fe20000201400 */
[----:B------:R-:W-:Y:S01]  /*4880*/  FMUL.FTZ R27, R34, UR7 ;  /* 0x00000007221b7c20 */ /* 0x000fe20008410000 */
[C---:B------:R-:W-:Y:S02]  /*4890*/  ISETP.GE.AND P0, PT, R12.reuse, R205, PT ;  /* 0x000000cd0c00720c */ /* 0x040fe40003f06270 */
[----:B------:R-:W-:-:S02]  /*48a0*/  ISETP.GE.AND P3, PT, R12, R204, PT ;  /* 0x000000cc0c00720c */ /* 0x000fc40003f66270 */
[----:B------:R-:W-:Y:S01]  /*48b0*/  ISETP.GT.AND P5, PT, R23, R12, PT ;  /* 0x0000000c1700720c */ /* 0x000fe20003fa4270 */
[----:B-1----:R-:W-:Y:S01]  /*48c0*/  FFMA.FTZ R29, R36, -UR6, R9 ;  /* 0x80000006241d7c23 */ /* 0x002fe20008010009 */
[----:B------:R-:W-:Y:S01]  /*48d0*/  FSEL R12, R8, -INF , !P1 ;  /* 0xff800000080c7808 */ /* 0x000fe20004800000 */
[----:B------:R-:W1:Y:S01]  /*48e0*/  MUFU.TANH R27, R27 ;  /* 0x0000001b001b7308 */ /* 0x000e620000002400 */
[----:B------:R-:W-:Y:S02]  /*48f0*/  FSEL R5, R5, -INF , !P0 ;  /* 0xff80000005057808 */ /* 0x000fe40004000000 */
[----:B------:R-:W-:Y:S02]  /*4900*/  FSEL R12, R12, -INF , !P4 ;  /* 0xff8000000c0c7808 */ /* 0x000fe40006000000 */
[----:B------:R-:W-:Y:S02]  /*4910*/  IADD3 R9, PT, PT, R165, 0x18, -R6 ;  /* 0x00000018a5097810 */ /* 0x000fe40007ffe806 */
[C---:B------:R-:W-:Y:S01]  /*4920*/  ISETP.GE.AND P1, PT, R10.reuse, R205, PT ;  /* 0x000000cd0a00720c */ /* 0x040fe20003f26270 */
[----:B------:R-:W2:Y:S01]  /*4930*/  MUFU.TANH R8, R39 ;  /* 0x0000002700087308 */ /* 0x000ea20000002400 */
[----:B------:R-:W-:-:S02]  /*4940*/  ISETP.GE.AND P4, PT, R10, R204, PT ;  /* 0x000000cc0a00720c */ /* 0x000fc40003f86270 */
[----:B------:R-:W-:Y:S02]  /*4950*/  ISETP.GT.AND P0, PT, R23, R10, PT ;  /* 0x0000000a1700720c */ /* 0x000fe40003f04270 */
[----:B------:R-:W-:Y:S02]  /*4960*/  IADD3 R10, PT, PT, R165, 0x1f, -R6 ;  /* 0x0000001fa50a7810 */ /* 0x000fe40007ffe806 */
[----:B------:R-:W-:Y:S02]  /*4970*/  IABS R9, R9 ;  /* 0x0000000900097213 */ /* 0x000fe40000000000 */
[----:B------:R-:W-:Y:S02]  /*4980*/  IABS R10, R10 ;  /* 0x0000000a000a7213 */ /* 0x000fe40000000000 */
[----:B------:R-:W-:Y:S02]  /*4990*/  I2FP.F32.S32 R34, R9 ;  /* 0x0000000900227245 */ /* 0x000fe40000201400 */
[----:B------:R-:W-:-:S02]  /*49a0*/  FSEL R9, R25, -INF , !P1 ;  /* 0xff80000019097808 */ /* 0x000fc40004800000 */
[----:B------:R-:W-:Y:S01]  /*49b0*/  FSEL R31, R29, -INF , !P5 ;  /* 0xff8000001d1f7808 */ /* 0x000fe20006800000 */
[----:B------:R-:W-:Y:S01]  /*49c0*/  IMAD.MOV.U32 R29, RZ, RZ, R10 ;  /* 0x000000ffff1d7224 */ /* 0x000fe200078e000a */
[----:B------:R-:W-:Y:S01]  /*49d0*/  IADD3 R25, PT, PT, R165, 0x17, -R6 ;  /* 0x00000017a5197810 */ /* 0x000fe20007ffe806 */
[----:B-1----:R-:W-:Y:S01]  /*49e0*/  FFMA.FTZ R27, R34, -UR6, R27 ;  /* 0x80000006221b7c23 */ /* 0x002fe2000801001b */
[----:B------:R-:W-:Y:S02]  /*49f0*/  FSEL R10, R31, -INF , !P3 ;  /* 0xff8000001f0a7808 */ /* 0x000fe40005800000 */
[----:B------:R-:W-:Y:S02]  /*4a00*/  IABS R25, R25 ;  /* 0x0000001900197213 */ /* 0x000fe40000000000 */
[----:B------:R-:W-:Y:S02]  /*4a10*/  I2FP.F32.S32 R29, R29 ;  /* 0x0000001d001d7245 */ /* 0x000fe40000201400 */
[C---:B------:R-:W-:Y:S01]  /*4a20*/  ISETP.GE.AND P5, PT, R32.reuse, R205, PT ;  /* 0x000000cd2000720c */ /* 0x040fe20003fa6270 */
[----:B------:R-:W-:Y:S01]  /*4a30*/  IMAD.MOV.U32 R31, RZ, RZ, R25 ;  /* 0x000000ffff1f7224 */ /* 0x000fe200078e0019 */
[----:B------:R-:W-:Y:S01]  /*4a40*/  ISETP.GE.AND P3, PT, R32, R204, PT ;  /* 0x000000cc2000720c */ /* 0x000fe20003f66270 */
[----:B------:R-:W1:Y:S01]  /*4a50*/  MUFU.TANH R25, R62 ;  /* 0x0000003e00197308 */ /* 0x000e620000002400 */
[----:B--2---:R-:W-:Y:S01]  /*4a60*/  FFMA.FTZ R8, R29, -UR6, R8 ;  /* 0x800000061d087c23 */ /* 0x004fe20008010008 */
[----:B------:R-:W-:-:S02]  /*4a70*/  IADD3 R29, PT, PT, R165, 0x10, -R6 ;  /* 0x00000010a51d7810 */ /* 0x000fc40007ffe806 */
[----:B------:R-:W-:Y:S02]  /*4a80*/  ISETP.GT.AND P1, PT, R23, R32, PT ;  /* 0x000000201700720c */ /* 0x000fe40003f24270 */
[----:B------:R-:W-:Y:S02]  /*4a90*/  FSEL R8, R8, -INF , !P0 ;  /* 0xff80000008087808 */ /* 0x000fe40004000000 */
[----:B------:R-:W-:Y:S02]  /*4aa0*/  IABS R29, R29 ;  /* 0x0000001d001d7213 */ /* 0x000fe40000000000 */
[----:B------:R-:W-:Y:S02]  /*4ab0*/  FSEL R8, R8, -INF , !P4 ;  /* 0xff80000008087808 */ /* 0x000fe40006000000 */
[----:B------:R-:W-:Y:S02]  /*4ac0*/  I2FP.F32.S32 R32, R31 ;  /* 0x0000001f00207245 */ /* 0x000fe40000201400 */
[----:B------:R-:W-:-:S02]  /*4ad0*/  FSEL R161, R161, -INF , !P5 ;  /* 0xff800000a1a17808 */ /* 0x000fc40006800000 */
[----:B------:R-:W-:Y:S01]  /*4ae0*/  ISETP.GE.AND P0, PT, R30, R205, PT ;  /* 0x000000cd1e00720c */ /* 0x000fe20003f06270 */
[----:B------:R-:W-:Y:S01]  /*4af0*/  FFMA.FTZ R32, R32, -UR6, R35 ;  /* 0x8000000620207c23 */ /* 0x000fe20008010023 */
[----:B------:R-:W-:Y:S02]  /*4b00*/  ISETP.GE.AND P4, PT, R30, R204, PT ;  /* 0x000000cc1e00720c */ /* 0x000fe40003f86270 */
[----:B------:R-:W-:Y:S02]  /*4b10*/  ISETP.GT.AND P5, PT, R23, R30, PT ;  /* 0x0000001e1700720c */ /* 0x000fe40003fa4270 */
[----:B------:R-:W-:Y:S02]  /*4b20*/  I2FP.F32.S32 R30, R29 ;  /* 0x0000001d001e7245 */ /* 0x000fe40000201400 */
[----:B------:R-:W-:Y:S02]  /*4b30*/  FSEL R27, R27, -INF , !P1 ;  /* 0xff8000001b1b7808 */ /* 0x000fe40004800000 */
[----:B------:R-:W-:Y:S01]  /*4b40*/  ISETP.GE.AND P1, PT, R28, R205, PT ;  /* 0x000000cd1c00720c */ /* 0x000fe20003f26270 */
[----:B-1----:R-:W-:Y:S01]  /*4b50*/  FFMA.FTZ R30, R30, -UR6, R25 ;  /* 0x800000061e1e7c23 */ /* 0x002fe20008010019 */
[----:B------:R-:W-:Y:S01]  /*4b60*/  FSEL R32, R32, -INF , !P5 ;  /* 0xff80000020207808 */ /* 0x000fe20006800000 */
[----:B------:R-:W1:Y:S01]  /*4b70*/  MUFU.TANH R25, R63 ;  /* 0x0000003f00197308 */ /* 0x000e620000002400 */
[----:B------:R-:W-:-:S02]  /*4b80*/  FSEL R142, R27, -INF , !P3 ;  /* 0xff8000001b8e7808 */ /* 0x000fc40005800000 */
[----:B------:R-:W-:Y:S02]  /*4b90*/  IADD3 R27, PT, PT, R165, 0xf, -R6 ;  /* 0x0000000fa51b7810 */ /* 0x000fe40007ffe806 */
[----:B------:R-:W-:Y:S02]  /*4ba0*/  FSEL R140, R32, -INF , !P4 ;  /* 0xff800000208c7808 */ /* 0x000fe40006000000 */
[----:B------:R-:W-:Y:S02]  /*4bb0*/  FSEL R143, R143, -INF , !P1 ;  /* 0xff8000008f8f7808 */ /* 0x000fe40004800000 */
[C---:B------:R-:W-:Y:S02]  /*4bc0*/  ISETP.GE.AND P5, PT, R26.reuse, R205, PT ;  /* 0x000000cd1a00720c */ /* 0x040fe40003fa6270 */
[----:B------:R-:W-:Y:S02]  /*4bd0*/  ISETP.GE.AND P4, PT, R26, R204, PT ;  /* 0x000000cc1a00720c */ /* 0x000fe40003f86270 */
[----:B------:R-:W-:Y:S01]  /*4be0*/  ISETP.GT.AND P1, PT, R23, R26, PT ;  /* 0x0000001a1700720c */ /* 0x000fe20003f24270 */
[----:B------:R-:W-:Y:S01]  /*4bf0*/  FMUL.FTZ R26, R66, UR7 ;  /* 0x00000007421a7c20 */ /* 0x000fe20008410000 */
[----:B------:R-:W-:-:S02]  /*4c00*/  IABS R27, R27 ;  /* 0x0000001b001b7213 */ /* 0x000fc40000000000 */
[----:B------:R-:W-:Y:S02]  /*4c10*/  FSEL R163, R163, -INF , !P0 ;  /* 0xff800000a3a37808 */ /* 0x000fe40004000000 */
[----:B------:R-:W-:Y:S01]  /*4c20*/  ISETP.GE.AND P3, PT, R28, R204, PT ;  /* 0x000000cc1c00720c */ /* 0x000fe20003f66270 */
[----:B------:R-:W2:Y:S01]  /*4c30*/  MUFU.TANH R26, R26 ;  /* 0x0000001a001a7308 */ /* 0x000ea20000002400 */
[----:B------:R-:W-:Y:S02]  /*4c40*/  ISETP.GT.AND P0, PT, R23, R28, PT ;  /* 0x0000001c1700720c */ /* 0x000fe40003f04270 */
[----:B------:R-:W-:Y:S01]  /*4c50*/  I2FP.F32.S32 R28, R27 ;  /* 0x0000001b001c7245 */ /* 0x000fe20000201400 */
[----:B------:R-:W-:Y:S01]  /*4c60*/  FMUL.FTZ R27, R67, UR7 ;  /* 0x00000007431b7c20 */ /* 0x000fe20008410000 */
[----:B------:R-:W-:Y:S02]  /*4c70*/  FSEL R30, R30, -INF , !P0 ;  /* 0xff8000001e1e7808 */ /* 0x000fe40004000000 */
[----:B------:R-:W-:Y:S01]  /*4c80*/  ISETP.GE.AND P0, PT, R24, R205, PT ;  /* 0x000000cd1800720c */ /* 0x000fe20003f06270 */
[----:B-1----:R-:W-:Y:S01]  /*4c90*/  FFMA.FTZ R28, R28, -UR6, R25 ;  /* 0x800000061c1c7c23 */ /* 0x002fe20008010019 */
[----:B------:R-:W-:Y:S01]  /*4ca0*/  IADD3 R25, PT, PT, R165, 0x8, -R6 ;  /* 0x00000008a5197810 */ /* 0x000fe20007ffe806 */
[----:B------:R-:W1:Y:S01]  /*4cb0*/  MUFU.TANH R27, R27 ;  /* 0x0000001b001b7308 */ /* 0x000e620000002400 */
[----:B------:R-:W-:-:S02]  /*4cc0*/  FSEL R172, R30, -INF , !P3 ;  /* 0xff8000001eac7808 */ /* 0x000fc40005800000 */
[----:B------:R-:W-:Y:S02]  /*4cd0*/  IABS R25, R25 ;  /* 0x0000001900197213 */ /* 0x000fe40000000000 */
[----:B------:R-:W-:Y:S02]  /*4ce0*/  FSEL R182, R28, -INF , !P1 ;  /* 0xff8000001cb67808 */ /* 0x000fe40004800000 */
[----:B------:R-:W-:Y:S02]  /*4cf0*/  I2FP.F32.S32 R25, R25 ;  /* 0x0000001900197245 */ /* 0x000fe40000201400 */
[----:B------:R-:W-:Y:S02]  /*4d00*/  FSEL R141, R141, -INF , !P5 ;  /* 0xff8000008d8d7808 */ /* 0x000fe40006800000 */
[----:B------:R-:W-:Y:S01]  /*4d10*/  ISETP.GE.AND P3, PT, R24, R204, PT ;  /* 0x000000cc1800720c */ /* 0x000fe20003f66270 */
[----:B--2---:R-:W-:Y:S01]  /*4d20*/  FFMA.FTZ R25, R25, -UR6, R26 ;  /* 0x8000000619197c23 */ /* 0x004fe2000801001a */
[----:B------:R-:W-:-:S02]  /*4d30*/  ISETP.GT.AND P5, PT, R23, R24, PT ;  /* 0x000000181700720c */ /* 0x000fc40003fa4270 */
[--C-:B------:R-:W-:Y:S02]  /*4d40*/  IADD3 R24, PT, PT, R165, 0x7, -R6.reuse ;  /* 0x00000007a5187810 */ /* 0x100fe40007ffe806 */
[----:B------:R-:W-:Y:S02]  /*4d50*/  FSEL R182, R182, -INF , !P4 ;  /* 0xff800000b6b67808 */ /* 0x000fe40006000000 */
[----:B------:R-:W-:Y:S02]  /*4d60*/  FSEL R189, R189, -INF , !P0 ;  /* 0xff800000bdbd7808 */ /* 0x000fe40004000000 */
[C---:B------:R-:W-:Y:S02]  /*4d70*/  ISETP.GE.AND P1, PT, R22.reuse, R205, PT ;  /* 0x000000cd1600720c */ /* 0x040fe40003f26270 */
[----:B------:R-:W-:Y:S02]  /*4d80*/  ISETP.GE.AND P4, PT, R22, R204, PT ;  /* 0x000000cc1600720c */ /* 0x000fe40003f86270 */
[----:B------:R-:W-:Y:S01]  /*4d90*/  ISETP.GT.AND P0, PT, R23, R22, PT ;  /* 0x000000161700720c */ /* 0x000fe20003f04270 */
[----:B------:R-:W-:Y:S01]  /*4da0*/  IMAD.IADD R22, R165, 0x1, -R6 ;  /* 0x00000001a5167824 */ /* 0x000fe200078e0a06 */
[----:B------:R-:W-:-:S02]  /*4db0*/  IABS R24, R24 ;  /* 0x0000001800187213 */ /* 0x000fc40000000000 */
[----:B------:R-:W-:Y:S02]  /*4dc0*/  IADD3 R6, PT, PT, R165, -0x1, -R6 ;  /* 0xffffffffa5067810 */ /* 0x000fe40007ffe806 */
[----:B------:R-:W-:Y:S02]  /*4dd0*/  FSEL R25, R25, -INF , !P5 ;  /* 0xff80000019197808 */ /* 0x000fe40006800000 */
[----:B------:R-:W-:Y:S02]  /*4de0*/  I2FP.F32.S32 R24, R24 ;  /* 0x0000001800187245 */ /* 0x000fe40000201400 */
[----:B------:R-:W-:Y:S02]  /*4df0*/  IABS R22, R22 ;  /* 0x0000001600167213 */ /* 0x000fe40000000000 */
[----:B------:R-:W-:Y:S01]  /*4e00*/  IABS R6, R6 ;  /* 0x0000000600067213 */ /* 0x000fe20000000000 */
[----:B-1----:R-:W-:Y:S01]  /*4e10*/  FFMA.FTZ R24, R24, -UR6, R27 ;  /* 0x8000000618187c23 */ /* 0x002fe2000801001b */
[----:B------:R-:W-:-:S02]  /*4e20*/  FSEL R178, R25, -INF , !P3 ;  /* 0xff80000019b27808 */ /* 0x000fc40005800000 */
[----:B------:R-:W-:Y:S02]  /*4e30*/  I2FP.F32.S32 R25, R22 ;  /* 0x0000001600197245 */ /* 0x000fe40000201400 */
[----:B------:R-:W-:Y:S02]  /*4e40*/  I2FP.F32.S32 R6, R6 ;  /* 0x0000000600067245 */ /* 0x000fe40000201400 */
[----:B------:R-:W-:Y:S01]  /*4e50*/  FSEL R183, R183, -INF , !P1 ;  /* 0xff800000b7b77808 */ /* 0x000fe20004800000 */
[----:B------:R-:W-:Y:S01]  /*4e60*/  FFMA.FTZ R25, R25, -UR6, R74 ;  /* 0x8000000619197c23 */ /* 0x000fe2000801004a */
[C---:B------:R-:W-:Y:S01]  /*4e70*/  ISETP.GT.AND P1, PT, R23.reuse, R3, PT ;  /* 0x000000031700720c */ /* 0x040fe20003f24270 */
[----:B------:R-:W-:Y:S01]  /*4e80*/  FFMA.FTZ R6, R6, -UR6, R75 ;  /* 0x8000000606067c23 */ /* 0x000fe2000801004b */
[----:B------:R-:W-:Y:S02]  /*4e90*/  FSEL R24, R24, -INF , !P0 ;  /* 0xff80000018187808 */ /* 0x000fe40004000000 */
[----:B------:R-:W-:-:S02]  /*4ea0*/  ISETP.GT.AND P0, PT, R23, R15, PT ;  /* 0x0000000f1700720c */ /* 0x000fc40003f04270 */
[----:B------:R-:W-:Y:S02]  /*4eb0*/  FSEL R176, R24, -INF , !P4 ;  /* 0xff80000018b07808 */ /* 0x000fe40006000000 */
[----:B------:R-:W-:Y:S02]  /*4ec0*/  FSEL R25, R25, -INF , !P1 ;  /* 0xff80000019197808 */ /* 0x000fe40004800000 */
[CC--:B------:R-:W-:Y:S02]  /*4ed0*/  ISETP.GE.AND P5, PT, R3.reuse, R205.reuse, PT ;  /* 0x000000cd0300720c */ /* 0x0c0fe40003fa6270 */
[-C--:B------:R-:W-:Y:S02]  /*4ee0*/  ISETP.GE.AND P3, PT, R3, R204.reuse, PT ;  /* 0x000000cc0300720c */ /* 0x080fe40003f66270 */
[C---:B------:R-:W-:Y:S02]  /*4ef0*/  ISETP.GE.AND P4, PT, R15.reuse, R205, PT ;  /* 0x000000cd0f00720c */ /* 0x040fe40003f86270 */
[----:B------:R-:W-:-:S02]  /*4f00*/  ISETP.GE.AND P1, PT, R15, R204, PT ;  /* 0x000000cc0f00720c */ /* 0x000fc40003f26270 */
[----:B------:R-:W-:Y:S02]  /*4f10*/  FSEL R168, R6, -INF , !P0 ;  /* 0xff80000006a87808 */ /* 0x000fe40004000000 */
        /* <DEDUP_REMOVED lines=56> */
.L_x_678:
[----:B------:R3:W-:Y:S02]  /*52a0*/  STS.128 [R211+0x11000], RZ ;  /* 0x011000ffd3007388 */ /* 0x0007e40000000c00 */
.L_x_679:
[----:B------:R-:W-:Y:S05]  /*52b0*/  BSYNC.RECONVERGENT B0 ;  /* 0x0000000000007941 */ /* 0x000fea0003800200 */
.L_x_677:
[----:B------:R-:W0:Y:S02]  /*52c0*/  LDGDEPBAR ;  /* 0x00000000000079af */ /* 0x000e240000000000 */
.L_x_676:
        /* <DEDUP_REMOVED lines=306> */
[CC--:B------:R-:W-:Y:S01]  /*65f0*/  LEA R10, P0, R6.reuse, R208.reuse, 0x7 ;  /* 0x000000d0060a7211 */ /* 0x0c0fe200078038ff */
[----:B------:R-:W-:Y:S01]  /*6600*/  USHF.L.U64.HI UR16, UR16, 0x6, UR4 ;  /* 0x0000000610107899 */ /* 0x000fe20008010204 */
[----:B------:R-:W-:Y:S01]  /*6610*/  MOV R7, UR17 ;  /* 0x0000001100077c02 */ /* 0x000fe20008000f00 */
[----:B------:R-:W-:Y:S01]  /*6620*/  UIADD3 UR17, UPT, UPT, UR21, -0x2, URZ ;  /* 0xfffffffe15117890 */ /* 0x000fe2000fffe0ff */
[----:B------:R-:W-:Y:S01]  /*6630*/  MOV R4, UR4 ;  /* 0x0000000400047c02 */ /* 0x000fe20008000f00 */
[----:B------:R-:W-:Y:S01]  /*6640*/  ULEA.HI.X UR16, UR8, UR16, UR9, 0x5, UP0 ;  /* 0x0000001008107291 */ /* 0x000fe200080f2c09 */
[----:B------:R-:W-:Y:S01]  /*6650*/  MOV R5, UR12 ;  /* 0x0000000c00057c02 */ /* 0x000fe20008000f00 */
[----:B------:R-:W-:Y:S01]  /*6660*/  UISETP.GT.U32.AND UP1, UPT, UR17, UR18, UPT ;  /* 0x000000121100728c */ /* 0x000fe2000bf24070 */
[----:B------:R-:W-:Y:S01]  /*6670*/  LEA.HI.X R11, R6, R207, R4, 0x7, P0 ;  /* 0x000000cf060b7211 */ /* 0x000fe200000f3c04 */
[----:B------:R-:W2:Y:S01]  /*6680*/  LDCU UR4, c[0x0][0x50c] ;  /* 0x0000a180ff0477ac */ /* 0x000ea20008000800 */
[----:B------:R-:W-:-:S02]  /*6690*/  LEA R8, P0, R5, R208, 0x1 ;  /* 0x000000d005087211 */ /* 0x000fc400078008ff */
[----:B------:R-:W-:Y:S01]  /*66a0*/  MOV R4, UR16 ;  /* 0x0000001000047c02 */ /* 0x000fe20008000f00 */
[----:B------:R-:W-:Y:S01]  /*66b0*/  BAR.SYNC.DEFER_BLOCKING 0x0 ;  /* 0x0000000000007b1d */ /* 0x000fe20000010000 */
[----:B-1----:R-:W-:Y:S02]  /*66c0*/  ISETP.GE.AND P3, PT, R186, UR7, PT ;  /* 0x00000007ba007c0c */ /* 0x002fe4000bf66270 */
[----:B------:R-:W-:Y:S02]  /*66d0*/  ISETP.GE.AND P1, PT, R202, UR7, PT ;  /* 0x00000007ca007c0c */ /* 0x000fe4000bf26270 */
[----:B------:R-:W-:Y:S02]  /*66e0*/  LEA.HI.X R9, R5, R207, R4, 0x1, P0 ;  /* 0x000000cf05097211 */ /* 0x000fe400000f0c04 */
[----:B------:R-:W-:Y:S02]  /*66f0*/  ISETP.GE.AND P0, PT, R201, UR7, PT ;  /* 0x00000007c9007c0c */ /* 0x000fe4000bf06270 */
[----:B------:R-:W-:-:S02]  /*6700*/  LOP3.LUT R164, R133, R164, RZ, 0x3c, !PT ;  /* 0x000000a485a47212 */ /* 0x000fc400078e3cff */
[----:B------:R-:W-:Y:S02]  /*6710*/  LOP3.LUT R7, R188, 0x200, R135, 0xf8, !PT ;  /* 0x00000200bc077812 */ /* 0x000fe400078ef887 */
[----:B------:R-:W-:Y:S02]  /*6720*/  MOV R168, 0x20 ;  /* 0x0000002000a87802 */ /* 0x000fe40000000f00 */
[----:B------:R-:W-:Y:S02]  /*6730*/  LOP3.LUT R7, R7, R164, RZ, 0xfc, !PT ;  /* 0x000000a407077212 */ /* 0x000fe400078efcff */
[----:B------:R-:W-:Y:S02]  /*6740*/  SEL R168, R168, 0xffffffe0, !P6 ;  /* 0xffffffe0a8a87807 */ /* 0x000fe40007000000 */
[----:B------:R-:W-:Y:S02]  /*6750*/  LEA R191, R7, UR5, 0x1 ;  /* 0x0000000507bf7c11 */ /* 0x000fe4000f8e08ff */
[----:B------:R-:W-:-:S02]  /*6760*/  IADD3 R137, PT, PT, R0, UR5, RZ ;  /* 0x0000000500897c10 */ /* 0x000fc4000fffe0ff */
[-C--:B------:R-:W-:Y:S01]  /*6770*/  IADD3 R189, PT, PT, R168, R191.reuse, RZ ;  /* 0x000000bfa8bd7210 */ /* 0x080fe20007ffe0ff */
[----:B------:R-:W-:Y:S01]  /*6780*/  @!PT LDS RZ, [RZ] ;  /* 0x00000000fffff984 */ /* 0x000fe20000000800 */
[----:B------:R-:W-:Y:S01]  /*6790*/  @!PT LDS RZ, [RZ] ;  /* 0x00000000fffff984 */ /* 0x000fe20000000800 */
[----:B------:R-:W-:Y:S01]  /*67a0*/  @!PT LDS RZ, [RZ] ;  /* 0x00000000fffff984 */ /* 0x000fe20000000800 */
[----:B------:R-:W-:Y:S01]  /*67b0*/  @!P3 LDGSTS.E.BYPASS.LTC128B.128 [R211+0x12000], desc[UR30][R10.64] ;  /* 0x120000000ad3bfae */ /* 0x000fe2000b981a1e */
[C---:B------:R-:W-:Y:S02]  /*67c0*/  IADD3 R170, PT, PT, R137.reuse, R168, RZ ;  /* 0x000000a889aa7210 */ /* 0x040fe40007ffe0ff */
[----:B------:R-:W-:Y:S01]  /*67d0*/  IADD3 R166, PT, PT, R137, R2, RZ ;  /* 0x0000000289a67210 */ /* 0x000fe20007ffe0ff */
[----:B------:R-:W-:Y:S01]  /*67e0*/  @P3 STS.128 [R211+0x12000], RZ ;  /* 0x012000ffd3003388 */ /* 0x000fe20000000c00 */
[----:B------:R-:W-:-:S03]  /*67f0*/  IADD3 R171, PT, PT, R2, R191, RZ ;  /* 0x000000bf02ab7210 */ /* 0x000fc60007ffe0ff */
[----:B------:R-:W-:Y:S01]  /*6800*/  @!PT LDS RZ, [RZ] ;  /* 0x00000000fffff984 */ /* 0x000fe20000000800 */
[----:B------:R-:W-:Y:S01]  /*6810*/  @!PT LDS RZ, [RZ] ;  /* 0x00000000fffff984 */ /* 0x000fe20000000800 */
[----:B------:R-:W-:Y:S01]  /*6820*/  @!PT LDS RZ, [RZ] ;  /* 0x00000000fffff984 */ /* 0x000fe20000000800 */
[----:B------:R-:W-:Y:S01]  /*6830*/  @!P1 LDGSTS.E.BYPASS.LTC128B.128 [R211+0x14000], desc[UR30][R10.64+0x80] ;  /* 0x140000800ad39fae */ /* 0x000fe2000b981a1e */
[C---:B------:R-:W-:Y:S02]  /*6840*/  IADD3 R184, PT, PT, R168.reuse, R171, RZ ;  /* 0x000000aba8b87210 */ /* 0x040fe40007ffe0ff */
[----:B------:R-:W-:Y:S01]  /*6850*/  IADD3 R168, PT, PT, R168, R166, RZ ;  /* 0x000000a6a8a87210 */ /* 0x000fe20007ffe0ff */
        /* <DEDUP_REMOVED lines=25> */
[----:B------:R-:W2:Y:S04]  /*69f0*/  LDSM.16.M88.4 R28, [R0+UR5+0xd800] ;  /* 0x00d80005001c783b */ /* 0x000ea80008000200 */
[----:B------:R-:W-:Y:S04]  /*6a00*/  LDSM.16.M88.4 R172, [R189] ;  /* 0x00000000bdac783b */ /* 0x000fe80000000200 */
[----:B------:R-:W2:Y:S04]  /*6a10*/  LDSM.16.M88.4 R32, [R170+0xc000] ;  /* 0x00c00000aa20783b */ /* 0x000ea80000000200 */
[----:B-1----:R-:W1:Y:S04]  /*6a20*/  LDSM.16.M88.4 R8, [R170+0xc800] ;  /* 0x00c80000aa08783b */ /* 0x002e680000000200 */
[----:B------:R-:W1:Y:S04]  /*6a30*/  LDSM.16.M88.4 R4, [R170+0xd000] ;  /* 0x00d00000aa04783b */ /* 0x000e680000000200 */
[----:B------:R-:W1:Y:S04]  /*6a40*/  LDSM.16.M88.4 R176, [R170+0xd800] ;  /* 0x00d80000aab0783b */ /* 0x000e680000000200 */
        /* <DEDUP_REMOVED lines=11> */
[C---:B--2---:R-:W-:Y:S08]  /*6b00*/  HMMA.16816.F32.BF16 R152, R148.reuse, R28, RZ ;  /* 0x0000001c9498723c */ /* 0x044ff000000418ff */
[----:B------:R-:W-:Y:S01]  /*6b10*/  HMMA.16816.F32.BF16 R148, R148, R30, RZ ;  /* 0x0000001e9494723c */ /* 0x000fe200000418ff */
[----:B------:R-:W2:Y:S07]  /*6b20*/  LDSM.16.M88.4 R28, [R171] ;  /* 0x00000000ab1c783b */ /* 0x000eae0000000200 */
[C---:B------:R-:W-:Y:S08]  /*6b30*/  HMMA.16816.F32.BF16 R24, R172.reuse, R32, R24 ;  /* 0x00000020ac18723c */ /* 0x040ff00000041818 */
[C---:B------:R-:W-:Y:S01]  /*6b40*/  HMMA.16816.F32.BF16 R20, R172.reuse, R34, R20 ;  /* 0x00000022ac14723c */ /* 0x040fe20000041814 */
[----:B------:R-:W3:Y:S07]  /*6b50*/  LDSM.16.M88.4 R32, [R166+0xd800] ;  /* 0x00d80000a620783b */ /* 0x000eee0000000200 */
[C---:B-1----:R-:W-:Y:S08]  /*6b60*/  HMMA.16816.F32.BF16 R16, R172.reuse, R8, R16 ;  /* 0x00000008ac10723c */ /* 0x042ff00000041810 */
[C---:B------:R-:W-:Y:S01]  /*6b70*/  HMMA.16816.F32.BF16 R12, R172.reuse, R10, R12 ;  /* 0x0000000aac0c723c */ /* 0x040fe2000004180c */
[----:B------:R-:W1:Y:S07]  /*6b80*/  LDSM.16.M88.4 R8, [R168+0xc000] ;  /* 0x00c00000a808783b */ /* 0x000e6e0000000200 */
[C---:B------:R-:W-:Y:S08]  /*6b90*/  HMMA.16816.F32.BF16 R160, R172.reuse, R4, R160 ;  /* 0x00000004aca0723c */ /* 0x040ff000000418a0 */
        /* <DEDUP_REMOVED lines=11> */
[----:B------:R-:W2:Y:S07]  /*6c50*/  LDSM.16.M88.4 R140, [R0+UR5+0xe000] ;  /* 0x00e00005008c783b */ /* 0x000eae0008000200 */
[C---:B---3--:R-:W-:Y:S08]  /*6c60*/  HMMA.16816.F32.BF16 R152, R28.reuse, R32, R152 ;  /* 0x000000201c98723c */ /* 0x048ff00000041898 */
[----:B------:R-:W-:Y:S01]  /*6c70*/  HMMA.16816.F32.BF16 R148, R28, R34, R148 ;  /* 0x000000221c94723c */ /* 0x000fe20000041894 */
[----:B------:R-:W3:Y:S07]  /*6c80*/  LDSM.16.M88.4 R32, [R0+UR5+0xf000] ;  /* 0x00f000050020783b */ /* 0x000eee0008000200 */
[C---:B-1----:R-:W-:Y:S08]  /*6c90*/  HMMA.16816.F32.BF16 R24, R180.reuse, R8, R24 ;  /* 0x00000008b418723c */ /* 0x042ff00000041818 */
[C---:B------:R-:W-:Y:S01]  /*6ca0*/  HMMA.16816.F32.BF16 R20, R180.reuse, R10, R20 ;  /* 0x0000000ab414723c */ /* 0x040fe20000041814 */
[----:B------:R-:W-:Y:S07]  /*6cb0*/  LDSM.16.M88.4 R8, [R189+0x4000] ;  /* 0x00400000bd08783b */ /* 0x000fee0000000200 */
[C---:B----4-:R-:W-:Y:S08]  /*6cc0*/  HMMA.16816.F32.BF16 R16, R180.reuse, R4, R16 ;  /* 0x00000004b410723c */ /* 0x050ff00000041810 */
[----:B------:R-:W-:Y:S01]  /*6cd0*/  HMMA.16816.F32.BF16 R12, R180, R6, R12 ;  /* 0x00000006b40c723c */ /* 0x000fe2000004180c */
[----:B------:R-:W1:Y:S07]  /*6ce0*/  LDSM.16.M88.4 R4, [R170+0xe000] ;  /* 0x00e00000aa04783b */ /* 0x000e6e0000000200 */
        /* <DEDUP_REMOVED lines=10> */
[C---:B--2---:R-:W-:Y:S08]  /*6d90*/  HMMA.16816.F32.BF16 R24, R144.reuse, R140, R24 ;  /* 0x0000008c9018723c */ /* 0x044ff00000041818 */
[C---:B------:R-:W-:Y:S01]  /*6da0*/  HMMA.16816.F32.BF16 R20, R144.reuse, R142, R20 ;  /* 0x0000008e9014723c */ /* 0x040fe20000041814 */
[----:B------:R-:W2:Y:S07]  /*6db0*/  LDSM.16.M88.4 R140, [R170+0xf800] ;  /* 0x00f80000aa8c783b */ /* 0x000eae0000000200 */
[C---:B---3--:R-:W-:Y:S08]  /*6dc0*/  HMMA.16816.F32.BF16 R160, R144.reuse, R32, R160 ;  /* 0x0000002090a0723c */ /* 0x048ff000000418a0 */
[----:B------:R-:W-:Y:S01]  /*6dd0*/  HMMA.16816.F32.BF16 R156, R144, R34, R156 ;  /* 0x00000022909c723c */ /* 0x000fe2000004189c */
[----:B------:R-:W-:Y:S07]  /*6de0*/  LDSM.16.M88.4 R32, [R171+0x4000] ;  /* 0x00400000ab20783b */ /* 0x000fee0000000200 */
[C---:B-1----:R-:W-:Y:S08]  /*6df0*/  HMMA.16816.F32.BF16 R24, R8.reuse, R4, R24 ;  /* 0x000000040818723c */ /* 0x042ff00000041818 */
[----:B------:R-:W-:Y:S01]  /*6e00*/  HMMA.16816.F32.BF16 R20, R8, R6, R20 ;  /* 0x000000060814723c */ /* 0x000fe20000041814 */
[----:B------:R-:W1:Y:S07]  /*6e10*/  LDSM.16.M88.4 R4, [R166+0xe800] ;  /* 0x00e80000a604783b */ /* 0x000e6e0000000200 */
        /* <DEDUP_REMOVED lines=12> */
[C---:B--2---:R-:W-:Y:S08]  /*6ee0*/  HMMA.16816.F32.BF16 R152, R8.reuse, R140, R152 ;  /* 0x0000008c0898723c */ /* 0x044ff00000041898 */
[----:B------:R-:W-:Y:S01]  /*6ef0*/  HMMA.16816.F32.BF16 R172, R8, R142, R172 ;  /* 0x0000008e08ac723c */ /* 0x000fe200000418ac */
[----:B------:R-:W-:Y:S04]  /*6f00*/  LDSM.16.M88.4 R140, [R184+0x4000] ;  /* 0x00400000b88c783b */ /* 0x000fe80000000200 */
[----:B------:R-:W2:Y:S03]  /*6f10*/  LDSM.16.M88.4 R8, [R168+0xe000] ;  /* 0x00e00000a808783b */ /* 0x000ea60000000200 */
[C---:B-1----:R-:W-:Y:S08]  /*6f20*/  HMMA.16816.F32.BF16 R16, R32.reuse, R4, R16 ;  /* 0x000000042010723c */ /* 0x042ff00000041810 */
[C---:B------:R-:W-:Y:S01]  /*6f30*/  HMMA.16816.F32.BF16 R12, R32.reuse, R6, R12 ;  /* 0x00000006200c723c */ /* 0x040fe2000004180c */
[----:B------:R-:W1:Y:S07]  /*6f40*/  LDSM.16.M88.4 R4, [R168+0xf000] ;  /* 0x00f00000a804783b */ /* 0x000e6e0000000200 */
        /* <DEDUP_REMOVED lines=10> */
[C---:B--2---:R-:W-:Y:S01]  /*6ff0*/  HMMA.16816.F32.BF16 R144, R140.reuse, R8, R24 ;  /* 0x000000088c90723c */ /* 0x044fe20000041818 */
[----:B------:R-:W2:Y:S07]  /*7000*/  LDSM.16.M88.4 R24, [R170+0x10000] ;  /* 0x01000000aa18783b */ /* 0x000eae0000000200 */
[C---:B------:R-:W-:Y:S01]  /*7010*/  HMMA.16816.F32.BF16 R20, R140.reuse, R10, R20 ;  /* 0x0000000a8c14723c */ /* 0x040fe20000041814 */
[----:B------:R-:W2:Y:S07]  /*7020*/  LDSM.16.M88.4 R8, [R0+UR5+0x10800] ;  /* 0x010800050008783b */ /* 0x000eae0008000200 */
[C---:B-1----:R-:W-:Y:S08]  /*7030*/  HMMA.16816.F32.BF16 R176, R140.reuse, R4, R176 ;  /* 0x000000048cb0723c */ /* 0x042ff000000418b0 */
[C---:B------:R-:W-:Y:S01]  /*7040*/  HMMA.16816.F32.BF16 R156, R140.reuse, R6, R156 ;  /* 0x000000068c9c723c */ /* 0x040fe2000004189c */
[----:B------:R-:W1:Y:S07]  /*7050*/  LDSM.16.M88.4 R4, [R0+UR5+0x11000] ;  /* 0x011000050004783b */ /* 0x000e6e0008000200 */
        /* <DEDUP_REMOVED lines=8> */
[C---:B--2---:R-:W-:Y:S08]  /*70e0*/  HMMA.16816.F32.BF16 R180, R136.reuse, R24, R180 ;  /* 0x0000001888b4723c */ /* 0x044ff000000418b4 */
[----:B------:R-:W-:Y:S01]  /*70f0*/  HMMA.16816.F32.BF16 R20, R136, R26, R20 ;  /* 0x0000001a8814723c */ /* 0x000fe20000041814 */
[----:B------:R-:W-:Y:S07]  /*7100*/  LDSM.16.M88.4 R24, [R0+UR5+0x11800] ;  /* 0x011800050018783b */ /* 0x000fee0008000200 */
[----:B------:R-:W-:Y:S01]  /*7110*/  HMMA.16816.F32.BF16 R172, R140, R34, R172 ;  /* 0x000000228cac723c */ /* 0x000fe200000418ac */
[----:B------:R-:W-:Y:S04]  /*7120*/  LDSM.16.M88.4 R140, [R184+0x8000] ;  /* 0x00800000b88c783b */ /* 0x000fe80000000200 */
[----:B------:R-:W2:Y:S03]  /*7130*/  LDSM.16.M88.4 R32, [R168+0x10000] ;  /* 0x01000000a820783b */ /* 0x000ea60000000200 */
[C---:B------:R-:W-:Y:S08]  /*7140*/  HMMA.16816.F32.BF16 R16, R160.reuse, R8, R16 ;  /* 0x00000008a010723c */ /* 0x040ff00000041810 */
[C---:B------:R-:W-:Y:S01]  /*7150*/  HMMA.16816.F32.BF16 R12, R160.reuse, R10, R12 ;  /* 0x0000000aa00c723c */ /* 0x040fe2000004180c */
[----:B------:R-:W4:Y:S07]  /*7160*/  LDSM.16.M88.4 R8, [R166+0x10800] ;  /* 0x01080000a608783b */ /* 0x000f2e0000000200 */
[C---:B-1----:R-:W-:Y:S08]  /*7170*/  HMMA.16816.F32.BF16 R176, R160.reuse, R4, R176 ;  /* 0x00000004a0b0723c */ /* 0x042ff000000418b0 */
[----:B------:R-:W-:Y:S01]  /*7180*/  HMMA.16816.F32.BF16 R156, R160, R6, R156 ;  /* 0x00000006a09c723c */ /* 0x000fe2000004189c */
[----:B------:R-:W1:Y:S07]  /*7190*/  LDSM.16.M88.4 R4, [R170+0x11000] ;  /* 0x01100000aa04783b */ /* 0x000e6e0000000200 */
[C---:B---3--:R-:W-:Y:S08]  /*71a0*/  HMMA.16816.F32.BF16 R180, R144.reuse, R28, R180 ;  /* 0x0000001c90b4723c */ /* 0x048ff000000418b4 */
[----:B------:R-:W-:Y:S08]  /*71b0*/  HMMA.16816.F32.BF16 R20, R144, R30, R20 ;  /* 0x0000001e9014723c */ /* 0x000ff00000041814 */
[C---:B-----5:R-:W-:Y:S01]  /*71c0*/  HMMA.16816.F32.BF16 R28, R136.reuse, R148, R16 ;  /* 0x00000094881c723c */ /* 0x060fe20000041810 */
[----:B------:R-:W3:Y:S07]  /*71d0*/  LDSM.16.M88.4 R16, [R168+0x10800] ;  /* 0x01080000a810783b */ /* 0x000eee0000000200 */
[----:B------:R-:W-:Y:S01]  /*71e0*/  HMMA.16816.F32.BF16 R12, R136, R150, R12 ;  /* 0x00000096880c723c */ /* 0x000fe2000004180c */
[----:B------:R-:W5:Y:S07]  /*71f0*/  LDSM.16.M88.4 R148, [R170+0x11800] ;  /* 0x01180000aa94783b */ /* 0x000f6e0000000200 */
[C---:B--2---:R-:W-:Y:S08]  /*7200*/  HMMA.16816.F32.BF16 R180, R140.reuse, R32, R180 ;  /* 0x000000208cb4723c */ /* 0x044ff000000418b4 */
[----:B------:R-:W-:Y:S01]  /*7210*/  HMMA.16816.F32.BF16 R20, R140, R34, R20 ;  /* 0x000000228c14723c */ /* 0x000fe20000041814 */
[----:B------:R-:W2:Y:S07]  /*7220*/  LDSM.16.M88.4 R32, [R166+0x11000] ;  /* 0x01100000a620783b */ /* 0x000eae0000000200 */
        /* <DEDUP_REMOVED lines=12> */
[C---:B-1----:R-:W-:Y:S02]  /*72f0*/  HMMA.16816.F32.BF16 R176, R136.reuse, R4, R176 ;  /* 0x0000000488b0723c */ /* 0x042fe400000418b0 */
[----:B------:R-:W1:Y:S06]  /*7300*/  MUFU.TANH R180, R180 ;  /* 0x000000b400b47308 */ /* 0x000e6c0000002400 */
        /* <DEDUP_REMOVED lines=10> */
[----:B------:R-:W1:Y:S01]  /*73b0*/  LDSM.16.M88.4 R16, [R168+0x11800] ;  /* 0x01180000a810783b */ /* 0x000e620000000200 */
[----:B------:R-:W-:-:S04]  /*73c0*/  DEPBAR.LE SB0, 0x0 ;  /* 0x000080000000791a */ /* 0x000fc80000000000 */
[----:B------:R-:W1:Y:S02]  /*73d0*/  MUFU.TANH R22, R22 ;  /* 0x0000001600167308 */ /* 0x000e640000002400 */
[C---:B-----5:R-:W-:Y:S03]  /*73e0*/  HMMA.16816.F32.BF16 R152, R136.reuse, R148, R152 ;  /* 0x000000948898723c */ /* 0x060fe60000041898 */
[----:B------:R-:W-:Y:S01]  /*73f0*/  FMUL.FTZ R25, R29, UR4 ;  /* 0x000000041d197c20 */ /* 0x000fe20008410000 */
[----:B------:R-:W-:Y:S01]  /*7400*/  FMUL.FTZ R24, R28, UR4 ;  /* 0x000000041c187c20 */ /* 0x000fe20008410000 */
[----:B------:R-:W-:Y:S01]  /*7410*/  FMUL.FTZ R29, R31, UR4 ;  /* 0x000000041f1d7c20 */ /* 0x000fe20008410000 */
[----:B------:R-:W-:Y:S01]  /*7420*/  FMUL.FTZ R28, R30, UR4 ;  /* 0x000000041e1c7c20 */ /* 0x000fe20008410000 */
[----:B------:R-:W1:Y:S01]  /*7430*/  MUFU.TANH R23, R23 ;  /* 0x0000001700177308 */ /* 0x000e620000002400 */
[----:B------:R-:W-:Y:S03]  /*7440*/  HMMA.16816.F32.BF16 R172, R136, R150, R172 ;  /* 0x0000009688ac723c */ /* 0x000fe600000418ac */
[----:B------:R-:W-:-:S04]  /*7450*/  FMUL.FTZ R12, R12, UR4 ;  /* 0x000000040c0c7c20 */ /* 0x000fc80008410000 */
[----:B------:R-:W1:Y:S01]  /*7460*/  MUFU.TANH R24, R24 ;  /* 0x0000001800187308 */ /* 0x000e620000002400 */
[C---:B--2---:R-:W-:Y:S07]  /*7470*/  HMMA.16816.F32.BF16 R176, R144.reuse, R32, R176 ;  /* 0x0000002090b0723c */ /* 0x044fee00000418b0 */
[----:B------:R-:W2:Y:S01]  /*7480*/  MUFU.TANH R25, R25 ;  /* 0x0000001900197308 */ /* 0x000ea20000002400 */
        /* <DEDUP_REMOVED lines=10> */
[----:B------:R-:W2:Y:S01]  /*7530*/  MUFU.TANH R8, R8 ;  /* 0x0000000800087308 */ /* 0x000ea20000002400 */
[C---:B------:R-:W-:Y:S07]  /*7540*/  HMMA.16816.F32.BF16 R156, R140.reuse, R10, R156 ;  /* 0x0000000a8c9c723c */ /* 0x040fee000004189c */
[----:B------:R-:W2:Y:S01]  /*7550*/  MUFU.TANH R9, R9 ;  /* 0x0000000900097308 */ /* 0x000ea20000002400 */
[C---:B-1----:R-:W-:Y:S03]  /*7560*/  HMMA.16816.F32.BF16 R152, R140.reuse, R16, R152 ;  /* 0x000000108c98723c */ /* 0x042fe60000041898 */
[----:B------:R-:W-:Y:S01]  /*7570*/  FMUL.FTZ R5, R176, UR4 ;  /* 0x00000004b0057c20 */ /* 0x000fe20008410000 */
[----:B------:R-:W-:Y:S01]  /*7580*/  FMUL.FTZ R11, R177, UR4 ;  /* 0x00000004b10b7c20 */ /* 0x000fe20008410000 */
[----:B------:R-:W-:Y:S01]  /*7590*/  FMUL.FTZ R13, R178, UR4 ;  /* 0x00000004b20d7c20 */ /* 0x000fe20008410000 */
[----:B------:R-:W-:Y:S01]  /*75a0*/  FMUL.FTZ R10, R179, UR4 ;  /* 0x00000004b30a7c20 */ /* 0x000fe20008410000 */
[----:B------:R-:W1:Y:S01]  /*75b0*/  MUFU.TANH R4, R4 ;  /* 0x0000000400047308 */ /* 0x000e620000002400 */
        /* <DEDUP_REMOVED lines=79> */
.L_x_683:
[----:B------:R3:W-:Y:S02]  /*7ab0*/  STS.128 [R211+0x11000], RZ ;  /* 0x011000ffd3007388 */ /* 0x0007e40000000c00 */
.L_x_684:
[----:B------:R-:W-:Y:S05]  /*7ac0*/  BSYNC.RECONVERGENT B0 ;  /* 0x0000000000007941 */ /* 0x000fea0003800200 */
.L_x_682:
[----:B------:R-:W0:Y:S02]  /*7ad0*/  LDGDEPBAR ;  /* 0x00000000000079af */ /* 0x000e240000000000 */
.L_x_681:
[----:B------:R-:W-:Y:S01]  /*7ae0*/  IMAD.U32 R16, RZ, RZ, UR21 ;  /* 0x00000015ff107e24 */ /* 0x000fe2000f8e00ff */
[----:B------:R-:W5:Y:S01]  /*7af0*/  S2UR UR5, SR_CgaCtaId ;  /* 0x00000000000579c3 */ /* 0x000f620000008800 */
[----:B--2-4-:R-:W-:Y:S01]  /*7b00*/  IMAD.U32 R143, RZ, RZ, UR20 ;  /* 0x00000014ff8f7e24 */ /* 0x014fe2000f8e00ff */
[----:B------:R-:W2:Y:S01]  /*7b10*/  LDCU UR4, c[0x0][0x45c] ;  /* 0x00008b80ff0477ac */ /* 0x000ea20008000800 */
[----:B------:R-:W-:Y:S01]  /*7b20*/  IMAD R147, R16, 0x40, R169 ;  /* 0x0000004010937824 */ /* 0x000fe200078e02a9 */
[----:B------:R-:W-:Y:S01]  /*7b30*/  LOP3.LUT R184, R164, 0x200, R135, 0xf8, !PT ;  /* 0x00000200a4b87812 */ /* 0x000fe200078ef887 */
[----:B------:R-:W-:Y:S01]  /*7b40*/  IMAD.U32 R26, RZ, RZ, UR20 ;  /* 0x00000014ff1a7e24 */ /* 0x000fe2000f8e00ff */
[----:B------:R-:W-:Y:S01]  /*7b50*/  IADD3 R143, PT, PT, R206, -UR24, -R143 ;  /* 0x80000018ce8f7c10 */ /* 0x000fe2000fffe88f */
[----:B------:R-:W-:Y:S01]  /*7b60*/  VIADD R145, R147, UR20 ;  /* 0x0000001493917c36 */ /* 0x000fe20008000000 */
[----:B------:R-:W-:Y:S01]  /*7b70*/  UMOV UR7, 0x400 ;  /* 0x0000040000077882 */ /* 0x000fe20000000000 */
[----:B------:R-:W-:Y:S01]  /*7b80*/  IMAD.MOV.U32 R191, RZ, RZ, 0x20 ;  /* 0x00000020ffbf7424 */ /* 0x000fe200078e00ff */
[----:B------:R-:W-:-:S02]  /*7b90*/  IADD3 R35, PT, PT, R165, -UR24, -R26 ;  /* 0x80000018a5237c10 */ /* 0x000fc4000fffe81a */
[C-C-:B------:R-:W-:Y:S02]  /*7ba0*/  IADD3 R16, PT, PT, R206.reuse, 0x80, -R145.reuse ;  /* 0x00000080ce107810 */ /* 0x140fe40007ffe891 */
[--C-:B------:R-:W-:Y:S02]  /*7bb0*/  IADD3 R18, PT, PT, R165, 0x80, -R145.reuse ;  /* 0x00000080a5127810 */ /* 0x100fe40007ffe891 */
[----:B------:R-:W-:Y:S02]  /*7bc0*/  IABS R16, R16 ;  /* 0x0000001000107213 */ /* 0x000fe40000000000 */
[----:B------:R-:W-:Y:S02]  /*7bd0*/  IABS R18, R18 ;  /* 0x0000001200127213 */ /* 0x000fe40000000000 */
[----:B------:R-:W-:Y:S01]  /*7be0*/  I2FP.F32.S32 R142, R16 ;  /* 0x00000010008e7245 */ /* 0x000fe20000201400 */
[----:B------:R-:W-:Y:S01]  /*7bf0*/  VIADD R16, R147, 0xffffff80 ;  /* 0xffffff8093107836 */ /* 0x000fe20000000000 */
[----:B------:R-:W-:-:S02]  /*7c00*/  IADD3 R151, PT, PT, R206, 0x7f, -R145 ;  /* 0x0000007fce977810 */ /* 0x000fc40007ffe891 */
[----:B------:R-:W-:Y:S01]  /*7c10*/  I2FP.F32.S32 R18, R18 ;  /* 0x0000001200127245 */ /* 0x000fe20000201400 */
[----:B------:R-:W-:Y:S01]  /*7c20*/  FFMA.FTZ R142, R142, -UR6, R171 ;  /* 0x800000068e8e7c23 */ /* 0x000fe200080100ab */
[----:B------:R-:W-:Y:S01]  /*7c30*/  ISETP.GT.AND P4, PT, R143, R16, PT ;  /* 0x000000108f00720c */ /* 0x000fe20003f84270 */
[----:B-----5:R-:W-:Y:S01]  /*7c40*/  ULEA UR5, UR5, UR7, 0x18 ;  /* 0x0000000705057291 */ /* 0x020fe2000f8ec0ff */
[----:B------:R-:W-:Y:S01]  /*7c50*/  ISETP.GE.AND P5, PT, R16, R205, PT ;  /* 0x000000cd1000720c */ /* 0x000fe20003fa6270 */
[----:B------:R-:W-:Y:S01]  /*7c60*/  FFMA.FTZ R18, R18, -UR6, R181 ;  /* 0x8000000612127c23 */ /* 0x000fe200080100b5 */
[----:B------:R-:W-:Y:S02]  /*7c70*/  FSEL R142, R142, -INF , !P4 ;  /* 0xff8000008e8e7808 */ /* 0x000fe40006000000 */
[----:B------:R-:W-:Y:S02]  /*7c80*/  IABS R151, R151 ;  /* 0x0000009700977213 */ /* 0x000fe40000000000 */
[----:B------:R-:W-:-:S02]  /*7c90*/  FSEL R142, R142, -INF , !P5 ;  /* 0xff8000008e8e7808 */ /* 0x000fc40006800000 */
[----:B------:R-:W-:Y:S02]  /*7ca0*/  ISETP.GT.AND P4, PT, R35, R16, PT ;  /* 0x000000102300720c */ /* 0x000fe40003f84270 */
[----:B------:R-:W-:Y:S02]  /*7cb0*/  I2FP.F32.S32 R151, R151 ;  /* 0x0000009700977245 */ /* 0x000fe40000201400 */
[----:B------:R-:W-:Y:S01]  /*7cc0*/  ISETP.GE.AND P5, PT, R16, R204, PT ;  /* 0x000000cc1000720c */ /* 0x000fe20003fa6270 */
[----:B------:R-:W-:Y:S01]  /*7cd0*/  VIADD R16, R147, 0xffffff81 ;  /* 0xffffff8193107836 */ /* 0x000fe20000000000 */
[----:B------:R-:W-:Y:S01]  /*7ce0*/  IADD3 R149, PT, PT, R165, 0x7f, -R145 ;  /* 0x0000007fa5957810 */ /* 0x000fe20007ffe891 */
[----:B------:R-:W-:Y:S01]  /*7cf0*/  FFMA.FTZ R140, R151, -UR6, R180 ;  /* 0x80000006978c7c23 */ /* 0x000fe200080100b4 */
[----:B------:R-:W-:Y:S02]  /*7d00*/  FSEL R18, R18, -INF , !P4 ;  /* 0xff80000012127808 */ /* 0x000fe40006000000 */
[----:B------:R-:W-:-:S02]  /*7d10*/  IABS R149, R149 ;  /* 0x0000009500957213 */ /* 0x000fc40000000000 */
[----:B------:R-:W-:Y:S02]  /*7d20*/  ISETP.GT.AND P4, PT, R143, R16, PT ;  /* 0x000000108f00720c */ /* 0x000fe40003f84270 */
[----:B------:R-:W-:Y:S02]  /*7d30*/  IADD3 R151, PT, PT, R206, 0x78, -R145 ;  /* 0x00000078ce977810 */ /* 0x000fe40007ffe891 */
[----:B------:R-:W-:Y:S02]  /*7d40*/  FSEL R18, R18, -INF , !P5 ;  /* 0xff80000012127808 */ /* 0x000fe40006800000 */
[----:B------:R-:W-:Y:S02]  /*7d50*/  ISETP.GE.AND P5, PT, R16, R205, PT ;  /* 0x000000cd1000720c */ /* 0x000fe40003fa6270 */
[----:B------:R-:W-:Y:S02]  /*7d60*/  FSEL R140, R140, -INF , !P4 ;  /* 0xff8000008c8c7808 */ /* 0x000fe40006000000 */
[----:B------:R-:W-:-:S02]  /*7d70*/  I2FP.F32.S32 R149, R149 ;  /* 0x0000009500957245 */ /* 0x000fc40000201400 */
[----:B------:R-:W-:Y:S02]  /*7d80*/  IABS R151, R151 ;  /* 0x0000009700977213 */ /* 0x000fe40000000000 */
[----:B------:R-:W-:Y:S01]  /*7d90*/  FSEL R140, R140, -INF , !P5 ;  /* 0xff8000008c8c7808 */ /* 0x000fe20006800000 */
[----:B------:R-:W-:Y:S01]  /*7da0*/  FFMA.FTZ R26, R149, -UR6, R182 ;  /* 0x80000006951a7c23 */ /* 0x000fe200080100b6 */
[----:B------:R-:W-:Y:S02]  /*7db0*/  ISETP.GT.AND P4, PT, R35, R16, PT ;  /* 0x000000102300720c */ /* 0x000fe40003f84270 */
[----:B------:R-:W-:Y:S02]  /*7dc0*/  I2FP.F32.S32 R151, R151 ;  /* 0x0000009700977245 */ /* 0x000fe40000201400 */
[----:B------:R-:W-:Y:S01]  /*7dd0*/  ISETP.GE.AND P5, PT, R16, R204, PT ;  /* 0x000000cc1000720c */ /* 0x000fe20003fa6270 */
[----:B------:R-:W-:Y:S01]  /*7de0*/  VIADD R16, R147, 0xffffff88 ;  /* 0xffffff8893107836 */ /* 0x000fe20000000000 */
[--C-:B------:R-:W-:Y:S01]  /*7df0*/  IADD3 R149, PT, PT, R165, 0x78, -R145.reuse ;  /* 0x00000078a5957810 */ /* 0x100fe20007ffe891 */
[----:B------:R-:W-:Y:S01]  /*7e00*/  FFMA.FTZ R20, R151, -UR6, R20 ;  /* 0x8000000697147c23 */ /* 0x000fe20008010014 */
[----:B------:R-:W-:-:S02]  /*7e10*/  IADD3 R30, PT, PT, R206, 0x77, -R145 ;  /* 0x00000077ce1e7810 */ /* 0x000fc40007ffe891 */
[----:B------:R-:W-:Y:S02]  /*7e20*/  FSEL R26, R26, -INF , !P4 ;  /* 0xff8000001a1a7808 */ /* 0x000fe40006000000 */
[----:B------:R-:W-:Y:S02]  /*7e30*/  IABS R149, R149 ;  /* 0x0000009500957213 */ /* 0x000fe40000000000 */
[----:B------:R-:W-:Y:S02]  /*7e40*/  ISETP.GT.AND P4, PT, R143, R16, PT ;  /* 0x000000108f00720c */ /* 0x000fe40003f84270 */
[----:B------:R-:W-:Y:S02]  /*7e50*/  IABS R30, R30 ;  /* 0x0000001e001e7213 */ /* 0x000fe40000000000 */
[----:B------:R-:W-:Y:S02]  /*7e60*/  FSEL R26, R26, -INF , !P5 ;  /* 0xff8000001a1a7808 */ /* 0x000fe40006800000 */
[----:B------:R-:W-:-:S02]  /*7e70*/  ISETP.GE.AND P5, PT, R16, R205, PT ;  /* 0x000000cd1000720c */ /* 0x000fc40003fa6270 */
[----:B------:R-:W-:Y:S02]  /*7e80*/  FSEL R148, R20, -INF , !P4 ;  /* 0xff80000014947808 */ /* 0x000fe40006000000 */
[----:B------:R-:W-:Y:S02]  /*7e90*/  I2FP.F32.S32 R149, R149 ;  /* 0x0000009500957245 */ /* 0x000fe40000201400 */
[----:B------:R-:W-:Y:S02]  /*7ea0*/  I2FP.F32.S32 R30, R30 ;  /* 0x0000001e001e7245 */ /* 0x000fe40000201400 */
[----:B------:R-:W-:Y:S01]  /*7eb0*/  FSEL R148, R148, -INF , !P5 ;  /* 0xff80000094947808 */ /* 0x000fe20006800000 */
[----:B------:R-:W-:Y:S01]  /*7ec0*/  FFMA.FTZ R20, R149, -UR6, R22 ;  /* 0x8000000695147c23 */ /* 0x000fe20008010016 */
[----:B------:R-:W-:Y:S01]  /*7ed0*/  ISETP.GT.AND P4, PT, R35, R16, PT ;  /* 0x000000102300720c */ /* 0x000fe20003f84270 */
[----:B------:R-:W-:Y:S01]  /*7ee0*/  FFMA.FTZ R21, R30, -UR6, R21 ;  /* 0x800000061e157c23 */ /* 0x000fe20008010015 */
[----:B------:R-:W-:Y:S01]  /*7ef0*/  ISETP.GE.AND P5, PT, R16, R204, PT ;  /* 0x000000cc1000720c */ /* 0x000fe20003fa6270 */
[----:B------:R-:W-:Y:S01]  /*7f00*/  VIADD R30, R147, 0xffffff89 ;  /* 0xffffff89931e7836 */ /* 0x000fe20000000000 */
[----:B------:R-:W-:-:S02]  /*7f10*/  IADD3 R16, PT, PT, R165, 0x77, -R145 ;  /* 0x00000077a5107810 */ /* 0x000fc40007ffe891 */
[----:B------:R-:W-:Y:S02]  /*7f20*/  IADD3 R149, PT, PT, R206, 0x70, -R145 ;  /* 0x00000070ce957810 */ /* 0x000fe40007ffe891 */
[----:B------:R-:W-:Y:S02]  /*7f30*/  IABS R16, R16 ;  /* 0x0000001000107213 */ /* 0x000fe40000000000 */
[----:B------:R-:W-:Y:S02]  /*7f40*/  IABS R149, R149 ;  /* 0x0000009500957213 */ /* 0x000fe40000000000 */
[----:B------:R-:W-:Y:S02]  /*7f50*/  FSEL R20, R20, -INF , !P4 ;  /* 0xff80000014147808 */ /* 0x000fe40006000000 */
[----:B------:R-:W-:Y:S02]  /*7f60*/  ISETP.GT.AND P4, PT, R143, R30, PT ;  /* 0x0000001e8f00720c */ /* 0x000fe40003f84270 */
[----:B------:R-:W-:-:S02]  /*7f70*/  I2FP.F32.S32 R16, R16 ;  /* 0x0000001000107245 */ /* 0x000fc40000201400 */
[----:B------:R-:W-:Y:S02]  /*7f80*/  I2FP.F32.S32 R149, R149 ;  /* 0x0000009500957245 */ /* 0x000fe40000201400 */
[----:B------:R-:W-:Y:S01]  /*7f90*/  FSEL R22, R21, -INF , !P4 ;  /* 0xff80000015167808 */ /* 0x000fe20006000000 */
[----:B------:R-:W-:Y:S01]  /*7fa0*/  FFMA.FTZ R16, R16, -UR6, R23 ;  /* 0x8000000610107c23 */ /* 0x000fe20008010017 */
[----:B------:R-:W-:Y:S01]  /*7fb0*/  IADD3 R21, PT, PT, R165, 0x70, -R145 ;  /* 0x00000070a5157810 */ /* 0x000fe20007ffe891 */
[----:B------:R-:W-:Y:S01]  /*7fc0*/  FFMA.FTZ R138, R149, -UR6, R24 ;  /* 0x80000006958a7c23 */ /* 0x000fe20008010018 */
[----:B------:R-:W-:Y:S01]  /*7fd0*/  FSEL R20, R20, -INF , !P5 ;  /* 0xff80000014147808 */ /* 0x000fe20006800000 */
[----:B------:R-:W-:Y:S01]  /*7fe0*/  VIADD R24, R147, 0xffffff90 ;  /* 0xffffff9093187836 */ /* 0x000fe20000000000 */
[----:B------:R-:W-:Y:S02]  /*7ff0*/  ISETP.GE.AND P5, PT, R30, R205, PT ;  /* 0x000000cd1e00720c */ /* 0x000fe40003fa6270 */
[----:B------:R-:W-:-:S02]  /*8000*/  ISETP.GT.AND P4, PT, R35, R30, PT ;  /* 0x0000001e2300720c */ /* 0x000fc40003f84270 */
[----:B------:R-:W-:Y:S02]  /*8010*/  IABS R21, R21 ;  /* 0x0000001500157213 */ /* 0x000fe40000000000 */
[----:B------:R-:W-:Y:S02]  /*8020*/  FSEL R22, R22, -INF , !P5 ;  /* 0xff80000016167808 */ /* 0x000fe40006800000 */
[----:B------:R-:W-:Y:S02]  /*8030*/  ISETP.GE.AND P5, PT, R30, R204, PT ;  /* 0x000000cc1e00720c */ /* 0x000fe40003fa6270 */
[----:B------:R-:W-:Y:S02]  /*8040*/  FSEL R16, R16, -INF , !P4 ;  /* 0xff80000010107808 */ /* 0x000fe40006000000 */
[----:B------:R-:W-:Y:S02]  /*8050*/  IADD3 R30, PT, PT, R206, 0x6f, -R145 ;  /* 0x0000006fce1e7810 */ /* 0x000fe40007ffe891 */
[----:B------:R-:W-:-:S02]  /*8060*/  ISETP.GT.AND P4, PT, R143, R24, PT ;  /* 0x000000188f00720c */ /* 0x000fc40003f84270 */
[----:B------:R-:W-:Y:S02]  /*8070*/  I2FP.F32.S32 R21, R21 ;  /* 0x0000001500157245 */ /* 0x000fe40000201400 */
[----:B------:R-:W-:Y:S02]  /*8080*/  FSEL R16, R16, -INF , !P5 ;  /* 0xff80000010107808 */ /* 0x000fe40006800000 */
[----:B------:R-:W-:Y:S01]  /*8090*/  IABS R30, R30 ;  /* 0x0000001e001e7213 */ /* 0x000fe20000000000 */
[----:B------:R-:W-:Y:S01]  /*80a0*/  FFMA.FTZ R28, R21, -UR6, R28 ;  /* 0x80000006151c7c23 */ /* 0x000fe2000801001c */
[----:B------:R-:W-:Y:S02]  /*80b0*/  ISETP.GE.AND P5, PT, R24, R205, PT ;  /* 0x000000cd1800720c */ /* 0x000fe40003fa6270 */
[----:B------:R-:W-:Y:S02]  /*80c0*/  FSEL R138, R138, -INF , !P4 ;  /* 0xff8000008a8a7808 */ /* 0x000fe40006000000 */
[----:B------:R-:W-:-:S02]  /*80d0*/  IADD3 R21, PT, PT, R206, 0x68, -R145 ;  /* 0x00000068ce157810 */ /* 0x000fc40007ffe891 */
[----:B------:R-:W-:Y:S02]  /*80e0*/  I2FP.F32.S32 R30, R30 ;  /* 0x0000001e001e7245 */ /* 0x000fe40000201400 */
[----:B------:R-:W-:Y:S02]  /*80f0*/  FSEL R138, R138, -INF , !P5 ;  /* 0xff8000008a8a7808 */ /* 0x000fe40006800000 */
[----:B------:R-:W-:Y:S01]  /*8100*/  ISETP.GT.AND P4, PT, R35, R24, PT ;  /* 0x000000182300720c */ /* 0x000fe20003f84270 */
[----:B------:R-:W-:Y:S01]  /*8110*/  FFMA.FTZ R25, R30, -UR6, R25 ;  /* 0x800000061e197c23 */ /* 0x000fe20008010019 */
[----:B------:R-:W-:Y:S01]  /*8120*/  ISETP.GE.AND P5, PT, R24, R204, PT ;  /* 0x000000cc1800720c */ /* 0x000fe20003fa6270 */
[----:B------:R-:W-:Y:S01]  /*8130*/  VIADD R30, R147, 0xffffff91 ;  /* 0xffffff91931e7836 */ /* 0x000fe20000000000 */
[----:B------:R-:W-:Y:S02]  /*8140*/  IADD3 R24, PT, PT, R165, 0x6f, -R145 ;  /* 0x0000006fa5187810 */ /* 0x000fe40007ffe891 */
[----:B------:R-:W-:-:S02]  /*8150*/  IABS R21, R21 ;  /* 0x0000001500157213 */ /* 0x000fc40000000000 */
[----:B------:R-:W-:Y:S02]  /*8160*/  IABS R24, R24 ;  /* 0x0000001800187213 */ /* 0x000fe40000000000 */
[----:B------:R-:W-:Y:S02]  /*8170*/  I2FP.F32.S32 R21, R21 ;  /* 0x0000001500157245 */ /* 0x000fe40000201400 */
[----:B------:R-:W-:Y:S02]  /*8180*/  FSEL R28, R28, -INF , !P4 ;  /* 0xff8000001c1c7808 */ /* 0x000fe40006000000 */
[----:B------:R-:W-:Y:S01]  /*8190*/  I2FP.F32.S32 R24, R24 ;  /* 0x0000001800187245 */ /* 0x000fe20000201400 */
[----:B------:R-:W-:Y:S01]  /*81a0*/  FFMA.FTZ R32, R21, -UR6, R12 ;  /* 0x8000000615207c23 */ /* 0x000fe2000801000c */
[----:B------:R-:W-:Y:S01]  /*81b0*/  ISETP.GT.AND P4, PT, R143, R30, PT ;  /* 0x0000001e8f00720c */ /* 0x000fe20003f84270 */
[----:B------:R-:W-:Y:S01]  /*81c0*/  VIADD R12, R147, 0xffffff98 ;  /* 0xffffff98930c7836 */ /* 0x000fe20000000000 */
[----:B------:R-:W-:Y:S01]  /*81d0*/  IADD3 R178, PT, PT, R165, 0x68, -R145 ;  /* 0x00000068a5b27810 */ /* 0x000fe20007ffe891 */
[----:B------:R-:W-:Y:S01]  /*81e0*/  FFMA.FTZ R29, R24, -UR6, R29 ;  /* 0x80000006181d7c23 */ /* 0x000fe2000801001d */
[----:B------:R-:W-:-:S02]  /*81f0*/  IADD3 R21, PT, PT, R206, 0x67, -R145 ;  /* 0x00000067ce157810 */ /* 0x000fc40007ffe891 */
[----:B------:R-:W-:Y:S02]  /*8200*/  FSEL R28, R28, -INF , !P5 ;  /* 0xff8000001c1c7808 */ /* 0x000fe40006800000 */
[----:B------:R-:W-:Y:S02]  /*8210*/  ISETP.GE.AND P5, PT, R30, R205, PT ;  /* 0x000000cd1e00720c */ /* 0x000fe40003fa6270 */
[----:B------:R-:W-:Y:S02]  /*8220*/  FSEL R34, R25, -INF , !P4 ;  /* 0xff80000019227808 */ /* 0x000fe40006000000 */
[----:B------:R-:W-:Y:S02]  /*8230*/  ISETP.GT.AND P4, PT, R35, R30, PT ;  /* 0x0000001e2300720c */ /* 0x000fe40003f84270 */
[----:B------:R-:W-:Y:S02]  /*8240*/  IABS R178, R178 ;  /* 0x000000b200b27213 */ /* 0x000fe40000000000 */
[----:B------:R-:W-:-:S02]  /*8250*/  IABS R21, R21 ;  /* 0x0000001500157213 */ /* 0x000fc40000000000 */
[----:B------:R-:W-:Y:S02]  /*8260*/  FSEL R34, R34, -INF , !P5 ;  /* 0xff80000022227808 */ /* 0x000fe40006800000 */
[----:B------:R-:W-:Y:S02]  /*8270*/  ISETP.GE.AND P5, PT, R30, R204, PT ;  /* 0x000000cc1e00720c */ /* 0x000fe40003fa6270 */
[----:B------:R-:W-:Y:S02]  /*8280*/  FSEL R136, R29, -INF , !P4 ;  /* 0xff8000001d887808 */ /* 0x000fe40006000000 */
[----:B------:R-:W-:Y:S02]  /*8290*/  I2FP.F32.S32 R178, R178 ;  /* 0x000000b200b27245 */ /* 0x000fe40000201400 */
[----:B------:R-:W-:Y:S02]  /*82a0*/  I2FP.F32.S32 R21, R21 ;  /* 0x0000001500157245 */ /* 0x000fe40000201400 */
[----:B------:R-:W-:Y:S01]  /*82b0*/  ISETP.GT.AND P4, PT, R143, R12, PT ;  /* 0x0000000c8f00720c */ /* 0x000fe20003f84270 */
[----:B------:R-:W-:Y:S01]  /*82c0*/  FFMA.FTZ R178, R178, -UR6, R9 ;  /* 0x80000006b2b27c23 */ /* 0x000fe20008010009 */
[----:B------:R-:W-:Y:S01]  /*82d0*/  FSEL R136, R136, -INF , !P5 ;  /* 0xff80000088887808 */ /* 0x000fe20006800000 */
[----:B------:R-:W-:Y:S01]  /*82e0*/  FFMA.FTZ R30, R21, -UR6, R8 ;  /* 0x80000006151e7c23 */ /* 0x000fe20008010008 */
[----:B------:R-:W-:Y:S01]  /*82f0*/  ISETP.GE.AND P5, PT, R12, R205, PT ;  /* 0x000000cd0c00720c */ /* 0x000fe20003fa6270 */
[----:B------:R-:W-:Y:S01]  /*8300*/  VIADD R8, R147, 0xffffff99 ;  /* 0xffffff9993087836 */ /* 0x000fe20000000000 */
[----:B------:R-:W-:-:S02]  /*8310*/  FSEL R32, R32, -INF , !P4 ;  /* 0xff80000020207808 */ /* 0x000fc40006000000 */
[----:B------:R-:W-:Y:S02]  /*8320*/  ISETP.GT.AND P4, PT, R35, R12, PT ;  /* 0x0000000c2300720c */ /* 0x000fe40003f84270 */
[----:B------:R-:W-:Y:S02]  /*8330*/  IADD3 R9, PT, PT, R165, 0x67, -R145 ;  /* 0x00000067a5097810 */ /* 0x000fe40007ffe891 */
[----:B------:R-:W-:Y:S02]  /*8340*/  FSEL R32, R32, -INF , !P5 ;  /* 0xff80000020207808 */ /* 0x000fe40006800000 */
[----:B------:R-:W-:Y:S02]  /*8350*/  ISETP.GE.AND P5, PT, R12, R204, PT ;  /* 0x000000cc0c00720c */ /* 0x000fe40003fa6270 */
[----:B------:R-:W-:Y:S02]  /*8360*/  IABS R9, R9 ;  /* 0x0000000900097213 */ /* 0x000fe40000000000 */
[----:B------:R-:W-:-:S02]  /*8370*/  FSEL R178, R178, -INF , !P4 ;  /* 0xff800000b2b27808 */ /* 0x000fc40006000000 */
[----:B------:R-:W-:Y:S02]  /*8380*/  IADD3 R12, PT, PT, R206, 0x60, -R145 ;  /* 0x00000060ce0c7810 */ /* 0x000fe40007ffe891 */
[----:B------:R-:W-:Y:S02]  /*8390*/  ISETP.GT.AND P4, PT, R143, R8, PT ;  /* 0x000000088f00720c */ /* 0x000fe40003f84270 */
[----:B------:R-:W-:Y:S02]  /*83a0*/  FSEL R178, R178, -INF , !P5 ;  /* 0xff800000b2b27808 */ /* 0x000fe40006800000 */
[----:B------:R-:W-:Y:S02]  /*83b0*/  I2FP.F32.S32 R9, R9 ;  /* 0x0000000900097245 */ /* 0x000fe40000201400 */
[----:B------:R-:W-:Y:S02]  /*83c0*/  IABS R12, R12 ;  /* 0x0000000c000c7213 */ /* 0x000fe40000000000 */
[----:B------:R-:W-:Y:S01]  /*83d0*/  ISETP.GE.AND P5, PT, R8, R205, PT ;  /* 0x000000cd0800720c */ /* 0x000fe20003fa6270 */
[----:B-1----:R-:W-:Y:S01]  /*83e0*/  FFMA.FTZ R4, R9, -UR6, R4 ;  /* 0x8000000609047c23 */ /* 0x002fe20008010004 */
[----:B------:R-:W-:-:S02]  /*83f0*/  FSEL R30, R30, -INF , !P4 ;  /* 0xff8000001e1e7808 */ /* 0x000fc40006000000 */
[----:B------:R-:W-:Y:S02]  /*8400*/  I2FP.F32.S32 R12, R12 ;  /* 0x0000000c000c7245 */ /* 0x000fe40000201400 */
[----:B------:R-:W-:Y:S02]  /*8410*/  FSEL R30, R30, -INF , !P5 ;  /* 0xff8000001e1e7808 */ /* 0x000fe40006800000 */
[----:B------:R-:W-:Y:S01]  /*8420*/  ISETP.GT.AND P4, PT, R35, R8, PT ;  /* 0x000000082300720c */ /* 0x000fe20003f84270 */
[----:B------:R-:W-:Y:S01]  /*8430*/  FFMA.FTZ R5, R12, -UR6, R5 ;  /* 0x800000060c057c23 */ /* 0x000fe20008010005 */
[----:B------:R-:W-:Y:S01]  /*8440*/  ISETP.GE.AND P5, PT, R8, R204, PT ;  /* 0x000000cc0800720c */ /* 0x000fe20003fa6270 */
[----:B------:R-:W-:Y:S01]  /*8450*/  VIADD R12, R147, 0xffffffa0 ;  /* 0xffffffa0930c7836 */ /* 0x000fe20000000000 */
[--C-:B------:R-:W-:Y:S02]  /*8460*/  IADD3 R8, PT, PT, R165, 0x60, -R145.reuse ;  /* 0x00000060a5087810 */ /* 0x100fe40007ffe891 */
[----:B------:R-:W-:-:S02]  /*8470*/  IADD3 R9, PT, PT, R206, 0x5f, -R145 ;  /* 0x0000005fce097810 */ /* 0x000fc40007ffe891 */
[----:B------:R-:W-:Y:S02]  /*8480*/  FSEL R180, R4, -INF , !P4 ;  /* 0xff80000004b47808 */ /* 0x000fe40006000000 */
[----:B------:R-:W-:Y:S02]  /*8490*/  IABS R8, R8 ;  /* 0x0000000800087213 */ /* 0x000fe40000000000 */
[----:B------:R-:W-:Y:S02]  /*84a0*/  IABS R4, R9 ;  /* 0x0000000900047213 */ /* 0x000fe40000000000 */
        /* <DEDUP_REMOVED lines=10> */
[----:B------:R-:W-:Y:S02]  /*8550*/  FSEL R200, R200, -INF , !P5 ;  /* 0xff800000c8c87808 */ /* 0x000fe40006800000 */
[----:B------:R-:W-:Y:S02]  /*8560*/  ISETP.GE.AND P5, PT, R12, R204, PT ;  /* 0x000000cc0c00720c */ /* 0x000fe40003fa6270 */
[----:B------:R-:W-:Y:S02]  /*8570*/  FSEL R146, R13, -INF , !P4 ;  /* 0xff8000000d927808 */ /* 0x000fe40006000000 */
[----:B------:R-:W-:Y:S02]  /*8580*/  IADD3 R9, PT, PT, R165, 0x5f, -R145 ;  /* 0x0000005fa5097810 */ /* 0x000fe40007ffe891 */
[----:B------:R-:W-:-:S02]  /*8590*/  ISETP.GT.AND P4, PT, R143, R4, PT ;  /* 0x000000048f00720c */ /* 0x000fc40003f84270 */
[----:B------:R-:W-:Y:S02]  /*85a0*/  FSEL R146, R146, -INF , !P5 ;  /* 0xff80000092927808 */ /* 0x000fe40006800000 */
[----:B------:R-:W-:Y:S02]  /*85b0*/  IABS R9, R9 ;  /* 0x0000000900097213 */ /* 0x000fe40000000000 */
[----:B------:R-:W-:Y:S02]  /*85c0*/  ISETP.GE.AND P5, PT, R4, R205, PT ;  /* 0x000000cd0400720c */ /* 0x000fe40003fa6270 */
[----:B------:R-:W-:Y:S02]  /*85d0*/  FSEL R198, R11, -INF , !P4 ;  /* 0xff8000000bc67808 */ /* 0x000fe40006000000 */
[----:B------:R-:W-:Y:S02]  /*85e0*/  IADD3 R5, PT, PT, R206, 0x58, -R145 ;  /* 0x00000058ce057810 */ /* 0x000fe40007ffe891 */
[----:B------:R-:W-:-:S02]  /*85f0*/  I2FP.F32.S32 R9, R9 ;  /* 0x0000000900097245 */ /* 0x000fc40000201400 */
[----:B------:R-:W-:Y:S02]  /*8600*/  FSEL R198, R198, -INF , !P5 ;  /* 0xff800000c6c67808 */ /* 0x000fe40006800000 */
[----:B------:R-:W-:Y:S01]  /*8610*/  IABS R5, R5 ;  /* 0x0000000500057213 */ /* 0x000fe20000000000 */
[----:B------:R-:W-:Y:S01]  /*8620*/  FFMA.FTZ R144, R9, -UR6, R10 ;  /* 0x8000000609907c23 */ /* 0x000fe2000801000a */
[----:B------:R-:W-:Y:S01]  /*8630*/  ISETP.GT.AND P4, PT, R35, R4, PT ;  /* 0x000000042300720c */ /* 0x000fe20003f84270 */
[----:B------:R-:W-:Y:S01]  /*8640*/  VIADD R10, R147, 0xffffffa8 ;  /* 0xffffffa8930a7836 */ /* 0x000fe20000000000 */
[----:B------:R-:W-:Y:S02]  /*8650*/  ISETP.GE.AND P5, PT, R4, R204, PT ;  /* 0x000000cc0400720c */ /* 0x000fe40003fa6270 */
[--C-:B------:R-:W-:Y:S02]  /*8660*/  IADD3 R4, PT, PT, R165, 0x58, -R145.reuse ;  /* 0x00000058a5047810 */ /* 0x100fe40007ffe891 */
[----:B------:R-:W-:-:S02]  /*8670*/  IADD3 R8, PT, PT, R206, 0x57, -R145 ;  /* 0x00000057ce087810 */ /* 0x000fc40007ffe891 */
[----:B------:R-:W-:Y:S02]  /*8680*/  I2FP.F32.S32 R5, R5 ;  /* 0x0000000500057245 */ /* 0x000fe40000201400 */
[----:B------:R-:W-:Y:S02]  /*8690*/  IABS R4, R4 ;  /* 0x0000000400047213 */ /* 0x000fe40000000000 */
[----:B------:R-:W-:Y:S01]  /*86a0*/  IABS R8, R8 ;  /* 0x0000000800087213 */ /* 0x000fe20000000000 */
[----:B------:R-:W-:Y:S01]  /*86b0*/  FFMA.FTZ R14, R5, -UR6, R14 ;  /* 0x80000006050e7c23 */ /* 0x000fe2000801000e */
[----:B------:R-:W-:Y:S02]  /*86c0*/  FSEL R144, R144, -INF , !P4 ;  /* 0xff80000090907808 */ /* 0x000fe40006000000 */
[----:B------:R-:W-:Y:S02]  /*86d0*/  I2FP.F32.S32 R4, R4 ;  /* 0x0000000400047245 */ /* 0x000fe40000201400 */
[----:B------:R-:W-:-:S02]  /*86e0*/  I2FP.F32.S32 R8, R8 ;  /* 0x0000000800087245 */ /* 0x000fc40000201400 */
[-C--:B------:R-:W-:Y:S01]  /*86f0*/  ISETP.GT.AND P4, PT, R143, R10.reuse, PT ;  /* 0x0000000a8f00720c */ /* 0x080fe20003f84270 */
[----:B------:R-:W-:Y:S01]  /*8700*/  FFMA.FTZ R17, R4, -UR6, R17 ;  /* 0x8000000604117c23 */ /* 0x000fe20008010011 */
[----:B------:R-:W-:Y:S01]  /*8710*/  FSEL R144, R144, -INF , !P5 ;  /* 0xff80000090907808 */ /* 0x000fe20006800000 */
[----:B------:R-:W-:Y:S01]  /*8720*/  FFMA.FTZ R7, R8, -UR6, R7 ;  /* 0x8000000608077c23 */ /* 0x000fe20008010007 */
[----:B------:R-:W-:Y:S01]  /*8730*/  ISETP.GE.AND P5, PT, R10, R205, PT ;  /* 0x000000cd0a00720c */ /* 0x000fe20003fa6270 */
[----:B------:R-:W-:Y:S01]  /*8740*/  VIADD R8, R147, 0xffffffa9 ;  /* 0xffffffa993087836 */ /* 0x000fe20000000000 */
[----:B------:R-:W-:Y:S02]  /*8750*/  FSEL R196, R14, -INF , !P4 ;  /* 0xff8000000ec47808 */ /* 0x000fe40006000000 */
[----:B------:R-:W-:Y:S02]  /*8760*/  ISETP.GT.AND P4, PT, R35, R10, PT ;  /* 0x0000000a2300720c */ /* 0x000fe40003f84270 */
[----:B------:R-:W-:-:S02]  /*8770*/  IADD3 R5, PT, PT, R165, 0x57, -R145 ;  /* 0x00000057a5057810 */ /* 0x000fc40007ffe891 */
[----:B------:R-:W-:Y:S02]  /*8780*/  FSEL R196, R196, -INF , !P5 ;  /* 0xff800000c4c47808 */ /* 0x000fe40006800000 */
[----:B------:R-:W-:Y:S01]  /*8790*/  ISETP.GE.AND P5, PT, R10, R204, PT ;  /* 0x000000cc0a00720c */ /* 0x000fe20003fa6270 */
[----:B------:R-:W-:Y:S01]  /*87a0*/  VIADD R10, R147, 0xffffffb0 ;  /* 0xffffffb0930a7836 */ /* 0x000fe20000000000 */
[----:B------:R-:W-:Y:S02]  /*87b0*/  FSEL R192, R17, -INF , !P4 ;  /* 0xff80000011c07808 */ /* 0x000fe40006000000 */
[----:B------:R-:W-:Y:S02]  /*87c0*/  IABS R5, R5 ;  /* 0x0000000500057213 */ /* 0x000fe40000000000 */
[----:B------:R-:W-:Y:S02]  /*87d0*/  ISETP.GT.AND P4, PT, R143, R8, PT ;  /* 0x000000088f00720c */ /* 0x000fe40003f84270 */
[----:B------:R-:W-:-:S02]  /*87e0*/  FSEL R192, R192, -INF , !P5 ;  /* 0xff800000c0c07808 */ /* 0x000fc40006800000 */
[----:B------:R-:W-:Y:S02]  /*87f0*/  ISETP.GE.AND P5, PT, R8, R205, PT ;  /* 0x000000cd0800720c */ /* 0x000fe40003fa6270 */
[----:B------:R-:W-:Y:S02]  /*8800*/  FSEL R194, R7, -INF , !P4 ;  /* 0xff80000007c27808 */ /* 0x000fe40006000000 */
[----:B------:R-:W-:Y:S02]  /*8810*/  I2FP.F32.S32 R5, R5 ;  /* 0x0000000500057245 */ /* 0x000fe40000201400 */
[----:B------:R-:W-:Y:S02]  /*8820*/  IADD3 R4, PT, PT, R206, 0x50, -R145 ;  /* 0x00000050ce047810 */ /* 0x000fe40007ffe891 */
[----:B------:R-:W-:Y:S01]  /*8830*/  FSEL R194, R194, -INF , !P5 ;  /* 0xff800000c2c27808 */ /* 0x000fe20006800000 */
[----:B------:R-:W-:Y:S01]  /*8840*/  FFMA.FTZ R182, R5, -UR6, R6 ;  /* 0x8000000605b67c23 */ /* 0x000fe20008010006 */
[----:B------:R-:W-:-:S02]  /*8850*/  IABS R4, R4 ;  /* 0x0000000400047213 */ /* 0x000fc40000000000 */
[----:B------:R-:W-:Y:S02]  /*8860*/  ISETP.GT.AND P4, PT, R35, R8, PT ;  /* 0x000000082300720c */ /* 0x000fe40003f84270 */
[----:B------:R-:W-:Y:S02]  /*8870*/  ISETP.GE.AND P5, PT, R8, R204, PT ;  /* 0x000000cc0800720c */ /* 0x000fe40003fa6270 */
[--C-:B------:R-:W-:Y:S02]  /*8880*/  IADD3 R8, PT, PT, R206, 0x4f, -R145.reuse ;  /* 0x0000004fce087810 */ /* 0x100fe40007ffe891 */
[----:B------:R-:W-:Y:S02]  /*8890*/  IADD3 R6, PT, PT, R165, 0x50, -R145 ;  /* 0x00000050a5067810 */ /* 0x000fe40007ffe891 */
[----:B------:R-:W-:Y:S02]  /*88a0*/  I2FP.F32.S32 R4, R4 ;  /* 0x0000000400047245 */ /* 0x000fe40000201400 */
[----:B------:R-:W-:-:S02]  /*88b0*/  IABS R8, R8 ;  /* 0x0000000800087213 */ /* 0x000fc40000000000 */
[----:B------:R-:W-:Y:S01]  /*88c0*/  IABS R6, R6 ;  /* 0x0000000600067213 */ /* 0x000fe20000000000 */
[----:B------:R-:W-:Y:S01]  /*88d0*/  FFMA.FTZ R15, R4, -UR6, R15 ;  /* 0x80000006040f7c23 */ /* 0x000fe2000801000f */
[----:B------:R-:W-:Y:S02]  /*88e0*/  FSEL R182, R182, -INF , !P4 ;  /* 0xff800000b6b67808 */ /* 0x000fe40006000000 */
[----:B------:R-:W-:Y:S02]  /*88f0*/  I2FP.F32.S32 R8, R8 ;  /* 0x0000000800087245 */ /* 0x000fe40000201400 */
[----:B------:R-:W-:Y:S02]  /*8900*/  I2FP.F32.S32 R6, R6 ;  /* 0x0000000600067245 */ /* 0x000fe40000201400 */
[----:B------:R-:W-:Y:S01]  /*8910*/  IADD3 R4, PT, PT, R165, 0x4f, -R145 ;  /* 0x0000004fa5047810 */ /* 0x000fe20007ffe891 */
[----:B------:R-:W-:Y:S01]  /*8920*/  FFMA.FTZ R19, R8, -UR6, R19 ;  /* 0x8000000608137c23 */ /* 0x000fe20008010013 */
[----:B------:R-:W-:Y:S01]  /*8930*/  ISETP.GT.AND P4, PT, R143, R10, PT ;  /* 0x0000000a8f00720c */ /* 0x000fe20003f84270 */
[----:B------:R-:W-:Y:S01]  /*8940*/  FFMA.FTZ R33, R6, -UR6, R33 ;  /* 0x8000000606217c23 */ /* 0x000fe20008010021 */
[----:B------:R-:W-:Y:S01]  /*8950*/  FSEL R182, R182, -INF , !P5 ;  /* 0xff800000b6b67808 */ /* 0x000fe20006800000 */
[C---:B------:R-:W-:Y:S01]  /*8960*/  VIADD R8, R147.reuse, 0xffffffb1 ;  /* 0xffffffb193087836 */ /* 0x040fe20000000000 */
[----:B------:R-:W-:Y:S01]  /*8970*/  IABS R4, R4 ;  /* 0x0000000400047213 */ /* 0x000fe20000000000 */
[----:B------:R-:W-:Y:S01]  /*8980*/  VIADD R6, R147, 0xffffffb9 ;  /* 0xffffffb993067836 */ /* 0x000fe20000000000 */
[----:B------:R-:W-:-:S02]  /*8990*/  ISETP.GE.AND P5, PT, R10, R205, PT ;  /* 0x000000cd0a00720c */ /* 0x000fc40003fa6270 */
[----:B------:R-:W-:Y:S02]  /*89a0*/  FSEL R172, R15, -INF , !P4 ;  /* 0xff8000000fac7808 */ /* 0x000fe40006000000 */
[----:B------:R-:W-:Y:S02]  /*89b0*/  ISETP.GT.AND P4, PT, R35, R10, PT ;  /* 0x0000000a2300720c */ /* 0x000fe40003f84270 */
[----:B------:R-:W-:Y:S02]  /*89c0*/  IADD3 R12, PT, PT, R206, 0x48, -R145 ;  /* 0x00000048ce0c7810 */ /* 0x000fe40007ffe891 */
[----:B------:R-:W-:Y:S02]  /*89d0*/  I2FP.F32.S32 R4, R4 ;  /* 0x0000000400047245 */ /* 0x000fe40000201400 */
[----:B------:R-:W-:Y:S02]  /*89e0*/  FSEL R172, R172, -INF , !P5 ;  /* 0xff800000acac7808 */ /* 0x000fe40006800000 */
[----:B------:R-:W-:Y:S01]  /*89f0*/  ISETP.GE.AND P5, PT, R10, R204, PT ;  /* 0x000000cc0a00720c */ /* 0x000fe20003fa6270 */
[----:B------:R-:W-:Y:S01]  /*8a00*/  FFMA.FTZ R141, R4, -UR6, R141 ;  /* 0x80000006048d7c23 */ /* 0x000fe2000801008d */
[----:B------:R-:W-:Y:S01]  /*8a10*/  FSEL R33, R33, -INF , !P4 ;  /* 0xff80000021217808 */ /* 0x000fe20006000000 */
[----:B------:R-:W-:Y:S01]  /*8a20*/  VIADD R4, R147, 0xffffffb8 ;  /* 0xffffffb893047836 */ /* 0x000fe20000000000 */
[----:B------:R-:W-:-:S02]  /*8a30*/  IABS R12, R12 ;  /* 0x0000000c000c7213 */ /* 0x000fc40000000000 */
[----:B------:R-:W-:Y:S02]  /*8a40*/  ISETP.GT.AND P4, PT, R143, R8, PT ;  /* 0x000000088f00720c */ /* 0x000fe40003f84270 */
[----:B------:R-:W-:Y:S02]  /*8a50*/  IADD3 R10, PT, PT, R206, 0x47, -R145 ;  /* 0x00000047ce0a7810 */ /* 0x000fe40007ffe891 */
[----:B------:R-:W-:Y:S02]  /*8a60*/  FSEL R166, R33, -INF , !P5 ;  /* 0xff80000021a67808 */ /* 0x000fe40006800000 */
[----:B------:R-:W-:Y:S02]  /*8a70*/  I2FP.F32.S32 R12, R12 ;  /* 0x0000000c000c7245 */ /* 0x000fe40000201400 */
[----:B------:R-:W-:Y:S02]  /*8a80*/  ISETP.GE.AND P5, PT, R8, R205, PT ;  /* 0x000000cd0800720c */ /* 0x000fe40003fa6270 */
[----:B------:R-:W-:Y:S01]  /*8a90*/  FSEL R19, R19, -INF , !P4 ;  /* 0xff80000013137808 */ /* 0x000fe20006000000 */
[----:B------:R-:W-:Y:S01]  /*8aa0*/  FFMA.FTZ R12, R12, -UR6, R31 ;  /* 0x800000060c0c7c23 */ /* 0x000fe2000801001f */
[----:B------:R-:W-:-:S02]  /*8ab0*/  IABS R10, R10 ;  /* 0x0000000a000a7213 */ /* 0x000fc40000000000 */
[----:B------:R-:W-:Y:S02]  /*8ac0*/  IADD3 R5, PT, PT, R165, 0x48, -R145 ;  /* 0x00000048a5057810 */ /* 0x000fe40007ffe891 */
[----:B------:R-:W-:Y:S02]  /*8ad0*/  FSEL R174, R19, -INF , !P5 ;  /* 0xff80000013ae7808 */ /* 0x000fe40006800000 */
[----:B------:R-:W-:Y:S02]  /*8ae0*/  ISETP.GT.AND P5, PT, R143, R4, PT ;  /* 0x000000048f00720c */ /* 0x000fe40003fa4270 */
[----:B------:R-:W-:Y:S02]  /*8af0*/  I2FP.F32.S32 R10, R10 ;  /* 0x0000000a000a7245 */ /* 0x000fe40000201400 */
[----:B------:R-:W-:Y:S02]  /*8b00*/  ISETP.GT.AND P4, PT, R35, R8, PT ;  /* 0x000000082300720c */ /* 0x000fe40003f84270 */
[----:B------:R-:W-:Y:S01]  /*8b10*/  IABS R5, R5 ;  /* 0x0000000500057213 */ /* 0x000fe20000000000 */
[----:B------:R-:W-:Y:S01]  /*8b20*/  FFMA.FTZ R10, R10, -UR6, R139 ;  /* 0x800000060a0a7c23 */ /* 0x000fe2000801008b */
[----:B------:R-:W-:-:S02]  /*8b30*/  FSEL R170, R12, -INF , !P5 ;  /* 0xff8000000caa7808 */ /* 0x000fc40006800000 */
[----:B------:R-:W-:Y:S02]  /*8b40*/  FSEL R141, R141, -INF , !P4 ;  /* 0xff8000008d8d7808 */ /* 0x000fe40006000000 */
[----:B------:R-:W-:Y:S02]  /*8b50*/  I2FP.F32.S32 R12, R5 ;  /* 0x00000005000c7245 */ /* 0x000fe40000201400 */
[----:B------:R-:W-:Y:S02]  /*8b60*/  ISETP.GT.AND P4, PT, R143, R6, PT ;  /* 0x000000068f00720c */ /* 0x000fe40003f84270 */
[----:B------:R-:W-:Y:S01]  /*8b70*/  FMNMX3.FTZ R5, R3, R18, R26, !PT ;  /* 0x0000001203057276 */ /* 0x000fe2000781001a */
[----:B------:R-:W-:Y:S01]  /*8b80*/  FFMA.FTZ R12, R12, -UR6, R27 ;  /* 0x800000060c0c7c23 */ /* 0x000fe2000801001b */
[----:B------:R-:W-:Y:S02]  /*8b90*/  IADD3 R165, PT, PT, R165, 0x47, -R145 ;  /* 0x00000047a5a57810 */ /* 0x000fe40007ffe891 */
[----:B------:R-:W-:-:S02]  /*8ba0*/  FSEL R168, R10, -INF , !P4 ;  /* 0xff8000000aa87808 */ /* 0x000fc40006000000 */
[----:B------:R-:W-:Y:S02]  /*8bb0*/  FMNMX3.FTZ R5, R5, R20, R16, !PT ;  /* 0x0000001405057276 */ /* 0x000fe40007810010 */
[----:B------:R-:W-:Y:S02]  /*8bc0*/  IABS R165, R165 ;  /* 0x000000a500a57213 */ /* 0x000fe40000000000 */
[----:B------:R-:W-:Y:S02]  /*8bd0*/  ISETP.GE.AND P4, PT, R6, R205, PT ;  /* 0x000000cd0600720c */ /* 0x000fe40003f86270 */
[----:B------:R-:W-:Y:S02]  /*8be0*/  FMNMX3.FTZ R5, R5, R28, R136, !PT ;  /* 0x0000001c05057276 */ /* 0x000fe40007810088 */
[----:B------:R-:W-:Y:S02]  /*8bf0*/  I2FP.F32.S32 R10, R165 ;  /* 0x000000a5000a7245 */ /* 0x000fe40000201400 */
[----:B------:R-:W-:-:S02]  /*8c00*/  FSEL R168, R168, -INF , !P4 ;  /* 0xff800000a8a87808 */ /* 0x000fc40006000000 */
[----:B------:R-:W-:Y:S01]  /*8c10*/  ISETP.GE.AND P5, PT, R4, R205, PT ;  /* 0x000000cd0400720c */ /* 0x000fe20003fa6270 */
[----:B------:R-:W-:Y:S01]  /*8c20*/  FFMA.FTZ R10, R10, -UR6, R137 ;  /* 0x800000060a0a7c23 */ /* 0x000fe20008010089 */
[----:B------:R-:W-:Y:S02]  /*8c30*/  ISETP.GE.AND P4, PT, R8, R204, PT ;  /* 0x000000cc0800720c */ /* 0x000fe40003f86270 */
[----:B------:R-:W-:Y:S02]  /*8c40*/  FMNMX3.FTZ R5, R5, R178, R180, !PT ;  /* 0x000000b205057276 */ /* 0x000fe400078100b4 */
[----:B------:R-:W-:Y:S02]  /*8c50*/  FSEL R170, R170, -INF , !P5 ;  /* 0xff800000aaaa7808 */ /* 0x000fe40006800000 */
[----:B------:R-:W-:Y:S02]  /*8c60*/  FSEL R162, R141, -INF , !P4 ;  /* 0xff8000008da27808 */ /* 0x000fe40006000000 */
[----:B------:R-:W-:-:S02]  /*8c70*/  ISETP.GT.AND P5, PT, R35, R4, PT ;  /* 0x000000042300720c */ /* 0x000fc40003fa4270 */
[----:B------:R-:W-:Y:S02]  /*8c80*/  ISETP.GT.AND P4, PT, R35, R6, PT ;  /* 0x000000062300720c */ /* 0x000fe40003f84270 */
[----:B------:R-:W-:Y:S02]  /*8c90*/  FMNMX3.FTZ R5, R5, R146, R144, !PT ;  /* 0x0000009205057276 */ /* 0x000fe40007810090 */
[----:B------:R-:W-:Y:S02]  /*8ca0*/  FMNMX3.FTZ R7, R132, R142, R140, !PT ;  /* 0x0000008e84077276 */ /* 0x000fe4000781008c */
[----:B------:R-:W-:Y:S02]  /*8cb0*/  FSEL R12, R12, -INF , !P5 ;  /* 0xff8000000c0c7808 */ /* 0x000fe40006800000 */
[----:B------:R-:W-:Y:S02]  /*8cc0*/  FSEL R10, R10, -INF , !P4 ;  /* 0xff8000000a0a7808 */ /* 0x000fe40006000000 */
        /* <DEDUP_REMOVED lines=9> */
[----:B------:R-:W-:Y:S02]  /*8d60*/  FMNMX3.FTZ R7, R7, R32, R30, !PT ;  /* 0x0000002007077276 */ /* 0x000fe4000781001e */
[----:B------:R-:W-:Y:S01]  /*8d70*/  LEA R159, R184, UR5, 0x1 ;  /* 0x00000005b89f7c11 */ /* 0x000fe2000f8e08ff */
[----:B------:R-:W1:Y:S01]  /*8d80*/  SHFL.BFLY PT, R4, R5, 0x2, 0x1f ;  /* 0x0c401f0005047f89 */ /* 0x000e6200000e0000 */
[----:B------:R-:W-:-:S03]  /*8d90*/  FMNMX3.FTZ R7, R7, R200, R198, !PT ;  /* 0x000000c807077276 */ /* 0x000fc600078100c6 */
[----:B------:R-:W-:Y:S01]  /*8da0*/  VIADD R21, R159, 0x12000 ;  /* 0x000120009f157836 */ /* 0x000fe20000000000 */
[----:B------:R-:W-:Y:S01]  /*8db0*/  FMNMX3.FTZ R7, R7, R196, R194, !PT ;  /* 0x000000c407077276 */ /* 0x000fe200078100c2 */
[----:B------:R-:W-:Y:S02]  /*8dc0*/  VIADD R155, R159, 0x12040 ;  /* 0x000120409f9b7836 */ /* 0x000fe40000000000 */
[----:B------:R-:W-:Y:S01]  /*8dd0*/  @P2 VIADD R155, R21, 0xffffffc0 ;  /* 0xffffffc0159b2836 */ /* 0x000fe20000000000 */
[----:B------:R-:W-:-:S04]  /*8de0*/  FMNMX3.FTZ R7, R7, R172, R174, !PT ;  /* 0x000000ac07077276 */ /* 0x000fc800078100ae */
[----:B------:R-:W-:-:S05]  /*8df0*/  FMNMX3.FTZ R7, R7, R170, R168, !PT ;  /* 0x000000aa07077276 */ /* 0x000fca00078100a8 */
[----:B------:R-:W4:Y:S01]  /*8e00*/  SHFL.BFLY PT, R8, R7, 0x2, 0x1f ;  /* 0x0c401f0007087f89 */ /* 0x000f2200000e0000 */
[----:B-1----:R-:W-:-:S05]  /*8e10*/  FMNMX.FTZ R4, R5, R4, !PT ;  /* 0x0000000405047209 */ /* 0x002fca0007810000 */
[----:B------:R-:W1:Y:S01]  /*8e20*/  SHFL.BFLY PT, R189, R4, 0x1, 0x1f ;  /* 0x0c201f0004bd7f89 */ /* 0x000e6200000e0000 */
[----:B----4-:R-:W-:-:S03]  /*8e30*/  FMNMX.FTZ R7, R7, R8, !PT ;  /* 0x0000000807077209 */ /* 0x010fc60007810000 */
[----:B------:R-:W-:Y:S04]  /*8e40*/  LDSM.16.MT88.4 R8, [R159+0x12000] ;  /* 0x012000009f08783b */ /* 0x000fe80000004200 */
[----:B------:R-:W4:Y:S01]  /*8e50*/  SHFL.BFLY PT, R190, R7, 0x1, 0x1f ;  /* 0x0c201f0007be7f89 */ /* 0x000f2200000e0000 */
[----:B-1----:R-:W-:-:S04]  /*8e60*/  FMNMX.FTZ R189, R4, R189, !PT ;  /* 0x000000bd04bd7209 */ /* 0x002fc80007810000 */
[C---:B------:R-:W-:Y:S01]  /*8e70*/  FSETP.NEU.FTZ.AND P4, PT, R189.reuse, -INF , PT ;  /* 0xff800000bd00780b */ /* 0x040fe20003f9d000 */
[----:B--2---:R-:W-:-:S03]  /*8e80*/  FMUL.FTZ R157, R189, UR4 ;  /* 0x00000004bd9d7c20 */ /* 0x004fc60008410000 */
[----:B------:R-:W-:Y:S02]  /*8e90*/  FSEL R6, R189, RZ, P4 ;  /* 0x000000ffbd067208 */ /* 0x000fe40002000000 */
[----:B------:R-:W-:-:S03]  /*8ea0*/  FSEL R157, R157, RZ, P4 ;  /* 0x000000ff9d9d7208 */ /* 0x000fc60002000000 */
[----:B------:R-:W-:Y:S02]  /*8eb0*/  FADD.FTZ R3, R3, -R6 ;  /* 0x8000000603037221 */ /* 0x000fe40000010000 */
[--C-:B------:R-:W-:Y:S01]  /*8ec0*/  FFMA.FTZ R152, R20, UR4, -R157.reuse ;  /* 0x0000000414987c23 */ /* 0x100fe2000801089d */
[----:B------:R-:W-:Y:S01]  /*8ed0*/  SEL R20, R134, 0xffffffe0, !P6 ;  /* 0xffffffe086147807 */ /* 0x000fe20007000000 */
[--C-:B------:R-:W-:Y:S01]  /*8ee0*/  FFMA.FTZ R154, R18, UR4, -R157.reuse ;  /* 0x00000004129a7c23 */ /* 0x100fe2000801089d */
[----:B------:R-:W-:Y:S01]  /*8ef0*/  FFMA.FTZ R153, R16, UR4, -R157 ;  /* 0x0000000410997c23 */ /* 0x000fe2000801089d */
[----:B----4-:R-:W-:Y:S01]  /*8f00*/  FMNMX.FTZ R190, R7, R190, !PT ;  /* 0x000000be07be7209 */ /* 0x010fe20007810000 */
[----:B------:R-:W-:Y:S01]  /*8f10*/  FMUL.FTZ R3, R3, UR4 ;  /* 0x0000000403037c20 */ /* 0x000fe20008410000 */
[----:B------:R-:W-:Y:S01]  /*8f20*/  IMAD.IADD R145, R20, 0x1, R159 ;  /* 0x0000000114917824 */ /* 0x000fe200078e029f */
[----:B------:R-:W-:Y:S01]  /*8f30*/  MUFU.EX2 R152, R152 ;  /* 0x0000009800987308 */ /* 0x000fe20000000800 */
[C---:B------:R-:W-:Y:S01]  /*8f40*/  FSETP.NEU.FTZ.AND P5, PT, R190.reuse, -INF , PT ;  /* 0xff800000be00780b */ /* 0x040fe20003fbd000 */
[----:B------:R-:W-:Y:S01]  /*8f50*/  FMUL.FTZ R161, R190, UR4 ;  /* 0x00000004bea17c20 */ /* 0x000fe20008410000 */
[--C-:B------:R-:W-:Y:S01]  /*8f60*/  FFMA.FTZ R171, R28, UR4, -R157.reuse ;  /* 0x000000041cab7c23 */ /* 0x100fe2000801089d */
[----:B------:R-:W1:Y:S01]  /*8f70*/  LDSM.16.MT88.4 R16, [R145+0x12000] ;  /* 0x012000009110783b */ /* 0x000e620000004200 */
[----:B------:R-:W-:Y:S01]  /*8f80*/  FSEL R5, R190, RZ, P5 ;  /* 0x000000ffbe057208 */ /* 0x000fe20002800000 */
[--C-:B------:R-:W-:Y:S01]  /*8f90*/  FFMA.FTZ R173, R178, UR4, -R157.reuse ;  /* 0x00000004b2ad7c23 */ /* 0x100fe2000801089d */
[----:B------:R-:W-:Y:S01]  /*8fa0*/  FSEL R161, R161, RZ, P5 ;  /* 0x000000ffa1a17208 */ /* 0x000fe20002800000 */
[----:B------:R-:W-:Y:S01]  /*8fb0*/  MUFU.EX2 R154, R154 ;  /* 0x0000009a009a7308 */ /* 0x000fe20000000800 */
[----:B------:R-:W-:Y:S01]  /*8fc0*/  FFMA.FTZ R180, R180, UR4, -R157 ;  /* 0x00000004b4b47c23 */ /* 0x000fe2000801089d */
[----:B------:R-:W-:Y:S01]  /*8fd0*/  FADD.FTZ R4, R132, -R5 ;  /* 0x8000000584047221 */ /* 0x000fe20000010000 */
[----:B------:R-:W-:Y:S01]  /*8fe0*/  FFMA.FTZ R179, R146, UR4, -R157 ;  /* 0x0000000492b37c23 */ /* 0x000fe2000801089d */
[--C-:B------:R-:W-:Y:S01]  /*8ff0*/  FFMA.FTZ R150, R148, UR4, -R161.reuse ;  /* 0x0000000494967c23 */ /* 0x100fe200080108a1 */
[--C-:B------:R-:W-:Y:S01]  /*9000*/  FFMA.FTZ R156, R142, UR4, -R161.reuse ;  /* 0x000000048e9c7c23 */ /* 0x100fe200080108a1 */
[--C-:B------:R-:W-:Y:S01]  /*9010*/  FFMA.FTZ R151, R140, UR4, -R161.reuse ;  /* 0x000000048c977c23 */ /* 0x100fe200080108a1 */
[----:B------:R-:W-:Y:S01]  /*9020*/  FFMA.FTZ R149, R22, UR4, -R161 ;  /* 0x0000000416957c23 */ /* 0x000fe200080108a1 */
[----:B------:R-:W-:Y:S01]  /*9030*/  FFMA.FTZ R148, R26, UR4, -R157 ;  /* 0x000000041a947c23 */ /* 0x000fe2000801089d */
[----:B------:R-:W-:Y:S01]  /*9040*/  FMUL.FTZ R132, R4, UR4 ;  /* 0x0000000404847c20 */ /* 0x000fe20008410000 */
[----:B------:R-:W-:Y:S01]  /*9050*/  MUFU.EX2 R150, R150 ;  /* 0x0000009600967308 */ /* 0x000fe20000000800 */
[----:B------:R-:W2:Y:S01]  /*9060*/  LDSM.16.MT88.4 R24, [R155] ;  /* 0x000000009b18783b */ /* 0x000ea20000004200 */
        /* <DEDUP_REMOVED lines=8> */
[----:B------:R-:W-:Y:S01]  /*90f0*/  FFMA.FTZ R196, R196, UR4, -R161 ;  /* 0x00000004c4c47c23 */ /* 0x000fe200080108a1 */
[--C-:B------:R-:W-:Y:S01]  /*9100*/  FFMA.FTZ R194, R144, UR4, -R157.reuse ;  /* 0x0000000490c27c23 */ /* 0x100fe2000801089d */
[--C-:B------:R-:W-:Y:S01]  /*9110*/  FFMA.FTZ R183, R192, UR4, -R157.reuse ;  /* 0x00000004c0b77c23 */ /* 0x100fe2000801089d */
[----:B------:R-:W-:Y:S01]  /*9120*/  FFMA.FTZ R182, R182, UR4, -R157 ;  /* 0x00000004b6b67c23 */ /* 0x000fe2000801089d */
[----:B------:R-:W-:Y:S01]  /*9130*/  FFMA.FTZ R198, R198, UR4, -R161 ;  /* 0x00000004c6c67c23 */ /* 0x000fe200080108a1 */
[--C-:B------:R-:W-:Y:S01]  /*9140*/  FFMA.FTZ R162, R162, UR4, -R157.reuse ;  /* 0x00000004a2a27c23 */ /* 0x100fe2000801089d */
[----:B------:R-:W4:Y:S01]  /*9150*/  MUFU.EX2 R151, R151 ;  /* 0x0000009700977308 */ /* 0x000f220000000800 */
[----:B------:R-:W-:-:S07]  /*9160*/  FFMA.FTZ R160, R160, UR4, -R157 ;  /* 0x00000004a0a07c23 */ /* 0x000fce000801089d */
[----:B------:R-:W5:Y:S08]  /*9170*/  MUFU.EX2 R149, R149 ;  /* 0x0000009500957308 */ /* 0x000f700000000800 */
[----:B------:R-:W3:Y:S01]  /*9180*/  MUFU.EX2 R148, R148 ;  /* 0x0000009400947308 */ /* 0x000ee20000000800 */
[----:B----4-:R-:W-:-:S07]  /*9190*/  F2FP.BF16.F32.PACK_AB R12, R151, R156 ;  /* 0x0000009c970c723e */ /* 0x010fce00000010ff */
[----:B------:R-:W4:Y:S01]  /*91a0*/  MUFU.EX2 R153, R153 ;  /* 0x0000009900997308 */ /* 0x000f220000000800 */
[----:B-----5:R-:W-:-:S07]  /*91b0*/  F2FP.BF16.F32.PACK_AB R14, R149, R150 ;  /* 0x00000096950e723e */ /* 0x020fce00000010ff */
[----:B------:R-:W5:Y:S01]  /*91c0*/  MUFU.EX2 R132, R132 ;  /* 0x0000008400847308 */ /* 0x000f620000000800 */
[----:B---3--:R-:W-:-:S07]  /*91d0*/  F2FP.BF16.F32.PACK_AB R13, R148, R154 ;  /* 0x0000009a940d723e */ /* 0x008fce00000010ff */
[----:B------:R-:W3:Y:S01]  /*91e0*/  MUFU.EX2 R3, R3 ;  /* 0x0000000300037308 */ /* 0x000ee20000000800 */
[----:B----4-:R-:W-:-:S07]  /*91f0*/  F2FP.BF16.F32.PACK_AB R15, R153, R152 ;  /* 0x00000098990f723e */ /* 0x010fce00000010ff */
[----:B------:R-:W-:Y:S01]  /*9200*/  MUFU.EX2 R164, R164 ;  /* 0x000000a400a47308 */ /* 0x000fe20000000800 */
        /* <DEDUP_REMOVED lines=37> */
[----:B------:R-:W-:Y:S01]  /*9460*/  FMUL.FTZ R105, R105, R132 ;  /* 0x0000008469697220 */ /* 0x000fe20000410000 */
[-C--:B------:R-:W-:Y:S01]  /*9470*/  FMUL.FTZ R106, R106, R3.reuse ;  /* 0x000000036a6a7220 */ /* 0x080fe20000410000 */
[----:B------:R-:W-:Y:S01]  /*9480*/  FMUL.FTZ R107, R107, R3 ;  /* 0x000000036b6b7220 */ /* 0x000fe20000410000 */
[----:B------:R-:W-:Y:S01]  /*9490*/  HMMA.16816.F32.BF16 R8, R12, R10, R124 ;  /* 0x0000000a0c08723c */ /* 0x000fe2000004187c */
[----:B------:R-:W-:-:S02]  /*94a0*/  IMAD.IADD R124, R20, 0x1, R155 ;  /* 0x00000001147c7824 */ /* 0x000fc400078e029b */
        /* <DEDUP_REMOVED lines=36> */
[----:B------:R-:W4:Y:S01]  /*96f0*/  LDSM.16.MT88.4 R32, [R124+0x4000] ;  /* 0x004000007c20783b */ /* 0x000f220000004200 */
[-C--:B------:R-:W-:Y:S01]  /*9700*/  FMUL.FTZ R85, R85, R132.reuse ;  /* 0x0000008455557220 */ /* 0x080fe20000410000 */
[-C--:B------:R-:W-:Y:S01]  /*9710*/  FMUL.FTZ R86, R86, R3.reuse ;  /* 0x0000000356567220 */ /* 0x080fe20000410000 */
[-C--:B------:R-:W-:Y:S01]  /*9720*/  FMUL.FTZ R87, R87, R3.reuse ;  /* 0x0000000357577220 */ /* 0x080fe20000410000 */
[----:B------:R-:W-:Y:S01]  /*9730*/  LDSM.16.MT88.4 R128, [R145+0x12800] ;  /* 0x012800009180783b */ /* 0x000fe20000004200 */
[-C--:B------:R-:W-:Y:S01]  /*9740*/  FMUL.FTZ R68, R68, R132.reuse ;  /* 0x0000008444447220 */ /* 0x080fe20000410000 */
[-C--:B------:R-:W-:Y:S01]  /*9750*/  FMUL.FTZ R69, R69, R132.reuse ;  /* 0x0000008445457220 */ /* 0x080fe20000410000 */
[-C--:B------:R-:W-:Y:S01]  /*9760*/  FMUL.FTZ R70, R70, R3.reuse ;  /* 0x0000000346467220 */ /* 0x080fe20000410000 */
[C---:B---3--:R-:W-:Y:S01]  /*9770*/  HMMA.16816.F32.BF16 R104, R12.reuse, R20, R104 ;  /* 0x000000140c68723c */ /* 0x048fe20000041868 */
[----:B------:R-:W-:Y:S01]  /*9780*/  LDSM.16.MT88.4 R140, [R124+0x800] ;  /* 0x000800007c8c783b */ /* 0x000fe20000004200 */
        /* <DEDUP_REMOVED lines=30> */
[----:B-1----:R-:W-:Y:S01]  /*9970*/  HMMA.16816.F32.BF16 R60, R12, R16, R60 ;  /* 0x000000100c3c723c */ /* 0x002fe2000004183c */
[----:B------:R-:W1:Y:S01]  /*9980*/  MUFU.EX2 R163, R163 ;  /* 0x000000a300a37308 */ /* 0x000e620000000800 */
[----:B------:R-:W-:Y:S01]  /*9990*/  FFMA.FTZ R132, R215, R132, R156 ;  /* 0x00000084d7847223 */ /* 0x000fe2000001009c */
[----:B------:R-:W-:-:S03]  /*99a0*/  FFMA.FTZ R3, R213, R3, R154 ;  /* 0x00000003d5037223 */ /* 0x000fc6000001009a */
[----:B------:R-:W-:Y:S01]  /*99b0*/  FADD.FTZ R151, R151, R132 ;  /* 0x0000008497977221 */ /* 0x000fe20000010000 */
[----:B------:R-:W-:Y:S01]  /*99c0*/  FADD.FTZ R3, R148, R3 ;  /* 0x0000000394037221 */ /* 0x000fe20000010000 */
[C---:B------:R-:W-:Y:S01]  /*99d0*/  HMMA.16816.F32.BF16 R64, R12.reuse, R18, R64 ;  /* 0x000000120c40723c */ /* 0x040fe20000041840 */
[----:B------:R-:W5:Y:S01]  /*99e0*/  LDSM.16.MT88.4 R16, [R155+0x4000] ;  /* 0x004000009b10783b */ /* 0x000f620000004200 */
[----:B------:R-:W-:Y:S01]  /*99f0*/  MUFU.EX2 R165, R165 ;  /* 0x000000a500a57308 */ /* 0x000fe20000000800 */
[----:B------:R-:W-:Y:S01]  /*9a00*/  FADD.FTZ R150, R150, R151 ;  /* 0x0000009796967221 */ /* 0x000fe20000010000 */
[----:B------:R-:W-:Y:S01]  /*9a10*/  FADD.FTZ R152, R152, R3 ;  /* 0x0000000398987221 */ /* 0x000fe20000010000 */
[----:B------:R-:W-:Y:S02]  /*9a20*/  IMAD.MOV.U32 R3, RZ, RZ, R189 ;  /* 0x000000ffff037224 */ /* 0x000fe400078e00bd */
[----:B------:R-:W-:Y:S01]  /*9a30*/  FADD.FTZ R149, R149, R150 ;  /* 0x0000009695957221 */ /* 0x000fe20000010000 */
[----:B----4-:R-:W-:Y:S01]  /*9a40*/  HMMA.16816.F32.BF16 R92, R12, R32, R92 ;  /* 0x000000200c5c723c */ /* 0x010fe2000004185c */
[----:B------:R-:W-:Y:S01]  /*9a50*/  FADD.FTZ R152, R153, R152 ;  /* 0x0000009899987221 */ /* 0x000fe20000010000 */
[----:B------:R-:W4:Y:S01]  /*9a60*/  MUFU.EX2 R176, R176 ;  /* 0x000000b000b07308 */ /* 0x000f220000000800 */
[----:B-1----:R-:W-:Y:S01]  /*9a70*/  F2FP.BF16.F32.PACK_AB R32, R163, R164 ;  /* 0x000000a4a320723e */ /* 0x002fe200000010ff */
[----:B------:R-:W-:Y:S01]  /*9a80*/  FADD.FTZ R164, R164, R149 ;  /* 0x00000095a4a47221 */ /* 0x000fe20000010000 */
[----:B------:R-:W-:-:S03]  /*9a90*/  IMAD.MOV.U32 R132, RZ, RZ, R190 ;  /* 0x000000ffff847224 */ /* 0x000fc600078e00be */
[C---:B---3--:R-:W-:Y:S01]  /*9aa0*/  HMMA.16816.F32.BF16 R52, R12.reuse, R20, R52 ;  /* 0x000000140c34723c */ /* 0x048fe20000041834 */
[----:B------:R-:W-:Y:S01]  /*9ab0*/  FADD.FTZ R164, R163, R164 ;  /* 0x000000a4a3a47221 */ /* 0x000fe20000010000 */
[----:B------:R-:W-:Y:S06]  /*9ac0*/  MUFU.EX2 R171, R171 ;  /* 0x000000ab00ab7308 */ /* 0x000fec0000000800 */
[C---:B------:R-:W-:Y:S01]  /*9ad0*/  HMMA.16816.F32.BF16 R56, R12.reuse, R22, R56 ;  /* 0x000000160c38723c */ /* 0x040fe20000041838 */
[----:B------:R-:W1:Y:S01]  /*9ae0*/  LDSM.16.MT88.4 R20, [R145+0x16000] ;  /* 0x016000009114783b */ /* 0x000e620000004200 */
[----:B------:R-:W-:Y:S06]  /*9af0*/  MUFU.EX2 R173, R173 ;  /* 0x000000ad00ad7308 */ /* 0x000fec0000000800 */
[C---:B--2---:R-:W-:Y:S02]  /*9b00*/  HMMA.16816.F32.BF16 R68, R12.reuse, R24, R68 ;  /* 0x000000180c44723c */ /* 0x044fe40000041844 */
[----:B------:R-:W2:Y:S06]  /*9b10*/  MUFU.EX2 R180, R180 ;  /* 0x000000b400b47308 */ /* 0x000eac0000000800 */
[C---:B------:R-:W-:Y:S01]  /*9b20*/  HMMA.16816.F32.BF16 R72, R12.reuse, R26, R72 ;  /* 0x0000001a0c48723c */ /* 0x040fe20000041848 */
[----:B------:R-:W-:Y:S01]  /*9b30*/  LDSM.16.MT88.4 R24, [R145+0x16800] ;  /* 0x016800009118783b */ /* 0x000fe20000004200 */
[----:B------:R-:W-:Y:S03]  /*9b40*/  MUFU.EX2 R175, R175 ;  /* 0x000000af00af7308 */ /* 0x000fe60000000800 */
[----:B------:R-:W-:Y:S03]  /*9b50*/  LDSM.16.MT88.4 R144, [R159+0x13000] ;  /* 0x013000009f90783b */ /* 0x000fe60000004200 */
[C---:B-----5:R-:W-:Y:S01]  /*9b60*/  HMMA.16816.F32.BF16 R84, R12.reuse, R16, R84 ;  /* 0x000000100c54723c */ /* 0x060fe20000041854 */
[----:B------:R-:W-:Y:S01]  /*9b70*/  FFMA.FTZ R16, R136, UR4, -R157 ;  /* 0x0000000488107c23 */ /* 0x000fe2000801089d */
[----:B------:R-:W-:Y:S01]  /*9b80*/  MUFU.EX2 R196, R196 ;  /* 0x000000c400c47308 */ /* 0x000fe20000000800 */
[----:B------:R-:W-:Y:S04]  /*9b90*/  LDSM.16.MT88.4 R136, [R124+0x2800] ;  /* 0x002800007c88783b */ /* 0x000fe80000004200 */
[----:B------:R-:W3:Y:S01]  /*9ba0*/  LDSM.16.MT88.4 R124, [R159+0x12800] ;  /* 0x012800009f7c783b */ /* 0x000ee20000004200 */
[C---:B------:R-:W-:Y:S02]  /*9bb0*/  HMMA.16816.F32.BF16 R88, R12.reuse, R18, R88 ;  /* 0x000000120c58723c */ /* 0x040fe40000041858 */
[----:B------:R-:W5:Y:S06]  /*9bc0*/  MUFU.EX2 R178, R16 ;  /* 0x0000001000b27308 */ /* 0x000f6c0000000800 */
[----:B------:R-:W-:Y:S01]  /*9bd0*/  HMMA.16816.F32.BF16 R96, R12, R34, R96 ;  /* 0x000000220c60723c */ /* 0x000fe20000041860 */
[----:B----4-:R-:W-:Y:S01]  /*9be0*/  F2FP.BF16.F32.PACK_AB R34, R176, R165 ;  /* 0x000000a5b022723e */ /* 0x010fe200000010ff */
[----:B------:R-:W-:Y:S01]  /*9bf0*/  MUFU.EX2 R177, R177 ;  /* 0x000000b100b17308 */ /* 0x000fe20000000800 */
[----:B--2---:R-:W-:Y:S01]  /*9c00*/  F2FP.BF16.F32.PACK_AB R35, R180, R173 ;  /* 0x000000adb423723e */ /* 0x004fe200000010ff */
[----:B------:R-:W-:-:S04]  /*9c10*/  FADD.FTZ R165, R165, R164 ;  /* 0x000000a4a5a57221 */ /* 0x000fc80000010000 */
[----:B-1----:R-:W-:Y:S01]  /*9c20*/  HMMA.16816.F32.BF16 R76, R12, R20, R76 ;  /* 0x000000140c4c723c */ /* 0x002fe2000004184c */
[----:B------:R-:W-:Y:S01]  /*9c30*/  FADD.FTZ R176, R176, R165 ;  /* 0x000000a5b0b07221 */ /* 0x000fe20000010000 */
[----:B------:R-:W-:Y:S01]  /*9c40*/  MUFU.EX2 R179, R179 ;  /* 0x000000b300b37308 */ /* 0x000fe20000000800 */
[----:B-----5:R-:W-:Y:S01]  /*9c50*/  F2FP.BF16.F32.PACK_AB R33, R178, R171 ;  /* 0x000000abb221723e */ /* 0x020fe200000010ff */
[----:B------:R-:W-:Y:S01]  /*9c60*/  LDSM.16.MT88.4 R16, [R159+0x14800] ;  /* 0x014800009f10783b */ /* 0x000fe20000004200 */
[----:B------:R-:W-:-:S03]  /*9c70*/  FADD.FTZ R171, R171, R152 ;  /* 0x00000098abab7221 */ /* 0x000fc60000010000 */
[----:B------:R-:W-:Y:S01]  /*9c80*/  HMMA.16816.F32.BF16 R80, R12, R22, R80 ;  /* 0x000000160c50723c */ /* 0x000fe20000041850 */
[----:B------:R-:W1:Y:S01]  /*9c90*/  LDSM.16.MT88.4 R12, [R155+0x2800] ;  /* 0x002800009b0c783b */ /* 0x000e620000004200 */
[----:B------:R-:W-:Y:S01]  /*9ca0*/  MUFU.EX2 R194, R194 ;  /* 0x000000c200c27308 */ /* 0x000fe20000000800 */
[----:B------:R-:W-:Y:S02]  /*9cb0*/  FADD.FTZ R178, R178, R171 ;  /* 0x000000abb2b27221 */ /* 0x000fe40000010000 */
[----:B------:R-:W-:Y:S02]  /*9cc0*/  LDSM.16.MT88.4 R20, [R155+0x800] ;  /* 0x000800009b14783b */ /* 0x000fe40000004200 */
[----:B------:R-:W-:Y:S01]  /*9cd0*/  FADD.FTZ R173, R173, R178 ;  /* 0x000000b2adad7221 */ /* 0x000fe20000010000 */
[----:B------:R-:W-:Y:S02]  /*9ce0*/  HMMA.16816.F32.BF16 R120, R32, R128, R120 ;  /* 0x000000802078723c */ /* 0x000fe40000041878 */
[----:B------:R-:W-:Y:S01]  /*9cf0*/  MUFU.EX2 R183, R183 ;  /* 0x000000b700b77308 */ /* 0x000fe20000000800 */
[----:B------:R-:W-:-:S05]  /*9d00*/  FADD.FTZ R180, R180, R173 ;  /* 0x000000adb4b47221 */ /* 0x000fca0000010000 */
[C---:B------:R-:W-:Y:S02]  /*9d10*/  HMMA.16816.F32.BF16 R116, R32.reuse, R130, R116 ;  /* 0x000000822074723c */ /* 0x040fe40000041874 */
[----:B------:R-:W-:Y:S06]  /*9d20*/  MUFU.EX2 R182, R182 ;  /* 0x000000b600b67308 */ /* 0x000fec0000000800 */
[----:B---3--:R-:W-:Y:S01]  /*9d30*/  HMMA.16816.F32.BF16 R128, R32, R124, R4 ;  /* 0x0000007c2080723c */ /* 0x008fe20000041804 */
[----:B------:R-:W-:Y:S01]  /*9d40*/  SEL R4, R134, 0xffffffe0, !P6 ;  /* 0xffffffe086047807 */ /* 0x000fe20007000000 */
[----:B------:R-:W-:Y:S04]  /*9d50*/  MUFU.EX2 R162, R162 ;  /* 0x000000a200a27308 */ /* 0x000fe80000000800 */
[----:B------:R-:W-:-:S02]  /*9d60*/  IMAD.IADD R181, R4, 0x1, R155 ;  /* 0x0000000104b57824 */ /* 0x000fc400078e029b */
[C---:B------:R-:W-:Y:S02]  /*9d70*/  HMMA.16816.F32.BF16 R76, R32.reuse, R24, R76 ;  /* 0x00000018204c723c */ /* 0x040fe4000004184c */
[----:B------:R-:W2:Y:S01]  /*9d80*/  MUFU.EX2 R134, R198 ;  /* 0x000000c600867308 */ /* 0x000ea20000000800 */
[----:B------:R-:W3:Y:S05]  /*9d90*/  LDSM.16.MT88.4 R4, [R181+0x4800] ;  /* 0x00480000b504783b */ /* 0x000eea0000004200 */
[C---:B------:R-:W-:Y:S01]  /*9da0*/  HMMA.16816.F32.BF16 R80, R32.reuse, R26, R80 ;  /* 0x0000001a2050723c */ /* 0x040fe20000041850 */
[----:B------:R-:W-:Y:S01]  /*9db0*/  LDSM.16.MT88.4 R24, [R159+0x15000] ;  /* 0x015000009f18783b */ /* 0x000fe20000004200 */
[----:B------:R-:W-:Y:S06]  /*9dc0*/  MUFU.EX2 R160, R160 ;  /* 0x000000a000a07308 */ /* 0x000fec0000000800 */
[----:B-1----:R-:W-:Y:S01]  /*9dd0*/  HMMA.16816.F32.BF16 R52, R32, R12, R52 ;  /* 0x0000000c2034723c */ /* 0x002fe20000041834 */
[----:B------:R-:W-:-:S05]  /*9de0*/  SEL R12, R191, 0xffffffe0, !P6 ;  /* 0xffffffe0bf0c7807 */ /* 0x000fca0007000000 */
[----:B------:R-:W-:Y:S02]  /*9df0*/  IMAD.IADD R193, R12, 0x1, R159 ;  /* 0x000000010cc17824 */ /* 0x000fe400078e029f */
[C---:B------:R-:W-:Y:S01]  /*9e00*/  HMMA.16816.F32.BF16 R124, R32.reuse, R126, R8 ;  /* 0x0000007e207c723c */ /* 0x040fe20000041808 */
[----:B------:R-:W1:Y:S07]  /*9e10*/  LDSM.16.MT88.4 R8, [R155+0x4800] ;  /* 0x004800009b08783b */ /* 0x000e6e0000004200 */
[C---:B------:R-:W-:Y:S01]  /*9e20*/  HMMA.16816.F32.BF16 R56, R32.reuse, R14, R56 ;  /* 0x0000000e2038723c */ /* 0x040fe20000041838 */
[----:B------:R-:W4:Y:S07]  /*9e30*/  LDSM.16.MT88.4 R12, [R181+0x3000] ;  /* 0x00300000b50c783b */ /* 0x000f2e0000004200 */
[C---:B------:R-:W-:Y:S08]  /*9e40*/  HMMA.16816.F32.BF16 R60, R32.reuse, R136, R60 ;  /* 0x00000088203c723c */ /* 0x040ff0000004183c */
[C---:B------:R-:W-:Y:S01]  /*9e50*/  HMMA.16816.F32.BF16 R64, R32.reuse, R138, R64 ;  /* 0x0000008a2040723c */ /* 0x040fe20000041840 */
[----:B------:R-:W-:Y:S07]  /*9e60*/  LDSM.16.MT88.4 R136, [R155+0x1000] ;  /* 0x001000009b88783b */ /* 0x000fee0000004200 */
[C---:B------:R-:W-:Y:S08]  /*9e70*/  HMMA.16816.F32.BF16 R44, R32.reuse, R28, R44 ;  /* 0x0000001c202c723c */ /* 0x040ff0000004182c */
[C---:B------:R-:W-:Y:S01]  /*9e80*/  HMMA.16816.F32.BF16 R48, R32.reuse, R30, R48 ;  /* 0x0000001e2030723c */ /* 0x040fe20000041830 */
[----:B------:R-:W5:Y:S07]  /*9e90*/  LDSM.16.MT88.4 R28, [R159+0x16800] ;  /* 0x016800009f1c783b */ /* 0x000f6e0000004200 */
[C---:B------:R-:W-:Y:S08]  /*9ea0*/  HMMA.16816.F32.BF16 R36, R32.reuse, R16, R36 ;  /* 0x000000102024723c */ /* 0x040ff00000041824 */
[C---:B------:R-:W-:Y:S01]  /*9eb0*/  HMMA.16816.F32.BF16 R40, R32.reuse, R18, R40 ;  /* 0x000000122028723c */ /* 0x040fe20000041828 */
[----:B------:R-:W5:Y:S07]  /*9ec0*/  LDSM.16.MT88.4 R16, [R155+0x3000] ;  /* 0x003000009b10783b */ /* 0x000f6e0000004200 */
[----:B---3--:R-:W-:Y:S01]  /*9ed0*/  HMMA.16816.F32.BF16 R92, R32, R4, R92 ;  /* 0x00000004205c723c */ /* 0x008fe2000004185c */
[----:B--2---:R-:W-:Y:S01]  /*9ee0*/  F2FP.BF16.F32.PACK_AB R4, R134, R175 ;  /* 0x000000af8604723e */ /* 0x004fe200000010ff */
        /* <DEDUP_REMOVED lines=16> */
[C---:B------:R-:W-:Y:S01]  /*9ff0*/  HMMA.16816.F32.BF16 R40, R4.reuse, R26, R40 ;  /* 0x0000001a0428723c */ /* 0x040fe20000041828 */
[----:B------:R-:W2:Y:S07]  /*a000*/  LDSM.16.MT88.4 R24, [R193+0x17000] ;  /* 0x01700000c118783b */ /* 0x000eae0000004200 */
[C---:B----4-:R-:W-:Y:S08]  /*a010*/  HMMA.16816.F32.BF16 R60, R4.reuse, R12, R60 ;  /* 0x0000000c043c723c */ /* 0x050ff0000004183c */
[----:B------:R-:W-:Y:S01]  /*a020*/  HMMA.16816.F32.BF16 R64, R4, R14, R64 ;  /* 0x0000000e0440723c */ /* 0x000fe20000041840 */
[----:B------:R-:W3:Y:S07]  /*a030*/  LDSM.16.MT88.4 R12, [R181+0x5000] ;  /* 0x00500000b50c783b */ /* 0x000eee0000004200 */
[C---:B-----5:R-:W-:Y:S08]  /*a040*/  HMMA.16816.F32.BF16 R68, R32.reuse, R28, R68 ;  /* 0x0000001c2044723c */ /* 0x060ff00000041844 */
        /* <DEDUP_REMOVED lines=23> */
[----:B------:R-:W-:-:S05]  /*a1c0*/  FFMA.FTZ R145, R174, UR4, -R161 ;  /* 0x00000004ae917c23 */ /* 0x000fca00080108a1 */
[----:B------:R-:W-:Y:S01]  /*a1d0*/  MUFU.EX2 R144, R144 ;  /* 0x0000009000907308 */ /* 0x000fe20000000800 */
[----:B------:R-:W-:Y:S01]  /*a1e0*/  HMMA.16816.F32.BF16 R124, R4, R146, R124 ;  /* 0x00000092047c723c */ /* 0x000fe2000004187c */
[--C-:B------:R-:W-:Y:S01]  /*a1f0*/  FFMA.FTZ R146, R170, UR4, -R161.reuse ;  /* 0x00000004aa927c23 */ /* 0x100fe200080108a1 */
[----:B------:R-:W-:Y:S01]  /*a200*/  FFMA.FTZ R147, R168, UR4, -R161 ;  /* 0x00000004a8937c23 */ /* 0x000fe200080108a1 */
[--C-:B------:R-:W-:Y:S01]  /*a210*/  FFMA.FTZ R161, R166, UR4, -R157.reuse ;  /* 0x00000004a6a17c23 */ /* 0x100fe2000801089d */
[----:B------:R-:W-:-:S03]  /*a220*/  FFMA.FTZ R157, R158, UR4, -R157 ;  /* 0x000000049e9d7c23 */ /* 0x000fc6000801089d */
[----:B------:R-:W1:Y:S01]  /*a230*/  MUFU.EX2 R145, R145 ;  /* 0x0000009100917308 */ /* 0x000e620000000800 */
[C---:B----4-:R-:W-:Y:S07]  /*a240*/  HMMA.16816.F32.BF16 R84, R4.reuse, R16, R84 ;  /* 0x000000100454723c */ /* 0x050fee0000041854 */
[----:B------:R-:W-:Y:S01]  /*a250*/  MUFU.EX2 R146, R146 ;  /* 0x0000009200927308 */ /* 0x000fe20000000800 */
[C---:B------:R-:W-:Y:S01]  /*a260*/  HMMA.16816.F32.BF16 R88, R4.reuse, R18, R88 ;  /* 0x000000120458723c */ /* 0x040fe20000041858 */
[----:B------:R-:W-:Y:S06]  /*a270*/  LDSM.16.MT88.4 R16, [R155+0x3800] ;  /* 0x003800009b10783b */ /* 0x000fec0000004200 */
[----:B------:R-:W4:Y:S01]  /*a280*/  MUFU.EX2 R147, R147 ;  /* 0x0000009300937308 */ /* 0x000f220000000800 */
[C---:B-----5:R-:W-:Y:S07]  /*a290*/  HMMA.16816.F32.BF16 R120, R4.reuse, R140, R120 ;  /* 0x0000008c0478723c */ /* 0x060fee0000041878 */
[----:B------:R-:W5:Y:S01]  /*a2a0*/  MUFU.EX2 R161, R161 ;  /* 0x000000a100a17308 */ /* 0x000f620000000800 */
[C---:B------:R-:W-:Y:S01]  /*a2b0*/  HMMA.16816.F32.BF16 R116, R4.reuse, R142, R116 ;  /* 0x0000008e0474723c */ /* 0x040fe20000041874 */
[----:B------:R-:W3:Y:S06]  /*a2c0*/  LDSM.16.MT88.4 R140, [R159+0x13800] ;  /* 0x013800009f8c783b */ /* 0x000eec0000004200 */
[----:B------:R-:W2:Y:S01]  /*a2d0*/  MUFU.EX2 R157, R157 ;  /* 0x0000009d009d7308 */ /* 0x000ea20000000800 */
[C---:B------:R-:W-:Y:S08]  /*a2e0*/  HMMA.16816.F32.BF16 R112, R4.reuse, R136, R112 ;  /* 0x000000880470723c */ /* 0x040ff00000041870 */
[C---:B------:R-:W-:Y:S01]  /*a2f0*/  HMMA.16816.F32.BF16 R108, R4.reuse, R138, R108 ;  /* 0x0000008a046c723c */ /* 0x040fe2000004186c */
[----:B------:R-:W3:Y:S07]  /*a300*/  LDSM.16.MT88.4 R136, [R159+0x17800] ;  /* 0x017800009f88783b */ /* 0x000eee0000004200 */
[C---:B------:R-:W-:Y:S08]  /*a310*/  HMMA.16816.F32.BF16 R104, R4.reuse, R28, R104 ;  /* 0x0000001c0468723c */ /* 0x040ff00000041868 */
[C---:B------:R-:W-:Y:S01]  /*a320*/  HMMA.16816.F32.BF16 R100, R4.reuse, R30, R100 ;  /* 0x0000001e0464723c */ /* 0x040fe20000041864 */
[----:B------:R-:W3:Y:S07]  /*a330*/  LDSM.16.MT88.4 R28, [R193+0x15800] ;  /* 0x01580000c11c783b */ /* 0x000eee0000004200 */
[C---:B------:R-:W-:Y:S08]  /*a340*/  HMMA.16816.F32.BF16 R44, R4.reuse, R20, R44 ;  /* 0x00000014042c723c */ /* 0x040ff0000004182c */
[----:B------:R-:W-:Y:S01]  /*a350*/  HMMA.16816.F32.BF16 R48, R4, R22, R48 ;  /* 0x000000160430723c */ /* 0x000fe20000041830 */
[----:B-1----:R-:W-:Y:S01]  /*a360*/  F2FP.BF16.F32.PACK_AB R4, R145, R144 ;  /* 0x000000909104723e */ /* 0x002fe200000010ff */
[----:B------:R-:W1:Y:S01]  /*a370*/  LDSM.16.MT88.4 R20, [R155+0x1800] ;  /* 0x001800009b14783b */ /* 0x000e620000004200 */
[----:B----4-:R-:W-:Y:S01]  /*a380*/  F2FP.BF16.F32.PACK_AB R6, R147, R146 ;  /* 0x000000929306723e */ /* 0x010fe200000010ff */
[----:B------:R-:W-:Y:S01]  /*a390*/  FADD.FTZ R144, R144, R177 ;  /* 0x000000b190907221 */ /* 0x000fe20000010000 */
[----:B-----5:R-:W-:Y:S01]  /*a3a0*/  F2FP.BF16.F32.PACK_AB R5, R162, R161 ;  /* 0x000000a1a205723e */ /* 0x020fe200000010ff */
[----:B------:R-:W-:Y:S01]  /*a3b0*/  FADD.FTZ R161, R161, R182 ;  /* 0x000000b6a1a17221 */ /* 0x000fe20000010000 */
[----:B--2---:R-:W-:Y:S01]  /*a3c0*/  F2FP.BF16.F32.PACK_AB R7, R157, R160 ;  /* 0x000000a09d07723e */ /* 0x004fe200000010ff */
        /* <DEDUP_REMOVED lines=8> */
[----:B------:R-:W2:Y:S07]  /*a450*/  LDSM.16.MT88.4 R8, [R181+0x1800] ;  /* 0x00180000b508783b */ /* 0x000eae0000004200 */
[C---:B------:R-:W-:Y:S08]  /*a460*/  HMMA.16816.F32.BF16 R76, R4.reuse, R24, R76 ;  /* 0x00000018044c723c */ /* 0x040ff0000004184c */
[C---:B------:R-:W-:Y:S01]  /*a470*/  HMMA.16816.F32.BF16 R80, R4.reuse, R26, R80 ;  /* 0x0000001a0450723c */ /* 0x040fe20000041850 */
[----:B------:R-:W4:Y:S07]  /*a480*/  LDSM.16.MT88.4 R24, [R181+0x3800] ;  /* 0x00380000b518783b */ /* 0x000f2e0000004200 */
[C---:B---3--:R-:W-:Y:S08]  /*a490*/  HMMA.16816.F32.BF16 R84, R4.reuse, R12, R84 ;  /* 0x0000000c0454723c */ /* 0x048ff00000041854 */
        /* <DEDUP_REMOVED lines=14> */
[C---:B--2---:R-:W-:Y:S08]  /*a580*/  HMMA.16816.F32.BF16 R104, R4.reuse, R8, R104 ;  /* 0x000000080468723c */ /* 0x044ff00000041868 */
[C---:B------:R-:W-:Y:S08]  /*a590*/  HMMA.16816.F32.BF16 R100, R4.reuse, R10, R100 ;  /* 0x0000000a0464723c */ /* 0x040ff00000041864 */
[C---:B----4-:R-:W-:Y:S08]  /*a5a0*/  HMMA.16816.F32.BF16 R60, R4.reuse, R24, R60 ;  /* 0x00000018043c723c */ /* 0x050ff0000004183c */
        /* <DEDUP_REMOVED lines=23> */
[----:B------:R-:W-:Y:S01]  /*a720*/  LEA.HI.X R15, R10, R207, R8, 0x7, P5 ;  /* 0x000000cf0a0f7211 */ /* 0x000fe200028f3c08 */
[----:B------:R-:W1:Y:S01]  /*a730*/  LDCU.64 UR8, c[0x0][0x358] ;  /* 0x00006b00ff0877ac */ /* 0x000e620008000a00 */
[----:B------:R-:W-:Y:S01]  /*a740*/  LOP3.LUT R135, R188, 0x200, R135, 0xf8, !PT ;  /* 0x00000200bc877812 */ /* 0x000fe200078ef887 */
[----:B------:R-:W-:Y:S01]  /*a750*/  IMAD.U32 R6, RZ, RZ, UR7 ;  /* 0x00000007ff067e24 */ /* 0x000fe2000f8e00ff */
[----:B------:R-:W-:Y:S01]  /*a760*/  LEA R12, P4, R3, R208, 0x1 ;  /* 0x000000d0030c7211 */ /* 0x000fe200078808ff */
[----:B------:R-:W-:Y:S01]  /*a770*/  IMAD.U32 R11, RZ, RZ, UR17 ;  /* 0x00000011ff0b7e24 */ /* 0x000fe2000f8e00ff */
[----:B------:R-:W-:Y:S01]  /*a780*/  LOP3.LUT R4, R135, R133, R4, 0xf6, !PT ;  /* 0x0000008587047212 */ /* 0x000fe200078ef604 */
[----:B------:R-:W2:Y:S01]  /*a790*/  LDCU UR4, c[0x0][0x504] ;  /* 0x0000a080ff0477ac */ /* 0x000ea20008000800 */
[----:B------:R-:W-:Y:S01]  /*a7a0*/  LEA.HI.X R13, R3, R207, R6, 0x1, P4 ;  /* 0x000000cf030d7211 */ /* 0x000fe200020f0c06 */
[----:B------:R-:W-:Y:S01]  /*a7b0*/  VIADD R3, R0, UR5 ;  /* 0x0000000500037c36 */ /* 0x000fe20008000000 */
[----:B------:R-:W-:Y:S01]  /*a7c0*/  LEA R217, R4, UR5, 0x1 ;  /* 0x0000000504d97c11 */ /* 0x000fe2000f8e08ff */
[----:B------:R-:W3:Y:S01]  /*a7d0*/  LDCU UR7, c[0x0][0x50c] ;  /* 0x0000a180ff0777ac */ /* 0x000ee20008000800 */
[----:B------:R-:W-:-:S03]  /*a7e0*/  SEL R164, R164, 0xffffffe0, !P6 ;  /* 0xffffffe0a4a47807 */ /* 0x000fc60007000000 */
[--C-:B------:R-:W-:Y:S01]  /*a7f0*/  IMAD.IADD R197, R2, 0x1, R217.reuse ;  /* 0x0000000102c57824 */ /* 0x100fe200078e02d9 */
[----:B------:R-:W-:Y:S01]  /*a800*/  UIADD3 UR17, UPT, UPT, UR21, -0x3, URZ ;  /* 0xfffffffd15117890 */ /* 0x000fe2000fffe0ff */
[C---:B------:R-:W-:Y:S01]  /*a810*/  IMAD.IADD R199, R164.reuse, 0x1, R217 ;  /* 0x00000001a4c77824 */ /* 0x040fe200078e02d9 */
[----:B------:R-:W-:Y:S01]  /*a820*/  @!PT LDS RZ, [RZ] ;  /* 0x00000000fffff984 */ /* 0x000fe20000000800 */
[----:B------:R-:W-:Y:S01]  /*a830*/  @!PT LDS RZ, [RZ] ;  /* 0x00000000fffff984 */ /* 0x000fe20000000800 */
[----:B------:R-:W-:Y:S01]  /*a840*/  @!PT LDS RZ, [RZ] ;  /* 0x00000000fffff984 */ /* 0x000fe20000000800 */
[----:B-1----:R-:W-:Y:S01]  /*a850*/  @!P3 LDGSTS.E.BYPASS.LTC128B.128 [R211+0x12000], desc[UR8][R14.64] ;  /* 0x120000000ed3bfae */ /* 0x002fe2000b981a08 */
[C---:B------:R-:W-:Y:S01]  /*a860*/  IMAD.IADD R196, R3.reuse, 0x1, R164 ;  /* 0x0000000103c47824 */ /* 0x040fe200078e02a4 */
[----:B------:R-:W-:Y:S01]  /*a870*/  UISETP.GT.U32.AND UP1, UPT, UR17, UR18, UPT ;  /* 0x000000121100728c */ /* 0x000fe2000bf24070 */
        /* <DEDUP_REMOVED lines=33> */
[----:B------:R-:W3:Y:S04]  /*aa90*/  LDSM.16.M88.4 R4, [R0+UR5+0xd800] ;  /* 0x00d800050004783b */ /* 0x000ee80008000200 */
[----:B------:R-:W-:Y:S04]  /*aaa0*/  LDSM.16.M88.4 R136, [R199] ;  /* 0x00000000c788783b */ /* 0x000fe80000000200 */
[----:B------:R-:W3:Y:S04]  /*aab0*/  LDSM.16.M88.4 R24, [R196+0xc000] ;  /* 0x00c00000c418783b */ /* 0x000ee80000000200 */
[----:B------:R-:W3:Y:S04]  /*aac0*/  LDSM.16.M88.4 R32, [R196+0xc800] ;  /* 0x00c80000c420783b */ /* 0x000ee80000000200 */
[----:B------:R-:W3:Y:S04]  /*aad0*/  LDSM.16.M88.4 R132, [R196+0xd000] ;  /* 0x00d00000c484783b */ /* 0x000ee80000000200 */
[----:B-1----:R-:W1:Y:S04]  /*aae0*/  LDSM.16.M88.4 R12, [R196+0xd800] ;  /* 0x00d80000c40c783b */ /* 0x002e680000000200 */
[----:B------:R-:W-:Y:S01]  /*aaf0*/  LDSM.16.M88.4 R20, [R197] ;  /* 0x00000000c514783b */ /* 0x000fe20000000200 */
[C---:B----4-:R-:W-:Y:S03]  /*ab00*/  HMMA.16816.F32.BF16 R16, R8.reuse, R160, RZ ;  /* 0x000000a00810723c */ /* 0x050fe600000418ff */
[----:B------:R-:W-:Y:S04]  /*ab10*/  LDSM.16.M88.4 R28, [R2+0xc800] ;  /* 0x00c80000021c783b */ /* 0x000fe80000000200 */
[----:B------:R-:W-:Y:S01]  /*ab20*/  LDSM.16.M88.4 R164, [R196+0xf000] ;  /* 0x00f00000c4a4783b */ /* 0x000fe20000000200 */
[C---:B-----5:R-:W-:Y:S03]  /*ab30*/  HMMA.16816.F32.BF16 R156, R8.reuse, R152, RZ ;  /* 0x00000098089c723c */ /* 0x060fe600000418ff */
[----:B------:R-:W-:Y:S04]  /*ab40*/  LDSM.16.M88.4 R176, [R198+0x4000] ;  /* 0x00400000c6b0783b */ /* 0x000fe80000000200 */
[----:B------:R-:W-:Y:S01]  /*ab50*/  LDSM.16.M88.4 R192, [R3+0xe000] ;  /* 0x00e0000003c0783b */ /* 0x000fe20000000200 */
[C---:B--2---:R-:W-:Y:S03]  /*ab60*/  HMMA.16816.F32.BF16 R148, R8.reuse, R144, RZ ;  /* 0x000000900894723c */ /* 0x044fe600000418ff */
[----:B------:R-:W-:Y:S04]  /*ab70*/  LDSM.16.M88.4 R180, [R0+UR5+0x10000] ;  /* 0x0100000500b4783b */ /* 0x000fe80008000200 */
[----:B------:R-:W-:Y:S01]  /*ab80*/  LDSM.16.M88.4 R172, [R3+0xe800] ;  /* 0x00e8000003ac783b */ /* 0x000fe20000000200 */
[C---:B------:R-:W-:Y:S03]  /*ab90*/  HMMA.16816.F32.BF16 R160, R8.reuse, R162, RZ ;  /* 0x000000a208a0723c */ /* 0x040fe600000418ff */
[----:B------:R-:W-:Y:S04]  /*aba0*/  LDSM.16.M88.4 R168, [R3+0xf000] ;  /* 0x00f0000003a8783b */ /* 0x000fe80000000200 */
[----:B------:R-:W0:Y:S01]  /*abb0*/  LDGDEPBAR ;  /* 0x00000000000079af */ /* 0x000e220000000000 */
[C---:B------:R-:W-:Y:S08]  /*abc0*/  HMMA.16816.F32.BF16 R152, R8.reuse, R154, RZ ;  /* 0x0000009a0898723c */ /* 0x040ff000000418ff */
[C---:B------:R-:W-:Y:S08]  /*abd0*/  HMMA.16816.F32.BF16 R144, R8.reuse, R146, RZ ;  /* 0x000000920890723c */ /* 0x040ff000000418ff */
[C---:B---3--:R-:W-:Y:S08]  /*abe0*/  HMMA.16816.F32.BF16 R140, R8.reuse, R4, RZ ;  /* 0x00000004088c723c */ /* 0x048ff000000418ff */
[----:B------:R-:W-:Y:S01]  /*abf0*/  HMMA.16816.F32.BF16 R8, R8, R6, RZ ;  /* 0x000000060808723c */ /* 0x000fe200000418ff */
[----:B------:R-:W2:Y:S07]  /*ac00*/  LDSM.16.M88.4 R4, [R2+0xc000] ;  /* 0x00c000000204783b */ /* 0x000eae0000000200 */
[C---:B------:R-:W-:Y:S08]  /*ac10*/  HMMA.16816.F32.BF16 R16, R136.reuse, R24, R16 ;  /* 0x000000188810723c */ /* 0x040ff00000041810 */
[C---:B------:R-:W-:Y:S01]  /*ac20*/  HMMA.16816.F32.BF16 R160, R136.reuse, R26, R160 ;  /* 0x0000001a88a0723c */ /* 0x040fe200000418a0 */
[----:B------:R-:W3:Y:S07]  /*ac30*/  LDSM.16.M88.4 R24, [R2+0xd000] ;  /* 0x00d000000218783b */ /* 0x000eee0000000200 */
[C---:B------:R-:W-:Y:S08]  /*ac40*/  HMMA.16816.F32.BF16 R156, R136.reuse, R32, R156 ;  /* 0x00000020889c723c */ /* 0x040ff0000004189c */
[C---:B------:R-:W-:Y:S01]  /*ac50*/  HMMA.16816.F32.BF16 R152, R136.reuse, R34, R152 ;  /* 0x000000228898723c */ /* 0x040fe20000041898 */
[----:B------:R-:W4:Y:S07]  /*ac60*/  LDSM.16.M88.4 R32, [R2+0xd800] ;  /* 0x00d800000220783b */ /* 0x000f2e0000000200 */
[C---:B------:R-:W-:Y:S08]  /*ac70*/  HMMA.16816.F32.BF16 R148, R136.reuse, R132, R148 ;  /* 0x000000848894723c */ /* 0x040ff00000041894 */
[C---:B------:R-:W-:Y:S01]  /*ac80*/  HMMA.16816.F32.BF16 R144, R136.reuse, R134, R144 ;  /* 0x000000868890723c */ /* 0x040fe20000041890 */
[----:B------:R-:W-:Y:S07]  /*ac90*/  LDSM.16.M88.4 R132, [R217+0x8000] ;  /* 0x00800000d984783b */ /* 0x000fee0000000200 */
[C---:B-1----:R-:W-:Y:S08]  /*aca0*/  HMMA.16816.F32.BF16 R140, R136.reuse, R12, R140 ;  /* 0x0000000c888c723c */ /* 0x042ff0000004188c */
[----:B------:R-:W-:Y:S01]  /*acb0*/  HMMA.16816.F32.BF16 R136, R136, R14, R8 ;  /* 0x0000000e8888723c */ /* 0x000fe20000041808 */
[----:B------:R-:W-:Y:S04]  /*acc0*/  LDSM.16.M88.4 R8, [R198] ;  /* 0x00000000c608783b */ /* 0x000fe80000000200 */
[----:B------:R-:W1:Y:S03]  /*acd0*/  LDSM.16.M88.4 R12, [R3+0xc000] ;  /* 0x00c00000030c783b */ /* 0x000e660000000200 */
[C---:B--2---:R-:W-:Y:S08]  /*ace0*/  HMMA.16816.F32.BF16 R16, R20.reuse, R4, R16 ;  /* 0x000000041410723c */ /* 0x044ff00000041810 */
[C---:B------:R-:W-:Y:S01]  /*acf0*/  HMMA.16816.F32.BF16 R160, R20.reuse, R6, R160 ;  /* 0x0000000614a0723c */ /* 0x040fe200000418a0 */
[----:B------:R-:W2:Y:S07]  /*ad00*/  LDSM.16.M88.4 R4, [R3+0xc800] ;  /* 0x00c800000304783b */ /* 0x000eae0000000200 */
[C---:B------:R-:W-:Y:S08]  /*ad10*/  HMMA.16816.F32.BF16 R156, R20.reuse, R28, R156 ;  /* 0x0000001c149c723c */ /* 0x040ff0000004189c */
[C---:B------:R-:W-:Y:S01]  /*ad20*/  HMMA.16816.F32.BF16 R152, R20.reuse, R30, R152 ;  /* 0x0000001e1498723c */ /* 0x040fe20000041898 */
[----:B------:R-:W5:Y:S07]  /*ad30*/  LDSM.16.M88.4 R28, [R3+0xd000] ;  /* 0x00d00000031c783b */ /* 0x000f6e0000000200 */
[C---:B---3--:R-:W-:Y:S08]  /*ad40*/  HMMA.16816.F32.BF16 R148, R20.reuse, R24, R148 ;  /* 0x000000181494723c */ /* 0x048ff00000041894 */
[C---:B------:R-:W-:Y:S01]  /*ad50*/  HMMA.16816.F32.BF16 R144, R20.reuse, R26, R144 ;  /* 0x0000001a1490723c */ /* 0x040fe20000041890 */
[----:B------:R-:W3:Y:S07]  /*ad60*/  LDSM.16.M88.4 R24, [R3+0xd800] ;  /* 0x00d800000318783b */ /* 0x000eee0000000200 */
[C---:B----4-:R-:W-:Y:S08]  /*ad70*/  HMMA.16816.F32.BF16 R140, R20.reuse, R32, R140 ;  /* 0x00000020148c723c */ /* 0x050ff0000004188c */
[----:B------:R-:W-:Y:S01]  /*ad80*/  HMMA.16816.F32.BF16 R136, R20, R34, R136 ;  /* 0x000000221488723c */ /* 0x000fe20000041888 */
[----:B------:R-:W-:Y:S04]  /*ad90*/  LDSM.16.M88.4 R20, [R217+0x4000] ;  /* 0x00400000d914783b */ /* 0x000fe80000000200 */
[----:B------:R-:W-:Y:S03]  /*ada0*/  LDSM.16.M88.4 R32, [R0+UR5+0xe000] ;  /* 0x00e000050020783b */ /* 0x000fe60008000200 */
[C---:B-1----:R-:W-:Y:S08]  /*adb0*/  HMMA.16816.F32.BF16 R16, R8.reuse, R12, R16 ;  /* 0x0000000c0810723c */ /* 0x042ff00000041810 */
[C---:B------:R-:W-:Y:S01]  /*adc0*/  HMMA.16816.F32.BF16 R160, R8.reuse, R14, R160 ;  /* 0x0000000e08a0723c */ /* 0x040fe200000418a0 */
[----:B------:R-:W1:Y:S07]  /*add0*/  LDSM.16.M88.4 R12, [R0+UR5+0xe800] ;  /* 0x00e80005000c783b */ /* 0x000e6e0008000200 */
[C---:B--2---:R-:W-:Y:S08]  /*ade0*/  HMMA.16816.F32.BF16 R156, R8.reuse, R4, R156 ;  /* 0x00000004089c723c */ /* 0x044ff0000004189c */
[C---:B------:R-:W-:Y:S01]  /*adf0*/  HMMA.16816.F32.BF16 R152, R8.reuse, R6, R152 ;  /* 0x000000060898723c */ /* 0x040fe20000041898 */
[----:B------:R-:W2:Y:S07]  /*ae00*/  LDSM.16.M88.4 R4, [R0+UR5+0xf000] ;  /* 0x00f000050004783b */ /* 0x000eae0008000200 */
[C---:B-----5:R-:W-:Y:S08]  /*ae10*/  HMMA.16816.F32.BF16 R148, R8.reuse, R28, R148 ;  /* 0x0000001c0894723c */ /* 0x060ff00000041894 */
[C---:B------:R-:W-:Y:S01]  /*ae20*/  HMMA.16816.F32.BF16 R144, R8.reuse, R30, R144 ;  /* 0x0000001e0890723c */ /* 0x040fe20000041890 */
[----:B------:R-:W4:Y:S07]  /*ae30*/  LDSM.16.M88.4 R28, [R0+UR5+0xf800] ;  /* 0x00f80005001c783b */ /* 0x000f2e0008000200 */
[C---:B---3--:R-:W-:Y:S08]  /*ae40*/  HMMA.16816.F32.BF16 R140, R8.reuse, R24, R140 ;  /* 0x00000018088c723c */ /* 0x048ff0000004188c */
[----:B------:R-:W-:Y:S01]  /*ae50*/  HMMA.16816.F32.BF16 R136, R8, R26, R136 ;  /* 0x0000001a0888723c */ /* 0x000fe20000041888 */
[----:B------:R-:W-:Y:S04]  /*ae60*/  LDSM.16.M88.4 R8, [R199+0x4000] ;  /* 0x00400000c708783b */ /* 0x000fe80000000200 */
[----:B------:R-:W3:Y:S03]  /*ae70*/  LDSM.16.M88.4 R24, [R196+0xe000] ;  /* 0x00e00000c418783b */ /* 0x000ee60000000200 */
        /* <DEDUP_REMOVED lines=8> */
[----:B------:R-:W2:Y:S07]  /*af00*/  LDSM.16.M88.4 R4, [R197+0x4000] ;  /* 0x00400000c504783b */ /* 0x000eae0000000200 */
[C---:B----4-:R-:W-:Y:S08]  /*af10*/  HMMA.16816.F32.BF16 R140, R20.reuse, R28, R140 ;  /* 0x0000001c148c723c */ /* 0x050ff0000004188c */
[----:B------:R-:W-:Y:S01]  /*af20*/  HMMA.16816.F32.BF16 R136, R20, R30, R136 ;  /* 0x0000001e1488723c */ /* 0x000fe20000041888 */
[----:B------:R-:W4:Y:S04]  /*af30*/  LDSM.16.M88.4 R20, [R196+0xf800] ;  /* 0x00f80000c414783b */ /* 0x000f280000000200 */
[----:B------:R-:W5:Y:S03]  /*af40*/  LDSM.16.M88.4 R28, [R2+0xe800] ;  /* 0x00e80000021c783b */ /* 0x000f660000000200 */
[C---:B---3--:R-:W-:Y:S08]  /*af50*/  HMMA.16816.F32.BF16 R16, R8.reuse, R24, R16 ;  /* 0x000000180810723c */ /* 0x048ff00000041810 */
[C---:B------:R-:W-:Y:S01]  /*af60*/  HMMA.16816.F32.BF16 R160, R8.reuse, R26, R160 ;  /* 0x0000001a08a0723c */ /* 0x040fe200000418a0 */
[----:B------:R-:W3:Y:S07]  /*af70*/  LDSM.16.M88.4 R24, [R2+0xf000] ;  /* 0x00f000000218783b */ /* 0x000eee0000000200 */
[C---:B-1----:R-:W-:Y:S08]  /*af80*/  HMMA.16816.F32.BF16 R156, R8.reuse, R12, R156 ;  /* 0x0000000c089c723c */ /* 0x042ff0000004189c */
[----:B------:R-:W-:Y:S01]  /*af90*/  HMMA.16816.F32.BF16 R152, R8, R14, R152 ;  /* 0x0000000e0898723c */ /* 0x000fe20000041898 */
[----:B------:R-:W1:Y:S07]  /*afa0*/  LDSM.16.M88.4 R12, [R2+0xf800] ;  /* 0x00f80000020c783b */ /* 0x000e6e0000000200 */
[----:B--2---:R-:W-:Y:S08]  /*afb0*/  HMMA.16816.F32.BF16 R16, R4, R32, R16 ;  /* 0x000000200410723c */ /* 0x004ff00000041810 */
[C---:B------:R-:W-:Y:S08]  /*afc0*/  HMMA.16816.F32.BF16 R148, R8.reuse, R164, R148 ;  /* 0x000000a40894723c */ /* 0x040ff00000041894 */
[C---:B------:R-:W-:Y:S01]  /*afd0*/  HMMA.16816.F32.BF16 R144, R8.reuse, R166, R144 ;  /* 0x000000a60890723c */ /* 0x040fe20000041890 */
[----:B------:R-:W-:Y:S07]  /*afe0*/  LDSM.16.M88.4 R164, [R3+0xf800] ;  /* 0x00f8000003a4783b */ /* 0x000fee0000000200 */
[C---:B----4-:R-:W-:Y:S08]  /*aff0*/  HMMA.16816.F32.BF16 R140, R8.reuse, R20, R140 ;  /* 0x00000014088c723c */ /* 0x050ff0000004188c */
[----:B------:R-:W-:Y:S01]  /*b000*/  HMMA.16816.F32.BF16 R136, R8, R22, R136 ;  /* 0x000000160888723c */ /* 0x000fe20000041888 */
[----:B------:R-:W-:Y:S04]  /*b010*/  LDSM.16.M88.4 R8, [R199+0x8000] ;  /* 0x00800000c708783b */ /* 0x000fe80000000200 */
[----:B------:R-:W2:Y:S03]  /*b020*/  LDSM.16.M88.4 R20, [R196+0x10000] ;  /* 0x01000000c414783b */ /* 0x000ea60000000200 */
[----:B------:R-:W-:Y:S08]  /*b030*/  HMMA.16816.F32.BF16 R16, R176, R192, R16 ;  /* 0x000000c0b010723c */ /* 0x000ff00000041810 */
[C---:B-----5:R-:W-:Y:S08]  /*b040*/  HMMA.16816.F32.BF16 R156, R4.reuse, R28, R156 ;  /* 0x0000001c049c723c */ /* 0x060ff0000004189c */
[C---:B------:R-:W-:Y:S01]  /*b050*/  HMMA.16816.F32.BF16 R152, R4.reuse, R30, R152 ;  /* 0x0000001e0498723c */ /* 0x040fe20000041898 */
[----:B------:R-:W-:Y:S07]  /*b060*/  LDSM.16.M88.4 R28, [R0+UR5+0x11000] ;  /* 0x01100005001c783b */ /* 0x000fee0008000200 */
[C---:B------:R-:W-:Y:S01]  /*b070*/  HMMA.16816.F32.BF16 R160, R4.reuse, R34, R160 ;  /* 0x0000002204a0723c */ /* 0x040fe200000418a0 */
[----:B------:R-:W-:Y:S07]  /*b080*/  LDSM.16.M88.4 R32, [R0+UR5+0x10800] ;  /* 0x010800050020783b */ /* 0x000fee0008000200 */
[C---:B---3--:R-:W-:Y:S08]  /*b090*/  HMMA.16816.F32.BF16 R148, R4.reuse, R24, R148 ;  /* 0x000000180494723c */ /* 0x048ff00000041894 */
[C---:B------:R-:W-:Y:S01]  /*b0a0*/  HMMA.16816.F32.BF16 R144, R4.reuse, R26, R144 ;  /* 0x0000001a0490723c */ /* 0x040fe20000041890 */
[----:B------:R3:W-:Y:S07]  /*b0b0*/  LDSM.16.M88.4 R24, [R0+UR5+0x11800] ;  /* 0x011800050018783b */ /* 0x0007ee0008000200 */
[C---:B-1----:R-:W-:Y:S08]  /*b0c0*/  HMMA.16816.F32.BF16 R140, R4.reuse, R12, R140 ;  /* 0x0000000c048c723c */ /* 0x042ff0000004188c */
[----:B------:R-:W-:Y:S01]  /*b0d0*/  HMMA.16816.F32.BF16 R136, R4, R14, R136 ;  /* 0x0000000e0488723c */ /* 0x000fe20000041888 */
[----:B------:R-:W-:Y:S04]  /*b0e0*/  LDSM.16.M88.4 R4, [R197+0x8000] ;  /* 0x00800000c504783b */ /* 0x000fe80000000200 */
[----:B------:R-:W1:Y:S03]  /*b0f0*/  LDSM.16.M88.4 R12, [R2+0x10000] ;  /* 0x01000000020c783b */ /* 0x000e660000000200 */
[----:B------:R-:W-:Y:S01]  /*b100*/  HMMA.16816.F32.BF16 R16, R132, R180, R16 ;  /* 0x000000b48410723c */ /* 0x000fe20000041810 */
[----:B---3--:R-:W-:-:S07]  /*b110*/  IMAD.U32 R0, RZ, RZ, UR21 ;  /* 0x00000015ff007e24 */ /* 0x008fce000f8e00ff */
[C---:B------:R-:W-:Y:S08]  /*b120*/  HMMA.16816.F32.BF16 R156, R176.reuse, R172, R156 ;  /* 0x000000acb09c723c */ /* 0x040ff0000004189c */
[C---:B------:R-:W-:Y:S08]  /*b130*/  HMMA.16816.F32.BF16 R152, R176.reuse, R174, R152 ;  /* 0x000000aeb098723c */ /* 0x040ff00000041898 */
[C---:B------:R-:W-:Y:S08]  /*b140*/  HMMA.16816.F32.BF16 R148, R176.reuse, R168, R148 ;  /* 0x000000a8b094723c */ /* 0x040ff00000041894 */
[----:B------:R-:W-:Y:S01]  /*b150*/  HMMA.16816.F32.BF16 R144, R176, R170, R144 ;  /* 0x000000aab090723c */ /* 0x000fe20000041890 */
[----:B------:R-:W-:Y:S07]  /*b160*/  LDSM.16.M88.4 R168, [R3+0x10000] ;  /* 0x0100000003a8783b */ /* 0x000fee0000000200 */
[----:B--2---:R-:W-:Y:S01]  /*b170*/  HMMA.16816.F32.BF16 R172, R8, R20, R16 ;  /* 0x0000001408ac723c */ /* 0x004fe20000041810 */
[----:B------:R-:W2:Y:S07]  /*b180*/  LDSM.16.M88.4 R16, [R198+0x8000] ;  /* 0x00800000c610783b */ /* 0x000eae0000000200 */
[C---:B------:R-:W-:Y:S08]  /*b190*/  HMMA.16816.F32.BF16 R160, R176.reuse, R194, R160 ;  /* 0x000000c2b0a0723c */ /* 0x040ff000000418a0 */
[----:B------:R-:W-:Y:S08]  /*b1a0*/  HMMA.16816.F32.BF16 R140, R176, R164, R140 ;  /* 0x000000a4b08c723c */ /* 0x000ff0000004188c */
[----:B-1----:R-:W-:Y:S08]  /*b1b0*/  HMMA.16816.F32.BF16 R172, R4, R12, R172 ;  /* 0x0000000c04ac723c */ /* 0x002ff000000418ac */
[----:B------:R-:W-:Y:S08]  /*b1c0*/  HMMA.16816.F32.BF16 R160, R132, R182, R160 ;  /* 0x000000b684a0723c */ /* 0x000ff000000418a0 */
[----:B------:R-:W-:Y:S01]  /*b1d0*/  HMMA.16816.F32.BF16 R164, R176, R166, R136 ;  /* 0x000000a6b0a4723c */ /* 0x000fe20000041888 */
[----:B------:R-:W1:Y:S04]  /*b1e0*/  LDSM.16.M88.4 R136, [R196+0x10800] ;  /* 0x01080000c488783b */ /* 0x000e680000000200 */
[----:B------:R-:W3:Y:S03]  /*b1f0*/  LDSM.16.M88.4 R176, [R196+0x11000] ;  /* 0x01100000c4b0783b */ /* 0x000ee60000000200 */
[C---:B------:R-:W-:Y:S08]  /*b200*/  HMMA.16816.F32.BF16 R148, R132.reuse, R28, R148 ;  /* 0x0000001c8494723c */ /* 0x040ff00000041894 */
[----:B------:R-:W-:Y:S01]  /*b210*/  HMMA.16816.F32.BF16 R144, R132, R30, R144 ;  /* 0x0000001e8490723c */ /* 0x000fe20000041890 */
[----:B------:R-:W4:Y:S07]  /*b220*/  LDSM.16.M88.4 R28, [R196+0x11800] ;  /* 0x01180000c41c783b */ /* 0x000f2e0000000200 */
[----:B--2---:R-:W-:Y:S08]  /*b230*/  HMMA.16816.F32.BF16 R172, R16, R168, R172 ;  /* 0x000000a810ac723c */ /* 0x004ff000000418ac */
[----:B------:R-:W-:Y:S01]  /*b240*/  HMMA.16816.F32.BF16 R160, R8, R22, R160 ;  /* 0x0000001608a0723c */ /* 0x000fe200000418a0 */
[----:B------:R-:W-:-:S07]  /*b250*/  IMAD.U32 R23, RZ, RZ, UR4 ;  /* 0x00000004ff177e24 */ /* 0x000fce000f8e00ff */
[----:B------:R-:W-:Y:S03]  /*b260*/  HMMA.16816.F32.BF16 R140, R132, R24, R140 ;  /* 0x00000018848c723c */ /* 0x000fe6000004188c */
[----:B------:R-:W-:-:S05]  /*b270*/  FMUL.FTZ R20, R172, UR7 ;  /* 0x00000007ac147c20 */ /* 0x000fca0008410000 */
[C---:B------:R-:W-:Y:S01]  /*b280*/  HMMA.16816.F32.BF16 R24, R132.reuse, R26, R164 ;  /* 0x0000001a8418723c */ /* 0x040fe200000418a4 */
[----:B------:R-:W-:Y:S01]  /*b290*/  IMAD.SHL.U32 R167, R185, 0x2, RZ ;  /* 0x00000002b9a77824 */ /* 0x000fe200078e00ff */
[----:B------:R-:W2:Y:S04]  /*b2a0*/  MUFU.TANH R20, R20 ;  /* 0x0000001400147308 */ /* 0x000ea80000002400 */
[----:B------:R-:W-:Y:S02]  /*b2b0*/  LOP3.LUT R169, R167, 0x6, RZ, 0xc0, !PT ;  /* 0x00000006a7a97812 */ /* 0x000fe400078ec0ff */
[----:B------:R-:W-:Y:S01]  /*b2c0*/  HMMA.16816.F32.BF16 R156, R132, R32, R156 ;  /* 0x00000020849c723c */ /* 0x000fe2000004189c */
[----:B------:R-:W-:Y:S02]  /*b2d0*/  FMUL.FTZ R33, R174, UR7 ;  /* 0x00000007ae217c20 */ /* 0x000fe40008410000 */
[----:B------:R-:W-:-:S04]  /*b2e0*/  IMAD R0, R0, 0x40, R169 ;  /* 0x0000004000007824 */ /* 0x000fc800078e02a9 */
[C---:B------:R-:W-:Y:S01]  /*b2f0*/  VIADD R21, R0.reuse, UR20 ;  /* 0x0000001400157c36 */ /* 0x040fe20008000000 */
[----:B------:R-:W-:Y:S01]  /*b300*/  HMMA.16816.F32.BF16 R152, R132, R34, R152 ;  /* 0x000000228498723c */ /* 0x000fe20000041898 */
[----:B------:R-:W-:Y:S01]  /*b310*/  MUFU.TANH R33, R33 ;  /* 0x0000002100217308 */ /* 0x000fe20000002400 */
[----:B------:R-:W-:Y:S02]  /*b320*/  VIADD R35, R0, 0xffffff40 ;  /* 0xffffff4000237836 */ /* 0x000fe40000000000 */
[--C-:B------:R-:W-:Y:S01]  /*b330*/  IADD3 R22, PT, PT, R206, 0xc0, -R21.reuse ;  /* 0x000000c0ce167810 */ /* 0x100fe20007ffe815 */
[----:B------:R-:W-:Y:S01]  /*b340*/  VIADD R133, R0, 0xffffff49 ;  /* 0xffffff4900857836 */ /* 0x000fe20000000000 */
[----:B------:R-:W-:Y:S02]  /*b350*/  IADD3 R32, PT, PT, R206, 0xbf, -R21 ;  /* 0x000000bfce207810 */ /* 0x000fe40007ffe815 */
[----:B------:R-:W-:Y:S01]  /*b360*/  HMMA.16816.F32.BF16 R160, R4, R14, R160 ;  /* 0x0000000e04a0723c */ /* 0x000fe200000418a0 */
[----:B------:R-:W5:Y:S01]  /*b370*/  LDSM.16.M88.4 R12, [R2+0x10800] ;  /* 0x01080000020c783b */ /* 0x000f620000000200 */
[----:B------:R-:W-:-:S02]  /*b380*/  IABS R32, R32 ;  /* 0x0000002000207213 */ /* 0x000fc40000000000 */
[----:B------:R-:W-:Y:S02]  /*b390*/  ISETP.GE.AND P4, PT, R35, R205, PT ;  /* 0x000000cd2300720c */ /* 0x000fe40003f86270 */
[----:B------:R-:W-:Y:S02]  /*b3a0*/  I2FP.F32.S32 R32, R32 ;  /* 0x0000002000207245 */ /* 0x000fe40000201400 */
[C---:B-1----:R-:W-:Y:S01]  /*b3b0*/  HMMA.16816.F32.BF16 R156, R8.reuse, R136, R156 ;  /* 0x00000088089c723c */ /* 0x042fe2000004189c */
[--C-:B------:R-:W-:Y:S01]  /*b3c0*/  IADD3 R132, PT, PT, R206, 0xb0, -R21.reuse ;  /* 0x000000b0ce847810 */ /* 0x100fe20007ffe815 */
[----:B------:R-:W-:Y:S01]  /*b3d0*/  VIADD R137, R0, 0xffffff50 ;  /* 0xffffff5000897836 */ /* 0x000fe20000000000 */
[----:B------:R-:W-:Y:S02]  /*b3e0*/  IADD3 R135, PT, PT, R206, 0xaf, -R21 ;  /* 0x000000afce877810 */ /* 0x000fe40007ffe815 */
[----:B------:R-:W-:Y:S02]  /*b3f0*/  IABS R132, R132 ;  /* 0x0000008400847213 */ /* 0x000fe40000000000 */
[----:B------:R-:W-:Y:S01]  /*b400*/  IABS R135, R135 ;  /* 0x0000008700877213 */ /* 0x000fe20000000000 */
[----:B------:R-:W-:Y:S03]  /*b410*/  HMMA.16816.F32.BF16 R152, R8, R138, R152 ;  /* 0x0000008a0898723c */ /* 0x000fe60000041898 */
[----:B------:R-:W-:-:S05]  /*b420*/  I2FP.F32.S32 R135, R135 ;  /* 0x0000008700877245 */ /* 0x000fca0000201400 */
[C---:B---3--:R-:W-:Y:S08]  /*b430*/  HMMA.16816.F32.BF16 R148, R8.reuse, R176, R148 ;  /* 0x000000b00894723c */ /* 0x048ff00000041894 */
[C---:B------:R-:W-:Y:S08]  /*b440*/  HMMA.16816.F32.BF16 R144, R8.reuse, R178, R144 ;  /* 0x000000b20890723c */ /* 0x040ff00000041890 */
[----:B----4-:R-:W-:Y:S01]  /*b450*/  HMMA.16816.F32.BF16 R140, R8, R28, R140 ;  /* 0x0000001c088c723c */ /* 0x010fe2000004188c */
[----:B------:R-:W-:Y:S01]  /*b460*/  FMUL.FTZ R29, R173, UR7 ;  /* 0x00000007ad1d7c20 */ /* 0x000fe20008410000 */
[----:B------:R-:W-:-:S04]  /*b470*/  IADD3 R28, PT, PT, R206, -UR20, -R23 ;  /* 0x80000014ce1c7c10 */ /* 0x000fc8000fffe817 */
[----:B------:R-:W-:Y:S01]  /*b480*/  ISETP.GT.AND P5, PT, R28, R35, PT ;  /* 0x000000231c00720c */ /* 0x000fe20003fa4270 */
[----:B------:R-:W1:Y:S01]  /*b490*/  MUFU.TANH R29, R29 ;  /* 0x0000001d001d7308 */ /* 0x000e620000002400 */
[----:B------:R-:W-:Y:S01]  /*b4a0*/  HMMA.16816.F32.BF16 R24, R8, R30, R24 ;  /* 0x0000001e0818723c */ /* 0x000fe20000041818 */
[----:B------:R-:W-:Y:S01]  /*b4b0*/  IABS R8, R22 ;  /* 0x0000001600087213 */ /* 0x000fe20000000000 */
[----:B------:R-:W-:Y:S02]  /*b4c0*/  VIADD R30, R206, 0x8 ;  /* 0x00000008ce1e7836 */ /* 0x000fe40000000000 */
[----:B------:R-:W-:Y:S01]  /*b4d0*/  FMUL.FTZ R31, R175, UR7 ;  /* 0x00000007af1f7c20 */ /* 0x000fe20008410000 */
[----:B------:R-:W-:Y:S02]  /*b4e0*/  I2FP.F32.S32 R9, R8 ;  /* 0x0000000800097245 */ /* 0x000fe40000201400 */
[C---:B------:R-:W-:Y:S01]  /*b4f0*/  IADD3 R22, PT, PT, R30.reuse, -UR20, -R23 ;  /* 0x800000141e167c10 */ /* 0x040fe2000fffe817 */
[----:B------:R-:W-:Y:S02]  /*b500*/  HMMA.16816.F32.BF16 R160, R16, R170, R160 ;  /* 0x000000aa10a0723c */ /* 0x000fe400000418a0 */
[----:B------:R-:W3:Y:S01]  /*b510*/  MUFU.TANH R31, R31 ;  /* 0x0000001f001f7308 */ /* 0x000ee20000002400 */
[----:B--2---:R-:W-:Y:S01]  /*b520*/  FFMA.FTZ R34, R9, -UR6, R20 ;  /* 0x8000000609227c23 */ /* 0x004fe20008010014 */
[----:B------:R-:W-:Y:S01]  /*b530*/  IADD3 R20, PT, PT, R30, 0xc0, -R21 ;  /* 0x000000c01e147810 */ /* 0x000fe20007ffe815 */
[----:B------:R-:W2:Y:S03]  /*b540*/  LDSM.16.M88.4 R8, [R3+0x10800] ;  /* 0x010800000308783b */ /* 0x000ea60000000200 */
[----:B------:R-:W-:Y:S01]  /*b550*/  IABS R20, R20 ;  /* 0x0000001400147213 */ /* 0x000fe20000000000 */
[----:B-----5:R-:W-:Y:S01]  /*b560*/  HMMA.16816.F32.BF16 R156, R4, R12, R156 ;  /* 0x0000000c049c723c */ /* 0x020fe2000004189c */
[----:B-1----:R-:W-:Y:S01]  /*b570*/  FFMA.FTZ R29, R32, -UR6, R29 ;  /* 0x80000006201d7c23 */ /* 0x002fe2000801001d */
[----:B------:R-:W-:-:S02]  /*b580*/  FSEL R23, R34, -INF , !P5 ;  /* 0xff80000022177808 */ /* 0x000fc40006800000 */
[----:B------:R-:W-:Y:S02]  /*b590*/  I2FP.F32.S32 R20, R20 ;  /* 0x0000001400147245 */ /* 0x000fe40000201400 */
[----:B------:R-:W-:Y:S02]  /*b5a0*/  FSEL R23, R23, -INF , !P4 ;  /* 0xff80000017177808 */ /* 0x000fe40006000000 */
[----:B------:R-:W-:Y:S01]  /*b5b0*/  ISETP.GT.AND P4, PT, R22, R35, PT ;  /* 0x000000231600720c */ /* 0x000fe20003f84270 */
[----:B------:R-:W-:Y:S01]  /*b5c0*/  FFMA.FTZ R20, R20, -UR6, R33 ;  /* 0x8000000614147c23 */ /* 0x000fe20008010021 */
[----:B------:R-:W-:Y:S02]  /*b5d0*/  VIADD R33, R0, 0xffffff41 ;  /* 0xffffff4100217836 */ /* 0x000fe40000000000 */
[----:B------:R-:W-:Y:S01]  /*b5e0*/  FMUL.FTZ R32, R160, UR7 ;  /* 0x00000007a0207c20 */ /* 0x000fe20008410000 */
[--C-:B------:R-:W-:Y:S01]  /*b5f0*/  IADD3 R12, PT, PT, R30, 0xbf, -R21.reuse ;  /* 0x000000bf1e0c7810 */ /* 0x100fe20007ffe815 */
[----:B------:R-:W-:Y:S01]  /*b600*/  HMMA.16816.F32.BF16 R152, R4, R14, R152 ;  /* 0x0000000e0498723c */ /* 0x000fe20000041898 */
[----:B------:R-:W-:Y:S01]  /*b610*/  IADD3 R13, PT, PT, R206, 0xb8, -R21 ;  /* 0x000000b8ce0d7810 */ /* 0x000fe20007ffe815 */
[----:B------:R-:W-:Y:S01]  /*b620*/  FMUL.FTZ R163, R163, UR7 ;  /* 0x00000007a3a37c20 */ /* 0x000fe20008410000 */
[----:B------:R-:W-:Y:S01]  /*b630*/  ISETP.GE.AND P5, PT, R35, R204, PT ;  /* 0x000000cc2300720c */ /* 0x000fe20003fa6270 */
[----:B------:R-:W1:Y:S01]  /*b640*/  MUFU.TANH R32, R32 ;  /* 0x0000002000207308 */ /* 0x000e620000002400 */
[----:B------:R-:W-:-:S02]  /*b650*/  FSEL R20, R20, -INF , !P4 ;  /* 0xff80000014147808 */ /* 0x000fc40006000000 */
[----:B------:R-:W-:Y:S02]  /*b660*/  IABS R12, R12 ;  /* 0x0000000c000c7213 */ /* 0x000fe40000000000 */
[----:B------:R-:W-:Y:S02]  /*b670*/  ISETP.GT.AND P4, PT, R28, R33, PT ;  /* 0x000000211c00720c */ /* 0x000fe40003f84270 */
[----:B------:R-:W-:Y:S02]  /*b680*/  IABS R13, R13 ;  /* 0x0000000d000d7213 */ /* 0x000fe40000000000 */
[----:B------:R-:W-:Y:S02]  /*b690*/  FSEL R20, R20, -INF , !P5 ;  /* 0xff80000014147808 */ /* 0x000fe40006800000 */
[----:B------:R-:W-:Y:S02]  /*b6a0*/  I2FP.F32.S32 R12, R12 ;  /* 0x0000000c000c7245 */ /* 0x000fe40000201400 */
[----:B------:R-:W-:-:S02]  /*b6b0*/  ISETP.GE.AND P5, PT, R33, R205, PT ;  /* 0x000000cd2100720c */ /* 0x000fc40003fa6270 */
[----:B------:R-:W-:Y:S01]  /*b6c0*/  FSEL R29, R29, -INF , !P4 ;  /* 0xff8000001d1d7808 */ /* 0x000fe20006000000 */
[----:B---3--:R-:W-:Y:S01]  /*b6d0*/  FFMA.FTZ R12, R12, -UR6, R31 ;  /* 0x800000060c0c7c23 */ /* 0x008fe2000801001f */
[----:B------:R-:W-:Y:S01]  /*b6e0*/  I2FP.F32.S32 R13, R13 ;  /* 0x0000000d000d7245 */ /* 0x000fe20000201400 */
[C---:B--2---:R-:W-:Y:S01]  /*b6f0*/  HMMA.16816.F32.BF16 R156, R16.reuse, R8, R156 ;  /* 0x00000008109c723c */ /* 0x044fe2000004189c */
[----:B------:R-:W-:Y:S01]  /*b700*/  FMUL.FTZ R8, R162, UR7 ;  /* 0x00000007a2087c20 */ /* 0x000fe20008410000 */
[----:B------:R-:W-:Y:S01]  /*b710*/  FMUL.FTZ R9, R161, UR7 ;  /* 0x00000007a1097c20 */ /* 0x000fe20008410000 */
[----:B------:R-:W-:Y:S01]  /*b720*/  FSEL R29, R29, -INF , !P5 ;  /* 0xff8000001d1d7808 */ /* 0x000fe20006800000 */
[----:B-1----:R-:W-:Y:S01]  /*b730*/  FFMA.FTZ R31, R13, -UR6, R32 ;  /* 0x800000060d1f7c23 */ /* 0x002fe20008010020 */
[----:B------:R-:W-:Y:S02]  /*b740*/  ISETP.GT.AND P5, PT, R22, R33, PT ;  /* 0x000000211600720c */ /* 0x000fe40003fa4270 */
[----:B------:R-:W1:Y:S01]  /*b750*/  MUFU.TANH R8, R8 ;  /* 0x0000000800087308 */ /* 0x000e620000002400 */
[----:B------:R-:W-:Y:S01]  /*b760*/  ISETP.GE.AND P4, PT, R33, R204, PT ;  /* 0x000000cc2100720c */ /* 0x000fe20003f86270 */
[----:B------:R-:W-:Y:S01]  /*b770*/  VIADD R33, R0, 0xffffff48 ;  /* 0xffffff4800217836 */ /* 0x000fe20000000000 */
[----:B------:R-:W-:Y:S01]  /*b780*/  IADD3 R13, PT, PT, R30, 0xb8, -R21 ;  /* 0x000000b81e0d7810 */ /* 0x000fe20007ffe815 */
[----:B------:R-:W-:Y:S01]  /*b790*/  HMMA.16816.F32.BF16 R152, R16, R10, R152 ;  /* 0x0000000a1098723c */ /* 0x000fe20000041898 */
[----:B------:R-:W-:-:S02]  /*b7a0*/  FSEL R32, R12, -INF , !P5 ;  /* 0xff8000000c207808 */ /* 0x000fc40006800000 */
[----:B------:R-:W-:Y:S01]  /*b7b0*/  IADD3 R12, PT, PT, R206, 0xb7, -R21 ;  /* 0x000000b7ce0c7810 */ /* 0x000fe20007ffe815 */
[----:B------:R-:W2:Y:S01]  /*b7c0*/  MUFU.TANH R9, R9 ;  /* 0x0000000900097308 */ /* 0x000ea20000002400 */
[----:B------:R-:W-:Y:S02]  /*b7d0*/  IABS R13, R13 ;  /* 0x0000000d000d7213 */ /* 0x000fe40000000000 */
[----:B------:R-:W-:Y:S01]  /*b7e0*/  ISETP.GT.AND P5, PT, R28, R33, PT ;  /* 0x000000211c00720c */ /* 0x000fe20003fa4270 */
[----:B------:R-:W-:Y:S01]  /*b7f0*/  FMUL.FTZ R156, R156, UR7 ;  /* 0x000000079c9c7c20 */ /* 0x000fe20008410000 */
[----:B------:R-:W-:Y:S01]  /*b800*/  IABS R12, R12 ;  /* 0x0000000c000c7213 */ /* 0x000fe20000000000 */
[----:B------:R-:W-:Y:S01]  /*b810*/  FMUL.FTZ R157, R157, UR7 ;  /* 0x000000079d9d7c20 */ /* 0x000fe20008410000 */
[----:B------:R-:W-:Y:S01]  /*b820*/  FSEL R32, R32, -INF , !P4 ;  /* 0xff80000020207808 */ /* 0x000fe20006000000 */
[----:B------:R-:W-:Y:S01]  /*b830*/  FMUL.FTZ R134, R158, UR7 ;  /* 0x000000079e867c20 */ /* 0x000fe20008410000 */
[----:B------:R-:W-:-:S02]  /*b840*/  I2FP.F32.S32 R13, R13 ;  /* 0x0000000d000d7245 */ /* 0x000fc40000201400 */
[----:B------:R-:W-:Y:S02]  /*b850*/  ISETP.GE.AND P4, PT, R33, R205, PT ;  /* 0x000000cd2100720c */ /* 0x000fe40003f86270 */
[----:B------:R-:W-:Y:S01]  /*b860*/  FSEL R31, R31, -INF , !P5 ;  /* 0xff8000001f1f7808 */ /* 0x000fe20006800000 */
[----:B-1----:R-:W-:Y:S01]  /*b870*/  FFMA.FTZ R8, R13, -UR6, R8 ;  /* 0x800000060d087c23 */ /* 0x002fe20008010008 */
[----:B------:R-:W-:Y:S01]  /*b880*/  I2FP.F32.S32 R12, R12 ;  /* 0x0000000c000c7245 */ /* 0x000fe20000201400 */
[----:B------:R-:W-:Y:S01]  /*b890*/  MUFU.TANH R134, R134 ;  /* 0x0000008600867308 */ /* 0x000fe20000002400 */
[----:B------:R-:W-:Y:S01]  /*b8a0*/  FSEL R31, R31, -INF , !P4 ;  /* 0xff8000001f1f7808 */ /* 0x000fe20006000000 */
[----:B------:R-:W-:Y:S01]  /*b8b0*/  FMUL.FTZ R154, R154, UR7 ;  /* 0x000000079a9a7c20 */ /* 0x000fe20008410000 */
[----:B------:R-:W-:Y:S02]  /*b8c0*/  ISETP.GT.AND P4, PT, R22, R33, PT ;  /* 0x000000211600720c */ /* 0x000fe40003f84270 */
[----:B------:R-:W-:Y:S01]  /*b8d0*/  ISETP.GE.AND P5, PT, R33, R204, PT ;  /* 0x000000cc2100720c */ /* 0x000fe20003fa6270 */
[----:B--2---:R-:W-:Y:S01]  /*b8e0*/  FFMA.FTZ R33, R12, -UR6, R9 ;  /* 0x800000060c217c23 */ /* 0x004fe20008010009 */
[----:B------:R-:W-:Y:S01]  /*b8f0*/  FSEL R34, R8, -INF , !P4 ;  /* 0xff80000008227808 */ /* 0x000fe20006000000 */
[----:B------:R-:W1:Y:S01]  /*b900*/  LDSM.16.M88.4 R12, [R2+0x11000] ;  /* 0x01100000020c783b */ /* 0x000e620000000200 */
[----:B------:R-:W2:Y:S01]  /*b910*/  MUFU.TANH R8, R156 ;  /* 0x0000009c00087308 */ /* 0x000ea20000002400 */
[----:B------:R-:W-:-:S02]  /*b920*/  IADD3 R35, PT, PT, R30, 0xb7, -R21 ;  /* 0x000000b71e237810 */ /* 0x000fc40007ffe815 */
[----:B------:R-:W-:Y:S02]  /*b930*/  I2FP.F32.S32 R11, R132 ;  /* 0x00000084000b7245 */ /* 0x000fe40000201400 */
[----:B------:R-:W-:Y:S02]  /*b940*/  IABS R35, R35 ;  /* 0x0000002300237213 */ /* 0x000fe40000000000 */
[----:B------:R-:W-:Y:S01]  /*b950*/  ISETP.GT.AND P4, PT, R28, R133, PT ;  /* 0x000000851c00720c */ /* 0x000fe20003f84270 */
[----:B------:R-:W3:Y:S01]  /*b960*/  MUFU.TANH R9, R163 ;  /* 0x000000a300097308 */ /* 0x000ee20000002400 */
[----:B------:R-:W-:Y:S01]  /*b970*/  I2FP.F32.S32 R164, R35 ;  /* 0x0000002300a47245 */ /* 0x000fe20000201400 */
[----:B------:R-:W-:Y:S01]  /*b980*/  FMUL.FTZ R35, R159, UR7 ;  /* 0x000000079f237c20 */ /* 0x000fe20008410000 */
[----:B------:R-:W-:Y:S02]  /*b990*/  FSEL R34, R34, -INF , !P5 ;  /* 0xff80000022227808 */ /* 0x000fe40006800000 */
[----:B------:R-:W-:-:S02]  /*b9a0*/  ISETP.GE.AND P5, PT, R133, R205, PT ;  /* 0x000000cd8500720c */ /* 0x000fc40003fa6270 */
[----:B------:R-:W-:Y:S01]  /*b9b0*/  FSEL R33, R33, -INF , !P4 ;  /* 0xff80000021217808 */ /* 0x000fe20006000000 */
[----:B------:R-:W4:Y:S01]  /*b9c0*/  MUFU.TANH R132, R157 ;  /* 0x0000009d00847308 */ /* 0x000f220000002400 */
[----:B--2---:R-:W-:Y:S01]  /*b9d0*/  FFMA.FTZ R159, R11, -UR6, R8 ;  /* 0x800000060b9f7c23 */ /* 0x004fe20008010008 */
[----:B------:R-:W-:Y:S02]  /*b9e0*/  ISETP.GE.AND P4, PT, R133, R204, PT ;  /* 0x000000cc8500720c */ /* 0x000fe40003f86270 */
[----:B------:R-:W-:Y:S02]  /*b9f0*/  FSEL R33, R33, -INF , !P5 ;  /* 0xff80000021217808 */ /* 0x000fe40006800000 */
[----:B------:R-:W-:Y:S02]  /*ba00*/  ISETP.GT.AND P5, PT, R22, R133, PT ;  /* 0x000000851600720c */ /* 0x000fe40003fa4270 */
[----:B------:R-:W-:Y:S01]  /*ba10*/  IADD3 R133, PT, PT, R30, 0xb0, -R21 ;  /* 0x000000b01e857810 */ /* 0x000fe20007ffe815 */
[----:B---3--:R-:W-:Y:S01]  /*ba20*/  FFMA.FTZ R164, R164, -UR6, R9 ;  /* 0x80000006a4a47c23 */ /* 0x008fe20008010009 */
[----:B------:R-:W2:Y:S01]  /*ba30*/  MUFU.TANH R35, R35 ;  /* 0x0000002300237308 */ /* 0x000ea20000002400 */
[----:B------:R-:W3:Y:S01]  /*ba40*/  LDSM.16.M88.4 R8, [R3+0x11000] ;  /* 0x011000000308783b */ /* 0x000ee20000000200 */
[----:B------:R-:W-:-:S02]  /*ba50*/  IABS R133, R133 ;  /* 0x0000008500857213 */ /* 0x000fc40000000000 */
[----:B------:R-:W-:Y:S02]  /*ba60*/  FSEL R164, R164, -INF , !P5 ;  /* 0xff800000a4a47808 */ /* 0x000fe40006800000 */
[----:B------:R-:W-:Y:S01]  /*ba70*/  ISETP.GT.AND P5, PT, R28, R137, PT ;  /* 0x000000891c00720c */ /* 0x000fe20003fa4270 */
[----:B----4-:R-:W-:Y:S01]  /*ba80*/  FFMA.FTZ R135, R135, -UR6, R132 ;  /* 0x8000000687877c23 */ /* 0x010fe20008010084 */
[----:B------:R-:W-:Y:S01]  /*ba90*/  FSEL R164, R164, -INF , !P4 ;  /* 0xff800000a4a47808 */ /* 0x000fe20006000000 */
[----:B------:R-:W-:Y:S01]  /*baa0*/  FMUL.FTZ R132, R152, UR7 ;  /* 0x0000000798847c20 */ /* 0x000fe20008410000 */
[----:B------:R-:W-:Y:S01]  /*bab0*/  I2FP.F32.S32 R133, R133 ;  /* 0x0000008500857245 */ /* 0x000fe20000201400 */
[----:B------:R-:W-:Y:S01]  /*bac0*/  MUFU.TANH R154, R154 ;  /* 0x0000009a009a7308 */ /* 0x000fe20000002400 */
[----:B------:R-:W-:Y:S01]  /*bad0*/  ISETP.GE.AND P4, PT, R137, R205, PT ;  /* 0x000000cd8900720c */ /* 0x000fe20003f86270 */
[----:B-1----:R-:W-:Y:S01]  /*bae0*/  HMMA.16816.F32.BF16 R148, R4, R12, R148 ;  /* 0x0000000c0494723c */ /* 0x002fe20000041894 */
[----:B------:R-:W-:Y:S01]  /*baf0*/  FSEL R159, R159, -INF , !P5 ;  /* 0xff8000009f9f7808 */ /* 0x000fe20006800000 */
[----:B------:R-:W-:Y:S01]  /*bb00*/  FFMA.FTZ R134, R133, -UR6, R134 ;  /* 0x8000000685867c23 */ /* 0x000fe20008010086 */
[----:B------:R-:W-:Y:S01]  /*bb10*/  VIADD R133, R0, 0xffffff51 ;  /* 0xffffff5100857836 */ /* 0x000fe20000000000 */
[----:B------:R-:W-:-:S02]  /*bb20*/  IADD3 R12, PT, PT, R30, 0xaf, -R21 ;  /* 0x000000af1e0c7810 */ /* 0x000fc40007ffe815 */
[----:B------:R-:W-:Y:S01]  /*bb30*/  FSEL R159, R159, -INF , !P4 ;  /* 0xff8000009f9f7808 */ /* 0x000fe20006000000 */
[----:B------:R-:W1:Y:S01]  /*bb40*/  MUFU.TANH R132, R132 ;  /* 0x0000008400847308 */ /* 0x000e620000002400 */
[----:B------:R-:W-:Y:S01]  /*bb50*/  ISETP.GT.AND P4, PT, R22, R137, PT ;  /* 0x000000891600720c */ /* 0x000fe20003f84270 */
[----:B------:R-:W-:Y:S01]  /*bb60*/  HMMA.16816.F32.BF16 R144, R4, R14, R144 ;  /* 0x0000000e0490723c */ /* 0x000fe20000041890 */
[----:B------:R-:W-:Y:S02]  /*bb70*/  ISETP.GE.AND P5, PT, R137, R204, PT ;  /* 0x000000cc8900720c */ /* 0x000fe40003fa6270 */
[----:B------:R-:W-:Y:S02]  /*bb80*/  FSEL R136, R134, -INF , !P4 ;  /* 0xff80000086887808 */ /* 0x000fe40006000000 */
[----:B------:R-:W-:Y:S02]  /*bb90*/  IABS R12, R12 ;  /* 0x0000000c000c7213 */ /* 0x000fe40000000000 */
[----:B------:R-:W-:-:S02]  /*bba0*/  IADD3 R13, PT, PT, R206, 0xa8, -R21 ;  /* 0x000000a8ce0d7810 */ /* 0x000fc40007ffe815 */
[----:B------:R-:W-:Y:S02]  /*bbb0*/  ISETP.GT.AND P4, PT, R28, R133, PT ;  /* 0x000000851c00720c */ /* 0x000fe40003f84270 */
[----:B------:R-:W-:Y:S02]  /*bbc0*/  FSEL R136, R136, -INF , !P5 ;  /* 0xff80000088887808 */ /* 0x000fe40006800000 */
[----:B------:R-:W-:Y:S02]  /*bbd0*/  I2FP.F32.S32 R12, R12 ;  /* 0x0000000c000c7245 */ /* 0x000fe40000201400 */
[----:B------:R-:W-:Y:S02]  /*bbe0*/  IABS R13, R13 ;  /* 0x0000000d000d7213 */ /* 0x000fe40000000000 */
[----:B------:R-:W-:Y:S01]  /*bbf0*/  ISETP.GE.AND P5, PT, R133, R205, PT ;  /* 0x000000cd8500720c */ /* 0x000fe20003fa6270 */
[----:B--2---:R-:W-:Y:S01]  /*bc00*/  FFMA.FTZ R138, R12, -UR6, R35 ;  /* 0x800000060c8a7c23 */ /* 0x004fe20008010023 */
[----:B------:R-:W-:Y:S01]  /*bc10*/  FSEL R135, R135, -INF , !P4 ;  /* 0xff80000087877808 */ /* 0x000fe20006000000 */
[----:B---3--:R-:W-:Y:S01]  /*bc20*/  HMMA.16816.F32.BF16 R148, R16, R8, R148 ;  /* 0x000000081094723c */ /* 0x008fe20000041894 */
[----:B------:R-:W-:Y:S01]  /*bc30*/  FMUL.FTZ R9, R153, UR7 ;  /* 0x0000000799097c20 */ /* 0x000fe20008410000 */
[----:B------:R-:W-:Y:S01]  /*bc40*/  I2FP.F32.S32 R13, R13 ;  /* 0x0000000d000d7245 */ /* 0x000fe20000201400 */
[----:B------:R-:W-:Y:S01]  /*bc50*/  VIADD R35, R0, 0xffffff58 ;  /* 0xffffff5800237836 */ /* 0x000fe20000000000 */
[----:B------:R-:W-:-:S02]  /*bc60*/  FSEL R165, R135, -INF , !P5 ;  /* 0xff80000087a57808 */ /* 0x000fc40006800000 */
[----:B------:R-:W-:Y:S01]  /*bc70*/  ISETP.GT.AND P5, PT, R22, R133, PT ;  /* 0x000000851600720c */ /* 0x000fe20003fa4270 */
[----:B------:R-:W2:Y:S01]  /*bc80*/  MUFU.TANH R9, R9 ;  /* 0x0000000900097308 */ /* 0x000ea20000002400 */
[--C-:B------:R-:W-:Y:S01]  /*bc90*/  IADD3 R12, PT, PT, R30, 0xa8, -R21.reuse ;  /* 0x000000a81e0c7810 */ /* 0x100fe20007ffe815 */
[----:B-1----:R-:W-:Y:S01]  /*bca0*/  FFMA.FTZ R13, R13, -UR6, R132 ;  /* 0x800000060d0d7c23 */ /* 0x002fe20008010084 */
[----:B------:R-:W-:Y:S01]  /*bcb0*/  FSEL R138, R138, -INF , !P5 ;  /* 0xff8000008a8a7808 */ /* 0x000fe20006800000 */
[----:B------:R-:W-:Y:S01]  /*bcc0*/  FMUL.FTZ R132, R155, UR7 ;  /* 0x000000079b847c20 */ /* 0x000fe20008410000 */
[----:B------:R-:W-:Y:S01]  /*bcd0*/  ISETP.GT.AND P5, PT, R28, R35, PT ;  /* 0x000000231c00720c */ /* 0x000fe20003fa4270 */
[----:B------:R-:W-:Y:S01]  /*bce0*/  HMMA.16816.F32.BF16 R144, R16, R10, R144 ;  /* 0x0000000a1090723c */ /* 0x000fe20000041890 */
[----:B------:R-:W-:Y:S01]  /*bcf0*/  ISETP.GE.AND P4, PT, R133, R204, PT ;  /* 0x000000cc8500720c */ /* 0x000fe20003f86270 */
[----:B------:R-:W-:Y:S01]  /*bd00*/  VIADD R133, R0, 0xffffff59 ;  /* 0xffffff5900857836 */ /* 0x000fe20000000000 */
[----:B------:R-:W-:Y:S01]  /*bd10*/  IABS R12, R12 ;  /* 0x0000000c000c7213 */ /* 0x000fe20000000000 */
[----:B------:R-:W-:Y:S01]  /*bd20*/  MUFU.TANH R132, R132 ;  /* 0x0000008400847308 */ /* 0x000fe20000002400 */
[----:B------:R-:W-:Y:S01]  /*bd30*/  IADD3 R8, PT, PT, R206, 0xa7, -R21 ;  /* 0x000000a7ce087810 */ /* 0x000fe20007ffe815 */
[----:B------:R-:W-:Y:S01]  /*bd40*/  FMUL.FTZ R148, R148, UR7 ;  /* 0x0000000794947c20 */ /* 0x000fe20008410000 */
[----:B------:R-:W-:Y:S01]  /*bd50*/  FSEL R139, R13, -INF , !P5 ;  /* 0xff8000000d8b7808 */ /* 0x000fe20006800000 */
[----:B------:R-:W-:Y:S01]  /*bd60*/  FMUL.FTZ R151, R151, UR7 ;  /* 0x0000000797977c20 */ /* 0x000fe20008410000 */
[----:B------:R-:W-:-:S02]  /*bd70*/  FSEL R138, R138, -INF , !P4 ;  /* 0xff8000008a8a7808 */ /* 0x000fc40006000000 */
[----:B------:R-:W-:Y:S02]  /*bd80*/  I2FP.F32.S32 R13, R12 ;  /* 0x0000000c000d7245 */ /* 0x000fe40000201400 */
[----:B------:R-:W-:Y:S01]  /*bd90*/  ISETP.GE.AND P4, PT, R35, R205, PT ;  /* 0x000000cd2300720c */ /* 0x000fe20003f86270 */
[----:B------:R-:W-:Y:S01]  /*bda0*/  MUFU.TANH R151, R151 ;  /* 0x0000009700977308 */ /* 0x000fe20000002400 */
[----:B------:R-:W-:Y:S01]  /*bdb0*/  IABS R8, R8 ;  /* 0x0000000800087213 */ /* 0x000fe20000000000 */
[----:B------:R-:W-:Y:S01]  /*bdc0*/  FFMA.FTZ R13, R13, -UR6, R154 ;  /* 0x800000060d0d7c23 */ /* 0x000fe2000801009a */
[----:B------:R-:W-:Y:S02]  /*bdd0*/  FSEL R139, R139, -INF , !P4 ;  /* 0xff8000008b8b7808 */ /* 0x000fe40006000000 */
[----:B------:R-:W-:Y:S01]  /*bde0*/  I2FP.F32.S32 R12, R8 ;  /* 0x00000008000c7245 */ /* 0x000fe20000201400 */
[----:B------:R-:W-:Y:S01]  /*bdf0*/  FMUL.FTZ R146, R146, UR7 ;  /* 0x0000000792927c20 */ /* 0x000fe20008410000 */
[----:B------:R-:W-:Y:S01]  /*be00*/  ISETP.GT.AND P4, PT, R22, R35, PT ;  /* 0x000000231600720c */ /* 0x000fe20003f84270 */
[----:B------:R-:W1:Y:S01]  /*be10*/  MUFU.TANH R8, R148 ;  /* 0x0000009400087308 */ /* 0x000e620000002400 */
[----:B------:R-:W-:Y:S01]  /*be20*/  ISETP.GE.AND P5, PT, R35, R204, PT ;  /* 0x000000cc2300720c */ /* 0x000fe20003fa6270 */
[----:B--2---:R-:W-:Y:S01]  /*be30*/  FFMA.FTZ R137, R12, -UR6, R9 ;  /* 0x800000060c897c23 */ /* 0x004fe20008010009 */
[----:B------:R-:W-:Y:S01]  /*be40*/  FSEL R170, R13, -INF , !P4 ;  /* 0xff8000000daa7808 */ /* 0x000fe20006000000 */
[----:B------:R-:W-:Y:S01]  /*be50*/  FMUL.FTZ R147, R147, UR7 ;  /* 0x0000000793937c20 */ /* 0x000fe20008410000 */
[----:B------:R2:W3:Y:S01]  /*be60*/  LDSM.16.M88.4 R12, [R2+0x11800] ;  /* 0x01180000020c783b */ /* 0x0004e20000000200 */
[----:B------:R-:W-:-:S02]  /*be70*/  IADD3 R35, PT, PT, R206, 0xa0, -R21 ;  /* 0x000000a0ce237810 */ /* 0x000fc40007ffe815 */
[----:B------:R-:W-:Y:S02]  /*be80*/  IADD3 R9, PT, PT, R30, 0xa7, -R21 ;  /* 0x000000a71e097810 */ /* 0x000fe40007ffe815 */
[----:B------:R-:W-:Y:S02]  /*be90*/  IABS R35, R35 ;  /* 0x0000002300237213 */ /* 0x000fe40000000000 */
[----:B------:R-:W-:Y:S02]  /*bea0*/  IABS R9, R9 ;  /* 0x0000000900097213 */ /* 0x000fe40000000000 */
[----:B------:R-:W-:Y:S02]  /*beb0*/  I2FP.F32.S32 R35, R35 ;  /* 0x0000002300237245 */ /* 0x000fe40000201400 */
[----:B------:R-:W-:Y:S02]  /*bec0*/  I2FP.F32.S32 R9, R9 ;  /* 0x0000000900097245 */ /* 0x000fe40000201400 */
[----:B------:R-:W-:Y:S01]  /*bed0*/  ISETP.GT.AND P4, PT, R28, R133, PT ;  /* 0x000000851c00720c */ /* 0x000fe20003f84270 */
[----:B-1----:R-:W-:Y:S01]  /*bee0*/  FFMA.FTZ R35, R35, -UR6, R8 ;  /* 0x8000000623237c23 */ /* 0x002fe20008010008 */
[----:B------:R-:W-:Y:S01]  /*bef0*/  FSEL R170, R170, -INF , !P5 ;  /* 0xff800000aaaa7808 */ /* 0x000fe20006800000 */
[----:B------:R-:W-:Y:S01]  /*bf00*/  FFMA.FTZ R134, R9, -UR6, R132 ;  /* 0x8000000609867c23 */ /* 0x000fe20008010084 */
[----:B------:R-:W-:Y:S01]  /*bf10*/  FMUL.FTZ R132, R150, UR7 ;  /* 0x0000000796847c20 */ /* 0x000fe20008410000 */
[----:B------:R1:W4:Y:S01]  /*bf20*/  LDSM.16.M88.4 R8, [R3+0x11800] ;  /* 0x011800000308783b */ /* 0x0003220000000200 */
[----:B------:R-:W-:Y:S01]  /*bf30*/  ISETP.GE.AND P5, PT, R133, R205, PT ;  /* 0x000000cd8500720c */ /* 0x000fe20003fa6270 */
[----:B------:R-:W-:-:S04]  /*bf40*/  DEPBAR.LE SB0, 0x0 ;  /* 0x000080000000791a */ /* 0x000fc80000000000 */
[----:B------:R-:W-:Y:S01]  /*bf50*/  FSEL R137, R137, -INF , !P4 ;  /* 0xff80000089897808 */ /* 0x000fe20006000000 */
[----:B--2---:R-:W-:Y:S01]  /*bf60*/  FMUL.FTZ R2, R149, UR7 ;  /* 0x0000000795027c20 */ /* 0x004fe20008410000 */
[----:B------:R-:W2:Y:S01]  /*bf70*/  MUFU.TANH R132, R132 ;  /* 0x0000008400847308 */ /* 0x000ea20000002400 */
[----:B------:R-:W-:Y:S01]  /*bf80*/  BAR.SYNC.DEFER_BLOCKING 0x0 ;  /* 0x0000000000007b1d */ /* 0x000fe20000010000 */
[----:B------:R-:W-:Y:S02]  /*bf90*/  FSEL R137, R137, -INF , !P5 ;  /* 0xff80000089897808 */ /* 0x000fe40006800000 */
[----:B------:R-:W-:Y:S02]  /*bfa0*/  ISETP.GE.AND P4, PT, R133, R204, PT ;  /* 0x000000cc8500720c */ /* 0x000fe40003f86270 */
[----:B------:R-:W-:Y:S01]  /*bfb0*/  ISETP.GT.AND P5, PT, R22, R133, PT ;  /* 0x000000851600720c */ /* 0x000fe20003fa4270 */
[----:B------:R-:W-:Y:S01]  /*bfc0*/  VIADD R133, R0, 0xffffff60 ;  /* 0xffffff6000857836 */ /* 0x000fe20000000000 */
[----:B------:R-:W-:Y:S01]  /*bfd0*/  IADD3 R135, PT, PT, R30, 0xa0, -R21 ;  /* 0x000000a01e877810 */ /* 0x000fe20007ffe815 */
[----:B------:R-:W5:Y:S01]  /*bfe0*/  MUFU.TANH R2, R2 ;  /* 0x0000000200027308 */ /* 0x000f620000002400 */
[----:B------:R-:W-:-:S02]  /*bff0*/  FSEL R134, R134, -INF , !P5 ;  /* 0xff80000086867808 */ /* 0x000fc40006800000 */
[----:B------:R-:W-:Y:S02]  /*c000*/  IABS R135, R135 ;  /* 0x0000008700877213 */ /* 0x000fe40000000000 */
[----:B------:R-:W-:Y:S01]  /*c010*/  IADD3 R148, PT, PT, R206, 0x9f, -R21 ;  /* 0x0000009fce947810 */ /* 0x000fe20007ffe815 */
[C---:B---3--:R-:W-:Y:S01]  /*c020*/  HMMA.16816.F32.BF16 R140, R4.reuse, R12, R140 ;  /* 0x0000000c048c723c */ /* 0x048fe2000004188c */
[----:B------:R-:W-:Y:S01]  /*c030*/  ISETP.GT.AND P5, PT, R28, R133, PT ;  /* 0x000000851c00720c */ /* 0x000fe20003fa4270 */
[----:B------:R-:W-:Y:S01]  /*c040*/  FMUL.FTZ R12, R144, UR7 ;  /* 0x00000007900c7c20 */ /* 0x000fe20008410000 */
[----:B------:R-:W-:Y:S02]  /*c050*/  FSEL R180, R134, -INF , !P4 ;  /* 0xff80000086b47808 */ /* 0x000fe40006000000 */
[----:B-1----:R-:W-:Y:S02]  /*c060*/  I2FP.F32.S32 R3, R135 ;  /* 0x0000008700037245 */ /* 0x002fe40000201400 */
[----:B------:R-:W-:Y:S01]  /*c070*/  IABS R148, R148 ;  /* 0x0000009400947213 */ /* 0x000fe20000000000 */
[----:B------:R-:W1:Y:S01]  /*c080*/  MUFU.TANH R12, R12 ;  /* 0x0000000c000c7308 */ /* 0x000e620000002400 */
[----:B------:R-:W-:Y:S01]  /*c090*/  ISETP.GE.AND P4, PT, R133, R205, PT ;  /* 0x000000cd8500720c */ /* 0x000fe20003f86270 */
[----:B--2---:R-:W-:Y:S01]  /*c0a0*/  FFMA.FTZ R132, R3, -UR6, R132 ;  /* 0x8000000603847c23 */ /* 0x004fe20008010084 */
[----:B------:R-:W-:Y:S01]  /*c0b0*/  FSEL R175, R35, -INF , !P5 ;  /* 0xff80000023af7808 */ /* 0x000fe20006800000 */
[C---:B------:R-:W-:Y:S01]  /*c0c0*/  VIADD R3, R0.reuse, 0xffffff61 ;  /* 0xffffff6100037836 */ /* 0x040fe20000000000 */
[----:B------:R-:W-:Y:S01]  /*c0d0*/  I2FP.F32.S32 R35, R148 ;  /* 0x0000009400237245 */ /* 0x000fe20000201400 */
[----:B------:R-:W-:Y:S01]  /*c0e0*/  HMMA.16816.F32.BF16 R24, R4, R14, R24 ;  /* 0x0000000e0418723c */ /* 0x000fe20000041818 */
[----:B------:R-:W-:Y:S01]  /*c0f0*/  FSEL R175, R175, -INF , !P4 ;  /* 0xff800000afaf7808 */ /* 0x000fe20006000000 */
[----:B------:R-:W-:Y:S01]  /*c100*/  VIADD R5, R0, 0xffffff69 ;  /* 0xffffff6900057836 */ /* 0x000fe20000000000 */
[----:B------:R-:W-:Y:S01]  /*c110*/  ISETP.GT.AND P4, PT, R22, R133, PT ;  /* 0x000000851600720c */ /* 0x000fe20003f84270 */
[----:B-----5:R-:W-:Y:S01]  /*c120*/  FFMA.FTZ R2, R35, -UR6, R2 ;  /* 0x8000000623027c23 */ /* 0x020fe20008010002 */
[----:B------:R-:W-:-:S02]  /*c130*/  ISETP.GE.AND P5, PT, R133, R204, PT ;  /* 0x000000cc8500720c */ /* 0x000fc40003fa6270 */
[----:B------:R-:W-:Y:S01]  /*c140*/  FSEL R176, R132, -INF , !P4 ;  /* 0xff80000084b07808 */ /* 0x000fe20006000000 */
[----:B----4-:R-:W-:Y:S01]  /*c150*/  HMMA.16816.F32.BF16 R140, R16, R8, R140 ;  /* 0x00000008108c723c */ /* 0x010fe2000004188c */
[--C-:B------:R-:W-:Y:S02]  /*c160*/  IADD3 R35, PT, PT, R30, 0x9f, -R21.reuse ;  /* 0x0000009f1e237810 */ /* 0x100fe40007ffe815 */
[----:B------:R-:W-:Y:S02]  /*c170*/  ISETP.GT.AND P4, PT, R28, R3, PT ;  /* 0x000000031c00720c */ /* 0x000fe40003f84270 */
[----:B------:R-:W-:Y:S02]  /*c180*/  IADD3 R13, PT, PT, R206, 0x98, -R21 ;  /* 0x00000098ce0d7810 */ /* 0x000fe40007ffe815 */
[----:B------:R-:W-:Y:S02]  /*c190*/  FSEL R176, R176, -INF , !P5 ;  /* 0xff800000b0b07808 */ /* 0x000fe40006800000 */
[----:B------:R-:W-:-:S02]  /*c1a0*/  IABS R35, R35 ;  /* 0x0000002300237213 */ /* 0x000fc40000000000 */
[----:B------:R-:W-:Y:S01]  /*c1b0*/  ISETP.GE.AND P5, PT, R3, R205, PT ;  /* 0x000000cd0300720c */ /* 0x000fe20003fa6270 */
[----:B------:R-:W-:Y:S01]  /*c1c0*/  HMMA.16816.F32.BF16 R24, R16, R10, R24 ;  /* 0x0000000a1018723c */ /* 0x000fe20000041818 */
[----:B------:R-:W-:Y:S02]  /*c1d0*/  FSEL R179, R2, -INF , !P4 ;  /* 0xff80000002b37808 */ /* 0x000fe40006000000 */
[----:B------:R-:W-:Y:S02]  /*c1e0*/  IABS R13, R13 ;  /* 0x0000000d000d7213 */ /* 0x000fe40000000000 */
[----:B------:R-:W-:Y:S02]  /*c1f0*/  I2FP.F32.S32 R2, R35 ;  /* 0x0000002300027245 */ /* 0x000fe40000201400 */
[----:B------:R-:W-:Y:S01]  /*c200*/  FSEL R179, R179, -INF , !P5 ;  /* 0xff800000b3b37808 */ /* 0x000fe20006800000 */
[----:B------:R-:W-:Y:S01]  /*c210*/  FMUL.FTZ R140, R140, UR7 ;  /* 0x000000078c8c7c20 */ /* 0x000fe20008410000 */
[----:B------:R-:W-:Y:S01]  /*c220*/  IADD3 R8, PT, PT, R30, 0x98, -R21 ;  /* 0x000000981e087810 */ /* 0x000fe20007ffe815 */
[----:B------:R-:W-:Y:S01]  /*c230*/  FFMA.FTZ R151, R2, -UR6, R151 ;  /* 0x8000000602977c23 */ /* 0x000fe20008010097 */
[----:B------:R-:W-:Y:S01]  /*c240*/  ISETP.GE.AND P4, PT, R3, R204, PT ;  /* 0x000000cc0300720c */ /* 0x000fe20003f86270 */
[----:B------:R-:W2:Y:S01]  /*c250*/  MUFU.TANH R2, R146 ;  /* 0x0000009200027308 */ /* 0x000ea20000002400 */
[----:B------:R-:W-:Y:S01]  /*c260*/  ISETP.GT.AND P5, PT, R22, R3, PT ;  /* 0x000000031600720c */ /* 0x000fe20003fa4270 */
[----:B------:R-:W-:Y:S01]  /*c270*/  FMUL.FTZ R7, R142, UR7 ;  /* 0x000000078e077c20 */ /* 0x000fe20008410000 */
[----:B------:R-:W-:Y:S01]  /*c280*/  I2FP.F32.S32 R3, R13 ;  /* 0x0000000d00037245 */ /* 0x000fe20000201400 */
[----:B------:R-:W-:Y:S01]  /*c290*/  FMUL.FTZ R141, R141, UR7 ;  /* 0x000000078d8d7c20 */ /* 0x000fe20008410000 */
[----:B------:R-:W-:Y:S01]  /*c2a0*/  IABS R13, R8 ;  /* 0x00000008000d7213 */ /* 0x000fe20000000000 */
[----:B------:R-:W-:Y:S01]  /*c2b0*/  FMUL.FTZ R8, R145, UR7 ;  /* 0x0000000791087c20 */ /* 0x000fe20008410000 */
[----:B------:R-:W-:Y:S01]  /*c2c0*/  FSEL R151, R151, -INF , !P5 ;  /* 0xff80000097977808 */ /* 0x000fe20006800000 */
[----:B-1----:R-:W-:Y:S01]  /*c2d0*/  FFMA.FTZ R12, R3, -UR6, R12 ;  /* 0x80000006030c7c23 */ /* 0x002fe2000801000c */
[----:B------:R-:W-:Y:S01]  /*c2e0*/  VIADD R3, R0, 0xffffff68 ;  /* 0xffffff6800037836 */ /* 0x000fe20000000000 */
[----:B------:R-:W-:Y:S01]  /*c2f0*/  IADD3 R9, PT, PT, R206, 0x97, -R21 ;  /* 0x00000097ce097810 */ /* 0x000fe20007ffe815 */
[----:B------:R-:W-:Y:S01]  /*c300*/  MUFU.TANH R7, R7 ;  /* 0x0000000700077308 */ /* 0x000fe20000002400 */
[----:B------:R-:W-:Y:S01]  /*c310*/  FSEL R178, R151, -INF , !P4 ;  /* 0xff80000097b27808 */ /* 0x000fe20006000000 */
[----:B------:R-:W-:Y:S01]  /*c320*/  FMUL.FTZ R143, R143, UR7 ;  /* 0x000000078f8f7c20 */ /* 0x000fe20008410000 */
[----:B------:R-:W-:Y:S01]  /*c330*/  ISETP.GT.AND P5, PT, R28, R3, PT ;  /* 0x000000031c00720c */ /* 0x000fe20003fa4270 */
[----:B------:R-:W-:Y:S01]  /*c340*/  FMUL.FTZ R24, R24, UR7 ;  /* 0x0000000718187c20 */ /* 0x000fe20008410000 */
[----:B------:R-:W-:Y:S01]  /*c350*/  ISETP.GE.AND P4, PT, R3, R205, PT ;  /* 0x000000cd0300720c */ /* 0x000fe20003f86270 */
[----:B------:R-:W-:Y:S01]  /*c360*/  FMUL.FTZ R26, R26, UR7 ;  /* 0x000000071a1a7c20 */ /* 0x000fe20008410000 */
[----:B------:R-:W-:Y:S01]  /*c370*/  FSEL R12, R12, -INF , !P5 ;  /* 0xff8000000c0c7808 */ /* 0x000fe20006800000 */
[----:B------:R-:W1:Y:S01]  /*c380*/  MUFU.TANH R8, R8 ;  /* 0x0000000800087308 */ /* 0x000e620000002400 */
[----:B------:R-:W-:Y:S01]  /*c390*/  I2FP.F32.S32 R13, R13 ;  /* 0x0000000d000d7245 */ /* 0x000fe20000201400 */
[----:B------:R-:W-:Y:S01]  /*c3a0*/  FMUL.FTZ R27, R27, UR7 ;  /* 0x000000071b1b7c20 */ /* 0x000fe20008410000 */
[----:B------:R-:W-:-:S02]  /*c3b0*/  IABS R9, R9 ;  /* 0x0000000900097213 */ /* 0x000fc40000000000 */
[----:B------:R-:W-:Y:S01]  /*c3c0*/  FSEL R177, R12, -INF , !P4 ;  /* 0xff8000000cb17808 */ /* 0x000fe20006000000 */
[----:B--2---:R-:W-:Y:S01]  /*c3d0*/  FFMA.FTZ R2, R13, -UR6, R2 ;  /* 0x800000060d027c23 */ /* 0x004fe20008010002 */
[----:B------:R-:W-:Y:S01]  /*c3e0*/  ISETP.GE.AND P5, PT, R3, R204, PT ;  /* 0x000000cc0300720c */ /* 0x000fe20003fa6270 */
[----:B------:R-:W-:Y:S01]  /*c3f0*/  MUFU.TANH R141, R141 ;  /* 0x0000008d008d7308 */ /* 0x000fe20000002400 */
[----:B------:R-:W-:Y:S02]  /*c400*/  ISETP.GT.AND P4, PT, R22, R3, PT ;  /* 0x000000031600720c */ /* 0x000fe40003f84270 */
[----:B------:R-:W-:Y:S02]  /*c410*/  I2FP.F32.S32 R3, R9 ;  /* 0x0000000900037245 */ /* 0x000fe40000201400 */
[----:B------:R-:W-:Y:S02]  /*c420*/  FSEL R172, R2, -INF , !P4 ;  /* 0xff80000002ac7808 */ /* 0x000fe40006000000 */
[----:B------:R-:W-:Y:S01]  /*c430*/  ISETP.GT.AND P4, PT, R28, R5, PT ;  /* 0x000000051c00720c */ /* 0x000fe20003f84270 */
[----:B------:R-:W2:Y:S01]  /*c440*/  MUFU.TANH R2, R147 ;  /* 0x0000009300027308 */ /* 0x000ea20000002400 */
[----:B-1----:R-:W-:Y:S01]  /*c450*/  FFMA.FTZ R3, R3, -UR6, R8 ;  /* 0x8000000603037c23 */ /* 0x002fe20008010008 */
[----:B------:R-:W-:-:S02]  /*c460*/  FSEL R172, R172, -INF , !P5 ;  /* 0xff800000acac7808 */ /* 0x000fc40006800000 */
[----:B------:R-:W-:Y:S02]  /*c470*/  ISETP.GE.AND P5, PT, R5, R205, PT ;  /* 0x000000cd0500720c */ /* 0x000fe40003fa6270 */
[----:B------:R-:W-:Y:S02]  /*c480*/  FSEL R181, R3, -INF , !P4 ;  /* 0xff80000003b57808 */ /* 0x000fe40006000000 */
[----:B------:R-:W1:Y:S01]  /*c490*/  MUFU.TANH R3, R140 ;  /* 0x0000008c00037308 */ /* 0x000e620000002400 */
[--C-:B------:R-:W-:Y:S02]  /*c4a0*/  IADD3 R4, PT, PT, R30, 0x97, -R21.reuse ;  /* 0x000000971e047810 */ /* 0x100fe40007ffe815 */
[----:B------:R-:W-:Y:S02]  /*c4b0*/  FSEL R181, R181, -INF , !P5 ;  /* 0xff800000b5b57808 */ /* 0x000fe40006800000 */
[----:B------:R-:W-:Y:S02]  /*c4c0*/  ISETP.GE.AND P4, PT, R5, R204, PT ;  /* 0x000000cc0500720c */ /* 0x000fe40003f86270 */
[----:B------:R-:W-:Y:S01]  /*c4d0*/  ISETP.GT.AND P5, PT, R22, R5, PT ;  /* 0x000000051600720c */ /* 0x000fe20003fa4270 */
[----:B------:R-:W3:Y:S01]  /*c4e0*/  MUFU.TANH R143, R143 ;  /* 0x0000008f008f7308 */ /* 0x000ee20000002400 */
[----:B------:R-:W-:-:S02]  /*c4f0*/  IADD3 R6, PT, PT, R206, 0x90, -R21 ;  /* 0x00000090ce067810 */ /* 0x000fc40007ffe815 */
[----:B------:R-:W-:Y:S02]  /*c500*/  IABS R5, R4 ;  /* 0x0000000400057213 */ /* 0x000fe40000000000 */
[----:B------:R-:W-:Y:S02]  /*c510*/  IABS R6, R6 ;  /* 0x0000000600067213 */ /* 0x000fe40000000000 */
[----:B------:R-:W-:Y:S01]  /*c520*/  I2FP.F32.S32 R5, R5 ;  /* 0x0000000500057245 */ /* 0x000fe20000201400 */
[----:B------:R-:W-:Y:S01]  /*c530*/  MUFU.TANH R26, R26 ;  /* 0x0000001a001a7308 */ /* 0x000fe20000002400 */
[----:B------:R-:W-:Y:S02]  /*c540*/  IADD3 R4, PT, PT, R30, 0x90, -R21 ;  /* 0x000000901e047810 */ /* 0x000fe40007ffe815 */
[----:B------:R-:W-:Y:S01]  /*c550*/  I2FP.F32.S32 R6, R6 ;  /* 0x0000000600067245 */ /* 0x000fe20000201400 */
[----:B--2---:R-:W-:Y:S01]  /*c560*/  FFMA.FTZ R2, R5, -UR6, R2 ;  /* 0x8000000605027c23 */ /* 0x004fe20008010002 */
[----:B------:R-:W-:Y:S01]  /*c570*/  IABS R4, R4 ;  /* 0x0000000400047213 */ /* 0x000fe20000000000 */
[----:B------:R-:W-:-:S02]  /*c580*/  VIADD R5, R0, 0xffffff70 ;  /* 0xffffff7000057836 */ /* 0x000fc40000000000 */
[----:B-1----:R-:W-:Y:S01]  /*c590*/  FFMA.FTZ R3, R6, -UR6, R3 ;  /* 0x8000000606037c23 */ /* 0x002fe20008010003 */
[----:B------:R-:W-:Y:S01]  /*c5a0*/  I2FP.F32.S32 R6, R4 ;  /* 0x0000000400067245 */ /* 0x000fe20000201400 */
[----:B------:R-:W-:Y:S01]  /*c5b0*/  MUFU.TANH R27, R27 ;  /* 0x0000001b001b7308 */ /* 0x000fe20000002400 */
[----:B------:R-:W-:Y:S02]  /*c5c0*/  FSEL R2, R2, -INF , !P5 ;  /* 0xff80000002027808 */ /* 0x000fe40006800000 */
[----:B------:R-:W-:Y:S01]  /*c5d0*/  IADD3 R4, PT, PT, R206, 0x8f, -R21 ;  /* 0x0000008fce047810 */ /* 0x000fe20007ffe815 */
[----:B------:R-:W-:Y:S01]  /*c5e0*/  FFMA.FTZ R7, R6, -UR6, R7 ;  /* 0x8000000606077c23 */ /* 0x000fe20008010007 */
[----:B------:R-:W-:Y:S01]  /*c5f0*/  ISETP.GT.AND P5, PT, R28, R5, PT ;  /* 0x000000051c00720c */ /* 0x000fe20003fa4270 */
[----:B------:R-:W-:Y:S01]  /*c600*/  FMUL.FTZ R6, R25, UR7 ;  /* 0x0000000719067c20 */ /* 0x000fe20008410000 */
[----:B------:R-:W-:Y:S02]  /*c610*/  FSEL R174, R2, -INF , !P4 ;  /* 0xff80000002ae7808 */ /* 0x000fe40006000000 */
[----:B------:R-:W-:-:S02]  /*c620*/  IABS R4, R4 ;  /* 0x0000000400047213 */ /* 0x000fc40000000000 */
[----:B------:R-:W-:Y:S01]  /*c630*/  ISETP.GE.AND P4, PT, R5, R205, PT ;  /* 0x000000cd0500720c */ /* 0x000fe20003f86270 */
[----:B------:R-:W-:Y:S01]  /*c640*/  MUFU.TANH R6, R6 ;  /* 0x0000000600067308 */ /* 0x000fe20000002400 */
[----:B------:R-:W-:Y:S02]  /*c650*/  FSEL R3, R3, -INF , !P5 ;  /* 0xff80000003037808 */ /* 0x000fe40006800000 */
[----:B------:R-:W-:Y:S02]  /*c660*/  I2FP.F32.S32 R4, R4 ;  /* 0x0000000400047245 */ /* 0x000fe40000201400 */
[----:B------:R-:W-:Y:S01]  /*c670*/  FSEL R163, R3, -INF , !P4 ;  /* 0xff80000003a37808 */ /* 0x000fe20006000000 */
[----:B------:R-:W-:Y:S01]  /*c680*/  VIADD R3, R0, 0xffffff71 ;  /* 0xffffff7100037836 */ /* 0x000fe20000000000 */
[----:B------:R-:W-:Y:S01]  /*c690*/  ISETP.GT.AND P5, PT, R22, R5, PT ;  /* 0x000000051600720c */ /* 0x000fe20003fa4270 */
[----:B------:R-:W-:Y:S01]  /*c6a0*/  FFMA.FTZ R4, R4, -UR6, R141 ;  /* 0x8000000604047c23 */ /* 0x000fe2000801008d */
[----:B------:R-:W-:-:S02]  /*c6b0*/  IADD3 R2, PT, PT, R30, 0x8f, -R21 ;  /* 0x0000008f1e027810 */ /* 0x000fc40007ffe815 */
[----:B------:R-:W-:Y:S02]  /*c6c0*/  FSEL R7, R7, -INF , !P5 ;  /* 0xff80000007077808 */ /* 0x000fe40006800000 */
[----:B------:R-:W-:Y:S02]  /*c6d0*/  ISETP.GT.AND P5, PT, R28, R3, PT ;  /* 0x000000031c00720c */ /* 0x000fe40003fa4270 */
[----:B------:R-:W-:Y:S02]  /*c6e0*/  IABS R2, R2 ;  /* 0x0000000200027213 */ /* 0x000fe40000000000 */
[----:B------:R-:W-:Y:S02]  /*c6f0*/  FSEL R161, R4, -INF , !P5 ;  /* 0xff80000004a17808 */ /* 0x000fe40006800000 */
[----:B------:R-:W-:Y:S02]  /*c700*/  I2FP.F32.S32 R4, R2 ;  /* 0x0000000200047245 */ /* 0x000fe40000201400 */
[-C--:B------:R-:W-:Y:S01]  /*c710*/  ISETP.GE.AND P4, PT, R5, R204.reuse, PT ;  /* 0x000000cc0500720c */ /* 0x080fe20003f86270 */
[----:B------:R-:W1:Y:S01]  /*c720*/  MUFU.TANH R2, R24 ;  /* 0x0000001800027308 */ /* 0x000e620000002400 */
[----:B------:R-:W-:Y:S01]  /*c730*/  ISETP.GE.AND P5, PT, R3, R204, PT ;  /* 0x000000cc0300720c */ /* 0x000fe20003fa6270 */
[----:B---3--:R-:W-:Y:S01]  /*c740*/  FFMA.FTZ R143, R4, -UR6, R143 ;  /* 0x80000006048f7c23 */ /* 0x008fe2000801008f */
[----:B------:R-:W-:Y:S01]  /*c750*/  FSEL R146, R7, -INF , !P4 ;  /* 0xff80000007927808 */ /* 0x000fe20006000000 */
[----:B------:R-:W-:Y:S01]  /*c760*/  VIADD R5, R0, 0xffffff79 ;  /* 0xffffff7900057836 */ /* 0x000fe20000000000 */
[----:B------:R-:W-:-:S02]  /*c770*/  IADD3 R4, PT, PT, R30, 0x88, -R21 ;  /* 0x000000881e047810 */ /* 0x000fc40007ffe815 */
[--C-:B------:R-:W-:Y:S02]  /*c780*/  IADD3 R30, PT, PT, R30, 0x87, -R21.reuse ;  /* 0x000000871e1e7810 */ /* 0x100fe40007ffe815 */
[C-C-:B------:R-:W-:Y:S02]  /*c790*/  IADD3 R7, PT, PT, R206.reuse, 0x88, -R21.reuse ;  /* 0x00000088ce077810 */ /* 0x140fe40007ffe815 */
[----:B------:R-:W-:Y:S02]  /*c7a0*/  ISETP.GE.AND P4, PT, R3, R205, PT ;  /* 0x000000cd0300720c */ /* 0x000fe40003f86270 */
[----:B------:R-:W-:Y:S02]  /*c7b0*/  IADD3 R21, PT, PT, R206, 0x87, -R21 ;  /* 0x00000087ce157810 */ /* 0x000fe40007ffe815 */
[----:B------:R-:W-:Y:S02]  /*c7c0*/  IABS R7, R7 ;  /* 0x0000000700077213 */ /* 0x000fe40000000000 */
[----:B------:R-:W-:-:S02]  /*c7d0*/  FSEL R161, R161, -INF , !P4 ;  /* 0xff800000a1a17808 */ /* 0x000fc40006000000 */
[----:B------:R-:W-:Y:S02]  /*c7e0*/  IABS R21, R21 ;  /* 0x0000001500157213 */ /* 0x000fe40000000000 */
[----:B------:R-:W-:Y:S01]  /*c7f0*/  ISETP.GT.AND P4, PT, R22, R3, PT ;  /* 0x000000031600720c */ /* 0x000fe20003f84270 */
[----:B------:R-:W-:Y:S01]  /*c800*/  VIADD R3, R0, 0xffffff78 ;  /* 0xffffff7800037836 */ /* 0x000fe20000000000 */
[----:B------:R-:W-:Y:S02]  /*c810*/  I2FP.F32.S32 R7, R7 ;  /* 0x0000000700077245 */ /* 0x000fe40000201400 */
[----:B------:R-:W-:Y:S02]  /*c820*/  I2FP.F32.S32 R21, R21 ;  /* 0x0000001500157245 */ /* 0x000fe40000201400 */
[----:B------:R-:W-:Y:S01]  /*c830*/  IABS R4, R4 ;  /* 0x0000000400047213 */ /* 0x000fe20000000000 */
[----:B-1----:R-:W-:Y:S01]  /*c840*/  FFMA.FTZ R2, R7, -UR6, R2 ;  /* 0x8000000607027c23 */ /* 0x002fe20008010002 */
[----:B------:R-:W-:Y:S01]  /*c850*/  FSEL R143, R143, -INF , !P4 ;  /* 0xff8000008f8f7808 */ /* 0x000fe20006000000 */
[----:B------:R-:W-:Y:S01]  /*c860*/  FFMA.FTZ R6, R21, -UR6, R6 ;  /* 0x8000000615067c23 */ /* 0x000fe20008010006 */
[----:B------:R-:W-:-:S02]  /*c870*/  ISETP.GT.AND P4, PT, R28, R3, PT ;  /* 0x000000031c00720c */ /* 0x000fc40003f84270 */
[----:B------:R-:W-:Y:S02]  /*c880*/  FSEL R144, R143, -INF , !P5 ;  /* 0xff8000008f907808 */ /* 0x000fe40006800000 */
[----:B------:R-:W-:Y:S02]  /*c890*/  I2FP.F32.S32 R9, R4 ;  /* 0x0000000400097245 */ /* 0x000fe40000201400 */
[----:B------:R-:W-:Y:S02]  /*c8a0*/  ISETP.GT.AND P5, PT, R28, R5, PT ;  /* 0x000000051c00720c */ /* 0x000fe40003fa4270 */
[----:B------:R-:W-:Y:S01]  /*c8b0*/  FSEL R2, R2, -INF , !P4 ;  /* 0xff80000002027808 */ /* 0x000fe20006000000 */
[----:B------:R-:W-:Y:S01]  /*c8c0*/  FFMA.FTZ R9, R9, -UR6, R26 ;  /* 0x8000000609097c23 */ /* 0x000fe2000801001a */
[----:B------:R-:W-:Y:S02]  /*c8d0*/  IABS R30, R30 ;  /* 0x0000001e001e7213 */ /* 0x000fe40000000000 */
[----:B------:R-:W-:-:S02]  /*c8e0*/  ISETP.GE.AND P4, PT, R3, R205, PT ;  /* 0x000000cd0300720c */ /* 0x000fc40003f86270 */
[----:B------:R-:W-:Y:S02]  /*c8f0*/  FSEL R6, R6, -INF , !P5 ;  /* 0xff80000006067808 */ /* 0x000fe40006800000 */
[----:B------:R-:W-:Y:S02]  /*c900*/  ISETP.GT.AND P5, PT, R22, R3, PT ;  /* 0x000000031600720c */ /* 0x000fe40003fa4270 */
[----:B------:R-:W-:Y:S02]  /*c910*/  I2FP.F32.S32 R30, R30 ;  /* 0x0000001e001e7245 */ /* 0x000fe40000201400 */
[----:B------:R-:W-:Y:S02]  /*c920*/  FSEL R147, R2, -INF , !P4 ;  /* 0xff80000002937808 */ /* 0x000fe40006000000 */
[----:B------:R-:W-:Y:S01]  /*c930*/  ISETP.GE.AND P4, PT, R3, R204, PT ;  /* 0x000000cc0300720c */ /* 0x000fe20003f86270 */
[----:B------:R-:W-:Y:S01]  /*c940*/  FFMA.FTZ R27, R30, -UR6, R27 ;  /* 0x800000061e1b7c23 */ /* 0x000fe2000801001b */
[----:B------:R-:W-:-:S02]  /*c950*/  FSEL R9, R9, -INF , !P5 ;  /* 0xff80000009097808 */ /* 0x000fc40006800000 */
[----:B------:R-:W-:Y:S02]  /*c960*/  ISETP.GE.AND P5, PT, R5, R205, PT ;  /* 0x000000cd0500720c */ /* 0x000fe40003fa6270 */
[----:B------:R-:W-:Y:S02]  /*c970*/  FSEL R160, R9, -INF , !P4 ;  /* 0xff80000009a07808 */ /* 0x000fe40006000000 */
[----:B------:R-:W-:Y:S02]  /*c980*/  ISETP.GT.AND P4, PT, R22, R5, PT ;  /* 0x000000051600720c */ /* 0x000fe40003f84270 */
        /* <DEDUP_REMOVED lines=53> */
.L_x_687:
[----:B------:R3:W-:Y:S02]  /*cce0*/  STS.128 [R211+0x11000], RZ ;  /* 0x011000ffd3007388 */ /* 0x0007e40000000c00 */
.L_x_688:
[----:B------:R-:W-:Y:S05]  /*ccf0*/  BSYNC.RECONVERGENT B0 ;  /* 0x0000000000007941 */ /* 0x000fea0003800200 */
.L_x_686:
[----:B------:R-:W0:Y:S02]  /*cd00*/  LDGDEPBAR ;  /* 0x00000000000079af */ /* 0x000e240000000000 */
.L_x_685:
[----:B------:R-:W-:Y:S01]  /*cd10*/  FMNMX3.FTZ R2, R190, R23, R29, !PT ;  /* 0x00000017be027276 */ /* 0x000fe2000781001d */
[----:B------:R-:W4:Y:S01]  /*cd20*/  LDCU UR4, c[0x0][0x45c] ;  /* 0x00008b80ff0477ac */ /* 0x000f220008000800 */
[----:B-12---:R-:W-:Y:S02]  /*cd30*/  FMNMX3.FTZ R7, R189, R20, R32, !PT ;  /* 0x00000014bd077276 */ /* 0x006fe40007810020 */
        /* <DEDUP_REMOVED lines=16> */
[----:B------:R-:W1:Y:S01]  /*ce40*/  SHFL.BFLY PT, R5, R2, 0x2, 0x1f ;  /* 0x0c401f0002057f89 */ /* 0x000e6200000e0000 */
[----:B------:R-:W-:-:S02]  /*ce50*/  SEL R153, R191, 0xffffffe0, !P6 ;  /* 0xffffffe0bf997807 */ /* 0x000fc40007000000 */
[C---:B------:R-:W-:Y:S01]  /*ce60*/  IADD3 R16, PT, PT, R158.reuse, 0x12000, RZ ;  /* 0x000120009e107810 */ /* 0x040fe20007ffe0ff */
[----:B------:R-:W2:Y:S01]  /*ce70*/  SHFL.BFLY PT, R0, R7, 0x2, 0x1f ;  /* 0x0c401f0007007f89 */ /* 0x000ea200000e0000 */
[----:B------:R-:W-:Y:S02]  /*ce80*/  IADD3 R154, PT, PT, R158, 0x12040, RZ ;  /* 0x000120409e9a7810 */ /* 0x000fe40007ffe0ff */
[----:B------:R-:W-:Y:S01]  /*ce90*/  @P2 IADD3 R154, PT, PT, R16, -0x40, RZ ;  /* 0xffffffc0109a2810 */ /* 0x000fe20007ffe0ff */
[----:B------:R-:W-:Y:S01]  /*cea0*/  LDSM.16.MT88.4 R12, [R158+0x12000] ;  /* 0x012000009e0c783b */ /* 0x000fe20000004200 */
[C---:B------:R-:W-:Y:S02]  /*ceb0*/  IADD3 R155, PT, PT, R153.reuse, R158, RZ ;  /* 0x0000009e999b7210 */ /* 0x040fe40007ffe0ff */
[----:B------:R-:W-:Y:S01]  /*cec0*/  IADD3 R153, PT, PT, R153, R154, RZ ;  /* 0x0000009a99997210 */ /* 0x000fe20007ffe0ff */
[----:B------:R-:W-:Y:S01]  /*ced0*/  LDSM.16.MT88.4 R140, [R158+0x13000] ;  /* 0x013000009e8c783b */ /* 0x000fe20000004200 */
[----:B-1----:R-:W-:-:S02]  /*cee0*/  FMNMX.FTZ R5, R2, R5, !PT ;  /* 0x0000000502057209 */ /* 0x002fc40007810000 */
[----:B--2---:R-:W-:-:S03]  /*cef0*/  FMNMX.FTZ R0, R7, R0, !PT ;  /* 0x0000000007007209 */ /* 0x004fc60007810000 */
[----:B------:R-:W1:Y:S04]  /*cf00*/  SHFL.BFLY PT, R132, R5, 0x1, 0x1f ;  /* 0x0c201f0005847f89 */ /* 0x000e6800000e0000 */
[----:B------:R-:W2:Y:S01]  /*cf10*/  SHFL.BFLY PT, R3, R0, 0x1, 0x1f ;  /* 0x0c201f0000037f89 */ /* 0x000ea200000e0000 */
[----:B-1----:R-:W-:Y:S02]  /*cf20*/  FMNMX.FTZ R132, R5, R132, !PT ;  /* 0x0000008405847209 */ /* 0x002fe40007810000 */
[----:B--2---:R-:W-:-:S03]  /*cf30*/  FMNMX.FTZ R3, R0, R3, !PT ;  /* 0x0000000300037209 */ /* 0x004fc60007810000 */
        /* <DEDUP_REMOVED lines=10> */
[----:B------:R-:W-:Y:S01]  /*cfe0*/  FMUL.FTZ R152, R4, UR4 ;  /* 0x0000000404987c20 */ /* 0x000fe20008410000 */
[--C-:B------:R-:W-:Y:S01]  /*cff0*/  FFMA.FTZ R135, R29, UR4, -R162.reuse ;  /* 0x000000041d877c23 */ /* 0x100fe200080108a2 */
[----:B------:R-:W-:Y:S01]  /*d000*/  FMUL.FTZ R151, R6, UR4 ;  /* 0x0000000406977c20 */ /* 0x000fe20008410000 */
[--C-:B------:R-:W-:Y:S01]  /*d010*/  FFMA.FTZ R134, R31, UR4, -R162.reuse ;  /* 0x000000041f867c23 */ /* 0x100fe200080108a2 */
[--C-:B------:R-:W-:Y:S01]  /*d020*/  FFMA.FTZ R133, R33, UR4, -R162.reuse ;  /* 0x0000000421857c23 */ /* 0x100fe200080108a2 */
[--C-:B------:R-:W-:Y:S01]  /*d030*/  FFMA.FTZ R0, R32, UR4, -R157.reuse ;  /* 0x0000000420007c23 */ /* 0x100fe2000801089d */
[----:B------:R-:W1:Y:S01]  /*d040*/  MUFU.EX2 R152, R152 ;  /* 0x0000009800987308 */ /* 0x000e620000000800 */
[--C-:B------:R-:W-:Y:S01]  /*d050*/  FFMA.FTZ R148, R34, UR4, -R157.reuse ;  /* 0x0000000422947c23 */ /* 0x100fe2000801089d */
[----:B------:R-:W2:Y:S01]  /*d060*/  LDSM.16.MT88.4 R28, [R154] ;  /* 0x000000009a1c783b */ /* 0x000ea20000004200 */
[--C-:B------:R-:W-:Y:S01]  /*d070*/  FFMA.FTZ R150, R23, UR4, -R162.reuse ;  /* 0x0000000417967c23 */ /* 0x100fe200080108a2 */
[--C-:B------:R-:W-:Y:S01]  /*d080*/  FFMA.FTZ R2, R20, UR4, -R157.reuse ;  /* 0x0000000414027c23 */ /* 0x100fe2000801089d */
[--C-:B------:R-:W-:Y:S01]  /*d090*/  FFMA.FTZ R149, R164, UR4, -R157.reuse ;  /* 0x00000004a4957c23 */ /* 0x100fe2000801089d */
[----:B------:R-:W-:Y:S01]  /*d0a0*/  LDSM.16.MT88.4 R20, [R155+0x12000] ;  /* 0x012000009b14783b */ /* 0x000fe20000004200 */
[--C-:B------:R-:W-:Y:S01]  /*d0b0*/  FFMA.FTZ R164, R165, UR4, -R162.reuse ;  /* 0x00000004a5a47c23 */ /* 0x100fe200080108a2 */
[----:B------:R-:W4:Y:S01]  /*d0c0*/  MUFU.EX2 R151, R151 ;  /* 0x0000009700977308 */ /* 0x000f220000000800 */
        /* <DEDUP_REMOVED lines=28> */
[----:B------:R-:W-:Y:S01]  /*d290*/  FMUL.FTZ R49, R49, R152 ;  /* 0x0000009831317220 */ /* 0x000fe20000410000 */
[-C--:B------:R-:W-:Y:S01]  /*d2a0*/  FMUL.FTZ R50, R50, R151.reuse ;  /* 0x0000009732327220 */ /* 0x080fe20000410000 */
[-C--:B------:R-:W-:Y:S01]  /*d2b0*/  FMUL.FTZ R51, R51, R151.reuse ;  /* 0x0000009733337220 */ /* 0x080fe20000410000 */
[----:B------:R-:W5:Y:S01]  /*d2c0*/  MUFU.EX2 R133, R133 ;  /* 0x0000008500857308 */ /* 0x000f620000000800 */
        /* <DEDUP_REMOVED lines=13> */
[----:B------:R-:W-:Y:S01]  /*d3a0*/  FMUL.FTZ R53, R53, R152 ;  /* 0x0000009835357220 */ /* 0x000fe20000410000 */
[-C--:B------:R-:W-:Y:S01]  /*d3b0*/  FMUL.FTZ R54, R54, R151.reuse ;  /* 0x0000009736367220 */ /* 0x080fe20000410000 */
[----:B------:R-:W3:Y:S01]  /*d3c0*/  MUFU.EX2 R0, R0 ;  /* 0x0000000000007308 */ /* 0x000ee20000000800 */
[----:B-----5:R-:W-:Y:S01]  /*d3d0*/  F2FP.BF16.F32.PACK_AB R6, R133, R134 ;  /* 0x000000868506723e */ /* 0x020fe200000010ff */
        /* <DEDUP_REMOVED lines=15> */
[----:B---3--:R-:W-:Y:S01]  /*d4d0*/  F2FP.BF16.F32.PACK_AB R5, R0, R2 ;  /* 0x000000020005723e */ /* 0x008fe200000010ff */
        /* <DEDUP_REMOVED lines=15> */
[----:B-----5:R-:W-:Y:S01]  /*d5d0*/  F2FP.BF16.F32.PACK_AB R7, R149, R148 ;  /* 0x000000949507723e */ /* 0x020fe200000010ff */
[-C--:B------:R-:W-:Y:S01]  /*d5e0*/  FMUL.FTZ R39, R39, R151.reuse ;  /* 0x0000009727277220 */ /* 0x080fe20000410000 */
[-C--:B------:R-:W-:Y:S01]  /*d5f0*/  FMUL.FTZ R40, R40, R152.reuse ;  /* 0x0000009828287220 */ /* 0x080fe20000410000 */
[-C--:B------:R-:W-:Y:S01]  /*d600*/  FMUL.FTZ R41, R41, R152.reuse ;  /* 0x0000009829297220 */ /* 0x080fe20000410000 */
[-C--:B------:R-:W-:Y:S01]  /*d610*/  FMUL.FTZ R42, R42, R151.reuse ;  /* 0x000000972a2a7220 */ /* 0x080fe20000410000 */
[-C--:B------:R-:W-:Y:S01]  /*d620*/  FMUL.FTZ R43, R43, R151.reuse ;  /* 0x000000972b2b7220 */ /* 0x080fe20000410000 */
[----:B------:R-:W-:Y:S01]  /*d630*/  MUFU.EX2 R159, R159 ;  /* 0x0000009f009f7308 */ /* 0x000fe20000000800 */
[C---:B--2---:R-:W-:Y:S01]  /*d640*/  HMMA.16816.F32.BF16 R24, R4.reuse, R28, R24 ;  /* 0x0000001c0418723c */ /* 0x044fe20000041818 */
[-C--:B------:R-:W-:Y:S01]  /*d650*/  FMUL.FTZ R8, R128, R152.reuse ;  /* 0x0000009880087220 */ /* 0x080fe20000410000 */
[-C--:B------:R-:W-:Y:S01]  /*d660*/  FMUL.FTZ R9, R129, R152.reuse ;  /* 0x0000009881097220 */ /* 0x080fe20000410000 */
[-C--:B------:R-:W-:Y:S01]  /*d670*/  FMUL.FTZ R10, R130, R151.reuse ;  /* 0x00000097820a7220 */ /* 0x080fe20000410000 */
[-C--:B------:R-:W-:Y:S01]  /*d680*/  FMUL.FTZ R11, R131, R151.reuse ;  /* 0x00000097830b7220 */ /* 0x080fe20000410000 */
[-C--:B------:R-:W-:Y:S01]  /*d690*/  FMUL.FTZ R124, R124, R152.reuse ;  /* 0x000000987c7c7220 */ /* 0x080fe20000410000 */
[-C--:B------:R-:W-:Y:S01]  /*d6a0*/  FMUL.FTZ R125, R125, R152.reuse ;  /* 0x000000987d7d7220 */ /* 0x080fe20000410000 */
[----:B------:R-:W2:Y:S01]  /*d6b0*/  MUFU.EX2 R164, R164 ;  /* 0x000000a400a47308 */ /* 0x000ea20000000800 */
        /* <DEDUP_REMOVED lines=8> */
[C---:B----4-:R-:W-:Y:S01]  /*d740*/  HMMA.16816.F32.BF16 R44, R4.reuse, R104, R44 ;  /* 0x00000068042c723c */ /* 0x050fe2000004182c */
        /* <DEDUP_REMOVED lines=8> */
[----:B------:R-:W4:Y:S01]  /*d7d0*/  LDSM.16.MT88.4 R104, [R158+0x16000] ;  /* 0x016000009e68783b */ /* 0x000f220000004200 */
        /* <DEDUP_REMOVED lines=13> */
[----:B------:R-:W5:Y:S01]  /*d8b0*/  MUFU.EX2 R171, R171 ;  /* 0x000000ab00ab7308 */ /* 0x000f620000000800 */
[C---:B------:R-:W-:Y:S01]  /*d8c0*/  HMMA.16816.F32.BF16 R20, R4.reuse, R22, R116 ;  /* 0x000000160414723c */ /* 0x040fe20000041874 */
[----:B------:R-:W2:Y:S01]  /*d8d0*/  LDSM.16.MT88.4 R116, [R158+0x14000] ;  /* 0x014000009e74783b */ /* 0x000ea20000004200 */
[-C--:B------:R-:W-:Y:S01]  /*d8e0*/  FMUL.FTZ R96, R96, R152.reuse ;  /* 0x0000009860607220 */ /* 0x080fe20000410000 */
[-C--:B------:R-:W-:Y:S01]  /*d8f0*/  FMUL.FTZ R97, R97, R152.reuse ;  /* 0x0000009861617220 */ /* 0x080fe20000410000 */
[-C--:B------:R-:W-:Y:S01]  /*d900*/  FMUL.FTZ R98, R98, R151.reuse ;  /* 0x0000009762627220 */ /* 0x080fe20000410000 */
[----:B------:R-:W-:Y:S01]  /*d910*/  FMUL.FTZ R99, R99, R151 ;  /* 0x0000009763637220 */ /* 0x000fe20000410000 */
[----:B------:R-:W-:Y:S01]  /*d920*/  LDSM.16.MT88.4 R136, [R158+0x12800] ;  /* 0x012800009e88783b */ /* 0x000fe20000004200 */
[----:B------:R-:W-:Y:S01]  /*d930*/  MUFU.EX2 R170, R170 ;  /* 0x000000aa00aa7308 */ /* 0x000fe20000000800 */
[C---:B-1----:R-:W-:Y:S01]  /*d940*/  HMMA.16816.F32.BF16 R52, R4.reuse, R112, R52 ;  /* 0x000000700434723c */ /* 0x042fe20000041834 */
[--C-:B------:R-:W-:Y:S01]  /*d950*/  FFMA.FTZ R180, R179, UR4, -R162.reuse ;  /* 0x00000004b3b47c23 */ /* 0x100fe200080108a2 */
[----:B------:R-:W-:Y:S01]  /*d960*/  LDSM.16.MT88.4 R128, [R154+0x800] ;  /* 0x000800009a80783b */ /* 0x000fe20000004200 */
[--C-:B------:R-:W-:Y:S01]  /*d970*/  FFMA.FTZ R182, R181, UR4, -R162.reuse ;  /* 0x00000004b5b67c23 */ /* 0x100fe200080108a2 */
[--C-:B------:R-:W-:Y:S01]  /*d980*/  FFMA.FTZ R175, R175, UR4, -R162.reuse ;  /* 0x00000004afaf7c23 */ /* 0x100fe200080108a2 */
[--C-:B------:R-:W-:Y:S01]  /*d990*/  FFMA.FTZ R177, R177, UR4, -R162.reuse ;  /* 0x00000004b1b17c23 */ /* 0x100fe200080108a2 */
[--C-:B------:R-:W-:Y:S01]  /*d9a0*/  FFMA.FTZ R176, R176, UR4, -R157.reuse ;  /* 0x00000004b0b07c23 */ /* 0x100fe2000801089d */
[----:B------:R-:W1:Y:S01]  /*d9b0*/  MUFU.EX2 R173, R173 ;  /* 0x000000ad00ad7308 */ /* 0x000e620000000800 */
[C---:B------:R-:W-:Y:S01]  /*d9c0*/  HMMA.16816.F32.BF16 R56, R4.reuse, R114, R56 ;  /* 0x000000720438723c */ /* 0x040fe20000041838 */
[----:B------:R-:W5:Y:S01]  /*d9d0*/  LDSM.16.MT88.4 R112, [R155+0x16000] ;  /* 0x016000009b70783b */ /* 0x000f620000004200 */
[--C-:B------:R-:W-:Y:S01]  /*d9e0*/  FFMA.FTZ R179, R178, UR4, -R157.reuse ;  /* 0x00000004b2b37c23 */ /* 0x100fe2000801089d */
[--C-:B------:R-:W-:Y:S01]  /*d9f0*/  FFMA.FTZ R172, R172, UR4, -R157.reuse ;  /* 0x00000004acac7c23 */ /* 0x100fe2000801089d */
[--C-:B------:R-:W-:Y:S01]  /*da00*/  FFMA.FTZ R181, R174, UR4, -R157.reuse ;  /* 0x00000004aeb57c23 */ /* 0x100fe2000801089d */
[--C-:B------:R-:W-:Y:S01]  /*da10*/  FFMA.FTZ R174, R161, UR4, -R162.reuse ;  /* 0x00000004a1ae7c23 */ /* 0x100fe200080108a2 */
[--C-:B------:R-:W-:Y:S01]  /*da20*/  FFMA.FTZ R163, R163, UR4, -R162.reuse ;  /* 0x00000004a3a37c23 */ /* 0x100fe200080108a2 */
[----:B------:R-:W-:Y:S01]  /*da30*/  MUFU.EX2 R175, R175 ;  /* 0x000000af00af7308 */ /* 0x000fe20000000800 */
[C---:B---3--:R-:W-:Y:S01]  /*da40*/  HMMA.16816.F32.BF16 R60, R4.reuse, R108, R60 ;  /* 0x0000006c043c723c */ /* 0x048fe2000004183c */
[--C-:B------:R-:W-:Y:S01]  /*da50*/  FFMA.FTZ R161, R147, UR4, -R162.reuse ;  /* 0x0000000493a17c23 */ /* 0x100fe200080108a2 */
[--C-:B------:R-:W-:Y:S01]  /*da60*/  FFMA.FTZ R178, R146, UR4, -R157.reuse ;  /* 0x0000000492b27c23 */ /* 0x100fe2000801089d */
[--C-:B------:R-:W-:Y:S01]  /*da70*/  FFMA.FTZ R183, R144, UR4, -R157.reuse ;  /* 0x0000000490b77c23 */ /* 0x100fe2000801089d */
[--C-:B------:R-:W-:Y:S01]  /*da80*/  FFMA.FTZ R160, R160, UR4, -R157.reuse ;  /* 0x00000004a0a07c23 */ /* 0x100fe2000801089d */
[----:B------:R-:W-:Y:S01]  /*da90*/  FFMA.FTZ R162, R145, UR4, -R162 ;  /* 0x0000000491a27c23 */ /* 0x000fe200080108a2 */
[----:B------:R-:W-:Y:S01]  /*daa0*/  FFMA.FTZ R157, R156, UR4, -R157 ;  /* 0x000000049c9d7c23 */ /* 0x000fe2000801089d */
[----:B------:R-:W3:Y:S01]  /*dab0*/  MUFU.EX2 R180, R180 ;  /* 0x000000b400b47308 */ /* 0x000ee20000000800 */
[----:B------:R-:W-:Y:S01]  /*dac0*/  HMMA.16816.F32.BF16 R64, R4, R110, R64 ;  /* 0x0000006e0440723c */ /* 0x000fe20000041840 */
[----:B------:R-:W1:Y:S01]  /*dad0*/  LDSM.16.MT88.4 R108, [R154+0x4000] ;  /* 0x004000009a6c783b */ /* 0x000e620000004200 */
[----:B------:R-:W-:-:S03]  /*dae0*/  FFMA.FTZ R150, R215, R152, R150 ;  /* 0x00000098d7967223 */ /* 0x000fc60000010096 */
[----:B------:R-:W-:Y:S01]  /*daf0*/  LDSM.16.MT88.4 R144, [R158+0x15800] ;  /* 0x015800009e90783b */ /* 0x000fe20000004200 */
[----:B------:R-:W-:Y:S01]  /*db00*/  FADD.FTZ R135, R135, R150 ;  /* 0x0000009687877221 */ /* 0x000fe20000010000 */
[----:B------:R-:W-:Y:S01]  /*db10*/  MUFU.EX2 R177, R177 ;  /* 0x000000b100b17308 */ /* 0x000fe20000000800 */
[----:B----4-:R-:W-:Y:S02]  /*db20*/  HMMA.16816.F32.BF16 R68, R4, R104, R68 ;  /* 0x000000680444723c */ /* 0x010fe40000041844 */
[----:B------:R-:W-:-:S04]  /*db30*/  FADD.FTZ R134, R134, R135 ;  /* 0x0000008786867221 */ /* 0x000fc80000010000 */
[----:B------:R-:W-:Y:S01]  /*db40*/  FADD.FTZ R134, R133, R134 ;  /* 0x0000008685867221 */ /* 0x000fe20000010000 */
[----:B------:R-:W-:Y:S01]  /*db50*/  MUFU.EX2 R182, R182 ;  /* 0x000000b600b67308 */ /* 0x000fe20000000800 */
[C---:B------:R-:W-:Y:S01]  /*db60*/  HMMA.16816.F32.BF16 R72, R4.reuse, R106, R72 ;  /* 0x0000006a0448723c */ /* 0x040fe20000041848 */
[----:B------:R-:W4:Y:S06]  /*db70*/  LDSM.16.MT88.4 R104, [R153+0x4000] ;  /* 0x004000009968783b */ /* 0x000f2c0000004200 */
[----:B------:R-:W-:Y:S01]  /*db80*/  MUFU.EX2 R176, R176 ;  /* 0x000000b000b07308 */ /* 0x000fe20000000800 */
[C---:B------:R-:W-:Y:S07]  /*db90*/  HMMA.16816.F32.BF16 R32, R4.reuse, R120, R32 ;  /* 0x000000780420723c */ /* 0x040fee0000041820 */
[----:B------:R-:W3:Y:S01]  /*dba0*/  MUFU.EX2 R179, R179 ;  /* 0x000000b300b37308 */ /* 0x000ee20000000800 */
[C---:B------:R-:W-:Y:S01]  /*dbb0*/  HMMA.16816.F32.BF16 R100, R4.reuse, R122, R100 ;  /* 0x0000007a0464723c */ /* 0x040fe20000041864 */
[----:B------:R-:W3:Y:S06]  /*dbc0*/  LDSM.16.MT88.4 R120, [R158+0x14800] ;  /* 0x014800009e78783b */ /* 0x000eec0000004200 */
[----:B------:R-:W-:Y:S01]  /*dbd0*/  MUFU.EX2 R172, R172 ;  /* 0x000000ac00ac7308 */ /* 0x000fe20000000800 */
[C---:B--2---:R-:W-:Y:S07]  /*dbe0*/  HMMA.16816.F32.BF16 R36, R4.reuse, R116, R36 ;  /* 0x000000740424723c */ /* 0x044fee0000041824 */
[----:B------:R-:W2:Y:S01]  /*dbf0*/  MUFU.EX2 R181, R181 ;  /* 0x000000b500b57308 */ /* 0x000ea20000000800 */
[C---:B------:R-:W-:Y:S01]  /*dc00*/  HMMA.16816.F32.BF16 R40, R4.reuse, R118, R40 ;  /* 0x000000760428723c */ /* 0x040fe20000041828 */
[----:B------:R-:W-:Y:S06]  /*dc10*/  LDSM.16.MT88.4 R116, [R155+0x14800] ;  /* 0x014800009b74783b */ /* 0x000fec0000004200 */
[----:B------:R-:W-:Y:S01]  /*dc20*/  MUFU.EX2 R163, R163 ;  /* 0x000000a300a37308 */ /* 0x000fe20000000800 */
[C---:B------:R-:W-:Y:S07]  /*dc30*/  HMMA.16816.F32.BF16 R8, R4.reuse, R12, R8 ;  /* 0x0000000c0408723c */ /* 0x040fee0000041808 */
[----:B------:R-:W2:Y:S01]  /*dc40*/  MUFU.EX2 R174, R174 ;  /* 0x000000ae00ae7308 */ /* 0x000ea20000000800 */
[C---:B------:R-:W-:Y:S01]  /*dc50*/  HMMA.16816.F32.BF16 R12, R4.reuse, R14, R124 ;  /* 0x0000000e040c723c */ /* 0x040fe2000004187c */
[----:B------:R-:W-:Y:S06]  /*dc60*/  LDSM.16.MT88.4 R124, [R153+0x800] ;  /* 0x00080000997c783b */ /* 0x000fec0000004200 */
[----:B------:R-:W-:Y:S01]  /*dc70*/  MUFU.EX2 R161, R161 ;  /* 0x000000a100a17308 */ /* 0x000fe20000000800 */
[C---:B-----5:R-:W-:Y:S07]  /*dc80*/  HMMA.16816.F32.BF16 R76, R4.reuse, R112, R76 ;  /* 0x00000070044c723c */ /* 0x060fee000004184c */
[----:B------:R-:W-:Y:S01]  /*dc90*/  MUFU.EX2 R162, R162 ;  /* 0x000000a200a27308 */ /* 0x000fe20000000800 */
[C---:B------:R-:W-:Y:S01]  /*dca0*/  HMMA.16816.F32.BF16 R80, R4.reuse, R114, R80 ;  /* 0x000000720450723c */ /* 0x040fe20000041850 */
[----:B------:R-:W5:Y:S06]  /*dcb0*/  LDSM.16.MT88.4 R112, [R155+0x12800] ;  /* 0x012800009b70783b */ /* 0x000f6c0000004200 */
[----:B------:R-:W-:Y:S01]  /*dcc0*/  MUFU.EX2 R178, R178 ;  /* 0x000000b200b27308 */ /* 0x000fe20000000800 */
[C---:B-1----:R-:W-:Y:S07]  /*dcd0*/  HMMA.16816.F32.BF16 R84, R4.reuse, R108, R84 ;  /* 0x0000006c0454723c */ /* 0x042fee0000041854 */
[----:B------:R-:W1:Y:S01]  /*dce0*/  MUFU.EX2 R183, R183 ;  /* 0x000000b700b77308 */ /* 0x000e620000000800 */
[C---:B------:R-:W-:Y:S01]  /*dcf0*/  HMMA.16816.F32.BF16 R88, R4.reuse, R110, R88 ;  /* 0x0000006e0458723c */ /* 0x040fe20000041858 */
[----:B------:R-:W2:Y:S06]  /*dd00*/  LDSM.16.MT88.4 R108, [R154+0x2800] ;  /* 0x002800009a6c783b */ /* 0x000eac0000004200 */
[----:B------:R-:W-:Y:S01]  /*dd10*/  MUFU.EX2 R160, R160 ;  /* 0x000000a000a07308 */ /* 0x000fe20000000800 */
[C---:B----4-:R-:W-:Y:S07]  /*dd20*/  HMMA.16816.F32.BF16 R92, R4.reuse, R104, R92 ;  /* 0x00000068045c723c */ /* 0x050fee000004185c */
[----:B------:R-:W4:Y:S01]  /*dd30*/  MUFU.EX2 R157, R157 ;  /* 0x0000009d009d7308 */ /* 0x000f220000000800 */
        /* <DEDUP_REMOVED lines=9> */
[----:B---3--:R-:W-:Y:S02]  /*ddd0*/  HMMA.16816.F32.BF16 R36, R96, R120, R36 ;  /* 0x000000786024723c */ /* 0x008fe40000041824 */
[----:B------:R-:W-:-:S06]  /*dde0*/  FADD.FTZ R166, R166, R165 ;  /* 0x000000a5a6a67221 */ /* 0x000fcc0000010000 */
[C---:B------:R-:W-:Y:S01]  /*ddf0*/  HMMA.16816.F32.BF16 R40, R96.reuse, R122, R40 ;  /* 0x0000007a6028723c */ /* 0x040fe20000041828 */
[----:B------:R-:W3:Y:S07]  /*de00*/  LDSM.16.MT88.4 R120, [R155+0x16800] ;  /* 0x016800009b78783b */ /* 0x000eee0000004200 */
[C---:B-----5:R-:W-:Y:S08]  /*de10*/  HMMA.16816.F32.BF16 R16, R96.reuse, R112, R16 ;  /* 0x000000706010723c */ /* 0x060ff00000041810 */
        /* <DEDUP_REMOVED lines=27> */
[C---:B------:R-:W-:Y:S01]  /*dfd0*/  HMMA.16816.F32.BF16 R88, R96.reuse, R118, R88 ;  /* 0x000000766058723c */ /* 0x040fe20000041858 */
[----:B------:R-:W1:Y:S07]  /*dfe0*/  LDSM.16.MT88.4 R116, [R155+0x15000] ;  /* 0x015000009b74783b */ /* 0x000e6e0000004200 */
[----:B--2---:R-:W-:Y:S01]  /*dff0*/  HMMA.16816.F32.BF16 R92, R96, R108, R92 ;  /* 0x0000006c605c723c */ /* 0x004fe2000004185c */
[----:B------:R-:W-:Y:S01]  /*e000*/  F2FP.BF16.F32.PACK_AB R108, R180, R175 ;  /* 0x000000afb46c723e */ /* 0x000fe200000010ff */
[----:B------:R-:W-:Y:S01]  /*e010*/  FADD.FTZ R175, R175, R166 ;  /* 0x000000a6afaf7221 */ /* 0x000fe20000010000 */
[----:B------:R-:W-:-:S03]  /*e020*/  F2FP.BF16.F32.PACK_AB R109, R179, R176 ;  /* 0x000000b0b36d723e */ /* 0x000fc600000010ff */
[----:B------:R-:W-:Y:S02]  /*e030*/  FADD.FTZ R180, R180, R175 ;  /* 0x000000afb4b47221 */ /* 0x000fe40000010000 */
[----:B------:R-:W-:Y:S01]  /*e040*/  HMMA.16816.F32.BF16 R4, R96, R110, R4 ;  /* 0x0000006e6004723c */ /* 0x000fe20000041804 */
[----:B------:R-:W2:Y:S01]  /*e050*/  LDSM.16.MT88.4 R96, [R158+0x17000] ;  /* 0x017000009e60783b */ /* 0x000ea20000004200 */
[----:B------:R-:W-:Y:S01]  /*e060*/  F2FP.BF16.F32.PACK_AB R110, R182, R177 ;  /* 0x000000b1b66e723e */ /* 0x000fe200000010ff */
[----:B------:R-:W-:Y:S01]  /*e070*/  FADD.FTZ R177, R177, R180 ;  /* 0x000000b4b1b17221 */ /* 0x000fe20000010000 */
[----:B------:R-:W-:-:S03]  /*e080*/  F2FP.BF16.F32.PACK_AB R111, R181, R172 ;  /* 0x000000acb56f723e */ /* 0x000fc600000010ff */
[----:B------:R-:W-:-:S04]  /*e090*/  FADD.FTZ R182, R182, R177 ;  /* 0x000000b1b6b67221 */ /* 0x000fc80000010000 */
[C---:B---3--:R-:W-:Y:S08]  /*e0a0*/  HMMA.16816.F32.BF16 R36, R108.reuse, R120, R36 ;  /* 0x000000786c24723c */ /* 0x048ff00000041824 */
[C---:B------:R-:W-:Y:S01]  /*e0b0*/  HMMA.16816.F32.BF16 R40, R108.reuse, R122, R40 ;  /* 0x0000007a6c28723c */ /* 0x040fe20000041828 */
[----:B------:R-:W3:Y:S07]  /*e0c0*/  LDSM.16.MT88.4 R120, [R155+0x17000] ;  /* 0x017000009b78783b */ /* 0x000eee0000004200 */
[C---:B-1----:R-:W-:Y:S08]  /*e0d0*/  HMMA.16816.F32.BF16 R44, R108.reuse, R116, R44 ;  /* 0x000000746c2c723c */ /* 0x042ff0000004182c */
[C---:B------:R-:W-:Y:S01]  /*e0e0*/  HMMA.16816.F32.BF16 R48, R108.reuse, R118, R48 ;  /* 0x000000766c30723c */ /* 0x040fe20000041830 */
[----:B------:R-:W-:Y:S07]  /*e0f0*/  LDSM.16.MT88.4 R116, [R155+0x13800] ;  /* 0x013800009b74783b */ /* 0x000fee0000004200 */
[C---:B--2---:R-:W-:Y:S08]  /*e100*/  HMMA.16816.F32.BF16 R68, R108.reuse, R96, R68 ;  /* 0x000000606c44723c */ /* 0x044ff00000041844 */
[C---:B------:R-:W-:Y:S01]  /*e110*/  HMMA.16816.F32.BF16 R72, R108.reuse, R98, R72 ;  /* 0x000000626c48723c */ /* 0x040fe20000041848 */
[----:B------:R-:W1:Y:S07]  /*e120*/  LDSM.16.MT88.4 R96, [R153+0x5000] ;  /* 0x005000009960783b */ /* 0x000e6e0000004200 */
[C---:B------:R-:W-:Y:S08]  /*e130*/  HMMA.16816.F32.BF16 R32, R108.reuse, R124, R32 ;  /* 0x0000007c6c20723c */ /* 0x040ff00000041820 */
[C---:B---3--:R-:W-:Y:S08]  /*e140*/  HMMA.16816.F32.BF16 R76, R108.reuse, R120, R76 ;  /* 0x000000786c4c723c */ /* 0x048ff0000004184c */
[C---:B------:R-:W-:Y:S01]  /*e150*/  HMMA.16816.F32.BF16 R80, R108.reuse, R122, R80 ;  /* 0x0000007a6c50723c */ /* 0x040fe20000041850 */
[----:B------:R-:W2:Y:S07]  /*e160*/  LDSM.16.MT88.4 R120, [R158+0x17800] ;  /* 0x017800009e78783b */ /* 0x000eae0000004200 */
[C---:B------:R-:W-:Y:S01]  /*e170*/  HMMA.16816.F32.BF16 R100, R108.reuse, R126, R100 ;  /* 0x0000007e6c64723c */ /* 0x040fe20000041864 */
[----:B------:R-:W-:Y:S07]  /*e180*/  LDSM.16.MT88.4 R124, [R158+0x13800] ;  /* 0x013800009e7c783b */ /* 0x000fee0000004200 */
[C---:B------:R-:W-:Y:S08]  /*e190*/  HMMA.16816.F32.BF16 R60, R108.reuse, R104, R60 ;  /* 0x000000686c3c723c */ /* 0x040ff0000004183c */
[C---:B------:R-:W-:Y:S01]  /*e1a0*/  HMMA.16816.F32.BF16 R64, R108.reuse, R106, R64 ;  /* 0x0000006a6c40723c */ /* 0x040fe20000041840 */
[----:B------:R-:W3:Y:S07]  /*e1b0*/  LDSM.16.MT88.4 R104, [R154+0x5000] ;  /* 0x005000009a68783b */ /* 0x000eee0000004200 */
[C---:B------:R-:W-:Y:S08]  /*e1c0*/  HMMA.16816.F32.BF16 R16, R108.reuse, R136, R16 ;  /* 0x000000886c10723c */ /* 0x040ff00000041810 */
[C---:B------:R-:W-:Y:S08]  /*e1d0*/  HMMA.16816.F32.BF16 R8, R108.reuse, R140, R8 ;  /* 0x0000008c6c08723c */ /* 0x040ff00000041808 */
[C---:B------:R-:W-:Y:S01]  /*e1e0*/  HMMA.16816.F32.BF16 R20, R108.reuse, R138, R20 ;  /* 0x0000008a6c14723c */ /* 0x040fe20000041814 */
[----:B------:R-:W-:Y:S07]  /*e1f0*/  LDSM.16.MT88.4 R136, [R154+0x3800] ;  /* 0x003800009a88783b */ /* 0x000fee0000004200 */
        /* <DEDUP_REMOVED lines=10> */
[----:B----4-:R-:W-:-:S03]  /*e2a0*/  F2FP.BF16.F32.PACK_AB R99, R157, R160 ;  /* 0x000000a09d63723e */ /* 0x010fc600000010ff */
[----:B------:R-:W-:Y:S02]  /*e2b0*/  FADD.FTZ R215, R162, R161 ;  /* 0x000000a1a2d77221 */ /* 0x000fe40000010000 */
[----:B------:R-:W-:Y:S08]  /*e2c0*/  HMMA.16816.F32.BF16 R24, R108, R128, R24 ;  /* 0x000000806c18723c */ /* 0x000ff00000041818 */
[C---:B--2---:R-:W-:Y:S08]  /*e2d0*/  HMMA.16816.F32.BF16 R68, R96.reuse, R120, R68 ;  /* 0x000000786044723c */ /* 0x044ff00000041844 */
[----:B------:R-:W-:Y:S08]  /*e2e0*/  HMMA.16816.F32.BF16 R72, R96, R122, R72 ;  /* 0x0000007a6048723c */ /* 0x000ff00000041848 */
[C---:B------:R-:W-:Y:S08]  /*e2f0*/  HMMA.16816.F32.BF16 R28, R108.reuse, R130, R28 ;  /* 0x000000826c1c723c */ /* 0x040ff0000004181c */
[C---:B------:R-:W-:Y:S08]  /*e300*/  HMMA.16816.F32.BF16 R52, R108.reuse, R112, R52 ;  /* 0x000000706c34723c */ /* 0x040ff00000041834 */
[----:B------:R-:W-:Y:S01]  /*e310*/  HMMA.16816.F32.BF16 R56, R108, R114, R56 ;  /* 0x000000726c38723c */ /* 0x000fe20000041838 */
[----:B------:R-:W1:Y:S07]  /*e320*/  LDSM.16.MT88.4 R112, [R155+0x17800] ;  /* 0x017800009b70783b */ /* 0x000e6e0000004200 */
[----:B------:R-:W-:Y:S01]  /*e330*/  HMMA.16816.F32.BF16 R120, R96, R116, R16 ;  /* 0x000000746078723c */ /* 0x000fe20000041810 */
[----:B------:R-:W-:Y:S07]  /*e340*/  LDSM.16.MT88.4 R16, [R153+0x5800] ;  /* 0x005800009910783b */ /* 0x000fee0000004200 */
[C---:B---3--:R-:W-:Y:S08]  /*e350*/  HMMA.16816.F32.BF16 R84, R108.reuse, R104, R84 ;  /* 0x000000686c54723c */ /* 0x048ff00000041854 */
[----:B------:R-:W-:Y:S01]  /*e360*/  HMMA.16816.F32.BF16 R88, R108, R106, R88 ;  /* 0x0000006a6c58723c */ /* 0x000fe20000041858 */
[----:B------:R-:W2:Y:S04]  /*e370*/  LDSM.16.MT88.4 R108, [R154+0x1800] ;  /* 0x001800009a6c783b */ /* 0x000ea80000004200 */
[----:B------:R-:W3:Y:S03]  /*e380*/  LDSM.16.MT88.4 R104, [R154+0x5800] ;  /* 0x005800009a68783b */ /* 0x000ee60000004200 */
[C---:B------:R-:W-:Y:S01]  /*e390*/  HMMA.16816.F32.BF16 R128, R96.reuse, R124, R8 ;  /* 0x0000007c6080723c */ /* 0x040fe20000041808 */
[----:B------:R-:W4:Y:S07]  /*e3a0*/  LDSM.16.MT88.4 R8, [R153+0x1800] ;  /* 0x001800009908783b */ /* 0x000f2e0000004200 */
[----:B------:R-:W-:Y:S01]  /*e3b0*/  HMMA.16816.F32.BF16 R116, R96, R118, R20 ;  /* 0x000000766074723c */ /* 0x000fe20000041814 */
[----:B------:R-:W-:-:S04]  /*e3c0*/  FFMA.FTZ R21, R213, R151, R2 ;  /* 0x00000097d5157223 */ /* 0x000fc80000010002 */
[----:B------:R-:W-:-:S03]  /*e3d0*/  FADD.FTZ R21, R0, R21 ;  /* 0x0000001500157221 */ /* 0x000fc60000010000 */
[----:B------:R-:W-:Y:S01]  /*e3e0*/  HMMA.16816.F32.BF16 R124, R96, R126, R12 ;  /* 0x0000007e607c723c */ /* 0x000fe2000004180c */
[----:B------:R-:W5:Y:S01]  /*e3f0*/  LDSM.16.MT88.4 R12, [R153+0x3800] ;  /* 0x00380000990c783b */ /* 0x000f620000004200 */
[----:B------:R-:W-:-:S04]  /*e400*/  FADD.FTZ R148, R148, R21 ;  /* 0x0000001594947221 */ /* 0x000fc80000010000 */
[----:B------:R-:W-:Y:S02]  /*e410*/  FADD.FTZ R149, R149, R148 ;  /* 0x0000009495957221 */ /* 0x000fe40000010000 */
[----:B-1----:R-:W-:Y:S02]  /*e420*/  HMMA.16816.F32.BF16 R76, R96, R112, R76 ;  /* 0x00000070604c723c */ /* 0x002fe4000004184c */
[----:B------:R-:W-:-:S04]  /*e430*/  FADD.FTZ R168, R168, R149 ;  /* 0x00000095a8a87221 */ /* 0x000fc80000010000 */
[----:B------:R-:W-:Y:S02]  /*e440*/  FADD.FTZ R171, R171, R168 ;  /* 0x000000a8abab7221 */ /* 0x000fe40000010000 */
[----:B------:R-:W-:Y:S02]  /*e450*/  HMMA.16816.F32.BF16 R80, R96, R114, R80 ;  /* 0x000000726050723c */ /* 0x000fe40000041850 */
[----:B------:R-:W-:-:S04]  /*e460*/  FADD.FTZ R170, R170, R171 ;  /* 0x000000abaaaa7221 */ /* 0x000fc80000010000 */
[----:B------:R-:W-:Y:S02]  /*e470*/  FADD.FTZ R173, R173, R170 ;  /* 0x000000aaadad7221 */ /* 0x000fe40000010000 */
[----:B--2---:R-:W-:Y:S02]  /*e480*/  HMMA.16816.F32.BF16 R112, R96, R108, R24 ;  /* 0x0000006c6070723c */ /* 0x004fe40000041818 */
[----:B------:R-:W-:-:S04]  /*e490*/  FADD.FTZ R176, R176, R173 ;  /* 0x000000adb0b07221 */ /* 0x000fc80000010000 */
[----:B------:R-:W-:Y:S02]  /*e4a0*/  FADD.FTZ R179, R179, R176 ;  /* 0x000000b0b3b37221 */ /* 0x000fe40000010000 */
[----:B---3--:R-:W-:Y:S02]  /*e4b0*/  HMMA.16816.F32.BF16 R84, R96, R104, R84 ;  /* 0x000000686054723c */ /* 0x008fe40000041854 */
[----:B------:R-:W-:-:S04]  /*e4c0*/  FADD.FTZ R172, R172, R179 ;  /* 0x000000b3acac7221 */ /* 0x000fc80000010000 */
[----:B------:R-:W-:Y:S02]  /*e4d0*/  FADD.FTZ R181, R181, R172 ;  /* 0x000000acb5b57221 */ /* 0x000fe40000010000 */
[----:B------:R-:W-:Y:S02]  /*e4e0*/  HMMA.16816.F32.BF16 R88, R96, R106, R88 ;  /* 0x0000006a6058723c */ /* 0x000fe40000041858 */
[----:B------:R-:W-:-:S04]  /*e4f0*/  FADD.FTZ R178, R178, R181 ;  /* 0x000000b5b2b27221 */ /* 0x000fc80000010000 */
[----:B------:R-:W-:Y:S02]  /*e500*/  FADD.FTZ R183, R183, R178 ;  /* 0x000000b2b7b77221 */ /* 0x000fe40000010000 */
[----:B------:R-:W-:Y:S02]  /*e510*/  HMMA.16816.F32.BF16 R36, R96, R144, R36 ;  /* 0x000000906024723c */ /* 0x000fe40000041824 */
[----:B------:R-:W-:-:S04]  /*e520*/  FADD.FTZ R160, R160, R183 ;  /* 0x000000b7a0a07221 */ /* 0x000fc80000010000 */
[----:B------:R-:W-:Y:S02]  /*e530*/  FADD.FTZ R213, R157, R160 ;  /* 0x000000a09dd57221 */ /* 0x000fe40000010000 */
        /* <DEDUP_REMOVED lines=8> */
[C---:B-----5:R-:W-:Y:S08]  /*e5c0*/  HMMA.16816.F32.BF16 R60, R96.reuse, R12, R60 ;  /* 0x0000000c603c723c */ /* 0x060ff0000004183c */
[C---:B------:R-:W-:Y:S08]  /*e5d0*/  HMMA.16816.F32.BF16 R64, R96.reuse, R14, R64 ;  /* 0x0000000e6040723c */ /* 0x040ff00000041840 */
[C---:B------:R-:W-:Y:S08]  /*e5e0*/  HMMA.16816.F32.BF16 R92, R96.reuse, R16, R92 ;  /* 0x00000010605c723c */ /* 0x040ff0000004185c */
[----:B------:R-:W-:Y:S01]  /*e5f0*/  HMMA.16816.F32.BF16 R96, R96, R18, R4 ;  /* 0x000000126060723c */ /* 0x000fe20000041804 */
[----:B------:R-:W-:-:S04]  /*e600*/  NOP ;  /* 0x0000000000007918 */ /* 0x000fc80000000000 */
[----:B------:R-:W-:-:S15]  /*e610*/  BRA.U UP1, `(.L_x_689) ;  /* 0x0000000101047547 */ /* 0x000fde000b800000 */
.L_x_680:
[----:B------:R-:W-:-:S12]  /*e620*/  UIADD3 UR21, UPT, UPT, UR17, -0x1, URZ ;  /* 0xffffffff11157890 */ /* 0x000fd8000fffe0ff */
.L_x_689:
        /* <DEDUP_REMOVED lines=25> */
.L_x_693:
        /* <DEDUP_REMOVED lines=49> */
.L_x_691:
        /* <DEDUP_REMOVED lines=77> */
[----:B-1----:R-:W-:Y:S01]  /*efa0*/  LDSM.16.M88.4 R164, [R193+0x4000] ;  /* 0x00400000c1a4783b */ /* 0x002fe20000000200 */
[C---:B--2---:R-:W-:Y:S04]  /*efb0*/  HMMA.16816.F32.BF16 R4, R132.reuse, R136, RZ ;  /* 0x000000888404723c */ /* 0x044fe800000418ff */
[----:B------:R-:W-:Y:S04]  /*efc0*/  LDSM.16.M88.4 R168, [R189+0xe000] ;  /* 0x00e00000bda8783b */ /* 0x000fe80000000200 */
[C---:B------:R-:W-:Y:S01]  /*efd0*/  HMMA.16816.F32.BF16 R8, R132.reuse, R138, RZ ;  /* 0x0000008a8408723c */ /* 0x040fe200000418ff */
[----:B------:R-:W1:Y:S05]  /*efe0*/  LDSM.16.M88.4 R136, [R189+0xd000] ;  /* 0x00d00000bd88783b */ /* 0x000e6a0000000200 */
[----:B------:R-:W-:Y:S02]  /*eff0*/  LDSM.16.M88.4 R172, [R189+0xe800] ;  /* 0x00e80000bdac783b */ /* 0x000fe40000000200 */
[C---:B---3--:R-:W-:Y:S03]  /*f000*/  HMMA.16816.F32.BF16 R12, R132.reuse, R140, RZ ;  /* 0x0000008c840c723c */ /* 0x048fe600000418ff */
[----:B------:R-:W-:Y:S05]  /*f010*/  LDSM.16.M88.4 R176, [R192+0xe800] ;  /* 0x00e80000c0b0783b */ /* 0x000fea0000000200 */
[C---:B------:R-:W-:Y:S01]  /*f020*/  HMMA.16816.F32.BF16 R16, R132.reuse, R142, RZ ;  /* 0x0000008e8410723c */ /* 0x040fe200000418ff */
[----:B------:R-:W2:Y:S07]  /*f030*/  LDSM.16.M88.4 R140, [R189+0xd800] ;  /* 0x00d80000bd8c783b */ /* 0x000eae0000000200 */
[C---:B----4-:R-:W-:Y:S08]  /*f040*/  HMMA.16816.F32.BF16 R20, R132.reuse, R144, RZ ;  /* 0x000000908414723c */ /* 0x050ff000000418ff */
[C---:B------:R-:W-:Y:S01]  /*f050*/  HMMA.16816.F32.BF16 R24, R132.reuse, R146, RZ ;  /* 0x000000928418723c */ /* 0x040fe200000418ff */
[----:B------:R-:W-:Y:S07]  /*f060*/  LDSM.16.M88.4 R144, [R192+0xc000] ;  /* 0x00c00000c090783b */ /* 0x000fee0000000200 */
[C---:B-----5:R-:W-:Y:S08]  /*f070*/  HMMA.16816.F32.BF16 R28, R132.reuse, R148, RZ ;  /* 0x00000094841c723c */ /* 0x060ff000000418ff */
[----:B------:R-:W-:Y:S01]  /*f080*/  HMMA.16816.F32.BF16 R32, R132, R150, RZ ;  /* 0x000000968420723c */ /* 0x000fe200000418ff */
[----:B------:R-:W3:Y:S05]  /*f090*/  LDSM.16.M88.4 R132, [R194] ;  /* 0x00000000c284783b */ /* 0x000eea0000000200 */
[----:B------:R-:W4:Y:S02]  /*f0a0*/  LDSM.16.M88.4 R148, [R192+0xc800] ;  /* 0x00c80000c094783b */ /* 0x000f240000000200 */
[C---:B------:R-:W-:Y:S08]  /*f0b0*/  HMMA.16816.F32.BF16 R4, R152.reuse, R156, R4 ;  /* 0x0000009c9804723c */ /* 0x040ff00000041804 */
[C---:B------:R-:W-:Y:S01]  /*f0c0*/  HMMA.16816.F32.BF16 R8, R152.reuse, R158, R8 ;  /* 0x0000009e9808723c */ /* 0x040fe20000041808 */
[----:B------:R-:W5:Y:S07]  /*f0d0*/  LDSM.16.M88.4 R156, [R192+0xd000] ;  /* 0x00d00000c09c783b */ /* 0x000f6e0000000200 */
[C---:B------:R-:W-:Y:S08]  /*f0e0*/  HMMA.16816.F32.BF16 R12, R152.reuse, R160, R12 ;  /* 0x000000a0980c723c */ /* 0x040ff0000004180c */
[C---:B------:R-:W-:Y:S01]  /*f0f0*/  HMMA.16816.F32.BF16 R16, R152.reuse, R162, R16 ;  /* 0x000000a29810723c */ /* 0x040fe20000041810 */
[----:B------:R-:W-:Y:S07]  /*f100*/  LDSM.16.M88.4 R160, [R195+UR5+0xe800] ;  /* 0x00e80005c3a0783b */ /* 0x000fee0008000200 */
[C---:B-1----:R-:W-:Y:S08]  /*f110*/  HMMA.16816.F32.BF16 R20, R152.reuse, R136, R20 ;  /* 0x000000889814723c */ /* 0x042ff00000041814 */
[C---:B------:R-:W-:Y:S01]  /*f120*/  HMMA.16816.F32.BF16 R24, R152.reuse, R138, R24 ;  /* 0x0000008a9818723c */ /* 0x040fe20000041818 */
[----:B------:R-:W1:Y:S07]  /*f130*/  LDSM.16.M88.4 R136, [R192+0xd800] ;  /* 0x00d80000c088783b */ /* 0x000e6e0000000200 */
[C---:B--2---:R-:W-:Y:S08]  /*f140*/  HMMA.16816.F32.BF16 R28, R152.reuse, R140, R28 ;  /* 0x0000008c981c723c */ /* 0x044ff0000004181c */
[----:B------:R-:W-:Y:S01]  /*f150*/  HMMA.16816.F32.BF16 R32, R152, R142, R32 ;  /* 0x0000008e9820723c */ /* 0x000fe20000041820 */
[----:B------:R-:W-:Y:S05]  /*f160*/  LDSM.16.M88.4 R140, [R191] ;  /* 0x00000000bf8c783b */ /* 0x000fea0000000200 */
[----:B------:R-:W2:Y:S02]  /*f170*/  LDSM.16.M88.4 R152, [R3+0xc000] ;  /* 0x00c000000398783b */ /* 0x000ea40000000200 */
[C---:B---3--:R-:W-:Y:S08]  /*f180*/  HMMA.16816.F32.BF16 R4, R132.reuse, R144, R4 ;  /* 0x000000908404723c */ /* 0x048ff00000041804 */
[C---:B------:R-:W-:Y:S01]  /*f190*/  HMMA.16816.F32.BF16 R8, R132.reuse, R146, R8 ;  /* 0x000000928408723c */ /* 0x040fe20000041808 */
[----:B------:R-:W3:Y:S07]  /*f1a0*/  LDSM.16.M88.4 R144, [R3+0xc800] ;  /* 0x00c800000390783b */ /* 0x000eee0000000200 */
[C---:B----4-:R-:W-:Y:S08]  /*f1b0*/  HMMA.16816.F32.BF16 R12, R132.reuse, R148, R12 ;  /* 0x00000094840c723c */ /* 0x050ff0000004180c */
[C---:B------:R-:W-:Y:S01]  /*f1c0*/  HMMA.16816.F32.BF16 R16, R132.reuse, R150, R16 ;  /* 0x000000968410723c */ /* 0x040fe20000041810 */
[----:B------:R-:W4:Y:S07]  /*f1d0*/  LDSM.16.M88.4 R148, [R3+0xd000] ;  /* 0x00d000000394783b */ /* 0x000f2e0000000200 */
[C---:B-----5:R-:W-:Y:S08]  /*f1e0*/  HMMA.16816.F32.BF16 R20, R132.reuse, R156, R20 ;  /* 0x0000009c8414723c */ /* 0x060ff00000041814 */
[C---:B------:R-:W-:Y:S01]  /*f1f0*/  HMMA.16816.F32.BF16 R24, R132.reuse, R158, R24 ;  /* 0x0000009e8418723c */ /* 0x040fe20000041818 */
[----:B------:R-:W-:Y:S07]  /*f200*/  LDSM.16.M88.4 R156, [R195+UR5+0xe000] ;  /* 0x00e00005c39c783b */ /* 0x000fee0008000200 */
[C---:B-1----:R-:W-:Y:S08]  /*f210*/  HMMA.16816.F32.BF16 R28, R132.reuse, R136, R28 ;  /* 0x00000088841c723c */ /* 0x042ff0000004181c */
[----:B------:R-:W-:Y:S01]  /*f220*/  HMMA.16816.F32.BF16 R32, R132, R138, R32 ;  /* 0x0000008a8420723c */ /* 0x000fe20000041820 */
[----:B------:R-:W1:Y:S05]  /*f230*/  LDSM.16.M88.4 R132, [R3+0xd800] ;  /* 0x00d800000384783b */ /* 0x000e6a0000000200 */
[----:B------:R-:W5:Y:S02]  /*f240*/  LDSM.16.M88.4 R136, [R196+0x4000] ;  /* 0x00400000c488783b */ /* 0x000f640000000200 */
[C---:B--2---:R-:W-:Y:S08]  /*f250*/  HMMA.16816.F32.BF16 R4, R140.reuse, R152, R4 ;  /* 0x000000988c04723c */ /* 0x044ff00000041804 */
[C---:B------:R-:W-:Y:S01]  /*f260*/  HMMA.16816.F32.BF16 R8, R140.reuse, R154, R8 ;  /* 0x0000009a8c08723c */ /* 0x040fe20000041808 */
[----:B------:R-:W2:Y:S07]  /*f270*/  LDSM.16.M88.4 R152, [R195+UR5+0xf000] ;  /* 0x00f00005c398783b */ /* 0x000eae0008000200 */
[C---:B---3--:R-:W-:Y:S08]  /*f280*/  HMMA.16816.F32.BF16 R12, R140.reuse, R144, R12 ;  /* 0x000000908c0c723c */ /* 0x048ff0000004180c */
[C---:B------:R-:W-:Y:S01]  /*f290*/  HMMA.16816.F32.BF16 R16, R140.reuse, R146, R16 ;  /* 0x000000928c10723c */ /* 0x040fe20000041810 */
[----:B------:R-:W3:Y:S07]  /*f2a0*/  LDSM.16.M88.4 R144, [R195+UR5+0xf800] ;  /* 0x00f80005c390783b */ /* 0x000eee0008000200 */
[C---:B----4-:R-:W-:Y:S08]  /*f2b0*/  HMMA.16816.F32.BF16 R20, R140.reuse, R148, R20 ;  /* 0x000000948c14723c */ /* 0x050ff00000041814 */
[C---:B------:R-:W-:Y:S01]  /*f2c0*/  HMMA.16816.F32.BF16 R24, R140.reuse, R150, R24 ;  /* 0x000000968c18723c */ /* 0x040fe20000041818 */
[----:B------:R-:W-:Y:S07]  /*f2d0*/  LDSM.16.M88.4 R148, [R194+0x4000] ;  /* 0x00400000c294783b */ /* 0x000fee0000000200 */
[C---:B-1----:R-:W-:Y:S08]  /*f2e0*/  HMMA.16816.F32.BF16 R28, R140.reuse, R132, R28 ;  /* 0x000000848c1c723c */ /* 0x042ff0000004181c */
[----:B------:R-:W-:Y:S01]  /*f2f0*/  HMMA.16816.F32.BF16 R32, R140, R134, R32 ;  /* 0x000000868c20723c */ /* 0x000fe20000041820 */
[----:B------:R-:W1:Y:S05]  /*f300*/  LDSM.16.M88.4 R132, [R189+0xf000] ;  /* 0x00f00000bd84783b */ /* 0x000e6a0000000200 */
[----:B------:R-:W4:Y:S02]  /*f310*/  LDSM.16.M88.4 R140, [R189+0xf800] ;  /* 0x00f80000bd8c783b */ /* 0x000f240000000200 */
[C---:B-----5:R-:W-:Y:S08]  /*f320*/  HMMA.16816.F32.BF16 R4, R136.reuse, R156, R4 ;  /* 0x0000009c8804723c */ /* 0x060ff00000041804 */
[C---:B------:R-:W-:Y:S01]  /*f330*/  HMMA.16816.F32.BF16 R8, R136.reuse, R158, R8 ;  /* 0x0000009e8808723c */ /* 0x040fe20000041808 */
[----:B------:R-:W5:Y:S07]  /*f340*/  LDSM.16.M88.4 R156, [R192+0xe000] ;  /* 0x00e00000c09c783b */ /* 0x000f6e0000000200 */
        /* <DEDUP_REMOVED lines=8> */
[----:B------:R-:W2:Y:S05]  /*f3d0*/  LDSM.16.M88.4 R136, [R192+0xf000] ;  /* 0x00f00000c088783b */ /* 0x000eaa0000000200 */
[----:B------:R-:W3:Y:S02]  /*f3e0*/  LDSM.16.M88.4 R144, [R192+0xf800] ;  /* 0x00f80000c090783b */ /* 0x000ee40000000200 */
[C---:B------:R-:W-:Y:S08]  /*f3f0*/  HMMA.16816.F32.BF16 R4, R164.reuse, R168, R4 ;  /* 0x000000a8a404723c */ /* 0x040ff00000041804 */
[C---:B------:R-:W-:Y:S01]  /*f400*/  HMMA.16816.F32.BF16 R8, R164.reuse, R170, R8 ;  /* 0x000000aaa408723c */ /* 0x040fe20000041808 */
[----:B------:R-:W3:Y:S07]  /*f410*/  LDSM.16.M88.4 R168, [R3+0xe800] ;  /* 0x00e8000003a8783b */ /* 0x000eee0000000200 */
        /* <DEDUP_REMOVED lines=8> */
[----:B------:R-:W4:Y:S05]  /*f4a0*/  LDSM.16.M88.4 R140, [R3+0xf800] ;  /* 0x00f80000038c783b */ /* 0x000f2a0000000200 */
[----:B------:R-:W-:Y:S02]  /*f4b0*/  LDSM.16.M88.4 R164, [R195+UR5+0x10000] ;  /* 0x01000005c3a4783b */ /* 0x000fe40008000200 */
        /* <DEDUP_REMOVED lines=8> */
[----:B------:R-:W2:Y:S07]  /*f540*/  LDSM.16.M88.4 R136, [R195+UR5+0x10800] ;  /* 0x01080005c388783b */ /* 0x000eae0008000200 */
[C---:B---3--:R-:W-:Y:S08]  /*f550*/  HMMA.16816.F32.BF16 R28, R148.reuse, R144, R28 ;  /* 0x00000090941c723c */ /* 0x048ff0000004181c */
[----:B------:R-:W-:Y:S01]  /*f560*/  HMMA.16816.F32.BF16 R32, R148, R146, R32 ;  /* 0x000000929420723c */ /* 0x000fe20000041820 */
[----:B------:R-:W3:Y:S05]  /*f570*/  LDSM.16.M88.4 R144, [R195+UR5+0x11000] ;  /* 0x01100005c390783b */ /* 0x000eea0008000200 */
[----:B------:R-:W3:Y:S02]  /*f580*/  LDSM.16.M88.4 R148, [R195+UR5+0x11800] ;  /* 0x01180005c394783b */ /* 0x000ee40008000200 */
[C---:B------:R-:W-:Y:S08]  /*f590*/  HMMA.16816.F32.BF16 R4, R152.reuse, R160, R4 ;  /* 0x000000a09804723c */ /* 0x040ff00000041804 */
[C---:B------:R-:W-:Y:S01]  /*f5a0*/  HMMA.16816.F32.BF16 R8, R152.reuse, R162, R8 ;  /* 0x000000a29808723c */ /* 0x040fe20000041808 */
[----:B------:R-:W-:Y:S07]  /*f5b0*/  LDSM.16.M88.4 R160, [R193+0x8000] ;  /* 0x00800000c1a0783b */ /* 0x000fee0000000200 */
[C---:B------:R-:W-:Y:S08]  /*f5c0*/  HMMA.16816.F32.BF16 R12, R152.reuse, R168, R12 ;  /* 0x000000a8980c723c */ /* 0x040ff0000004180c */
[C---:B------:R-:W-:Y:S01]  /*f5d0*/  HMMA.16816.F32.BF16 R16, R152.reuse, R170, R16 ;  /* 0x000000aa9810723c */ /* 0x040fe20000041810 */
[----:B------:R-:W3:Y:S07]  /*f5e0*/  LDSM.16.M88.4 R168, [R189+0x10000] ;  /* 0x01000000bda8783b */ /* 0x000eee0000000200 */
[C---:B-1----:R-:W-:Y:S08]  /*f5f0*/  HMMA.16816.F32.BF16 R20, R152.reuse, R132, R20 ;  /* 0x000000849814723c */ /* 0x042ff00000041814 */
[C---:B------:R-:W-:Y:S01]  /*f600*/  HMMA.16816.F32.BF16 R24, R152.reuse, R134, R24 ;  /* 0x000000869818723c */ /* 0x040fe20000041818 */
[----:B------:R-:W1:Y:S07]  /*f610*/  LDSM.16.M88.4 R132, [R189+0x10800] ;  /* 0x01080000bd84783b */ /* 0x000e6e0000000200 */
[C---:B----4-:R-:W-:Y:S08]  /*f620*/  HMMA.16816.F32.BF16 R28, R152.reuse, R140, R28 ;  /* 0x0000008c981c723c */ /* 0x050ff0000004181c */
[----:B------:R-:W-:Y:S01]  /*f630*/  HMMA.16816.F32.BF16 R32, R152, R142, R32 ;  /* 0x0000008e9820723c */ /* 0x000fe20000041820 */
[----:B------:R-:W4:Y:S05]  /*f640*/  LDSM.16.M88.4 R140, [R189+0x11000] ;  /* 0x01100000bd8c783b */ /* 0x000f2a0000000200 */
[----:B------:R-:W4:Y:S02]  /*f650*/  LDSM.16.M88.4 R152, [R189+0x11800] ;  /* 0x01180000bd98783b */ /* 0x000f240000000200 */
[C---:B-----5:R-:W-:Y:S08]  /*f660*/  HMMA.16816.F32.BF16 R4, R156.reuse, R164, R4 ;  /* 0x000000a49c04723c */ /* 0x060ff00000041804 */
[C---:B------:R-:W-:Y:S01]  /*f670*/  HMMA.16816.F32.BF16 R8, R156.reuse, R166, R8 ;  /* 0x000000a69c08723c */ /* 0x040fe20000041808 */
[----:B------:R-:W5:Y:S07]  /*f680*/  LDSM.16.M88.4 R164, [R194+0x8000] ;  /* 0x00800000c2a4783b */ /* 0x000f6e0000000200 */
        /* <DEDUP_REMOVED lines=8> */
[----:B------:R-:W3:Y:S05]  /*f710*/  LDSM.16.M88.4 R148, [R192+0x11800] ;  /* 0x01180000c094783b */ /* 0x000eea0000000200 */
[----:B------:R-:W3:Y:S02]  /*f720*/  LDSM.16.M88.4 R156, [R191+0x8000] ;  /* 0x00800000bf9c783b */ /* 0x000ee40000000200 */
[C---:B------:R-:W-:Y:S01]  /*f730*/  HMMA.16816.F32.BF16 R4, R160.reuse, R168, R4 ;  /* 0x000000a8a004723c */ /* 0x040fe20000041804 */
[----:B------:R-:W-:Y:S07]  /*f740*/  IMAD.U32 R168, RZ, RZ, UR21 ;  /* 0x00000015ffa87e24 */ /* 0x000fee000f8e00ff */
[C---:B------:R-:W-:Y:S01]  /*f750*/  HMMA.16816.F32.BF16 R8, R160.reuse, R170, R8 ;  /* 0x000000aaa008723c */ /* 0x040fe20000041808 */
[----:B------:R-:W-:Y:S07]  /*f760*/  IMAD.U32 R171, RZ, RZ, UR7 ;  /* 0x00000007ffab7e24 */ /* 0x000fee000f8e00ff */
        /* <DEDUP_REMOVED lines=8> */
[----:B------:R-:W4:Y:S01]  /*f7f0*/  LDSM.16.M88.4 R152, [R3+0x11800] ;  /* 0x011800000398783b */ /* 0x000f220000000200 */
[----:B------:R-:W-:Y:S04]  /*f800*/  DEPBAR.LE SB0, 0x0 ;  /* 0x000080000000791a */ /* 0x000fe80000000000 */
[----:B------:R-:W-:Y:S02]  /*f810*/  BAR.SYNC.DEFER_BLOCKING 0x0 ;  /* 0x0000000000007b1d */ /* 0x000fe40000010000 */
[C---:B-----5:R-:W-:Y:S05]  /*f820*/  HMMA.16816.F32.BF16 R4, R164.reuse, R172, R4 ;  /* 0x000000aca404723c */ /* 0x060fea0000041804 */
[--C-:B------:R-:W-:Y:S02]  /*f830*/  IADD3 R173, PT, PT, R206, -UR20, -R171.reuse ;  /* 0x80000014cead7c10 */ /* 0x100fe4000fffe8ab */
[----:B------:R-:W-:Y:S01]  /*f840*/  IADD3 R171, PT, PT, R197, -UR20, -R171 ;  /* 0x80000014c5ab7c10 */ /* 0x000fe2000fffe8ab */
[C---:B------:R-:W-:Y:S08]  /*f850*/  HMMA.16816.F32.BF16 R8, R164.reuse, R174, R8 ;  /* 0x000000aea408723c */ /* 0x040ff00000041808 */
[C---:B--2---:R-:W-:Y:S08]  /*f860*/  HMMA.16816.F32.BF16 R12, R164.reuse, R136, R12 ;  /* 0x00000088a40c723c */ /* 0x044ff0000004180c */
[C---:B------:R-:W-:Y:S08]  /*f870*/  HMMA.16816.F32.BF16 R16, R164.reuse, R138, R16 ;  /* 0x0000008aa410723c */ /* 0x040ff00000041810 */
[C---:B---3--:R-:W-:Y:S08]  /*f880*/  HMMA.16816.F32.BF16 R20, R164.reuse, R144, R20 ;  /* 0x00000090a414723c */ /* 0x048ff00000041814 */
[C---:B------:R-:W-:Y:S08]  /*f890*/  HMMA.16816.F32.BF16 R24, R164.reuse, R146, R24 ;  /* 0x00000092a418723c */ /* 0x040ff00000041818 */
[C---:B------:R-:W-:Y:S08]  /*f8a0*/  HMMA.16816.F32.BF16 R28, R164.reuse, R148, R28 ;  /* 0x00000094a41c723c */ /* 0x040ff0000004181c */
[----:B------:R-:W-:Y:S03]  /*f8b0*/  HMMA.16816.F32.BF16 R32, R164, R150, R32 ;  /* 0x00000096a420723c */ /* 0x000fe60000041820 */
[----:B------:R-:W-:Y:S05]  /*f8c0*/  IMAD.SHL.U32 R167, R185, 0x2, RZ ;  /* 0x00000002b9a77824 */ /* 0x000fea00078e00ff */
[C---:B------:R-:W-:Y:S05]  /*f8d0*/  HMMA.16816.F32.BF16 R4, R156.reuse, R176, R4 ;  /* 0x000000b09c04723c */ /* 0x040fea0000041804 */
[----:B------:R-:W-:Y:S03]  /*f8e0*/  LOP3.LUT R169, R167, 0x6, RZ, 0xc0, !PT ;  /* 0x00000006a7a97812 */ /* 0x000fe600078ec0ff */
[C---:B------:R-:W-:Y:S03]  /*f8f0*/  HMMA.16816.F32.BF16 R8, R156.reuse, R178, R8 ;  /* 0x000000b29c08723c */ /* 0x040fe60000041808 */
[----:B------:R-:W-:Y:S04]  /*f900*/  IMAD R168, R168, 0x40, R169 ;  /* 0x00000040a8a87824 */ /* 0x000fe800078e02a9 */
[----:B------:R-:W-:Y:S01]  /*f910*/  VIADD R164, R168, 0x38 ;  /* 0x00000038a8a47836 */ /* 0x000fe20000000000 */
[C---:B-1----:R-:W-:Y:S03]  /*f920*/  HMMA.16816.F32.BF16 R12, R156.reuse, R132, R12 ;  /* 0x000000849c0c723c */ /* 0x042fe6000004180c */
[----:B------:R-:W-:Y:S01]  /*f930*/  FMUL.FTZ R166, R4, UR10 ;  /* 0x0000000a04a67c20 */ /* 0x000fe20008410000 */
[----:B------:R-:W-:Y:S01]  /*f940*/  FMUL.FTZ R172, R5, UR10 ;  /* 0x0000000a05ac7c20 */ /* 0x000fe20008410000 */
[----:B------:R-:W-:Y:S01]  /*f950*/  FMUL.FTZ R178, R6, UR10 ;  /* 0x0000000a06b27c20 */ /* 0x000fe20008410000 */
[----:B------:R-:W-:Y:S02]  /*f960*/  VIADD R176, R168, 0x1 ;  /* 0x00000001a8b07836 */ /* 0x000fe40000000000 */
[----:B------:R-:W-:Y:S01]  /*f970*/  FMUL.FTZ R170, R7, UR10 ;  /* 0x0000000a07aa7c20 */ /* 0x000fe20008410000 */
[C---:B------:R-:W-:Y:S01]  /*f980*/  HMMA.16816.F32.BF16 R16, R156.reuse, R134, R16 ;  /* 0x000000869c10723c */ /* 0x040fe20000041810 */
[----:B------:R-:W1:Y:S02]  /*f990*/  MUFU.TANH R166, R166 ;  /* 0x000000a600a67308 */ /* 0x000e640000002400 */
[----:B------:R-:W-:Y:S01]  /*f9a0*/  VIADD R165, R164, UR20 ;  /* 0x00000014a4a57c36 */ /* 0x000fe20008000000 */
[-C--:B------:R-:W-:Y:S01]  /*f9b0*/  ISETP.GT.AND P6, PT, R173, R176.reuse, PT ;  /* 0x000000b0ad00720c */ /* 0x080fe20003fc4270 */
[----:B------:R-:W-:Y:S01]  /*f9c0*/  VIADD R177, R168, UR20 ;  /* 0x00000014a8b17c36 */ /* 0x000fe20008000000 */
[----:B------:R-:W-:Y:S02]  /*f9d0*/  ISETP.GT.AND P5, PT, R171, R176, PT ;  /* 0x000000b0ab00720c */ /* 0x000fe40003fa4270 */
[C---:B----4-:R-:W-:Y:S03]  /*f9e0*/  HMMA.16816.F32.BF16 R20, R156.reuse, R140, R20 ;  /* 0x0000008c9c14723c */ /* 0x050fe60000041814 */
[----:B------:R-:W2:Y:S01]  /*f9f0*/  MUFU.TANH R172, R172 ;  /* 0x000000ac00ac7308 */ /* 0x000ea20000002400 */
[C---:B------:R-:W-:Y:S01]  /*fa00*/  IMAD.IADD R175, R206.reuse, 0x1, -R177 ;  /* 0x00000001ceaf7824 */ /* 0x040fe200078e0ab1 */
[----:B------:R-:W-:Y:S03]  /*fa10*/  IADD3 R174, PT, PT, R206, 0x37, -R165 ;  /* 0x00000037ceae7810 */ /* 0x000fe60007ffe8a5 */
[C---:B------:R-:W-:Y:S05]  /*fa20*/  HMMA.16816.F32.BF16 R24, R156.reuse, R142, R24 ;  /* 0x0000008e9c18723c */ /* 0x040fea0000041818 */
[----:B------:R-:W3:Y:S03]  /*fa30*/  MUFU.TANH R178, R178 ;  /* 0x000000b200b27308 */ /* 0x000ee60000002400 */
[C---:B------:R-:W-:Y:S08]  /*fa40*/  HMMA.16816.F32.BF16 R28, R156.reuse, R152, R28 ;  /* 0x000000989c1c723c */ /* 0x040ff0000004181c */
[----:B------:R-:W-:Y:S01]  /*fa50*/  HMMA.16816.F32.BF16 R32, R156, R154, R32 ;  /* 0x0000009a9c20723c */ /* 0x000fe20000041820 */
[----:B------:R-:W-:Y:S08]  /*fa60*/  @!UPT UIADD3 URZ, UPT, UPT, URZ, URZ, URZ ;  /* 0x000000fffffff290 */ /* 0x000ff0000fffe0ff */
[----:B-12---:R-:W-:Y:S11]  /*fa70*/  BRA.U.ANY UP0, `(.L_x_693) ;  /* 0xffffffed00507547 */ /* 0x006ff6000b93ffff */
.L_x_692:
[----:B------:R-:W-:Y:S01]  /*fa80*/  FMUL.FTZ R3, R8, UR10 ;  /* 0x0000000a08037c20 */ /* 0x000fe20008410000 */
[----:B-1----:R-:W-:Y:S01]  /*fa90*/  FMUL.FTZ R132, R9, UR10 ;  /* 0x0000000a09847c20 */ /* 0x002fe20008410000 */
[----:B------:R-:W-:Y:S02]  /*faa0*/  IMAD.IADD R133, R197, 0x1, -R177 ;  /* 0x00000001c5857824 */ /* 0x000fe400078e0ab1 */
[----:B------:R-:W-:Y:S01]  /*fab0*/  FMUL.FTZ R9, R10, UR10 ;  /* 0x0000000a0a097c20 */ /* 0x000fe20008410000 */
[----:B------:R-:W1:Y:S01]  /*fac0*/  MUFU.TANH R170, R170 ;  /* 0x000000aa00aa7308 */ /* 0x000e620000002400 */
[----:B------:R-:W-:Y:S01]  /*fad0*/  IABS R174, R174 ;  /* 0x000000ae00ae7213 */ /* 0x000fe20000000000 */
[----:B------:R-:W-:Y:S01]  /*fae0*/  FMUL.FTZ R7, R11, UR10 ;  /* 0x0000000a0b077c20 */ /* 0x000fe20008410000 */
[----:B------:R-:W-:Y:S01]  /*faf0*/  IABS R133, R133 ;  /* 0x0000008500857213 */ /* 0x000fe20000000000 */
[----:B------:R-:W-:Y:S01]  /*fb00*/  FMUL.FTZ R162, R13, UR10 ;  /* 0x0000000a0da27c20 */ /* 0x000fe20008410000 */
[--C-:B------:R-:W-:Y:S01]  /*fb10*/  IADD3 R11, PT, PT, R197, 0x37, -R165.reuse ;  /* 0x00000037c50b7810 */ /* 0x100fe20007ffe8a5 */
[----:B------:R-:W-:Y:S01]  /*fb20*/  FMUL.FTZ R14, R14, UR10 ;  /* 0x0000000a0e0e7c20 */ /* 0x000fe20008410000 */
[--C-:B------:R-:W-:Y:S03]  /*fb30*/  IADD3 R6, PT, PT, R206, 0x30, -R165.reuse ;  /* 0x00000030ce067810 */ /* 0x100fe60007ffe8a5 */
[----:B------:R-:W2:Y:S01]  /*fb40*/  MUFU.TANH R3, R3 ;  /* 0x0000000300037308 */ /* 0x000ea20000002400 */
[----:B------:R-:W-:Y:S01]  /*fb50*/  I2FP.F32.S32 R5, R174 ;  /* 0x000000ae00057245 */ /* 0x000fe20000201400 */
[----:B------:R-:W-:Y:S01]  /*fb60*/  FMUL.FTZ R15, R15, UR10 ;  /* 0x0000000a0f0f7c20 */ /* 0x000fe20008410000 */
[----:B------:R-:W-:Y:S01]  /*fb70*/  IABS R175, R175 ;  /* 0x000000af00af7213 */ /* 0x000fe20000000000 */
[----:B------:R-:W-:Y:S01]  /*fb80*/  FMUL.FTZ R160, R16, UR10 ;  /* 0x0000000a10a07c20 */ /* 0x000fe20008410000 */
[----:B------:R-:W-:Y:S01]  /*fb90*/  I2FP.F32.S32 R133, R133 ;  /* 0x0000008500857245 */ /* 0x000fe20000201400 */
[----:B------:R-:W-:Y:S01]  /*fba0*/  FFMA.FTZ R172, R5, -UR6, R172 ;  /* 0x8000000605ac7c23 */ /* 0x000fe200080100ac */
[----:B------:R-:W-:Y:S03]  /*fbb0*/  IABS R11, R11 ;  /* 0x0000000b000b7213 */ /* 0x000fe60000000000 */
[----:B------:R-:W4:Y:S01]  /*fbc0*/  MUFU.TANH R9, R9 ;  /* 0x0000000900097308 */ /* 0x000f220000002400 */
[----:B------:R-:W-:Y:S01]  /*fbd0*/  IABS R6, R6 ;  /* 0x0000000600067213 */ /* 0x000fe20000000000 */
[----:B---3--:R-:W-:Y:S01]  /*fbe0*/  FFMA.FTZ R178, R133, -UR6, R178 ;  /* 0x8000000685b27c23 */ /* 0x008fe200080100b2 */
[--C-:B------:R-:W-:Y:S01]  /*fbf0*/  IADD3 R4, PT, PT, R197, 0x30, -R165.reuse ;  /* 0x00000030c5047810 */ /* 0x100fe20007ffe8a5 */
[----:B------:R-:W-:Y:S01]  /*fc00*/  FMUL.FTZ R18, R18, UR10 ;  /* 0x0000000a12127c20 */ /* 0x000fe20008410000 */
[----:B------:R-:W-:Y:S01]  /*fc10*/  I2FP.F32.S32 R135, R175 ;  /* 0x000000af00877245 */ /* 0x000fe20000201400 */
[----:B------:R-:W-:Y:S01]  /*fc20*/  FMUL.FTZ R17, R17, UR10 ;  /* 0x0000000a11117c20 */ /* 0x000fe20008410000 */
[----:B------:R-:W-:Y:S03]  /*fc30*/  I2FP.F32.S32 R11, R11 ;  /* 0x0000000b000b7245 */ /* 0x000fe60000201400 */
[----:B------:R-:W3:Y:S01]  /*fc40*/  MUFU.TANH R132, R132 ;  /* 0x0000008400847308 */ /* 0x000ee20000002400 */
[----:B------:R-:W-:Y:S01]  /*fc50*/  I2FP.F32.S32 R6, R6 ;  /* 0x0000000600067245 */ /* 0x000fe20000201400 */
[----:B------:R-:W-:Y:S01]  /*fc60*/  FFMA.FTZ R166, R135, -UR6, R166 ;  /* 0x8000000687a67c23 */ /* 0x000fe200080100a6 */
[--C-:B------:R-:W-:Y:S01]  /*fc70*/  IADD3 R5, PT, PT, R206, 0x2f, -R165.reuse ;  /* 0x0000002fce057810 */ /* 0x100fe20007ffe8a5 */
[----:B------:R-:W-:Y:S01]  /*fc80*/  FMUL.FTZ R20, R20, UR10 ;  /* 0x0000000a14147c20 */ /* 0x000fe20008410000 */
[----:B------:R-:W-:Y:S01]  /*fc90*/  IABS R4, R4 ;  /* 0x0000000400047213 */ /* 0x000fe20000000000 */
[----:B------:R-:W-:Y:S01]  /*fca0*/  FMUL.FTZ R21, R21, UR10 ;  /* 0x0000000a15157c20 */ /* 0x000fe20008410000 */
[--C-:B------:R-:W-:Y:S03]  /*fcb0*/  IADD3 R133, PT, PT, R197, 0x2f, -R165.reuse ;  /* 0x0000002fc5857810 */ /* 0x100fe60007ffe8a5 */
[----:B------:R-:W5:Y:S01]  /*fcc0*/  MUFU.TANH R7, R7 ;  /* 0x0000000700077308 */ /* 0x000f620000002400 */
[----:B------:R-:W-:Y:S01]  /*fcd0*/  IABS R5, R5 ;  /* 0x0000000500057213 */ /* 0x000fe20000000000 */
[----:B------:R-:W-:Y:S01]  /*fce0*/  FMUL.FTZ R23, R23, UR10 ;  /* 0x0000000a17177c20 */ /* 0x000fe20008410000 */
[----:B------:R-:W-:Y:S01]  /*fcf0*/  I2FP.F32.S32 R4, R4 ;  /* 0x0000000400047245 */ /* 0x000fe20000201400 */
[----:B------:R-:W-:Y:S01]  /*fd00*/  FMUL.FTZ R26, R26, UR10 ;  /* 0x0000000a1a1a7c20 */ /* 0x000fe20008410000 */
[-C--:B------:R-:W-:Y:S01]  /*fd10*/  ISETP.GT.AND P1, PT, R173, R168.reuse, PT ;  /* 0x000000a8ad00720c */ /* 0x080fe20003f24270 */
[----:B------:R-:W-:Y:S01]  /*fd20*/  FMUL.FTZ R24, R24, UR10 ;  /* 0x0000000a18187c20 */ /* 0x000fe20008410000 */
[----:B------:R-:W-:Y:S03]  /*fd30*/  IABS R133, R133 ;  /* 0x0000008500857213 */ /* 0x000fe60000000000 */
[----:B------:R-:W-:Y:S01]  /*fd40*/  MUFU.TANH R162, R162 ;  /* 0x000000a200a27308 */ /* 0x000fe20000002400 */
[----:B------:R-:W-:Y:S01]  /*fd50*/  I2FP.F32.S32 R5, R5 ;  /* 0x0000000500057245 */ /* 0x000fe20000201400 */
[----:B------:R-:W-:Y:S01]  /*fd60*/  FMUL.FTZ R25, R25, UR10 ;  /* 0x0000000a19197c20 */ /* 0x000fe20008410000 */
[----:B------:R-:W-:Y:S01]  /*fd70*/  FSEL R10, R166, -INF , !P1 ;  /* 0xff800000a60a7808 */ /* 0x000fe20004800000 */
[----:B------:R-:W-:Y:S01]  /*fd80*/  FMUL.FTZ R29, R29, UR10 ;  /* 0x0000000a1d1d7c20 */ /* 0x000fe20008410000 */
[----:B------:R-:W-:Y:S01]  /*fd90*/  I2FP.F32.S32 R134, R133 ;  /* 0x0000008500867245 */ /* 0x000fe20000201400 */
[----:B------:R-:W-:Y:S01]  /*fda0*/  FMUL.FTZ R28, R28, UR10 ;  /* 0x0000000a1c1c7c20 */ /* 0x000fe20008410000 */
[----:B------:R-:W-:Y:S03]  /*fdb0*/  ISETP.GT.AND P1, PT, R171, R168, PT ;  /* 0x000000a8ab00720c */ /* 0x000fe60003f24270 */
[----:B------:R-:W-:Y:S01]  /*fdc0*/  MUFU.TANH R161, R14 ;  /* 0x0000000e00a17308 */ /* 0x000fe20000002400 */
[----:B------:R-:W-:Y:S01]  /*fdd0*/  FSEL R8, R172, -INF , !P6 ;  /* 0xff800000ac087808 */ /* 0x000fe20007000000 */
[----:B------:R-:W-:Y:S01]  /*fde0*/  FMUL.FTZ R34, R34, UR10 ;  /* 0x0000000a22227c20 */ /* 0x000fe20008410000 */
[C---:B------:R-:W-:Y:S01]  /*fdf0*/  ISETP.GE.AND P4, PT, R176.reuse, R205, PT ;  /* 0x000000cdb000720c */ /* 0x040fe20003f86270 */
[----:B------:R-:W-:Y:S01]  /*fe00*/  FMUL.FTZ R35, R35, UR10 ;  /* 0x0000000a23237c20 */ /* 0x000fe20008410000 */
[----:B------:R-:W-:Y:S01]  /*fe10*/  ISETP.GE.AND P0, PT, R176, R204, PT ;  /* 0x000000ccb000720c */ /* 0x000fe20003f06270 */
[----:B------:R-:W-:Y:S01]  /*fe20*/  FMUL.FTZ R176, R12, UR10 ;  /* 0x0000000a0cb07c20 */ /* 0x000fe20008410000 */
[----:B------:R-:W-:Y:S03]  /*fe30*/  IADD3 R133, PT, PT, R206, 0x28, -R165 ;  /* 0x00000028ce857810 */ /* 0x000fe60007ffe8a5 */
[----:B------:R1:W-:Y:S01]  /*fe40*/  MUFU.TANH R159, R15 ;  /* 0x0000000f009f7308 */ /* 0x0003e20000002400 */
[----:B------:R-:W-:Y:S01]  /*fe50*/  FSEL R8, R8, -INF , !P4 ;  /* 0xff80000008087808 */ /* 0x000fe20006000000 */
[----:B------:R-:W-:Y:S01]  /*fe60*/  UISETP.GT.AND UP0, UPT, UR21, UR18, UPT ;  /* 0x000000121500728c */ /* 0x000fe2000bf04270 */
[----:B------:R-:W-:Y:S01]  /*fe70*/  IABS R133, R133 ;  /* 0x0000008500857213 */ /* 0x000fe20000000000 */
[----:B------:R-:W-:Y:S01]  /*fe80*/  UIADD3 UR21, UPT, UPT, UR21, -0x1, URZ ;  /* 0xffffffff15157890 */ /* 0x000fe2000fffe0ff */
[----:B------:R-:W-:Y:S02]  /*fe90*/  LOP3.LUT R190, R190, 0x200, R183, 0xf8, !PT ;  /* 0x00000200bebe7812 */ /* 0x000fe400078ef8b7 */
[----:B------:R-:W-:Y:S03]  /*fea0*/  I2FP.F32.S32 R133, R133 ;  /* 0x0000008500857245 */ /* 0x000fe60000201400 */
[----:B------:R-:W5:Y:S01]  /*feb0*/  MUFU.TANH R176, R176 ;  /* 0x000000b000b07308 */ /* 0x000f620000002400 */
[----:B------:R-:W-:Y:S05]  /*fec0*/  LEA R166, R190, UR5, 0x1 ;  /* 0x00000005bea67c11 */ /* 0x000fea000f8e08ff */
[----:B------:R-:W-:Y:S04]  /*fed0*/  IMAD.IADD R135, R181, 0x1, R166 ;  /* 0x00000001b5877824 */ /* 0x000fe800078e02a6 */
[----:B------:R-:W-:Y:S01]  /*fee0*/  MUFU.TANH R157, R18 ;  /* 0x00000012009d7308 */ /* 0x000fe20000002400 */
[----:B-1----:R-:W-:Y:S04]  /*fef0*/  IADD3 R15, PT, PT, R206, 0x20, -R165 ;  /* 0x00000020ce0f7810 */ /* 0x002fe80007ffe8a5 */
[----:B------:R-:W-:Y:S05]  /*ff00*/  IABS R15, R15 ;  /* 0x0000000f000f7213 */ /* 0x000fea0000000000 */
[----:B------:R1:W-:Y:S01]  /*ff10*/  MUFU.TANH R158, R17 ;  /* 0x00000011009e7308 */ /* 0x0003e20000002400 */
[----:B------:R-:W-:Y:S09]  /*ff20*/  I2FP.F32.S32 R15, R15 ;  /* 0x0000000f000f7245 */ /* 0x000ff20000201400 */
[----:B------:R-:W5:Y:S10]  /*ff30*/  MUFU.TANH R160, R160 ;  /* 0x000000a000a07308 */ /* 0x000f740000002400 */
[----:B------:R-:W-:Y:S01]  /*ff40*/  MUFU.TANH R154, R21 ;  /* 0x00000015009a7308 */ /* 0x000fe20000002400 */
[----:B-1----:R-:W-:Y:S09]  /*ff50*/  FMUL.FTZ R17, R31, UR10 ;  /* 0x0000000a1f117c20 */ /* 0x002ff20008410000 */
[----:B------:R-:W-:Y:S10]  /*ff60*/  MUFU.TANH R151, R23 ;  /* 0x0000001700977308 */ /* 0x000ff40000002400 */
[----:B------:R-:W-:Y:S10]  /*ff70*/  MUFU.TANH R143, R26 ;  /* 0x0000001a008f7308 */ /* 0x000ff40000002400 */
[----:B------:R-:W-:Y:S10]  /*ff80*/  MUFU.TANH R142, R24 ;  /* 0x00000018008e7308 */ /* 0x000ff40000002400 */
[----:B------:R-:W-:Y:S10]  /*ff90*/  MUFU.TANH R140, R25 ;  /* 0x00000019008c7308 */ /* 0x000ff40000002400 */
[----:B------:R-:W-:Y:S10]  /*ffa0*/  MUFU.TANH R17, R17 ;  /* 0x0000001100117308 */ /* 0x000ff40000002400 */
[----:B------:R-:W-:Y:S10]  /*ffb0*/  MUFU.TANH R150, R28 ;  /* 0x0000001c00967308 */ /* 0x000ff40000002400 */
[----:B------:R-:W-:Y:S01]  /*ffc0*/  MUFU.TANH R35, R35 ;  /* 0x0000002300237308 */ /* 0x000fe20000002400 */
[----:B------:R-:W-:Y:S01]  /*ffd0*/  FFMA.FTZ R170, R11, -UR6, R170 ;  /* 0x800000060baa7c23 */ /* 0x000fe200080100aa */
[----:B--2---:R-:W-:Y:S01]  /*ffe0*/  FFMA.FTZ R3, R6, -UR6, R3 ;  /* 0x8000000606037c23 */ /* 0x004fe20008010003 */
[----:B------:R-:W-:Y:S02]  /*fff0*/  VIADD R6, R168, 0x8 ;  /* 0x00000008a8067836 */ /* 0x000fe40000000000 */
[----:B----4-:R-:W-:Y:S01]  /*10000*/  FFMA.FTZ R9, R4, -UR6, R9 ;  /* 0x8000000604097c23 */ /* 0x010fe20008010009 */
[----:B------:R-:W-:Y:S01]  /*10010*/  VIADD R4, R168, 0x9 ;  /* 0x00000009a8047836 */ /* 0x000fe20000000000 */
[----:B------:R-:W-:Y:S01]  /*10020*/  FSEL R11, R170, -INF , !P5 ;  /* 0xff800000aa0b7808 */ /* 0x000fe20006800000 */
[----:B---3--:R-:W-:Y:S01]  /*10030*/  FFMA.FTZ R132, R5, -UR6, R132 ;  /* 0x8000000605847c23 */ /* 0x008fe20008010084 */
[-C--:B------:R-:W-:Y:S01]  /*10040*/  ISETP.GT.AND P5, PT, R171, R6.reuse, PT ;  /* 0x00000006ab00720c */ /* 0x080fe20003fa4270 */
[----:B-----5:R-:W-:Y:S01]  /*10050*/  FFMA.FTZ R7, R134, -UR6, R7 ;  /* 0x8000000686077c23 */ /* 0x020fe20008010007 */
[----:B------:R-:W-:Y:S01]  /*10060*/  FSEL R5, R178, -INF , !P1 ;  /* 0xff800000b2057808 */ /* 0x000fe20004800000 */
[----:B------:R-:W-:Y:S01]  /*10070*/  FFMA.FTZ R176, R133, -UR6, R176 ;  /* 0x8000000685b07c23 */ /* 0x000fe200080100b0 */
[----:B------:R-:W-:Y:S01]  /*10080*/  FSEL R9, R9, -INF , !P5 ;  /* 0xff80000009097808 */ /* 0x000fe20006800000 */
[----:B------:R-:W-:Y:S01]  /*10090*/  FFMA.FTZ R160, R15, -UR6, R160 ;  /* 0x800000060fa07c23 */ /* 0x000fe200080100a0 */
[C---:B------:R-:W-:Y:S02]  /*100a0*/  ISETP.GT.AND P6, PT, R173.reuse, R6, PT ;  /* 0x00000006ad00720c */ /* 0x040fe40003fc4270 */
[-C--:B------:R-:W-:Y:S02]  /*100b0*/  ISETP.GT.AND P1, PT, R173, R4.reuse, PT ;  /* 0x00000004ad00720c */ /* 0x080fe40003f24270 */
[----:B------:R-:W-:Y:S02]  /*100c0*/  ISETP.GT.AND P5, PT, R171, R4, PT ;  /* 0x00000004ab00720c */ /* 0x000fe40003fa4270 */
[----:B------:R-:W-:Y:S02]  /*100d0*/  FSEL R3, R3, -INF , !P6 ;  /* 0xff80000003037808 */ /* 0x000fe40007000000 */
[----:B------:R-:W-:Y:S02]  /*100e0*/  FSEL R12, R132, -INF , !P1 ;  /* 0xff800000840c7808 */ /* 0x000fe40004800000 */
[----:B------:R-:W-:Y:S02]  /*100f0*/  FSEL R7, R7, -INF , !P5 ;  /* 0xff80000007077808 */ /* 0x000fe40006800000 */
[CC--:B------:R-:W-:Y:S02]  /*10100*/  ISETP.GE.AND P6, PT, R6.reuse, R205.reuse, PT ;  /* 0x000000cd0600720c */ /* 0x0c0fe40003fc6270 */
[-C--:B------:R-:W-:Y:S02]  /*10110*/  ISETP.GE.AND P1, PT, R6, R204.reuse, PT ;  /* 0x000000cc0600720c */ /* 0x080fe40003f26270 */
[----:B------:R-:W-:Y:S02]  /*10120*/  ISETP.GE.AND P5, PT, R168, R205, PT ;  /* 0x000000cda800720c */ /* 0x000fe40003fa6270 */
[--C-:B------:R-:W-:Y:S02]  /*10130*/  IADD3 R6, PT, PT, R206, 0x27, -R165.reuse ;  /* 0x00000027ce067810 */ /* 0x100fe40007ffe8a5 */
[----:B------:R-:W-:Y:S02]  /*10140*/  FSEL R10, R10, -INF , !P5 ;  /* 0xff8000000a0a7808 */ /* 0x000fe40006800000 */
[----:B------:R-:W-:Y:S02]  /*10150*/  ISETP.GE.AND P5, PT, R168, R204, PT ;  /* 0x000000cca800720c */ /* 0x000fe40003fa6270 */
[----:B------:R-:W-:Y:S02]  /*10160*/  IABS R13, R6 ;  /* 0x00000006000d7213 */ /* 0x000fe40000000000 */
[----:B------:R-:W-:Y:S02]  /*10170*/  FSEL R5, R5, -INF , !P5 ;  /* 0xff80000005057808 */ /* 0x000fe40006800000 */
[----:B------:R-:W-:Y:S02]  /*10180*/  I2FP.F32.S32 R13, R13 ;  /* 0x0000000d000d7245 */ /* 0x000fe40000201400 */
[C---:B------:R-:W-:Y:S02]  /*10190*/  ISETP.GE.AND P4, PT, R4.reuse, R205, PT ;  /* 0x000000cd0400720c */ /* 0x040fe40003f86270 */
[----:B------:R-:W-:Y:S01]  /*101a0*/  ISETP.GE.AND P5, PT, R4, R204, PT ;  /* 0x000000cc0400720c */ /* 0x000fe20003fa6270 */
[----:B------:R-:W-:Y:S01]  /*101b0*/  FFMA.FTZ R162, R13, -UR6, R162 ;  /* 0x800000060da27c23 */ /* 0x000fe200080100a2 */
[C-C-:B------:R-:W-:Y:S02]  /*101c0*/  IADD3 R4, PT, PT, R197.reuse, 0x28, -R165.reuse ;  /* 0x00000028c5047810 */ /* 0x140fe40007ffe8a5 */
[----:B------:R-:W-:Y:S02]  /*101d0*/  IADD3 R6, PT, PT, R197, 0x27, -R165 ;  /* 0x00000027c5067810 */ /* 0x000fe40007ffe8a5 */
[----:B------:R-:W-:Y:S01]  /*101e0*/  IABS R13, R4 ;  /* 0x00000004000d7213 */ /* 0x000fe20000000000 */
[C---:B------:R-:W-:Y:S01]  /*101f0*/  VIADD R4, R168.reuse, 0x10 ;  /* 0x00000010a8047836 */ /* 0x040fe20000000000 */
[----:B------:R-:W-:Y:S02]  /*10200*/  FSEL R11, R11, -INF , !P0 ;  /* 0xff8000000b0b7808 */ /* 0x000fe40004000000 */
[----:B------:R-:W-:Y:S01]  /*10210*/  IABS R14, R6 ;  /* 0x00000006000e7213 */ /* 0x000fe20000000000 */
[----:B------:R-:W-:Y:S01]  /*10220*/  VIADD R6, R168, 0x11 ;  /* 0x00000011a8067836 */ /* 0x000fe20000000000 */
[C---:B------:R-:W-:Y:S02]  /*10230*/  ISETP.GT.AND P0, PT, R173.reuse, R4, PT ;  /* 0x00000004ad00720c */ /* 0x040fe40003f04270 */
[----:B------:R-:W-:Y:S02]  /*10240*/  I2FP.F32.S32 R16, R13 ;  /* 0x0000000d00107245 */ /* 0x000fe40000201400 */
[----:B------:R-:W-:Y:S02]  /*10250*/  FSEL R176, R176, -INF , !P0 ;  /* 0xff800000b0b07808 */ /* 0x000fe40004000000 */
[----:B------:R-:W-:Y:S01]  /*10260*/  ISETP.GT.AND P0, PT, R173, R6, PT ;  /* 0x00000006ad00720c */ /* 0x000fe20003f04270 */
[----:B------:R-:W-:Y:S01]  /*10270*/  FFMA.FTZ R161, R16, -UR6, R161 ;  /* 0x8000000610a17c23 */ /* 0x000fe200080100a1 */
[----:B------:R-:W-:Y:S02]  /*10280*/  I2FP.F32.S32 R14, R14 ;  /* 0x0000000e000e7245 */ /* 0x000fe40000201400 */
[----:B------:R-:W-:Y:S02]  /*10290*/  FSEL R162, R162, -INF , !P0 ;  /* 0xff800000a2a27808 */ /* 0x000fe40004000000 */
[----:B------:R-:W-:Y:S01]  /*102a0*/  ISETP.GT.AND P0, PT, R171, R4, PT ;  /* 0x00000004ab00720c */ /* 0x000fe20003f04270 */
[----:B------:R-:W-:Y:S01]  /*102b0*/  FFMA.FTZ R159, R14, -UR6, R159 ;  /* 0x800000060e9f7c23 */ /* 0x000fe2000801009f */
[--C-:B------:R-:W-:Y:S02]  /*102c0*/  IADD3 R16, PT, PT, R197, 0x20, -R165.reuse ;  /* 0x00000020c5107810 */ /* 0x100fe40007ffe8a5 */
[----:B------:R-:W-:Y:S02]  /*102d0*/  FSEL R161, R161, -INF , !P0 ;  /* 0xff800000a1a17808 */ /* 0x000fe40004000000 */
[----:B------:R-:W-:Y:S02]  /*102e0*/  ISETP.GT.AND P0, PT, R171, R6, PT ;  /* 0x00000006ab00720c */ /* 0x000fe40003f04270 */
[----:B------:R-:W-:Y:S02]  /*102f0*/  IADD3 R13, PT, PT, R206, 0x1f, -R165 ;  /* 0x0000001fce0d7810 */ /* 0x000fe40007ffe8a5 */
[----:B------:R-:W-:Y:S02]  /*10300*/  IABS R16, R16 ;  /* 0x0000001000107213 */ /* 0x000fe40000000000 */
[----:B------:R-:W-:Y:S01]  /*10310*/  FSEL R14, R3, -INF , !P6 ;  /* 0xff800000030e7808 */ /* 0x000fe20007000000 */
[----:B------:R-:W-:Y:S01]  /*10320*/  FMUL.FTZ R3, R19, UR10 ;  /* 0x0000000a13037c20 */ /* 0x000fe20008410000 */
[----:B------:R-:W-:Y:S02]  /*10330*/  FSEL R159, R159, -INF , !P0 ;  /* 0xff8000009f9f7808 */ /* 0x000fe40004000000 */
[----:B------:R-:W-:Y:S02]  /*10340*/  IABS R13, R13 ;  /* 0x0000000d000d7213 */ /* 0x000fe40000000000 */
[C---:B------:R-:W-:Y:S01]  /*10350*/  ISETP.GE.AND P6, PT, R4.reuse, R204, PT ;  /* 0x000000cc0400720c */ /* 0x040fe20003fc6270 */
[----:B------:R-:W1:Y:S01]  /*10360*/  MUFU.TANH R3, R3 ;  /* 0x0000000300037308 */ /* 0x000e620000002400 */
[----:B------:R-:W-:Y:S02]  /*10370*/  ISETP.GE.AND P0, PT, R4, R205, PT ;  /* 0x000000cd0400720c */ /* 0x000fe40003f06270 */
[----:B------:R-:W-:Y:S01]  /*10380*/  I2FP.F32.S32 R4, R16 ;  /* 0x0000001000047245 */ /* 0x000fe20000201400 */
[----:B------:R-:W-:Y:S01]  /*10390*/  VIADD R16, R168, 0x18 ;  /* 0x00000018a8107836 */ /* 0x000fe20000000000 */
[----:B------:R-:W-:Y:S02]  /*103a0*/  I2FP.F32.S32 R13, R13 ;  /* 0x0000000d000d7245 */ /* 0x000fe40000201400 */
[----:B------:R-:W-:Y:S01]  /*103b0*/  FSEL R12, R12, -INF , !P4 ;  /* 0xff8000000c0c7808 */ /* 0x000fe20006000000 */
[----:B------:R-:W-:Y:S01]  /*103c0*/  FFMA.FTZ R157, R4, -UR6, R157 ;  /* 0x80000006049d7c23 */ /* 0x000fe2000801009d */
[----:B------:R-:W-:Y:S02]  /*103d0*/  VIADD R4, R168, 0x19 ;  /* 0x00000019a8047836 */ /* 0x000fe40000000000 */
[----:B------:R-:W-:Y:S01]  /*103e0*/  FFMA.FTZ R158, R13, -UR6, R158 ;  /* 0x800000060d9e7c23 */ /* 0x000fe2000801009e */
[--C-:B------:R-:W-:Y:S02]  /*103f0*/  IADD3 R13, PT, PT, R197, 0x1f, -R165.reuse ;  /* 0x0000001fc50d7810 */ /* 0x100fe40007ffe8a5 */
[----:B------:R-:W-:Y:S02]  /*10400*/  FSEL R9, R9, -INF , !P1 ;  /* 0xff80000009097808 */ /* 0x000fe40004800000 */
[C---:B------:R-:W-:Y:S02]  /*10410*/  ISETP.GT.AND P4, PT, R173.reuse, R16, PT ;  /* 0x00000010ad00720c */ /* 0x040fe40003f84270 */
[----:B------:R-:W-:Y:S02]  /*10420*/  ISETP.GT.AND P1, PT, R173, R4, PT ;  /* 0x00000004ad00720c */ /* 0x000fe40003f24270 */
[----:B------:R-:W-:Y:S02]  /*10430*/  IABS R13, R13 ;  /* 0x0000000d000d7213 */ /* 0x000fe40000000000 */
[----:B------:R-:W-:Y:S02]  /*10440*/  FSEL R160, R160, -INF , !P4 ;  /* 0xff800000a0a07808 */ /* 0x000fe40006000000 */
[----:B------:R-:W-:Y:S02]  /*10450*/  FSEL R158, R158, -INF , !P1 ;  /* 0xff8000009e9e7808 */ /* 0x000fe40004800000 */
[----:B------:R-:W-:Y:S02]  /*10460*/  FSEL R7, R7, -INF , !P5 ;  /* 0xff80000007077808 */ /* 0x000fe40006800000 */
[C---:B------:R-:W-:Y:S02]  /*10470*/  ISETP.GE.AND P4, PT, R6.reuse, R205, PT ;  /* 0x000000cd0600720c */ /* 0x040fe40003f86270 */
[----:B------:R-:W-:Y:S02]  /*10480*/  ISETP.GE.AND P1, PT, R6, R204, PT ;  /* 0x000000cc0600720c */ /* 0x000fe40003f26270 */
[----:B------:R-:W-:Y:S01]  /*10490*/  I2FP.F32.S32 R18, R13 ;  /* 0x0000000d00127245 */ /* 0x000fe20000201400 */
[----:B------:R-:W2:Y:S01]  /*104a0*/  MUFU.TANH R6, R20 ;  /* 0x0000001400067308 */ /* 0x000ea20000002400 */
[----:B------:R-:W-:Y:S02]  /*104b0*/  ISETP.GT.AND P5, PT, R171, R16, PT ;  /* 0x00000010ab00720c */ /* 0x000fe40003fa4270 */
[----:B------:R-:W-:Y:S01]  /*104c0*/  IADD3 R15, PT, PT, R206, 0x18, -R165 ;  /* 0x00000018ce0f7810 */ /* 0x000fe20007ffe8a5 */
[----:B-1----:R-:W-:Y:S01]  /*104d0*/  FFMA.FTZ R3, R18, -UR6, R3 ;  /* 0x8000000612037c23 */ /* 0x002fe20008010003 */
[----:B------:R-:W-:Y:S02]  /*104e0*/  FSEL R157, R157, -INF , !P5 ;  /* 0xff8000009d9d7808 */ /* 0x000fe40006800000 */
[----:B------:R-:W-:Y:S02]  /*104f0*/  ISETP.GT.AND P5, PT, R171, R4, PT ;  /* 0x00000004ab00720c */ /* 0x000fe40003fa4270 */
[----:B------:R-:W-:Y:S02]  /*10500*/  IABS R15, R15 ;  /* 0x0000000f000f7213 */ /* 0x000fe40000000000 */
[----:B------:R-:W-:Y:S01]  /*10510*/  FSEL R155, R3, -INF , !P5 ;  /* 0xff800000039b7808 */ /* 0x000fe20006800000 */
[----:B------:R-:W-:Y:S01]  /*10520*/  FMUL.FTZ R3, R22, UR10 ;  /* 0x0000000a16037c20 */ /* 0x000fe20008410000 */
[----:B------:R-:W-:Y:S02]  /*10530*/  I2FP.F32.S32 R15, R15 ;  /* 0x0000000f000f7245 */ /* 0x000fe40000201400 */
[--C-:B------:R-:W-:Y:S02]  /*10540*/  IADD3 R13, PT, PT, R206, 0x17, -R165.reuse ;  /* 0x00000017ce0d7810 */ /* 0x100fe40007ffe8a5 */
[--C-:B------:R-:W-:Y:S01]  /*10550*/  IADD3 R18, PT, PT, R197, 0x18, -R165.reuse ;  /* 0x00000018c5127810 */ /* 0x100fe20007ffe8a5 */
[----:B------:R-:W1:Y:S01]  /*10560*/  MUFU.TANH R3, R3 ;  /* 0x0000000300037308 */ /* 0x000e620000002400 */
[----:B--2---:R-:W-:Y:S01]  /*10570*/  FFMA.FTZ R156, R15, -UR6, R6 ;  /* 0x800000060f9c7c23 */ /* 0x004fe20008010006 */
[----:B------:R-:W-:Y:S01]  /*10580*/  VIADD R6, R168, 0x20 ;  /* 0x00000020a8067836 */ /* 0x000fe20000000000 */
[----:B------:R-:W-:Y:S02]  /*10590*/  IABS R13, R13 ;  /* 0x0000000d000d7213 */ /* 0x000fe40000000000 */
[----:B------:R-:W-:Y:S02]  /*105a0*/  FSEL R176, R176, -INF , !P0 ;  /* 0xff800000b0b07808 */ /* 0x000fe40004000000 */
[----:B------:R-:W-:Y:S02]  /*105b0*/  FSEL R162, R162, -INF , !P4 ;  /* 0xff800000a2a27808 */ /* 0x000fe40006000000 */
[----:B------:R-:W-:Y:S02]  /*105c0*/  FSEL R161, R161, -INF , !P6 ;  /* 0xff800000a1a17808 */ /* 0x000fe40007000000 */
[CC--:B------:R-:W-:Y:S02]  /*105d0*/  ISETP.GE.AND P5, PT, R16.reuse, R205.reuse, PT ;  /* 0x000000cd1000720c */ /* 0x0c0fe40003fa6270 */
[-C--:B------:R-:W-:Y:S02]  /*105e0*/  ISETP.GE.AND P0, PT, R16, R204.reuse, PT ;  /* 0x000000cc1000720c */ /* 0x080fe40003f06270 */
[----:B------:R-:W-:Y:S02]  /*105f0*/  FSEL R159, R159, -INF , !P1 ;  /* 0xff8000009f9f7808 */ /* 0x000fe40004800000 */
[C---:B------:R-:W-:Y:S02]  /*10600*/  ISETP.GE.AND P4, PT, R4.reuse, R205, PT ;  /* 0x000000cd0400720c */ /* 0x040fe40003f86270 */
[----:B------:R-:W-:Y:S01]  /*10610*/  ISETP.GE.AND P6, PT, R4, R204, PT ;  /* 0x000000cc0400720c */ /* 0x000fe20003fc6270 */
[----:B------:R-:W-:Y:S01]  /*10620*/  VIADD R4, R168, 0x21 ;  /* 0x00000021a8047836 */ /* 0x000fe20000000000 */
[----:B------:R-:W-:Y:S02]  /*10630*/  I2FP.F32.S32 R13, R13 ;  /* 0x0000000d000d7245 */ /* 0x000fe40000201400 */
[----:B------:R-:W-:Y:S02]  /*10640*/  IADD3 R16, PT, PT, R197, 0x17, -R165 ;  /* 0x00000017c5107810 */ /* 0x000fe40007ffe8a5 */
[----:B------:R-:W-:Y:S01]  /*10650*/  ISETP.GT.AND P1, PT, R173, R6, PT ;  /* 0x00000006ad00720c */ /* 0x000fe20003f24270 */
[----:B------:R-:W-:Y:S01]  /*10660*/  FFMA.FTZ R154, R13, -UR6, R154 ;  /* 0x800000060d9a7c23 */ /* 0x000fe2000801009a */
[----:B------:R-:W-:Y:S02]  /*10670*/  IABS R18, R18 ;  /* 0x0000001200127213 */ /* 0x000fe40000000000 */
[----:B------:R-:W-:Y:S02]  /*10680*/  IABS R16, R16 ;  /* 0x0000001000107213 */ /* 0x000fe40000000000 */
[----:B------:R-:W-:Y:S02]  /*10690*/  FSEL R156, R156, -INF , !P1 ;  /* 0xff8000009c9c7808 */ /* 0x000fe40004800000 */
[----:B------:R-:W-:Y:S02]  /*106a0*/  I2FP.F32.S32 R18, R18 ;  /* 0x0000001200127245 */ /* 0x000fe40000201400 */
[----:B------:R-:W-:Y:S02]  /*106b0*/  ISETP.GT.AND P1, PT, R173, R4, PT ;  /* 0x00000004ad00720c */ /* 0x000fe40003f24270 */
[----:B------:R-:W-:Y:S01]  /*106c0*/  I2FP.F32.S32 R16, R16 ;  /* 0x0000001000107245 */ /* 0x000fe20000201400 */
[----:B-1----:R-:W-:Y:S01]  /*106d0*/  FFMA.FTZ R3, R18, -UR6, R3 ;  /* 0x8000000612037c23 */ /* 0x002fe20008010003 */
[----:B------:R-:W-:Y:S02]  /*106e0*/  FSEL R154, R154, -INF , !P1 ;  /* 0xff8000009a9a7808 */ /* 0x000fe40004800000 */
[----:B------:R-:W-:Y:S01]  /*106f0*/  ISETP.GT.AND P1, PT, R171, R6, PT ;  /* 0x00000006ab00720c */ /* 0x000fe20003f24270 */
[----:B------:R-:W-:Y:S01]  /*10700*/  FFMA.FTZ R151, R16, -UR6, R151 ;  /* 0x8000000610977c23 */ /* 0x000fe20008010097 */
[--C-:B------:R-:W-:Y:S02]  /*10710*/  IADD3 R16, PT, PT, R197, 0x10, -R165.reuse ;  /* 0x00000010c5107810 */ /* 0x100fe40007ffe8a5 */
[----:B------:R-:W-:Y:S02]  /*10720*/  FSEL R153, R3, -INF , !P1 ;  /* 0xff80000003997808 */ /* 0x000fe40004800000 */
[----:B------:R-:W-:Y:S02]  /*10730*/  ISETP.GT.AND P1, PT, R171, R4, PT ;  /* 0x00000004ab00720c */ /* 0x000fe40003f24270 */
[----:B------:R-:W-:Y:S01]  /*10740*/  IABS R3, R16 ;  /* 0x0000001000037213 */ /* 0x000fe20000000000 */
[----:B------:R-:W-:Y:S01]  /*10750*/  VIADD R16, R168, 0x28 ;  /* 0x00000028a8107836 */ /* 0x000fe20000000000 */
[C-C-:B------:R-:W-:Y:S02]  /*10760*/  IADD3 R15, PT, PT, R206.reuse, 0x10, -R165.reuse ;  /* 0x00000010ce0f7810 */ /* 0x140fe40007ffe8a5 */
[----:B------:R-:W-:Y:S02]  /*10770*/  IADD3 R13, PT, PT, R206, 0xf, -R165 ;  /* 0x0000000fce0d7810 */ /* 0x000fe40007ffe8a5 */
[----:B------:R-:W-:Y:S02]  /*10780*/  FSEL R160, R160, -INF , !P5 ;  /* 0xff800000a0a07808 */ /* 0x000fe40006800000 */
[----:B------:R-:W-:Y:S02]  /*10790*/  FSEL R151, R151, -INF , !P1 ;  /* 0xff80000097977808 */ /* 0x000fe40004800000 */
[C---:B------:R-:W-:Y:S02]  /*107a0*/  ISETP.GE.AND P1, PT, R6.reuse, R205, PT ;  /* 0x000000cd0600720c */ /* 0x040fe40003f26270 */
[----:B------:R-:W-:Y:S02]  /*107b0*/  ISETP.GE.AND P5, PT, R6, R204, PT ;  /* 0x000000cc0600720c */ /* 0x000fe40003fa6270 */
[----:B------:R-:W-:Y:S01]  /*107c0*/  I2FP.F32.S32 R6, R3 ;  /* 0x0000000300067245 */ /* 0x000fe20000201400 */
[----:B------:R-:W-:Y:S01]  /*107d0*/  FMUL.FTZ R3, R27, UR10 ;  /* 0x0000000a1b037c20 */ /* 0x000fe20008410000 */
[----:B------:R-:W-:Y:S02]  /*107e0*/  IABS R15, R15 ;  /* 0x0000000f000f7213 */ /* 0x000fe40000000000 */
[----:B------:R-:W-:Y:S01]  /*107f0*/  IABS R13, R13 ;  /* 0x0000000d000d7213 */ /* 0x000fe20000000000 */
[----:B------:R-:W-:Y:S01]  /*10800*/  FFMA.FTZ R143, R6, -UR6, R143 ;  /* 0x80000006068f7c23 */ /* 0x000fe2000801008f */
[----:B------:R-:W-:Y:S01]  /*10810*/  I2FP.F32.S32 R15, R15 ;  /* 0x0000000f000f7245 */ /* 0x000fe20000201400 */
[----:B------:R-:W-:Y:S01]  /*10820*/  VIADD R6, R168, 0x29 ;  /* 0x00000029a8067836 */ /* 0x000fe20000000000 */
[----:B------:R-:W-:Y:S01]  /*10830*/  I2FP.F32.S32 R13, R13 ;  /* 0x0000000d000d7245 */ /* 0x000fe20000201400 */
[----:B------:R-:W1:Y:S01]  /*10840*/  MUFU.TANH R3, R3 ;  /* 0x0000000300037308 */ /* 0x000e620000002400 */
[----:B------:R-:W-:Y:S01]  /*10850*/  FSEL R158, R158, -INF , !P4 ;  /* 0xff8000009e9e7808 */ /* 0x000fe20006000000 */
[----:B------:R-:W-:Y:S01]  /*10860*/  FFMA.FTZ R142, R15, -UR6, R142 ;  /* 0x800000060f8e7c23 */ /* 0x000fe2000801008e */
[----:B------:R-:W-:Y:S01]  /*10870*/  FSEL R157, R157, -INF , !P0 ;  /* 0xff8000009d9d7808 */ /* 0x000fe20004000000 */
[----:B------:R-:W-:Y:S01]  /*10880*/  FFMA.FTZ R140, R13, -UR6, R140 ;  /* 0x800000060d8c7c23 */ /* 0x000fe2000801008c */
[C---:B------:R-:W-:Y:S02]  /*10890*/  ISETP.GT.AND P4, PT, R173.reuse, R16, PT ;  /* 0x00000010ad00720c */ /* 0x040fe40003f84270 */
[----:B------:R-:W-:Y:S02]  /*108a0*/  ISETP.GT.AND P0, PT, R173, R6, PT ;  /* 0x00000006ad00720c */ /* 0x000fe40003f04270 */
[C-C-:B------:R-:W-:Y:S02]  /*108b0*/  IADD3 R15, PT, PT, R197.reuse, 0xf, -R165.reuse ;  /* 0x0000000fc50f7810 */ /* 0x140fe40007ffe8a5 */
[----:B------:R-:W-:Y:S02]  /*108c0*/  FSEL R142, R142, -INF , !P4 ;  /* 0xff8000008e8e7808 */ /* 0x000fe40006000000 */
[----:B------:R-:W-:Y:S02]  /*108d0*/  FSEL R140, R140, -INF , !P0 ;  /* 0xff8000008c8c7808 */ /* 0x000fe40004000000 */
[C---:B------:R-:W-:Y:S02]  /*108e0*/  ISETP.GE.AND P4, PT, R4.reuse, R205, PT ;  /* 0x000000cd0400720c */ /* 0x040fe40003f86270 */
[----:B------:R-:W-:Y:S02]  /*108f0*/  ISETP.GE.AND P0, PT, R4, R204, PT ;  /* 0x000000cc0400720c */ /* 0x000fe40003f06270 */
[----:B------:R-:W-:Y:S01]  /*10900*/  IABS R4, R15 ;  /* 0x0000000f00047213 */ /* 0x000fe20000000000 */
[----:B------:R-:W-:Y:S01]  /*10910*/  FMUL.FTZ R15, R30, UR10 ;  /* 0x0000000a1e0f7c20 */ /* 0x000fe20008410000 */
[--C-:B------:R-:W-:Y:S02]  /*10920*/  IADD3 R22, PT, PT, R206, 0x7, -R165.reuse ;  /* 0x00000007ce167810 */ /* 0x100fe40007ffe8a5 */
[----:B------:R-:W-:Y:S02]  /*10930*/  I2FP.F32.S32 R4, R4 ;  /* 0x0000000400047245 */ /* 0x000fe40000201400 */
[----:B------:R-:W-:Y:S01]  /*10940*/  IABS R22, R22 ;  /* 0x0000001600167213 */ /* 0x000fe20000000000 */
[----:B------:R-:W-:Y:S01]  /*10950*/  MUFU.TANH R15, R15 ;  /* 0x0000000f000f7308 */ /* 0x000fe20000002400 */
[----:B------:R-:W-:Y:S01]  /*10960*/  IADD3 R18, PT, PT, R197, 0x7, -R165 ;  /* 0x00000007c5127810 */ /* 0x000fe20007ffe8a5 */
[----:B-1----:R-:W-:Y:S01]  /*10970*/  FFMA.FTZ R141, R4, -UR6, R3 ;  /* 0x80000006048d7c23 */ /* 0x002fe20008010003 */
[----:B------:R-:W-:Y:S01]  /*10980*/  I2FP.F32.S32 R22, R22 ;  /* 0x0000001600167245 */ /* 0x000fe20000201400 */
[----:B------:R-:W-:Y:S01]  /*10990*/  VIADD R4, R168, 0x31 ;  /* 0x00000031a8047836 */ /* 0x000fe20000000000 */
[--C-:B------:R-:W-:Y:S02]  /*109a0*/  IADD3 R13, PT, PT, R206, 0x8, -R165.reuse ;  /* 0x00000008ce0d7810 */ /* 0x100fe40007ffe8a5 */
[----:B------:R-:W-:Y:S03]  /*109b0*/  IABS R18, R18 ;  /* 0x0000001200127213 */ /* 0x000fe60000000000 */
[----:B------:R-:W1:Y:S01]  /*109c0*/  MUFU.TANH R3, R29 ;  /* 0x0000001d00037308 */ /* 0x000e620000002400 */
[----:B------:R-:W-:Y:S02]  /*109d0*/  FSEL R155, R155, -INF , !P6 ;  /* 0xff8000009b9b7808 */ /* 0x000fe40007000000 */
[----:B------:R-:W-:Y:S02]  /*109e0*/  FSEL R153, R153, -INF , !P5 ;  /* 0xff80000099997808 */ /* 0x000fe40006800000 */
[----:B------:R-:W-:Y:S02]  /*109f0*/  ISETP.GT.AND P6, PT, R171, R16, PT ;  /* 0x00000010ab00720c */ /* 0x000fe40003fc4270 */
[----:B------:R-:W-:Y:S02]  /*10a00*/  ISETP.GT.AND P5, PT, R173, R4, PT ;  /* 0x00000004ad00720c */ /* 0x000fe40003fa4270 */
[----:B------:R-:W-:Y:S02]  /*10a10*/  IABS R13, R13 ;  /* 0x0000000d000d7213 */ /* 0x000fe40000000000 */
[----:B------:R-:W-:Y:S02]  /*10a20*/  FSEL R156, R156, -INF , !P1 ;  /* 0xff8000009c9c7808 */ /* 0x000fe40004800000 */
[----:B------:R-:W-:Y:S02]  /*10a30*/  FSEL R143, R143, -INF , !P6 ;  /* 0xff8000008f8f7808 */ /* 0x000fe40007000000 */
[----:B------:R-:W-:Y:S01]  /*10a40*/  IADD3 R20, PT, PT, R197, 0x8, -R165 ;  /* 0x00000008c5147810 */ /* 0x000fe20007ffe8a5 */
[----:B-1----:R-:W-:Y:S01]  /*10a50*/  FFMA.FTZ R3, R22, -UR6, R3 ;  /* 0x8000000616037c23 */ /* 0x002fe20008010003 */
[----:B------:R-:W-:Y:S01]  /*10a60*/  I2FP.F32.S32 R22, R18 ;  /* 0x0000001200167245 */ /* 0x000fe20000201400 */
[----:B------:R-:W-:Y:S01]  /*10a70*/  FMUL.FTZ R18, R33, UR10 ;  /* 0x0000000a21127c20 */ /* 0x000fe20008410000 */
[----:B------:R-:W-:Y:S02]  /*10a80*/  FSEL R154, R154, -INF , !P4 ;  /* 0xff8000009a9a7808 */ /* 0x000fe40006000000 */
[----:B------:R-:W-:Y:S01]  /*10a90*/  FSEL R3, R3, -INF , !P5 ;  /* 0xff80000003037808 */ /* 0x000fe20006800000 */
[----:B------:R-:W-:Y:S01]  /*10aa0*/  FFMA.FTZ R17, R22, -UR6, R17 ;  /* 0x8000000616117c23 */ /* 0x000fe20008010011 */
[CC--:B------:R-:W-:Y:S01]  /*10ab0*/  ISETP.GE.AND P6, PT, R16.reuse, R205.reuse, PT ;  /* 0x000000cd1000720c */ /* 0x0c0fe20003fc6270 */
[----:B------:R-:W1:Y:S01]  /*10ac0*/  MUFU.TANH R18, R18 ;  /* 0x0000001200127308 */ /* 0x000e620000002400 */
[----:B------:R-:W-:Y:S01]  /*10ad0*/  ISETP.GE.AND P1, PT, R16, R204, PT ;  /* 0x000000cc1000720c */ /* 0x000fe20003f26270 */
[----:B------:R-:W-:Y:S01]  /*10ae0*/  VIADD R16, R168, 0x30 ;  /* 0x00000030a8107836 */ /* 0x000fe20000000000 */
[----:B------:R-:W-:Y:S01]  /*10af0*/  ISETP.GE.AND P5, PT, R6, R205, PT ;  /* 0x000000cd0600720c */ /* 0x000fe20003fa6270 */
[----:B------:R-:W-:Y:S01]  /*10b00*/  VIADD R168, R168, 0x39 ;  /* 0x00000039a8a87836 */ /* 0x000fe20000000000 */
[----:B------:R-:W-:Y:S02]  /*10b10*/  I2FP.F32.S32 R13, R13 ;  /* 0x0000000d000d7245 */ /* 0x000fe40000201400 */
[----:B------:R-:W-:Y:S02]  /*10b20*/  ISETP.GT.AND P4, PT, R171, R6, PT ;  /* 0x00000006ab00720c */ /* 0x000fe40003f84270 */
[----:B------:R-:W-:Y:S01]  /*10b30*/  IABS R20, R20 ;  /* 0x0000001400147213 */ /* 0x000fe20000000000 */
[----:B------:R-:W-:Y:S01]  /*10b40*/  FFMA.FTZ R150, R13, -UR6, R150 ;  /* 0x800000060d967c23 */ /* 0x000fe20008010096 */
[----:B------:R-:W-:Y:S01]  /*10b50*/  FSEL R140, R140, -INF , !P5 ;  /* 0xff8000008c8c7808 */ /* 0x000fe20006800000 */
[----:B------:R-:W-:Y:S01]  /*10b60*/  FMUL.FTZ R13, R32, UR10 ;  /* 0x0000000a200d7c20 */ /* 0x000fe20008410000 */
[----:B------:R-:W-:Y:S02]  /*10b70*/  FSEL R141, R141, -INF , !P4 ;  /* 0xff8000008d8d7808 */ /* 0x000fe40006000000 */
[----:B------:R-:W-:Y:S02]  /*10b80*/  ISETP.GT.AND P5, PT, R171, R4, PT ;  /* 0x00000004ab00720c */ /* 0x000fe40003fa4270 */
[----:B------:R-:W-:Y:S01]  /*10b90*/  ISETP.GT.AND P4, PT, R173, R16, PT ;  /* 0x00000010ad00720c */ /* 0x000fe20003f84270 */
[----:B------:R-:W2:Y:S01]  /*10ba0*/  MUFU.TANH R13, R13 ;  /* 0x0000000d000d7308 */ /* 0x000ea20000002400 */
[----:B------:R-:W-:Y:S02]  /*10bb0*/  I2FP.F32.S32 R20, R20 ;  /* 0x0000001400147245 */ /* 0x000fe40000201400 */
[----:B------:R-:W-:Y:S02]  /*10bc0*/  IADD3 R19, PT, PT, R206, -0x1, -R165 ;  /* 0xffffffffce137810 */ /* 0x000fe40007ffe8a5 */
[----:B------:R-:W-:Y:S01]  /*10bd0*/  FSEL R17, R17, -INF , !P5 ;  /* 0xff80000011117808 */ /* 0x000fe20006800000 */
[----:B------:R-:W-:Y:S01]  /*10be0*/  FFMA.FTZ R15, R20, -UR6, R15 ;  /* 0x80000006140f7c23 */ /* 0x000fe2000801000f */
[----:B------:R-:W-:Y:S01]  /*10bf0*/  FSEL R150, R150, -INF , !P4 ;  /* 0xff80000096967808 */ /* 0x000fe20006000000 */
[--C-:B------:R-:W-:Y:S01]  /*10c00*/  IMAD.IADD R20, R206, 0x1, -R165.reuse ;  /* 0x00000001ce147824 */ /* 0x100fe200078e0aa5 */
[----:B------:R-:W-:Y:S02]  /*10c10*/  ISETP.GE.AND P5, PT, R16, R205, PT ;  /* 0x000000cd1000720c */ /* 0x000fe40003fa6270 */
[----:B------:R-:W-:Y:S02]  /*10c20*/  FSEL R142, R142, -INF , !P6 ;  /* 0xff8000008e8e7808 */ /* 0x000fe40007000000 */
[----:B------:R-:W-:Y:S02]  /*10c30*/  IABS R19, R19 ;  /* 0x0000001300137213 */ /* 0x000fe40000000000 */
[----:B------:R-:W-:Y:S02]  /*10c40*/  ISETP.GT.AND P6, PT, R171, R16, PT ;  /* 0x00000010ab00720c */ /* 0x000fe40003fc4270 */
[----:B------:R-:W-:Y:S02]  /*10c50*/  FSEL R150, R150, -INF , !P5 ;  /* 0xff80000096967808 */ /* 0x000fe40006800000 */
[----:B------:R-:W-:Y:S02]  /*10c60*/  ISETP.GE.AND P5, PT, R4, R205, PT ;  /* 0x000000cd0400720c */ /* 0x000fe40003fa6270 */
[----:B------:R-:W-:Y:S02]  /*10c70*/  I2FP.F32.S32 R19, R19 ;  /* 0x0000001300137245 */ /* 0x000fe40000201400 */
[----:B------:R-:W-:Y:S02]  /*10c80*/  FSEL R15, R15, -INF , !P6 ;  /* 0xff8000000f0f7808 */ /* 0x000fe40007000000 */
[----:B------:R-:W-:Y:S01]  /*10c90*/  ISETP.GE.AND P6, PT, R6, R204, PT ;  /* 0x000000cc0600720c */ /* 0x000fe20003fc6270 */
[----:B------:R-:W-:Y:S01]  /*10ca0*/  IMAD.IADD R6, R197, 0x1, -R165 ;  /* 0x00000001c5067824 */ /* 0x000fe200078e0aa5 */
[----:B------:R-:W-:Y:S01]  /*10cb0*/  FSEL R152, R3, -INF , !P5 ;  /* 0xff80000003987808 */ /* 0x000fe20006800000 */
[----:B-1----:R-:W-:Y:S01]  /*10cc0*/  FFMA.FTZ R18, R19, -UR6, R18 ;  /* 0x8000000613127c23 */ /* 0x002fe20008010012 */
[----:B------:R-:W-:Y:S01]  /*10cd0*/  IABS R20, R20 ;  /* 0x0000001400147213 */ /* 0x000fe20000000000 */
[----:B------:R-:W1:Y:S01]  /*10ce0*/  MUFU.TANH R3, R34 ;  /* 0x0000002200037308 */ /* 0x000e620000002400 */
[----:B------:R-:W-:Y:S02]  /*10cf0*/  ISETP.GT.AND P4, PT, R173, R168, PT ;  /* 0x000000a8ad00720c */ /* 0x000fe40003f84270 */
[----:B------:R-:W-:Y:S02]  /*10d00*/  IABS R6, R6 ;  /* 0x0000000600067213 */ /* 0x000fe40000000000 */
[----:B------:R-:W-:Y:S02]  /*10d10*/  I2FP.F32.S32 R20, R20 ;  /* 0x0000001400147245 */ /* 0x000fe40000201400 */
[----:B------:R-:W-:Y:S02]  /*10d20*/  FSEL R18, R18, -INF , !P4 ;  /* 0xff80000012127808 */ /* 0x000fe40006000000 */
[----:B------:R-:W-:Y:S01]  /*10d30*/  ISETP.GE.AND P4, PT, R16, R204, PT ;  /* 0x000000cc1000720c */ /* 0x000fe20003f86270 */
[----:B--2---:R-:W-:Y:S01]  /*10d40*/  FFMA.FTZ R13, R20, -UR6, R13 ;  /* 0x80000006140d7c23 */ /* 0x004fe2000801000d */
[----:B------:R-:W-:Y:S01]  /*10d50*/  FMNMX3.FTZ R19, R0, R10, R8, !PT ;  /* 0x0000000a00137276 */ /* 0x000fe20007810008 */
[----:B------:R-:W-:Y:S01]  /*10d60*/  LDSM.16.MT88.4 R20, [R135+0x12000] ;  /* 0x012000008714783b */ /* 0x000fe20000004200 */
[----:B------:R-:W-:Y:S02]  /*10d70*/  I2FP.F32.S32 R16, R6 ;  /* 0x0000000600107245 */ /* 0x000fe40000201400 */
[----:B------:R-:W-:Y:S02]  /*10d80*/  FMNMX3.FTZ R6, R2, R5, R11, !PT ;  /* 0x0000000502067276 */ /* 0x000fe4000781000b */
[----:B------:R-:W-:Y:S01]  /*10d90*/  FSEL R151, R151, -INF , !P0 ;  /* 0xff80000097977808 */ /* 0x000fe20004000000 */
[----:B-1----:R-:W-:Y:S01]  /*10da0*/  FFMA.FTZ R3, R16, -UR6, R3 ;  /* 0x8000000610037c23 */ /* 0x002fe20008010003 */
[----:B------:R-:W-:Y:S02]  /*10db0*/  ISETP.GT.AND P0, PT, R173, R164, PT ;  /* 0x000000a4ad00720c */ /* 0x000fe40003f04270 */
[----:B------:R-:W-:Y:S02]  /*10dc0*/  IADD3 R165, PT, PT, R197, -0x1, -R165 ;  /* 0xffffffffc5a57810 */ /* 0x000fe40007ffe8a5 */
[----:B------:R-:W-:Y:S02]  /*10dd0*/  FMNMX3.FTZ R19, R19, R14, R12, !PT ;  /* 0x0000000e13137276 */ /* 0x000fe4000781000c */
[----:B------:R-:W-:Y:S02]  /*10de0*/  FMNMX3.FTZ R6, R6, R9, R7, !PT ;  /* 0x0000000906067276 */ /* 0x000fe40007810007 */
[----:B------:R-:W-:Y:S02]  /*10df0*/  FSEL R13, R13, -INF , !P0 ;  /* 0xff8000000d0d7808 */ /* 0x000fe40004000000 */
[----:B------:R-:W-:Y:S02]  /*10e00*/  ISETP.GE.AND P5, PT, R164, R205, PT ;  /* 0x000000cda400720c */ /* 0x000fe40003fa6270 */
[----:B------:R-:W-:Y:S02]  /*10e10*/  IABS R165, R165 ;  /* 0x000000a500a57213 */ /* 0x000fe40000000000 */
[----:B------:R-:W-:Y:S02]  /*10e20*/  FMNMX3.FTZ R19, R19, R176, R162, !PT ;  /* 0x000000b013137276 */ /* 0x000fe400078100a2 */
[----:B------:R-:W-:Y:S02]  /*10e30*/  FMNMX3.FTZ R6, R6, R161, R159, !PT ;  /* 0x000000a106067276 */ /* 0x000fe4000781009f */
[----:B------:R-:W-:Y:S02]  /*10e40*/  FSEL R148, R13, -INF , !P5 ;  /* 0xff8000000d947808 */ /* 0x000fe40006800000 */
[----:B------:R-:W-:Y:S02]  /*10e50*/  I2FP.F32.S32 R16, R165 ;  /* 0x000000a500107245 */ /* 0x000fe40000201400 */
[----:B------:R-:W-:Y:S02]  /*10e60*/  FMNMX3.FTZ R13, R19, R160, R158, !PT ;  /* 0x000000a0130d7276 */ /* 0x000fe4000781009e */
[----:B------:R-:W-:Y:S01]  /*10e70*/  ISETP.GE.AND P5, PT, R168, R205, PT ;  /* 0x000000cda800720c */ /* 0x000fe20003fa6270 */
[----:B------:R-:W-:Y:S01]  /*10e80*/  FFMA.FTZ R35, R16, -UR6, R35 ;  /* 0x8000000610237c23 */ /* 0x000fe20008010023 */
[----:B------:R-:W-:Y:S02]  /*10e90*/  FMNMX3.FTZ R6, R6, R157, R155, !PT ;  /* 0x0000009d06067276 */ /* 0x000fe4000781009b */
[----:B------:R-:W-:Y:S02]  /*10ea0*/  FSEL R143, R143, -INF , !P1 ;  /* 0xff8000008f8f7808 */ /* 0x000fe40004800000 */
[----:B------:R-:W-:Y:S02]  /*10eb0*/  FMNMX3.FTZ R13, R13, R156, R154, !PT ;  /* 0x0000009c0d0d7276 */ /* 0x000fe4000781009a */
[----:B------:R-:W-:Y:S02]  /*10ec0*/  FSEL R146, R18, -INF , !P5 ;  /* 0xff80000012927808 */ /* 0x000fe40006800000 */
[----:B------:R-:W-:Y:S02]  /*10ed0*/  ISETP.GT.AND P1, PT, R171, R164, PT ;  /* 0x000000a4ab00720c */ /* 0x000fe40003f24270 */
[----:B------:R-:W-:Y:S02]  /*10ee0*/  FSEL R141, R141, -INF , !P6 ;  /* 0xff8000008d8d7808 */ /* 0x000fe40007000000 */
[----:B------:R-:W-:Y:S02]  /*10ef0*/  FMNMX3.FTZ R16, R6, R153, R151, !PT ;  /* 0x0000009906107276 */ /* 0x000fe40007810097 */
[----:B------:R-:W-:Y:S02]  /*10f00*/  ISETP.GT.AND P0, PT, R171, R168, PT ;  /* 0x000000a8ab00720c */ /* 0x000fe40003f04270 */
[----:B------:R-:W-:Y:S02]  /*10f10*/  ISETP.GE.AND P5, PT, R4, R204, PT ;  /* 0x000000cc0400720c */ /* 0x000fe40003fa6270 */
[----:B------:R-:W-:Y:S02]  /*10f20*/  FMNMX3.FTZ R13, R13, R142, R140, !PT ;  /* 0x0000008e0d0d7276 */ /* 0x000fe4000781008c */
[----:B------:R-:W-:Y:S02]  /*10f30*/  FSEL R3, R3, -INF , !P1 ;  /* 0xff80000003037808 */ /* 0x000fe40004800000 */
[-C--:B------:R-:W-:Y:S01]  /*10f40*/  ISETP.GE.AND P6, PT, R164, R204.reuse, PT ;  /* 0x000000cca400720c */ /* 0x080fe20003fc6270 */
[----:B------:R-:W-:Y:S01]  /*10f50*/  VIADD R164, R166, 0x12040 ;  /* 0x00012040a6a47836 */ /* 0x000fe20000000000 */
[----:B------:R-:W-:Y:S02]  /*10f60*/  FSEL R147, R15, -INF , !P4 ;  /* 0xff8000000f937808 */ /* 0x000fe40006000000 */
[----:B------:R-:W-:Y:S02]  /*10f70*/  FSEL R145, R17, -INF , !P5 ;  /* 0xff80000011917808 */ /* 0x000fe40006800000 */
[----:B------:R-:W-:Y:S02]  /*10f80*/  FMNMX3.FTZ R16, R16, R143, R141, !PT ;  /* 0x0000008f10107276 */ /* 0x000fe4000781008d */
[----:B------:R-:W-:Y:S02]  /*10f90*/  ISETP.GE.AND P1, PT, R168, R204, PT ;  /* 0x000000cca800720c */ /* 0x000fe40003f26270 */
[----:B------:R-:W-:Y:S02]  /*10fa0*/  FSEL R35, R35, -INF , !P0 ;  /* 0xff80000023237808 */ /* 0x000fe40004000000 */
[----:B------:R-:W-:Y:S02]  /*10fb0*/  FMNMX3.FTZ R13, R13, R150, R152, !PT ;  /* 0x000000960d0d7276 */ /* 0x000fe40007810098 */
[----:B------:R-:W-:Y:S02]  /*10fc0*/  FSEL R134, R3, -INF , !P6 ;  /* 0xff80000003867808 */ /* 0x000fe40007000000 */
[----:B------:R-:W-:Y:S02]  /*10fd0*/  FMNMX3.FTZ R3, R16, R147, R145, !PT ;  /* 0x0000009310037276 */ /* 0x000fe40007810091 */
[----:B------:R-:W-:Y:S02]  /*10fe0*/  FSEL R133, R35, -INF , !P1 ;  /* 0xff80000023857808 */ /* 0x000fe40004800000 */
[----:B------:R-:W-:Y:S02]  /*10ff0*/  FMNMX3.FTZ R4, R13, R148, R146, !PT ;  /* 0x000000940d047276 */ /* 0x000fe40007810092 */
[----:B------:R-:W-:Y:S03]  /*11000*/  FMNMX3.FTZ R6, R3, R134, R133, !PT ;  /* 0x0000008603067276 */ /* 0x000fe60007810085 */
[----:B------:R-:W1:Y:S08]  /*11010*/  SHFL.BFLY PT, R13, R4, 0x2, 0x1f ;  /* 0x0c401f00040d7f89 */ /* 0x000e7000000e0000 */
[----:B------:R-:W2:Y:S01]  /*11020*/  SHFL.BFLY PT, R3, R6, 0x2, 0x1f ;  /* 0x0c401f0006037f89 */ /* 0x000ea200000e0000 */
[----:B-1----:R-:W-:Y:S02]  /*11030*/  FMNMX.FTZ R13, R4, R13, !PT ;  /* 0x0000000d040d7209 */ /* 0x002fe40007810000 */
[----:B--2---:R-:W-:Y:S05]  /*11040*/  FMNMX.FTZ R4, R6, R3, !PT ;  /* 0x0000000306047209 */ /* 0x004fea0007810000 */
[----:B------:R-:W1:Y:S08]  /*11050*/  SHFL.BFLY PT, R132, R13, 0x1, 0x1f ;  /* 0x0c201f000d847f89 */ /* 0x000e7000000e0000 */
[----:B------:R-:W2:Y:S01]  /*11060*/  SHFL.BFLY PT, R3, R4, 0x1, 0x1f ;  /* 0x0c201f0004037f89 */ /* 0x000ea200000e0000 */
[----:B-1----:R-:W-:Y:S02]  /*11070*/  FMNMX.FTZ R132, R13, R132, !PT ;  /* 0x000000840d847209 */ /* 0x002fe40007810000 */
[----:B--2---:R-:W-:Y:S03]  /*11080*/  FMNMX.FTZ R3, R4, R3, !PT ;  /* 0x0000000304037209 */ /* 0x004fe60007810000 */
[C---:B------:R-:W-:Y:S01]  /*11090*/  FMUL.FTZ R149, R132.reuse, UR4 ;  /* 0x0000000484957c20 */ /* 0x040fe20008410000 */
[----:B------:R-:W-:Y:S02]  /*110a0*/  FSETP.NEU.FTZ.AND P1, PT, R132, -INF , PT ;  /* 0xff8000008400780b */ /* 0x000fe40003f3d000 */
[C---:B------:R-:W-:Y:S01]  /*110b0*/  FSETP.NEU.FTZ.AND P0, PT, R3.reuse, -INF , PT ;  /* 0xff8000000300780b */ /* 0x040fe20003f1d000 */
[----:B------:R-:W-:Y:S01]  /*110c0*/  FMUL.FTZ R144, R3, UR4 ;  /* 0x0000000403907c20 */ /* 0x000fe20008410000 */
[----:B------:R-:W-:Y:S04]  /*110d0*/  FSEL R149, R149, RZ, P1 ;  /* 0x000000ff95957208 */ /* 0x000fe80000800000 */
[----:B------:R-:W-:Y:S01]  /*110e0*/  FSEL R144, R144, RZ, P0 ;  /* 0x000000ff90907208 */ /* 0x000fe20000000000 */
[--C-:B------:R-:W-:Y:S01]  /*110f0*/  FFMA.FTZ R171, R14, UR4, -R149.reuse ;  /* 0x000000040eab7c23 */ /* 0x100fe20008010895 */
[--C-:B------:R-:W-:Y:S01]  /*11100*/  FFMA.FTZ R170, R12, UR4, -R149.reuse ;  /* 0x000000040caa7c23 */ /* 0x100fe20008010895 */
[--C-:B------:R-:W-:Y:S01]  /*11110*/  FFMA.FTZ R175, R10, UR4, -R149.reuse ;  /* 0x000000040aaf7c23 */ /* 0x100fe20008010895 */
[----:B------:R-:W1:Y:S01]  /*11120*/  LDSM.16.MT88.4 R12, [R166+0x12000] ;  /* 0x01200000a60c783b */ /* 0x000e620000004200 */
[--C-:B------:R-:W-:Y:S01]  /*11130*/  FFMA.FTZ R177, R5, UR4, -R144.reuse ;  /* 0x0000000405b17c23 */ /* 0x100fe20008010890 */
[----:B------:R-:W-:Y:S01]  /*11140*/  FSEL R5, R132, RZ, P1 ;  /* 0x000000ff84057208 */ /* 0x000fe20000800000 */
[--C-:B------:R-:W-:Y:S01]  /*11150*/  FFMA.FTZ R168, R11, UR4, -R144.reuse ;  /* 0x000000040ba87c23 */ /* 0x100fe20008010890 */
[--C-:B------:R-:W-:Y:S01]  /*11160*/  FFMA.FTZ R173, R9, UR4, -R144.reuse ;  /* 0x0000000409ad7c23 */ /* 0x100fe20008010890 */
[----:B------:R-:W-:Y:S01]  /*11170*/  FFMA.FTZ R174, R7, UR4, -R144 ;  /* 0x0000000407ae7c23 */ /* 0x000fe20008010890 */
[--C-:B------:R-:W-:Y:S01]  /*11180*/  FFMA.FTZ R172, R8, UR4, -R149.reuse ;  /* 0x0000000408ac7c23 */ /* 0x100fe20008010895 */
[----:B------:R-:W-:Y:S01]  /*11190*/  FADD.FTZ R0, -R5, R0 ;  /* 0x0000000005007221 */ /* 0x000fe20000010100 */
[----:B------:R-:W-:Y:S01]  /*111a0*/  FSEL R5, R3, RZ, P0 ;  /* 0x000000ff03057208 */ /* 0x000fe20000000000 */
[----:B------:R-:W-:Y:S01]  /*111b0*/  MUFU.EX2 R175, R175 ;  /* 0x000000af00af7308 */ /* 0x000fe20000000800 */
[----:B------:R-:W-:Y:S02]  /*111c0*/  VIADD R8, R166, 0x12000 ;  /* 0x00012000a6087836 */ /* 0x000fe40000000000 */
[----:B------:R-:W-:Y:S01]  /*111d0*/  FMUL.FTZ R4, R0, UR4 ;  /* 0x0000000400047c20 */ /* 0x000fe20008410000 */
[--C-:B------:R-:W-:Y:S01]  /*111e0*/  FFMA.FTZ R179, R162, UR4, -R149.reuse ;  /* 0x00000004a2b37c23 */ /* 0x100fe20008010895 */
[----:B------:R-:W-:Y:S01]  /*111f0*/  FADD.FTZ R0, -R5, R2 ;  /* 0x0000000205007221 */ /* 0x000fe20000010100 */
[----:B------:R-:W-:Y:S02]  /*11200*/  @P2 VIADD R164, R8, 0xffffffc0 ;  /* 0xffffffc008a42836 */ /* 0x000fe40000000000 */
[--C-:B------:R-:W-:Y:S01]  /*11210*/  FFMA.FTZ R178, R160, UR4, -R149.reuse ;  /* 0x00000004a0b27c23 */ /* 0x100fe20008010895 */
[--C-:B------:R-:W-:Y:S01]  /*11220*/  FFMA.FTZ R189, R158, UR4, -R149.reuse ;  /* 0x000000049ebd7c23 */ /* 0x100fe20008010895 */
[----:B------:R-:W-:Y:S01]  /*11230*/  FMUL.FTZ R6, R0, UR4 ;  /* 0x0000000400067c20 */ /* 0x000fe20008410000 */
[----:B------:R-:W2:Y:S01]  /*11240*/  MUFU.EX2 R172, R172 ;  /* 0x000000ac00ac7308 */ /* 0x000ea20000000800 */
[----:B------:R-:W3:Y:S01]  /*11250*/  LDSM.16.MT88.4 R28, [R164] ;  /* 0x00000000a41c783b */ /* 0x000ee20000004200 */
[----:B------:R-:W-:Y:S02]  /*11260*/  IMAD.IADD R165, R181, 0x1, R164 ;  /* 0x00000001b5a57824 */ /* 0x000fe400078e02a4 */
[--C-:B------:R-:W-:Y:S01]  /*11270*/  FFMA.FTZ R190, R161, UR4, -R144.reuse ;  /* 0x00000004a1be7c23 */ /* 0x100fe20008010890 */
[--C-:B------:R-:W-:Y:S01]  /*11280*/  FFMA.FTZ R191, R159, UR4, -R144.reuse ;  /* 0x000000049fbf7c23 */ /* 0x100fe20008010890 */
[--C-:B------:R-:W-:Y:S01]  /*11290*/  FFMA.FTZ R193, R157, UR4, -R144.reuse ;  /* 0x000000049dc17c23 */ /* 0x100fe20008010890 */
[--C-:B------:R-:W-:Y:S01]  /*112a0*/  FFMA.FTZ R192, R155, UR4, -R144.reuse ;  /* 0x000000049bc07c23 */ /* 0x100fe20008010890 */
[--C-:B------:R-:W-:Y:S02]  /*112b0*/  FFMA.FTZ R194, R156, UR4, -R149.reuse ;  /* 0x000000049cc27c23 */ /* 0x100fe40008010895 */
[----:B------:R-:W-:Y:S01]  /*112c0*/  MUFU.EX2 R171, R171 ;  /* 0x000000ab00ab7308 */ /* 0x000fe20000000800 */
[----:B------:R-:W-:Y:S01]  /*112d0*/  LDSM.16.MT88.4 R156, [R165+0x3800] ;  /* 0x00380000a59c783b */ /* 0x000fe20000004200 */
[--C-:B------:R-:W-:Y:S01]  /*112e0*/  FFMA.FTZ R195, R154, UR4, -R149.reuse ;  /* 0x000000049ac37c23 */ /* 0x100fe20008010895 */
[--C-:B------:R-:W-:Y:S01]  /*112f0*/  FFMA.FTZ R196, R142, UR4, -R149.reuse ;  /* 0x000000048ec47c23 */ /* 0x100fe20008010895 */
[--C-:B------:R-:W-:Y:S01]  /*11300*/  FFMA.FTZ R217, R140, UR4, -R149.reuse ;  /* 0x000000048cd97c23 */ /* 0x100fe20008010895 */
[--C-:B------:R-:W-:Y:S01]  /*11310*/  FFMA.FTZ R212, R153, UR4, -R144.reuse ;  /* 0x0000000499d47c23 */ /* 0x100fe20008010890 */
[--C-:B------:R-:W-:Y:S01]  /*11320*/  FFMA.FTZ R219, R151, UR4, -R144.reuse ;  /* 0x0000000497db7c23 */ /* 0x100fe20008010890 */
[--C-:B------:R-:W-:Y:S03]  /*11330*/  FFMA.FTZ R214, R143, UR4, -R144.reuse ;  /* 0x000000048fd67c23 */ /* 0x100fe60008010890 */
[----:B------:R-:W4:Y:S01]  /*11340*/  MUFU.EX2 R170, R170 ;  /* 0x000000aa00aa7308 */ /* 0x000f220000000800 */
[----:B--2---:R-:W-:Y:S01]  /*11350*/  F2FP.BF16.F32.PACK_AB R136, R172, R175 ;  /* 0x000000afac88723e */ /* 0x004fe200000010ff */
        /* <DEDUP_REMOVED lines=11> */
[--C-:B------:R-:W-:Y:S01]  /*11410*/  FFMA.FTZ R176, R176, UR4, -R149.reuse ;  /* 0x00000004b0b07c23 */ /* 0x100fe20008010895 */
[----:B------:R-:W-:Y:S04]  /*11420*/  FFMA.FTZ R149, R146, UR4, -R149 ;  /* 0x0000000492957c23 */ /* 0x000fe80008010895 */
[----:B------:R-:W2:Y:S01]  /*11430*/  MUFU.EX2 R168, R168 ;  /* 0x000000a800a87308 */ /* 0x000ea20000000800 */
[----:B----4-:R-:W-:Y:S01]  /*11440*/  F2FP.BF16.F32.PACK_AB R138, R170, R171 ;  /* 0x000000abaa8a723e */ /* 0x010fe200000010ff */
[----:B------:R-:W-:Y:S08]  /*11450*/  LDSM.16.MT88.4 R144, [R166+0x15800] ;  /* 0x01580000a690783b */ /* 0x000ff00000004200 */
[----:B------:R-:W-:Y:S01]  /*11460*/  MUFU.EX2 R173, R173 ;  /* 0x000000ad00ad7308 */ /* 0x000fe20000000800 */
[----:B------:R-:W-:Y:S09]  /*11470*/  LDSM.16.MT88.4 R152, [R164+0x3800] ;  /* 0x00380000a498783b */ /* 0x000ff20000004200 */
[----:B------:R-:W4:Y:S01]  /*11480*/  MUFU.EX2 R174, R174 ;  /* 0x000000ae00ae7308 */ /* 0x000f220000000800 */
[----:B--2---:R-:W-:Y:S09]  /*11490*/  F2FP.BF16.F32.PACK_AB R137, R168, R177 ;  /* 0x000000b1a889723e */ /* 0x004ff200000010ff */
[----:B------:R-:W2:Y:S10]  /*114a0*/  MUFU.EX2 R2, R4 ;  /* 0x0000000400027308 */ /* 0x000eb40000000800 */
[----:B------:R-:W5:Y:S01]  /*114b0*/  MUFU.EX2 R0, R6 ;  /* 0x0000000600007308 */ /* 0x000f620000000800 */
[----:B----4-:R-:W-:Y:S09]  /*114c0*/  F2FP.BF16.F32.PACK_AB R139, R174, R173 ;  /* 0x000000adae8b723e */ /* 0x010ff200000010ff */
        /* <DEDUP_REMOVED lines=52> */
[C---:B---3--:R-:W-:Y:S01]  /*11810*/  HMMA.16816.F32.BF16 R20, R136.reuse, R28, R20 ;  /* 0x0000001c8814723c */ /* 0x048fe20000041814 */
[----:B------:R-:W-:Y:S02]  /*11820*/  MUFU.EX2 R190, R190 ;  /* 0x000000be00be7308 */ /* 0x000fe40000000800 */
[C---:B------:R-:W-:Y:S01]  /*11830*/  FMUL.FTZ R28, R2.reuse, R104 ;  /* 0x00000068021c7220 */ /* 0x040fe20000410000 */
[C---:B------:R-:W-:Y:S01]  /*11840*/  FMUL.FTZ R29, R2.reuse, R105 ;  /* 0x00000069021d7220 */ /* 0x040fe20000410000 */
[----:B------:R-:W-:Y:S01]  /*11850*/  FMUL.FTZ R45, R2, R45 ;  /* 0x0000002d022d7220 */ /* 0x000fe20000410000 */
[C---:B------:R-:W-:Y:S01]  /*11860*/  FMUL.FTZ R46, R0.reuse, R46 ;  /* 0x0000002e002e7220 */ /* 0x040fe20000410000 */
[----:B------:R-:W-:Y:S01]  /*11870*/  LDSM.16.MT88.4 R124, [R166+0x14800] ;  /* 0x01480000a67c783b */ /* 0x000fe20000004200 */
[C---:B------:R-:W-:Y:S03]  /*11880*/  HMMA.16816.F32.BF16 R24, R136.reuse, R30, R24 ;  /* 0x0000001e8818723c */ /* 0x040fe60000041818 */
[----:B------:R-:W3:Y:S01]  /*11890*/  MUFU.EX2 R191, R191 ;  /* 0x000000bf00bf7308 */ /* 0x000ee20000000800 */
        /* <DEDUP_REMOVED lines=37> */
[----:B------:R-:W4:Y:S01]  /*11af0*/  MUFU.EX2 R195, R195 ;  /* 0x000000c300c37308 */ /* 0x000f220000000800 */
        /* <DEDUP_REMOVED lines=28> */
[----:B------:R-:W3:Y:S03]  /*11cc0*/  LDSM.16.MT88.4 R100, [R135+0x16000] ;  /* 0x016000008764783b */ /* 0x000ee60000004200 */
        /* <DEDUP_REMOVED lines=14> */
[----:B------:R-:W4:Y:S03]  /*11db0*/  LDSM.16.MT88.4 R108, [R164+0x4000] ;  /* 0x00400000a46c783b */ /* 0x000f260000004200 */
[----:B------:R-:W5:Y:S01]  /*11dc0*/  MUFU.EX2 R221, R221 ;  /* 0x000000dd00dd7308 */ /* 0x000f620000000800 */
[----:B------:R-:W-:Y:S02]  /*11dd0*/  IMAD.MOV.U32 R2, RZ, RZ, R3 ;  /* 0x000000ffff027224 */ /* 0x000fe400078e0003 */
[----:B------:R-:W-:Y:S01]  /*11de0*/  FFMA.FTZ R177, R0, R213, R177 ;  /* 0x000000d500b17223 */ /* 0x000fe200000100b1 */
[----:B------:R-:W-:Y:S01]  /*11df0*/  FADD.FTZ R172, R172, R175 ;  /* 0x000000afacac7221 */ /* 0x000fe20000010000 */
[----:B------:R-:W-:Y:S02]  /*11e00*/  IMAD.MOV.U32 R0, RZ, RZ, R132 ;  /* 0x000000ffff007224 */ /* 0x000fe400078e0084 */
[----:B------:R-:W-:Y:S01]  /*11e10*/  FADD.FTZ R168, R168, R177 ;  /* 0x000000b1a8a87221 */ /* 0x000fe20000010000 */
[C---:B-1----:R-:W-:Y:S02]  /*11e20*/  HMMA.16816.F32.BF16 R68, R136.reuse, R104, R68 ;  /* 0x000000688844723c */ /* 0x042fe40000041844 */
        /* <DEDUP_REMOVED lines=8> */
[C---:B---3--:R-:W-:Y:S06]  /*11eb0*/  HMMA.16816.F32.BF16 R76, R136.reuse, R100, R76 ;  /* 0x00000064884c723c */ /* 0x048fec000004184c */
        /* <DEDUP_REMOVED lines=9> */
[----:B--2---:R-:W-:Y:S01]  /*11f50*/  F2FP.BF16.F32.PACK_AB R103, R192, R193 ;  /* 0x000000c1c067723e */ /* 0x004fe200000010ff */
[----:B------:R-:W-:Y:S01]  /*11f60*/  FADD.FTZ R190, R191, R190 ;  /* 0x000000bebfbe7221 */ /* 0x000fe20000010000 */
[C---:B----4-:R-:W-:Y:S05]  /*11f70*/  HMMA.16816.F32.BF16 R84, R136.reuse, R108, R84 ;  /* 0x0000006c8854723c */ /* 0x050fea0000041854 */
        /* <DEDUP_REMOVED lines=11> */
[----:B------:R-:W4:Y:S07]  /*12030*/  LDSM.16.MT88.4 R104, [R135+0x14800] ;  /* 0x014800008768783b */ /* 0x000f2e0000004200 */
[C---:B------:R-:W-:Y:S01]  /*12040*/  HMMA.16816.F32.BF16 R4, R100.reuse, R112, R4 ;  /* 0x000000706404723c */ /* 0x040fe20000041804 */
[----:B------:R-:W5:Y:S07]  /*12050*/  LDSM.16.MT88.4 R136, [R165+0x2800] ;  /* 0x00280000a588783b */ /* 0x000f6e0000004200 */
        /* <DEDUP_REMOVED lines=16> */
[----:B------:R-:W4:Y:S07]  /*12160*/  LDSM.16.MT88.4 R104, [R164+0x4800] ;  /* 0x00480000a468783b */ /* 0x000f2e0000004200 */
        /* <DEDUP_REMOVED lines=8> */
[----:B------:R-:W3:Y:S07]  /*121f0*/  LDSM.16.MT88.4 R108, [R166+0x13000] ;  /* 0x01300000a66c783b */ /* 0x000eee0000004200 */
[C---:B------:R-:W-:Y:S08]  /*12200*/  HMMA.16816.F32.BF16 R76, R100.reuse, R112, R76 ;  /* 0x00000070644c723c */ /* 0x040ff0000004184c */
[C---:B------:R-:W-:Y:S01]  /*12210*/  HMMA.16816.F32.BF16 R80, R100.reuse, R114, R80 ;  /* 0x000000726450723c */ /* 0x040fe20000041850 */
[----:B------:R-:W5:Y:S07]  /*12220*/  LDSM.16.MT88.4 R112, [R135+0x13000] ;  /* 0x013000008770783b */ /* 0x000f6e0000004200 */
[C---:B----4-:R-:W-:Y:S08]  /*12230*/  HMMA.16816.F32.BF16 R84, R100.reuse, R104, R84 ;  /* 0x000000686454723c */ /* 0x050ff00000041854 */
[C---:B------:R-:W-:Y:S01]  /*12240*/  HMMA.16816.F32.BF16 R88, R100.reuse, R106, R88 ;  /* 0x0000006a6458723c */ /* 0x040fe20000041858 */
[----:B------:R-:W4:Y:S07]  /*12250*/  LDSM.16.MT88.4 R104, [R135+0x15000] ;  /* 0x015000008768783b */ /* 0x000f2e0000004200 */
[C---:B------:R-:W-:Y:S08]  /*12260*/  HMMA.16816.F32.BF16 R92, R100.reuse, R116, R92 ;  /* 0x00000074645c723c */ /* 0x040ff0000004185c */
[----:B------:R-:W-:Y:S01]  /*12270*/  HMMA.16816.F32.BF16 R96, R100, R118, R96 ;  /* 0x000000766460723c */ /* 0x000fe20000041860 */
[----:B------:R-:W1:Y:S02]  /*12280*/  LDSM.16.MT88.4 R116, [R166+0x17000] ;  /* 0x01700000a674783b */ /* 0x000e640000004200 */
        /* <DEDUP_REMOVED lines=15> */
[C---:B-----5:R-:W-:Y:S08]  /*12380*/  HMMA.16816.F32.BF16 R12, R100.reuse, R112, R12 ;  /* 0x00000070640c723c */ /* 0x060ff0000004180c */
        /* <DEDUP_REMOVED lines=9> */
[C---:B----4-:R-:W-:Y:S08]  /*12420*/  HMMA.16816.F32.BF16 R44, R100.reuse, R104, R44 ;  /* 0x00000068642c723c */ /* 0x050ff0000004182c */
[C---:B------:R-:W-:Y:S01]  /*12430*/  HMMA.16816.F32.BF16 R48, R100.reuse, R106, R48 ;  /* 0x0000006a6430723c */ /* 0x040fe20000041830 */
[----:B------:R-:W4:Y:S07]  /*12440*/  LDSM.16.MT88.4 R104, [R164+0x5000] ;  /* 0x00500000a468783b */ /* 0x000f2e0000004200 */
[C---:B------:R-:W-:Y:S03]  /*12450*/  HMMA.16816.F32.BF16 R52, R100.reuse, R136, R52 ;  /* 0x000000886434723c */ /* 0x040fe60000041834 */
[----:B------:R-:W-:Y:S01]  /*12460*/  F2FP.BF16.F32.PACK_AB R136, R223, R216 ;  /* 0x000000d8df88723e */ /* 0x000fe200000010ff */
[----:B------:R-:W-:Y:S01]  /*12470*/  FADD.FTZ R216, R216, R217 ;  /* 0x000000d9d8d87221 */ /* 0x000fe20000010000 */
[----:B--2---:R-:W-:Y:S01]  /*12480*/  F2FP.BF16.F32.PACK_AB R137, R227, R220 ;  /* 0x000000dce389723e */ /* 0x004fe200000010ff */
[----:B------:R-:W-:Y:S02]  /*12490*/  FADD.FTZ R220, R220, R221 ;  /* 0x000000dddcdc7221 */ /* 0x000fe40000010000 */
[C---:B------:R-:W-:Y:S03]  /*124a0*/  HMMA.16816.F32.BF16 R56, R100.reuse, R138, R56 ;  /* 0x0000008a6438723c */ /* 0x040fe60000041838 */
[----:B------:R-:W-:Y:S01]  /*124b0*/  F2FP.BF16.F32.PACK_AB R138, R225, R218 ;  /* 0x000000dae18a723e */ /* 0x000fe200000010ff */
        /* <DEDUP_REMOVED lines=49> */
.L_x_690:
        /* <DEDUP_REMOVED lines=261> */
.L_x_694:
        /* <DEDUP_REMOVED lines=45> */
.L_x_696:
[----:B------:R-:W-:Y:S05]  /*13af0*/  BSYNC.RECONVERGENT B0 ;  /* 0x0000000000007941 */ /* 0x000fea0003800200 */
.L_x_695:
        /* <DEDUP_REMOVED lines=39> */
.L_x_698:
[----:B------:R-:W-:Y:S05]  /*13d70*/  BSYNC.RECONVERGENT B0 ;  /* 0x0000000000007941 */ /* 0x000fea0003800200 */
.L_x_697:
        /* <DEDUP_REMOVED lines=24> */
.L_x_700:
[----:B------:R-:W-:Y:S05]  /*13f00*/  BSYNC.RECONVERGENT B0 ;  /* 0x0000000000007941 */ /* 0x000fea0003800200 */
.L_x_699:
        /* <DEDUP_REMOVED lines=24> */
.L_x_702:
[----:B------:R-:W-:Y:S05]  /*14090*/  BSYNC.RECONVERGENT B0 ;  /* 0x0000000000007941 */ /* 0x000fea0003800200 */
.L_x_701:
        /* <DEDUP_REMOVED lines=23> */
.L_x_703:
        /* <DEDUP_REMOVED lines=15> */
.L_x_1813:


//--------------------- .text._ZN5flash16flash_fwd_kernelI23Flash_fwd_kernel_traitsILi192ELi64ELi64ELi4ELb0ELb0EN7cutlass10bfloat16_tE19Flash_kernel_traitsILi192ELi64ELi64ELi4ES3_EELb1ELb0ELb0ELb0ELb0ELb0ELb0ELb0EEEvNS_16Flash_fwd_paramsE --------------------------
	.section	.text._ZN5flash16flash_fwd_kernelI23Flash_fwd_kernel_traitsILi192ELi64ELi64ELi4ELb0ELb0EN7cutlass10bfloat16_tE19Flash_kernel_traitsILi192ELi64ELi64ELi4ES3_EELb1ELb0ELb0ELb0ELb0ELb0ELb0ELb0EEEvNS_16Flash_fwd_paramsE,"ax",@progbits
	.align	128
        .global         _ZN5flash16flash_fwd_kernelI23Flash_fwd_kernel_traitsILi192ELi64ELi64ELi4ELb0ELb0EN7cutlass10bfloat16_tE19Flash_kernel_traitsILi192ELi64ELi64ELi4ES3_EELb1ELb0ELb0ELb0ELb0ELb0ELb0ELb0EEEvNS_16Flash_fwd_paramsE
        .type           _ZN5flash16flash_fwd_kernelI23Flash_fwd_kernel_traitsILi192ELi64ELi64ELi4ELb0ELb0EN7cutlass10bfloat16_tE19Flash_kernel_traitsILi192ELi64ELi64ELi4ES3_EELb1ELb0ELb0ELb0ELb0ELb0ELb0ELb0EEEvNS_16Flash_fwd_paramsE,@function
        .size           _ZN5flash16flash_fwd_kernelI23Flash_fwd_kernel_traitsILi192ELi64ELi64ELi4ELb0ELb0EN7cutlass10bfloat16_tE19Flash_kernel_traitsILi192ELi64ELi64ELi4ES3_EELb1ELb0ELb0ELb0ELb0ELb0ELb0ELb0EEEvNS_16Flash_fwd_paramsE,(.L_x_1814 - _ZN5flash16flash_fwd_kernelI23Flash_fwd_kernel_traitsILi192ELi64ELi64ELi4ELb0ELb0EN7cutlass10bfloat16_tE19Flash_kernel_traitsILi192ELi64ELi64ELi4ES3_EELb1ELb0ELb0ELb0ELb0ELb0ELb0ELb0EEEvNS_16Flash_fwd_paramsE)
        .other          _ZN5flash16flash_fwd_kernelI23Flash_fwd_kernel_traitsILi192ELi64ELi64ELi4ELb0ELb0EN7cutlass10bfloat16_tE19Flash_kernel_traitsILi192ELi64ELi64ELi4ES3_EELb1ELb0ELb0ELb0ELb0ELb0ELb0ELb0EEEvNS_16Flash_fwd_paramsE,@"STO_CUDA_ENTRY STV_DEFAULT"
_ZN5flash16flash_fwd_kernelI23Flash_fwd_kernel_traitsILi192ELi64ELi64ELi4ELb0ELb0EN7cutlass10bfloat16_tE19Flash_kernel_traitsILi192ELi64ELi64ELi4ES3_EELb1ELb0ELb0ELb0ELb0ELb0ELb0ELb0EEEvNS_16Flash_fwd_paramsE:
.text._ZN5flash16flash_fwd_kernelI23Flash_fwd_kernel_traitsILi192ELi64ELi64ELi4ELb0ELb0EN7cutlass10bfloat16_tE19Flash_kernel_traitsILi192ELi64ELi64ELi4ES3_EELb1ELb0ELb0ELb0ELb0ELb0ELb0ELb0EEEvNS_16Flash_fwd_paramsE:
[----:B------:R-:W-:Y:S01]  /*0000*/  LDC R1, c[0x0][0x37c] ;  /* 0x0000df00ff017b82 */ /* 0x000fe20000000800 */
[----:B------:R-:W1:Y:S07]  /*0010*/  LDCU.U8 UR4, c[0x0][0x524] ;  /* 0x0000a480ff0477ac */ /* 0x000e6e0008000000 */
[----:B------:R-:W2:Y:S01]  /*0020*/  LDC R88, c[0x0][0x518] ;  /* 0x00014600ff587b82 */ /* 0x000ea20000000800 */
[----:B------:R-:W2:Y:S07]  /*0030*/  LDCU.64 UR14, c[0x0][0x358] ;  /* 0x00006b00ff0e77ac */ /* 0x000eae0008000a00 */
[----:B------:R-:W2:Y:S01]  /*0040*/  LDC R89, c[0x0][0x51c] ;  /* 0x00014700ff597b82 */ /* 0x000ea20000000800 */
[----:B------:R-:W3:Y:S01]  /*0050*/  S2R R96, SR_CTAID.X ;  /* 0x0000000000607919 */ /* 0x000ee20000002500 */
[----:B------:R-:W4:Y:S01]  /*0060*/  LDCU.64 UR8, c[0x0][0x460] ;  /* 0x00008c00ff0877ac */ /* 0x000f220008000a00 */
[----:B------:R-:W3:Y:S01]  /*0070*/  S2R R95, SR_CTAID.Y ;  /* 0x00000000005f7919 */ /* 0x000ee20000002600 */
[----:B------:R-:W3:Y:S04]  /*0080*/  LDCU.64 UR6, c[0x0][0x470] ;  /* 0x00008e00ff0677ac */ /* 0x000ee80008000a00 */
[----:B------:R-:W3:Y:S01]  /*0090*/  LDC.64 R10, c[0x0][0x460] ;  /* 0x00011800ff0a7b82 */ /* 0x000ee20000000a00 */
[----:B-1----:R-:W-:Y:S01]  /*00a0*/  ISETP.NE.AND P5, PT, RZ, UR4, PT ;  /* 0x00000004ff007c0c */ /* 0x002fe2000bfa5270 */
[----:B------:R-:W1:Y:S01]  /*00b0*/  LDCU.64 UR4, c[0x0][0x510] ;  /* 0x0000a200ff0477ac */ /* 0x000e620008000a00 */
[----:B------:R-:W3:Y:S01]  /*00c0*/  S2R R94, SR_CTAID.Z ;  /* 0x00000000005e7919 */ /* 0x000ee20000002700 */
[----:B------:R-:W3:Y:S10]  /*00d0*/  S2R R181, SR_TID.X ;  /* 0x0000000000b57919 */ /* 0x000ef40000002100 */
[----:B------:R-:W3:Y:S01]  /*00e0*/  @P5 LDC R0, c[0x0][0x520] ;  /* 0x00014800ff005b82 */ /* 0x000ee20000000800 */
[----:B--2---:R-:W2:Y:S01]  /*00f0*/  @P5 LDG.E.64 R4, desc[UR14][R88.64] ;  /* 0x0000000e58045981 */ /* 0x004ea2000c1e1b00 */
[----:B-1----:R-:W-:-:S02]  /*0100*/  IMAD.U32 R222, RZ, RZ, UR4 ;  /* 0x00000004ffde7e24 */ /* 0x002fc4000f8e00ff */
[----:B------:R-:W-:Y:S01]  /*0110*/  IMAD.U32 R223, RZ, RZ, UR5 ;  /* 0x00000005ffdf7e24 */ /* 0x000fe2000f8e00ff */
[----:B------:R-:W1:Y:S05]  /*0120*/  LDCU.64 UR4, c[0x0][0x478] ;  /* 0x00008f00ff0477ac */ /* 0x000e6a0008000a00 */
[----:B------:R-:W2:Y:S01]  /*0130*/  @P5 LDG.E.64 R222, desc[UR14][R222.64] ;  /* 0x0000000edede5981 */ /* 0x000ea2000c1e1b00 */
[----:B----4-:R-:W-:Y:S01]  /*0140*/  ISETP.NE.U32.AND P3, PT, RZ, UR8, PT ;  /* 0x00000008ff007c0c */ /* 0x010fe2000bf65070 */
[----:B------:R-:W-:Y:S01]  /*0150*/  IMAD.MOV.U32 R207, RZ, RZ, -0x1 ;  /* 0xffffffffffcf7424 */ /* 0x000fe200078e00ff */
[----:B------:R-:W-:Y:S01]  /*0160*/  ISETP.NE.U32.AND P2, PT, RZ, UR8, PT ;  /* 0x00000008ff007c0c */ /* 0x000fe2000bf45070 */
[----:B---3--:R-:W-:Y:S01]  /*0170*/  IMAD.WIDE.U32 R10, R95, 0x4, R10 ;  /* 0x000000045f0a7825 */ /* 0x008fe200078e000a */
[----:B------:R-:W-:-:S02]  /*0180*/  ISETP.NE.AND.EX P3, PT, RZ, UR9, PT, P3 ;  /* 0x00000009ff007c0c */ /* 0x000fc4000bf65330 */
[----:B------:R-:W-:Y:S01]  /*0190*/  LOP3.LUT R2, R94, R96, R95, 0xfe, !PT ;  /* 0x000000605e027212 */ /* 0x000fe200078efe5f */
[----:B------:R-:W-:Y:S01]  /*01a0*/  IMAD.SHL.U32 R9, R95, 0x4, RZ ;  /* 0x000000045f097824 */ /* 0x000fe200078e00ff */
[----:B------:R-:W-:Y:S02]  /*01b0*/  ISETP.NE.AND.EX P2, PT, RZ, UR9, PT, P2 ;  /* 0x00000009ff007c0c */ /* 0x000fe4000bf45320 */
[----:B------:R-:W-:Y:S02]  /*01c0*/  LOP3.LUT P6, RZ, R2, R181, RZ, 0xfc, !PT ;  /* 0x000000b502ff7212 */ /* 0x000fe400078cfcff */
[----:B------:R-:W-:Y:S02]  /*01d0*/  ISETP.NE.U32.AND P1, PT, RZ, UR6, PT ;  /* 0x00000006ff007c0c */ /* 0x000fe4000bf25070 */
[----:B-1----:R-:W-:Y:S02]  /*01e0*/  ISETP.NE.U32.AND P0, PT, RZ, UR4, PT ;  /* 0x00000004ff007c0c */ /* 0x002fe4000bf05070 */
[----:B------:R-:W-:-:S02]  /*01f0*/  ISETP.NE.AND.EX P1, PT, RZ, UR7, PT, P1 ;  /* 0x00000007ff007c0c */ /* 0x000fc4000bf25310 */
[----:B------:R-:W-:-:S05]  /*0200*/  ISETP.NE.AND.EX P0, PT, RZ, UR5, PT, P0 ;  /* 0x00000005ff007c0c */ /* 0x000fca000bf05300 */
[----:B------:R-:W1:Y:S01]  /*0210*/  @!P6 LDC.64 R12, c[0x0][0x528] ;  /* 0x00014a00ff0ceb82 */ /* 0x000e620000000a00 */
[----:B------:R-:W-:Y:S01]  /*0220*/  IMAD.MOV.U32 R7, RZ, RZ, RZ ;  /* 0x000000ffff077224 */ /* 0x000fe200078e00ff */
[----:B--2---:R-:W-:Y:S02]  /*0230*/  @P5 IADD3 R88, P4, PT, R4, R0, RZ ;  /* 0x0000000004585210 */ /* 0x004fe40007f9e0ff */
[----:B------:R-:W-:-:S03]  /*0240*/  SHF.R.U32.HI R0, RZ, 0x1e, R95 ;  /* 0x0000001eff007819 */ /* 0x000fc6000001165f */
[----:B------:R-:W-:Y:S01]  /*0250*/  @P5 IMAD.X R89, RZ, RZ, R5, P4 ;  /* 0x000000ffff595224 */ /* 0x000fe200020e0605 */
[C---:B------:R-:W-:Y:S01]  /*0260*/  @P1 IADD3 R2, P4, PT, R9.reuse, UR6, RZ ;  /* 0x0000000609021c10 */ /* 0x040fe2000ff9e0ff */
[----:B------:R-:W2:Y:S03]  /*0270*/  LDC.64 R4, c[0x0][0x468] ;  /* 0x00011a00ff047b82 */ /* 0x000ea60000000a00 */
[----:B-1----:R-:W-:Y:S04]  /*0280*/  @!P6 STG.E.64 desc[UR14][R12.64+0x8], R88 ;  /* 0x000008580c00e986 */ /* 0x002fe8000c101b0e */
[----:B------:R1:W-:Y:S04]  /*0290*/  @!P6 STG.E.64 desc[UR14][R12.64], R222 ;  /* 0x000000de0c00e986 */ /* 0x0003e8000c101b0e */
[----:B------:R3:W4:Y:S04]  /*02a0*/  @P3 LDG.E R207, desc[UR14][R10.64] ;  /* 0x0000000e0acf3981 */ /* 0x000728000c1e1900 */
[----:B------:R-:W4:Y:S01]  /*02b0*/  @P2 LDG.E R6, desc[UR14][R10.64+0x4] ;  /* 0x0000040e0a062981 */ /* 0x000f22000c1e1900 */
[----:B------:R-:W-:-:S02]  /*02c0*/  @P0 IADD3 R100, P3, PT, R9, UR4, RZ ;  /* 0x0000000409640c10 */ /* 0x000fc4000ff7e0ff */
[C---:B------:R-:W-:Y:S02]  /*02d0*/  @P1 IADD3.X R3, PT, PT, R0.reuse, UR7, RZ, P4, !PT ;  /* 0x0000000700031c10 */ /* 0x040fe4000a7fe4ff */
[----:B------:R-:W-:-:S03]  /*02e0*/  @P0 IADD3.X R101, PT, PT, R0, UR5, RZ, P3, !PT ;  /* 0x0000000500650c10 */ /* 0x000fc60009ffe4ff */
[----:B------:R3:W4:Y:S01]  /*02f0*/  @P1 LDG.E R7, desc[UR14][R2.64] ;  /* 0x0000000e02071981 */ /* 0x000722000c1e1900 */
[----:B------:R-:W3:Y:S03]  /*0300*/  LDCU.U8 UR4, c[0x0][0x532] ;  /* 0x0000a640ff0477ac */ /* 0x000ee60008000000 */
[----:B------:R-:W4:Y:S01]  /*0310*/  @P0 LDG.E R100, desc[UR14][R100.64] ;  /* 0x0000000e64640981 */ /* 0x000f22000c1e1900 */
[----:B--2---:R-:W-:Y:S02]  /*0320*/  IADD3 R8, P1, PT, R9, R4, RZ ;  /* 0x0000000409087210 */ /* 0x004fe40007f3e0ff */
[----:B------:R-:W-:-:S03]  /*0330*/  ISETP.EQ.U32.AND P4, PT, R4, RZ, PT ;  /* 0x000000ff0400720c */ /* 0x000fc60003f82070 */
[----:B------:R-:W-:Y:S02]  /*0340*/  IMAD.X R9, R0, 0x1, R5, P1 ;  /* 0x0000000100097824 */ /* 0x000fe400008e0605 */
[----:B-1----:R-:W-:Y:S01]  /*0350*/  IMAD.MOV.U32 R12, RZ, RZ, -0x1 ;  /* 0xffffffffff0c7424 */ /* 0x002fe200078e00ff */
[----:B---3--:R-:W1:Y:S08]  /*0360*/  @!P2 LDC R10, c[0x0][0x434] ;  /* 0x00010d00ff0aab82 */ /* 0x008e700000000800 */
[----:B------:R-:W2:Y:S01]  /*0370*/  @!P0 LDC.64 R2, c[0x0][0x488] ;  /* 0x00012200ff028b82 */ /* 0x000ea20000000a00 */
[----:B------:R-:W-:-:S02]  /*0380*/  ISETP.NE.U32.AND P1, PT, R4, RZ, PT ;  /* 0x000000ff0400720c */ /* 0x000fc40003f25070 */
[----:B------:R-:W-:Y:S02]  /*0390*/  ISETP.NE.AND P3, PT, RZ, UR4, PT ;  /* 0x00000004ff007c0c */ /* 0x000fe4000bf65270 */
[C---:B------:R-:W-:Y:S02]  /*03a0*/  ISETP.NE.AND.EX P1, PT, R5.reuse, RZ, PT, P1 ;  /* 0x000000ff0500720c */ /* 0x040fe40003f25310 */
[----:B------:R-:W-:Y:S01]  /*03b0*/  ISETP.EQ.OR.EX P4, PT, R5, RZ, !P3, P4 ;  /* 0x000000ff0500720c */ /* 0x000fe20005f82740 */
[----:B------:R-:W3:Y:S01]  /*03c0*/  @!P0 LDC R0, c[0x0][0x43c] ;  /* 0x00010f00ff008b82 */ /* 0x000ee20000000800 */
[----:B------:R-:W-:-:S11]  /*03d0*/  IMAD.SHL.U32 R191, R96, 0x40, RZ ;  /* 0x0000004060bf7824 */ /* 0x000fd600078e00ff */
[----:B------:R1:W5:Y:S01]  /*03e0*/  @!P4 LDG.E R12, desc[UR14][R8.64] ;  /* 0x0000000e080cc981 */ /* 0x000362000c1e1900 */
[----:B----4-:R-:W-:Y:S01]  /*03f0*/  @P2 IMAD.IADD R10, R6, 0x1, -R207 ;  /* 0x00000001060a2824 */ /* 0x010fe200078e0acf */
[----:B--2---:R-:W-:-:S04]  /*0400*/  @!P0 ISETP.NE.U32.AND P2, PT, R2, RZ, PT ;  /* 0x000000ff0200820c */ /* 0x004fc80003f45070 */
[----:B------:R-:W-:Y:S02]  /*0410*/  @!P0 ISETP.NE.AND.EX P2, PT, R3, RZ, PT, P2 ;  /* 0x000000ff0300820c */ /* 0x000fe40003f45320 */
[----:B------:R-:W2:Y:S01]  /*0420*/  @!P1 LDC R3, c[0x0][0x438] ;  /* 0x00010e00ff039b82 */ /* 0x000ea20000000800 */
[----:B-1----:R-:W-:Y:S02]  /*0430*/  ISETP.GT.AND P4, PT, R10, R191, PT ;  /* 0x000000bf0a00720c */ /* 0x002fe40003f84270 */
[----:B---3--:R-:W-:Y:S01]  /*0440*/  @!P0 SEL R0, R0, RZ, P2 ;  /* 0x000000ff00008207 */ /* 0x008fe20001000000 */
[----:B------:R-:W-:Y:S01]  /*0450*/  @P0 IMAD.IADD R100, R100, 0x1, -R7 ;  /* 0x0000000164640824 */ /* 0x000fe200078e0a07 */
[----:B------:R-:W-:Y:S09]  /*0460*/  @!P1 BRA `(.L_x_704) ;  /* 0x00000000000c9947 */ /* 0x000ff20003800000 */
[----:B--2---:R-:W2:Y:S02]  /*0470*/  @P3 LDG.E R3, desc[UR14][R8.64+0x4] ;  /* 0x0000040e08033981 */ /* 0x004ea4000c1e1900 */
[----:B--2--5:R-:W-:-:S06]  /*0480*/  @P3 IADD3 R3, PT, PT, R3, -R12, RZ ;  /* 0x8000000c03033210 */ /* 0x024fcc0007ffe0ff */
[----:B------:R1:W5:Y:S02]  /*0490*/  @!P3 LDG.E R3, desc[UR14][R8.64] ;  /* 0x0000000e0803b981 */ /* 0x000364000c1e1900 */
.L_x_704:
[----:B--2--5:R-:W-:Y:S01]  /*04a0*/  @!P0 IADD3 R100, PT, PT, R0, R3, -R7 ;  /* 0x0000000300648210 */ /* 0x024fe20007ffe807 */
[----:B------:R-:W-:Y:S06]  /*04b0*/  @!P4 EXIT ;  /* 0x000000000000c94d */ /* 0x000fec0003800000 */
[C---:B------:R-:W-:Y:S01]  /*04c0*/  ISETP.GT.AND P0, PT, R100.reuse, RZ, PT ;  /* 0x000000ff6400720c */ /* 0x040fe20003f04270 */
[----:B------:R-:W-:-:S05]  /*04d0*/  VIADD R3, R100, 0x3f ;  /* 0x0000003f64037836 */ /* 0x000fca0000000000 */
[----:B------:R-:W-:-:S04]  /*04e0*/  SHF.R.S32.HI R0, RZ, 0x1f, R3 ;  /* 0x0000001fff007819 */ /* 0x000fc80000011403 */
[----:B------:R-:W-:-:S04]  /*04f0*/  LEA.HI R0, R0, R3, RZ, 0x6 ;  /* 0x0000000300007211 */ /* 0x000fc800078f30ff */
[----:B------:R-:W-:Y:S01]  /*0500*/  SHF.R.S32.HI R0, RZ, 0x6, R0 ;  /* 0x00000006ff007819 */ /* 0x000fe20000011400 */
[----:B------:R-:W-:Y:S06]  /*0510*/  @P0 BRA `(.L_x_705) ;  /* 0x0000000c00080947 */ /* 0x000fec0003800000 */
[----:B------:R-:W2:Y:S01]  /*0520*/  LDC.U8 R0, c[0x0][0x549] ;  /* 0x00015240ff007b82 */ /* 0x000ea20000000000 */
[----:B------:R-:W-:-:S07]  /*0530*/  ISETP.NE.AND P1, PT, R207, -0x1, PT ;  /* 0xffffffffcf00780c */ /* 0x000fce0003f25270 */
[----:B-1----:R-:W1:Y:S08]  /*0540*/  LDC.U8 R9, c[0x0][0x548] ;  /* 0x00015200ff097b82 */ /* 0x002e700000000000 */
[----:B------:R-:W3:Y:S01]  /*0550*/  @!P1 LDC.64 R6, c[0x0][0x400] ;  /* 0x00010000ff069b82 */ /* 0x000ee20000000a00 */
[----:B--2---:R-:W-:-:S07]  /*0560*/  ISETP.NE.AND P6, PT, R0, RZ, PT ;  /* 0x000000ff0000720c */ /* 0x004fce0003fc5270 */
[----:B------:R-:W2:Y:S08]  /*0570*/  @P1 LDC.64 R4, c[0x0][0x408] ;  /* 0x00010200ff041b82 */ /* 0x000eb00000000a00 */
[----:B------:R-:W4:Y:S01]  /*0580*/  @P6 LDC.64 R2, c[0x0][0x430] ;  /* 0x00010c00ff026b82 */ /* 0x000f220000000a00 */
[----:B------:R-:W-:Y:S01]  /*0590*/  @P6 MOV R0, 0x1 ;  /* 0x0000000100006802 */ /* 0x000fe20000000f00 */
[----:B---3--:R-:W-:Y:S01]  /*05a0*/  @!P1 IMAD.WIDE.U32 R12, R95, R6, RZ ;  /* 0x000000065f0c9225 */ /* 0x008fe200078e00ff */
[----:B------:R-:W-:-:S02]  /*05b0*/  SHF.L.U32 R6, R181, 0x3, RZ ;  /* 0x00000003b5067819 */ /* 0x000fc400000006ff */
[----:B------:R-:W-:Y:S01]  /*05c0*/  @!P1 MOV R11, R12 ;  /* 0x0000000c000b9202 */ /* 0x000fe20000000f00 */
[----:B--2---:R-:W-:-:S04]  /*05d0*/  @P1 IMAD.WIDE.U32 R16, R207, R4, RZ ;  /* 0x00000004cf101225 */ /* 0x004fc800078e00ff */
[----:B----4-:R-:W-:Y:S02]  /*05e0*/  @P6 IMAD R3, R2, R3, RZ ;  /* 0x0000000302036224 */ /* 0x010fe400078e02ff */
[----:B------:R-:W2:Y:S01]  /*05f0*/  @P6 LDC R2, c[0x0][0x430] ;  /* 0x00010c00ff026b82 */ /* 0x000ea20000000800 */
[----:B-1----:R-:W-:Y:S05]  /*0600*/  @P6 BRA `(.L_x_706) ;  /* 0x0000000000286947 */ /* 0x002fea0003800000 */
        /* <DEDUP_REMOVED lines=10> */
.L_x_706:
[----:B------:R-:W1:Y:S01]  /*06b0*/  LDCU.64 UR4, c[0x0][0x410] ;  /* 0x00008200ff0477ac */ /* 0x000e620008000a00 */
[----:B------:R-:W-:Y:S01]  /*06c0*/  @P1 IMAD.MOV.U32 R11, RZ, RZ, R16 ;  /* 0x000000ffff0b1224 */ /* 0x000fe200078e0010 */
[----:B------:R-:W-:Y:S01]  /*06d0*/  LOP3.LUT R4, R6, 0x38, RZ, 0xc0, !PT ;  /* 0x0000003806047812 */ /* 0x000fe200078ec0ff */
[----:B------:R-:W-:Y:S01]  /*06e0*/  @!P1 IMAD R7, R95, R7, R13 ;  /* 0x000000075f079224 */ /* 0x000fe200078e020d */
[----:B------:R-:W3:Y:S01]  /*06f0*/  LDC R6, c[0x0][0x434] ;  /* 0x00010d00ff067b82 */ /* 0x000ee20000000800 */
[----:B------:R-:W-:Y:S01]  /*0700*/  @P1 IMAD R7, R207, R5, R17 ;  /* 0x00000005cf071224 */ /* 0x000fe200078e0211 */
[----:B------:R-:W-:Y:S01]  /*0710*/  IADD3 R14, P0, PT, R4, R11, RZ ;  /* 0x0000000b040e7210 */ /* 0x000fe20007f1e0ff */
[----:B------:R-:W-:Y:S01]  /*0720*/  IMAD.IADD R10, R10, 0x1, -R191 ;  /* 0x000000010a0a7824 */ /* 0x000fe200078e0abf */
[----:B------:R-:W-:Y:S01]  /*0730*/  SHF.R.U32.HI R8, RZ, 0x3, R181 ;  /* 0x00000003ff087819 */ /* 0x000fe200000116b5 */
[----:B------:R-:W-:Y:S01]  /*0740*/  BSSY.RECONVERGENT B0, `(.L_x_707) ;  /* 0x000001f000007945 */ /* 0x000fe20003800200 */
[----:B------:R-:W-:-:S02]  /*0750*/  IADD3.X R15, PT, PT, RZ, R7, RZ, P0, !PT ;  /* 0x00000007ff0f7210 */ /* 0x000fc400007fe4ff */
[CC--:B------:R-:W-:Y:S01]  /*0760*/  ISETP.GE.AND P0, PT, R8.reuse, R10.reuse, PT ;  /* 0x0000000a0800720c */ /* 0x0c0fe20003f06270 */
[----:B------:R-:W-:Y:S01]  /*0770*/  VIADD R5, R8, 0x10 ;  /* 0x0000001008057836 */ /* 0x000fe20000000000 */
[----:B------:R-:W-:Y:S01]  /*0780*/  ISETP.NE.AND P6, PT, R9, RZ, !P6 ;  /* 0x000000ff0900720c */ /* 0x000fe200077c5270 */
[----:B------:R-:W-:Y:S01]  /*0790*/  IMAD.MOV.U32 R9, RZ, RZ, RZ ;  /* 0x000000ffff097224 */ /* 0x000fe200078e00ff */
[----:B------:R-:W-:Y:S01]  /*07a0*/  ISETP.NE.AND P1, PT, R207, -0x1, PT ;  /* 0xffffffffcf00780c */ /* 0x000fe20003f25270 */
[----:B-1----:R-:W-:Y:S01]  /*07b0*/  IMAD.WIDE.U32 R14, R94, UR4, R14 ;  /* 0x000000045e0e7c25 */ /* 0x002fe2000f8e000e */
[----:B------:R-:W-:Y:S02]  /*07c0*/  ISETP.GE.AND P2, PT, R5, R10, PT ;  /* 0x0000000a0500720c */ /* 0x000fe40003f46270 */
[----:B------:R-:W-:Y:S01]  /*07d0*/  IADD3 R11, PT, PT, R8, 0x20, RZ ;  /* 0x00000020080b7810 */ /* 0x000fe20007ffe0ff */
[----:B------:R-:W-:Y:S01]  /*07e0*/  IMAD R19, R94, UR5, R15 ;  /* 0x000000055e137c24 */ /* 0x000fe2000f8e020f */
[----:B------:R-:W-:Y:S01]  /*07f0*/  LOP3.LUT R13, R4, 0x40, RZ, 0xfc, !PT ;  /* 0x00000040040d7812 */ /* 0x000fe200078efcff */
[----:B------:R-:W-:Y:S01]  /*0800*/  IMAD.WIDE.U32 R96, R96, 0x40, R8 ;  /* 0x0000004060607825 */ /* 0x000fe200078e0008 */
[----:B------:R-:W-:Y:S01]  /*0810*/  LOP3.LUT R12, R4, 0x80, RZ, 0xfc, !PT ;  /* 0x00000080040c7812 */ /* 0x000fe200078efcff */
[----:B------:R-:W-:Y:S06]  /*0820*/  @P0 BRA `(.L_x_708) ;  /* 0x0000000000400947 */ /* 0x000fec0003800000 */
[----:B------:R-:W1:Y:S01]  /*0830*/  LDCU.64 UR4, c[0x0][0x408] ;  /* 0x00008100ff0477ac */ /* 0x000e620008000a00 */
[----:B------:R-:W-:Y:S01]  /*0840*/  IMAD.MOV.U32 R18, RZ, RZ, R14 ;  /* 0x000000ffff127224 */ /* 0x000fe200078e000e */
[----:B------:R-:W5:Y:S01]  /*0850*/  LDCU UR8, c[0x0][0x440] ;  /* 0x00008800ff0877ac */ /* 0x000f620008000800 */
[----:B------:R-:W4:Y:S01]  /*0860*/  LDCU.64 UR6, c[0x0][0x3f0] ;  /* 0x00007e00ff0677ac */ /* 0x000f220008000a00 */
[----:B-1----:R-:W-:Y:S02]  /*0870*/  IMAD R7, R97, UR4, RZ ;  /* 0x0000000461077c24 */ /* 0x002fe4000f8e02ff */
[----:B------:R-:W-:Y:S01]  /*0880*/  IMAD.WIDE.U32 R16, R96, UR4, R18 ;  /* 0x0000000460107c25 */ /* 0x000fe2000f8e0012 */
[----:B-----5:R-:W-:-:S03]  /*0890*/  ISETP.GE.AND P5, PT, R4, UR8, PT ;  /* 0x0000000804007c0c */ /* 0x020fc6000bfa6270 */
[----:B------:R-:W-:Y:S01]  /*08a0*/  IMAD R7, R96, UR5, R7 ;  /* 0x0000000560077c24 */ /* 0x000fe2000f8e0207 */
[----:B------:R-:W-:Y:S02]  /*08b0*/  ISETP.GE.AND P4, PT, R13, UR8, PT ;  /* 0x000000080d007c0c */ /* 0x000fe4000bf86270 */
[----:B------:R-:W-:Y:S01]  /*08c0*/  ISETP.GE.AND P3, PT, R12, UR8, PT ;  /* 0x000000080c007c0c */ /* 0x000fe2000bf66270 */
[----:B------:R-:W-:Y:S01]  /*08d0*/  IMAD.IADD R7, R17, 0x1, R7 ;  /* 0x0000000111077824 */ /* 0x000fe200078e0207 */
[----:B----4-:R-:W-:-:S04]  /*08e0*/  LEA R20, P0, R16, UR6, 0x1 ;  /* 0x0000000610147c11 */ /* 0x010fc8000f8008ff */
[----:B------:R-:W-:-:S05]  /*08f0*/  LEA.HI.X R21, R16, UR7, R7, 0x1, P0 ;  /* 0x0000000710157c11 */ /* 0x000fca00080f0c07 */
[----:B------:R1:W-:Y:S04]  /*0900*/  @!P5 STG.E.128 desc[UR14][R20.64], RZ ;  /* 0x000000ff1400d986 */ /* 0x0003e8000c101d0e */
[----:B------:R1:W-:Y:S04]  /*0910*/  @!P4 STG.E.128 desc[UR14][R20.64+0x80], RZ ;  /* 0x000080ff1400c986 */ /* 0x0003e8000c101d0e */
[----:B------:R1:W-:Y:S02]  /*0920*/  @!P3 STG.E.128 desc[UR14][R20.64+0x100], RZ ;  /* 0x000100ff1400b986 */ /* 0x0003e4000c101d0e */
.L_x_708:
[----:B------:R-:W-:Y:S05]  /*0930*/  BSYNC.RECONVERGENT B0 ;  /* 0x0000000000007941 */ /* 0x000fea0003800200 */
.L_x_707:
[----:B------:R-:W-:Y:S01]  /*0940*/  BSSY.RECONVERGENT B0, `(.L_x_709) ;  /* 0x0000016000007945 */ /* 0x000fe20003800200 */
[----:B------:R-:W-:-:S03]  /*0950*/  ISETP.GE.AND P0, PT, R11, R10, PT ;  /* 0x0000000a0b00720c */ /* 0x000fc60003f06270 */
[----:B------:R-:W-:Y:S10]  /*0960*/  @P2 BRA `(.L_x_710) ;  /* 0x00000000004c2947 */ /* 0x000ff40003800000 */
[----:B------:R-:W5:Y:S01]  /*0970*/  LDCU.64 UR6, c[0x0][0x408] ;  /* 0x00008100ff0677ac */ /* 0x000f620008000a00 */
[----:B------:R-:W-:Y:S01]  /*0980*/  IADD3 R16, P2, PT, R96, 0x10, RZ ;  /* 0x0000001060107810 */ /* 0x000fe20007f5e0ff */
[----:B-1----:R-:W-:Y:S01]  /*0990*/  IMAD.MOV.U32 R20, RZ, RZ, R14 ;  /* 0x000000ffff147224 */ /* 0x002fe200078e000e */
        /* <DEDUP_REMOVED lines=16> */
.L_x_710:
[----:B------:R-:W-:Y:S05]  /*0aa0*/  BSYNC.RECONVERGENT B0 ;  /* 0x0000000000007941 */ /* 0x000fea0003800200 */
.L_x_709:
        /* <DEDUP_REMOVED lines=24> */
.L_x_712:
[----:B------:R-:W-:Y:S05]  /*0c30*/  BSYNC.RECONVERGENT B0 ;  /* 0x0000000000007941 */ /* 0x000fea0003800200 */
.L_x_711:
[-C--:B------:R-:W-:Y:S01]  /*0c40*/  ISETP.GE.AND P0, PT, R7, R10.reuse, PT ;  /* 0x0000000a0700720c */ /* 0x080fe20003f06270 */
        /* <DEDUP_REMOVED lines=30> */
.L_x_714:
[----:B------:R-:W-:Y:S05]  /*0e30*/  BSYNC.RECONVERGENT B0 ;  /* 0x0000000000007941 */ /* 0x000fea0003800200 */
.L_x_713:
[----:B------:R-:W-:Y:S01]  /*0e40*/  IADD3 R16, P1, P0, R191, R16, R3 ;  /* 0x00000010bf107210 */ /* 0x000fe2000783e003 */
[----:B------:R-:W-:Y:S01]  /*0e50*/  BSSY.RECONVERGENT B0, `(.L_x_715) ;  /* 0x000000e000007945 */ /* 0x000fe20003800200 */
[----:B------:R-:W-:Y:S02]  /*0e60*/  SEL R0, R0, RZ, P6 ;  /* 0x000000ff00007207 */ /* 0x000fe40003000000 */
[----:B------:R-:W-:Y:S02]  /*0e70*/  SHF.R.S32.HI R191, RZ, 0x1f, R191 ;  /* 0x0000001fffbf7819 */ /* 0x000fe400000114bf */
[----:B------:R-:W-:-:S04]  /*0e80*/  SHF.R.S32.HI R3, RZ, 0x1f, R3 ;  /* 0x0000001fff037819 */ /* 0x000fc80000011403 */
[----:B------:R-:W-:Y:S01]  /*0e90*/  IADD3.X R0, PT, PT, R191, R0, R3, P1, P0 ;  /* 0x00000000bf007210 */ /* 0x000fe20000fe0403 */
[----:B------:R-:W-:Y:S06]  /*0ea0*/  @P5 BRA `(.L_x_716) ;  /* 0x0000000000205947 */ /* 0x000fec0003800000 */
[----:B------:R-:W3:Y:S01]  /*0eb0*/  LDCU.64 UR4, c[0x0][0x420] ;  /* 0x00008400ff0477ac */ /* 0x000ee20008000a00 */
[----:B------:R-:W-:-:S05]  /*0ec0*/  IMAD R3, R8, R2, RZ ;  /* 0x0000000208037224 */ /* 0x000fca00078e02ff */
[----:B------:R-:W-:-:S04]  /*0ed0*/  IADD3 R4, P0, PT, R3, R16, RZ ;  /* 0x0000001003047210 */ /* 0x000fc80007f1e0ff */
[----:B------:R-:W-:Y:S02]  /*0ee0*/  LEA.HI.X.SX32 R3, R3, R0, 0x1, P0 ;  /* 0x0000000003037211 */ /* 0x000fe400000f0eff */
[----:B---3--:R-:W-:-:S04]  /*0ef0*/  LEA R8, P0, R4, UR4, 0x2 ;  /* 0x0000000404087c11 */ /* 0x008fc8000f8010ff */
[----:B------:R-:W-:Y:S01]  /*0f00*/  LEA.HI.X R9, R4, UR5, R3, 0x2, P0 ;  /* 0x0000000504097c11 */ /* 0x000fe200080f1403 */
[----:B------:R-:W-:-:S05]  /*0f10*/  IMAD.MOV.U32 R3, RZ, RZ, 0x7f800000 ;  /* 0x7f800000ff037424 */ /* 0x000fca00078e00ff */
[----:B------:R3:W-:Y:S03]  /*0f20*/  STG.E desc[UR14][R8.64], R3 ;  /* 0x0000000308007986 */ /* 0x0007e6000c10190e */
.L_x_716:
[----:B------:R-:W-:Y:S05]  /*0f30*/  BSYNC.RECONVERGENT B0 ;  /* 0x0000000000007941 */ /* 0x000fea0003800200 */
.L_x_715:
[----:B------:R-:W-:Y:S04]  /*0f40*/  BSSY.RECONVERGENT B0, `(.L_x_717) ;  /* 0x000000a000007945 */ /* 0x000fe80003800200 */
[----:B------:R-:W-:Y:S05]  /*0f50*/  @P4 BRA `(.L_x_718) ;  /* 0x0000000000204947 */ /* 0x000fea0003800000 */
[----:B------:R-:W4:Y:S01]  /*0f60*/  LDCU.64 UR4, c[0x0][0x420] ;  /* 0x00008400ff0477ac */ /* 0x000f220008000a00 */
[----:B---3--:R-:W-:-:S05]  /*0f70*/  IMAD R3, R5, R2, RZ ;  /* 0x0000000205037224 */ /* 0x008fca00078e02ff */
[----:B------:R-:W-:-:S04]  /*0f80*/  IADD3 R4, P0, PT, R3, R16, RZ ;  /* 0x0000001003047210 */ /* 0x000fc80007f1e0ff */
[----:B------:R-:W-:Y:S02]  /*0f90*/  LEA.HI.X.SX32 R3, R3, R0, 0x1, P0 ;  /* 0x0000000003037211 */ /* 0x000fe400000f0eff */
[----:B----4-:R-:W-:-:S04]  /*0fa0*/  LEA R8, P0, R4, UR4, 0x2 ;  /* 0x0000000404087c11 */ /* 0x010fc8000f8010ff */
[----:B------:R-:W-:Y:S01]  /*0fb0*/  LEA.HI.X R9, R4, UR5, R3, 0x2, P0 ;  /* 0x0000000504097c11 */ /* 0x000fe200080f1403 */
[----:B------:R-:W-:-:S05]  /*0fc0*/  IMAD.MOV.U32 R3, RZ, RZ, 0x7f800000 ;  /* 0x7f800000ff037424 */ /* 0x000fca00078e00ff */
[----:B------:R4:W-:Y:S03]  /*0fd0*/  STG.E desc[UR14][R8.64], R3 ;  /* 0x0000000308007986 */ /* 0x0009e6000c10190e */
.L_x_718:
[----:B------:R-:W-:Y:S05]  /*0fe0*/  BSYNC.RECONVERGENT B0 ;  /* 0x0000000000007941 */ /* 0x000fea0003800200 */
.L_x_717:
[----:B------:R-:W-:Y:S04]  /*0ff0*/  BSSY.RECONVERGENT B0, `(.L_x_719) ;  /* 0x000000a000007945 */ /* 0x000fe80003800200 */
[----:B------:R-:W-:Y:S05]  /*1000*/  @P3 BRA `(.L_x_720) ;  /* 0x0000000000203947 */ /* 0x000fea0003800000 */
[----:B------:R-:W5:Y:S01]  /*1010*/  LDCU.64 UR4, c[0x0][0x420] ;  /* 0x00008400ff0477ac */ /* 0x000f620008000a00 */
[----:B---34-:R-:W-:-:S05]  /*1020*/  IMAD R3, R11, R2, RZ ;  /* 0x000000020b037224 */ /* 0x018fca00078e02ff */
[----:B------:R-:W-:-:S04]  /*1030*/  IADD3 R4, P0, PT, R3, R16, RZ ;  /* 0x0000001003047210 */ /* 0x000fc80007f1e0ff */
[----:B------:R-:W-:Y:S02]  /*1040*/  LEA.HI.X.SX32 R3, R3, R0, 0x1, P0 ;  /* 0x0000000003037211 */ /* 0x000fe400000f0eff */
[----:B-----5:R-:W-:-:S04]  /*1050*/  LEA R8, P0, R4, UR4, 0x2 ;  /* 0x0000000404087c11 */ /* 0x020fc8000f8010ff */
[----:B------:R-:W-:Y:S01]  /*1060*/  LEA.HI.X R9, R4, UR5, R3, 0x2, P0 ;  /* 0x0000000504097c11 */ /* 0x000fe200080f1403 */
[----:B------:R-:W-:-:S05]  /*1070*/  IMAD.MOV.U32 R3, RZ, RZ, 0x7f800000 ;  /* 0x7f800000ff037424 */ /* 0x000fca00078e00ff */
[----:B------:R3:W-:Y:S03]  /*1080*/  STG.E desc[UR14][R8.64], R3 ;  /* 0x0000000308007986 */ /* 0x0007e6000c10190e */
.L_x_720:
[----:B------:R-:W-:Y:S05]  /*1090*/  BSYNC.RECONVERGENT B0 ;  /* 0x0000000000007941 */ /* 0x000fea0003800200 */
.L_x_719:
[----:B------:R-:W-:Y:S05]  /*10a0*/  @P2 EXIT ;  /* 0x000000000000294d */ /* 0x000fea0003800000 */
[----:B------:R-:W5:Y:S01]  /*10b0*/  LDCU.64 UR4, c[0x0][0x420] ;  /* 0x00008400ff0477ac */ /* 0x000f620008000a00 */
[----:B------:R-:W-:Y:S02]  /*10c0*/  IMAD R7, R7, R2, RZ ;  /* 0x0000000207077224 */ /* 0x000fe400078e02ff */
[----:B------:R-:W-:-:S03]  /*10d0*/  IMAD.MOV.U32 R5, RZ, RZ, 0x7f800000 ;  /* 0x7f800000ff057424 */ /* 0x000fc600078e00ff */
[----:B------:R-:W-:-:S04]  /*10e0*/  IADD3 R16, P0, PT, R7, R16, RZ ;  /* 0x0000001007107210 */ /* 0x000fc80007f1e0ff */
[----:B------:R-:W-:Y:S02]  /*10f0*/  LEA.HI.X.SX32 R7, R7, R0, 0x1, P0 ;  /* 0x0000000007077211 */ /* 0x000fe400000f0eff */
[----:B-----5:R-:W-:-:S04]  /*1100*/  LEA R2, P0, R16, UR4, 0x2 ;  /* 0x0000000410027c11 */ /* 0x020fc8000f8010ff */
[----:B---34-:R-:W-:-:S05]  /*1110*/  LEA.HI.X R3, R16, UR5, R7, 0x2, P0 ;  /* 0x0000000510037c11 */ /* 0x018fca00080f1407 */
[----:B------:R-:W-:Y:S01]  /*1120*/  STG.E desc[UR14][R2.64], R5 ;  /* 0x0000000502007986 */ /* 0x000fe2000c10190e */
[----:B------:R-:W-:Y:S05]  /*1130*/  EXIT ;  /* 0x000000000000794d */ /* 0x000fea0003800000 */
.L_x_705:
        /* <DEDUP_REMOVED lines=22> */
.L_x_721:
[----:B------:R-:W1:Y:S01]  /*12a0*/  LDC.64 R2, c[0x0][0x3b8] ;  /* 0x0000ee00ff027b82 */ /* 0x000e620000000a00 */
[----:B------:R-:W-:-:S05]  /*12b0*/  IADD3 R14, PT, PT, R7, R12, RZ ;  /* 0x0000000c070e7210 */ /* 0x000fca0007ffe0ff */
[C---:B-1----:R-:W-:Y:S02]  /*12c0*/  IMAD R9, R14.reuse, R3, RZ ;  /* 0x000000030e097224 */ /* 0x042fe400078e02ff */
[----:B------:R-:W-:-:S05]  /*12d0*/  IMAD.WIDE.U32 R14, R14, R2, RZ ;  /* 0x000000020e0e7225 */ /* 0x000fca00078e00ff */
[----:B------:R-:W-:-:S07]  /*12e0*/  IADD3 R9, PT, PT, R15, R9, RZ ;  /* 0x000000090f097210 */ /* 0x000fce0007ffe0ff */
.L_x_722:
        /* <DEDUP_REMOVED lines=39> */
.L_x_723:
[----:B------:R-:W1:Y:S01]  /*1560*/  LDC.64 R4, c[0x0][0x3c0] ;  /* 0x0000f000ff047b82 */ /* 0x000e620000000a00 */
[----:B------:R-:W-:-:S05]  /*1570*/  IADD3 R7, PT, PT, R7, R12, RZ ;  /* 0x0000000c07077210 */ /* 0x000fca0007ffe0ff */
[C---:B-1----:R-:W-:Y:S02]  /*1580*/  IMAD R11, R7.reuse, R5, RZ ;  /* 0x00000005070b7224 */ /* 0x042fe400078e02ff */
[----:B------:R-:W-:-:S05]  /*1590*/  IMAD.WIDE.U32 R12, R7, R4, RZ ;  /* 0x00000004070c7225 */ /* 0x000fca00078e00ff */
[----:B------:R-:W-:-:S07]  /*15a0*/  IADD3 R7, PT, PT, R13, R11, RZ ;  /* 0x0000000b0d077210 */ /* 0x000fce0007ffe0ff */
.L_x_724:
[C---:B------:R-:W-:Y:S01]  /*15b0*/  IMAD.SHL.U32 R196, R181.reuse, 0x8, RZ ;  /* 0x00000008b5c47824 */ /* 0x040fe200078e00ff */
[----:B------:R-:W1:Y:S01]  /*15c0*/  LDCU.128 UR4, c[0x0][0x3d0] ;  /* 0x00007a00ff0477ac */ /* 0x000e620008000c00 */
[----:B------:R-:W-:Y:S01]  /*15d0*/  SHF.R.U32.HI R16, RZ, 0x3, R181 ;  /* 0x00000003ff107819 */ /* 0x000fe200000116b5 */
[----:B------:R-:W-:Y:S01]  /*15e0*/  IMAD.IADD R191, R10, 0x1, -R191 ;  /* 0x000000010abf7824 */ /* 0x000fe200078e0abf */
[----:B------:R-:W-:Y:S01]  /*15f0*/  SHF.R.S32.HI R203, RZ, 0x1f, R8 ;  /* 0x0000001fffcb7819 */ /* 0x000fe20000011408 */
[----:B------:R-:W2:Y:S01]  /*1600*/  LDCU.64 UR10, c[0x0][0x390] ;  /* 0x00007200ff0a77ac */ /* 0x000ea20008000a00 */
[----:B------:R-:W-:Y:S01]  /*1610*/  LOP3.LUT R180, R196, 0x38, RZ, 0xc0, !PT ;  /* 0x00000038c4b47812 */ /* 0x000fe200078ec0ff */
[----:B------:R-:W3:Y:S01]  /*1620*/  S2UR UR16, SR_CgaCtaId ;  /* 0x00000000001079c3 */ /* 0x000ee20000008800 */
[----:B------:R-:W-:Y:S01]  /*1630*/  SHF.R.U32.HI R183, RZ, 0x1, R181 ;  /* 0x00000001ffb77819 */ /* 0x000fe200000116b5 */
[----:B------:R-:W4:Y:S01]  /*1640*/  LDCU.64 UR12, c[0x0][0x388] ;  /* 0x00007100ff0c77ac */ /* 0x000f220008000a00 */
[C---:B------:R-:W-:Y:S01]  /*1650*/  IADD3 R14, P1, PT, R180.reuse, R14, RZ ;  /* 0x0000000eb40e7210 */ /* 0x040fe20007f3e0ff */
[----:B------:R-:W-:Y:S01]  /*1660*/  IMAD.MOV.U32 R17, RZ, RZ, RZ ;  /* 0x000000ffff117224 */ /* 0x000fe200078e00ff */
[C---:B------:R-:W-:Y:S01]  /*1670*/  IADD3 R12, P0, PT, R180.reuse, R12, RZ ;  /* 0x0000000cb40c7210 */ /* 0x040fe20007f1e0ff */
[----:B------:R-:W5:Y:S01]  /*1680*/  LDCU.64 UR8, c[0x0][0x3c8] ;  /* 0x00007900ff0877ac */ /* 0x000f620008000a00 */
[----:B------:R-:W-:Y:S01]  /*1690*/  SHF.L.U32 R87, R181, 0x6, RZ ;  /* 0x00000006b5577819 */ /* 0x000fe200000006ff */
[----:B------:R-:W-:Y:S01]  /*16a0*/  IMAD.X R15, RZ, RZ, R9, P1 ;  /* 0x000000ffff0f7224 */ /* 0x000fe200008e0609 */
[----:B------:R-:W-:Y:S01]  /*16b0*/  LOP3.LUT R85, R183, 0x8, RZ, 0xc0, !PT ;  /* 0x00000008b7557812 */ /* 0x000fe200078ec0ff */
[----:B------:R-:W-:Y:S01]  /*16c0*/  IMAD.X R13, RZ, RZ, R7, P0 ;  /* 0x000000ffff0d7224 */ /* 0x000fe200000e0607 */
[----:B------:R-:W-:Y:S01]  /*16d0*/  IADD3 R18, P0, PT, R180, R18, RZ ;  /* 0x00000012b4127210 */ /* 0x000fe20007f1e0ff */
[----:B------:R-:W-:Y:S01]  /*16e0*/  IMAD.WIDE.U32 R20, R16, R2, R14 ;  /* 0x0000000210147225 */ /* 0x000fe200078e000e */
[----:B------:R-:W-:Y:S01]  /*16f0*/  BSSY.RECONVERGENT B0, `(.L_x_725) ;  /* 0x0000040000007945 */ /* 0x000fe20003800200 */
[----:B------:R-:W-:-:S02]  /*1700*/  LOP3.LUT R195, R180, 0x40, RZ, 0xfc, !PT ;  /* 0x00000040b4c37812 */ /* 0x000fc400078efcff */
[----:B------:R-:W-:Y:S01]  /*1710*/  IMAD.WIDE.U32 R14, R16, R4, R12 ;  /* 0x00000004100e7225 */ /* 0x000fe200078e000c */
[----:B------:R-:W-:Y:S02]  /*1720*/  IADD3.X R19, PT, PT, RZ, R6, RZ, P0, !PT ;  /* 0x00000006ff137210 */ /* 0x000fe400007fe4ff */
[C---:B------:R-:W-:Y:S01]  /*1730*/  LOP3.LUT R12, R196.reuse, 0x1f8, RZ, 0xc0, !PT ;  /* 0x000001f8c40c7812 */ /* 0x040fe200078ec0ff */
[C---:B-1----:R-:W-:Y:S01]  /*1740*/  IMAD R205, R203.reuse, UR4, RZ ;  /* 0x00000004cbcd7c24 */ /* 0x042fe2000f8e02ff */
[----:B------:R-:W-:Y:S01]  /*1750*/  LOP3.LUT R6, R196, 0x1e00, RZ, 0xc0, !PT ;  /* 0x00001e00c4067812 */ /* 0x000fe200078ec0ff */
[----:B------:R-:W-:Y:S01]  /*1760*/  IMAD R11, R16, R3, R21 ;  /* 0x00000003100b7224 */ /* 0x000fe200078e0215 */
[----:B------:R-:W-:Y:S01]  /*1770*/  LOP3.LUT R209, R12, 0x38, R181, 0x78, !PT ;  /* 0x000000380cd17812 */ /* 0x000fe200078e78b5 */
[----:B------:R-:W-:Y:S01]  /*1780*/  IMAD.MOV.U32 R10, RZ, RZ, R20 ;  /* 0x000000ffff0a7224 */ /* 0x000fe200078e0014 */
[----:B------:R-:W-:Y:S01]  /*1790*/  LOP3.LUT R194, R180, 0x80, RZ, 0xfc, !PT ;  /* 0x00000080b4c27812 */ /* 0x000fe200078efcff */
[----:B------:R-:W-:Y:S01]  /*17a0*/  IMAD R203, R203, UR6, RZ ;  /* 0x00000006cbcb7c24 */ /* 0x000fe2000f8e02ff */
[----:B------:R-:W-:Y:S01]  /*17b0*/  LOP3.LUT R209, R209, R6, RZ, 0xfc, !PT ;  /* 0x00000006d1d17212 */ /* 0x000fe200078efcff */
[----:B------:R-:W-:Y:S01]  /*17c0*/  IMAD R15, R16, R5, R15 ;  /* 0x00000005100f7224 */ /* 0x000fe200078e020f */
[----:B------:R-:W-:Y:S01]  /*17d0*/  LOP3.LUT R6, R180, 0x1c0, R87, 0xf8, !PT ;  /* 0x000001c0b4067812 */ /* 0x000fe200078ef857 */
[C---:B------:R-:W-:Y:S01]  /*17e0*/  IMAD R205, R8.reuse, UR5, R205 ;  /* 0x0000000508cd7c24 */ /* 0x040fe2000f8e02cd */
[----:B------:R-:W-:Y:S01]  /*17f0*/  UMOV UR5, 0x400 ;  /* 0x0000040000057882 */ /* 0x000fe20000000000 */
[C---:B------:R-:W-:Y:S01]  /*1800*/  IMAD R203, R8.reuse, UR7, R203 ;  /* 0x0000000708cb7c24 */ /* 0x040fe2000f8e02cb */
[----:B---3--:R-:W-:Y:S01]  /*1810*/  ULEA UR5, UR16, UR5, 0x18 ;  /* 0x0000000510057291 */ /* 0x008fe2000f8ec0ff */
[----:B------:R-:W-:Y:S01]  /*1820*/  IMAD.WIDE.U32 R10, R8, UR4, R10 ;  /* 0x00000004080a7c25 */ /* 0x000fe2000f8e000a */
[----:B------:R-:W-:-:S03]  /*1830*/  LOP3.LUT R85, R6, R85, RZ, 0x3c, !PT ;  /* 0x0000005506557212 */ /* 0x000fc600078e3cff */
[----:B------:R-:W-:Y:S01]  /*1840*/  IMAD.WIDE.U32 R8, R8, UR6, R14 ;  /* 0x0000000608087c25 */ /* 0x000fe2000f8e000e */
[----:B----4-:R-:W-:Y:S02]  /*1850*/  LEA R206, P1, R10, UR12, 0x1 ;  /* 0x0000000c0ace7c11 */ /* 0x010fe4000f8208ff */
[----:B------:R-:W-:Y:S01]  /*1860*/  LEA R209, R209, UR5, 0x1 ;  /* 0x00000005d1d17c11 */ /* 0x000fe2000f8e08ff */
[----:B------:R-:W-:Y:S01]  /*1870*/  IMAD.IADD R203, R9, 0x1, R203 ;  /* 0x0000000109cb7824 */ /* 0x000fe200078e02cb */
[----:B--2---:R-:W-:Y:S01]  /*1880*/  LEA R204, P0, R8, UR10, 0x1 ;  /* 0x0000000a08cc7c11 */ /* 0x004fe2000f8008ff */
[----:B------:R-:W-:Y:S02]  /*1890*/  IMAD.IADD R205, R11, 0x1, R205 ;  /* 0x000000010bcd7824 */ /* 0x000fe400078e02cd */
[----:B-----5:R-:W-:Y:S01]  /*18a0*/  IMAD.WIDE.U32 R18, R94, UR8, R18 ;  /* 0x000000085e127c25 */ /* 0x020fe2000f8e0012 */
[----:B------:R-:W-:Y:S02]  /*18b0*/  LEA.HI.X R203, R8, UR11, R203, 0x1, P0 ;  /* 0x0000000b08cb7c11 */ /* 0x000fe400080f0ccb */
[----:B------:R-:W-:Y:S01]  /*18c0*/  ISETP.GE.AND P0, PT, R16, R191, PT ;  /* 0x000000bf1000720c */ /* 0x000fe20003f06270 */
[----:B------:R-:W-:Y:S01]  /*18d0*/  IMAD R15, R94, UR9, R19 ;  /* 0x000000095e0f7c24 */ /* 0x000fe2000f8e0213 */
[----:B------:R-:W-:Y:S01]  /*18e0*/  LEA.HI.X R205, R10, UR13, R205, 0x1, P1 ;  /* 0x0000000d0acd7c11 */ /* 0x000fe200088f0ccd */
[----:B------:R-:W-:-:S10]  /*18f0*/  IMAD.WIDE.U32 R20, R96, 0x40, R16 ;  /* 0x0000004060147825 */ /* 0x000fd400078e0010 */
        /* <DEDUP_REMOVED lines=30> */
.L_x_727:
[----:B------:R2:W-:Y:S02]  /*1ae0*/  STS.128 [R209+0x4000], RZ ;  /* 0x004000ffd1007388 */ /* 0x0005e40000000c00 */
.L_x_726:
[----:B------:R-:W-:Y:S05]  /*1af0*/  BSYNC.RECONVERGENT B0 ;  /* 0x0000000000007941 */ /* 0x000fea0003800200 */
.L_x_725:
        /* <DEDUP_REMOVED lines=36> */
.L_x_730:
[----:B------:R3:W-:Y:S02]  /*1d40*/  STS.128 [R209+0x4800], RZ ;  /* 0x004800ffd1007388 */ /* 0x0007e40000000c00 */
.L_x_729:
[----:B------:R-:W-:Y:S05]  /*1d50*/  BSYNC.RECONVERGENT B0 ;  /* 0x0000000000007941 */ /* 0x000fea0003800200 */
.L_x_728:
[----:B-1-3--:R-:W-:Y:S01]  /*1d60*/  IADD3 R10, PT, PT, R16, 0x20, RZ ;  /* 0x00000020100a7810 */ /* 0x00afe20007ffe0ff */
[----:B------:R-:W-:Y:S03]  /*1d70*/  BSSY.RECONVERGENT B0, `(.L_x_731) ;  /* 0x0000024000007945 */ /* 0x000fe60003800200 */
[----:B------:R-:W-:-:S13]  /*1d80*/  ISETP.GE.AND P0, PT, R10, R191, PT ;  /* 0x000000bf0a00720c */ /* 0x000fda0003f06270 */
[----:B------:R-:W-:Y:S05]  /*1d90*/  @P0 BRA `(.L_x_732) ;  /* 0x0000000000840947 */ /* 0x000fea0003800000 */
[----:B------:R-:W1:Y:S01]  /*1da0*/  LDCU.64 UR8, c[0x0][0x3b0] ;  /* 0x00007600ff0877ac */ /* 0x000e620008000a00 */
[----:B----4-:R-:W-:Y:S01]  /*1db0*/  IADD3 R8, P0, PT, R20, 0x20, RZ ;  /* 0x0000002014087810 */ /* 0x010fe20007f1e0ff */
[----:B------:R-:W-:Y:S01]  /*1dc0*/  IMAD.MOV.U32 R22, RZ, RZ, R18 ;  /* 0x000000ffff167224 */ /* 0x000fe200078e0012 */
[----:B------:R-:W-:Y:S01]  /*1dd0*/  MOV R23, R15 ;  /* 0x0000000f00177202 */ /* 0x000fe20000000f00 */
[----:B------:R-:W3:Y:S02]  /*1de0*/  LDCU UR4, c[0x0][0x440] ;  /* 0x00008800ff0477ac */ /* 0x000ee40008000800 */
[----:B------:R-:W-:Y:S01]  /*1df0*/  IMAD.X R7, RZ, RZ, R21, P0 ;  /* 0x000000ffff077224 */ /* 0x000fe200000e0615 */
        /* <DEDUP_REMOVED lines=26> */
.L_x_733:
[----:B------:R3:W-:Y:S02]  /*1fa0*/  STS.128 [R209+0x5000], RZ ;  /* 0x005000ffd1007388 */ /* 0x0007e40000000c00 */
.L_x_732:
[----:B------:R-:W-:Y:S05]  /*1fb0*/  BSYNC.RECONVERGENT B0 ;  /* 0x0000000000007941 */ /* 0x000fea0003800200 */
.L_x_731:
[----:B-1-34-:R-:W-:Y:S01]  /*1fc0*/  VIADD R8, R16, 0x30 ;  /* 0x0000003010087836 */ /* 0x01afe20000000000 */
[----:B------:R-:W-:Y:S01]  /*1fd0*/  BSSY.RECONVERGENT B0, `(.L_x_734) ;  /* 0x0000025000007945 */ /* 0x000fe20003800200 */
[C---:B------:R-:W-:Y:S01]  /*1fe0*/  SHF.L.U64.HI R90, R2.reuse, 0x6, R3 ;  /* 0x00000006025a7819 */ /* 0x040fe20000010203 */
[----:B------:R-:W-:Y:S02]  /*1ff0*/  IMAD.SHL.U32 R91, R2, 0x40, RZ ;  /* 0x00000040025b7824 */ /* 0x000fe400078e00ff */
[----:B------:R-:W-:-:S13]  /*2000*/  ISETP.GE.AND P0, PT, R8, R191, PT ;  /* 0x000000bf0800720c */ /* 0x000fda0003f06270 */
[----:B------:R-:W-:Y:S05]  /*2010*/  @P0 BRA `(.L_x_735) ;  /* 0x0000000000800947 */ /* 0x000fea0003800000 */
[----:B------:R-:W1:Y:S01]  /*2020*/  LDCU.64 UR8, c[0x0][0x3b0] ;  /* 0x00007600ff0877ac */ /* 0x000e620008000a00 */
[----:B------:R-:W-:Y:S01]  /*2030*/  IADD3 R9, P0, PT, R20, 0x30, RZ ;  /* 0x0000003014097810 */ /* 0x000fe20007f1e0ff */
[----:B------:R-:W-:Y:S01]  /*2040*/  IMAD.MOV.U32 R19, RZ, RZ, R15 ;  /* 0x000000ffff137224 */ /* 0x000fe200078e000f */
[----:B------:R-:W3:Y:S03]  /*2050*/  LDCU UR4, c[0x0][0x440] ;  /* 0x00008800ff0477ac */ /* 0x000ee60008000800 */
        /* <DEDUP_REMOVED lines=27> */
.L_x_736:
[----:B------:R4:W-:Y:S02]  /*2210*/  STS.128 [R209+0x5800], RZ ;  /* 0x005800ffd1007388 */ /* 0x0009e40000000c00 */
.L_x_735:
[----:B------:R-:W-:Y:S05]  /*2220*/  BSYNC.RECONVERGENT B0 ;  /* 0x0000000000007941 */ /* 0x000fea0003800200 */
.L_x_734:
[----:B------:R-:W-:Y:S01]  /*2230*/  IADD3 R97, PT, PT, R0, -0x1, RZ ;  /* 0xffffffff00617810 */ /* 0x000fe20007ffe0ff */
[----:B------:R-:W-:Y:S03]  /*2240*/  BSSY.RECONVERGENT B0, `(.L_x_737) ;  /* 0x0000020000007945 */ /* 0x000fe60003800200 */
[----:B------:R-:W-:Y:S01]  /*2250*/  SHF.R.S32.HI R14, RZ, 0x1f, R97 ;  /* 0x0000001fff0e7819 */ /* 0x000fe20000011461 */
[----:B------:R-:W-:Y:S02]  /*2260*/  IMAD R7, R97, -0x40, R100 ;  /* 0xffffffc061077824 */ /* 0x000fe400078e0264 */
[-C--:B------:R-:W-:Y:S02]  /*2270*/  IMAD R9, R90, R97.reuse, RZ ;  /* 0x000000615a097224 */ /* 0x080fe400078e02ff */
[----:B------:R-:W-:Y:S01]  /*2280*/  IMAD.WIDE.U32 R18, R91, R97, RZ ;  /* 0x000000615b127225 */ /* 0x000fe200078e00ff */
[----:B------:R-:W-:-:S03]  /*2290*/  ISETP.GE.AND P3, PT, R16, R7, PT ;  /* 0x000000071000720c */ /* 0x000fc60003f66270 */
[----:B------:R-:W-:-:S05]  /*22a0*/  IMAD R9, R14, R91, R9 ;  /* 0x0000005b0e097224 */ /* 0x000fca00078e0209 */
[----:B-1-3--:R-:W-:-:S05]  /*22b0*/  IADD3 R21, PT, PT, R19, R9, RZ ;  /* 0x0000000913157210 */ /* 0x00afca0007ffe0ff */
        /* <DEDUP_REMOVED lines=23> */
.L_x_739:
[----:B------:R3:W-:Y:S02]  /*2430*/  STS.128 [R209+0xa000], RZ ;  /* 0x00a000ffd1007388 */ /* 0x0007e40000000c00 */
.L_x_738:
[----:B------:R-:W-:Y:S05]  /*2440*/  BSYNC.RECONVERGENT B0 ;  /* 0x0000000000007941 */ /* 0x000fea0003800200 */
.L_x_737:
[----:B------:R-:W-:Y:S01]  /*2450*/  ISETP.GE.AND P0, PT, R12, R7, PT ;  /* 0x000000070c00720c */ /* 0x000fe20003f06270 */
[----:B------:R-:W-:Y:S01]  /*2460*/  BSSY.RECONVERGENT B0, `(.L_x_740) ;  /* 0x000001d000007945 */ /* 0x000fe20003800200 */
[C---:B------:R-:W-:Y:S01]  /*2470*/  SHF.L.U64.HI R92, R2.reuse, 0x4, R3 ;  /* 0x00000004025c7819 */ /* 0x040fe20000010203 */
[----:B------:R-:W-:-:S10]  /*2480*/  IMAD.SHL.U32 R93, R2, 0x10, RZ ;  /* 0x00000010025d7824 */ /* 0x000fd400078e00ff */
[----:B------:R-:W-:Y:S05]  /*2490*/  @P0 BRA `(.L_x_741) ;  /* 0x0000000000640947 */ /* 0x000fea0003800000 */
[----:B------:R-:W5:Y:S01]  /*24a0*/  LDCU UR4, c[0x0][0x440] ;  /* 0x00008800ff0477ac */ /* 0x000f620008000800 */
[----:B------:R-:W-:-:S05]  /*24b0*/  IADD3 R9, P2, PT, R93, R18, RZ ;  /* 0x000000125d097210 */ /* 0x000fca0007f5e0ff */
[----:B-1-3--:R-:W-:Y:S01]  /*24c0*/  IMAD.X R16, R92, 0x1, R21, P2 ;  /* 0x000000015c107824 */ /* 0x00afe200010e0615 */
        /* <DEDUP_REMOVED lines=21> */
.L_x_742:
[----:B------:R3:W-:Y:S02]  /*2620*/  STS.128 [R209+0xa800], RZ ;  /* 0x00a800ffd1007388 */ /* 0x0007e40000000c00 */
.L_x_741:
[----:B------:R-:W-:Y:S05]  /*2630*/  BSYNC.RECONVERGENT B0 ;  /* 0x0000000000007941 */ /* 0x000fea0003800200 */
.L_x_740:
[----:B------:R-:W-:Y:S01]  /*2640*/  ISETP.GE.AND P0, PT, R10, R7, PT ;  /* 0x000000070a00720c */ /* 0x000fe20003f06270 */
[----:B------:R-:W-:-:S12]  /*2650*/  BSSY.RECONVERGENT B0, `(.L_x_743) ;  /* 0x000001d000007945 */ /* 0x000fd80003800200 */
[----:B------:R-:W-:Y:S05]  /*2660*/  @P0 BRA `(.L_x_744) ;  /* 0x00000000006c0947 */ /* 0x000fea0003800000 */
[----:B------:R-:W5:Y:S01]  /*2670*/  LDCU UR4, c[0x0][0x440] ;  /* 0x00008800ff0477ac */ /* 0x000f620008000800 */
[----:B-1-3--:R-:W-:-:S04]  /*2680*/  IMAD.WIDE.U32 R16, R2, 0x20, RZ ;  /* 0x0000002002107825 */ /* 0x00afc800078e00ff */
[----:B------:R-:W-:Y:S01]  /*2690*/  IMAD.SHL.U32 R9, R3, 0x20, RZ ;  /* 0x0000002003097824 */ /* 0x000fe200078e00ff */
[----:B------:R-:W-:-:S04]  /*26a0*/  IADD3 R11, P2, PT, R18, R16, RZ ;  /* 0x00000010120b7210 */ /* 0x000fc80007f5e0ff */
[----:B------:R-:W-:Y:S02]  /*26b0*/  IADD3.X R16, PT, PT, R21, R17, R9, P2, !PT ;  /* 0x0000001115107210 */ /* 0x000fe400017fe409 */
        /* <DEDUP_REMOVED lines=21> */
.L_x_745:
[----:B------:R3:W-:Y:S02]  /*2810*/  STS.128 [R209+0xb000], RZ ;  /* 0x00b000ffd1007388 */ /* 0x0007e40000000c00 */
.L_x_744:
[----:B------:R-:W-:Y:S05]  /*2820*/  BSYNC.RECONVERGENT B0 ;  /* 0x0000000000007941 */ /* 0x000fea0003800200 */
.L_x_743:
[----:B------:R-:W-:Y:S01]  /*2830*/  ISETP.GE.AND P0, PT, R8, R7, PT ;  /* 0x000000070800720c */ /* 0x000fe20003f06270 */
[----:B------:R-:W-:Y:S01]  /*2840*/  BSSY.RECONVERGENT B0, `(.L_x_746) ;  /* 0x000001f000007945 */ /* 0x000fe20003800200 */
[C---:B-1-3--:R-:W-:Y:S01]  /*2850*/  SHF.L.U64.HI R16, R4.reuse, 0x6, R5 ;  /* 0x0000000604107819 */ /* 0x04afe20000010205 */
[----:B------:R-:W-:-:S10]  /*2860*/  IMAD.SHL.U32 R9, R4, 0x40, RZ ;  /* 0x0000004004097824 */ /* 0x000fd400078e00ff */
[----:B------:R-:W-:Y:S05]  /*2870*/  @P0 BRA `(.L_x_747) ;  /* 0x00000000006c0947 */ /* 0x000fea0003800000 */
[----:B------:R-:W1:Y:S01]  /*2880*/  LDCU UR4, c[0x0][0x440] ;  /* 0x00008800ff0477ac */ /* 0x000e620008000800 */
[----:B------:R-:W-:Y:S02]  /*2890*/  IMAD.MOV.U32 R20, RZ, RZ, R18 ;  /* 0x000000ffff147224 */ /* 0x000fe400078e0012 */
[----:B------:R-:W-:Y:S02]  /*28a0*/  IMAD R11, R3, 0x30, RZ ;  /* 0x00000030030b7824 */ /* 0x000fe400078e02ff */
[----:B------:R-:W-:-:S04]  /*28b0*/  IMAD.WIDE.U32 R20, R2, 0x30, R20 ;  /* 0x0000003002147825 */ /* 0x000fc800078e0014 */
[----:B------:R-:W-:Y:S01]  /*28c0*/  IMAD.IADD R18, R21, 0x1, R11 ;  /* 0x0000000115127824 */ /* 0x000fe200078e020b */
        /* <DEDUP_REMOVED lines=21> */
.L_x_748:
[----:B------:R3:W-:Y:S02]  /*2a20*/  STS.128 [R209+0xb800], RZ ;  /* 0x00b800ffd1007388 */ /* 0x0007e40000000c00 */
.L_x_747:
[----:B------:R-:W-:Y:S05]  /*2a30*/  BSYNC.RECONVERGENT B0 ;  /* 0x0000000000007941 */ /* 0x000fea0003800200 */
.L_x_746:
        /* <DEDUP_REMOVED lines=31> */
.L_x_751:
[----:B------:R1:W-:Y:S01]  /*2c30*/  STS.128 [R209+0x10000], RZ ;  /* 0x010000ffd1007388 */ /* 0x0003e20000000c00 */
[----:B------:R-:W-:Y:S05]  /*2c40*/  BRA `(.L_x_752) ;  /* 0x00000000000c7947 */ /* 0x000fea0003800000 */
.L_x_750:
[----:B------:R1:W-:Y:S04]  /*2c50*/  STS.128 [R209+0xc000], RZ ;  /* 0x00c000ffd1007388 */ /* 0x0003e80000000c00 */
[----:B------:R1:W-:Y:S04]  /*2c60*/  STS.128 [R209+0xe000], RZ ;  /* 0x00e000ffd1007388 */ /* 0x0003e80000000c00 */
[----:B------:R1:W-:Y:S02]  /*2c70*/  STS.128 [R209+0x10000], RZ ;  /* 0x010000ffd1007388 */ /* 0x0003e40000000c00 */
.L_x_752:
[----:B------:R-:W-:Y:S05]  /*2c80*/  BSYNC.RECONVERGENT B0 ;  /* 0x0000000000007941 */ /* 0x000fea0003800200 */
.L_x_749:
[----:B------:R-:W-:Y:S01]  /*2c90*/  ISETP.GE.AND P0, PT, R12, R7, PT ;  /* 0x000000070c00720c */ /* 0x000fe20003f06270 */
[----:B------:R-:W-:-:S12]  /*2ca0*/  BSSY.RECONVERGENT B0, `(.L_x_753) ;  /* 0x000001e000007945 */ /* 0x000fd80003800200 */
        /* <DEDUP_REMOVED lines=28> */
.L_x_755:
[----:B------:R1:W-:Y:S02]  /*2e70*/  STS.128 [R209+0x10800], RZ ;  /* 0x010800ffd1007388 */ /* 0x0003e40000000c00 */
.L_x_754:
[----:B------:R-:W-:Y:S05]  /*2e80*/  BSYNC.RECONVERGENT B0 ;  /* 0x0000000000007941 */ /* 0x000fea0003800200 */
.L_x_753:
[----:B------:R-:W-:Y:S01]  /*2e90*/  ISETP.GE.AND P0, PT, R10, R7, PT ;  /* 0x000000070a00720c */ /* 0x000fe20003f06270 */
[----:B------:R-:W-:-:S12]  /*2ea0*/  BSSY.RECONVERGENT B0, `(.L_x_756) ;  /* 0x0000020000007945 */ /* 0x000fd80003800200 */
[----:B------:R1:W-:Y:S04]  /*2eb0*/  @P0 STS.128 [R209+0xd000], RZ ;  /* 0x00d000ffd1000388 */ /* 0x0003e80000000c00 */
[----:B------:R1:W-:Y:S04]  /*2ec0*/  @P0 STS.128 [R209+0xf000], RZ ;  /* 0x00f000ffd1000388 */ /* 0x0003e80000000c00 */
[----:B------:R1:W-:Y:S01]  /*2ed0*/  @P0 STS.128 [R209+0x11000], RZ ;  /* 0x011000ffd1000388 */ /* 0x0003e20000000c00 */
[----:B------:R-:W-:Y:S05]  /*2ee0*/  @P0 BRA `(.L_x_757) ;  /* 0x00000000006c0947 */ /* 0x000fea0003800000 */
[----:B------:R-:W5:Y:S01]  /*2ef0*/  LDCU UR4, c[0x0][0x440] ;  /* 0x00008800ff0477ac */ /* 0x000f620008000800 */
[----:B------:R-:W-:-:S04]  /*2f00*/  IMAD.WIDE.U32 R12, R4, 0x20, RZ ;  /* 0x00000020040c7825 */ /* 0x000fc800078e00ff */
[----:B------:R-:W-:Y:S01]  /*2f10*/  IMAD.SHL.U32 R9, R5, 0x20, RZ ;  /* 0x0000002005097824 */ /* 0x000fe200078e00ff */
[----:B------:R-:W-:-:S04]  /*2f20*/  IADD3 R12, P2, PT, R18, R12, RZ ;  /* 0x0000000c120c7210 */ /* 0x000fc80007f5e0ff */
[----:B------:R-:W-:Y:S02]  /*2f30*/  IADD3.X R9, PT, PT, R11, R13, R9, P2, !PT ;  /* 0x0000000d0b097210 */ /* 0x000fe400017fe409 */
        /* <DEDUP_REMOVED lines=21> */
.L_x_758:
[----:B------:R1:W-:Y:S02]  /*3090*/  STS.128 [R209+0x11000], RZ ;  /* 0x011000ffd1007388 */ /* 0x0003e40000000c00 */
.L_x_757:
[----:B------:R-:W-:Y:S05]  /*30a0*/  BSYNC.RECONVERGENT B0 ;  /* 0x0000000000007941 */ /* 0x000fea0003800200 */
.L_x_756:
        /* <DEDUP_REMOVED lines=11> */
[----:B------:R-:W-:Y:S02]  /*3160*/  IMAD.MOV.U32 R10, RZ, RZ, R18 ;  /* 0x000000ffff0a7224 */ /* 0x000fe400078e0012 */
[----:B------:R-:W-:Y:S02]  /*3170*/  IMAD R5, R5, 0x30, RZ ;  /* 0x0000003005057824 */ /* 0x000fe400078e02ff */
[----:B------:R-:W-:-:S04]  /*3180*/  IMAD.WIDE.U32 R10, R4, 0x30, R10 ;  /* 0x00000030040a7825 */ /* 0x000fc800078e000a */
[----:B------:R-:W-:Y:S01]  /*3190*/  IMAD.IADD R4, R11, 0x1, R5 ;  /* 0x000000010b047824 */ /* 0x000fe200078e0205 */
        /* <DEDUP_REMOVED lines=21> */
.L_x_761:
[----:B------:R1:W-:Y:S02]  /*32f0*/  STS.128 [R209+0x11800], RZ ;  /* 0x011800ffd1007388 */ /* 0x0003e40000000c00 */
.L_x_760:
[----:B------:R-:W-:Y:S05]  /*3300*/  BSYNC.RECONVERGENT B0 ;  /* 0x0000000000007941 */ /* 0x000fea0003800200 */
.L_x_759:
[----:B------:R-:W-:Y:S01]  /*3310*/  LOP3.LUT R7, R6, R7, RZ, 0x3c, !PT ;  /* 0x0000000706077212 */ /* 0x000fe200078e3cff */
[----:B------:R-:W-:Y:S01]  /*3320*/  IMAD.IADD R8, R85, 0x1, R8 ;  /* 0x0000000155087824 */ /* 0x000fe200078e0208 */
[----:B------:R-:W-:Y:S01]  /*3330*/  LOP3.LUT R4, R87, 0x400, RZ, 0xc0, !PT ;  /* 0x0000040057047812 */ /* 0x000fe200078ec0ff */
[----:B------:R-:W-:Y:S01]  /*3340*/  IMAD.MOV.U32 R179, RZ, RZ, 0x20 ;  /* 0x00000020ffb37424 */ /* 0x000fe200078e00ff */
[----:B------:R-:W-:Y:S01]  /*3350*/  R2P PR, R181, 0x6 ;  /* 0x00000006b5007804 */ /* 0x000fe20000000000 */
[----:B------:R-:W-:Y:S01]  /*3360*/  IMAD.MOV.U32 R86, RZ, RZ, 0x40 ;  /* 0x00000040ff567424 */ /* 0x000fe200078e00ff */
[----:B------:R-:W-:Y:S01]  /*3370*/  LEA R81, R8, UR5, 0x1 ;  /* 0x0000000508517c11 */ /* 0x000fe2000f8e08ff */
[----:B------:R-:W-:Y:S01]  /*3380*/  IMAD R105, R7, 0x2, R4 ;  /* 0x0000000207697824 */ /* 0x000fe200078e0204 */
[----:B------:R-:W0:Y:S01]  /*3390*/  LDGDEPBAR ;  /* 0x00000000000079af */ /* 0x000e220000000000 */
[----:B------:R-:W-:Y:S02]  /*33a0*/  SEL R84, R179, 0xffffffe0, !P1 ;  /* 0xffffffe0b3547807 */ /* 0x000fe40004800000 */
[----:B------:R-:W-:Y:S01]  /*33b0*/  VIADD R101, R105, UR5 ;  /* 0x0000000569657c36 */ /* 0x000fe20008000000 */
[----:B------:R-:W-:Y:S01]  /*33c0*/  LDSM.16.M88.4 R36, [R81] ;  /* 0x000000005124783b */ /* 0x000fe20000000200 */
[----:B------:R-:W-:Y:S01]  /*33d0*/  SEL R86, R86, 0xffffffc0, !P2 ;  /* 0xffffffc056567807 */ /* 0x000fe20005000000 */
[----:B------:R-:W-:-:S02]  /*33e0*/  IMAD.IADD R104, R81, 0x1, R84 ;  /* 0x0000000151687824 */ /* 0x000fc400078e0254 */
[----:B------:R-:W5:Y:S01]  /*33f0*/  LDSM.16.M88.4 R60, [R105+UR5+0x6000] ;  /* 0x00600005693c783b */ /* 0x000f620008000200 */
[----:B------:R-:W-:Y:S02]  /*3400*/  IMAD.IADD R102, R101, 0x1, R84 ;  /* 0x0000000165667824 */ /* 0x000fe400078e0254 */
[--C-:B------:R-:W-:Y:S01]  /*3410*/  IMAD.IADD R103, R81, 0x1, R86.reuse ;  /* 0x0000000151677824 */ /* 0x100fe200078e0256 */
[----:B------:R-:W2:Y:S01]  /*3420*/  LDSM.16.M88.4 R52, [R105+UR5+0x6800] ;  /* 0x006800056934783b */ /* 0x000ea20008000200 */
[----:B------:R-:W-:Y:S02]  /*3430*/  IMAD.IADD R101, R101, 0x1, R86 ;  /* 0x0000000165657824 */ /* 0x000fe400078e0256 */
[C---:B------:R-:W-:Y:S01]  /*3440*/  IMAD.IADD R99, R84.reuse, 0x1, R103 ;  /* 0x0000000154637824 */ /* 0x040fe200078e0267 */
[----:B------:R-:W4:Y:S01]  /*3450*/  LDSM.16.M88.4 R44, [R105+UR5+0x7000] ;  /* 0x00700005692c783b */ /* 0x000f220008000200 */
[----:B------:R-:W-:-:S03]  /*3460*/  IMAD.IADD R98, R84, 0x1, R101 ;  /* 0x0000000154627824 */ /* 0x000fc600078e0265 */
[----:B------:R-:W4:Y:S04]  /*3470*/  LDSM.16.M88.4 R64, [R105+UR5+0x7800] ;  /* 0x007800056940783b */ /* 0x000f280008000200 */
        /* <DEDUP_REMOVED lines=9> */
[C---:B--2---:R-:W-:Y:S03]  /*3510*/  HMMA.16816.F32.BF16 R56, R36.reuse, R52, RZ ;  /* 0x000000342438723c */ /* 0x044fe600000418ff */
[----:B------:R-:W-:Y:S04]  /*3520*/  LDSM.16.M88.4 R76, [R101+0x7000] ;  /* 0x00700000654c783b */ /* 0x000fe80000000200 */
[----:B------:R-:W-:Y:S01]  /*3530*/  LDSM.16.M88.4 R72, [R101+0x7800] ;  /* 0x007800006548783b */ /* 0x000fe20000000200 */
[C---:B------:R-:W-:Y:S08]  /*3540*/  HMMA.16816.F32.BF16 R60, R36.reuse, R62, RZ ;  /* 0x0000003e243c723c */ /* 0x040ff000000418ff */
[C---:B------:R-:W-:Y:S08]  /*3550*/  HMMA.16816.F32.BF16 R52, R36.reuse, R54, RZ ;  /* 0x000000362434723c */ /* 0x040ff000000418ff */
[C---:B----4-:R-:W-:Y:S08]  /*3560*/  HMMA.16816.F32.BF16 R48, R36.reuse, R44, RZ ;  /* 0x0000002c2430723c */ /* 0x050ff000000418ff */
[C---:B------:R-:W-:Y:S08]  /*3570*/  HMMA.16816.F32.BF16 R44, R36.reuse, R46, RZ ;  /* 0x0000002e242c723c */ /* 0x040ff000000418ff */
[----:B------:R-:W-:Y:S08]  /*3580*/  HMMA.16816.F32.BF16 R40, R36, R64, RZ ;  /* 0x000000402428723c */ /* 0x000ff000000418ff */
[C---:B-1----:R-:W-:Y:S08]  /*3590*/  HMMA.16816.F32.BF16 R12, R20.reuse, R24, R12 ;  /* 0x00000018140c723c */ /* 0x042ff0000004180c */
[C---:B------:R-:W-:Y:S01]  /*35a0*/  HMMA.16816.F32.BF16 R60, R20.reuse, R26, R60 ;  /* 0x0000001a143c723c */ /* 0x040fe2000004183c */
[----:B------:R-:W-:Y:S07]  /*35b0*/  LDSM.16.M88.4 R24, [R99] ;  /* 0x000000006318783b */ /* 0x000fee0000000200 */
[C---:B---3--:R-:W-:Y:S08]  /*35c0*/  HMMA.16816.F32.BF16 R56, R20.reuse, R8, R56 ;  /* 0x000000081438723c */ /* 0x048ff00000041838 */
[----:B------:R-:W-:Y:S01]  /*35d0*/  HMMA.16816.F32.BF16 R52, R20, R10, R52 ;  /* 0x0000000a1434723c */ /* 0x000fe20000041834 */
[----:B------:R-:W1:Y:S07]  /*35e0*/  LDSM.16.M88.4 R8, [R98+0x6000] ;  /* 0x006000006208783b */ /* 0x000e6e0000000200 */
[----:B------:R-:W-:Y:S01]  /*35f0*/  HMMA.16816.F32.BF16 R36, R36, R66, RZ ;  /* 0x000000422424723c */ /* 0x000fe200000418ff */
[----:B------:R-:W2:Y:S07]  /*3600*/  LDSM.16.M88.4 R64, [R98+0x6800] ;  /* 0x006800006240783b */ /* 0x000eae0000000200 */
[C---:B------:R-:W-:Y:S08]  /*3610*/  HMMA.16816.F32.BF16 R48, R20.reuse, R32, R48 ;  /* 0x000000201430723c */ /* 0x040ff00000041830 */
[C---:B------:R-:W-:Y:S01]  /*3620*/  HMMA.16816.F32.BF16 R44, R20.reuse, R34, R44 ;  /* 0x00000022142c723c */ /* 0x040fe2000004182c */
        /* <DEDUP_REMOVED lines=8> */
[C---:B------:R-:W-:Y:S08]  /*36b0*/  HMMA.16816.F32.BF16 R56, R68.reuse, R16, R56 ;  /* 0x000000104438723c */ /* 0x040ff00000041838 */
[----:B------:R-:W-:Y:S01]  /*36c0*/  HMMA.16816.F32.BF16 R52, R68, R18, R52 ;  /* 0x000000124434723c */ /* 0x000fe20000041834 */
[----:B------:R-:W5:Y:S07]  /*36d0*/  LDSM.16.M88.4 R16, [R105+UR5+0x8800] ;  /* 0x008800056910783b */ /* 0x000f6e0008000200 */
[C---:B-1----:R-:W-:Y:S08]  /*36e0*/  HMMA.16816.F32.BF16 R12, R24.reuse, R8, R12 ;  /* 0x00000008180c723c */ /* 0x042ff0000004180c */
[----:B------:R-:W-:Y:S01]  /*36f0*/  HMMA.16816.F32.BF16 R60, R24, R10, R60 ;  /* 0x0000000a183c723c */ /* 0x000fe2000004183c */
[----:B------:R-:W1:Y:S07]  /*3700*/  LDSM.16.M88.4 R8, [R105+UR5+0x9000] ;  /* 0x009000056908783b */ /* 0x000e6e0008000200 */
[C---:B------:R-:W-:Y:S08]  /*3710*/  HMMA.16816.F32.BF16 R48, R68.reuse, R76, R48 ;  /* 0x0000004c4430723c */ /* 0x040ff00000041830 */
[C---:B------:R-:W-:Y:S01]  /*3720*/  HMMA.16816.F32.BF16 R44, R68.reuse, R78, R44 ;  /* 0x0000004e442c723c */ /* 0x040fe2000004182c */
[----:B------:R-:W-:Y:S07]  /*3730*/  LDSM.16.M88.4 R76, [R104+0x4000] ;  /* 0x00400000684c783b */ /* 0x000fee0000000200 */
[C---:B------:R-:W-:Y:S08]  /*3740*/  HMMA.16816.F32.BF16 R40, R68.reuse, R72, R40 ;  /* 0x000000484428723c */ /* 0x040ff00000041828 */
[----:B------:R-:W-:Y:S01]  /*3750*/  HMMA.16816.F32.BF16 R36, R68, R74, R36 ;  /* 0x0000004a4424723c */ /* 0x000fe20000041824 */
[----:B------:R-:W1:Y:S04]  /*3760*/  LDSM.16.M88.4 R68, [R105+UR5+0x9800] ;  /* 0x009800056944783b */ /* 0x000e680008000200 */
[----:B------:R-:W-:Y:S03]  /*3770*/  LDSM.16.M88.4 R72, [R101+0x9000] ;  /* 0x009000006548783b */ /* 0x000fe60000000200 */
        /* <DEDUP_REMOVED lines=19> */
[C---:B------:R-:W-:Y:S08]  /*38b0*/  HMMA.16816.F32.BF16 R40, R4.reuse, R68, R40 ;  /* 0x000000440428723c */ /* 0x040ff00000041828 */
[----:B------:R-:W-:Y:S01]  /*38c0*/  HMMA.16816.F32.BF16 R36, R4, R70, R36 ;  /* 0x000000460424723c */ /* 0x000fe20000041824 */
[----:B------:R-:W3:Y:S04]  /*38d0*/  LDSM.16.M88.4 R4, [R101+0x8800] ;  /* 0x008800006504783b */ /* 0x000ee80000000200 */
[----:B------:R-:W-:Y:S03]  /*38e0*/  LDSM.16.M88.4 R68, [R98+0x8000] ;  /* 0x008000006244783b */ /* 0x000fe60000000200 */
[C---:B--2---:R-:W-:Y:S08]  /*38f0*/  HMMA.16816.F32.BF16 R12, R20.reuse, R64, R12 ;  /* 0x00000040140c723c */ /* 0x044ff0000004180c */
        /* <DEDUP_REMOVED lines=10> */
[----:B------:R-:W2:Y:S04]  /*39a0*/  LDSM.16.M88.4 R20, [R101+0x9800] ;  /* 0x009800006514783b */ /* 0x000ea80000000200 */
[----:B------:R-:W-:Y:S03]  /*39b0*/  LDSM.16.M88.4 R24, [R105+UR5+0xa000] ;  /* 0x00a000056918783b */ /* 0x000fe60008000200 */
[C---:B-1----:R-:W-:Y:S08]  /*39c0*/  HMMA.16816.F32.BF16 R12, R16.reuse, R8, R12 ;  /* 0x00000008100c723c */ /* 0x042ff0000004180c */
[C---:B------:R-:W-:Y:S01]  /*39d0*/  HMMA.16816.F32.BF16 R60, R16.reuse, R10, R60 ;  /* 0x0000000a103c723c */ /* 0x040fe2000004183c */
[----:B------:R-:W1:Y:S07]  /*39e0*/  LDSM.16.M88.4 R8, [R99+0x2000] ;  /* 0x002000006308783b */ /* 0x000e6e0000000200 */
[C---:B---3--:R-:W-:Y:S08]  /*39f0*/  HMMA.16816.F32.BF16 R56, R16.reuse, R4, R56 ;  /* 0x000000041038723c */ /* 0x048ff00000041838 */
[C---:B------:R-:W-:Y:S01]  /*3a00*/  HMMA.16816.F32.BF16 R52, R16.reuse, R6, R52 ;  /* 0x000000061034723c */ /* 0x040fe20000041834 */
[----:B------:R-:W3:Y:S04]  /*3a10*/  LDSM.16.M88.4 R4, [R81+0x4000] ;  /* 0x004000005104783b */ /* 0x000ee80000000200 */
[----:B------:R-:W-:Y:S03]  /*3a20*/  LDSM.16.M88.4 R80, [R102+0xa000] ;  /* 0x00a000006650783b */ /* 0x000fe60000000200 */
[C---:B------:R-:W-:Y:S08]  /*3a30*/  HMMA.16816.F32.BF16 R48, R16.reuse, R72, R48 ;  /* 0x000000481030723c */ /* 0x040ff00000041830 */
[C---:B------:R-:W-:Y:S01]  /*3a40*/  HMMA.16816.F32.BF16 R44, R16.reuse, R74, R44 ;  /* 0x0000004a102c723c */ /* 0x040fe2000004182c */
[----:B------:R-:W-:Y:S07]  /*3a50*/  LDSM.16.M88.4 R72, [R102+0xa800] ;  /* 0x00a800006648783b */ /* 0x000fee0000000200 */
[C---:B--2---:R-:W-:Y:S08]  /*3a60*/  HMMA.16816.F32.BF16 R40, R16.reuse, R20, R40 ;  /* 0x000000141028723c */ /* 0x044ff00000041828 */
[----:B------:R-:W-:Y:S01]  /*3a70*/  HMMA.16816.F32.BF16 R36, R16, R22, R36 ;  /* 0x000000161024723c */ /* 0x000fe20000041824 */
[----:B------:R-:W2:Y:S04]  /*3a80*/  LDSM.16.M88.4 R20, [R105+UR5+0xa800] ;  /* 0x00a800056914783b */ /* 0x000ea80008000200 */
[----:B------:R-:W4:Y:S03]  /*3a90*/  LDSM.16.M88.4 R16, [R105+UR5+0xb000] ;  /* 0x00b000056910783b */ /* 0x000f260008000200 */
[C---:B-1----:R-:W-:Y:S08]  /*3aa0*/  HMMA.16816.F32.BF16 R12, R8.reuse, R68, R12 ;  /* 0x00000044080c723c */ /* 0x042ff0000004180c */
        /* <DEDUP_REMOVED lines=10> */
[----:B------:R-:W1:Y:S04]  /*3b50*/  LDSM.16.M88.4 R8, [R105+UR5+0xb800] ;  /* 0x00b800056908783b */ /* 0x000e680008000200 */
[----:B------:R-:W5:Y:S03]  /*3b60*/  LDSM.16.M88.4 R28, [R101+0xa000] ;  /* 0x00a00000651c783b */ /* 0x000f660000000200 */
[C---:B---3--:R-:W-:Y:S08]  /*3b70*/  HMMA.16816.F32.BF16 R12, R4.reuse, R24, R12 ;  /* 0x00000018040c723c */ /* 0x048ff0000004180c */
[C---:B------:R-:W-:Y:S01]  /*3b80*/  HMMA.16816.F32.BF16 R60, R4.reuse, R26, R60 ;  /* 0x0000001a043c723c */ /* 0x040fe2000004183c */
[----:B------:R-:W-:Y:S07]  /*3b90*/  LDSM.16.M88.4 R24, [R101+0xa800] ;  /* 0x00a800006518783b */ /* 0x000fee0000000200 */
[C---:B--2---:R-:W-:Y:S08]  /*3ba0*/  HMMA.16816.F32.BF16 R56, R4.reuse, R20, R56 ;  /* 0x000000140438723c */ /* 0x044ff00000041838 */
[C---:B------:R-:W-:Y:S01]  /*3bb0*/  HMMA.16816.F32.BF16 R52, R4.reuse, R22, R52 ;  /* 0x000000160434723c */ /* 0x040fe20000041834 */
[----:B------:R-:W2:Y:S07]  /*3bc0*/  LDSM.16.M88.4 R20, [R101+0xb000] ;  /* 0x00b000006514783b */ /* 0x000eae0000000200 */
[C---:B----4-:R-:W-:Y:S08]  /*3bd0*/  HMMA.16816.F32.BF16 R48, R4.reuse, R16, R48 ;  /* 0x000000100430723c */ /* 0x050ff00000041830 */
[C---:B------:R-:W-:Y:S01]  /*3be0*/  HMMA.16816.F32.BF16 R44, R4.reuse, R18, R44 ;  /* 0x00000012042c723c */ /* 0x040fe2000004182c */
[----:B------:R-:W3:Y:S07]  /*3bf0*/  LDSM.16.M88.4 R16, [R101+0xb800] ;  /* 0x00b800006510783b */ /* 0x000eee0000000200 */
[C---:B-1----:R-:W-:Y:S08]  /*3c00*/  HMMA.16816.F32.BF16 R40, R4.reuse, R8, R40 ;  /* 0x000000080428723c */ /* 0x042ff00000041828 */
[----:B------:R-:W-:Y:S01]  /*3c10*/  HMMA.16816.F32.BF16 R36, R4, R10, R36 ;  /* 0x0000000a0424723c */ /* 0x000fe20000041824 */
[----:B------:R-:W-:Y:S04]  /*3c20*/  LDSM.16.M88.4 R8, [R99+0x4000] ;  /* 0x004000006308783b */ /* 0x000fe80000000200 */
[----:B------:R-:W1:Y:S03]  /*3c30*/  LDSM.16.M88.4 R4, [R98+0xa000] ;  /* 0x00a000006204783b */ /* 0x000e660000000200 */
[C---:B------:R-:W-:Y:S08]  /*3c40*/  HMMA.16816.F32.BF16 R12, R76.reuse, R80, R12 ;  /* 0x000000504c0c723c */ /* 0x040ff0000004180c */
[C---:B------:R-:W-:Y:S08]  /*3c50*/  HMMA.16816.F32.BF16 R60, R76.reuse, R82, R60 ;  /* 0x000000524c3c723c */ /* 0x040ff0000004183c */
[C---:B------:R-:W-:Y:S08]  /*3c60*/  HMMA.16816.F32.BF16 R48, R76.reuse, R68, R48 ;  /* 0x000000444c30723c */ /* 0x040ff00000041830 */
[C---:B------:R-:W-:Y:S08]  /*3c70*/  HMMA.16816.F32.BF16 R40, R76.reuse, R64, R40 ;  /* 0x000000404c28723c */ /* 0x040ff00000041828 */
[----:B------:R-:W-:Y:S01]  /*3c80*/  HMMA.16816.F32.BF16 R64, R76, R66, R36 ;  /* 0x000000424c40723c */ /* 0x000fe20000041824 */
[----:B------:R-:W4:Y:S07]  /*3c90*/  LDSM.16.M88.4 R36, [R98+0xa800] ;  /* 0x00a800006224783b */ /* 0x000f2e0000000200 */
[C---:B-----5:R-:W-:Y:S08]  /*3ca0*/  HMMA.16816.F32.BF16 R12, R32.reuse, R28, R12 ;  /* 0x0000001c200c723c */ /* 0x060ff0000004180c */
[C---:B------:R-:W-:Y:S08]  /*3cb0*/  HMMA.16816.F32.BF16 R60, R32.reuse, R30, R60 ;  /* 0x0000001e203c723c */ /* 0x040ff0000004183c */
[----:B--2---:R-:W-:Y:S01]  /*3cc0*/  HMMA.16816.F32.BF16 R48, R32, R20, R48 ;  /* 0x000000142030723c */ /* 0x004fe20000041830 */
[----:B------:R-:W-:-:S05]  /*3cd0*/  IMAD.SHL.U32 R20, R181, 0x2, RZ ;  /* 0x00000002b5147824 */ /* 0x000fca00078e00ff */
[----:B------:R-:W-:Y:S02]  /*3ce0*/  LOP3.LUT R20, R20, 0x6, RZ, 0xc0, !PT ;  /* 0x0000000614147812 */ /* 0x000fe400078ec0ff */
[----:B------:R-:W-:Y:S03]  /*3cf0*/  HMMA.16816.F32.BF16 R56, R76, R72, R56 ;  /* 0x000000484c38723c */ /* 0x000fe60000041838 */
[----:B------:R-:W-:-:S04]  /*3d00*/  IMAD R97, R97, 0x40, R20 ;  /* 0x0000004061617824 */ /* 0x000fc800078e0214 */
[C---:B------:R-:W-:Y:S01]  /*3d10*/  VIADD R21, R97.reuse, 0x9 ;  /* 0x0000000961157836 */ /* 0x040fe20000000000 */
[----:B---3--:R-:W-:Y:S01]  /*3d20*/  HMMA.16816.F32.BF16 R40, R32, R16, R40 ;  /* 0x000000102028723c */ /* 0x008fe20000041828 */
[----:B------:R-:W-:-:S03]  /*3d30*/  ISETP.GE.AND P4, PT, R97, R100, PT ;  /* 0x000000646100720c */ /* 0x000fc60003f86270 */
[----:B------:R-:W-:Y:S01]  /*3d40*/  ISETP.GE.AND P6, PT, R21, R100, PT ;  /* 0x000000641500720c */ /* 0x000fe20003fc6270 */
[----:B------:R-:W-:-:S03]  /*3d50*/  VIADD R21, R97, 0x10 ;  /* 0x0000001061157836 */ /* 0x000fc60000000000 */
[----:B------:R-:W-:Y:S01]  /*3d60*/  HMMA.16816.F32.BF16 R64, R32, R18, R64 ;  /* 0x000000122040723c */ /* 0x000fe20000041840 */
[----:B------:R-:W2:Y:S01]  /*3d70*/  LDSM.16.M88.4 R16, [R98+0xb000] ;  /* 0x00b000006210783b */ /* 0x000ea20000000200 */
[----:B------:R-:W-:-:S06]  /*3d80*/  ISETP.GE.AND P0, PT, R21, R100, PT ;  /* 0x000000641500720c */ /* 0x000fcc0003f06270 */
[----:B------:R-:W-:Y:S08]  /*3d90*/  HMMA.16816.F32.BF16 R52, R76, R74, R52 ;  /* 0x0000004a4c34723c */ /* 0x000ff00000041834 */
[----:B-1----:R-:W-:Y:S01]  /*3da0*/  HMMA.16816.F32.BF16 R12, R8, R4, R12 ;  /* 0x00000004080c723c */ /* 0x002fe2000004180c */
[----:B------:R-:W-:-:S05]  /*3db0*/  VIADD R5, R97, 0x8 ;  /* 0x0000000861057836 */ /* 0x000fca0000000000 */
[----:B------:R-:W-:Y:S02]  /*3dc0*/  ISETP.GE.AND P1, PT, R5, R100, PT ;  /* 0x000000640500720c */ /* 0x000fe40003f26270 */
[----:B------:R-:W-:Y:S01]  /*3dd0*/  HMMA.16816.F32.BF16 R60, R8, R6, R60 ;  /* 0x00000006083c723c */ /* 0x000fe2000004183c */
[----:B------:R-:W-:-:S05]  /*3de0*/  VIADD R7, R97, 0x1 ;  /* 0x0000000161077836 */ /* 0x000fca0000000000 */
[----:B------:R-:W-:Y:S02]  /*3df0*/  ISETP.GE.AND P3, PT, R7, R100, PT ;  /* 0x000000640700720c */ /* 0x000fe40003f66270 */
[----:B------:R-:W-:Y:S01]  /*3e00*/  HMMA.16816.F32.BF16 R44, R76, R70, R44 ;  /* 0x000000464c2c723c */ /* 0x000fe2000004182c */
[----:B------:R-:W1:Y:S01]  /*3e10*/  LDSM.16.M88.4 R4, [R98+0xb800] ;  /* 0x00b800006204783b */ /* 0x000e620000000200 */
[----:B------:R-:W-:-:S04]  /*3e20*/  DEPBAR.LE SB0, 0x0 ;  /* 0x000080000000791a */ /* 0x000fc80000000000 */
[----:B------:R-:W-:Y:S02]  /*3e30*/  FSEL R21, R12, -INF , !P4 ;  /* 0xff8000000c157808 */ /* 0x000fe40006000000 */
[C---:B------:R-:W-:Y:S01]  /*3e40*/  HMMA.16816.F32.BF16 R56, R32.reuse, R24, R56 ;  /* 0x000000182038723c */ /* 0x040fe20000041838 */
[----:B------:R-:W-:Y:S01]  /*3e50*/  VIADD R25, R97, 0x11 ;  /* 0x0000001161197836 */ /* 0x000fe20000000000 */
[----:B------:R-:W-:Y:S02]  /*3e60*/  FSEL R20, R15, -INF , !P3 ;  /* 0xff8000000f147808 */ /* 0x000fe40005800000 */
[----:B------:R-:W-:Y:S02]  /*3e70*/  FSEL R62, R62, -INF , !P1 ;  /* 0xff8000003e3e7808 */ /* 0x000fe40004800000 */
[----:B------:R-:W-:Y:S02]  /*3e80*/  ISETP.GE.AND P5, PT, R25, R100, PT ;  /* 0x000000641900720c */ /* 0x000fe40003fa6270 */
[----:B------:R-:W-:Y:S01]  /*3e90*/  HMMA.16816.F32.BF16 R52, R32, R26, R52 ;  /* 0x0000001a2034723c */ /* 0x000fe20000041834 */
[----:B------:R-:W-:Y:S01]  /*3ea0*/  FSEL R25, R13, -INF , !P3 ;  /* 0xff8000000d197808 */ /* 0x000fe20005800000 */
[----:B------:R-:W-:Y:S01]  /*3eb0*/  VIADD R13, R97, 0x20 ;  /* 0x00000020610d7836 */ /* 0x000fe20000000000 */
[----:B------:R-:W-:Y:S01]  /*3ec0*/  FSEL R24, R63, -INF , !P6 ;  /* 0xff8000003f187808 */ /* 0x000fe20007000000 */
[----:B------:R-:W-:Y:S01]  /*3ed0*/  VIADD R27, R97, 0x31 ;  /* 0x00000031611b7836 */ /* 0x000fe20000000000 */
[----:B------:R-:W-:-:S03]  /*3ee0*/  FSEL R61, R61, -INF , !P6 ;  /* 0xff8000003d3d7808 */ /* 0x000fc60007000000 */
[----:B------:R-:W-:Y:S01]  /*3ef0*/  HMMA.16816.F32.BF16 R44, R32, R22, R44 ;  /* 0x00000016202c723c */ /* 0x000fe2000004182c */
[----:B------:R-:W-:Y:S01]  /*3f00*/  VIADD R23, R97, 0x18 ;  /* 0x0000001861177836 */ /* 0x000fe20000000000 */
[----:B------:R-:W-:Y:S01]  /*3f10*/  FSEL R22, R14, -INF , !P4 ;  /* 0xff8000000e167808 */ /* 0x000fe20006000000 */
[----:B------:R-:W-:Y:S03]  /*3f20*/  BAR.SYNC.DEFER_BLOCKING 0x0 ;  /* 0x0000000000007b1d */ /* 0x000fe60000010000 */
[-C--:B------:R-:W-:Y:S01]  /*3f30*/  ISETP.GE.AND P4, PT, R23, R100.reuse, PT ;  /* 0x000000641700720c */ /* 0x080fe20003f86270 */
[----:B------:R-:W-:Y:S01]  /*3f40*/  VIADD R23, R97, 0x19 ;  /* 0x0000001961177836 */ /* 0x000fe20000000000 */
[----:B----4-:R-:W-:Y:S04]  /*3f50*/  HMMA.16816.F32.BF16 R56, R8, R36, R56 ;  /* 0x000000240838723c */ /* 0x010fe80000041838 */
[----:B------:R-:W-:-:S02]  /*3f60*/  ISETP.GE.AND P3, PT, R23, R100, PT ;  /* 0x000000641700720c */ /* 0x000fc40003f66270 */
[----:B------:R-:W-:Y:S02]  /*3f70*/  FSEL R23, R60, -INF , !P1 ;  /* 0xff8000003c177808 */ /* 0x000fe40004800000 */
[----:B--2---:R-:W-:Y:S01]  /*3f80*/  HMMA.16816.F32.BF16 R48, R8, R16, R48 ;  /* 0x000000100830723c */ /* 0x004fe20000041830 */
[----:B------:R-:W-:Y:S01]  /*3f90*/  ISETP.GE.AND P1, PT, R13, R100, PT ;  /* 0x000000640d00720c */ /* 0x000fe20003f26270 */
[----:B------:R-:W-:-:S05]  /*3fa0*/  VIADD R13, R97, 0x21 ;  /* 0x00000021610d7836 */ /* 0x000fca0000000000 */
[-C--:B------:R-:W-:Y:S01]  /*3fb0*/  ISETP.GE.AND P6, PT, R13, R100.reuse, PT ;  /* 0x000000640d00720c */ /* 0x080fe20003fc6270 */
[C---:B------:R-:W-:Y:S01]  /*3fc0*/  HMMA.16816.F32.BF16 R52, R8.reuse, R38, R52 ;  /* 0x000000260834723c */ /* 0x040fe20000041834 */
[----:B------:R-:W-:Y:S02]  /*3fd0*/  VIADD R13, R97, 0x28 ;  /* 0x00000028610d7836 */ /* 0x000fe40000000000 */
[----:B------:R-:W-:Y:S02]  /*3fe0*/  FSEL R14, R58, -INF , !P0 ;  /* 0xff8000003a0e7808 */ /* 0x000fe40004000000 */
[----:B------:R-:W-:Y:S02]  /*3ff0*/  FSEL R17, R56, -INF , !P0 ;  /* 0xff80000038117808 */ /* 0x000fe40004000000 */
[----:B------:R-:W-:Y:S01]  /*4000*/  ISETP.GE.AND P0, PT, R13, R100, PT ;  /* 0x000000640d00720c */ /* 0x000fe20003f06270 */
[----:B------:R-:W-:Y:S01]  /*4010*/  HMMA.16816.F32.BF16 R44, R8, R18, R44 ;  /* 0x00000012082c723c */ /* 0x000fe2000004182c */
[----:B------:R-:W-:Y:S01]  /*4020*/  VIADD R13, R97, 0x29 ;  /* 0x00000029610d7836 */ /* 0x000fe20000000000 */
[----:B------:R-:W-:Y:S01]  /*4030*/  FSEL R12, R59, -INF , !P5 ;  /* 0xff8000003b0c7808 */ /* 0x000fe20006800000 */
[----:B------:R-:W-:Y:S01]  /*4040*/  VIADD R19, R97, 0x30 ;  /* 0x0000003061137836 */ /* 0x000fe20000000000 */
[----:B------:R-:W-:-:S02]  /*4050*/  FSEL R170, R51, -INF , !P6 ;  /* 0xff80000033aa7808 */ /* 0x000fc40007000000 */
[----:B------:R-:W-:Y:S02]  /*4060*/  FSEL R163, R49, -INF , !P6 ;  /* 0xff80000031a37808 */ /* 0x000fe40007000000 */
[C---:B-1----:R-:W-:Y:S01]  /*4070*/  HMMA.16816.F32.BF16 R40, R8.reuse, R4, R40 ;  /* 0x000000040828723c */ /* 0x042fe20000041828 */
[----:B------:R-:W-:Y:S02]  /*4080*/  ISETP.GE.U32.AND P6, PT, R100, 0x41, PT ;  /* 0x000000416400780c */ /* 0x000fe40003fc6070 */
[----:B------:R-:W-:Y:S02]  /*4090*/  FSEL R15, R57, -INF , !P5 ;  /* 0xff800000390f7808 */ /* 0x000fe40006800000 */
[----:B------:R-:W-:Y:S02]  /*40a0*/  ISETP.GE.AND P5, PT, R13, R100, PT ;  /* 0x000000640d00720c */ /* 0x000fe40003fa6270 */
[----:B------:R-:W-:Y:S01]  /*40b0*/  FSEL R16, R54, -INF , !P4 ;  /* 0xff80000036107808 */ /* 0x000fe20006000000 */
[----:B------:R-:W-:Y:S01]  /*40c0*/  HMMA.16816.F32.BF16 R64, R8, R6, R64 ;  /* 0x000000060840723c */ /* 0x000fe20000041840 */
[----:B------:R-:W-:-:S02]  /*40d0*/  FSEL R13, R52, -INF , !P4 ;  /* 0xff800000340d7808 */ /* 0x000fc40006000000 */
[----:B------:R-:W-:Y:S01]  /*40e0*/  ISETP.GE.AND P4, PT, R19, R100, PT ;  /* 0x000000641300720c */ /* 0x000fe20003f86270 */
[----:B------:R-:W-:Y:S01]  /*40f0*/  VIADD R19, R97, 0x38 ;  /* 0x0000003861137836 */ /* 0x000fe20000000000 */
[----:B------:R-:W-:Y:S01]  /*4100*/  FSEL R4, R55, -INF , !P3 ;  /* 0xff80000037047808 */ /* 0x000fe20005800000 */
[----:B------:R-:W-:Y:S01]  /*4110*/  VIADD R97, R97, 0x39 ;  /* 0x0000003961617836 */ /* 0x000fe20000000000 */
[----:B------:R-:W-:Y:S02]  /*4120*/  FSEL R5, R53, -INF , !P3 ;  /* 0xff80000035057808 */ /* 0x000fe40005800000 */
[----:B------:R-:W-:Y:S02]  /*4130*/  FSEL R184, R50, -INF , !P1 ;  /* 0xff80000032b87808 */ /* 0x000fe40004800000 */
        /* <DEDUP_REMOVED lines=18> */
[----:B------:R-:W-:Y:S01]  /*4260*/  VIADD R8, R0, 0xfffffffe ;  /* 0xfffffffe00087836 */ /* 0x000fe20000000000 */
[----:B------:R-:W-:Y:S03]  /*4270*/  BSSY.RECONVERGENT B0, `(.L_x_763) ;  /* 0x0000053000007945 */ /* 0x000fe60003800200 */
[-C--:B------:R-:W-:Y:S02]  /*4280*/  IMAD R7, R90, R8.reuse, RZ ;  /* 0x000000085a077224 */ /* 0x080fe400078e02ff */
[----:B------:R-:W-:-:S04]  /*4290*/  IMAD.WIDE.U32 R8, R91, R8, RZ ;  /* 0x000000085b087225 */ /* 0x000fc800078e00ff */
[----:B------:R-:W-:Y:S01]  /*42a0*/  IMAD.IADD R6, R9, 0x1, R7 ;  /* 0x0000000109067824 */ /* 0x000fe200078e0207 */
[C---:B------:R-:W-:Y:S02]  /*42b0*/  LEA R18, P1, R8.reuse, R206, 0x1 ;  /* 0x000000ce08127211 */ /* 0x040fe400078208ff */
[C---:B------:R-:W-:Y:S02]  /*42c0*/  IADD3 R7, P0, PT, R93.reuse, R8, RZ ;  /* 0x000000085d077210 */ /* 0x040fe40007f1e0ff */
[--C-:B------:R-:W-:Y:S02]  /*42d0*/  LEA.HI.X R19, R8, R205, R6.reuse, 0x1, P1 ;  /* 0x000000cd08137211 */ /* 0x100fe400008f0c06 */
[----:B-1----:R-:W-:Y:S01]  /*42e0*/  ISETP.GE.AND P3, PT, R180, UR4, PT ;  /* 0x00000004b4007c0c */ /* 0x002fe2000bf66270 */
[----:B------:R-:W-:Y:S01]  /*42f0*/  IMAD.X R6, R92, 0x1, R6, P0 ;  /* 0x000000015c067824 */ /* 0x000fe200000e0606 */
[----:B------:R-:W-:Y:S02]  /*4300*/  IADD3 R93, P0, PT, R93, R7, RZ ;  /* 0x000000075d5d7210 */ /* 0x000fe40007f1e0ff */
[----:B------:R-:W-:-:S02]  /*4310*/  ISETP.GE.AND P1, PT, R195, UR4, PT ;  /* 0x00000004c3007c0c */ /* 0x000fc4000bf26270 */
[CC--:B------:R-:W-:Y:S01]  /*4320*/  LEA R10, P5, R7.reuse, R206.reuse, 0x1 ;  /* 0x000000ce070a7211 */ /* 0x0c0fe200078a08ff */
[--C-:B------:R-:W-:Y:S01]  /*4330*/  IMAD.X R92, R92, 0x1, R6.reuse, P0 ;  /* 0x000000015c5c7824 */ /* 0x100fe200000e0606 */
[----:B------:R-:W-:Y:S02]  /*4340*/  ISETP.GE.AND P0, PT, R194, UR4, PT ;  /* 0x00000004c2007c0c */ /* 0x000fe4000bf06270 */
[----:B------:R-:W-:Y:S02]  /*4350*/  LEA.HI.X R11, R7, R205, R6, 0x1, P5 ;  /* 0x000000cd070b7211 */ /* 0x000fe400028f0c06 */
[C---:B------:R-:W-:Y:S01]  /*4360*/  LEA R26, P5, R93.reuse, R206, 0x1 ;  /* 0x000000ce5d1a7211 */ /* 0x040fe200078a08ff */
[----:B------:R-:W-:Y:S01]  /*4370*/  @!PT LDS RZ, [RZ] ;  /* 0x00000000fffff984 */ /* 0x000fe20000000800 */
[----:B------:R-:W-:Y:S01]  /*4380*/  @!PT LDS RZ, [RZ] ;  /* 0x00000000fffff984 */ /* 0x000fe20000000800 */
[----:B------:R-:W-:Y:S01]  /*4390*/  @!PT LDS RZ, [RZ] ;  /* 0x00000000fffff984 */ /* 0x000fe20000000800 */
[----:B------:R1:W-:Y:S01]  /*43a0*/  @!P3 LDGSTS.E.BYPASS.LTC128B.128 [R209+0x6000], desc[UR14][R18.64] ;  /* 0x0600000012d1bfae */ /* 0x0003e2000b981a0e */
[C---:B------:R-:W-:Y:S02]  /*43b0*/  LEA R8, P4, R2.reuse, R7, 0x5 ;  /* 0x0000000702087211 */ /* 0x040fe400078828ff */
[----:B------:R-:W-:Y:S01]  /*43c0*/  LEA.HI.X R27, R93, R205, R92, 0x1, P5 ;  /* 0x000000cd5d1b7211 */ /* 0x000fe200028f0c5c */
[----:B------:R1:W-:Y:S01]  /*43d0*/  @P3 STS.128 [R209+0x6000], RZ ;  /* 0x006000ffd1003388 */ /* 0x0003e20000000c00 */
[----:B------:R-:W-:-:S02]  /*43e0*/  LEA.HI.X R2, R2, R6, R3, 0x5, P4 ;  /* 0x0000000602027211 */ /* 0x000fc400020f2c03 */
[C---:B------:R-:W-:Y:S01]  /*43f0*/  LEA R6, P4, R8.reuse, R206, 0x1 ;  /* 0x000000ce08067211 */ /* 0x040fe200078808ff */
        /* <DEDUP_REMOVED lines=57> */
.L_x_764:
[----:B------:R3:W-:Y:S02]  /*4790*/  STS.128 [R209+0xb800], RZ ;  /* 0x00b800ffd1007388 */ /* 0x0007e40000000c00 */
.L_x_765:
[----:B------:R-:W-:Y:S05]  /*47a0*/  BSYNC.RECONVERGENT B0 ;  /* 0x0000000000007941 */ /* 0x000fea0003800200 */
.L_x_763:
[----:B------:R-:W0:Y:S02]  /*47b0*/  LDGDEPBAR ;  /* 0x00000000000079af */ /* 0x000e240000000000 */
.L_x_762:
[----:B------:R-:W-:Y:S01]  /*47c0*/  FMNMX3.FTZ R2, R21, R25, R23, !PT ;  /* 0x0000001915027276 */ /* 0x000fe20007810017 */
[----:B------:R-:W4:Y:S01]  /*47d0*/  LDCU UR4, c[0x0][0x3e0] ;  /* 0x00007c00ff0477ac */ /* 0x000f220008000800 */
[----:B-12---:R-:W-:Y:S01]  /*47e0*/  FMNMX3.FTZ R7, R22, R20, R62, !PT ;  /* 0x0000001416077276 */ /* 0x006fe2000781003e */
[----:B------:R-:W-:Y:S01]  /*47f0*/  IMAD.SHL.U32 R162, R0, 0x2, RZ ;  /* 0x0000000200a27824 */ /* 0x000fe200078e00ff */
[----:B------:R-:W-:Y:S01]  /*4800*/  FMNMX3.FTZ R2, R2, R61, R17, !PT ;  /* 0x0000003d02027276 */ /* 0x000fe20007810011 */
[C---:B------:R-:W-:Y:S01]  /*4810*/  VIADD R202, R222.reuse, 0x9e3779b9 ;  /* 0x9e3779b9deca7836 */ /* 0x040fe20000000000 */
[----:B------:R-:W-:Y:S01]  /*4820*/  FMNMX3.FTZ R7, R7, R24, R14, !PT ;  /* 0x0000001807077276 */ /* 0x000fe2000781000e */
[----:B------:R-:W-:Y:S01]  /*4830*/  VIADD R201, R222, 0x3c6ef372 ;  /* 0x3c6ef372dec97836 */ /* 0x000fe20000000000 */
[----:B------:R-:W-:Y:S01]  /*4840*/  FMNMX3.FTZ R2, R2, R15, R13, !PT ;  /* 0x0000000f02027276 */ /* 0x000fe2000781000d */
[----:B------:R-:W-:Y:S01]  /*4850*/  VIADD R193, R223, 0x76cf5d0a ;  /* 0x76cf5d0adfc17836 */ /* 0x000fe20000000000 */
[----:B------:R-:W-:Y:S01]  /*4860*/  FMNMX3.FTZ R7, R7, R12, R16, !PT ;  /* 0x0000000c07077276 */ /* 0x000fe20007810010 */
[----:B------:R-:W-:Y:S01]  /*4870*/  VIADD R168, R223, 0x32370b8f ;  /* 0x32370b8fdfa87836 */ /* 0x000fe20000000000 */
[----:B------:R-:W-:Y:S01]  /*4880*/  FMNMX3.FTZ R2, R2, R5, R189, !PT ;  /* 0x0000000502027276 */ /* 0x000fe200078100bd */
[C---:B------:R-:W-:Y:S01]  /*4890*/  VIADD R200, R222.reuse, 0xdaa66d2b ;  /* 0xdaa66d2bdec87836 */ /* 0x040fe20000000000 */
[----:B------:R-:W-:Y:S01]  /*48a0*/  FMNMX3.FTZ R7, R7, R4, R184, !PT ;  /* 0x0000000407077276 */ /* 0x000fe200078100b8 */
[----:B------:R-:W-:Y:S01]  /*48b0*/  VIADD R199, R222, 0x78dde6e4 ;  /* 0x78dde6e4dec77836 */ /* 0x000fe20000000000 */
[----:B------:R-:W-:Y:S01]  /*48c0*/  FMNMX3.FTZ R2, R2, R163, R165, !PT ;  /* 0x000000a302027276 */ /* 0x000fe200078100a5 */
[----:B------:R-:W1:Y:S01]  /*48d0*/  LDC R166, c[0x0][0x4f8] ;  /* 0x00013e00ffa67b82 */ /* 0x000e620000000800 */
[----:B------:R-:W-:Y:S01]  /*48e0*/  FMNMX3.FTZ R7, R7, R170, R178, !PT ;  /* 0x000000aa07077276 */ /* 0x000fe200078100b2 */
[----:B----4-:R-:W-:Y:S01]  /*48f0*/  IMAD R9, R95, UR4, R94 ;  /* 0x000000045f097c24 */ /* 0x010fe2000f8e025e */
[----:B------:R-:W-:Y:S01]  /*4900*/  FMNMX3.FTZ R2, R2, R167, R187, !PT ;  /* 0x000000a702027276 */ /* 0x000fe200078100bb */
[----:B------:R-:W2:Y:S01]  /*4910*/  LDCU UR4, c[0x0][0x45c] ;  /* 0x00008b80ff0477ac */ /* 0x000ea20008000800 */
[----:B------:R-:W-:Y:S01]  /*4920*/  FMNMX3.FTZ R7, R7, R172, R144, !PT ;  /* 0x000000ac07077276 */ /* 0x000fe20007810090 */
[----:B------:R-:W-:Y:S01]  /*4930*/  IMAD.SHL.U32 R9, R9, 0x20, RZ ;  /* 0x0000002009097824 */ /* 0x000fe200078e00ff */
[----:B------:R-:W-:Y:S01]  /*4940*/  FMNMX3.FTZ R2, R2, R185, R147, !PT ;  /* 0x000000b902027276 */ /* 0x000fe20007810093 */
[C---:B------:R-:W-:Y:S01]  /*4950*/  VIADD R186, R223.reuse, 0xa9066899 ;  /* 0xa9066899dfba7836 */ /* 0x040fe20000000000 */
[----:B------:R-:W-:Y:S01]  /*4960*/  SHF.R.U32.HI R11, RZ, 0x5, R181 ;  /* 0x00000005ff0b7819 */ /* 0x000fe200000116b5 */
[----:B------:R-:W-:Y:S01]  /*4970*/  VIADD R171, R223, 0xed9eba14 ;  /* 0xed9eba14dfab7836 */ /* 0x000fe20000000000 */
[----:B------:R-:W-:Y:S01]  /*4980*/  FMNMX.FTZ R3, R145, R2, !PT ;  /* 0x0000000291037209 */ /* 0x000fe20007810000 */
[----:B------:R-:W-:Y:S01]  /*4990*/  VIADD R197, R222, 0xb54cda56 ;  /* 0xb54cda56dec57836 */ /* 0x000fe20000000000 */
[----:B------:R-:W-:Y:S01]  /*49a0*/  FMNMX3.FTZ R2, R7, R174, R176, !PT ;  /* 0x000000ae07027276 */ /* 0x000fe200078100b0 */
[----:B------:R-:W-:Y:S01]  /*49b0*/  IMAD R220, R96, 0x4, R11 ;  /* 0x0000000460dc7824 */ /* 0x000fe200078e020b */
[----:B------:R-:W-:Y:S01]  /*49c0*/  LOP3.LUT R214, R181, 0x1f, RZ, 0xc0, !PT ;  /* 0x0000001fb5d67812 */ /* 0x000fe200078ec0ff */
[----:B------:R-:W4:Y:S01]  /*49d0*/  SHFL.BFLY PT, R132, R3, 0x2, 0x1f ;  /* 0x0c401f0003847f89 */ /* 0x000f2200000e0000 */
[----:B------:R-:W-:Y:S01]  /*49e0*/  FMNMX.FTZ R2, R173, R2, !PT ;  /* 0x00000002ad027209 */ /* 0x000fe20007810000 */
[----:B------:R-:W-:Y:S01]  /*49f0*/  IMAD.WIDE.U32 R220, R220, -0x326172a9, RZ ;  /* 0xcd9e8d57dcdc7825 */ /* 0x000fe200078e00ff */
[----:B------:R-:W-:-:S02]  /*4a00*/  IADD3 R214, P1, P0, R9, R88, R214 ;  /* 0x0000005809d67210 */ /* 0x000fc4000783e0d6 */
[----:B------:R-:W-:Y:S01]  /*4a10*/  SHF.R.S32.HI R6, RZ, 0x1f, R9 ;  /* 0x0000001fff067819 */ /* 0x000fe20000011409 */
[----:B------:R-:W5:Y:S01]  /*4a20*/  SHFL.BFLY PT, R7, R2, 0x2, 0x1f ;  /* 0x0c401f0002077f89 */ /* 0x000f6200000e0000 */
[----:B------:R-:W-:Y:S01]  /*4a30*/  VIADD R11, R162, 0xfffffffe ;  /* 0xfffffffea20b7836 */ /* 0x000fe20000000000 */
[----:B-1----:R-:W-:Y:S01]  /*4a40*/  LOP3.LUT R166, R166, 0xff, RZ, 0xc0, !PT ;  /* 0x000000ffa6a67812 */ /* 0x002fe200078ec0ff */
[----:B------:R-:W-:Y:S01]  /*4a50*/  IMAD.WIDE.U32 R214, R214, -0x2daee0ad, RZ ;  /* 0xd2511f53d6d67825 */ /* 0x000fe200078e00ff */
[----:B------:R-:W-:Y:S02]  /*4a60*/  IADD3.X R89, PT, PT, R6, R89, RZ, P1, P0 ;  /* 0x0000005906597210 */ /* 0x000fe40000fe04ff */
[----:B------:R-:W-:Y:S01]  /*4a70*/  LOP3.LUT R169, R85, 0x200, R87, 0xf8, !PT ;  /* 0x0000020055a97812 */ /* 0x000fe200078ef857 */
[C---:B------:R-:W-:Y:S01]  /*4a80*/  VIADD R9, R223.reuse, 0xbb67ae85 ;  /* 0xbb67ae85df097836 */ /* 0x040fe20000000000 */
[----:B------:R-:W-:Y:S01]  /*4a90*/  LOP3.LUT R212, R222, R89, R221, 0x96, !PT ;  /* 0x00000059ded47212 */ /* 0x000fe200078e96dd */
[----:B------:R-:W-:Y:S01]  /*4aa0*/  IMAD R166, R166, 0x10000, R166 ;  /* 0x00010000a6a67824 */ /* 0x000fe200078e02a6 */
[----:B------:R-:W-:Y:S01]  /*4ab0*/  LOP3.LUT R6, R223, R11, R215, 0x96, !PT ;  /* 0x0000000bdf067212 */ /* 0x000fe200078e96d7 */
[----:B------:R-:W-:Y:S01]  /*4ac0*/  VIADD R198, R222, 0x1715609d ;  /* 0x1715609ddec67836 */ /* 0x000fe20000000000 */
[----:B------:R-:W-:Y:S01]  /*4ad0*/  LEA R169, R169, UR5, 0x1 ;  /* 0x00000005a9a97c11 */ /* 0x000fe2000f8e08ff */
[----:B------:R-:W-:-:S04]  /*4ae0*/  IMAD.WIDE.U32 R212, R212, -0x2daee0ad, RZ ;  /* 0xd2511f53d4d47825 */ /* 0x000fc800078e00ff */
[--C-:B------:R-:W-:Y:S01]  /*4af0*/  IMAD.IADD R161, R86, 0x1, R169.reuse ;  /* 0x0000000156a17824 */ /* 0x100fe200078e02a9 */
[----:B----4-:R-:W-:Y:S01]  /*4b00*/  FMNMX.FTZ R132, R3, R132, !PT ;  /* 0x0000008403847209 */ /* 0x010fe20007810000 */
[C---:B------:R-:W-:Y:S01]  /*4b10*/  IMAD.IADD R164, R84.reuse, 0x1, R169 ;  /* 0x0000000154a47824 */ /* 0x040fe200078e02a9 */
[----:B------:R-:W-:Y:S01]  /*4b20*/  LOP3.LUT R9, R9, R214, R213, 0x96, !PT ;  /* 0x000000d609097212 */ /* 0x000fe200078e96d5 */
[----:B------:R-:W-:Y:S01]  /*4b30*/  VIADD R177, R223, 0x646e171e ;  /* 0x646e171edfb17836 */ /* 0x000fe20000000000 */
[----:B------:R-:W-:Y:S01]  /*4b40*/  LDSM.16.MT88.4 R48, [R161+0xc000] ;  /* 0x00c00000a130783b */ /* 0x000fe20000004200 */
[----:B------:R-:W-:Y:S01]  /*4b50*/  IMAD.IADD R160, R84, 0x1, R161 ;  /* 0x0000000154a07824 */ /* 0x000fe200078e02a1 */
[----:B-----5:R-:W-:Y:S01]  /*4b60*/  FMNMX.FTZ R2, R2, R7, !PT ;  /* 0x0000000702027209 */ /* 0x020fe20007810000 */
[----:B------:R-:W-:Y:S01]  /*4b70*/  IMAD.WIDE.U32 R6, R6, -0x326172a9, RZ ;  /* 0xcd9e8d5706067825 */ /* 0x000fe200078e00ff */
[----:B------:R-:W1:Y:S03]  /*4b80*/  SHFL.BFLY PT, R3, R132, 0x1, 0x1f ;  /* 0x0c201f0084037f89 */ /* 0x000e6600000e0000 */
[----:B------:R-:W-:Y:S01]  /*4b90*/  IMAD.WIDE.U32 R210, R9, -0x326172a9, RZ ;  /* 0xcd9e8d5709d27825 */ /* 0x000fe200078e00ff */
[----:B------:R-:W-:Y:S01]  /*4ba0*/  LOP3.LUT R8, R202, R220, R7, 0x96, !PT ;  /* 0x000000dcca087212 */ /* 0x000fe200078e9607 */
[----:B------:R-:W-:Y:S03]  /*4bb0*/  LDSM.16.MT88.4 R80, [R161+0xe000] ;  /* 0x00e00000a150783b */ /* 0x000fe60000004200 */
[----:B------:R-:W-:Y:S01]  /*4bc0*/  LOP3.LUT R10, R201, R6, R211, 0x96, !PT ;  /* 0x00000006c90a7212 */ /* 0x000fe200078e96d3 */
[----:B------:R-:W-:Y:S01]  /*4bd0*/  IMAD.WIDE.U32 R8, R8, -0x2daee0ad, RZ ;  /* 0xd2511f5308087825 */ /* 0x000fe200078e00ff */
[----:B------:R-:W-:Y:S03]  /*4be0*/  LDSM.16.MT88.4 R72, [R164+0xe000] ;  /* 0x00e00000a448783b */ /* 0x000fe60000004200 */
[----:B------:R-:W-:Y:S01]  /*4bf0*/  IMAD.WIDE.U32 R10, R10, -0x2daee0ad, RZ ;  /* 0xd2511f530a0a7825 */ /* 0x000fe200078e00ff */
[----:B------:R-:W-:Y:S01]  /*4c00*/  LOP3.LUT R6, R193, R212, R9, 0x96, !PT ;  /* 0x000000d4c1067212 */ /* 0x000fe200078e9609 */
[----:B------:R-:W-:Y:S03]  /*4c10*/  LDSM.16.MT88.4 R140, [R160+0x10000] ;  /* 0x01000000a08c783b */ /* 0x000fe60000004200 */
[----:B------:R-:W-:Y:S01]  /*4c20*/  LOP3.LUT R8, R168, R8, R11, 0x96, !PT ;  /* 0x00000008a8087212 */ /* 0x000fe200078e960b */
[----:B------:R-:W-:Y:S01]  /*4c30*/  IMAD.WIDE.U32 R6, R6, -0x326172a9, RZ ;  /* 0xcd9e8d5706067825 */ /* 0x000fe200078e00ff */
[----:B------:R-:W-:Y:S03]  /*4c40*/  LDSM.16.MT88.4 R88, [R160+0xe000] ;  /* 0x00e00000a058783b */ /* 0x000fe60000004200 */
[----:B------:R-:W-:Y:S01]  /*4c50*/  IMAD.WIDE.U32 R8, R8, -0x326172a9, RZ ;  /* 0xcd9e8d5708087825 */ /* 0x000fe200078e00ff */
[----:B-1----:R-:W-:Y:S01]  /*4c60*/  FMNMX.FTZ R132, R132, R3, !PT ;  /* 0x0000000384847209 */ /* 0x002fe20007810000 */
[----:B------:R-:W-:Y:S01]  /*4c70*/  LDSM.16.MT88.4 R96, [R169+0x10000] ;  /* 0x01000000a960783b */ /* 0x000fe20000004200 */
[----:B------:R-:W-:-:S02]  /*4c80*/  LOP3.LUT R18, R200, R210, R7, 0x96, !PT ;  /* 0x000000d2c8127212 */ /* 0x000fc400078e9607 */
[----:B------:R-:W-:Y:S01]  /*4c90*/  LOP3.LUT R6, R199, R6, R9, 0x96, !PT ;  /* 0x00000006c7067212 */ /* 0x000fe200078e9609 */
[----:B------:R-:W1:Y:S01]  /*4ca0*/  SHFL.BFLY PT, R3, R2, 0x1, 0x1f ;  /* 0x0c201f0002037f89 */ /* 0x000e6200000e0000 */
[C---:B--2---:R-:W-:Y:S01]  /*4cb0*/  FMUL.FTZ R146, R132.reuse, UR4 ;  /* 0x0000000484927c20 */ /* 0x044fe20008410000 */
[----:B------:R-:W-:Y:S01]  /*4cc0*/  FSETP.NEU.FTZ.AND P0, PT, R132, -INF , PT ;  /* 0xff8000008400780b */ /* 0x000fe20003f1d000 */
[----:B------:R-:W-:Y:S01]  /*4cd0*/  IMAD.WIDE.U32 R18, R18, -0x2daee0ad, RZ ;  /* 0xd2511f5312127825 */ /* 0x000fe200078e00ff */
[----:B------:R-:W-:Y:S02]  /*4ce0*/  LDSM.16.MT88.4 R104, [R164+0x10000] ;  /* 0x01000000a468783b */ /* 0x000fe40000004200 */
[----:B------:R-:W-:Y:S01]  /*4cf0*/  FSEL R146, R146, RZ, P0 ;  /* 0x000000ff92927208 */ /* 0x000fe20000000000 */
[----:B------:R-:W-:Y:S01]  /*4d00*/  IMAD.WIDE.U32 R6, R6, -0x2daee0ad, RZ ;  /* 0xd2511f5306067825 */ /* 0x000fe200078e00ff */
[----:B------:R-:W-:Y:S01]  /*4d10*/  LOP3.LUT R10, R171, R10, R19, 0x96, !PT ;  /* 0x0000000aab0a7212 */ /* 0x000fe200078e9613 */
[----:B------:R-:W-:Y:S02]  /*4d20*/  LDSM.16.MT88.4 R124, [R169+0xc000] ;  /* 0x00c00000a97c783b */ /* 0x000fe40000004200 */
[----:B------:R-:W-:Y:S01]  /*4d30*/  FFMA.FTZ R159, R21, UR4, -R146 ;  /* 0x00000004159f7c23 */ /* 0x000fe20008010892 */
[----:B------:R-:W-:Y:S01]  /*4d40*/  LOP3.LUT R18, R186, R18, R7, 0x96, !PT ;  /* 0x00000012ba127212 */ /* 0x000fe200078e9607 */
[----:B------:R-:W-:-:S04]  /*4d50*/  IMAD.WIDE.U32 R10, R10, -0x326172a9, RZ ;  /* 0xcd9e8d570a0a7825 */ /* 0x000fc800078e00ff */
[--C-:B------:R-:W-:Y:S01]  /*4d60*/  FFMA.FTZ R157, R23, UR4, -R146.reuse ;  /* 0x00000004179d7c23 */ /* 0x100fe20008010892 */
[--C-:B------:R-:W-:Y:S01]  /*4d70*/  FFMA.FTZ R154, R61, UR4, -R146.reuse ;  /* 0x000000043d9a7c23 */ /* 0x100fe20008010892 */
[----:B------:R-:W-:Y:S01]  /*4d80*/  FFMA.FTZ R158, R25, UR4, -R146 ;  /* 0x00000004199e7c23 */ /* 0x000fe20008010892 */
[----:B------:R-:W-:Y:S01]  /*4d90*/  IMAD.WIDE.U32 R18, R18, -0x326172a9, RZ ;  /* 0xcd9e8d5712127825 */ /* 0x000fe200078e00ff */
[----:B------:R-:W-:-:S03]  /*4da0*/  LOP3.LUT R8, R198, R8, R11, 0x96, !PT ;  /* 0x00000008c6087212 */ /* 0x000fc600078e960b */
[--C-:B------:R-:W-:Y:S01]  /*4db0*/  FFMA.FTZ R149, R13, UR4, -R146.reuse ;  /* 0x000000040d957c23 */ /* 0x100fe20008010892 */
[----:B------:R-:W-:Y:S01]  /*4dc0*/  MUFU.EX2 R157, R157 ;  /* 0x0000009d009d7308 */ /* 0x000fe20000000800 */
[--C-:B------:R-:W-:Y:S01]  /*4dd0*/  FFMA.FTZ R134, R5, UR4, -R146.reuse ;  /* 0x0000000405867c23 */ /* 0x100fe20008010892 */
[----:B------:R-:W-:Y:S01]  /*4de0*/  PRMT R7, R18, 0x7771, RZ ;  /* 0x0000777112077816 */ /* 0x000fe200000000ff */
[----:B------:R-:W-:Y:S01]  /*4df0*/  FFMA.FTZ R153, R17, UR4, -R146 ;  /* 0x0000000411997c23 */ /* 0x000fe20008010892 */
[----:B-1----:R-:W-:Y:S01]  /*4e00*/  FMNMX.FTZ R3, R2, R3, !PT ;  /* 0x0000000302037209 */ /* 0x002fe20007810000 */
[----:B------:R-:W-:Y:S01]  /*4e10*/  IMAD.MOV.U32 R2, RZ, RZ, R18 ;  /* 0x000000ffff027224 */ /* 0x000fe200078e0012 */
[----:B------:R-:W-:Y:S01]  /*4e20*/  PRMT R9, R18, 0x7772, RZ ;  /* 0x0000777212097816 */ /* 0x000fe200000000ff */
[--C-:B------:R-:W-:Y:S01]  /*4e30*/  FFMA.FTZ R148, R15, UR4, -R146.reuse ;  /* 0x000000040f947c23 */ /* 0x100fe20008010892 */
[C---:B------:R-:W-:Y:S01]  /*4e40*/  FSETP.NEU.FTZ.AND P0, PT, R3.reuse, -INF , PT ;  /* 0xff8000000300780b */ /* 0x040fe20003f1d000 */
[----:B------:R-:W-:Y:S01]  /*4e50*/  FMUL.FTZ R175, R3, UR4 ;  /* 0x0000000403af7c20 */ /* 0x000fe20008410000 */
[----:B------:R-:W-:Y:S01]  /*4e60*/  MUFU.EX2 R154, R154 ;  /* 0x0000009a009a7308 */ /* 0x000fe20000000800 */
[----:B------:R-:W-:Y:S01]  /*4e70*/  LDSM.16.MT88.4 R40, [R164+0xc000] ;  /* 0x00c00000a428783b */ /* 0x000fe20000004200 */
[--C-:B------:R-:W-:Y:S01]  /*4e80*/  FFMA.FTZ R165, R165, UR4, -R146.reuse ;  /* 0x00000004a5a57c23 */ /* 0x100fe20008010892 */
[--C-:B------:R-:W-:Y:S01]  /*4e90*/  FFMA.FTZ R163, R163, UR4, -R146.reuse ;  /* 0x00000004a3a37c23 */ /* 0x100fe20008010892 */
[----:B------:R-:W-:Y:S01]  /*4ea0*/  FSEL R175, R175, RZ, P0 ;  /* 0x000000ffafaf7208 */ /* 0x000fe20000000000 */
[----:B------:R-:W-:Y:S01]  /*4eb0*/  LDSM.16.MT88.4 R64, [R169+0xe000] ;  /* 0x00e00000a940783b */ /* 0x000fe20000004200 */
[--C-:B------:R-:W-:Y:S01]  /*4ec0*/  FFMA.FTZ R185, R185, UR4, -R146.reuse ;  /* 0x00000004b9b97c23 */ /* 0x100fe20008010892 */
[----:B------:R-:W-:Y:S01]  /*4ed0*/  FFMA.FTZ R219, R145, UR4, -R146 ;  /* 0x0000000491db7c23 */ /* 0x000fe20008010892 */
[----:B------:R-:W-:Y:S01]  /*4ee0*/  MUFU.EX2 R159, R159 ;  /* 0x0000009f009f7308 */ /* 0x000fe20000000800 */
[--C-:B------:R-:W-:Y:S01]  /*4ef0*/  FFMA.FTZ R152, R62, UR4, -R175.reuse ;  /* 0x000000043e987c23 */ /* 0x100fe200080108af */
[--C-:B------:R-:W-:Y:S01]  /*4f00*/  FFMA.FTZ R151, R24, UR4, -R175.reuse ;  /* 0x0000000418977c23 */ /* 0x100fe200080108af */
[--C-:B------:R-:W-:Y:S01]  /*4f10*/  FFMA.FTZ R156, R22, UR4, -R175.reuse ;  /* 0x00000004169c7c23 */ /* 0x100fe200080108af */
[--C-:B------:R-:W-:Y:S01]  /*4f20*/  FFMA.FTZ R155, R20, UR4, -R175.reuse ;  /* 0x00000004149b7c23 */ /* 0x100fe200080108af */
[----:B------:R-:W-:Y:S01]  /*4f30*/  PRMT R22, R18, 0x7773, RZ ;  /* 0x0000777312167816 */ /* 0x000fe200000000ff */
[----:B------:R-:W-:Y:S01]  /*4f40*/  FFMA.FTZ R133, R16, UR4, -R175 ;  /* 0x0000000410857c23 */ /* 0x000fe200080108af */
[----:B------:R-:W-:Y:S01]  /*4f50*/  LOP3.LUT R18, R2, 0xff, RZ, 0xc0, !PT ;  /* 0x000000ff02127812 */ /* 0x000fe200078ec0ff */
[----:B------:R-:W-:Y:S01]  /*4f60*/  MUFU.EX2 R152, R152 ;  /* 0x0000009800987308 */ /* 0x000fe20000000800 */
[----:B------:R-:W-:Y:S01]  /*4f70*/  LOP3.LUT R2, R197, R10, R19, 0x96, !PT ;  /* 0x0000000ac5027212 */ /* 0x000fe200078e9613 */
[--C-:B------:R-:W-:Y:S01]  /*4f80*/  FFMA.FTZ R135, R14, UR4, -R175.reuse ;  /* 0x000000040e877c23 */ /* 0x100fe200080108af */
[----:B------:R-:W-:Y:S01]  /*4f90*/  PRMT R9, R9, 0x5410, R22 ;  /* 0x0000541009097816 */ /* 0x000fe20000000016 */
[----:B------:R-:W-:Y:S01]  /*4fa0*/  FFMA.FTZ R150, R12, UR4, -R175 ;  /* 0x000000040c967c23 */ /* 0x000fe200080108af */
[C---:B------:R-:W-:Y:S01]  /*4fb0*/  LOP3.LUT R21, R2.reuse, 0xffff, RZ, 0xc0, !PT ;  /* 0x0000ffff02157812 */ /* 0x040fe200078ec0ff */
[----:B------:R-:W-:Y:S01]  /*4fc0*/  LDSM.16.MT88.4 R56, [R160+0xc000] ;  /* 0x00c00000a038783b */ /* 0x000fe20000004200 */
[C---:B------:R-:W-:Y:S01]  /*4fd0*/  PRMT R19, R2.reuse, 0x7632, R19 ;  /* 0x0000763202137816 */ /* 0x040fe20000000013 */
[----:B------:R-:W1:Y:S01]  /*4fe0*/  MUFU.EX2 R151, R151 ;  /* 0x0000009700977308 */ /* 0x000e620000000800 */
[----:B------:R-:W-:Y:S01]  /*4ff0*/  LOP3.LUT R10, R2, 0xff, RZ, 0xc0, !PT ;  /* 0x000000ff020a7812 */ /* 0x000fe200078ec0ff */
[----:B------:R-:W-:Y:S01]  /*5000*/  LDSM.16.MT88.4 R108, [R161+0x10000] ;  /* 0x01000000a16c783b */ /* 0x000fe20000004200 */
[----:B------:R-:W-:Y:S01]  /*5010*/  LOP3.LUT R9, R9, 0xff00ff, RZ, 0xc0, !PT ;  /* 0x00ff00ff09097812 */ /* 0x000fe200078ec0ff */
[----:B------:R-:W-:Y:S01]  /*5020*/  FFMA.FTZ R172, R172, UR4, -R175 ;  /* 0x00000004acac7c23 */ /* 0x000fe200080108af */
[----:B------:R-:W-:Y:S01]  /*5030*/  SHF.R.U32.HI R2, RZ, 0x18, R2 ;  /* 0x00000018ff027819 */ /* 0x000fe20000011602 */
[----:B------:R-:W-:Y:S01]  /*5040*/  LDSM.16.MT88.4 R136, [R169+0xc800] ;  /* 0x00c80000a988783b */ /* 0x000fe20000004200 */
[----:B------:R-:W-:Y:S01]  /*5050*/  SHF.R.U32.HI R21, RZ, 0x8, R21 ;  /* 0x00000008ff157819 */ /* 0x000fe20000011615 */
[----:B------:R-:W-:Y:S01]  /*5060*/  MUFU.EX2 R156, R156 ;  /* 0x0000009c009c7308 */ /* 0x000fe20000000800 */
[----:B------:R-:W-:Y:S01]  /*5070*/  LOP3.LUT R19, R19, 0xff, RZ, 0xc0, !PT ;  /* 0x000000ff13137812 */ /* 0x000fe200078ec0ff */
[----:B------:R-:W-:Y:S01]  /*5080*/  LDSM.16.MT88.4 R32, [R164+0xc800] ;  /* 0x00c80000a420783b */ /* 0x000fe20000004200 */
[----:B------:R-:W-:Y:S01]  /*5090*/  PRMT R21, R10, 0x5410, R21 ;  /* 0x000054100a157816 */ /* 0x000fe20000000015 */
[--C-:B------:R-:W-:Y:S01]  /*50a0*/  FFMA.FTZ R170, R170, UR4, -R175.reuse ;  /* 0x00000004aaaa7c23 */ /* 0x100fe200080108af */
[----:B------:R-:W-:Y:S01]  /*50b0*/  PRMT R19, R19, 0x5410, R2 ;  /* 0x0000541013137816 */ /* 0x000fe20000000002 */
[----:B------:R-:W-:Y:S01]  /*50c0*/  LDSM.16.MT88.4 R28, [R160+0xc800] ;  /* 0x00c80000a01c783b */ /* 0x000fe20000004200 */
[--C-:B------:R-:W-:Y:S01]  /*50d0*/  HSET2.LE.AND R9, R9, R166.reuse, PT ;  /* 0x000000a609097233 */ /* 0x100fe20003803000 */
[----:B------:R-:W2:Y:S01]  /*50e0*/  MUFU.EX2 R155, R155 ;  /* 0x0000009b009b7308 */ /* 0x000ea20000000800 */
[----:B-1----:R-:W-:Y:S01]  /*50f0*/  F2FP.BF16.F32.PACK_AB R10, R151, R152 ;  /* 0x00000098970a723e */ /* 0x002fe200000010ff */
[----:B------:R-:W-:Y:S01]  /*5100*/  LDSM.16.MT88.4 R24, [R169+0xe800] ;  /* 0x00e80000a918783b */ /* 0x000fe20000004200 */
[----:B------:R-:W-:Y:S01]  /*5110*/  HSET2.LE.AND R113, R19, R166, PT ;  /* 0x000000a613717233 */ /* 0x000fe20003803000 */
[----:B------:R-:W-:Y:S01]  /*5120*/  FFMA.FTZ R176, R176, UR4, -R175 ;  /* 0x00000004b0b07c23 */ /* 0x000fe200080108af */
[----:B------:R-:W-:Y:S01]  /*5130*/  LOP3.LUT R115, R10, R9, RZ, 0xc0, !PT ;  /* 0x000000090a737212 */ /* 0x000fe200078ec0ff */
[----:B------:R-:W-:Y:S01]  /*5140*/  IMAD.WIDE.U32 R8, R8, -0x2daee0ad, RZ ;  /* 0xd2511f5308087825 */ /* 0x000fe200078e00ff */
[----:B------:R-:W-:Y:S01]  /*5150*/  PRMT R7, R18, 0x5410, R7 ;  /* 0x0000541012077816 */ /* 0x000fe20000000007 */
[----:B------:R-:W1:Y:S01]  /*5160*/  MUFU.EX2 R158, R158 ;  /* 0x0000009e009e7308 */ /* 0x000e620000000800 */
[----:B------:R-:W-:Y:S01]  /*5170*/  F2FP.BF16.F32.PACK_AB R114, R154, R157 ;  /* 0x0000009d9a72723e */ /* 0x000fe200000010ff */
[----:B------:R-:W4:Y:S01]  /*5180*/  LDSM.16.MT88.4 R16, [R161+0xc800] ;  /* 0x00c80000a110783b */ /* 0x000f220000004200 */
[----:B------:R-:W-:-:S02]  /*5190*/  PRMT R11, R8, 0x7772, RZ ;  /* 0x00007772080b7816 */ /* 0x000fc400000000ff */
[----:B------:R-:W-:Y:S01]  /*51a0*/  LOP3.LUT R9, R177, R6, R9, 0x96, !PT ;  /* 0x00000006b1097212 */ /* 0x000fe200078e9609 */
[----:B------:R-:W-:Y:S01]  /*51b0*/  IMAD.MOV.U32 R6, RZ, RZ, R8 ;  /* 0x000000ffff067224 */ /* 0x000fe200078e0008 */
[----:B------:R-:W-:Y:S01]  /*51c0*/  HSET2.LE.AND R7, R7, R166, PT ;  /* 0x000000a607077233 */ /* 0x000fe20003803000 */
[----:B------:R-:W-:Y:S01]  /*51d0*/  MUFU.EX2 R149, R149 ;  /* 0x0000009500957308 */ /* 0x000fe20000000800 */
[----:B--2---:R-:W-:Y:S01]  /*51e0*/  F2FP.BF16.F32.PACK_AB R2, R155, R156 ;  /* 0x0000009c9b02723e */ /* 0x004fe200000010ff */
[----:B------:R-:W-:Y:S01]  /*51f0*/  FADD.FTZ R155, R156, R155 ;  /* 0x0000009b9c9b7221 */ /* 0x000fe20000010000 */
[----:B------:R-:W-:Y:S02]  /*5200*/  LOP3.LUT R5, R9, 0xffff, RZ, 0xc0, !PT ;  /* 0x0000ffff09057812 */ /* 0x000fe400078ec0ff */
[----:B------:R-:W-:Y:S02]  /*5210*/  LOP3.LUT R113, R2, R113, RZ, 0xc0, !PT ;  /* 0x0000007102717212 */ /* 0x000fe400078ec0ff */
[C---:B------:R-:W-:Y:S01]  /*5220*/  PRMT R2, R8.reuse, 0x7773, RZ ;  /* 0x0000777308027816 */ /* 0x040fe200000000ff */
[----:B------:R-:W2:Y:S01]  /*5230*/  MUFU.EX2 R134, R134 ;  /* 0x0000008600867308 */ /* 0x000ea20000000800 */
[----:B------:R-:W-:-:S02]  /*5240*/  PRMT R13, R8, 0x7771, RZ ;  /* 0x00007771080d7816 */ /* 0x000fc400000000ff */
[----:B------:R-:W-:Y:S01]  /*5250*/  PRMT R11, R11, 0x5410, R2 ;  /* 0x000054100b0b7816 */ /* 0x000fe20000000002 */
[----:B------:R-:W-:Y:S01]  /*5260*/  FFMA.FTZ R2, R4, UR4, -R175 ;  /* 0x0000000404027c23 */ /* 0x000fe200080108af */
[----:B------:R-:W-:Y:S02]  /*5270*/  LOP3.LUT R6, R6, 0xff, RZ, 0xc0, !PT ;  /* 0x000000ff06067812 */ /* 0x000fe400078ec0ff */
[----:B------:R-:W-:Y:S01]  /*5280*/  LOP3.LUT R4, R9, 0xff, RZ, 0xc0, !PT ;  /* 0x000000ff09047812 */ /* 0x000fe200078ec0ff */
[----:B------:R-:W-:Y:S01]  /*5290*/  MUFU.EX2 R153, R153 ;  /* 0x0000009900997308 */ /* 0x000fe20000000800 */
[----:B------:R-:W-:Y:S02]  /*52a0*/  SHF.R.U32.HI R5, RZ, 0x8, R5 ;  /* 0x00000008ff057819 */ /* 0x000fe40000011605 */
[----:B------:R-:W-:Y:S02]  /*52b0*/  LOP3.LUT R114, R114, R7, RZ, 0xc0, !PT ;  /* 0x0000000772727212 */ /* 0x000fe400078ec0ff */
[----:B------:R-:W-:-:S02]  /*52c0*/  HSET2.LE.AND R112, R21, R166, PT ;  /* 0x000000a615707233 */ /* 0x000fc40003803000 */
[----:B------:R-:W-:Y:S01]  /*52d0*/  PRMT R13, R6, 0x5410, R13 ;  /* 0x00005410060d7816 */ /* 0x000fe2000000000d */
[----:B------:R-:W5:Y:S01]  /*52e0*/  MUFU.EX2 R148, R148 ;  /* 0x0000009400947308 */ /* 0x000f620000000800 */
[----:B-1----:R-:W-:Y:S01]  /*52f0*/  F2FP.BF16.F32.PACK_AB R7, R158, R159 ;  /* 0x0000009f9e07723e */ /* 0x002fe200000010ff */
[----:B------:R-:W1:Y:S01]  /*5300*/  LDSM.16.MT88.4 R20, [R164+0xe800] ;  /* 0x00e80000a414783b */ /* 0x000e620000004200 */
[----:B------:R-:W-:Y:S01]  /*5310*/  PRMT R5, R4, 0x5410, R5 ;  /* 0x0000541004057816 */ /* 0x000fe20000000005 */
[----:B------:R-:W-:Y:S01]  /*5320*/  FADD.FTZ R158, R159, R158 ;  /* 0x0000009e9f9e7221 */ /* 0x000fe20000010000 */
[----:B------:R-:W-:Y:S02]  /*5330*/  PRMT R4, R9, 0x7632, R4 ;  /* 0x0000763209047816 */ /* 0x000fe40000000004 */
[----:B------:R-:W-:Y:S01]  /*5340*/  LOP3.LUT R112, R7, R112, RZ, 0xc0, !PT ;  /* 0x0000007007707212 */ /* 0x000fe200078ec0ff */
[----:B------:R-:W-:Y:S01]  /*5350*/  MUFU.EX2 R133, R133 ;  /* 0x0000008500857308 */ /* 0x000fe20000000800 */
[----:B------:R-:W-:Y:S01]  /*5360*/  HSET2.LE.AND R6, R13, R166, PT ;  /* 0x000000a60d067233 */ /* 0x000fe20003803000 */
[----:B------:R-:W-:Y:S01]  /*5370*/  FADD.FTZ R157, R157, R158 ;  /* 0x0000009e9d9d7221 */ /* 0x000fe20000010000 */
[----:B--2---:R-:W-:Y:S01]  /*5380*/  F2FP.BF16.F32.PACK_AB R7, R134, R149 ;  /* 0x000000958607723e */ /* 0x004fe200000010ff */
[----:B------:R-:W2:Y:S01]  /*5390*/  LDSM.16.MT88.4 R12, [R161+0xe800] ;  /* 0x00e80000a10c783b */ /* 0x000ea20000004200 */
[----:B------:R-:W-:Y:S01]  /*53a0*/  LOP3.LUT R11, R11, 0xff00ff, RZ, 0xc0, !PT ;  /* 0x00ff00ff0b0b7812 */ /* 0x000fe200078ec0ff */
[----:B------:R-:W-:Y:S01]  /*53b0*/  HMMA.16816.F32.BF16 R44, R112, R48, RZ ;  /* 0x00000030702c723c */ /* 0x000fe200000418ff */
[----:B------:R-:W-:Y:S01]  /*53c0*/  SHF.R.U32.HI R9, RZ, 0x18, R9 ;  /* 0x00000018ff097819 */ /* 0x000fe20000011609 */
[----:B------:R-:W3:Y:S01]  /*53d0*/  MUFU.EX2 R2, R2 ;  /* 0x0000000200027308 */ /* 0x000ee20000000800 */
[----:B------:R-:W-:Y:S01]  /*53e0*/  LOP3.LUT R4, R4, 0xff, RZ, 0xc0, !PT ;  /* 0x000000ff04047812 */ /* 0x000fe200078ec0ff */
[----:B------:R-:W-:Y:S01]  /*53f0*/  FADD.FTZ R154, R154, R157 ;  /* 0x0000009d9a9a7221 */ /* 0x000fe20000010000 */
[----:B------:R-:W-:-:S02]  /*5400*/  LOP3.LUT R6, R7, R6, RZ, 0xc0, !PT ;  /* 0x0000000607067212 */ /* 0x000fc400078ec0ff */
[----:B------:R-:W-:Y:S01]  /*5410*/  PRMT R9, R4, 0x5410, R9 ;  /* 0x0000541004097816 */ /* 0x000fe20000000009 */
[C---:B------:R-:W-:Y:S01]  /*5420*/  HMMA.16816.F32.BF16 R48, R112.reuse, R50, RZ ;  /* 0x000000327030723c */ /* 0x040fe200000418ff */
[--C-:B------:R-:W-:Y:S01]  /*5430*/  HSET2.LE.AND R7, R11, R166.reuse, PT ;  /* 0x000000a60b077233 */ /* 0x100fe20003803000 */
[----:B------:R-:W-:Y:S01]  /*5440*/  MUFU.EX2 R135, R135 ;  /* 0x0000008700877308 */ /* 0x000fe20000000800 */
[--C-:B------:R-:W-:Y:S02]  /*5450*/  HSET2.LE.AND R4, R5, R166.reuse, PT ;  /* 0x000000a605047233 */ /* 0x100fe40003803000 */
[----:B-----5:R-:W-:Y:S01]  /*5460*/  F2FP.BF16.F32.PACK_AB R11, R148, R153 ;  /* 0x00000099940b723e */ /* 0x020fe200000010ff */
[----:B------:R-:W-:Y:S01]  /*5470*/  FADD.FTZ R153, R153, R154 ;  /* 0x0000009a99997221 */ /* 0x000fe20000010000 */
[----:B------:R-:W-:Y:S01]  /*5480*/  HSET2.LE.AND R5, R9, R166, PT ;  /* 0x000000a609057233 */ /* 0x000fe20003803000 */
[----:B------:R-:W-:Y:S01]  /*5490*/  HMMA.16816.F32.BF16 R76, R112, R80, RZ ;  /* 0x00000050704c723c */ /* 0x000fe200000418ff */
[----:B------:R-:W-:Y:S01]  /*54a0*/  LOP3.LUT R4, R11, R4, RZ, 0xc0, !PT ;  /* 0x000000040b047212 */ /* 0x000fe200078ec0ff */
[----:B------:R-:W5:Y:S01]  /*54b0*/  MUFU.EX2 R150, R150 ;  /* 0x0000009600967308 */ /* 0x000f620000000800 */
[----:B---3--:R-:W-:Y:S01]  /*54c0*/  F2FP.BF16.F32.PACK_AB R8, R2, R133 ;  /* 0x000000850208723e */ /* 0x008fe200000010ff */
[----:B------:R-:W-:-:S03]  /*54d0*/  FADD.FTZ R148, R148, R153 ;  /* 0x0000009994947221 */ /* 0x000fc60000010000 */
[----:B------:R-:W-:Y:S01]  /*54e0*/  LOP3.LUT R7, R8, R7, RZ, 0xc0, !PT ;  /* 0x0000000708077212 */ /* 0x000fe200078ec0ff */
[----:B------:R-:W-:Y:S01]  /*54f0*/  HMMA.16816.F32.BF16 R68, R112, R72, RZ ;  /* 0x000000487044723c */ /* 0x000fe200000418ff */
[----:B------:R-:W3:Y:S01]  /*5500*/  LDSM.16.MT88.4 R8, [R160+0xe800] ;  /* 0x00e80000a008783b */ /* 0x000ee20000004200 */
[----:B------:R-:W-:Y:S01]  /*5510*/  MUFU.EX2 R165, R165 ;  /* 0x000000a500a57308 */ /* 0x000fe20000000800 */
[----:B------:R-:W-:-:S04]  /*5520*/  FADD.FTZ R149, R149, R148 ;  /* 0x0000009495957221 */ /* 0x000fc80000010000 */
[----:B------:R-:W-:Y:S01]  /*5530*/  FADD.FTZ R149, R134, R149 ;  /* 0x0000009586957221 */ /* 0x000fe20000010000 */
[C---:B------:R-:W-:Y:S02]  /*5540*/  HMMA.16816.F32.BF16 R80, R112.reuse, R82, RZ ;  /* 0x000000527050723c */ /* 0x040fe400000418ff */
[----:B------:R-:W-:Y:S06]  /*5550*/  MUFU.EX2 R172, R172 ;  /* 0x000000ac00ac7308 */ /* 0x000fec0000000800 */
[----:B------:R-:W-:Y:S01]  /*5560*/  HMMA.16816.F32.BF16 R116, R112, R140, RZ ;  /* 0x0000008c7074723c */ /* 0x000fe200000418ff */
[----:B-----5:R-:W-:Y:S01]  /*5570*/  F2FP.BF16.F32.PACK_AB R140, R150, R135 ;  /* 0x00000087968c723e */ /* 0x020fe200000010ff */
[----:B------:R-:W-:Y:S03]  /*5580*/  MUFU.EX2 R163, R163 ;  /* 0x000000a300a37308 */ /* 0x000fe60000000800 */
[----:B------:R-:W-:-:S03]  /*5590*/  LOP3.LUT R5, R140, R5, RZ, 0xc0, !PT ;  /* 0x000000058c057212 */ /* 0x000fc600078ec0ff */
[----:B------:R-:W-:Y:S02]  /*55a0*/  HMMA.16816.F32.BF16 R84, R112, R88, RZ ;  /* 0x000000587054723c */ /* 0x000fe400000418ff */
[----:B------:R-:W-:Y:S06]  /*55b0*/  MUFU.EX2 R170, R170 ;  /* 0x000000aa00aa7308 */ /* 0x000fec0000000800 */
[C---:B----4-:R-:W-:Y:S02]  /*55c0*/  HMMA.16816.F32.BF16 R44, R4.reuse, R16, R44 ;  /* 0x00000010042c723c */ /* 0x050fe4000004182c */
[----:B------:R-:W-:Y:S06]  /*55d0*/  MUFU.EX2 R185, R185 ;  /* 0x000000b900b97308 */ /* 0x000fec0000000800 */
[----:B------:R-:W-:Y:S01]  /*55e0*/  HMMA.16816.F32.BF16 R48, R4, R18, R48 ;  /* 0x000000120430723c */ /* 0x000fe20000041830 */
[----:B------:R-:W4:Y:S01]  /*55f0*/  LDSM.16.MT88.4 R16, [R169+0x10800] ;  /* 0x01080000a910783b */ /* 0x000f220000004200 */
[----:B------:R-:W-:Y:S06]  /*5600*/  MUFU.EX2 R219, R219 ;  /* 0x000000db00db7308 */ /* 0x000fec0000000800 */
[C---:B------:R-:W-:Y:S08]  /*5610*/  HMMA.16816.F32.BF16 R72, R112.reuse, R74, RZ ;  /* 0x0000004a7048723c */ /* 0x040ff000000418ff */
[----:B------:R-:W-:Y:S08]  /*5620*/  HMMA.16816.F32.BF16 R88, R112, R90, RZ ;  /* 0x0000005a7058723c */ /* 0x000ff000000418ff */
[----:B-1----:R-:W-:Y:S01]  /*5630*/  HMMA.16816.F32.BF16 R68, R4, R20, R68 ;  /* 0x000000140444723c */ /* 0x002fe20000041844 */
[----:B------:R-:W-:-:S02]  /*5640*/  VIADD R21, R162, 0xffffffff ;  /* 0xffffffffa2157836 */ /* 0x000fc40000000000 */
[----:B------:R-:W-:-:S03]  /*5650*/  FFMA.FTZ R162, R189, UR4, -R146 ;  /* 0x00000004bda27c23 */ /* 0x000fc60008010892 */
[----:B------:R-:W-:Y:S02]  /*5660*/  LOP3.LUT R20, R223, R21, R215, 0x96, !PT ;  /* 0x00000015df147212 */ /* 0x000fe400078e96d7 */
[C---:B--2---:R-:W-:Y:S01]  /*5670*/  HMMA.16816.F32.BF16 R76, R4.reuse, R12, R76 ;  /* 0x0000000c044c723c */ /* 0x044fe2000004184c */
[----:B------:R-:W1:Y:S07]  /*5680*/  MUFU.EX2 R162, R162 ;  /* 0x000000a200a27308 */ /* 0x000e6e0000000800 */
[C---:B------:R-:W-:Y:S01]  /*5690*/  HMMA.16816.F32.BF16 R80, R4.reuse, R14, R80 ;  /* 0x0000000e0450723c */ /* 0x040fe20000041850 */
[----:B------:R-:W2:Y:S07]  /*56a0*/  LDSM.16.MT88.4 R12, [R164+0x10800] ;  /* 0x01080000a40c783b */ /* 0x000eae0000004200 */
[----:B---3--:R-:W-:Y:S01]  /*56b0*/  HMMA.16816.F32.BF16 R84, R4, R8, R84 ;  /* 0x000000080454723c */ /* 0x008fe20000041854 */
[----:B------:R-:W-:-:S05]  /*56c0*/  IMAD.WIDE.U32 R8, R20, -0x326172a9, RZ ;  /* 0xcd9e8d5714087825 */ /* 0x000fca00078e00ff */
[----:B------:R-:W-:Y:S02]  /*56d0*/  LOP3.LUT R20, R202, R220, R9, 0x96, !PT ;  /* 0x000000dcca147212 */ /* 0x000fe400078e9609 */
[----:B------:R-:W-:Y:S01]  /*56e0*/  HMMA.16816.F32.BF16 R92, R112, R96, RZ ;  /* 0x00000060705c723c */ /* 0x000fe200000418ff */
[----:B------:R-:W-:-:S07]  /*56f0*/  LOP3.LUT R21, R201, R8, R211, 0x96, !PT ;  /* 0x00000008c9157212 */ /* 0x000fce00078e96d3 */
[----:B------:R-:W-:Y:S01]  /*5700*/  HMMA.16816.F32.BF16 R72, R4, R22, R72 ;  /* 0x000000160448723c */ /* 0x000fe20000041848 */
[----:B------:R-:W-:-:S04]  /*5710*/  IMAD.WIDE.U32 R22, R20, -0x2daee0ad, RZ ;  /* 0xd2511f5314167825 */ /* 0x000fc800078e00ff */
[----:B------:R-:W-:Y:S01]  /*5720*/  IMAD.WIDE.U32 R20, R21, -0x2daee0ad, RZ ;  /* 0xd2511f5315147825 */ /* 0x000fe200078e00ff */
[----:B------:R-:W-:Y:S02]  /*5730*/  LOP3.LUT R193, R193, R212, R23, 0x96, !PT ;  /* 0x000000d4c1c17212 */ /* 0x000fe400078e9617 */
[----:B------:R-:W-:Y:S01]  /*5740*/  HMMA.16816.F32.BF16 R88, R4, R10, R88 ;  /* 0x0000000a0458723c */ /* 0x000fe20000041858 */
[----:B------:R-:W3:Y:S01]  /*5750*/  LDSM.16.MT88.4 R8, [R161+0x10800] ;  /* 0x01080000a108783b */ /* 0x000ee20000004200 */
[----:B------:R-:W-:Y:S01]  /*5760*/  LOP3.LUT R192, R168, R22, R21, 0x96, !PT ;  /* 0x00000016a8c07212 */ /* 0x000fe200078e9615 */
[----:B------:R-:W-:-:S04]  /*5770*/  IMAD.WIDE.U32 R188, R193, -0x326172a9, RZ ;  /* 0xcd9e8d57c1bc7825 */ /* 0x000fc800078e00ff */
[--C-:B------:R-:W-:Y:S01]  /*5780*/  FFMA.FTZ R168, R167, UR4, -R146.reuse ;  /* 0x00000004a7a87c23 */ /* 0x100fe20008010892 */
[----:B------:R-:W-:Y:S01]  /*5790*/  FFMA.FTZ R167, R184, UR4, -R175 ;  /* 0x00000004b8a77c23 */ /* 0x000fe200080108af */
[----:B------:R-:W-:Y:S01]  /*57a0*/  FFMA.FTZ R184, R147, UR4, -R146 ;  /* 0x0000000493b87c23 */ /* 0x000fe20008010892 */
[----:B------:R-:W-:Y:S01]  /*57b0*/  IMAD.WIDE.U32 R192, R192, -0x326172a9, RZ ;  /* 0xcd9e8d57c0c07825 */ /* 0x000fe200078e00ff */
[----:B------:R-:W-:Y:S02]  /*57c0*/  HMMA.16816.F32.BF16 R100, R112, R104, RZ ;  /* 0x000000687064723c */ /* 0x000fe400000418ff */
[----:B------:R-:W5:Y:S02]  /*57d0*/  MUFU.EX2 R168, R168 ;  /* 0x000000a800a87308 */ /* 0x000f640000000800 */
[----:B------:R-:W-:-:S04]  /*57e0*/  LOP3.LUT R188, R199, R188, R193, 0x96, !PT ;  /* 0x000000bcc7bc7212 */ /* 0x000fc800078e96c1 */
[C---:B------:R-:W-:Y:S02]  /*57f0*/  HMMA.16816.F32.BF16 R104, R112.reuse, R106, RZ ;  /* 0x0000006a7068723c */ /* 0x040fe400000418ff */
[----:B------:R-:W-:Y:S06]  /*5800*/  MUFU.EX2 R167, R167 ;  /* 0x000000a700a77308 */ /* 0x000fec0000000800 */
[C---:B------:R-:W-:Y:S02]  /*5810*/  HMMA.16816.F32.BF16 R128, R112.reuse, R124, RZ ;  /* 0x0000007c7080723c */ /* 0x040fe400000418ff */
[----:B------:R-:W-:Y:S06]  /*5820*/  MUFU.EX2 R184, R184 ;  /* 0x000000b800b87308 */ /* 0x000fec0000000800 */
[C---:B------:R-:W-:Y:S08]  /*5830*/  HMMA.16816.F32.BF16 R36, R112.reuse, R40, RZ ;  /* 0x000000287024723c */ /* 0x040ff000000418ff */
        /* <DEDUP_REMOVED lines=9> */
[----:B------:R-:W-:Y:S01]  /*58d0*/  HMMA.16816.F32.BF16 R112, R112, R142, RZ ;  /* 0x0000008e7070723c */ /* 0x000fe200000418ff */
[----:B------:R-:W5:Y:S07]  /*58e0*/  LDSM.16.MT88.4 R140, [R160+0x10800] ;  /* 0x01080000a08c783b */ /* 0x000f6e0000004200 */
[----:B----4-:R-:W-:Y:S01]  /*58f0*/  HMMA.16816.F32.BF16 R92, R4, R16, R92 ;  /* 0x00000010045c723c */ /* 0x010fe2000004185c */
[----:B------:R-:W-:Y:S01]  /*5900*/  LOP3.LUT R16, R200, R210, R189, 0x96, !PT ;  /* 0x000000d2c8107212 */ /* 0x000fe200078e96bd */
[----:B------:R-:W-:-:S06]  /*5910*/  IMAD.WIDE.U32 R188, R188, -0x2daee0ad, RZ ;  /* 0xd2511f53bcbc7825 */ /* 0x000fcc00078e00ff */
[----:B--2---:R-:W-:Y:S01]  /*5920*/  HMMA.16816.F32.BF16 R100, R4, R12, R100 ;  /* 0x0000000c0464723c */ /* 0x004fe20000041864 */
[----:B------:R-:W-:-:S03]  /*5930*/  IMAD.WIDE.U32 R12, R16, -0x2daee0ad, RZ ;  /* 0xd2511f53100c7825 */ /* 0x000fc600078e00ff */
[----:B------:R-:W-:-:S04]  /*5940*/  LOP3.LUT R186, R186, R12, R189, 0x96, !PT ;  /* 0x0000000cbaba7212 */ /* 0x000fc800078e96bd */
[C---:B------:R-:W-:Y:S01]  /*5950*/  HMMA.16816.F32.BF16 R104, R4.reuse, R14, R104 ;  /* 0x0000000e0468723c */ /* 0x040fe20000041868 */
[----:B------:R-:W-:Y:S01]  /*5960*/  LOP3.LUT R216, R171, R20, R13, 0x96, !PT ;  /* 0x00000014abd87212 */ /* 0x000fe200078e960d */
[--C-:B------:R-:W-:Y:S01]  /*5970*/  FFMA.FTZ R171, R178, UR4, -R175.reuse ;  /* 0x00000004b2ab7c23 */ /* 0x100fe200080108af */
[----:B------:R-:W-:Y:S01]  /*5980*/  IMAD.WIDE.U32 R14, R186, -0x326172a9, RZ ;  /* 0xcd9e8d57ba0e7825 */ /* 0x000fe200078e00ff */
[----:B-1----:R-:W-:Y:S01]  /*5990*/  F2FP.BF16.F32.PACK_AB R178, R163, R162 ;  /* 0x000000a2a3b2723e */ /* 0x002fe200000010ff */
[----:B------:R-:W-:Y:S02]  /*59a0*/  LDSM.16.MT88.4 R20, [R161+0xf000] ;  /* 0x00f00000a114783b */ /* 0x000fe40000004200 */
[----:B------:R-:W-:Y:S01]  /*59b0*/  FFMA.FTZ R186, R144, UR4, -R175 ;  /* 0x0000000490ba7c23 */ /* 0x000fe200080108af */
[----:B------:R-:W-:Y:S01]  /*59c0*/  IMAD.MOV.U32 R12, RZ, RZ, R14 ;  /* 0x000000ffff0c7224 */ /* 0x000fe200078e000e */
[----:B---3--:R-:W-:Y:S01]  /*59d0*/  HMMA.16816.F32.BF16 R120, R4, R8, R120 ;  /* 0x000000080478723c */ /* 0x008fe20000041878 */
[----:B------:R-:W-:Y:S01]  /*59e0*/  IMAD.WIDE.U32 R216, R216, -0x326172a9, RZ ;  /* 0xcd9e8d57d8d87825 */ /* 0x000fe200078e00ff */
[----:B------:R-:W-:Y:S01]  /*59f0*/  PRMT R9, R14, 0x7771, RZ ;  /* 0x000077710e097816 */ /* 0x000fe200000000ff */
[----:B------:R-:W1:Y:S01]  /*5a00*/  MUFU.EX2 R171, R171 ;  /* 0x000000ab00ab7308 */ /* 0x000e620000000800 */
[----:B------:R-:W-:Y:S01]  /*5a10*/  LOP3.LUT R12, R12, 0xff, RZ, 0xc0, !PT ;  /* 0x000000ff0c0c7812 */ /* 0x000fe200078ec0ff */
[----:B------:R-:W-:Y:S01]  /*5a20*/  FADD.FTZ R162, R162, R149 ;  /* 0x00000095a2a27221 */ /* 0x000fe20000010000 */
[----:B------:R-:W-:-:S02]  /*5a30*/  LOP3.LUT R16, R197, R216, R15, 0x96, !PT ;  /* 0x000000d8c5107212 */ /* 0x000fc400078e960f */
[C---:B------:R-:W-:Y:S01]  /*5a40*/  PRMT R17, R14.reuse, 0x7773, RZ ;  /* 0x000077730e117816 */ /* 0x040fe200000000ff */
[C---:B------:R-:W-:Y:S01]  /*5a50*/  HMMA.16816.F32.BF16 R108, R4.reuse, R10, R108 ;  /* 0x0000000a046c723c */ /* 0x040fe2000004186c */
[----:B------:R-:W-:Y:S01]  /*5a60*/  PRMT R8, R14, 0x7772, RZ ;  /* 0x000077720e087816 */ /* 0x000fe200000000ff */
[----:B------:R-:W-:Y:S01]  /*5a70*/  MUFU.EX2 R186, R186 ;  /* 0x000000ba00ba7308 */ /* 0x000fe20000000800 */
[----:B------:R-:W-:Y:S01]  /*5a80*/  PRMT R9, R12, 0x5410, R9 ;  /* 0x000054100c097816 */ /* 0x000fe20000000009 */
[----:B------:R-:W-:Y:S01]  /*5a90*/  FADD.FTZ R162, R163, R162 ;  /* 0x000000a2a3a27221 */ /* 0x000fe20000010000 */
[----:B------:R-:W2:Y:S01]  /*5aa0*/  LDSM.16.MT88.4 R12, [R161+0xd000] ;  /* 0x00d00000a10c783b */ /* 0x000ea20000004200 */
[C---:B------:R-:W-:Y:S02]  /*5ab0*/  LOP3.LUT R10, R16.reuse, 0xffff, RZ, 0xc0, !PT ;  /* 0x0000ffff100a7812 */ /* 0x040fe400078ec0ff */
[C---:B------:R-:W-:Y:S01]  /*5ac0*/  PRMT R11, R16.reuse, 0x7632, R11 ;  /* 0x00007632100b7816 */ /* 0x040fe2000000000b */
[----:B------:R-:W-:Y:S01]  /*5ad0*/  HMMA.16816.F32.BF16 R96, R4, R18, R96 ;  /* 0x000000120460723c */ /* 0x000fe20000041860 */
[----:B------:R-:W-:-:S02]  /*5ae0*/  LOP3.LUT R19, R16, 0xff, RZ, 0xc0, !PT ;  /* 0x000000ff10137812 */ /* 0x000fc400078ec0ff */
[----:B------:R-:W-:Y:S02]  /*5af0*/  SHF.R.U32.HI R10, RZ, 0x8, R10 ;  /* 0x00000008ff0a7819 */ /* 0x000fe4000001160a */
[----:B------:R-:W-:Y:S02]  /*5b00*/  LOP3.LUT R11, R11, 0xff, RZ, 0xc0, !PT ;  /* 0x000000ff0b0b7812 */ /* 0x000fe400078ec0ff */
[----:B------:R-:W-:Y:S01]  /*5b10*/  HSET2.LE.AND R9, R9, R166, PT ;  /* 0x000000a609097233 */ /* 0x000fe20003803000 */
[C---:B-----5:R-:W-:Y:S01]  /*5b20*/  HMMA.16816.F32.BF16 R116, R4.reuse, R140, R116 ;  /* 0x0000008c0474723c */ /* 0x060fe20000041874 */
[----:B------:R-:W-:Y:S02]  /*5b30*/  PRMT R8, R8, 0x5410, R17 ;  /* 0x0000541008087816 */ /* 0x000fe40000000011 */
[----:B------:R-:W-:Y:S02]  /*5b40*/  SHF.R.U32.HI R16, RZ, 0x18, R16 ;  /* 0x00000018ff107819 */ /* 0x000fe40000011610 */
[C---:B------:R-:W-:Y:S01]  /*5b50*/  F2FP.BF16.F32.PACK_AB R18, R168.reuse, R165 ;  /* 0x000000a5a812723e */ /* 0x040fe200000010ff */
[----:B------:R-:W-:Y:S01]  /*5b60*/  FADD.FTZ R165, R165, R162 ;  /* 0x000000a2a5a57221 */ /* 0x000fe20000010000 */
[----:B------:R-:W-:Y:S01]  /*5b70*/  PRMT R19, R19, 0x5410, R10 ;  /* 0x0000541013137816 */ /* 0x000fe2000000000a */
[----:B------:R-:W-:Y:S01]  /*5b80*/  HMMA.16816.F32.BF16 R128, R4, R136, R128 ;  /* 0x000000880480723c */ /* 0x000fe20000041880 */
[----:B------:R-:W-:Y:S01]  /*5b90*/  PRMT R17, R11, 0x5410, R16 ;  /* 0x000054100b117816 */ /* 0x000fe20000000010 */
[----:B------:R-:W-:Y:S01]  /*5ba0*/  FADD.FTZ R165, R168, R165 ;  /* 0x000000a5a8a57221 */ /* 0x000fe20000010000 */
[----:B------:R-:W-:-:S02]  /*5bb0*/  LOP3.LUT R18, R18, R9, RZ, 0xc0, !PT ;  /* 0x0000000912127212 */ /* 0x000fc400078ec0ff */
[----:B------:R-:W-:Y:S02]  /*5bc0*/  LOP3.LUT R141, R8, 0xff00ff, RZ, 0xc0, !PT ;  /* 0x00ff00ff088d7812 */ /* 0x000fe400078ec0ff */
[----:B------:R-:W3:Y:S01]  /*5bd0*/  LDSM.16.MT88.4 R8, [R164+0xf000] ;  /* 0x00f00000a408783b */ /* 0x000ee20000004200 */
[----:B-1----:R-:W-:Y:S01]  /*5be0*/  F2FP.BF16.F32.PACK_AB R189, R172, R171 ;  /* 0x000000abacbd723e */ /* 0x002fe200000010ff */
[C---:B------:R-:W-:Y:S01]  /*5bf0*/  HMMA.16816.F32.BF16 R124, R4.reuse, R138, R124 ;  /* 0x0000008a047c723c */ /* 0x040fe2000004187c */
[--C-:B------:R-:W-:Y:S01]  /*5c00*/  HSET2.LE.AND R16, R141, R166.reuse, PT ;  /* 0x000000a68d107233 */ /* 0x100fe20003803000 */
[----:B------:R-:W-:Y:S01]  /*5c10*/  LDSM.16.MT88.4 R136, [R169+0xd000] ;  /* 0x00d00000a988783b */ /* 0x000fe20000004200 */
[--C-:B------:R-:W-:Y:S02]  /*5c20*/  HSET2.LE.AND R141, R19, R166.reuse, PT ;  /* 0x000000a6138d7233 */ /* 0x100fe40003803000 */
[----:B------:R-:W-:Y:S02]  /*5c30*/  HSET2.LE.AND R17, R17, R166, PT ;  /* 0x000000a611117233 */ /* 0x000fe40003803000 */
[----:B------:R-:W-:Y:S01]  /*5c40*/  F2FP.BF16.F32.PACK_AB R140, R170, R167 ;  /* 0x000000a7aa8c723e */ /* 0x000fe200000010ff */
[----:B------:R-:W-:Y:S01]  /*5c50*/  HMMA.16816.F32.BF16 R36, R4, R32, R36 ;  /* 0x000000200424723c */ /* 0x000fe20000041824 */
[----:B------:R-:W-:-:S02]  /*5c60*/  LOP3.LUT R19, R189, R16, RZ, 0xc0, !PT ;  /* 0x00000010bd137212 */ /* 0x000fc400078ec0ff */
[----:B------:R-:W-:Y:S01]  /*5c70*/  LOP3.LUT R16, R178, R141, RZ, 0xc0, !PT ;  /* 0x0000008db2107212 */ /* 0x000fe200078ec0ff */
[----:B------:R-:W-:Y:S01]  /*5c80*/  FFMA.FTZ R178, R187, UR4, -R146 ;  /* 0x00000004bbb27c23 */ /* 0x000fe20008010892 */
[----:B------:R-:W-:Y:S01]  /*5c90*/  LOP3.LUT R17, R140, R17, RZ, 0xc0, !PT ;  /* 0x000000118c117212 */ /* 0x000fe200078ec0ff */
[----:B------:R-:W-:Y:S02]  /*5ca0*/  LDSM.16.MT88.4 R144, [R160+0x11000] ;  /* 0x01100000a090783b */ /* 0x000fe40000004200 */
[C---:B------:R-:W-:Y:S02]  /*5cb0*/  HMMA.16816.F32.BF16 R40, R4.reuse, R34, R40 ;  /* 0x000000220428723c */ /* 0x040fe40000041828 */
[----:B------:R-:W-:Y:S01]  /*5cc0*/  LDSM.16.MT88.4 R32, [R164+0xd000] ;  /* 0x00d00000a420783b */ /* 0x000fe20000004200 */
[----:B------:R-:W-:Y:S05]  /*5cd0*/  MUFU.EX2 R178, R178 ;  /* 0x000000b200b27308 */ /* 0x000fea0000000800 */
[C---:B------:R-:W-:Y:S08]  /*5ce0*/  HMMA.16816.F32.BF16 R52, R4.reuse, R28, R52 ;  /* 0x0000001c0434723c */ /* 0x040ff00000041834 */
[C---:B------:R-:W-:Y:S01]  /*5cf0*/  HMMA.16816.F32.BF16 R56, R4.reuse, R30, R56 ;  /* 0x0000001e0438723c */ /* 0x040fe20000041838 */
[----:B------:R-:W-:Y:S07]  /*5d00*/  LDSM.16.MT88.4 R28, [R160+0xd000] ;  /* 0x00d00000a01c783b */ /* 0x000fee0000004200 */
[C---:B------:R-:W-:Y:S08]  /*5d10*/  HMMA.16816.F32.BF16 R60, R4.reuse, R24, R60 ;  /* 0x00000018043c723c */ /* 0x040ff0000004183c */
[C---:B------:R-:W-:Y:S01]  /*5d20*/  HMMA.16816.F32.BF16 R64, R4.reuse, R26, R64 ;  /* 0x0000001a0440723c */ /* 0x040fe20000041840 */
[----:B------:R-:W1:Y:S07]  /*5d30*/  LDSM.16.MT88.4 R24, [R169+0xf000] ;  /* 0x00f00000a918783b */ /* 0x000e6e0000004200 */
[----:B------:R-:W-:Y:S01]  /*5d40*/  HMMA.16816.F32.BF16 R112, R4, R142, R112 ;  /* 0x0000008e0470723c */ /* 0x000fe20000041870 */
[----:B------:R-:W4:Y:S04]  /*5d50*/  LDSM.16.MT88.4 R4, [R160+0xf000] ;  /* 0x00f00000a004783b */ /* 0x000f280000004200 */
[----:B------:R-:W-:Y:S03]  /*5d60*/  LDSM.16.MT88.4 R140, [R169+0xf800] ;  /* 0x00f80000a98c783b */ /* 0x000fe60000004200 */
[C---:B--2---:R-:W-:Y:S08]  /*5d70*/  HMMA.16816.F32.BF16 R44, R16.reuse, R12, R44 ;  /* 0x0000000c102c723c */ /* 0x044ff0000004182c */
[C---:B------:R-:W-:Y:S01]  /*5d80*/  HMMA.16816.F32.BF16 R48, R16.reuse, R14, R48 ;  /* 0x0000000e1030723c */ /* 0x040fe20000041830 */
[----:B------:R-:W2:Y:S07]  /*5d90*/  LDSM.16.MT88.4 R12, [R169+0x11000] ;  /* 0x01100000a90c783b */ /* 0x000eae0000004200 */
[C---:B---3--:R-:W-:Y:S08]  /*5da0*/  HMMA.16816.F32.BF16 R68, R16.reuse, R8, R68 ;  /* 0x000000081044723c */ /* 0x048ff00000041844 */
[C---:B------:R-:W-:Y:S01]  /*5db0*/  HMMA.16816.F32.BF16 R72, R16.reuse, R10, R72 ;  /* 0x0000000a1048723c */ /* 0x040fe20000041848 */
[----:B------:R-:W3:Y:S07]  /*5dc0*/  LDSM.16.MT88.4 R8, [R164+0x11000] ;  /* 0x01100000a408783b */ /* 0x000eee0000004200 */
[C---:B-1----:R-:W-:Y:S08]  /*5dd0*/  HMMA.16816.F32.BF16 R60, R16.reuse, R24, R60 ;  /* 0x00000018103c723c */ /* 0x042ff0000004183c */
[C---:B----4-:R-:W-:Y:S08]  /*5de0*/  HMMA.16816.F32.BF16 R84, R16.reuse, R4, R84 ;  /* 0x000000041054723c */ /* 0x050ff00000041854 */
[C---:B------:R-:W-:Y:S01]  /*5df0*/  HMMA.16816.F32.BF16 R88, R16.reuse, R6, R88 ;  /* 0x000000061058723c */ /* 0x040fe20000041858 */
[----:B------:R-:W1:Y:S07]  /*5e00*/  LDSM.16.MT88.4 R4, [R161+0x11000] ;  /* 0x01100000a104783b */ /* 0x000e6e0000004200 */
[----:B--2---:R-:W-:Y:S01]  /*5e10*/  HMMA.16816.F32.BF16 R92, R16, R12, R92 ;  /* 0x0000000c105c723c */ /* 0x004fe2000004185c */
[----:B------:R-:W-:-:S05]  /*5e20*/  LOP3.LUT R12, R198, R192, R217, 0x96, !PT ;  /* 0x000000c0c60c7212 */ /* 0x000fca00078e96d9 */
[----:B------:R-:W-:Y:S02]  /*5e30*/  IMAD.WIDE.U32 R12, R12, -0x2daee0ad, RZ ;  /* 0xd2511f530c0c7825 */ /* 0x000fe400078e00ff */
[C---:B------:R-:W-:Y:S02]  /*5e40*/  HMMA.16816.F32.BF16 R76, R16.reuse, R20, R76 ;  /* 0x00000014104c723c */ /* 0x040fe4000004184c */
[--C-:B------:R-:W-:Y:S01]  /*5e50*/  FFMA.FTZ R20, R174, UR4, -R175.reuse ;  /* 0x00000004ae147c23 */ /* 0x100fe200080108af */
[----:B------:R-:W-:Y:S01]  /*5e60*/  IMAD.MOV.U32 R24, RZ, RZ, R12 ;  /* 0x000000ffff187224 */ /* 0x000fe200078e000c */
[C---:B------:R-:W-:Y:S01]  /*5e70*/  PRMT R21, R12.reuse, 0x7771, RZ ;  /* 0x000077710c157816 */ /* 0x040fe200000000ff */
[----:B------:R-:W-:Y:S01]  /*5e80*/  FFMA.FTZ R174, R173, UR4, -R175 ;  /* 0x00000004adae7c23 */ /* 0x000fe200080108af */
[----:B------:R-:W-:Y:S01]  /*5e90*/  PRMT R25, R12, 0x7772, RZ ;  /* 0x000077720c197816 */ /* 0x000fe200000000ff */
[----:B------:R-:W-:Y:S01]  /*5ea0*/  MUFU.EX2 R173, R176 ;  /* 0x000000b000ad7308 */ /* 0x000fe20000000800 */
[----:B------:R-:W-:Y:S01]  /*5eb0*/  LOP3.LUT R24, R24, 0xff, RZ, 0xc0, !PT ;  /* 0x000000ff18187812 */ /* 0x000fe200078ec0ff */
[----:B------:R-:W-:Y:S01]  /*5ec0*/  HMMA.16816.F32.BF16 R80, R16, R22, R80 ;  /* 0x000000161050723c */ /* 0x000fe20000041850 */
[----:B------:R-:W-:-:S02]  /*5ed0*/  PRMT R22, R12, 0x7773, RZ ;  /* 0x000077730c167816 */ /* 0x000fc400000000ff */
[----:B------:R-:W-:Y:S02]  /*5ee0*/  PRMT R21, R24, 0x5410, R21 ;  /* 0x0000541018157816 */ /* 0x000fe40000000015 */
[----:B------:R-:W-:Y:S01]  /*5ef0*/  PRMT R25, R25, 0x5410, R22 ;  /* 0x0000541019197816 */ /* 0x000fe20000000016 */
[----:B------:R-:W2:Y:S02]  /*5f00*/  MUFU.EX2 R174, R174 ;  /* 0x000000ae00ae7308 */ /* 0x000ea40000000800 */
[C---:B---3--:R-:W-:Y:S01]  /*5f10*/  HMMA.16816.F32.BF16 R100, R16.reuse, R8, R100 ;  /* 0x000000081064723c */ /* 0x048fe20000041864 */
[----:B------:R-:W-:Y:S02]  /*5f20*/  LOP3.LUT R8, R177, R188, R13, 0x96, !PT ;  /* 0x000000bcb1087212 */ /* 0x000fe400078e960d */
[----:B------:R-:W-:Y:S02]  /*5f30*/  LOP3.LUT R25, R25, 0xff00ff, RZ, 0xc0, !PT ;  /* 0x00ff00ff19197812 */ /* 0x000fe400078ec0ff */
[C---:B------:R-:W-:Y:S01]  /*5f40*/  LOP3.LUT R23, R8.reuse, 0xffff, RZ, 0xc0, !PT ;  /* 0x0000ffff08177812 */ /* 0x040fe200078ec0ff */
[----:B------:R-:W3:Y:S01]  /*5f50*/  MUFU.EX2 R175, R20 ;  /* 0x0000001400af7308 */ /* 0x000ee20000000800 */
[----:B------:R-:W-:Y:S01]  /*5f60*/  PRMT R9, R8, 0x7632, R9 ;  /* 0x0000763208097816 */ /* 0x000fe20000000009 */
[----:B------:R-:W-:Y:S01]  /*5f70*/  HMMA.16816.F32.BF16 R96, R16, R14, R96 ;  /* 0x0000000e1060723c */ /* 0x000fe20000041860 */
[----:B------:R-:W4:Y:S01]  /*5f80*/  LDSM.16.MT88.4 R12, [R169+0xd800] ;  /* 0x00d80000a90c783b */ /* 0x000f220000004200 */
[----:B------:R-:W-:-:S02]  /*5f90*/  SHF.R.U32.HI R23, RZ, 0x8, R23 ;  /* 0x00000008ff177819 */ /* 0x000fc40000011617 */
[----:B------:R-:W-:Y:S02]  /*5fa0*/  LOP3.LUT R9, R9, 0xff, RZ, 0xc0, !PT ;  /* 0x000000ff09097812 */ /* 0x000fe400078ec0ff */
[----:B--2---:R-:W-:Y:S02]  /*5fb0*/  F2FP.BF16.F32.PACK_AB R22, R174, R173 ;  /* 0x000000adae16723e */ /* 0x004fe400000010ff */
[----:B------:R-:W-:Y:S01]  /*5fc0*/  HMMA.16816.F32.BF16 R104, R16, R10, R104 ;  /* 0x0000000a1068723c */ /* 0x000fe20000041868 */
[----:B------:R-:W-:Y:S02]  /*5fd0*/  LOP3.LUT R10, R8, 0xff, RZ, 0xc0, !PT ;  /* 0x000000ff080a7812 */ /* 0x000fe400078ec0ff */
[----:B------:R-:W-:Y:S02]  /*5fe0*/  SHF.R.U32.HI R8, RZ, 0x18, R8 ;  /* 0x00000018ff087819 */ /* 0x000fe40000011608 */
[----:B------:R-:W-:-:S03]  /*5ff0*/  PRMT R23, R10, 0x5410, R23 ;  /* 0x000054100a177816 */ /* 0x000fc60000000017 */
[C---:B------:R-:W-:Y:S08]  /*6000*/  HMMA.16816.F32.BF16 R128, R16.reuse, R136, R128 ;  /* 0x000000881080723c */ /* 0x040ff00000041880 */
[C---:B------:R-:W-:Y:S01]  /*6010*/  HMMA.16816.F32.BF16 R124, R16.reuse, R138, R124 ;  /* 0x0000008a107c723c */ /* 0x040fe2000004187c */
[----:B------:R-:W-:Y:S07]  /*6020*/  LDSM.16.MT88.4 R136, [R169+0x11800] ;  /* 0x01180000a988783b */ /* 0x000fee0000004200 */
[----:B-1----:R-:W-:Y:S01]  /*6030*/  HMMA.16816.F32.BF16 R120, R16, R4, R120 ;  /* 0x000000041078723c */ /* 0x002fe20000041878 */
[----:B------:R-:W-:-:S02]  /*6040*/  PRMT R5, R9, 0x5410, R8 ;  /* 0x0000541009057816 */ /* 0x000fc40000000008 */
[--C-:B------:R-:W-:Y:S01]  /*6050*/  HSET2.LE.AND R4, R23, R166.reuse, PT ;  /* 0x000000a617047233 */ /* 0x100fe20003803000 */
[----:B------:R-:W1:Y:S01]  /*6060*/  LDSM.16.MT88.4 R8, [R164+0xf800] ;  /* 0x00f80000a408783b */ /* 0x000e620000004200 */
[C---:B------:R-:W-:Y:S01]  /*6070*/  F2FP.BF16.F32.PACK_AB R23, R185.reuse, R178 ;  /* 0x000000b2b917723e */ /* 0x040fe200000010ff */
[----:B------:R-:W-:Y:S01]  /*6080*/  FADD.FTZ R178, R178, R165 ;  /* 0x000000a5b2b27221 */ /* 0x000fe20000010000 */
[--C-:B------:R-:W-:Y:S01]  /*6090*/  HSET2.LE.AND R5, R5, R166.reuse, PT ;  /* 0x000000a605057233 */ /* 0x100fe20003803000 */
[C---:B------:R-:W-:Y:S01]  /*60a0*/  HMMA.16816.F32.BF16 R108, R16.reuse, R6, R108 ;  /* 0x00000006106c723c */ /* 0x040fe2000004186c */
[--C-:B------:R-:W-:Y:S01]  /*60b0*/  HSET2.LE.AND R6, R21, R166.reuse, PT ;  /* 0x000000a615067233 */ /* 0x100fe20003803000 */
[----:B------:R-:W-:Y:S01]  /*60c0*/  FADD.FTZ R185, R185, R178 ;  /* 0x000000b2b9b97221 */ /* 0x000fe20000010000 */
[----:B------:R-:W-:Y:S02]  /*60d0*/  HSET2.LE.AND R7, R25, R166, PT ;  /* 0x000000a619077233 */ /* 0x000fe40003803000 */
[----:B------:R-:W-:Y:S01]  /*60e0*/  F2FP.BF16.F32.PACK_AB R21, R219, R184 ;  /* 0x000000b8db15723e */ /* 0x000fe200000010ff */
[----:B------:R-:W-:Y:S01]  /*60f0*/  FADD.FTZ R184, R184, R185 ;  /* 0x000000b9b8b87221 */ /* 0x000fe20000010000 */
[----:B------:R-:W-:Y:S01]  /*6100*/  LOP3.LUT R4, R23, R4, RZ, 0xc0, !PT ;  /* 0x0000000417047212 */ /* 0x000fe200078ec0ff */
[----:B------:R-:W-:Y:S01]  /*6110*/  HMMA.16816.F32.BF16 R116, R16, R144, R116 ;  /* 0x000000901074723c */ /* 0x000fe20000041874 */
[----:B---3--:R-:W-:Y:S01]  /*6120*/  F2FP.BF16.F32.PACK_AB R144, R175, R186 ;  /* 0x000000baaf90723e */ /* 0x008fe200000010ff */
[----:B------:R-:W-:Y:S01]  /*6130*/  FADD.FTZ R219, R219, R184 ;  /* 0x000000b8dbdb7221 */ /* 0x000fe20000010000 */
[----:B------:R-:W-:-:S02]  /*6140*/  LOP3.LUT R6, R21, R6, RZ, 0xc0, !PT ;  /* 0x0000000615067212 */ /* 0x000fc400078ec0ff */
[----:B------:R-:W-:Y:S02]  /*6150*/  LOP3.LUT R7, R22, R7, RZ, 0xc0, !PT ;  /* 0x0000000716077212 */ /* 0x000fe400078ec0ff */
[----:B------:R-:W-:Y:S01]  /*6160*/  LOP3.LUT R5, R144, R5, RZ, 0xc0, !PT ;  /* 0x0000000590057212 */ /* 0x000fe200078ec0ff */
[----:B------:R-:W-:Y:S01]  /*6170*/  HMMA.16816.F32.BF16 R36, R16, R32, R36 ;  /* 0x000000201024723c */ /* 0x000fe20000041824 */
[----:B------:R-:W-:Y:S07]  /*6180*/  LDSM.16.MT88.4 R20, [R161+0xf800] ;  /* 0x00f80000a114783b */ /* 0x000fee0000004200 */
[C---:B----4-:R-:W-:Y:S08]  /*6190*/  HMMA.16816.F32.BF16 R128, R4.reuse, R12, R128 ;  /* 0x0000000c0480723c */ /* 0x050ff00000041880 */
[----:B------:R-:W-:Y:S01]  /*61a0*/  HMMA.16816.F32.BF16 R124, R4, R14, R124 ;  /* 0x0000000e047c723c */ /* 0x000fe2000004187c */
[----:B------:R-:W2:Y:S07]  /*61b0*/  LDSM.16.MT88.4 R12, [R160+0xd800] ;  /* 0x00d80000a00c783b */ /* 0x000eae0000004200 */
[C---:B------:R-:W-:Y:S01]  /*61c0*/  HMMA.16816.F32.BF16 R40, R16.reuse, R34, R40 ;  /* 0x000000221028723c */ /* 0x040fe20000041828 */
[----:B------:R-:W-:Y:S07]  /*61d0*/  LDSM.16.MT88.4 R32, [R164+0xd800] ;  /* 0x00d80000a420783b */ /* 0x000fee0000004200 */
[C---:B------:R-:W-:Y:S08]  /*61e0*/  HMMA.16816.F32.BF16 R52, R16.reuse, R28, R52 ;  /* 0x0000001c1034723c */ /* 0x040ff00000041834 */
[C---:B------:R-:W-:Y:S01]  /*61f0*/  HMMA.16816.F32.BF16 R56, R16.reuse, R30, R56 ;  /* 0x0000001e1038723c */ /* 0x040fe20000041838 */
[----:B------:R-:W-:Y:S07]  /*6200*/  LDSM.16.MT88.4 R28, [R164+0x11800] ;  /* 0x01180000a41c783b */ /* 0x000fee0000004200 */
[C---:B------:R-:W-:Y:S01]  /*6210*/  HMMA.16816.F32.BF16 R64, R16.reuse, R26, R64 ;  /* 0x0000001a1040723c */ /* 0x040fe20000041840 */
[----:B------:R-:W-:Y:S07]  /*6220*/  LDSM.16.MT88.4 R24, [R161+0xd800] ;  /* 0x00d80000a118783b */ /* 0x000fee0000004200 */
[----:B------:R-:W-:Y:S01]  /*6230*/  HMMA.16816.F32.BF16 R112, R16, R146, R112 ;  /* 0x000000921070723c */ /* 0x000fe20000041870 */
[----:B------:R-:W3:Y:S07]  /*6240*/  LDSM.16.MT88.4 R16, [R161+0x11800] ;  /* 0x01180000a110783b */ /* 0x000eee0000004200 */
[C---:B-1----:R-:W-:Y:S08]  /*6250*/  HMMA.16816.F32.BF16 R68, R4.reuse, R8, R68 ;  /* 0x000000080444723c */ /* 0x042ff00000041844 */
[C---:B------:R-:W-:Y:S01]  /*6260*/  HMMA.16816.F32.BF16 R72, R4.reuse, R10, R72 ;  /* 0x0000000a0448723c */ /* 0x040fe20000041848 */
[----:B------:R-:W1:Y:S07]  /*6270*/  LDSM.16.MT88.4 R8, [R160+0xf800] ;  /* 0x00f80000a008783b */ /* 0x000e6e0000004200 */
[----:B--2---:R-:W-:Y:S01]  /*6280*/  HMMA.16816.F32.BF16 R52, R4, R12, R52 ;  /* 0x0000000c0434723c */ /* 0x004fe20000041834 */
        /* <DEDUP_REMOVED lines=8> */
[----:B---3--:R-:W-:Y:S01]  /*6310*/  HMMA.16816.F32.BF16 R120, R4, R16, R120 ;  /* 0x000000100478723c */ /* 0x008fe20000041878 */
[----:B------:R-:W-:-:S04]  /*6320*/  FADD.FTZ R167, R167, R2 ;  /* 0x00000002a7a77221 */ /* 0x000fc80000010000 */
[----:B------:R-:W-:-:S03]  /*6330*/  FADD.FTZ R170, R170, R167 ;  /* 0x000000a7aaaa7221 */ /* 0x000fc60000010000 */
[C---:B------:R-:W-:Y:S01]  /*6340*/  HMMA.16816.F32.BF16 R108, R4.reuse, R18, R108 ;  /* 0x00000012046c723c */ /* 0x040fe2000004186c */
[----:B------:R-:W2:Y:S07]  /*6350*/  LDSM.16.MT88.4 R16, [R160+0x11800] ;  /* 0x01180000a010783b */ /* 0x000eae0000004200 */
        /* <DEDUP_REMOVED lines=20> */
[----:B------:R-:W-:Y:S01]  /*64a0*/  HMMA.16816.F32.BF16 R112, R4, R18, R112 ;  /* 0x000000120470723c */ /* 0x000fe20000041870 */
[----:B------:R-:W-:-:S04]  /*64b0*/  NOP ;  /* 0x0000000000007918 */ /* 0x000fc80000000000 */
[----:B------:R-:W-:-:S15]  /*64c0*/  @!P6 BRA `(.L_x_766) ;  /* 0x000000380070e947 */ /* 0x000fde0003800000 */
[----:B------:R-:W1:Y:S01]  /*64d0*/  S2R R181, SR_TID.X ;  /* 0x0000000000b57919 */ /* 0x000e620000002100 */
[----:B------:R-:W2:Y:S01]  /*64e0*/  S2UR UR5, SR_CgaCtaId ;  /* 0x00000000000579c3 */ /* 0x000ea20000008800 */
[----:B------:R-:W3:Y:S01]  /*64f0*/  LDCU UR4, c[0x0][0x440] ;  /* 0x00008800ff0477ac */ /* 0x000ee20008000800 */
[----:B------:R-:W-:Y:S02]  /*6500*/  VIADD R208, R0, 0xfffffffe ;  /* 0xfffffffe00d07836 */ /* 0x000fe40000000000 */
[----:B------:R-:W-:Y:S01]  /*6510*/  IMAD.MOV.U32 R0, RZ, RZ, R3 ;  /* 0x000000ffff007224 */ /* 0x000fe200078e0003 */
[----:B------:R-:W-:Y:S01]  /*6520*/  UMOV UR7, 0x400 ;  /* 0x0000040000077882 */ /* 0x000fe20000000000 */
[----:B------:R-:W-:Y:S01]  /*6530*/  IMAD.MOV.U32 R133, RZ, RZ, R132 ;  /* 0x000000ffff857224 */ /* 0x000fe200078e0084 */
[----:B------:R-:W4:Y:S01]  /*6540*/  LDCU UR6, c[0x0][0x440] ;  /* 0x00008800ff0677ac */ /* 0x000f220008000800 */
[----:B------:R-:W4:Y:S01]  /*6550*/  LDC.64 R192, c[0x0][0x3c0] ;  /* 0x0000f000ffc07b82 */ /* 0x000f220000000a00 */
[----:B------:R-:W-:Y:S01]  /*6560*/  IMAD.MOV.U32 R178, RZ, RZ, 0x40 ;  /* 0x00000040ffb27424 */ /* 0x000fe200078e00ff */
[----:B---3--:R-:W-:Y:S01]  /*6570*/  ISETP.GE.AND P1, PT, R180, UR4, PT ;  /* 0x00000004b4007c0c */ /* 0x008fe2000bf26270 */
[----:B------:R-:W3:Y:S01]  /*6580*/  LDCU UR4, c[0x0][0x45c] ;  /* 0x00008b80ff0477ac */ /* 0x000ee20008000800 */
[----:B--2---:R-:W-:Y:S01]  /*6590*/  ULEA UR5, UR5, UR7, 0x18 ;  /* 0x0000000705057291 */ /* 0x004fe2000f8ec0ff */
[----:B-1----:R-:W-:-:S02]  /*65a0*/  LOP3.LUT P0, RZ, R181, 0x2, RZ, 0xc0, !PT ;  /* 0x00000002b5ff7812 */ /* 0x002fc4000780c0ff */
[C---:B------:R-:W-:Y:S02]  /*65b0*/  SHF.L.U32 R177, R181.reuse, 0x6, RZ ;  /* 0x00000006b5b17819 */ /* 0x040fe400000006ff */
[----:B------:R-:W-:Y:S02]  /*65c0*/  SHF.L.U32 R189, R181, 0x5, RZ ;  /* 0x00000005b5bd7819 */ /* 0x000fe400000006ff */
[----:B------:R-:W-:Y:S02]  /*65d0*/  LOP3.LUT R176, R177, 0x400, RZ, 0xc0, !PT ;  /* 0x00000400b1b07812 */ /* 0x000fe400078ec0ff */
[----:B------:R-:W-:Y:S01]  /*65e0*/  SEL R135, R179, 0xffffffe0, !P0 ;  /* 0xffffffe0b3877807 */ /* 0x000fe20004000000 */
[----:B---3--:R-:W-:Y:S06]  /*65f0*/  BRA `(.L_x_767) ;  /* 0x0000000400587947 */ /* 0x008fec0003800000 */
.L_x_769:
[----:B------:R-:W1:Y:S01]  /*6600*/  LDC.64 R136, c[0x0][0x3b8] ;  /* 0x0000ee00ff887b82 */ /* 0x000e620000000a00 */
[----:B------:R-:W-:Y:S01]  /*6610*/  VIADD R139, R208, 0xffffffff ;  /* 0xffffffffd08b7836 */ /* 0x000fe20000000000 */
[----:B------:R-:W-:Y:S03]  /*6620*/  LOP3.LUT R140, R196, 0x1f8, RZ, 0xc0, !PT ;  /* 0x000001f8c48c7812 */ /* 0x000fe600078ec0ff */
[C---:B-1----:R-:W-:Y:S01]  /*6630*/  IMAD.WIDE.U32 R142, R139.reuse, R136, RZ ;  /* 0x000000888b8e7225 */ /* 0x042fe200078e00ff */
[----:B------:R-:W-:Y:S03]  /*6640*/  SHF.L.U64.HI R141, R136, 0x4, R137 ;  /* 0x00000004888d7819 */ /* 0x000fe60000010289 */
[----:B------:R-:W-:Y:S01]  /*6650*/  IMAD R138, R139, R137, R143 ;  /* 0x000000898b8a7224 */ /* 0x000fe200078e028f */
[----:B------:R-:W-:Y:S01]  /*6660*/  LOP3.LUT R143, R140, 0x38, R181, 0x78, !PT ;  /* 0x000000388c8f7812 */ /* 0x000fe200078e78b5 */
[----:B------:R-:W-:Y:S01]  /*6670*/  IMAD.SHL.U32 R134, R136, 0x10, RZ ;  /* 0x0000001088867824 */ /* 0x000fe200078e00ff */
[C---:B------:R-:W-:Y:S02]  /*6680*/  LEA R144, P4, R142.reuse, R206, 0x7 ;  /* 0x000000ce8e907211 */ /* 0x040fe400078838ff */
[----:B------:R-:W-:Y:S02]  /*6690*/  LOP3.LUT R143, R143, 0x1e00, R196, 0xf8, !PT ;  /* 0x00001e008f8f7812 */ /* 0x000fe400078ef8c4 */
[C-C-:B------:R-:W-:Y:S02]  /*66a0*/  LEA.HI.X R145, R142.reuse, R205, R138.reuse, 0x7, P4 ;  /* 0x000000cd8e917211 */ /* 0x140fe400020f3c8a */
[----:B------:R-:W-:Y:S02]  /*66b0*/  LEA R209, R143, UR5, 0x1 ;  /* 0x000000058fd17c11 */ /* 0x000fe4000f8e08ff */
[C---:B------:R-:W-:Y:S03]  /*66c0*/  LEA R139, P5, R142.reuse, R134, 0x6 ;  /* 0x000000868e8b7211 */ /* 0x040fe600078a30ff */
[----:B------:R-:W-:Y:S01]  /*66d0*/  @!PT LDS RZ, [RZ] ;  /* 0x00000000fffff984 */ /* 0x000fe20000000800 */
[----:B------:R-:W-:Y:S01]  /*66e0*/  @!PT LDS RZ, [RZ] ;  /* 0x00000000fffff984 */ /* 0x000fe20000000800 */
[----:B------:R-:W-:Y:S01]  /*66f0*/  @!PT LDS RZ, [RZ] ;  /* 0x00000000fffff984 */ /* 0x000fe20000000800 */
[----:B------:R1:W-:Y:S01]  /*6700*/  @!P1 LDGSTS.E.BYPASS.LTC128B.128 [R209+0x6000], desc[UR14][R144.64] ;  /* 0x0600000090d19fae */ /* 0x0003e2000b981a0e */
[----:B------:R-:W-:Y:S02]  /*6710*/  LEA.HI.X R2, R142, R141, R138, 0x6, P5 ;  /* 0x0000008d8e027211 */ /* 0x000fe400028f348a */
[C---:B------:R-:W-:Y:S01]  /*6720*/  LEA R138, P6, R139.reuse, R206, 0x1 ;  /* 0x000000ce8b8a7211 */ /* 0x040fe200078c08ff */
[----:B------:R1:W-:Y:S01]  /*6730*/  @P1 STS.128 [R209+0x6000], RZ ;  /* 0x006000ffd1001388 */ /* 0x0003e20000000c00 */
[-C--:B------:R-:W-:Y:S02]  /*6740*/  LEA R132, P5, R136, R139.reuse, 0x5 ;  /* 0x0000008b88847211 */ /* 0x080fe400078a28ff */
[----:B------:R-:W-:Y:S01]  /*6750*/  IADD3 R134, P4, PT, R134, R139, RZ ;  /* 0x0000008b86867210 */ /* 0x000fe20007f9e0ff */
[----:B------:R-:W-:Y:S01]  /*6760*/  @!PT LDS RZ, [RZ] ;  /* 0x00000000fffff984 */ /* 0x000fe20000000800 */
[----:B------:R-:W-:Y:S01]  /*6770*/  @!PT LDS RZ, [RZ] ;  /* 0x00000000fffff984 */ /* 0x000fe20000000800 */
[----:B------:R-:W-:Y:S01]  /*6780*/  @!PT LDS RZ, [RZ] ;  /* 0x00000000fffff984 */ /* 0x000fe20000000800 */
[----:B------:R1:W-:Y:S01]  /*6790*/  @!P3 LDGSTS.E.BYPASS.LTC128B.128 [R209+0x8000], desc[UR14][R144.64+0x80] ;  /* 0x0800008090d1bfae */ /* 0x0003e2000b981a0e */
[-CC-:B------:R-:W-:Y:S02]  /*67a0*/  LEA.HI.X R139, R139, R205.reuse, R2.reuse, 0x1, P6 ;  /* 0x000000cd8b8b7211 */ /* 0x180fe400030f0c02 */
[----:B------:R-:W-:Y:S01]  /*67b0*/  LEA.HI.X R136, R136, R2, R137, 0x5, P5 ;  /* 0x0000000288887211 */ /* 0x000fe200028f2c89 */
[----:B------:R1:W-:Y:S01]  /*67c0*/  @P3 STS.128 [R209+0x8000], RZ ;  /* 0x008000ffd1003388 */ /* 0x0003e20000000c00 */
[-C--:B------:R-:W-:Y:S01]  /*67d0*/  LEA R142, P5, R134, R206.reuse, 0x1 ;  /* 0x000000ce868e7211 */ /* 0x080fe200078a08ff */
[----:B------:R-:W-:Y:S01]  /*67e0*/  IMAD.X R141, R141, 0x1, R2, P4 ;  /* 0x000000018d8d7824 */ /* 0x000fe200020e0602 */
[----:B------:R-:W-:Y:S01]  /*67f0*/  LEA R140, P4, R132, R206, 0x1 ;  /* 0x000000ce848c7211 */ /* 0x000fe200078808ff */
[----:B------:R-:W-:Y:S01]  /*6800*/  @!PT LDS RZ, [RZ] ;  /* 0x00000000fffff984 */ /* 0x000fe20000000800 */
[----:B------:R-:W-:Y:S01]  /*6810*/  @!PT LDS RZ, [RZ] ;  /* 0x00000000fffff984 */ /* 0x000fe20000000800 */
[----:B------:R-:W-:Y:S01]  /*6820*/  @!PT LDS RZ, [RZ] ;  /* 0x00000000fffff984 */ /* 0x000fe20000000800 */
[----:B------:R1:W-:Y:S03]  /*6830*/  @!P0 LDGSTS.E.BYPASS.LTC128B.128 [R209+0xa000], desc[UR14][R144.64+0x100] ;  /* 0x0a00010090d18fae */ /* 0x0003e6000b981a0e */
[-C--:B------:R-:W-:Y:S01]  /*6840*/  LEA.HI.X R143, R134, R205.reuse, R141, 0x1, P5 ;  /* 0x000000cd868f7211 */ /* 0x080fe200028f0c8d */
[----:B------:R1:W-:Y:S01]  /*6850*/  @P0 STS.128 [R209+0xa000], RZ ;  /* 0x00a000ffd1000388 */ /* 0x0003e20000000c00 */
[----:B------:R-:W-:Y:S03]  /*6860*/  LEA.HI.X R141, R132, R205, R136, 0x1, P4 ;  /* 0x000000cd848d7211 */ /* 0x000fe600020f0c88 */
        /* <DEDUP_REMOVED lines=47> */
.L_x_767:
[----:B------:R-:W-:Y:S04]  /*6b60*/  DEPBAR.LE SB0, 0x0 ;  /* 0x000080000000791a */ /* 0x000fe80000000000 */
[----:B------:R-:W-:Y:S01]  /*6b70*/  BAR.SYNC.DEFER_BLOCKING 0x0 ;  /* 0x0000000000007b1d */ /* 0x000fe20000010000 */
[----:B------:R-:W-:Y:S01]  /*6b80*/  IMAD.SHL.U32 R196, R181, 0x8, RZ ;  /* 0x00000008b5c47824 */ /* 0x000fe200078e00ff */
[----:B------:R-:W-:Y:S01]  /*6b90*/  SHF.R.U32.HI R183, RZ, 0x1, R181 ;  /* 0x00000001ffb77819 */ /* 0x000fe200000116b5 */
[----:B----4-:R-:W-:Y:S01]  /*6ba0*/  IMAD.WIDE.U32 R170, R208, R192, RZ ;  /* 0x000000c0d0aa7225 */ /* 0x010fe200078e00ff */
[----:B------:R-:W-:Y:S02]  /*6bb0*/  LOP3.LUT R182, R189, 0x7c00, RZ, 0xc0, !PT ;  /* 0x00007c00bdb67812 */ /* 0x000fe400078ec0ff */
[----:B------:R-:W-:Y:S01]  /*6bc0*/  LOP3.LUT R180, R196, 0x38, RZ, 0xc0, !PT ;  /* 0x00000038c4b47812 */ /* 0x000fe200078ec0ff */
[----:B------:R-:W-:Y:S01]  /*6bd0*/  IMAD R168, R208, R193, R171 ;  /* 0x000000c1d0a87224 */ /* 0x000fe200078e02ab */
[C---:B------:R-:W-:Y:S01]  /*6be0*/  LEA R226, P0, R170.reuse, R204, 0x7 ;  /* 0x000000ccaae27211 */ /* 0x040fe200078038ff */
[----:B------:R-:W-:Y:S01]  /*6bf0*/  IMAD.SHL.U32 R171, R170, 0x40, RZ ;  /* 0x00000040aaab7824 */ /* 0x000fe200078e00ff */
[----:B------:R-:W-:Y:S02]  /*6c00*/  LOP3.LUT R195, R180, 0x40, RZ, 0xfc, !PT ;  /* 0x00000040b4c37812 */ /* 0x000fe400078efcff */
[C-C-:B------:R-:W-:Y:S02]  /*6c10*/  LEA.HI.X R227, R170.reuse, R203, R168.reuse, 0x7, P0 ;  /* 0x000000cbaae37211 */ /* 0x140fe400000f3ca8 */
[----:B------:R-:W-:Y:S02]  /*6c20*/  ISETP.GE.AND P3, PT, R195, UR6, PT ;  /* 0x00000006c3007c0c */ /* 0x000fe4000bf66270 */
[----:B------:R-:W-:Y:S02]  /*6c30*/  SHF.L.U64.HI R174, R170, 0x6, R168 ;  /* 0x00000006aaae7819 */ /* 0x000fe400000102a8 */
[----:B------:R-:W-:Y:S02]  /*6c40*/  LEA R171, P0, R192, R171, 0x4 ;  /* 0x000000abc0ab7211 */ /* 0x000fe400078020ff */
[----:B------:R-:W-:Y:S02]  /*6c50*/  LOP3.LUT R194, R180, 0x80, RZ, 0xfc, !PT ;  /* 0x00000080b4c27812 */ /* 0x000fe400078efcff */
[--C-:B------:R-:W-:Y:S01]  /*6c60*/  LEA.HI.X R174, R192, R174, R193.reuse, 0x4, P0 ;  /* 0x000000aec0ae7211 */ /* 0x100fe200000f24c1 */
[----:B------:R-:W-:Y:S01]  /*6c70*/  @!PT LDS RZ, [RZ] ;  /* 0x00000000fffff984 */ /* 0x000fe20000000800 */
[----:B------:R-:W-:Y:S01]  /*6c80*/  @!PT LDS RZ, [RZ] ;  /* 0x00000000fffff984 */ /* 0x000fe20000000800 */
[----:B------:R-:W-:Y:S01]  /*6c90*/  @!PT LDS RZ, [RZ] ;  /* 0x00000000fffff984 */ /* 0x000fe20000000800 */
[----:B------:R-:W-:Y:S01]  /*6ca0*/  @!P1 LDGSTS.E.BYPASS.LTC128B.128 [R209+0xc000], desc[UR14][R226.64] ;  /* 0x0c000000e2d19fae */ /* 0x000fe2000b981a0e */
[----:B------:R-:W-:Y:S02]  /*6cb0*/  ISETP.GE.AND P0, PT, R194, UR6, PT ;  /* 0x00000006c2007c0c */ /* 0x000fe4000bf06270 */
[C---:B------:R-:W-:Y:S01]  /*6cc0*/  LEA R224, P5, R171.reuse, R204, 0x1 ;  /* 0x000000ccabe07211 */ /* 0x040fe200078a08ff */
[----:B------:R-:W-:Y:S01]  /*6cd0*/  @P1 STS.128 [R209+0xc000], RZ ;  /* 0x00c000ffd1001388 */ /* 0x000fe20000000c00 */
[----:B------:R-:W-:Y:S02]  /*6ce0*/  ISETP.GE.AND P1, PT, R180, UR6, PT ;  /* 0x00000006b4007c0c */ /* 0x000fe4000bf26270 */
[----:B------:R-:W-:Y:S01]  /*6cf0*/  LEA.HI.X R225, R171, R203, R174, 0x1, P5 ;  /* 0x000000cbabe17211 */ /* 0x000fe200028f0cae */
[----:B------:R-:W-:Y:S01]  /*6d00*/  @!PT LDS RZ, [RZ] ;  /* 0x00000000fffff984 */ /* 0x000fe20000000800 */
[----:B------:R-:W-:Y:S01]  /*6d10*/  @!PT LDS RZ, [RZ] ;  /* 0x00000000fffff984 */ /* 0x000fe20000000800 */
[----:B------:R-:W-:Y:S01]  /*6d20*/  @!PT LDS RZ, [RZ] ;  /* 0x00000000fffff984 */ /* 0x000fe20000000800 */
[----:B------:R-:W-:Y:S01]  /*6d30*/  @!P3 LDGSTS.E.BYPASS.LTC128B.128 [R209+0xe000], desc[UR14][R226.64+0x80] ;  /* 0x0e000080e2d1bfae */ /* 0x000fe2000b981a0e */
[CC--:B------:R-:W-:Y:S02]  /*6d40*/  LEA R3, P4, R192.reuse, R171.reuse, 0x4 ;  /* 0x000000abc0037211 */ /* 0x0c0fe400078820ff */
[C---:B------:R-:W-:Y:S01]  /*6d50*/  LEA R169, P2, R192.reuse, R171, 0x5 ;  /* 0x000000abc0a97211 */ /* 0x040fe200078428ff */
[----:B------:R-:W-:Y:S01]  /*6d60*/  @P3 STS.128 [R209+0xe000], RZ ;  /* 0x00e000ffd1003388 */ /* 0x000fe20000000c00 */
[C-C-:B------:R-:W-:Y:S02]  /*6d70*/  LEA.HI.X R172, R192.reuse, R174, R193.reuse, 0x4, P4 ;  /* 0x000000aec0ac7211 */ /* 0x140fe400020f24c1 */
[C---:B------:R-:W-:Y:S01]  /*6d80*/  LEA R170, P4, R3.reuse, R204, 0x1 ;  /* 0x000000cc03aa7211 */ /* 0x040fe200078808ff */
[----:B------:R-:W-:Y:S01]  /*6d90*/  @!PT LDS RZ, [RZ] ;  /* 0x00000000fffff984 */ /* 0x000fe20000000800 */
[----:B------:R-:W-:Y:S01]  /*6da0*/  @!PT LDS RZ, [RZ] ;  /* 0x00000000fffff984 */ /* 0x000fe20000000800 */
[----:B------:R-:W-:Y:S01]  /*6db0*/  @!PT LDS RZ, [RZ] ;  /* 0x00000000fffff984 */ /* 0x000fe20000000800 */
[----:B------:R-:W-:Y:S01]  /*6dc0*/  @!P0 LDGSTS.E.BYPASS.LTC128B.128 [R209+0x10000], desc[UR14][R226.64+0x100] ;  /* 0x10000100e2d18fae */ /* 0x000fe2000b981a0e */
[----:B------:R-:W-:Y:S02]  /*6dd0*/  LEA.HI.X R174, R192, R174, R193, 0x5, P2 ;  /* 0x000000aec0ae7211 */ /* 0x000fe400010f2cc1 */
[-C--:B------:R-:W-:Y:S01]  /*6de0*/  LEA.HI.X R171, R3, R203.reuse, R172, 0x1, P4 ;  /* 0x000000cb03ab7211 */ /* 0x080fe200020f0cac */
[----:B------:R-:W-:Y:S01]  /*6df0*/  @P0 STS.128 [R209+0x10000], RZ ;  /* 0x010000ffd1000388 */ /* 0x000fe20000000c00 */
[----:B------:R-:W-:Y:S02]  /*6e00*/  LEA R168, P2, R169, R204, 0x1 ;  /* 0x000000cca9a87211 */ /* 0x000fe400078408ff */
[----:B------:R-:W-:Y:S01]  /*6e10*/  LOP3.LUT R137, R183, 0x8, RZ, 0xc0, !PT ;  /* 0x00000008b7897812 */ /* 0x000fe200078ec0ff */
[----:B------:R-:W-:Y:S01]  /*6e20*/  @!PT LDS RZ, [RZ] ;  /* 0x00000000fffff984 */ /* 0x000fe20000000800 */
[----:B------:R-:W-:Y:S01]  /*6e30*/  @!PT LDS RZ, [RZ] ;  /* 0x00000000fffff984 */ /* 0x000fe20000000800 */
[----:B------:R-:W-:Y:S01]  /*6e40*/  @!PT LDS RZ, [RZ] ;  /* 0x00000000fffff984 */ /* 0x000fe20000000800 */
[----:B------:R-:W-:Y:S01]  /*6e50*/  @!P1 LDGSTS.E.BYPASS.LTC128B.128 [R209+0xc800], desc[UR14][R224.64] ;  /* 0x0c800000e0d19fae */ /* 0x000fe2000b981a0e */
[----:B------:R-:W-:Y:S02]  /*6e60*/  LEA.HI.X R169, R169, R203, R174, 0x1, P2 ;  /* 0x000000cba9a97211 */ /* 0x000fe400010f0cae */
[--C-:B------:R-:W-:Y:S01]  /*6e70*/  LOP3.LUT R2, R180, 0x1c0, R177.reuse, 0xf8, !PT ;  /* 0x000001c0b4027812 */ /* 0x100fe200078ef8b1 */
[----:B------:R-:W-:Y:S01]  /*6e80*/  @P1 STS.128 [R209+0xc800], RZ ;  /* 0x00c800ffd1001388 */ /* 0x000fe20000000c00 */
[----:B------:R-:W-:Y:S02]  /*6e90*/  LOP3.LUT R139, R182, 0x200, R177, 0xf8, !PT ;  /* 0x00000200b68b7812 */ /* 0x000fe400078ef8b1 */
[C---:B------:R-:W-:Y:S01]  /*6ea0*/  LOP3.LUT R184, R2.reuse, R137, RZ, 0x3c, !PT ;  /* 0x0000008902b87212 */ /* 0x040fe200078e3cff */
[----:B------:R-:W-:Y:S01]  /*6eb0*/  @!PT LDS RZ, [RZ] ;  /* 0x00000000fffff984 */ /* 0x000fe20000000800 */
[----:B------:R-:W-:Y:S01]  /*6ec0*/  @!PT LDS RZ, [RZ] ;  /* 0x00000000fffff984 */ /* 0x000fe20000000800 */
[----:B------:R-:W-:Y:S01]  /*6ed0*/  @!PT LDS RZ, [RZ] ;  /* 0x00000000fffff984 */ /* 0x000fe20000000800 */
[----:B------:R-:W-:Y:S01]  /*6ee0*/  @!P3 LDGSTS.E.BYPASS.LTC128B.128 [R209+0xe800], desc[UR14][R224.64+0x80] ;  /* 0x0e800080e0d1bfae */ /* 0x000fe2000b981a0e */
[----:B------:R-:W-:Y:S02]  /*6ef0*/  LOP3.LUT R137, R2, 0x8, R181, 0x78, !PT ;  /* 0x0000000802897812 */ /* 0x000fe400078e78b5 */
[----:B------:R-:W-:Y:S01]  /*6f00*/  LOP3.LUT R190, R139, R184, RZ, 0xfc, !PT ;  /* 0x000000b88bbe7212 */ /* 0x000fe200078efcff */
[----:B------:R-:W-:Y:S01]  /*6f10*/  @P3 STS.128 [R209+0xe800], RZ ;  /* 0x00e800ffd1003388 */ /* 0x000fe20000000c00 */
[----:B------:R-:W-:Y:S01]  /*6f20*/  LOP3.LUT P2, RZ, R181, 0x4, RZ, 0xc0, !PT ;  /* 0x00000004b5ff7812 */ /* 0x000fe2000784c0ff */
[----:B------:R-:W-:Y:S01]  /*6f30*/  IMAD R188, R137, 0x2, R176 ;  /* 0x0000000289bc7824 */ /* 0x000fe200078e02b0 */
[----:B------:R-:W-:Y:S01]  /*6f40*/  LEA R190, R190, UR5, 0x1 ;  /* 0x00000005bebe7c11 */ /* 0x000fe2000f8e08ff */
[----:B------:R-:W-:Y:S01]  /*6f50*/  @!PT LDS RZ, [RZ] ;  /* 0x00000000fffff984 */ /* 0x000fe20000000800 */
[----:B------:R-:W-:Y:S01]  /*6f60*/  @!PT LDS RZ, [RZ] ;  /* 0x00000000fffff984 */ /* 0x000fe20000000800 */
[----:B------:R-:W-:Y:S01]  /*6f70*/  @!PT LDS RZ, [RZ] ;  /* 0x00000000fffff984 */ /* 0x000fe20000000800 */
[----:B------:R-:W-:Y:S01]  /*6f80*/  @!P0 LDGSTS.E.BYPASS.LTC128B.128 [R209+0x10800], desc[UR14][R224.64+0x100] ;  /* 0x10800100e0d18fae */ /* 0x000fe2000b981a0e */
[----:B------:R-:W-:Y:S01]  /*6f90*/  ISETP.NE.AND P4, PT, R208, RZ, PT ;  /* 0x000000ffd000720c */ /* 0x000fe20003f85270 */
[----:B------:R-:W-:Y:S02]  /*6fa0*/  VIADD R132, R188, UR5 ;  /* 0x00000005bc847c36 */ /* 0x000fe40008000000 */
[----:B------:R-:W-:Y:S01]  /*6fb0*/  @P0 STS.128 [R209+0x10800], RZ ;  /* 0x010800ffd1000388 */ /* 0x000fe20000000c00 */
[--C-:B------:R-:W-:Y:S02]  /*6fc0*/  IMAD.IADD R187, R135, 0x1, R190.reuse ;  /* 0x0000000187bb7824 */ /* 0x100fe400078e02be */
        /* <DEDUP_REMOVED lines=35> */
[----:B------:R-:W0:Y:S04]  /*7200*/  LDGDEPBAR ;  /* 0x00000000000079af */ /* 0x000e280000000000 */
[----:B------:R-:W5:Y:S04]  /*7210*/  LDSM.16.M88.4 R152, [R188+UR5+0x7800] ;  /* 0x00780005bc98783b */ /* 0x000f680008000200 */
[----:B------:R-:W-:Y:S04]  /*7220*/  LDSM.16.M88.4 R156, [R187] ;  /* 0x00000000bb9c783b */ /* 0x000fe80000000200 */
[----:B------:R-:W1:Y:S01]  /*7230*/  LDSM.16.M88.4 R160, [R185+0x6000] ;  /* 0x00600000b9a0783b */ /* 0x000e620000000200 */
[C---:B--2---:R-:W-:Y:S08]  /*7240*/  HMMA.16816.F32.BF16 R4, R136.reuse, R140, RZ ;  /* 0x0000008c8804723c */ /* 0x044ff000000418ff */
[C---:B------:R-:W-:Y:S01]  /*7250*/  HMMA.16816.F32.BF16 R8, R136.reuse, R142, RZ ;  /* 0x0000008e8808723c */ /* 0x040fe200000418ff */
[----:B------:R-:W2:Y:S07]  /*7260*/  LDSM.16.M88.4 R140, [R185+0x6800] ;  /* 0x00680000b98c783b */ /* 0x000eae0000000200 */
[C---:B---3--:R-:W-:Y:S08]  /*7270*/  HMMA.16816.F32.BF16 R12, R136.reuse, R144, RZ ;  /* 0x00000090880c723c */ /* 0x048ff000000418ff */
[C---:B------:R-:W-:Y:S01]  /*7280*/  HMMA.16816.F32.BF16 R16, R136.reuse, R146, RZ ;  /* 0x000000928810723c */ /* 0x040fe200000418ff */
[----:B------:R-:W3:Y:S07]  /*7290*/  LDSM.16.M88.4 R144, [R185+0x7000] ;  /* 0x00700000b990783b */ /* 0x000eee0000000200 */
[C---:B----4-:R-:W-:Y:S01]  /*72a0*/  HMMA.16816.F32.BF16 R20, R136.reuse, R148, RZ ;  /* 0x000000948814723c */ /* 0x050fe200000418ff */
[----:B------:R-:W-:Y:S05]  /*72b0*/  SEL R149, R178, 0xffffffc0, !P2 ;  /* 0xffffffc0b2957807 */ /* 0x000fea0005000000 */
[----:B------:R-:W-:Y:S02]  /*72c0*/  IMAD.IADD R186, R149, 0x1, R190 ;  /* 0x0000000195ba7824 */ /* 0x000fe400078e02be */
[C---:B------:R-:W-:Y:S01]  /*72d0*/  HMMA.16816.F32.BF16 R24, R136.reuse, R150, RZ ;  /* 0x000000968818723c */ /* 0x040fe200000418ff */
[----:B------:R-:W-:Y:S02]  /*72e0*/  IMAD.IADD R132, R132, 0x1, R149 ;  /* 0x0000000184847824 */ /* 0x000fe400078e0295 */
[----:B------:R-:W-:Y:S01]  /*72f0*/  LDSM.16.M88.4 R148, [R186] ;  /* 0x00000000ba94783b */ /* 0x000fe20000000200 */
[C---:B------:R-:W-:Y:S02]  /*7300*/  IMAD.IADD R134, R135.reuse, 0x1, R186 ;  /* 0x0000000187867824 */ /* 0x040fe400078e02ba */
[----:B------:R-:W-:Y:S02]  /*7310*/  IMAD.IADD R2, R135, 0x1, R132 ;  /* 0x0000000187027824 */ /* 0x000fe400078e0284 */
[C---:B-----5:R-:W-:Y:S01]  /*7320*/  HMMA.16816.F32.BF16 R28, R136.reuse, R152, RZ ;  /* 0x00000098881c723c */ /* 0x060fe200000418ff */
[----:B------:R-:W-:Y:S04]  /*7330*/  LDSM.16.M88.4 R164, [R134] ;  /* 0x0000000086a4783b */ /* 0x000fe80000000200 */
[----:B-1----:R-:W-:Y:S03]  /*7340*/  LDSM.16.M88.4 R168, [R2+0x6000] ;  /* 0x0060000002a8783b */ /* 0x002fe60000000200 */
[----:B------:R-:W-:Y:S01]  /*7350*/  HMMA.16816.F32.BF16 R32, R136, R154, RZ ;  /* 0x0000009a8820723c */ /* 0x000fe200000418ff */
[----:B------:R-:W1:Y:S04]  /*7360*/  LDSM.16.M88.4 R136, [R185+0x7800] ;  /* 0x00780000b988783b */ /* 0x000e680000000200 */
[----:B------:R-:W4:Y:S03]  /*7370*/  LDSM.16.M88.4 R152, [R132+0x6000] ;  /* 0x006000008498783b */ /* 0x000f260000000200 */
[C---:B------:R-:W-:Y:S01]  /*7380*/  HMMA.16816.F32.BF16 R4, R156.reuse, R160, R4 ;  /* 0x000000a09c04723c */ /* 0x040fe20000041804 */
[----:B------:R-:W-:Y:S07]  /*7390*/  LDSM.16.M88.4 R172, [R2+0x6800] ;  /* 0x0068000002ac783b */ /* 0x000fee0000000200 */
        /* <DEDUP_REMOVED lines=8> */
[C---:B-1----:R-:W-:Y:S08]  /*7420*/  HMMA.16816.F32.BF16 R28, R156.reuse, R136, R28 ;  /* 0x000000889c1c723c */ /* 0x042ff0000004181c */
[----:B------:R-:W-:Y:S01]  /*7430*/  HMMA.16816.F32.BF16 R32, R156, R138, R32 ;  /* 0x0000008a9c20723c */ /* 0x000fe20000041820 */
[----:B------:R-:W1:Y:S04]  /*7440*/  LDSM.16.M88.4 R136, [R2+0x7000] ;  /* 0x007000000288783b */ /* 0x000e680000000200 */
[----:B------:R-:W-:Y:S03]  /*7450*/  LDSM.16.M88.4 R156, [R188+UR5+0x9000] ;  /* 0x00900005bc9c783b */ /* 0x000fe60008000200 */
[C---:B----4-:R-:W-:Y:S08]  /*7460*/  HMMA.16816.F32.BF16 R4, R148.reuse, R152, R4 ;  /* 0x000000989404723c */ /* 0x050ff00000041804 */
[C---:B------:R-:W-:Y:S01]  /*7470*/  HMMA.16816.F32.BF16 R8, R148.reuse, R154, R8 ;  /* 0x0000009a9408723c */ /* 0x040fe20000041808 */
[----:B------:R-:W4:Y:S07]  /*7480*/  LDSM.16.M88.4 R152, [R2+0x7800] ;  /* 0x007800000298783b */ /* 0x000f2e0000000200 */
[C---:B--2---:R-:W-:Y:S08]  /*7490*/  HMMA.16816.F32.BF16 R12, R148.reuse, R140, R12 ;  /* 0x0000008c940c723c */ /* 0x044ff0000004180c */
[C---:B------:R-:W-:Y:S01]  /*74a0*/  HMMA.16816.F32.BF16 R16, R148.reuse, R142, R16 ;  /* 0x0000008e9410723c */ /* 0x040fe20000041810 */
[----:B------:R-:W-:Y:S07]  /*74b0*/  LDSM.16.M88.4 R140, [R190+0x2000] ;  /* 0x00200000be8c783b */ /* 0x000fee0000000200 */
[C---:B---3--:R-:W-:Y:S08]  /*74c0*/  HMMA.16816.F32.BF16 R20, R148.reuse, R144, R20 ;  /* 0x000000909414723c */ /* 0x048ff00000041814 */
[C---:B------:R-:W-:Y:S01]  /*74d0*/  HMMA.16816.F32.BF16 R24, R148.reuse, R146, R24 ;  /* 0x000000929418723c */ /* 0x040fe20000041818 */
[----:B------:R-:W2:Y:S07]  /*74e0*/  LDSM.16.M88.4 R144, [R188+UR5+0x8000] ;  /* 0x00800005bc90783b */ /* 0x000eae0008000200 */
[C---:B------:R-:W-:Y:S08]  /*74f0*/  HMMA.16816.F32.BF16 R28, R148.reuse, R160, R28 ;  /* 0x000000a0941c723c */ /* 0x040ff0000004181c */
[----:B------:R-:W-:Y:S01]  /*7500*/  HMMA.16816.F32.BF16 R32, R148, R162, R32 ;  /* 0x000000a29420723c */ /* 0x000fe20000041820 */
[----:B------:R-:W3:Y:S04]  /*7510*/  LDSM.16.M88.4 R148, [R188+UR5+0x8800] ;  /* 0x00880005bc94783b */ /* 0x000ee80008000200 */
[----:B------:R-:W-:Y:S03]  /*7520*/  LDSM.16.M88.4 R160, [R185+0x8000] ;  /* 0x00800000b9a0783b */ /* 0x000fe60000000200 */
[C---:B------:R-:W-:Y:S08]  /*7530*/  HMMA.16816.F32.BF16 R4, R164.reuse, R168, R4 ;  /* 0x000000a8a404723c */ /* 0x040ff00000041804 */
[C---:B------:R-:W-:Y:S01]  /*7540*/  HMMA.16816.F32.BF16 R8, R164.reuse, R170, R8 ;  /* 0x000000aaa408723c */ /* 0x040fe20000041808 */
[----:B------:R-:W-:Y:S07]  /*7550*/  LDSM.16.M88.4 R168, [R2+0x8000] ;  /* 0x0080000002a8783b */ /* 0x000fee0000000200 */
[C---:B------:R-:W-:Y:S08]  /*7560*/  HMMA.16816.F32.BF16 R12, R164.reuse, R172, R12 ;  /* 0x000000aca40c723c */ /* 0x040ff0000004180c */
[C---:B------:R-:W-:Y:S01]  /*7570*/  HMMA.16816.F32.BF16 R16, R164.reuse, R174, R16 ;  /* 0x000000aea410723c */ /* 0x040fe20000041810 */
[----:B------:R-:W-:Y:S07]  /*7580*/  LDSM.16.M88.4 R172, [R185+0xa800] ;  /* 0x00a80000b9ac783b */ /* 0x000fee0000000200 */
[C---:B-1----:R-:W-:Y:S08]  /*7590*/  HMMA.16816.F32.BF16 R20, R164.reuse, R136, R20 ;  /* 0x00000088a414723c */ /* 0x042ff00000041814 */
[C---:B------:R-:W-:Y:S01]  /*75a0*/  HMMA.16816.F32.BF16 R24, R164.reuse, R138, R24 ;  /* 0x0000008aa418723c */ /* 0x040fe20000041818 */
[----:B------:R-:W1:Y:S07]  /*75b0*/  LDSM.16.M88.4 R136, [R188+UR5+0x9800] ;  /* 0x00980005bc88783b */ /* 0x000e6e0008000200 */
[C---:B----4-:R-:W-:Y:S08]  /*75c0*/  HMMA.16816.F32.BF16 R28, R164.reuse, R152, R28 ;  /* 0x00000098a41c723c */ /* 0x050ff0000004181c */
[----:B------:R-:W-:Y:S01]  /*75d0*/  HMMA.16816.F32.BF16 R32, R164, R154, R32 ;  /* 0x0000009aa420723c */ /* 0x000fe20000041820 */
[----:B------:R-:W4:Y:S04]  /*75e0*/  LDSM.16.M88.4 R152, [R187+0x2000] ;  /* 0x00200000bb98783b */ /* 0x000f280000000200 */
[----:B------:R-:W-:Y:S03]  /*75f0*/  LDSM.16.M88.4 R164, [R134+0x2000] ;  /* 0x0020000086a4783b */ /* 0x000fe60000000200 */
        /* <DEDUP_REMOVED lines=11> */
[----:B------:R-:W-:Y:S04]  /*76b0*/  LDSM.16.M88.4 R136, [R186+0x2000] ;  /* 0x00200000ba88783b */ /* 0x000fe80000000200 */
[----:B------:R-:W1:Y:S03]  /*76c0*/  LDSM.16.M88.4 R140, [R132+0x8000] ;  /* 0x00800000848c783b */ /* 0x000e660000000200 */
[C---:B----4-:R-:W-:Y:S08]  /*76d0*/  HMMA.16816.F32.BF16 R4, R152.reuse, R160, R4 ;  /* 0x000000a09804723c */ /* 0x050ff00000041804 */
[C---:B------:R-:W-:Y:S01]  /*76e0*/  HMMA.16816.F32.BF16 R8, R152.reuse, R162, R8 ;  /* 0x000000a29808723c */ /* 0x040fe20000041808 */
[----:B------:R-:W4:Y:S07]  /*76f0*/  LDSM.16.M88.4 R160, [R132+0x8800] ;  /* 0x0088000084a0783b */ /* 0x000f2e0000000200 */
[C---:B--2---:R-:W-:Y:S08]  /*7700*/  HMMA.16816.F32.BF16 R12, R152.reuse, R144, R12 ;  /* 0x00000090980c723c */ /* 0x044ff0000004180c */
[C---:B------:R-:W-:Y:S01]  /*7710*/  HMMA.16816.F32.BF16 R16, R152.reuse, R146, R16 ;  /* 0x000000929810723c */ /* 0x040fe20000041810 */
[----:B------:R-:W2:Y:S07]  /*7720*/  LDSM.16.M88.4 R144, [R132+0x9000] ;  /* 0x009000008490783b */ /* 0x000eae0000000200 */
[C---:B---3--:R-:W-:Y:S08]  /*7730*/  HMMA.16816.F32.BF16 R20, R152.reuse, R148, R20 ;  /* 0x000000949814723c */ /* 0x048ff00000041814 */
[C---:B------:R-:W-:Y:S01]  /*7740*/  HMMA.16816.F32.BF16 R24, R152.reuse, R150, R24 ;  /* 0x000000969818723c */ /* 0x040fe20000041818 */
[----:B------:R-:W3:Y:S07]  /*7750*/  LDSM.16.M88.4 R148, [R132+0x9800] ;  /* 0x009800008494783b */ /* 0x000eee0000000200 */
[C---:B-----5:R-:W-:Y:S08]  /*7760*/  HMMA.16816.F32.BF16 R28, R152.reuse, R156, R28 ;  /* 0x0000009c981c723c */ /* 0x060ff0000004181c */
[----:B------:R-:W-:Y:S01]  /*7770*/  HMMA.16816.F32.BF16 R32, R152, R158, R32 ;  /* 0x0000009e9820723c */ /* 0x000fe20000041820 */
[----:B------:R-:W-:Y:S04]  /*7780*/  LDSM.16.M88.4 R152, [R2+0x9000] ;  /* 0x009000000298783b */ /* 0x000fe80000000200 */
[----:B------:R-:W-:Y:S03]  /*7790*/  LDSM.16.M88.4 R156, [R2+0x9800] ;  /* 0x00980000029c783b */ /* 0x000fe60000000200 */
[C---:B-1----:R-:W-:Y:S08]  /*77a0*/  HMMA.16816.F32.BF16 R4, R136.reuse, R140, R4 ;  /* 0x0000008c8804723c */ /* 0x042ff00000041804 */
[C---:B------:R-:W-:Y:S01]  /*77b0*/  HMMA.16816.F32.BF16 R8, R136.reuse, R142, R8 ;  /* 0x0000008e8808723c */ /* 0x040fe20000041808 */
[----:B------:R-:W1:Y:S07]  /*77c0*/  LDSM.16.M88.4 R140, [R2+0x8800] ;  /* 0x00880000028c783b */ /* 0x000e6e0000000200 */
[C---:B----4-:R-:W-:Y:S08]  /*77d0*/  HMMA.16816.F32.BF16 R12, R136.reuse, R160, R12 ;  /* 0x000000a0880c723c */ /* 0x050ff0000004180c */
[C---:B------:R-:W-:Y:S01]  /*77e0*/  HMMA.16816.F32.BF16 R16, R136.reuse, R162, R16 ;  /* 0x000000a28810723c */ /* 0x040fe20000041810 */
[----:B------:R-:W-:Y:S07]  /*77f0*/  LDSM.16.M88.4 R160, [R188+UR5+0xb800] ;  /* 0x00b80005bca0783b */ /* 0x000fee0008000200 */
[C---:B--2---:R-:W-:Y:S08]  /*7800*/  HMMA.16816.F32.BF16 R20, R136.reuse, R144, R20 ;  /* 0x000000908814723c */ /* 0x044ff00000041814 */
[C---:B------:R-:W-:Y:S01]  /*7810*/  HMMA.16816.F32.BF16 R24, R136.reuse, R146, R24 ;  /* 0x000000928818723c */ /* 0x040fe20000041818 */
[----:B------:R-:W-:Y:S07]  /*7820*/  LDSM.16.M88.4 R144, [R188+UR5+0xa000] ;  /* 0x00a00005bc90783b */ /* 0x000fee0008000200 */
[C---:B---3--:R-:W-:Y:S08]  /*7830*/  HMMA.16816.F32.BF16 R28, R136.reuse, R148, R28 ;  /* 0x00000094881c723c */ /* 0x048ff0000004181c */
[----:B------:R-:W-:Y:S01]  /*7840*/  HMMA.16816.F32.BF16 R32, R136, R150, R32 ;  /* 0x000000968820723c */ /* 0x000fe20000041820 */
[----:B------:R-:W2:Y:S04]  /*7850*/  LDSM.16.M88.4 R136, [R190+0x4000] ;  /* 0x00400000be88783b */ /* 0x000ea80000000200 */
[----:B------:R-:W-:Y:S03]  /*7860*/  LDSM.16.M88.4 R148, [R188+UR5+0xb000] ;  /* 0x00b00005bc94783b */ /* 0x000fe60008000200 */
[C---:B------:R-:W-:Y:S08]  /*7870*/  HMMA.16816.F32.BF16 R4, R164.reuse, R168, R4 ;  /* 0x000000a8a404723c */ /* 0x040ff00000041804 */
[C---:B------:R-:W-:Y:S01]  /*7880*/  HMMA.16816.F32.BF16 R8, R164.reuse, R170, R8 ;  /* 0x000000aaa408723c */ /* 0x040fe20000041808 */
[----:B------:R-:W-:Y:S07]  /*7890*/  LDSM.16.M88.4 R168, [R185+0xa000] ;  /* 0x00a00000b9a8783b */ /* 0x000fee0000000200 */
[C---:B-1----:R-:W-:Y:S08]  /*78a0*/  HMMA.16816.F32.BF16 R12, R164.reuse, R140, R12 ;  /* 0x0000008ca40c723c */ /* 0x042ff0000004180c */
[C---:B------:R-:W-:Y:S01]  /*78b0*/  HMMA.16816.F32.BF16 R16, R164.reuse, R142, R16 ;  /* 0x0000008ea410723c */ /* 0x040fe20000041810 */
[----:B------:R-:W1:Y:S07]  /*78c0*/  LDSM.16.M88.4 R140, [R188+UR5+0xa800] ;  /* 0x00a80005bc8c783b */ /* 0x000e6e0008000200 */
[C---:B------:R-:W-:Y:S08]  /*78d0*/  HMMA.16816.F32.BF16 R20, R164.reuse, R152, R20 ;  /* 0x00000098a414723c */ /* 0x040ff00000041814 */
[C---:B------:R-:W-:Y:S01]  /*78e0*/  HMMA.16816.F32.BF16 R24, R164.reuse, R154, R24 ;  /* 0x0000009aa418723c */ /* 0x040fe20000041818 */
[----:B------:R-:W3:Y:S07]  /*78f0*/  LDSM.16.M88.4 R152, [R187+0x4000] ;  /* 0x00400000bb98783b */ /* 0x000eee0000000200 */
[C---:B------:R-:W-:Y:S08]  /*7900*/  HMMA.16816.F32.BF16 R28, R164.reuse, R156, R28 ;  /* 0x0000009ca41c723c */ /* 0x040ff0000004181c */
[----:B------:R-:W-:Y:S01]  /*7910*/  HMMA.16816.F32.BF16 R32, R164, R158, R32 ;  /* 0x0000009ea420723c */ /* 0x000fe20000041820 */
[----:B------:R-:W4:Y:S04]  /*7920*/  LDSM.16.M88.4 R156, [R185+0xb000] ;  /* 0x00b00000b99c783b */ /* 0x000f280000000200 */
[----:B------:R-:W-:Y:S03]  /*7930*/  LDSM.16.M88.4 R164, [R134+0x4000] ;  /* 0x0040000086a4783b */ /* 0x000fe60000000200 */
[C---:B--2---:R-:W-:Y:S08]  /*7940*/  HMMA.16816.F32.BF16 R4, R136.reuse, R144, R4 ;  /* 0x000000908804723c */ /* 0x044ff00000041804 */
[C---:B------:R-:W-:Y:S01]  /*7950*/  HMMA.16816.F32.BF16 R8, R136.reuse, R146, R8 ;  /* 0x000000928808723c */ /* 0x040fe20000041808 */
[----:B------:R-:W2:Y:S07]  /*7960*/  LDSM.16.M88.4 R144, [R185+0xb800] ;  /* 0x00b80000b990783b */ /* 0x000eae0000000200 */
[C---:B-1----:R-:W-:Y:S08]  /*7970*/  HMMA.16816.F32.BF16 R12, R136.reuse, R140, R12 ;  /* 0x0000008c880c723c */ /* 0x042ff0000004180c */
[C---:B------:R-:W-:Y:S01]  /*7980*/  HMMA.16816.F32.BF16 R16, R136.reuse, R142, R16 ;  /* 0x0000008e8810723c */ /* 0x040fe20000041810 */
[----:B------:R-:W-:Y:S07]  /*7990*/  LDSM.16.M88.4 R140, [R132+0xa000] ;  /* 0x00a00000848c783b */ /* 0x000fee0000000200 */
[C---:B------:R-:W-:Y:S08]  /*79a0*/  HMMA.16816.F32.BF16 R20, R136.reuse, R148, R20 ;  /* 0x000000948814723c */ /* 0x040ff00000041814 */
[C---:B------:R-:W-:Y:S01]  /*79b0*/  HMMA.16816.F32.BF16 R24, R136.reuse, R150, R24 ;  /* 0x000000968818723c */ /* 0x040fe20000041818 */
[----:B------:R-:W-:Y:S07]  /*79c0*/  LDSM.16.M88.4 R148, [R132+0xa800] ;  /* 0x00a800008494783b */ /* 0x000fee0000000200 */
[C---:B------:R-:W-:Y:S08]  /*79d0*/  HMMA.16816.F32.BF16 R28, R136.reuse, R160, R28 ;  /* 0x000000a0881c723c */ /* 0x040ff0000004181c */
[----:B------:R-:W-:Y:S01]  /*79e0*/  HMMA.16816.F32.BF16 R32, R136, R162, R32 ;  /* 0x000000a28820723c */ /* 0x000fe20000041820 */
[----:B------:R-:W1:Y:S04]  /*79f0*/  LDSM.16.M88.4 R136, [R186+0x4000] ;  /* 0x00400000ba88783b */ /* 0x000e680000000200 */
[----:B------:R-:W-:Y:S03]  /*7a00*/  LDSM.16.M88.4 R160, [R132+0xb800] ;  /* 0x00b8000084a0783b */ /* 0x000fe60000000200 */
        /* <DEDUP_REMOVED lines=8> */
[C---:B--2---:R-:W-:Y:S08]  /*7a90*/  HMMA.16816.F32.BF16 R28, R152.reuse, R144, R28 ;  /* 0x00000090981c723c */ /* 0x044ff0000004181c */
[----:B------:R-:W-:Y:S01]  /*7aa0*/  HMMA.16816.F32.BF16 R32, R152, R146, R32 ;  /* 0x000000929820723c */ /* 0x000fe20000041820 */
[----:B------:R-:W2:Y:S04]  /*7ab0*/  LDSM.16.M88.4 R144, [R2+0xa800] ;  /* 0x00a800000290783b */ /* 0x000ea80000000200 */
[----:B------:R-:W4:Y:S03]  /*7ac0*/  LDSM.16.M88.4 R152, [R2+0xb000] ;  /* 0x00b000000298783b */ /* 0x000f260000000200 */
[C---:B-1----:R-:W-:Y:S08]  /*7ad0*/  HMMA.16816.F32.BF16 R4, R136.reuse, R140, R4 ;  /* 0x0000008c8804723c */ /* 0x042ff00000041804 */
[C---:B------:R-:W-:Y:S01]  /*7ae0*/  HMMA.16816.F32.BF16 R8, R136.reuse, R142, R8 ;  /* 0x0000008e8808723c */ /* 0x040fe20000041808 */
[----:B------:R-:W1:Y:S01]  /*7af0*/  LDSM.16.M88.4 R140, [R2+0xb800] ;  /* 0x00b80000028c783b */ /* 0x000e620000000200 */
        /* <DEDUP_REMOVED lines=10> */
[C---:B--2---:R-:W-:Y:S03]  /*7ba0*/  HMMA.16816.F32.BF16 R12, R164.reuse, R144, R12 ;  /* 0x00000090a40c723c */ /* 0x044fe6000004180c */
[----:B------:R-:W-:Y:S05]  /*7bb0*/  FMNMX3.FTZ R3, R133, R4, R5, !PT ;  /* 0x0000000485037276 */ /* 0x000fea0007810005 */
        /* <DEDUP_REMOVED lines=9> */
[C---:B-1----:R-:W-:Y:S03]  /*7c50*/  HMMA.16816.F32.BF16 R28, R164.reuse, R140, R28 ;  /* 0x0000008ca41c723c */ /* 0x042fe6000004181c */
[----:B------:R-:W-:Y:S02]  /*7c60*/  FMNMX3.FTZ R168, R168, R20, R21, !PT ;  /* 0x00000014a8a87276 */ /* 0x000fe40007810015 */
[----:B------:R-:W-:Y:S03]  /*7c70*/  FMNMX3.FTZ R3, R3, R18, R19, !PT ;  /* 0x0000001203037276 */ /* 0x000fe60007810013 */
[----:B------:R-:W-:Y:S03]  /*7c80*/  HMMA.16816.F32.BF16 R32, R164, R142, R32 ;  /* 0x0000008ea420723c */ /* 0x000fe60000041820 */
[----:B------:R-:W-:Y:S02]  /*7c90*/  FMNMX3.FTZ R168, R168, R24, R25, !PT ;  /* 0x00000018a8a87276 */ /* 0x000fe40007810019 */
[----:B------:R-:W-:Y:S04]  /*7ca0*/  FMNMX3.FTZ R3, R3, R22, R23, !PT ;  /* 0x0000001603037276 */ /* 0x000fe80007810017 */
[----:B------:R-:W-:Y:S02]  /*7cb0*/  FMNMX3.FTZ R3, R3, R26, R27, !PT ;  /* 0x0000001a03037276 */ /* 0x000fe4000781001b */
[----:B------:R-:W-:Y:S08]  /*7cc0*/  FMNMX3.FTZ R168, R168, R28, R29, !PT ;  /* 0x0000001ca8a87276 */ /* 0x000ff0000781001d */
[----:B------:R-:W-:Y:S01]  /*7cd0*/  FMNMX3.FTZ R168, R168, R32, R33, !PT ;  /* 0x00000020a8a87276 */ /* 0x000fe20007810021 */
[----:B------:R-:W-:Y:S06]  /*7ce0*/  @P4 BRA `(.L_x_769) ;  /* 0xffffffe800444947 */ /* 0x000fec000383ffff */
.L_x_768:
[----:B------:R-:W-:Y:S01]  /*7cf0*/  FMNMX3.FTZ R3, R3, R30, R31, !PT ;  /* 0x0000001e03037276 */ /* 0x000fe2000781001f */
[----:B-1----:R-:W1:Y:S01]  /*7d00*/  SHFL.BFLY PT, R139, R168, 0x2, 0x1f ;  /* 0x0c401f00a88b7f89 */ /* 0x002e6200000e0000 */
[----:B------:R-:W-:Y:S01]  /*7d10*/  SHF.L.U32 R229, R208, 0x1, RZ ;  /* 0x00000001d0e57819 */ /* 0x000fe200000006ff */
[----:B------:R-:W2:Y:S01]  /*7d20*/  LDC R170, c[0x0][0x4f8] ;  /* 0x00013e00ffaa7b82 */ /* 0x000ea20000000800 */
[----:B------:R-:W-:Y:S02]  /*7d30*/  FMNMX3.FTZ R134, R3, R34, R35, !PT ;  /* 0x0000002203867276 */ /* 0x000fe40007810023 */
[----:B------:R-:W-:Y:S02]  /*7d40*/  LOP3.LUT R136, R229, R215, R223, 0x96, !PT ;  /* 0x000000d7e5887212 */ /* 0x000fe400078e96df */
[C---:B------:R-:W-:Y:S01]  /*7d50*/  IADD3 R227, PT, PT, R223.reuse, 0x76cf5d0a, RZ ;  /* 0x76cf5d0adfe37810 */ /* 0x040fe20007ffe0ff */
[----:B------:R-:W3:Y:S01]  /*7d60*/  SHFL.BFLY PT, R3, R134, 0x2, 0x1f ;  /* 0x0c401f0086037f89 */ /* 0x000ee200000e0000 */
[C---:B------:R-:W-:Y:S01]  /*7d70*/  IADD3 R218, PT, PT, R223.reuse, 0x32370b8f, RZ ;  /* 0x32370b8fdfda7810 */ /* 0x040fe20007ffe0ff */
[----:B------:R-:W-:Y:S01]  /*7d80*/  IMAD.WIDE.U32 R152, R136, -0x326172a9, RZ ;  /* 0xcd9e8d5788987825 */ /* 0x000fe200078e00ff */
[C---:B------:R-:W-:Y:S02]  /*7d90*/  IADD3 R190, PT, PT, R223.reuse, -0x56f99767, RZ ;  /* 0xa9066899dfbe7810 */ /* 0x040fe40007ffe0ff */
[----:B------:R-:W-:Y:S02]  /*7da0*/  IADD3 R216, PT, PT, R223, -0x126145ec, RZ ;  /* 0xed9eba14dfd87810 */ /* 0x000fe40007ffe0ff */
[----:B------:R-:W-:Y:S02]  /*7db0*/  LOP3.LUT R152, R211, R201, R152, 0x96, !PT ;  /* 0x000000c9d3987212 */ /* 0x000fe400078e9698 */
[----:B------:R-:W-:Y:S02]  /*7dc0*/  LOP3.LUT R184, R184, 0x200, R177, 0xf8, !PT ;  /* 0x00000200b8b87812 */ /* 0x000fe400078ef8b1 */
[----:B------:R-:W-:Y:S02]  /*7dd0*/  IADD3 R229, PT, PT, R229, 0x1, RZ ;  /* 0x00000001e5e57810 */ /* 0x000fe40007ffe0ff */
[----:B------:R-:W-:Y:S02]  /*7de0*/  LEA R160, R184, UR5, 0x1 ;  /* 0x00000005b8a07c11 */ /* 0x000fe4000f8e08ff */
[----:B------:R-:W-:Y:S03]  /*7df0*/  IADD3 R224, PT, PT, R223, 0x646e171e, RZ ;  /* 0x646e171edfe07810 */ /* 0x000fe60007ffe0ff */
[----:B------:R-:W-:Y:S01]  /*7e00*/  LDSM.16.MT88.4 R140, [R160+0xc000] ;  /* 0x00c00000a08c783b */ /* 0x000fe20000004200 */
[----:B-1----:R-:W-:Y:S02]  /*7e10*/  FMNMX.FTZ R137, R168, R139, !PT ;  /* 0x0000008ba8897209 */ /* 0x002fe40007810000 */
[----:B--2---:R-:W-:Y:S02]  /*7e20*/  LOP3.LUT R170, R170, 0xff, RZ, 0xc0, !PT ;  /* 0x000000ffaaaa7812 */ /* 0x004fe400078ec0ff */
[----:B---3--:R-:W-:Y:S03]  /*7e30*/  FMNMX.FTZ R2, R134, R3, !PT ;  /* 0x0000000386027209 */ /* 0x008fe60007810000 */
[----:B------:R-:W1:Y:S01]  /*7e40*/  SHFL.BFLY PT, R132, R137, 0x1, 0x1f ;  /* 0x0c201f0089847f89 */ /* 0x000e6200000e0000 */
[----:B------:R-:W-:Y:S01]  /*7e50*/  LOP3.LUT R134, R220, R202, R153, 0x96, !PT ;  /* 0x000000cadc867212 */ /* 0x000fe200078e9699 */
[----:B------:R-:W-:Y:S01]  /*7e60*/  IMAD.WIDE.U32 R152, R152, -0x2daee0ad, RZ ;  /* 0xd2511f5398987825 */ /* 0x000fe200078e00ff */
[----:B------:R-:W-:Y:S05]  /*7e70*/  LEA R170, R170, R170, 0x10 ;  /* 0x000000aaaaaa7211 */ /* 0x000fea00078e80ff */
[----:B------:R-:W2:Y:S01]  /*7e80*/  SHFL.BFLY PT, R3, R2, 0x1, 0x1f ;  /* 0x0c201f0002037f89 */ /* 0x000ea200000e0000 */
[----:B------:R-:W-:Y:S01]  /*7e90*/  IMAD.WIDE.U32 R150, R134, -0x2daee0ad, RZ ;  /* 0xd2511f5386967825 */ /* 0x000fe200078e00ff */
[----:B------:R-:W-:Y:S02]  /*7ea0*/  IADD3 R134, PT, PT, R160, 0xc040, RZ ;  /* 0x0000c040a0867810 */ /* 0x000fe40007ffe0ff */
[----:B------:R-:W-:Y:S02]  /*7eb0*/  LOP3.LUT R150, R218, R150, R153, 0x96, !PT ;  /* 0x00000096da967212 */ /* 0x000fe400078e9699 */
[----:B-1----:R-:W-:Y:S02]  /*7ec0*/  FMNMX.FTZ R132, R137, R132, !PT ;  /* 0x0000008489847209 */ /* 0x002fe40007810000 */
[----:B--2---:R-:W-:Y:S03]  /*7ed0*/  FMNMX.FTZ R3, R2, R3, !PT ;  /* 0x0000000302037209 */ /* 0x004fe60007810000 */
[----:B------:R-:W-:Y:S01]  /*7ee0*/  FMUL.FTZ R172, R132, UR4 ;  /* 0x0000000484ac7c20 */ /* 0x000fe20008410000 */
[----:B------:R-:W-:Y:S01]  /*7ef0*/  LOP3.LUT R2, R212, R227, R151, 0x96, !PT ;  /* 0x000000e3d4027212 */ /* 0x000fe200078e9697 */
[----:B------:R-:W-:Y:S01]  /*7f00*/  IMAD.WIDE.U32 R150, R150, -0x326172a9, RZ ;  /* 0xcd9e8d5796967825 */ /* 0x000fe200078e00ff */
[----:B------:R-:W-:Y:S03]  /*7f10*/  FSETP.NEU.FTZ.AND P0, PT, R132, -INF , PT ;  /* 0xff8000008400780b */ /* 0x000fe60003f1d000 */
[C---:B------:R-:W-:Y:S01]  /*7f20*/  FMUL.FTZ R173, R3.reuse, UR4 ;  /* 0x0000000403ad7c20 */ /* 0x040fe20008410000 */
[----:B------:R-:W-:Y:S01]  /*7f30*/  IMAD.WIDE.U32 R148, R2, -0x326172a9, RZ ;  /* 0xcd9e8d5702947825 */ /* 0x000fe200078e00ff */
[----:B------:R-:W-:Y:S02]  /*7f40*/  FSEL R172, R172, RZ, P0 ;  /* 0x000000ffacac7208 */ /* 0x000fe40000000000 */
[C---:B------:R-:W-:Y:S01]  /*7f50*/  FSETP.NEU.FTZ.AND P0, PT, R3.reuse, -INF , PT ;  /* 0xff8000000300780b */ /* 0x040fe20003f1d000 */
[----:B------:R-:W-:Y:S01]  /*7f60*/  FADD.FTZ R0, -R3, R0 ;  /* 0x0000000003007221 */ /* 0x000fe20000010100 */
[----:B------:R-:W-:Y:S01]  /*7f70*/  LOP3.LUT R148, R199, R148, R151, 0x96, !PT ;  /* 0x00000094c7947212 */ /* 0x000fe200078e9697 */
[--C-:B------:R-:W-:Y:S01]  /*7f80*/  FFMA.FTZ R163, R8, UR4, -R172.reuse ;  /* 0x0000000408a37c23 */ /* 0x100fe200080108ac */
[----:B------:R-:W-:Y:S01]  /*7f90*/  LOP3.LUT R2, R210, R200, R149, 0x96, !PT ;  /* 0x000000c8d2027212 */ /* 0x000fe200078e9695 */
[--C-:B------:R-:W-:Y:S01]  /*7fa0*/  FFMA.FTZ R164, R9, UR4, -R172.reuse ;  /* 0x0000000409a47c23 */ /* 0x100fe200080108ac */
[----:B------:R-:W-:Y:S01]  /*7fb0*/  FSEL R173, R173, RZ, P0 ;  /* 0x000000ffadad7208 */ /* 0x000fe20000000000 */
[----:B------:R-:W-:Y:S04]  /*7fc0*/  IMAD.WIDE.U32 R148, R148, -0x2daee0ad, RZ ;  /* 0xd2511f5394947825 */ /* 0x000fe800078e00ff */
[--C-:B------:R-:W-:Y:S01]  /*7fd0*/  FFMA.FTZ R167, R4, UR4, -R172.reuse ;  /* 0x0000000404a77c23 */ /* 0x100fe200080108ac */
[----:B------:R-:W-:Y:S01]  /*7fe0*/  MUFU.EX2 R163, R163 ;  /* 0x000000a300a37308 */ /* 0x000fe20000000800 */
[--C-:B------:R-:W-:Y:S01]  /*7ff0*/  FFMA.FTZ R168, R5, UR4, -R172.reuse ;  /* 0x0000000405a87c23 */ /* 0x100fe200080108ac */
[----:B------:R-:W-:Y:S04]  /*8000*/  IMAD.WIDE.U32 R8, R2, -0x2daee0ad, RZ ;  /* 0xd2511f5302087825 */ /* 0x000fe800078e00ff */
[--C-:B------:R-:W-:Y:S01]  /*8010*/  FFMA.FTZ R165, R10, UR4, -R173.reuse ;  /* 0x000000040aa57c23 */ /* 0x100fe200080108ad */
[----:B------:R-:W-:Y:S01]  /*8020*/  ISETP.GT.AND P0, PT, R208, RZ, PT ;  /* 0x000000ffd000720c */ /* 0x000fe20003f04270 */
[--C-:B------:R-:W-:Y:S01]  /*8030*/  FFMA.FTZ R166, R11, UR4, -R173.reuse ;  /* 0x000000040ba67c23 */ /* 0x100fe200080108ad */
[----:B------:R-:W-:Y:S01]  /*8040*/  FFMA.FTZ R171, R6, UR4, -R173 ;  /* 0x0000000406ab7c23 */ /* 0x000fe200080108ad */
[----:B------:R-:W-:Y:S01]  /*8050*/  LOP3.LUT R10, R190, R8, R149, 0x96, !PT ;  /* 0x00000008be0a7212 */ /* 0x000fe200078e9695 */
[----:B------:R-:W-:Y:S01]  /*8060*/  FFMA.FTZ R169, R7, UR4, -R173 ;  /* 0x0000000407a97c23 */ /* 0x000fe200080108ad */
[----:B------:R-:W-:Y:S01]  /*8070*/  LOP3.LUT R152, R216, R152, R9, 0x96, !PT ;  /* 0x00000098d8987212 */ /* 0x000fe200078e9609 */
[----:B------:R-:W-:Y:S01]  /*8080*/  MUFU.EX2 R165, R165 ;  /* 0x000000a500a57308 */ /* 0x000fe20000000800 */
[--C-:B------:R-:W-:Y:S01]  /*8090*/  FFMA.FTZ R174, R16, UR4, -R172.reuse ;  /* 0x0000000410ae7c23 */ /* 0x100fe200080108ac */
[----:B------:R-:W-:Y:S04]  /*80a0*/  IMAD.WIDE.U32 R10, R10, -0x326172a9, RZ ;  /* 0xcd9e8d570a0a7825 */ /* 0x000fe800078e00ff */
[--C-:B------:R-:W-:Y:S01]  /*80b0*/  FFMA.FTZ R175, R17, UR4, -R172.reuse ;  /* 0x0000000411af7c23 */ /* 0x100fe200080108ac */
[--C-:B------:R-:W-:Y:S01]  /*80c0*/  FFMA.FTZ R185, R18, UR4, -R173.reuse ;  /* 0x0000000412b97c23 */ /* 0x100fe200080108ad */
[----:B------:R-:W-:Y:S01]  /*80d0*/  IMAD.WIDE.U32 R152, R152, -0x326172a9, RZ ;  /* 0xcd9e8d5798987825 */ /* 0x000fe200078e00ff */
[----:B------:R-:W-:Y:S01]  /*80e0*/  MOV R2, R10 ;  /* 0x0000000a00027202 */ /* 0x000fe20000000f00 */
[----:B------:R-:W1:Y:S01]  /*80f0*/  MUFU.EX2 R166, R166 ;  /* 0x000000a600a67308 */ /* 0x000e620000000800 */
[C---:B------:R-:W-:Y:S01]  /*8100*/  PRMT R9, R10.reuse, 0x7773, RZ ;  /* 0x000077730a097816 */ /* 0x040fe200000000ff */
[----:B------:R-:W-:Y:S01]  /*8110*/  FFMA.FTZ R184, R19, UR4, -R173 ;  /* 0x0000000413b87c23 */ /* 0x000fe200080108ad */
[----:B------:R-:W-:Y:S01]  /*8120*/  PRMT R4, R10, 0x7772, RZ ;  /* 0x000077720a047816 */ /* 0x000fe200000000ff */
[--C-:B------:R-:W-:Y:S01]  /*8130*/  FFMA.FTZ R186, R12, UR4, -R172.reuse ;  /* 0x000000040cba7c23 */ /* 0x100fe200080108ac */
[----:B------:R-:W-:Y:S01]  /*8140*/  PRMT R5, R10, 0x7771, RZ ;  /* 0x000077710a057816 */ /* 0x000fe200000000ff */
[----:B------:R-:W-:Y:S01]  /*8150*/  FFMA.FTZ R187, R13, UR4, -R172 ;  /* 0x000000040dbb7c23 */ /* 0x000fe200080108ac */
[----:B------:R-:W-:Y:S01]  /*8160*/  PRMT R6, R4, 0x5410, R9 ;  /* 0x0000541004067816 */ /* 0x000fe20000000009 */
[----:B------:R-:W-:Y:S01]  /*8170*/  FADD.FTZ R4, -R132, R133 ;  /* 0x0000008584047221 */ /* 0x000fe20000010100 */
[----:B------:R-:W-:Y:S01]  /*8180*/  LOP3.LUT R2, R2, 0xff, RZ, 0xc0, !PT ;  /* 0x000000ff02027812 */ /* 0x000fe200078ec0ff */
[----:B------:R-:W2:Y:S01]  /*8190*/  MUFU.EX2 R164, R164 ;  /* 0x000000a400a47308 */ /* 0x000ea20000000800 */
[----:B------:R-:W-:Y:S01]  /*81a0*/  LOP3.LUT R8, R197, R152, R11, 0x96, !PT ;  /* 0x00000098c5087212 */ /* 0x000fe200078e960b */
[----:B------:R-:W-:Y:S01]  /*81b0*/  FFMA.FTZ R225, R14, UR4, -R173 ;  /* 0x000000040ee17c23 */ /* 0x000fe200080108ad */
[----:B------:R-:W-:Y:S01]  /*81c0*/  PRMT R5, R2, 0x5410, R5 ;  /* 0x0000541002057816 */ /* 0x000fe20000000005 */
[----:B------:R-:W-:Y:S01]  /*81d0*/  FMUL.FTZ R2, R4, UR4 ;  /* 0x0000000404027c20 */ /* 0x000fe20008410000 */
[----:B------:R-:W-:Y:S01]  /*81e0*/  FMUL.FTZ R4, R0, UR4 ;  /* 0x0000000400047c20 */ /* 0x000fe20008410000 */
[C---:B------:R-:W-:Y:S01]  /*81f0*/  PRMT R9, R8.reuse, 0x7632, R9 ;  /* 0x0000763208097816 */ /* 0x040fe20000000009 */
[----:B------:R-:W-:Y:S03]  /*8200*/  FFMA.FTZ R188, R15, UR4, -R173 ;  /* 0x000000040fbc7c23 */ /* 0x000fe600080108ad */
[----:B------:R-:W-:Y:S01]  /*8210*/  MUFU.EX2 R167, R167 ;  /* 0x000000a700a77308 */ /* 0x000fe20000000800 */
[----:B------:R-:W-:Y:S02]  /*8220*/  IADD3 R133, PT, PT, R135, R160, RZ ;  /* 0x000000a087857210 */ /* 0x000fe40007ffe0ff */
[C---:B------:R-:W-:Y:S02]  /*8230*/  LOP3.LUT R7, R8.reuse, 0xffff, RZ, 0xc0, !PT ;  /* 0x0000ffff08077812 */ /* 0x040fe400078ec0ff */
[----:B------:R-:W-:Y:S01]  /*8240*/  LOP3.LUT R10, R8, 0xff, RZ, 0xc0, !PT ;  /* 0x000000ff080a7812 */ /* 0x000fe200078ec0ff */
[----:B------:R-:W3:Y:S01]  /*8250*/  LDSM.16.MT88.4 R144, [R133+0xc000] ;  /* 0x00c000008590783b */ /* 0x000ee20000004200 */
[----:B------:R-:W-:Y:S03]  /*8260*/  LOP3.LUT R139, R6, 0xff00ff, RZ, 0xc0, !PT ;  /* 0x00ff00ff068b7812 */ /* 0x000fe600078ec0ff */
[----:B------:R-:W4:Y:S01]  /*8270*/  MUFU.EX2 R168, R168 ;  /* 0x000000a800a87308 */ /* 0x000f220000000800 */
[----:B------:R-:W-:Y:S02]  /*8280*/  SHF.R.U32.HI R8, RZ, 0x18, R8 ;  /* 0x00000018ff087819 */ /* 0x000fe40000011608 */
[----:B------:R-:W-:Y:S02]  /*8290*/  LOP3.LUT R9, R9, 0xff, RZ, 0xc0, !PT ;  /* 0x000000ff09097812 */ /* 0x000fe400078ec0ff */
[----:B------:R-:W-:Y:S02]  /*82a0*/  SHF.R.U32.HI R7, RZ, 0x8, R7 ;  /* 0x00000008ff077819 */ /* 0x000fe40000011607 */
[----:B------:R-:W-:Y:S03]  /*82b0*/  PRMT R9, R9, 0x5410, R8 ;  /* 0x0000541009097816 */ /* 0x000fe60000000008 */
[----:B------:R-:W-:Y:S01]  /*82c0*/  MUFU.EX2 R171, R171 ;  /* 0x000000ab00ab7308 */ /* 0x000fe20000000800 */
[--C-:B------:R-:W-:Y:S02]  /*82d0*/  HSET2.LE.AND R139, R139, R170.reuse, PT ;  /* 0x000000aa8b8b7233 */ /* 0x100fe40003803000 */
[----:B-1----:R-:W-:Y:S02]  /*82e0*/  F2FP.BF16.F32.PACK_AB R8, R166, R165 ;  /* 0x000000a5a608723e */ /* 0x002fe400000010ff */
[----:B------:R-:W-:Y:S02]  /*82f0*/  PRMT R7, R10, 0x5410, R7 ;  /* 0x000054100a077816 */ /* 0x000fe40000000007 */
[----:B------:R-:W-:Y:S03]  /*8300*/  LOP3.LUT R139, R8, R139, RZ, 0xc0, !PT ;  /* 0x0000008b088b7212 */ /* 0x000fe600078ec0ff */
[----:B------:R-:W1:Y:S01]  /*8310*/  MUFU.EX2 R169, R169 ;  /* 0x000000a900a97308 */ /* 0x000e620000000800 */
[----:B------:R-:W-:Y:S02]  /*8320*/  IADD3 R8, PT, PT, R160, 0xc000, RZ ;  /* 0x0000c000a0087810 */ /* 0x000fe40007ffe0ff */
[--C-:B------:R-:W-:Y:S02]  /*8330*/  HSET2.LE.AND R137, R9, R170.reuse, PT ;  /* 0x000000aa09897233 */ /* 0x100fe40003803000 */
[--C-:B------:R-:W-:Y:S02]  /*8340*/  HSET2.LE.AND R138, R5, R170.reuse, PT ;  /* 0x000000aa058a7233 */ /* 0x100fe40003803000 */
[--C-:B------:R-:W-:Y:S03]  /*8350*/  HSET2.LE.AND R136, R7, R170.reuse, PT ;  /* 0x000000aa07887233 */ /* 0x100fe60003803000 */
[----:B------:R-:W5:Y:S01]  /*8360*/  MUFU.EX2 R2, R2 ;  /* 0x0000000200027308 */ /* 0x000f620000000800 */
[----:B--2---:R-:W-:Y:S02]  /*8370*/  F2FP.BF16.F32.PACK_AB R7, R164, R163 ;  /* 0x000000a3a407723e */ /* 0x004fe400000010ff */
[----:B----4-:R-:W-:Y:S02]  /*8380*/  F2FP.BF16.F32.PACK_AB R5, R168, R167 ;  /* 0x000000a7a805723e */ /* 0x010fe400000010ff */
[----:B------:R-:W-:Y:S02]  /*8390*/  @P2 IADD3 R134, PT, PT, R8, -0x40, RZ ;  /* 0xffffffc008862810 */ /* 0x000fe40007ffe0ff */
[----:B------:R-:W-:Y:S03]  /*83a0*/  LOP3.LUT R138, R7, R138, RZ, 0xc0, !PT ;  /* 0x0000008a078a7212 */ /* 0x000fe600078ec0ff */
[----:B------:R2:W4:Y:S01]  /*83b0*/  MUFU.EX2 R0, R4 ;  /* 0x0000000400007308 */ /* 0x0005220000000800 */
[----:B-1----:R-:W-:Y:S02]  /*83c0*/  F2FP.BF16.F32.PACK_AB R6, R169, R171 ;  /* 0x000000aba906723e */ /* 0x002fe400000010ff */
[----:B------:R-:W-:Y:S02]  /*83d0*/  LOP3.LUT R136, R5, R136, RZ, 0xc0, !PT ;  /* 0x0000008805887212 */ /* 0x000fe400078ec0ff */
[----:B------:R-:W-:Y:S02]  /*83e0*/  LOP3.LUT R137, R6, R137, RZ, 0xc0, !PT ;  /* 0x0000008906897212 */ /* 0x000fe400078ec0ff */
[----:B------:R-:W-:Y:S03]  /*83f0*/  IADD3 R161, PT, PT, R135, R134, RZ ;  /* 0x0000008687a17210 */ /* 0x000fe60007ffe0ff */
[----:B------:R-:W-:Y:S01]  /*8400*/  MUFU.EX2 R186, R186 ;  /* 0x000000ba00ba7308 */ /* 0x000fe20000000800 */
[C---:B-----5:R-:W-:Y:S01]  /*8410*/  FMUL.FTZ R5, R2.reuse, R129 ;  /* 0x0000008102057220 */ /* 0x060fe20000410000 */
[C---:B------:R-:W-:Y:S01]  /*8420*/  FMUL.FTZ R8, R2.reuse, R124 ;  /* 0x0000007c02087220 */ /* 0x040fe20000410000 */
[C---:B------:R-:W-:Y:S01]  /*8430*/  FMUL.FTZ R9, R2.reuse, R125 ;  /* 0x0000007d02097220 */ /* 0x040fe20000410000 */
[C---:B------:R-:W-:Y:S01]  /*8440*/  FMUL.FTZ R36, R2.reuse, R36 ;  /* 0x0000002402247220 */ /* 0x040fe20000410000 */
[C---:B------:R-:W-:Y:S01]  /*8450*/  FMUL.FTZ R37, R2.reuse, R37 ;  /* 0x0000002502257220 */ /* 0x040fe20000410000 */
[C---:B------:R-:W-:Y:S01]  /*8460*/  FMUL.FTZ R40, R2.reuse, R40 ;  /* 0x0000002802287220 */ /* 0x040fe20000410000 */
[C---:B------:R-:W-:Y:S01]  /*8470*/  FMUL.FTZ R41, R2.reuse, R41 ;  /* 0x0000002902297220 */ /* 0x040fe20000410000 */
[C---:B------:R-:W-:Y:S01]  /*8480*/  FMUL.FTZ R44, R2.reuse, R44 ;  /* 0x0000002c022c7220 */ /* 0x040fe20000410000 */
[----:B--2---:R-:W-:Y:S01]  /*8490*/  FMUL.FTZ R4, R2, R128 ;  /* 0x0000008002047220 */ /* 0x004fe20000410000 */
[C---:B----4-:R-:W-:Y:S01]  /*84a0*/  FMUL.FTZ R6, R0.reuse, R130 ;  /* 0x0000008200067220 */ /* 0x050fe20000410000 */
[C---:B------:R-:W-:Y:S01]  /*84b0*/  FMUL.FTZ R7, R0.reuse, R131 ;  /* 0x0000008300077220 */ /* 0x040fe20000410000 */
[C---:B------:R-:W-:Y:S01]  /*84c0*/  FMUL.FTZ R10, R0.reuse, R126 ;  /* 0x0000007e000a7220 */ /* 0x040fe20000410000 */
[----:B------:R-:W1:Y:S01]  /*84d0*/  LDSM.16.MT88.4 R128, [R134] ;  /* 0x000000008680783b */ /* 0x000e620000004200 */
[----:B------:R-:W-:Y:S01]  /*84e0*/  FMUL.FTZ R11, R0, R127 ;  /* 0x0000007f000b7220 */ /* 0x000fe20000410000 */
[----:B------:R-:W-:Y:S01]  /*84f0*/  LOP3.LUT R150, R198, R150, R153, 0x96, !PT ;  /* 0x00000096c6967212 */ /* 0x000fe200078e9699 */
[C---:B------:R-:W-:Y:S01]  /*8500*/  FMUL.FTZ R16, R2.reuse, R120 ;  /* 0x0000007802107220 */ /* 0x040fe20000410000 */
[----:B------:R-:W-:Y:S01]  /*8510*/  FMUL.FTZ R17, R2, R121 ;  /* 0x0000007902117220 */ /* 0x000fe20000410000 */
[C---:B------:R-:W-:Y:S01]  /*8520*/  HMMA.16816.F32.BF16 R4, R136.reuse, R140, R4 ;  /* 0x0000008c8804723c */ /* 0x040fe20000041804 */
[----:B------:R-:W-:Y:S02]  /*8530*/  MUFU.EX2 R187, R187 ;  /* 0x000000bb00bb7308 */ /* 0x000fe40000000800 */
[----:B------:R-:W2:Y:S02]  /*8540*/  LDSM.16.MT88.4 R124, [R161] ;  /* 0x00000000a17c783b */ /* 0x000ea40000004200 */
[C---:B------:R-:W-:Y:S01]  /*8550*/  FMUL.FTZ R18, R0.reuse, R122 ;  /* 0x0000007a00127220 */ /* 0x040fe20000410000 */
[C---:B------:R-:W-:Y:S01]  /*8560*/  FMUL.FTZ R19, R0.reuse, R123 ;  /* 0x0000007b00137220 */ /* 0x040fe20000410000 */
[C---:B------:R-:W-:Y:S01]  /*8570*/  FMUL.FTZ R38, R0.reuse, R38 ;  /* 0x0000002600267220 */ /* 0x040fe20000410000 */
[C---:B------:R-:W-:Y:S03]  /*8580*/  HMMA.16816.F32.BF16 R8, R136.reuse, R142, R8 ;  /* 0x0000008e8808723c */ /* 0x040fe60000041808 */
[----:B------:R-:W-:Y:S01]  /*8590*/  MUFU.EX2 R225, R225 ;  /* 0x000000e100e17308 */ /* 0x000fe20000000800 */
[C---:B------:R-:W-:Y:S01]  /*85a0*/  FMUL.FTZ R39, R0.reuse, R39 ;  /* 0x0000002700277220 */ /* 0x040fe20000410000 */
[----:B------:R-:W4:Y:S01]  /*85b0*/  LDSM.16.MT88.4 R140, [R160+0xe000] ;  /* 0x00e00000a08c783b */ /* 0x000f220000004200 */
[C---:B------:R-:W-:Y:S01]  /*85c0*/  FMUL.FTZ R42, R0.reuse, R42 ;  /* 0x0000002a002a7220 */ /* 0x040fe20000410000 */
[----:B------:R-:W-:Y:S01]  /*85d0*/  FMUL.FTZ R43, R0, R43 ;  /* 0x0000002b002b7220 */ /* 0x000fe20000410000 */
[----:B------:R-:W-:Y:S01]  /*85e0*/  FMUL.FTZ R45, R2, R45 ;  /* 0x0000002d022d7220 */ /* 0x000fe20000410000 */
[C---:B------:R-:W-:Y:S01]  /*85f0*/  FMUL.FTZ R46, R0.reuse, R46 ;  /* 0x0000002e002e7220 */ /* 0x040fe20000410000 */
[----:B------:R-:W-:Y:S01]  /*8600*/  FMUL.FTZ R47, R0, R47 ;  /* 0x0000002f002f7220 */ /* 0x000fe20000410000 */
[C---:B---3--:R-:W-:Y:S02]  /*8610*/  HMMA.16816.F32.BF16 R36, R136.reuse, R144, R36 ;  /* 0x000000908824723c */ /* 0x048fe40000041824 */
[----:B------:R-:W-:Y:S01]  /*8620*/  MUFU.EX2 R188, R188 ;  /* 0x000000bc00bc7308 */ /* 0x000fe20000000800 */
[----:B------:R-:W-:Y:S01]  /*8630*/  LDSM.16.MT88.4 R120, [R161+0x4000] ;  /* 0x00400000a178783b */ /* 0x000fe20000004200 */
[C---:B------:R-:W-:Y:S01]  /*8640*/  FMUL.FTZ R48, R2.reuse, R48 ;  /* 0x0000003002307220 */ /* 0x040fe20000410000 */
[----:B------:R-:W-:Y:S01]  /*8650*/  FMUL.FTZ R49, R2, R49 ;  /* 0x0000003102317220 */ /* 0x000fe20000410000 */
[C---:B------:R-:W-:Y:S01]  /*8660*/  FMUL.FTZ R50, R0.reuse, R50 ;  /* 0x0000003200327220 */ /* 0x040fe20000410000 */
[----:B------:R-:W-:Y:S01]  /*8670*/  FMUL.FTZ R51, R0, R51 ;  /* 0x0000003300337220 */ /* 0x000fe20000410000 */
[C---:B------:R-:W-:Y:S01]  /*8680*/  FMUL.FTZ R52, R2.reuse, R52 ;  /* 0x0000003402347220 */ /* 0x040fe20000410000 */
[C---:B------:R-:W-:Y:S03]  /*8690*/  HMMA.16816.F32.BF16 R40, R136.reuse, R146, R40 ;  /* 0x000000928828723c */ /* 0x040fe60000041828 */
[----:B------:R-:W-:Y:S01]  /*86a0*/  MUFU.EX2 R174, R174 ;  /* 0x000000ae00ae7308 */ /* 0x000fe20000000800 */
[----:B------:R-:W-:Y:S01]  /*86b0*/  LDSM.16.MT88.4 R152, [R133+0xe800] ;  /* 0x00e800008598783b */ /* 0x000fe20000004200 */
[----:B------:R-:W-:Y:S01]  /*86c0*/  FMUL.FTZ R53, R2, R53 ;  /* 0x0000003502357220 */ /* 0x000fe20000410000 */
[C---:B------:R-:W-:Y:S01]  /*86d0*/  FMUL.FTZ R54, R0.reuse, R54 ;  /* 0x0000003600367220 */ /* 0x040fe20000410000 */
[----:B------:R-:W-:Y:S01]  /*86e0*/  FMUL.FTZ R55, R0, R55 ;  /* 0x0000003700377220 */ /* 0x000fe20000410000 */
[C---:B------:R-:W-:Y:S01]  /*86f0*/  FMUL.FTZ R56, R2.reuse, R56 ;  /* 0x0000003802387220 */ /* 0x040fe20000410000 */
[----:B------:R-:W-:Y:S01]  /*8700*/  FMUL.FTZ R57, R2, R57 ;  /* 0x0000003902397220 */ /* 0x000fe20000410000 */
[C---:B------:R-:W-:Y:S01]  /*8710*/  FMUL.FTZ R58, R0.reuse, R58 ;  /* 0x0000003a003a7220 */ /* 0x040fe20000410000 */
[C---:B-1----:R-:W-:Y:S02]  /*8720*/  HMMA.16816.F32.BF16 R44, R136.reuse, R128, R44 ;  /* 0x00000080882c723c */ /* 0x042fe4000004182c */
[----:B------:R-:W-:Y:S01]  /*8730*/  MUFU.EX2 R175, R175 ;  /* 0x000000af00af7308 */ /* 0x000fe20000000800 */
[----:B------:R-:W-:Y:S01]  /*8740*/  FMUL.FTZ R59, R0, R59 ;  /* 0x0000003b003b7220 */ /* 0x000fe20000410000 */
[C---:B------:R-:W-:Y:S01]  /*8750*/  FMUL.FTZ R60, R2.reuse, R60 ;  /* 0x0000003c023c7220 */ /* 0x040fe20000410000 */
[----:B------:R-:W-:Y:S01]  /*8760*/  FMUL.FTZ R61, R2, R61 ;  /* 0x0000003d023d7220 */ /* 0x000fe20000410000 */
[C---:B------:R-:W-:Y:S01]  /*8770*/  FMUL.FTZ R62, R0.reuse, R62 ;  /* 0x0000003e003e7220 */ /* 0x040fe20000410000 */
[----:B------:R-:W-:Y:S01]  /*8780*/  FMUL.FTZ R63, R0, R63 ;  /* 0x0000003f003f7220 */ /* 0x000fe20000410000 */
[C---:B------:R-:W-:Y:S01]  /*8790*/  HMMA.16816.F32.BF16 R48, R136.reuse, R130, R48 ;  /* 0x000000828830723c */ /* 0x040fe20000041830 */
[----:B------:R-:W1:Y:S03]  /*87a0*/  LDSM.16.MT88.4 R128, [R133+0xe000] ;  /* 0x00e000008580783b */ /* 0x000e660000004200 */
[----:B------:R-:W-:Y:S01]  /*87b0*/  MUFU.EX2 R185, R185 ;  /* 0x000000b900b97308 */ /* 0x000fe20000000800 */
[C---:B------:R-:W-:Y:S01]  /*87c0*/  FMUL.FTZ R64, R2.reuse, R64 ;  /* 0x0000004002407220 */ /* 0x040fe20000410000 */
[----:B------:R-:W-:Y:S01]  /*87d0*/  FMUL.FTZ R65, R2, R65 ;  /* 0x0000004102417220 */ /* 0x000fe20000410000 */
[C---:B------:R-:W-:Y:S01]  /*87e0*/  FMUL.FTZ R66, R0.reuse, R66 ;  /* 0x0000004200427220 */ /* 0x040fe20000410000 */
[----:B------:R-:W-:Y:S01]  /*87f0*/  FMUL.FTZ R67, R0, R67 ;  /* 0x0000004300437220 */ /* 0x000fe20000410000 */
[C---:B------:R-:W-:Y:S01]  /*8800*/  FMUL.FTZ R68, R2.reuse, R68 ;  /* 0x0000004402447220 */ /* 0x040fe20000410000 */
[C---:B--2---:R-:W-:Y:S04]  /*8810*/  HMMA.16816.F32.BF16 R52, R136.reuse, R124, R52 ;  /* 0x0000007c8834723c */ /* 0x044fe80000041834 */
[----:B------:R-:W2:Y:S01]  /*8820*/  MUFU.EX2 R184, R184 ;  /* 0x000000b800b87308 */ /* 0x000ea20000000800 */
[----:B------:R-:W-:Y:S01]  /*8830*/  FMUL.FTZ R69, R2, R69 ;  /* 0x0000004502457220 */ /* 0x000fe20000410000 */
[C---:B------:R-:W-:Y:S01]  /*8840*/  FMUL.FTZ R70, R0.reuse, R70 ;  /* 0x0000004600467220 */ /* 0x040fe20000410000 */
[----:B------:R-:W-:Y:S01]  /*8850*/  FMUL.FTZ R71, R0, R71 ;  /* 0x0000004700477220 */ /* 0x000fe20000410000 */
[C---:B------:R-:W-:Y:S01]  /*8860*/  FMUL.FTZ R72, R2.reuse, R72 ;  /* 0x0000004802487220 */ /* 0x040fe20000410000 */
[----:B------:R-:W-:Y:S01]  /*8870*/  FMUL.FTZ R73, R2, R73 ;  /* 0x0000004902497220 */ /* 0x000fe20000410000 */
[C---:B------:R-:W-:Y:S01]  /*8880*/  HMMA.16816.F32.BF16 R56, R136.reuse, R126, R56 ;  /* 0x0000007e8838723c */ /* 0x040fe20000041838 */
[----:B------:R-:W3:Y:S02]  /*8890*/  LDSM.16.MT88.4 R124, [R134+0x2000] ;  /* 0x00200000867c783b */ /* 0x000ee40000004200 */
[C---:B------:R-:W-:Y:S01]  /*88a0*/  FMUL.FTZ R74, R0.reuse, R74 ;  /* 0x0000004a004a7220 */ /* 0x040fe20000410000 */
[----:B------:R-:W-:Y:S01]  /*88b0*/  FMUL.FTZ R75, R0, R75 ;  /* 0x0000004b004b7220 */ /* 0x000fe20000410000 */
[C---:B------:R-:W-:Y:S01]  /*88c0*/  FMUL.FTZ R76, R2.reuse, R76 ;  /* 0x0000004c024c7220 */ /* 0x040fe20000410000 */
[----:B------:R-:W-:Y:S01]  /*88d0*/  FMUL.FTZ R77, R2, R77 ;  /* 0x0000004d024d7220 */ /* 0x000fe20000410000 */
[C---:B------:R-:W-:Y:S01]  /*88e0*/  FMUL.FTZ R78, R0.reuse, R78 ;  /* 0x0000004e004e7220 */ /* 0x040fe20000410000 */
[C---:B----4-:R-:W-:Y:S03]  /*88f0*/  HMMA.16816.F32.BF16 R60, R136.reuse, R140, R60 ;  /* 0x0000008c883c723c */ /* 0x050fe6000004183c */
[----:B------:R-:W-:Y:S01]  /*8900*/  FMUL.FTZ R79, R0, R79 ;  /* 0x0000004f004f7220 */ /* 0x000fe20000410000 */
[C---:B------:R-:W-:Y:S01]  /*8910*/  FMUL.FTZ R80, R2.reuse, R80 ;  /* 0x0000005002507220 */ /* 0x040fe20000410000 */
[----:B------:R-:W-:Y:S01]  /*8920*/  FMUL.FTZ R81, R2, R81 ;  /* 0x0000005102517220 */ /* 0x000fe20000410000 */
[C---:B------:R-:W-:Y:S01]  /*8930*/  FMUL.FTZ R82, R0.reuse, R82 ;  /* 0x0000005200527220 */ /* 0x040fe20000410000 */
[----:B------:R-:W-:Y:S01]  /*8940*/  FMUL.FTZ R83, R0, R83 ;  /* 0x0000005300537220 */ /* 0x000fe20000410000 */
[C---:B------:R-:W-:Y:S01]  /*8950*/  HMMA.16816.F32.BF16 R64, R136.reuse, R142, R64 ;  /* 0x0000008e8840723c */ /* 0x040fe20000041840 */
[----:B------:R-:W4:Y:S02]  /*8960*/  LDSM.16.MT88.4 R140, [R161+0x2000] ;  /* 0x00200000a18c783b */ /* 0x000f240000004200 */
[C---:B------:R-:W-:Y:S01]  /*8970*/  FMUL.FTZ R84, R2.reuse, R84 ;  /* 0x0000005402547220 */ /* 0x040fe20000410000 */
[----:B------:R-:W-:Y:S01]  /*8980*/  FMUL.FTZ R85, R2, R85 ;  /* 0x0000005502557220 */ /* 0x000fe20000410000 */
[C---:B------:R-:W-:Y:S01]  /*8990*/  FMUL.FTZ R86, R0.reuse, R86 ;  /* 0x0000005600567220 */ /* 0x040fe20000410000 */
[----:B------:R-:W-:Y:S01]  /*89a0*/  FMUL.FTZ R87, R0, R87 ;  /* 0x0000005700577220 */ /* 0x000fe20000410000 */
[C---:B------:R-:W-:Y:S01]  /*89b0*/  FMUL.FTZ R88, R2.reuse, R88 ;  /* 0x0000005802587220 */ /* 0x040fe20000410000 */
[----:B------:R-:W-:Y:S01]  /*89c0*/  FMUL.FTZ R89, R2, R89 ;  /* 0x0000005902597220 */ /* 0x000fe20000410000 */
[C---:B-1----:R-:W-:Y:S03]  /*89d0*/  HMMA.16816.F32.BF16 R68, R136.reuse, R128, R68 ;  /* 0x000000808844723c */ /* 0x042fe60000041844 */
[C---:B------:R-:W-:Y:S01]  /*89e0*/  FMUL.FTZ R90, R0.reuse, R90 ;  /* 0x0000005a005a7220 */ /* 0x040fe20000410000 */
[----:B------:R-:W-:Y:S01]  /*89f0*/  FMUL.FTZ R91, R0, R91 ;  /* 0x0000005b005b7220 */ /* 0x000fe20000410000 */
[C---:B------:R-:W-:Y:S01]  /*8a00*/  FMUL.FTZ R92, R2.reuse, R92 ;  /* 0x0000005c025c7220 */ /* 0x040fe20000410000 */
[----:B------:R-:W-:Y:S01]  /*8a10*/  FMUL.FTZ R93, R2, R93 ;  /* 0x0000005d025d7220 */ /* 0x000fe20000410000 */
[C---:B------:R-:W-:Y:S01]  /*8a20*/  FMUL.FTZ R94, R0.reuse, R94 ;  /* 0x0000005e005e7220 */ /* 0x040fe20000410000 */
[C---:B------:R-:W-:Y:S01]  /*8a30*/  HMMA.16816.F32.BF16 R72, R136.reuse, R130, R72 ;  /* 0x000000828848723c */ /* 0x040fe20000041848 */
[----:B------:R-:W1:Y:S02]  /*8a40*/  LDSM.16.MT88.4 R128, [R160+0x10000] ;  /* 0x01000000a080783b */ /* 0x000e640000004200 */
[----:B------:R-:W-:Y:S01]  /*8a50*/  FMUL.FTZ R95, R0, R95 ;  /* 0x0000005f005f7220 */ /* 0x000fe20000410000 */
[C---:B------:R-:W-:Y:S01]  /*8a60*/  FMUL.FTZ R96, R2.reuse, R96 ;  /* 0x0000006002607220 */ /* 0x040fe20000410000 */
[----:B------:R-:W-:Y:S01]  /*8a70*/  FMUL.FTZ R97, R2, R97 ;  /* 0x0000006102617220 */ /* 0x000fe20000410000 */
[C---:B------:R-:W-:Y:S01]  /*8a80*/  FMUL.FTZ R98, R0.reuse, R98 ;  /* 0x0000006200627220 */ /* 0x040fe20000410000 */
[----:B------:R-:W-:Y:S01]  /*8a90*/  FMUL.FTZ R99, R0, R99 ;  /* 0x0000006300637220 */ /* 0x000fe20000410000 */
[C---:B---3--:R-:W-:Y:S03]  /*8aa0*/  HMMA.16816.F32.BF16 R76, R136.reuse, R124, R76 ;  /* 0x0000007c884c723c */ /* 0x048fe6000004184c */
[C---:B------:R-:W-:Y:S01]  /*8ab0*/  FMUL.FTZ R108, R2.reuse, R108 ;  /* 0x0000006c026c7220 */ /* 0x040fe20000410000 */
[----:B------:R-:W-:Y:S01]  /*8ac0*/  FMUL.FTZ R109, R2, R109 ;  /* 0x0000006d026d7220 */ /* 0x000fe20000410000 */
[C---:B------:R-:W-:Y:S01]  /*8ad0*/  FMUL.FTZ R110, R0.reuse, R110 ;  /* 0x0000006e006e7220 */ /* 0x040fe20000410000 */
[C---:B------:R-:W-:Y:S01]  /*8ae0*/  FMUL.FTZ R111, R0.reuse, R111 ;  /* 0x0000006f006f7220 */ /* 0x040fe20000410000 */
[C---:B------:R-:W-:Y:S01]  /*8af0*/  FMUL.FTZ R14, R0.reuse, R118 ;  /* 0x00000076000e7220 */ /* 0x040fe20000410000 */
[C---:B------:R-:W-:Y:S01]  /*8b00*/  HMMA.16816.F32.BF16 R80, R136.reuse, R126, R80 ;  /* 0x0000007e8850723c */ /* 0x040fe20000041850 */
[----:B------:R-:W3:Y:S02]  /*8b10*/  LDSM.16.MT88.4 R124, [R133+0x10000] ;  /* 0x01000000857c783b */ /* 0x000ee40000004200 */
[----:B------:R-:W-:Y:S01]  /*8b20*/  FMUL.FTZ R15, R0, R119 ;  /* 0x00000077000f7220 */ /* 0x000fe20000410000 */
[C---:B------:R-:W-:Y:S01]  /*8b30*/  FMUL.FTZ R112, R2.reuse, R112 ;  /* 0x0000007002707220 */ /* 0x040fe20000410000 */
[----:B------:R-:W-:Y:S01]  /*8b40*/  FMUL.FTZ R113, R2, R113 ;  /* 0x0000007102717220 */ /* 0x000fe20000410000 */
[C---:B------:R-:W-:Y:S01]  /*8b50*/  FMUL.FTZ R114, R0.reuse, R114 ;  /* 0x0000007200727220 */ /* 0x040fe20000410000 */
[----:B------:R-:W-:Y:S01]  /*8b60*/  FMUL.FTZ R115, R0, R115 ;  /* 0x0000007300737220 */ /* 0x000fe20000410000 */
[C---:B----4-:R-:W-:Y:S03]  /*8b70*/  HMMA.16816.F32.BF16 R84, R136.reuse, R140, R84 ;  /* 0x0000008c8854723c */ /* 0x050fe60000041854 */
[----:B--2---:R-:W-:Y:S01]  /*8b80*/  F2FP.BF16.F32.PACK_AB R162, R184, R185 ;  /* 0x000000b9b8a2723e */ /* 0x004fe200000010ff */
[C---:B------:R-:W-:Y:S01]  /*8b90*/  FMUL.FTZ R100, R2.reuse, R100 ;  /* 0x0000006402647220 */ /* 0x040fe20000410000 */
[----:B------:R-:W-:Y:S01]  /*8ba0*/  FMUL.FTZ R101, R2, R101 ;  /* 0x0000006502657220 */ /* 0x000fe20000410000 */
[C---:B------:R-:W-:Y:S01]  /*8bb0*/  FMUL.FTZ R102, R0.reuse, R102 ;  /* 0x0000006600667220 */ /* 0x040fe20000410000 */
[----:B------:R-:W-:Y:S01]  /*8bc0*/  FMUL.FTZ R103, R0, R103 ;  /* 0x0000006700677220 */ /* 0x000fe20000410000 */
[C---:B------:R-:W-:Y:S01]  /*8bd0*/  HMMA.16816.F32.BF16 R88, R136.reuse, R142, R88 ;  /* 0x0000008e8858723c */ /* 0x040fe20000041858 */
[----:B------:R-:W2:Y:S02]  /*8be0*/  LDSM.16.MT88.4 R140, [R134+0x4000] ;  /* 0x00400000868c783b */ /* 0x000ea40000004200 */
[C---:B------:R-:W-:Y:S01]  /*8bf0*/  FMUL.FTZ R104, R2.reuse, R104 ;  /* 0x0000006802687220 */ /* 0x040fe20000410000 */
[----:B------:R-:W-:Y:S01]  /*8c00*/  FMUL.FTZ R105, R2, R105 ;  /* 0x0000006902697220 */ /* 0x000fe20000410000 */
[C---:B------:R-:W-:Y:S01]  /*8c10*/  FMUL.FTZ R106, R0.reuse, R106 ;  /* 0x0000006a006a7220 */ /* 0x040fe20000410000 */
[----:B------:R-:W-:Y:S01]  /*8c20*/  FMUL.FTZ R107, R0, R107 ;  /* 0x0000006b006b7220 */ /* 0x000fe20000410000 */
[C---:B------:R-:W-:Y:S01]  /*8c30*/  FMUL.FTZ R13, R2.reuse, R117 ;  /* 0x00000075020d7220 */ /* 0x040fe20000410000 */
[----:B------:R-:W-:Y:S01]  /*8c40*/  F2FP.BF16.F32.PACK_AB R117, R175, R174 ;  /* 0x000000aeaf75723e */ /* 0x000fe200000010ff */
[C---:B-1----:R-:W-:Y:S03]  /*8c50*/  HMMA.16816.F32.BF16 R92, R136.reuse, R128, R92 ;  /* 0x00000080885c723c */ /* 0x042fe6000004185c */
[----:B------:R-:W-:Y:S01]  /*8c60*/  FFMA.FTZ R167, R2, R219, R167 ;  /* 0x000000db02a77223 */ /* 0x000fe200000100a7 */
[----:B------:R-:W-:Y:S03]  /*8c70*/  FFMA.FTZ R171, R0, R217, R171 ;  /* 0x000000d900ab7223 */ /* 0x000fe600000100ab */
[----:B------:R-:W-:Y:S01]  /*8c80*/  FADD.FTZ R168, R168, R167 ;  /* 0x000000a7a8a87221 */ /* 0x000fe20000010000 */
[C---:B------:R-:W-:Y:S03]  /*8c90*/  HMMA.16816.F32.BF16 R96, R136.reuse, R130, R96 ;  /* 0x000000828860723c */ /* 0x040fe60000041860 */
[----:B------:R-:W-:Y:S04]  /*8ca0*/  FADD.FTZ R0, R169, R171 ;  /* 0x000000aba9007221 */ /* 0x000fe80000010000 */
[----:B------:R-:W-:Y:S01]  /*8cb0*/  FADD.FTZ R165, R165, R0 ;  /* 0x00000000a5a57221 */ /* 0x000fe20000010000 */
[C---:B---3--:R-:W-:Y:S03]  /*8cc0*/  HMMA.16816.F32.BF16 R100, R136.reuse, R124, R100 ;  /* 0x0000007c8864723c */ /* 0x048fe60000041864 */
[----:B------:R-:W-:Y:S04]  /*8cd0*/  IMAD.WIDE.U32 R124, R150, -0x2daee0ad, RZ ;  /* 0xd2511f53967c7825 */ /* 0x000fe800078e00ff */
[----:B------:R-:W-:Y:S01]  /*8ce0*/  FADD.FTZ R166, R166, R165 ;  /* 0x000000a5a6a67221 */ /* 0x000fe20000010000 */
[C---:B------:R-:W-:Y:S03]  /*8cf0*/  HMMA.16816.F32.BF16 R104, R136.reuse, R126, R104 ;  /* 0x0000007e8868723c */ /* 0x040fe60000041868 */
[C---:B------:R-:W-:Y:S02]  /*8d00*/  PRMT R127, R124.reuse, 0x7773, RZ ;  /* 0x000077737c7f7816 */ /* 0x040fe400000000ff */
[----:B------:R-:W-:Y:S02]  /*8d10*/  MOV R126, R124 ;  /* 0x0000007c007e7202 */ /* 0x000fe40000000f00 */
[C---:B------:R-:W-:Y:S01]  /*8d20*/  PRMT R144, R124.reuse, 0x7772, RZ ;  /* 0x000077727c907816 */ /* 0x040fe200000000ff */
[C---:B--2---:R-:W-:Y:S03]  /*8d30*/  HMMA.16816.F32.BF16 R16, R136.reuse, R140, R16 ;  /* 0x0000008c8810723c */ /* 0x044fe60000041810 */
[----:B------:R-:W-:Y:S02]  /*8d40*/  PRMT R129, R124, 0x7771, RZ ;  /* 0x000077717c817816 */ /* 0x000fe400000000ff */
[----:B------:R-:W-:Y:S02]  /*8d50*/  LOP3.LUT R124, R224, R148, R125, 0x96, !PT ;  /* 0x00000094e07c7212 */ /* 0x000fe400078e967d */
[----:B------:R-:W-:Y:S01]  /*8d60*/  LOP3.LUT R126, R126, 0xff, RZ, 0xc0, !PT ;  /* 0x000000ff7e7e7812 */ /* 0x000fe200078ec0ff */
[C---:B------:R-:W-:Y:S01]  /*8d70*/  HMMA.16816.F32.BF16 R108, R136.reuse, R142, R108 ;  /* 0x0000008e886c723c */ /* 0x040fe2000004186c */
[----:B------:R-:W-:Y:S02]  /*8d80*/  LDSM.16.MT88.4 R140, [R134+0x800] ;  /* 0x00080000868c783b */ /* 0x000fe40000004200 */
[C---:B------:R-:W-:Y:S02]  /*8d90*/  LOP3.LUT R125, R124.reuse, 0xffff, RZ, 0xc0, !PT ;  /* 0x0000ffff7c7d7812 */ /* 0x040fe400078ec0ff */
[C---:B------:R-:W-:Y:S02]  /*8da0*/  PRMT R12, R124.reuse, 0x7632, R12 ;  /* 0x000076327c0c7816 */ /* 0x040fe4000000000c */
[----:B------:R-:W-:Y:S02]  /*8db0*/  LOP3.LUT R159, R124, 0xff, RZ, 0xc0, !PT ;  /* 0x000000ff7c9f7812 */ /* 0x000fe400078ec0ff */
[----:B------:R-:W-:Y:S02]  /*8dc0*/  SHF.R.U32.HI R157, RZ, 0x18, R124 ;  /* 0x00000018ff9d7819 */ /* 0x000fe4000001167c */
[----:B------:R-:W-:Y:S02]  /*8dd0*/  SHF.R.U32.HI R124, RZ, 0x8, R125 ;  /* 0x00000008ff7c7819 */ /* 0x000fe4000001167d */
[----:B------:R-:W-:Y:S02]  /*8de0*/  PRMT R144, R144, 0x5410, R127 ;  /* 0x0000541090907816 */ /* 0x000fe4000000007f */
[----:B------:R-:W-:Y:S02]  /*8df0*/  PRMT R129, R126, 0x5410, R129 ;  /* 0x000054107e817816 */ /* 0x000fe40000000081 */
[----:B------:R-:W-:Y:S02]  /*8e00*/  PRMT R159, R159, 0x5410, R124 ;  /* 0x000054109f9f7816 */ /* 0x000fe4000000007c */
[----:B------:R-:W1:Y:S01]  /*8e10*/  LDSM.16.MT88.4 R124, [R160+0xc800] ;  /* 0x00c80000a07c783b */ /* 0x000e620000004200 */
[----:B------:R-:W-:Y:S02]  /*8e20*/  LOP3.LUT R12, R12, 0xff, RZ, 0xc0, !PT ;  /* 0x000000ff0c0c7812 */ /* 0x000fe400078ec0ff */
[--C-:B------:R-:W-:Y:S02]  /*8e30*/  HSET2.LE.AND R148, R129, R170.reuse, PT ;  /* 0x000000aa81947233 */ /* 0x100fe40003803000 */
[----:B------:R-:W-:Y:S01]  /*8e40*/  PRMT R157, R12, 0x5410, R157 ;  /* 0x000054100c9d7816 */ /* 0x000fe2000000009d */
[----:B------:R-:W-:Y:S01]  /*8e50*/  FMUL.FTZ R12, R2, R116 ;  /* 0x00000074020c7220 */ /* 0x000fe20000410000 */
[----:B------:R-:W-:Y:S01]  /*8e60*/  LOP3.LUT R119, R144, 0xff00ff, RZ, 0xc0, !PT ;  /* 0x00ff00ff90777812 */ /* 0x000fe200078ec0ff */
[----:B------:R-:W2:Y:S01]  /*8e70*/  LDSM.16.MT88.4 R128, [R133+0xc800] ;  /* 0x00c800008580783b */ /* 0x000ea20000004200 */
[----:B------:R-:W-:Y:S02]  /*8e80*/  LOP3.LUT R118, R117, R148, RZ, 0xc0, !PT ;  /* 0x0000009475767212 */ /* 0x000fe400078ec0ff */
[--C-:B------:R-:W-:Y:S02]  /*8e90*/  HSET2.LE.AND R116, R159, R170.reuse, PT ;  /* 0x000000aa9f747233 */ /* 0x100fe40003803000 */
[C---:B------:R-:W-:Y:S03]  /*8ea0*/  HMMA.16816.F32.BF16 R12, R136.reuse, R120, R12 ;  /* 0x00000078880c723c */ /* 0x040fe6000004180c */
[--C-:B------:R-:W-:Y:S01]  /*8eb0*/  HSET2.LE.AND R117, R157, R170.reuse, PT ;  /* 0x000000aa9d757233 */ /* 0x100fe20003803000 */
[----:B------:R-:W3:Y:S01]  /*8ec0*/  LDSM.16.MT88.4 R144, [R161+0x800] ;  /* 0x00080000a190783b */ /* 0x000ee20000004200 */
[--C-:B------:R-:W-:Y:S02]  /*8ed0*/  HSET2.LE.AND R119, R119, R170.reuse, PT ;  /* 0x000000aa77777233 */ /* 0x100fe40003803000 */
[----:B------:R-:W-:Y:S01]  /*8ee0*/  F2FP.BF16.F32.PACK_AB R121, R187, R186 ;  /* 0x000000babb79723e */ /* 0x000fe200000010ff */
[----:B------:R-:W-:Y:S03]  /*8ef0*/  HMMA.16816.F32.BF16 R112, R136, R122, R112 ;  /* 0x0000007a8870723c */ /* 0x000fe60000041870 */
[----:B------:R-:W-:Y:S01]  /*8f00*/  F2FP.BF16.F32.PACK_AB R120, R188, R225 ;  /* 0x000000e1bc78723e */ /* 0x000fe200000010ff */
[----:B------:R-:W4:Y:S01]  /*8f10*/  LDSM.16.MT88.4 R148, [R160+0xe800] ;  /* 0x00e80000a094783b */ /* 0x000f220000004200 */
[----:B------:R-:W-:Y:S01]  /*8f20*/  LOP3.LUT R119, R162, R119, RZ, 0xc0, !PT ;  /* 0x00000077a2777212 */ /* 0x000fe200078ec0ff */
[----:B------:R-:W-:Y:S01]  /*8f30*/  FFMA.FTZ R162, R23, UR4, -R173 ;  /* 0x0000000417a27c23 */ /* 0x000fe200080108ad */
[----:B------:R-:W-:Y:S01]  /*8f40*/  LOP3.LUT R116, R121, R116, RZ, 0xc0, !PT ;  /* 0x0000007479747212 */ /* 0x000fe200078ec0ff */
[----:B------:R-:W-:Y:S01]  /*8f50*/  FADD.FTZ R225, R225, R166 ;  /* 0x000000a6e1e17221 */ /* 0x000fe20000010000 */
[----:B------:R-:W-:Y:S03]  /*8f60*/  LOP3.LUT R117, R120, R117, RZ, 0xc0, !PT ;  /* 0x0000007578757212 */ /* 0x000fe600078ec0ff */
[----:B------:R-:W5:Y:S01]  /*8f70*/  LDSM.16.MT88.4 R156, [R134+0x2800] ;  /* 0x00280000869c783b */ /* 0x000f620000004200 */
[----:B------:R-:W-:Y:S01]  /*8f80*/  MUFU.EX2 R162, R162 ;  /* 0x000000a200a27308 */ /* 0x000fe20000000800 */
[----:B------:R-:W-:Y:S04]  /*8f90*/  FADD.FTZ R188, R188, R225 ;  /* 0x000000e1bcbc7221 */ /* 0x000fe80000010000 */
[----:B------:R-:W-:Y:S01]  /*8fa0*/  FADD.FTZ R185, R185, R188 ;  /* 0x000000bcb9b97221 */ /* 0x000fe20000010000 */
[C---:B-1----:R-:W-:Y:S01]  /*8fb0*/  HMMA.16816.F32.BF16 R4, R116.reuse, R124, R4 ;  /* 0x0000007c7404723c */ /* 0x042fe20000041804 */
[----:B------:R-:W1:Y:S04]  /*8fc0*/  LDSM.16.MT88.4 R120, [R161+0x2800] ;  /* 0x00280000a178783b */ /* 0x000e680000004200 */
[----:B------:R-:W-:Y:S03]  /*8fd0*/  FADD.FTZ R184, R184, R185 ;  /* 0x000000b9b8b87221 */ /* 0x000fe60000010000 */
[C---:B------:R-:W-:Y:S01]  /*8fe0*/  HMMA.16816.F32.BF16 R8, R116.reuse, R126, R8 ;  /* 0x0000007e7408723c */ /* 0x040fe20000041808 */
[----:B------:R-:W1:Y:S07]  /*8ff0*/  LDSM.16.MT88.4 R124, [R160+0x10800] ;  /* 0x01080000a07c783b */ /* 0x000e6e0000004200 */
[C---:B--2---:R-:W-:Y:S03]  /*9000*/  HMMA.16816.F32.BF16 R36, R116.reuse, R128, R36 ;  /* 0x000000807424723c */ /* 0x044fe60000041824 */
[----:B------:R-:W-:Y:S05]  /*9010*/  LOP3.LUT R128, R215, R223, R229, 0x96, !PT ;  /* 0x000000dfd7807212 */ /* 0x000fea00078e96e5 */
[C---:B------:R-:W-:Y:S03]  /*9020*/  HMMA.16816.F32.BF16 R40, R116.reuse, R130, R40 ;  /* 0x000000827428723c */ /* 0x040fe60000041828 */
[----:B------:R-:W-:Y:S02]  /*9030*/  IMAD.WIDE.U32 R136, R128, -0x326172a9, RZ ;  /* 0xcd9e8d5780887825 */ /* 0x000fe400078e00ff */
[----:B------:R-:W2:Y:S03]  /*9040*/  LDSM.16.MT88.4 R128, [R133+0x10800] ;  /* 0x010800008580783b */ /* 0x000ea60000004200 */
[C---:B------:R-:W-:Y:S03]  /*9050*/  HMMA.16816.F32.BF16 R44, R116.reuse, R140, R44 ;  /* 0x0000008c742c723c */ /* 0x040fe6000004182c */
[----:B------:R-:W-:Y:S02]  /*9060*/  LOP3.LUT R138, R220, R202, R137, 0x96, !PT ;  /* 0x000000cadc8a7212 */ /* 0x000fe400078e9689 */
[----:B------:R-:W-:Y:S03]  /*9070*/  LOP3.LUT R136, R211, R201, R136, 0x96, !PT ;  /* 0x000000c9d3887212 */ /* 0x000fe600078e9688 */
[C---:B------:R-:W-:Y:S01]  /*9080*/  HMMA.16816.F32.BF16 R48, R116.reuse, R142, R48 ;  /* 0x0000008e7430723c */ /* 0x040fe20000041830 */
[----:B------:R-:W-:Y:S02]  /*9090*/  LDSM.16.MT88.4 R140, [R161+0x1000] ;  /* 0x00100000a18c783b */ /* 0x000fe40000004200 */
[----:B------:R-:W-:Y:S04]  /*90a0*/  IMAD.WIDE.U32 R138, R138, -0x2daee0ad, RZ ;  /* 0xd2511f538a8a7825 */ /* 0x000fe800078e00ff */
[----:B------:R-:W-:Y:S01]  /*90b0*/  IMAD.WIDE.U32 R136, R136, -0x2daee0ad, RZ ;  /* 0xd2511f5388887825 */ /* 0x000fe200078e00ff */
[C---:B---3--:R-:W-:Y:S03]  /*90c0*/  HMMA.16816.F32.BF16 R52, R116.reuse, R144, R52 ;  /* 0x000000907434723c */ /* 0x048fe60000041834 */
[----:B------:R-:W-:Y:S02]  /*90d0*/  LOP3.LUT R227, R212, R227, R139, 0x96, !PT ;  /* 0x000000e3d4e37212 */ /* 0x000fe400078e968b */
[----:B------:R-:W-:Y:S01]  /*90e0*/  LOP3.LUT R226, R218, R138, R137, 0x96, !PT ;  /* 0x0000008adae27212 */ /* 0x000fe200078e9689 */
[----:B------:R-:W-:Y:S02]  /*90f0*/  FFMA.FTZ R218, R34, UR4, -R173 ;  /* 0x0000000422da7c23 */ /* 0x000fe400080108ad */
[C---:B------:R-:W-:Y:S03]  /*9100*/  HMMA.16816.F32.BF16 R56, R116.reuse, R146, R56 ;  /* 0x000000927438723c */ /* 0x040fe60000041838 */
[----:B------:R-:W-:Y:S01]  /*9110*/  IMAD.WIDE.U32 R228, R227, -0x326172a9, RZ ;  /* 0xcd9e8d57e3e47825 */ /* 0x000fe200078e00ff */
[----:B------:R-:W-:Y:S03]  /*9120*/  MUFU.EX2 R218, R218 ;  /* 0x000000da00da7308 */ /* 0x000fe60000000800 */
[----:B------:R-:W-:Y:S01]  /*9130*/  IMAD.WIDE.U32 R226, R226, -0x326172a9, RZ ;  /* 0xcd9e8d57e2e27825 */ /* 0x000fe200078e00ff */
[C---:B----4-:R-:W-:Y:S04]  /*9140*/  HMMA.16816.F32.BF16 R60, R116.reuse, R148, R60 ;  /* 0x00000094743c723c */ /* 0x050fe8000004183c */
[----:B------:R-:W-:Y:S01]  /*9150*/  LOP3.LUT R228, R199, R228, R227, 0x96, !PT ;  /* 0x000000e4c7e47212 */ /* 0x000fe200078e96e3 */
[--C-:B------:R-:W-:Y:S03]  /*9160*/  FFMA.FTZ R227, R25, UR4, -R172.reuse ;  /* 0x0000000419e37c23 */ /* 0x100fe600080108ac */
[C---:B------:R-:W-:Y:S03]  /*9170*/  HMMA.16816.F32.BF16 R64, R116.reuse, R150, R64 ;  /* 0x000000967440723c */ /* 0x040fe60000041840 */
[----:B------:R-:W-:Y:S05]  /*9180*/  MUFU.EX2 R227, R227 ;  /* 0x000000e300e37308 */ /* 0x000fea0000000800 */
[C---:B------:R-:W-:Y:S08]  /*9190*/  HMMA.16816.F32.BF16 R68, R116.reuse, R152, R68 ;  /* 0x000000987444723c */ /* 0x040ff00000041844 */
[C---:B------:R-:W-:Y:S01]  /*91a0*/  HMMA.16816.F32.BF16 R72, R116.reuse, R154, R72 ;  /* 0x0000009a7448723c */ /* 0x040fe20000041848 */
[----:B------:R-:W-:Y:S07]  /*91b0*/  LDSM.16.MT88.4 R152, [R161+0x3000] ;  /* 0x00300000a198783b */ /* 0x000fee0000004200 */
[C---:B-----5:R-:W-:Y:S03]  /*91c0*/  HMMA.16816.F32.BF16 R76, R116.reuse, R156, R76 ;  /* 0x0000009c744c723c */ /* 0x060fe6000004184c */
[--C-:B------:R-:W-:Y:S01]  /*91d0*/  FFMA.FTZ R157, R20, UR4, -R172.reuse ;  /* 0x00000004149d7c23 */ /* 0x100fe200080108ac */
[----:B------:R-:W-:Y:S01]  /*91e0*/  LOP3.LUT R20, R210, R200, R229, 0x96, !PT ;  /* 0x000000c8d2147212 */ /* 0x000fe200078e96e5 */
[----:B------:R-:W-:Y:S03]  /*91f0*/  IMAD.WIDE.U32 R228, R228, -0x2daee0ad, RZ ;  /* 0xd2511f53e4e47825 */ /* 0x000fe600078e00ff */
[C---:B------:R-:W-:Y:S01]  /*9200*/  HMMA.16816.F32.BF16 R80, R116.reuse, R158, R80 ;  /* 0x0000009e7450723c */ /* 0x040fe20000041850 */
[----:B------:R-:W-:Y:S02]  /*9210*/  MUFU.EX2 R157, R157 ;  /* 0x0000009d009d7308 */ /* 0x000fe40000000800 */
[----:B------:R-:W-:Y:S01]  /*9220*/  FFMA.FTZ R159, R22, UR4, -R173 ;  /* 0x00000004169f7c23 */ /* 0x000fe200080108ad */
[----:B------:R-:W-:Y:S01]  /*9230*/  FFMA.FTZ R158, R21, UR4, -R172 ;  /* 0x00000004159e7c23 */ /* 0x000fe200080108ac */
[----:B------:R-:W-:Y:S03]  /*9240*/  IMAD.WIDE.U32 R20, R20, -0x2daee0ad, RZ ;  /* 0xd2511f5314147825 */ /* 0x000fe600078e00ff */
[C---:B-1----:R-:W-:Y:S03]  /*9250*/  HMMA.16816.F32.BF16 R84, R116.reuse, R120, R84 ;  /* 0x000000787454723c */ /* 0x042fe60000041854 */
[----:B------:R-:W1:Y:S01]  /*9260*/  MUFU.EX2 R159, R159 ;  /* 0x0000009f009f7308 */ /* 0x000e620000000800 */
[----:B------:R-:W-:Y:S01]  /*9270*/  LOP3.LUT R230, R216, R136, R21, 0x96, !PT ;  /* 0x00000088d8e67212 */ /* 0x000fe200078e9615 */
[----:B------:R-:W-:Y:S03]  /*9280*/  FFMA.FTZ R216, R26, UR4, -R173 ;  /* 0x000000041ad87c23 */ /* 0x000fe600080108ad */
[C---:B------:R-:W-:Y:S01]  /*9290*/  HMMA.16816.F32.BF16 R88, R116.reuse, R122, R88 ;  /* 0x0000007a7458723c */ /* 0x040fe20000041858 */
[----:B------:R-:W3:Y:S04]  /*92a0*/  LDSM.16.MT88.4 R120, [R134+0x4800] ;  /* 0x004800008678783b */ /* 0x000ee80000004200 */
[----:B------:R-:W4:Y:S01]  /*92b0*/  MUFU.EX2 R158, R158 ;  /* 0x0000009e009e7308 */ /* 0x000f220000000800 */
[----:B------:R-:W-:Y:S02]  /*92c0*/  IMAD.WIDE.U32 R230, R230, -0x326172a9, RZ ;  /* 0xcd9e8d57e6e67825 */ /* 0x000fe400078e00ff */
[C---:B------:R-:W-:Y:S07]  /*92d0*/  HMMA.16816.F32.BF16 R92, R116.reuse, R124, R92 ;  /* 0x0000007c745c723c */ /* 0x040fee000004185c */
[----:B------:R-:W-:Y:S01]  /*92e0*/  MUFU.EX2 R216, R216 ;  /* 0x000000d800d87308 */ /* 0x000fe20000000800 */
[----:B-1----:R-:W-:Y:S01]  /*92f0*/  F2FP.BF16.F32.PACK_AB R144, R162, R159 ;  /* 0x0000009fa290723e */ /* 0x002fe200000010ff */
[----:B------:R-:W-:Y:S01]  /*9300*/  FADD.FTZ R159, R159, R184 ;  /* 0x000000b89f9f7221 */ /* 0x000fe20000010000 */
[----:B------:R-:W-:Y:S01]  /*9310*/  LOP3.LUT R226, R198, R226, R231, 0x96, !PT ;  /* 0x000000e2c6e27212 */ /* 0x000fe200078e96e7 */
[C---:B------:R-:W-:Y:S03]  /*9320*/  HMMA.16816.F32.BF16 R96, R116.reuse, R126, R96 ;  /* 0x0000007e7460723c */ /* 0x040fe60000041860 */
[----:B------:R-:W-:Y:S01]  /*9330*/  LOP3.LUT R126, R190, R20, R229, 0x96, !PT ;  /* 0x00000014be7e7212 */ /* 0x000fe200078e96e5 */
[----:B------:R-:W-:Y:S01]  /*9340*/  FFMA.FTZ R190, R24, UR4, -R172 ;  /* 0x0000000418be7c23 */ /* 0x000fe200080108ac */
[----:B------:R-:W1:Y:S01]  /*9350*/  LDSM.16.MT88.4 R20, [R161+0x4800] ;  /* 0x00480000a114783b */ /* 0x000e620000004200 */
[----:B------:R-:W-:Y:S01]  /*9360*/  FFMA.FTZ R229, R27, UR4, -R173 ;  /* 0x000000041be57c23 */ /* 0x000fe200080108ad */
[----:B------:R-:W-:Y:S01]  /*9370*/  FADD.FTZ R159, R162, R159 ;  /* 0x0000009fa29f7221 */ /* 0x000fe20000010000 */
[C---:B--2---:R-:W-:Y:S02]  /*9380*/  HMMA.16816.F32.BF16 R100, R116.reuse, R128, R100 ;  /* 0x000000807464723c */ /* 0x044fe40000041864 */
[----:B------:R-:W2:Y:S01]  /*9390*/  MUFU.EX2 R190, R190 ;  /* 0x000000be00be7308 */ /* 0x000ea20000000800 */
[----:B------:R-:W-:Y:S05]  /*93a0*/  IMAD.WIDE.U32 R126, R126, -0x326172a9, RZ ;  /* 0xcd9e8d577e7e7825 */ /* 0x000fea00078e00ff */
[C---:B------:R-:W-:Y:S04]  /*93b0*/  HMMA.16816.F32.BF16 R104, R116.reuse, R130, R104 ;  /* 0x000000827468723c */ /* 0x040fe80000041868 */
[----:B------:R-:W5:Y:S01]  /*93c0*/  MUFU.EX2 R229, R229 ;  /* 0x000000e500e57308 */ /* 0x000f620000000800 */
[C---:B------:R-:W-:Y:S02]  /*93d0*/  PRMT R145, R126.reuse, 0x7773, RZ ;  /* 0x000077737e917816 */ /* 0x040fe400000000ff */
[C---:B------:R-:W-:Y:S02]  /*93e0*/  PRMT R124, R126.reuse, 0x7772, RZ ;  /* 0x000077727e7c7816 */ /* 0x040fe400000000ff */
[----:B------:R-:W-:Y:S01]  /*93f0*/  MOV R136, R126 ;  /* 0x0000007e00887202 */ /* 0x000fe20000000f00 */
[C---:B---3--:R-:W-:Y:S03]  /*9400*/  HMMA.16816.F32.BF16 R16, R116.reuse, R120, R16 ;  /* 0x000000787410723c */ /* 0x048fe60000041810 */
[----:B------:R-:W-:Y:S02]  /*9410*/  LOP3.LUT R24, R197, R230, R127, 0x96, !PT ;  /* 0x000000e6c5187212 */ /* 0x000fe400078e967f */
[----:B------:R-:W-:Y:S02]  /*9420*/  PRMT R147, R126, 0x7771, RZ ;  /* 0x000077717e937816 */ /* 0x000fe400000000ff */
[----:B------:R-:W-:Y:S01]  /*9430*/  PRMT R145, R124, 0x5410, R145 ;  /* 0x000054107c917816 */ /* 0x000fe20000000091 */
[C---:B------:R-:W-:Y:S01]  /*9440*/  HMMA.16816.F32.BF16 R108, R116.reuse, R122, R108 ;  /* 0x0000007a746c723c */ /* 0x040fe2000004186c */
[----:B------:R-:W3:Y:S02]  /*9450*/  LDSM.16.MT88.4 R124, [R160+0xd000] ;  /* 0x00d00000a07c783b */ /* 0x000ee40000004200 */
[C---:B------:R-:W-:Y:S02]  /*9460*/  LOP3.LUT R128, R24.reuse, 0xffff, RZ, 0xc0, !PT ;  /* 0x0000ffff18807812 */ /* 0x040fe400078ec0ff */
[C---:B------:R-:W-:Y:S02]  /*9470*/  PRMT R137, R24.reuse, 0x7632, R137 ;  /* 0x0000763218897816 */ /* 0x040fe40000000089 */
[----:B------:R-:W-:Y:S02]  /*9480*/  SHF.R.U32.HI R26, RZ, 0x8, R128 ;  /* 0x00000008ff1a7819 */ /* 0x000fe40000011680 */
[----:B------:R-:W-:Y:S01]  /*9490*/  LOP3.LUT R25, R24, 0xff, RZ, 0xc0, !PT ;  /* 0x000000ff18197812 */ /* 0x000fe200078ec0ff */
[----:B------:R-:W3:Y:S01]  /*94a0*/  LDSM.16.MT88.4 R128, [R133+0xd000] ;  /* 0x00d000008580783b */ /* 0x000ee20000004200 */
[----:B------:R-:W-:Y:S01]  /*94b0*/  LOP3.LUT R137, R137, 0xff, RZ, 0xc0, !PT ;  /* 0x000000ff89897812 */ /* 0x000fe200078ec0ff */
[C---:B-1----:R-:W-:Y:S03]  /*94c0*/  HMMA.16816.F32.BF16 R12, R116.reuse, R20, R12 ;  /* 0x00000014740c723c */ /* 0x042fe6000004180c */
[----:B------:R-:W-:Y:S02]  /*94d0*/  SHF.R.U32.HI R24, RZ, 0x18, R24 ;  /* 0x00000018ff187819 */ /* 0x000fe40000011618 */
[----:B------:R-:W-:Y:S01]  /*94e0*/  PRMT R25, R25, 0x5410, R26 ;  /* 0x0000541019197816 */ /* 0x000fe2000000001a */
[----:B------:R-:W-:Y:S01]  /*94f0*/  LDSM.16.MT88.4 R120, [R160+0xf000] ;  /* 0x00f00000a078783b */ /* 0x000fe20000004200 */
[----:B------:R-:W-:Y:S01]  /*9500*/  LOP3.LUT R136, R136, 0xff, RZ, 0xc0, !PT ;  /* 0x000000ff88887812 */ /* 0x000fe200078ec0ff */
[----:B------:R-:W-:Y:S03]  /*9510*/  HMMA.16816.F32.BF16 R112, R116, R22, R112 ;  /* 0x000000167470723c */ /* 0x000fe60000041870 */
[----:B------:R-:W-:Y:S02]  /*9520*/  PRMT R27, R137, 0x5410, R24 ;  /* 0x00005410891b7816 */ /* 0x000fe40000000018 */
[--C-:B------:R-:W-:Y:S01]  /*9530*/  HSET2.LE.AND R24, R25, R170.reuse, PT ;  /* 0x000000aa19187233 */ /* 0x100fe20003803000 */
[----:B------:R-:W-:Y:S01]  /*9540*/  LDSM.16.MT88.4 R20, [R160+0x11000] ;  /* 0x01100000a014783b */ /* 0x000fe20000004200 */
[----:B------:R-:W-:Y:S02]  /*9550*/  PRMT R147, R136, 0x5410, R147 ;  /* 0x0000541088937816 */ /* 0x000fe40000000093 */
[----:B----4-:R-:W-:Y:S02]  /*9560*/  F2FP.BF16.F32.PACK_AB R25, R158, R157 ;  /* 0x0000009d9e19723e */ /* 0x010fe400000010ff */
[----:B------:R-:W-:Y:S02]  /*9570*/  LOP3.LUT R149, R145, 0xff00ff, RZ, 0xc0, !PT ;  /* 0x00ff00ff91957812 */ /* 0x000fe400078ec0ff */
[----:B------:R-:W-:Y:S01]  /*9580*/  LOP3.LUT R24, R25, R24, RZ, 0xc0, !PT ;  /* 0x0000001819187212 */ /* 0x000fe200078ec0ff */
[----:B------:R-:W1:Y:S01]  /*9590*/  LDSM.16.MT88.4 R136, [R134+0x1000] ;  /* 0x001000008688783b */ /* 0x000e620000004200 */
[--C-:B------:R-:W-:Y:S02]  /*95a0*/  HSET2.LE.AND R26, R147, R170.reuse, PT ;  /* 0x000000aa931a7233 */ /* 0x100fe40003803000 */
[--C-:B------:R-:W-:Y:S02]  /*95b0*/  HSET2.LE.AND R25, R27, R170.reuse, PT ;  /* 0x000000aa1b197233 */ /* 0x100fe40003803000 */
[----:B--2---:R-:W-:Y:S02]  /*95c0*/  F2FP.BF16.F32.PACK_AB R27, R227, R190 ;  /* 0x000000bee31b723e */ /* 0x004fe400000010ff */
[----:B-----5:R-:W-:Y:S01]  /*95d0*/  F2FP.BF16.F32.PACK_AB R156, R229, R216 ;  /* 0x000000d8e59c723e */ /* 0x020fe200000010ff */
[----:B------:R-:W-:Y:S01]  /*95e0*/  LDSM.16.MT88.4 R116, [R133+0x11000] ;  /* 0x011000008574783b */ /* 0x000fe20000004200 */
[----:B------:R-:W-:Y:S01]  /*95f0*/  LOP3.LUT R26, R27, R26, RZ, 0xc0, !PT ;  /* 0x0000001a1b1a7212 */ /* 0x000fe200078ec0ff */
[----:B------:R-:W-:Y:S01]  /*9600*/  FADD.FTZ R216, R216, R159 ;  /* 0x0000009fd8d87221 */ /* 0x000fe20000010000 */
[--C-:B------:R-:W-:Y:S02]  /*9610*/  HSET2.LE.AND R27, R149, R170.reuse, PT ;  /* 0x000000aa951b7233 */ /* 0x100fe40003803000 */
[----:B------:R-:W-:Y:S01]  /*9620*/  LOP3.LUT R25, R144, R25, RZ, 0xc0, !PT ;  /* 0x0000001990197212 */ /* 0x000fe200078ec0ff */
[----:B------:R-:W-:Y:S02]  /*9630*/  FADD.FTZ R229, R229, R216 ;  /* 0x000000d8e5e57221 */ /* 0x000fe40000010000 */
[----:B------:R-:W-:Y:S01]  /*9640*/  LOP3.LUT R27, R156, R27, RZ, 0xc0, !PT ;  /* 0x0000001b9c1b7212 */ /* 0x000fe200078ec0ff */
[----:B------:R-:W2:Y:S01]  /*9650*/  LDSM.16.MT88.4 R144, [R133+0xf000] ;  /* 0x00f000008590783b */ /* 0x000ea20000004200 */
[--C-:B------:R-:W-:Y:S05]  /*9660*/  FFMA.FTZ R156, R32, UR4, -R172.reuse ;  /* 0x00000004209c7c23 */ /* 0x100fea00080108ac */
[C---:B---3--:R-:W-:Y:S01]  /*9670*/  HMMA.16816.F32.BF16 R4, R24.reuse, R124, R4 ;  /* 0x0000007c1804723c */ /* 0x048fe20000041804 */
[----:B------:R-:W-:Y:S01]  /*9680*/  MUFU.EX2 R156, R156 ;  /* 0x0000009c009c7308 */ /* 0x000fe20000000800 */
[----:B------:R-:W3:Y:S06]  /*9690*/  LDSM.16.MT88.4 R148, [R134+0x3000] ;  /* 0x003000008694783b */ /* 0x000eec0000004200 */
[C---:B------:R-:W-:Y:S02]  /*96a0*/  HMMA.16816.F32.BF16 R8, R24.reuse, R126, R8 ;  /* 0x0000007e1808723c */ /* 0x040fe40000041808 */
[----:B------:R-:W-:Y:S06]  /*96b0*/  LDSM.16.MT88.4 R124, [R160+0xd800] ;  /* 0x00d80000a07c783b */ /* 0x000fec0000004200 */
[C---:B------:R-:W-:Y:S08]  /*96c0*/  HMMA.16816.F32.BF16 R36, R24.reuse, R128, R36 ;  /* 0x000000801824723c */ /* 0x040ff00000041824 */
[C---:B------:R-:W-:Y:S08]  /*96d0*/  HMMA.16816.F32.BF16 R40, R24.reuse, R130, R40 ;  /* 0x000000821828723c */ /* 0x040ff00000041828 */
        /* <DEDUP_REMOVED lines=8> */
[----:B------:R-:W1:Y:S07]  /*9760*/  LDSM.16.MT88.4 R120, [R134+0x5000] ;  /* 0x005000008678783b */ /* 0x000e6e0000004200 */
[C---:B--2---:R-:W-:Y:S08]  /*9770*/  HMMA.16816.F32.BF16 R68, R24.reuse, R144, R68 ;  /* 0x000000901844723c */ /* 0x044ff00000041844 */
[C---:B------:R-:W-:Y:S01]  /*9780*/  HMMA.16816.F32.BF16 R72, R24.reuse, R146, R72 ;  /* 0x000000921848723c */ /* 0x040fe20000041848 */
[----:B------:R-:W-:Y:S07]  /*9790*/  LDSM.16.MT88.4 R144, [R134+0x3800] ;  /* 0x003800008690783b */ /* 0x000fee0000004200 */
[C---:B---3--:R-:W-:Y:S08]  /*97a0*/  HMMA.16816.F32.BF16 R76, R24.reuse, R148, R76 ;  /* 0x00000094184c723c */ /* 0x048ff0000004184c */
        /* <DEDUP_REMOVED lines=9> */
[--C-:B------:R-:W-:Y:S01]  /*9840*/  FFMA.FTZ R155, R31, UR4, -R173.reuse ;  /* 0x000000041f9b7c23 */ /* 0x100fe200080108ad */
[----:B------:R-:W-:Y:S01]  /*9850*/  FFMA.FTZ R173, R35, UR4, -R173 ;  /* 0x0000000423ad7c23 */ /* 0x000fe200080108ad */
[----:B------:R-:W-:Y:S02]  /*9860*/  IMAD.WIDE.U32 R30, R226, -0x2daee0ad, RZ ;  /* 0xd2511f53e21e7825 */ /* 0x000fe400078e00ff */
[C---:B------:R-:W-:Y:S03]  /*9870*/  HMMA.16816.F32.BF16 R92, R24.reuse, R20, R92 ;  /* 0x00000014185c723c */ /* 0x040fe6000004185c */
[----:B------:R-:W-:Y:S01]  /*9880*/  MUFU.EX2 R154, R154 ;  /* 0x0000009a009a7308 */ /* 0x000fe20000000800 */
[----:B------:R-:W-:Y:S02]  /*9890*/  MOV R32, R30 ;  /* 0x0000001e00207202 */ /* 0x000fe40000000f00 */
[----:B------:R-:W-:Y:S02]  /*98a0*/  LOP3.LUT R224, R224, R228, R31, 0x96, !PT ;  /* 0x000000e4e0e07212 */ /* 0x000fe400078e961f */
[----:B------:R-:W-:Y:S01]  /*98b0*/  LOP3.LUT R131, R32, 0xff, RZ, 0xc0, !PT ;  /* 0x000000ff20837812 */ /* 0x000fe200078ec0ff */
[C---:B------:R-:W-:Y:S01]  /*98c0*/  HMMA.16816.F32.BF16 R96, R24.reuse, R22, R96 ;  /* 0x000000161860723c */ /* 0x040fe20000041860 */
[----:B------:R-:W2:Y:S03]  /*98d0*/  LDSM.16.MT88.4 R20, [R161+0x5000] ;  /* 0x00500000a114783b */ /* 0x000ea60000004200 */
[----:B------:R-:W3:Y:S01]  /*98e0*/  MUFU.EX2 R155, R155 ;  /* 0x0000009b009b7308 */ /* 0x000ee20000000800 */
[----:B------:R-:W-:Y:S02]  /*98f0*/  LOP3.LUT R128, R224, 0xff, RZ, 0xc0, !PT ;  /* 0x000000ffe0807812 */ /* 0x000fe400078ec0ff */
[C---:B------:R-:W-:Y:S02]  /*9900*/  PRMT R29, R30.reuse, 0x7773, RZ ;  /* 0x000077731e1d7816 */ /* 0x040fe400000000ff */
[C---:B------:R-:W-:Y:S01]  /*9910*/  PRMT R28, R30.reuse, 0x7772, RZ ;  /* 0x000077721e1c7816 */ /* 0x040fe200000000ff */
[C---:B------:R-:W-:Y:S01]  /*9920*/  HMMA.16816.F32.BF16 R100, R24.reuse, R116, R100 ;  /* 0x000000741864723c */ /* 0x040fe20000041864 */
[----:B------:R-:W4:Y:S03]  /*9930*/  LDSM.16.MT88.4 R32, [R133+0xd800] ;  /* 0x00d800008520783b */ /* 0x000f260000004200 */
[----:B------:R-:W-:Y:S01]  /*9940*/  MUFU.EX2 R152, R152 ;  /* 0x0000009800987308 */ /* 0x000fe20000000800 */
[----:B------:R-:W-:Y:S02]  /*9950*/  PRMT R30, R30, 0x7771, RZ ;  /* 0x000077711e1e7816 */ /* 0x000fe400000000ff */
[----:B------:R-:W-:Y:S02]  /*9960*/  PRMT R28, R28, 0x5410, R29 ;  /* 0x000054101c1c7816 */ /* 0x000fe4000000001d */
[----:B------:R-:W-:Y:S01]  /*9970*/  PRMT R131, R131, 0x5410, R30 ;  /* 0x0000541083837816 */ /* 0x000fe2000000001e */
[C---:B------:R-:W-:Y:S01]  /*9980*/  HMMA.16816.F32.BF16 R104, R24.reuse, R118, R104 ;  /* 0x000000761868723c */ /* 0x040fe20000041868 */
[----:B------:R-:W5:Y:S03]  /*9990*/  LDSM.16.MT88.4 R116, [R134+0x1800] ;  /* 0x001800008674783b */ /* 0x000f660000004200 */
[----:B------:R-:W3:Y:S01]  /*99a0*/  MUFU.EX2 R153, R153 ;  /* 0x0000009900997308 */ /* 0x000ee20000000800 */
[C---:B------:R-:W-:Y:S02]  /*99b0*/  PRMT R31, R224.reuse, 0x7632, R31 ;  /* 0x00007632e01f7816 */ /* 0x040fe4000000001f */
[--C-:B------:R-:W-:Y:S02]  /*99c0*/  HSET2.LE.AND R30, R131, R170.reuse, PT ;  /* 0x000000aa831e7233 */ /* 0x100fe40003803000 */
[----:B------:R-:W-:Y:S01]  /*99d0*/  LOP3.LUT R31, R31, 0xff, RZ, 0xc0, !PT ;  /* 0x000000ff1f1f7812 */ /* 0x000fe200078ec0ff */
[C---:B-1----:R-:W-:Y:S04]  /*99e0*/  HMMA.16816.F32.BF16 R16, R24.reuse, R120, R16 ;  /* 0x000000781810723c */ /* 0x042fe80000041810 */
[----:B------:R-:W1:Y:S01]  /*99f0*/  MUFU.EX2 R173, R173 ;  /* 0x000000ad00ad7308 */ /* 0x000e620000000800 */
[----:B------:R-:W-:Y:S02]  /*9a00*/  LOP3.LUT R129, R224, 0xffff, RZ, 0xc0, !PT ;  /* 0x0000ffffe0817812 */ /* 0x000fe400078ec0ff */
[----:B------:R-:W-:Y:S02]  /*9a10*/  SHF.R.U32.HI R224, RZ, 0x18, R224 ;  /* 0x00000018ffe07819 */ /* 0x000fe400000116e0 */
[----:B------:R-:W-:Y:S01]  /*9a20*/  SHF.R.U32.HI R129, RZ, 0x8, R129 ;  /* 0x00000008ff817819 */ /* 0x000fe20000011681 */
[C---:B------:R-:W-:Y:S01]  /*9a30*/  HMMA.16816.F32.BF16 R108, R24.reuse, R122, R108 ;  /* 0x0000007a186c723c */ /* 0x040fe2000004186c */
[----:B------:R-:W5:Y:S02]  /*9a40*/  LDSM.16.MT88.4 R120, [R161+0x1800] ;  /* 0x00180000a178783b */ /* 0x000f640000004200 */
[----:B------:R-:W-:Y:S02]  /*9a50*/  PRMT R29, R31, 0x5410, R224 ;  /* 0x000054101f1d7816 */ /* 0x000fe400000000e0 */
[----:B------:R-:W-:Y:S02]  /*9a60*/  PRMT R129, R128, 0x5410, R129 ;  /* 0x0000541080817816 */ /* 0x000fe40000000081 */
[----:B------:R-:W-:Y:S01]  /*9a70*/  LOP3.LUT R31, R28, 0xff00ff, RZ, 0xc0, !PT ;  /* 0x00ff00ff1c1f7812 */ /* 0x000fe200078ec0ff */
[C---:B--2---:R-:W-:Y:S03]  /*9a80*/  HMMA.16816.F32.BF16 R12, R24.reuse, R20, R12 ;  /* 0x00000014180c723c */ /* 0x044fe6000004180c */
[--C-:B------:R-:W-:Y:S02]  /*9a90*/  HSET2.LE.AND R29, R29, R170.reuse, PT ;  /* 0x000000aa1d1d7233 */ /* 0x100fe40003803000 */
[--C-:B------:R-:W-:Y:S02]  /*9aa0*/  HSET2.LE.AND R28, R129, R170.reuse, PT ;  /* 0x000000aa811c7233 */ /* 0x100fe40003803000 */
[----:B------:R-:W-:Y:S01]  /*9ab0*/  HSET2.LE.AND R31, R31, R170, PT ;  /* 0x000000aa1f1f7233 */ /* 0x000fe20003803000 */
[----:B------:R-:W-:Y:S03]  /*9ac0*/  HMMA.16816.F32.BF16 R112, R24, R22, R112 ;  /* 0x000000161870723c */ /* 0x000fe60000041870 */
[----:B---3--:R-:W-:Y:S01]  /*9ad0*/  F2FP.BF16.F32.PACK_AB R20, R155, R154 ;  /* 0x0000009a9b14723e */ /* 0x008fe200000010ff */
[----:B------:R-:W-:Y:S01]  /*9ae0*/  FADD.FTZ R25, R163, R168 ;  /* 0x000000a8a3197221 */ /* 0x000fe20000010000 */
[----:B------:R-:W-:Y:S01]  /*9af0*/  F2FP.BF16.F32.PACK_AB R21, R231, R156 ;  /* 0x0000009ce715723e */ /* 0x000fe200000010ff */
[----:B------:R-:W-:Y:S01]  /*9b00*/  FADD.FTZ R154, R154, R229 ;  /* 0x000000e59a9a7221 */ /* 0x000fe20000010000 */
[----:B------:R-:W-:Y:S01]  /*9b10*/  F2FP.BF16.F32.PACK_AB R129, R153, R152 ;  /* 0x000000989981723e */ /* 0x000fe200000010ff */
[----:B------:R-:W-:Y:S01]  /*9b20*/  FADD.FTZ R25, R164, R25 ;  /* 0x00000019a4197221 */ /* 0x000fe20000010000 */
[----:B-1----:R-:W-:Y:S01]  /*9b30*/  F2FP.BF16.F32.PACK_AB R128, R173, R218 ;  /* 0x000000daad80723e */ /* 0x002fe200000010ff */
[----:B------:R-:W-:Y:S01]  /*9b40*/  FADD.FTZ R155, R155, R154 ;  /* 0x0000009a9b9b7221 */ /* 0x000fe20000010000 */
[----:B------:R-:W-:Y:S01]  /*9b50*/  LOP3.LUT R29, R20, R29, RZ, 0xc0, !PT ;  /* 0x0000001d141d7212 */ /* 0x000fe200078ec0ff */
[----:B------:R-:W-:Y:S01]  /*9b60*/  FADD.FTZ R186, R186, R25 ;  /* 0x00000019baba7221 */ /* 0x000fe20000010000 */
[----:B------:R-:W-:Y:S01]  /*9b70*/  LOP3.LUT R30, R21, R30, RZ, 0xc0, !PT ;  /* 0x0000001e151e7212 */ /* 0x000fe200078ec0ff */
[----:B------:R-:W-:Y:S01]  /*9b80*/  FADD.FTZ R218, R218, R155 ;  /* 0x0000009bdada7221 */ /* 0x000fe20000010000 */
[----:B------:R-:W-:Y:S01]  /*9b90*/  LOP3.LUT R28, R129, R28, RZ, 0xc0, !PT ;  /* 0x0000001c811c7212 */ /* 0x000fe200078ec0ff */
[----:B------:R-:W1:Y:S01]  /*9ba0*/  LDSM.16.MT88.4 R20, [R160+0x11800] ;  /* 0x01180000a014783b */ /* 0x000e620000004200 */
[----:B------:R-:W-:Y:S01]  /*9bb0*/  LOP3.LUT R31, R128, R31, RZ, 0xc0, !PT ;  /* 0x0000001f801f7212 */ /* 0x000fe200078ec0ff */
[----:B------:R-:W-:Y:S01]  /*9bc0*/  FADD.FTZ R187, R187, R186 ;  /* 0x000000babbbb7221 */ /* 0x000fe20000010000 */
[----:B------:R-:W-:Y:S03]  /*9bd0*/  FADD.FTZ R217, R173, R218 ;  /* 0x000000daadd97221 */ /* 0x000fe60000010000 */
[----:B------:R-:W-:Y:S02]  /*9be0*/  FADD.FTZ R0, R174, R187 ;  /* 0x000000bbae007221 */ /* 0x000fe40000010000 */
[C---:B------:R-:W-:Y:S01]  /*9bf0*/  HMMA.16816.F32.BF16 R128, R28.reuse, R124, R4 ;  /* 0x0000007c1c80723c */ /* 0x040fe20000041804 */
[----:B------:R2:W3:Y:S04]  /*9c00*/  LDSM.16.MT88.4 R4, [R133+0x11800] ;  /* 0x011800008504783b */ /* 0x0004e80000004200 */
[----:B------:R-:W-:Y:S03]  /*9c10*/  FADD.FTZ R0, R175, R0 ;  /* 0x00000000af007221 */ /* 0x000fe60000010000 */
[C---:B------:R-:W-:Y:S01]  /*9c20*/  HMMA.16816.F32.BF16 R124, R28.reuse, R126, R8 ;  /* 0x0000007e1c7c723c */ /* 0x040fe20000041808 */
[----:B------:R-:W3:Y:S07]  /*9c30*/  LDSM.16.MT88.4 R8, [R134+0x5800] ;  /* 0x005800008608783b */ /* 0x000eee0000004200 */
[C---:B----4-:R-:W-:Y:S08]  /*9c40*/  HMMA.16816.F32.BF16 R36, R28.reuse, R32, R36 ;  /* 0x000000201c24723c */ /* 0x050ff00000041824 */
[C---:B------:R-:W-:Y:S03]  /*9c50*/  HMMA.16816.F32.BF16 R40, R28.reuse, R34, R40 ;  /* 0x000000221c28723c */ /* 0x040fe60000041828 */
[----:B--2---:R-:W-:Y:S05]  /*9c60*/  MOV R133, R132 ;  /* 0x0000008400857202 */ /* 0x004fea0000000f00 */
        /* <DEDUP_REMOVED lines=13> */
[C---:B------:R-:W-:Y:S01]  /*9d40*/  HMMA.16816.F32.BF16 R96, R28.reuse, R22, R96 ;  /* 0x000000161c60723c */ /* 0x040fe20000041860 */
[----:B------:R-:W1:Y:S07]  /*9d50*/  LDSM.16.MT88.4 R20, [R161+0x5800] ;  /* 0x00580000a114783b */ /* 0x000e6e0000004200 */
[C---:B---3--:R-:W-:Y:S03]  /*9d60*/  HMMA.16816.F32.BF16 R100, R28.reuse, R4, R100 ;  /* 0x000000041c64723c */ /* 0x048fe60000041864 */
        /* <DEDUP_REMOVED lines=11> */
[C---:B------:R-:W-:Y:S03]  /*9e20*/  HMMA.16816.F32.BF16 R108, R28.reuse, R10, R108 ;  /* 0x0000000a1c6c723c */ /* 0x040fe6000004186c */
[----:B------:R-:W-:Y:S04]  /*9e30*/  FADD.FTZ R156, R156, R153 ;  /* 0x000000999c9c7221 */ /* 0x000fe80000010000 */
[----:B------:R-:W-:Y:S01]  /*9e40*/  FADD.FTZ R219, R231, R156 ;  /* 0x0000009ce7db7221 */ /* 0x000fe20000010000 */
[C---:B-1----:R-:W-:Y:S08]  /*9e50*/  HMMA.16816.F32.BF16 R116, R28.reuse, R20, R12 ;  /* 0x000000141c74723c */ /* 0x042ff0000004180c */
[----:B------:R-:W-:Y:S01]  /*9e60*/  HMMA.16816.F32.BF16 R112, R28, R22, R112 ;  /* 0x000000161c70723c */ /* 0x000fe20000041870 */
[----:B------:R-:W-:Y:S08]  /*9e70*/  @!UPT UIADD3 URZ, UPT, UPT, URZ, URZ, URZ ;  /* 0x000000fffffff290 */ /* 0x000ff0000fffe0ff */
[----:B------:R-:W-:Y:S11]  /*9e80*/  @P0 BRA `(.L_x_767) ;  /* 0xffffffcc00340947 */ /* 0x000ff6000383ffff */
.L_x_766:
[----:B------:R-:W1:Y:S01]  /*9e90*/  SHFL.BFLY PT, R8, R219, 0x2, 0x1f ;  /* 0x0c401f00db087f89 */ /* 0x000e6200000e0000 */
[----:B------:R-:W2:Y:S01]  /*9ea0*/  LDCU UR4, c[0x0][0x4fc] ;  /* 0x00009f80ff0477ac */ /* 0x000ea20008000800 */
[C---:B------:R-:W-:Y:S01]  /*9eb0*/  SHF.L.U32 R6, R181.reuse, 0x4, RZ ;  /* 0x00000004b5067819 */ /* 0x040fe200000006ff */
[----:B------:R-:W3:Y:S01]  /*9ec0*/  LDC R10, c[0x0][0x434] ;  /* 0x00010d00ff0a7b82 */ /* 0x000ee20000000800 */
[----:B------:R-:W4:Y:S01]  /*9ed0*/  SHFL.BFLY PT, R0, R217, 0x2, 0x1f ;  /* 0x0c401f00d9007f89 */ /* 0x000f2200000e0000 */
[C---:B------:R-:W-:Y:S02]  /*9ee0*/  LOP3.LUT P3, RZ, R181.reuse, 0x10, RZ, 0xc0, !PT ;  /* 0x00000010b5ff7812 */ /* 0x040fe4000786c0ff */
[----:B------:R-:W-:Y:S01]  /*9ef0*/  LOP3.LUT R6, R6, 0x1c0, RZ, 0xc0, !PT ;  /* 0x000001c006067812 */ /* 0x000fe200078ec0ff */
[----:B------:R-:W2:Y:S01]  /*9f00*/  S2R R16, SR_CTAID.Y ;  /* 0x0000000000107919 */ /* 0x000ea20000002600 */
[----:B------:R-:W-:Y:S02]  /*9f10*/  LOP3.LUT P4, RZ, R181, 0x8, RZ, 0xc0, !PT ;  /* 0x00000008b5ff7812 */ /* 0x000fe4000788c0ff */
[----:B------:R-:W2:Y:S01]  /*9f20*/  LDC.U8 R18, c[0x0][0x548] ;  /* 0x00015200ff127b82 */ /* 0x000ea20000000000 */
[----:B------:R-:W-:Y:S01]  /*9f30*/  LOP3.LUT R14, R196, 0x1f8, RZ, 0xc0, !PT ;  /* 0x000001f8c40e7812 */ /* 0x000fe200078ec0ff */
[----:B-1----:R-:W-:Y:S01]  /*9f40*/  FADD.FTZ R8, R8, R219 ;  /* 0x000000db08087221 */ /* 0x002fe20000010000 */
[----:B----4-:R-:W-:-:S04]  /*9f50*/  FADD.FTZ R9, R0, R217 ;  /* 0x000000d900097221 */ /* 0x010fc80000010000 */
[----:B------:R-:W1:Y:S04]  /*9f60*/  SHFL.BFLY PT, R5, R8, 0x1, 0x1f ;  /* 0x0c201f0008057f89 */ /* 0x000e6800000e0000 */
[----:B------:R-:W4:Y:S01]  /*9f70*/  SHFL.BFLY PT, R2, R9, 0x1, 0x1f ;  /* 0x0c201f0009027f89 */ /* 0x000f2200000e0000 */
[----:B-1----:R-:W-:Y:S01]  /*9f80*/  FADD.FTZ R4, R8, R5 ;  /* 0x0000000508047221 */ /* 0x002fe20000010000 */
[----:B------:R-:W-:Y:S01]  /*9f90*/  SHF.L.U32 R5, R181, 0x1, RZ ;  /* 0x00000001b5057819 */ /* 0x000fe200000006ff */
[----:B----4-:R-:W-:Y:S02]  /*9fa0*/  FADD.FTZ R2, R9, R2 ;  /* 0x0000000209027221 */ /* 0x010fe40000010000 */
[----:B------:R-:W1:Y:S01]  /*9fb0*/  MUFU.RCP R0, R4 ;  /* 0x0000000400007308 */ /* 0x000e620000001000 */
[----:B------:R-:W-:-:S02]  /*9fc0*/  FSETP.NE.FTZ.AND P1, PT, R4, RZ, PT ;  /* 0x000000ff0400720b */ /* 0x000fc40003f35000 */
[--C-:B------:R-:W-:Y:S02]  /*9fd0*/  LOP3.LUT R182, R182, 0x6, R5.reuse, 0xf8, !PT ;  /* 0x00000006b6b67812 */ /* 0x100fe400078ef805 */
[----:B------:R-:W-:Y:S02]  /*9fe0*/  LOP3.LUT R5, R6, 0x38, R5, 0xf8, !PT ;  /* 0x0000003806057812 */ /* 0x000fe400078ef805 */
[----:B------:R-:W-:Y:S01]  /*9ff0*/  FSETP.NE.FTZ.AND P0, PT, R2, RZ, PT ;  /* 0x000000ff0200720b */ /* 0x000fe20003f15000 */
[----:B------:R-:W4:Y:S01]  /*a000*/  MUFU.RCP R7, R2 ;  /* 0x0000000200077308 */ /* 0x000f220000001000 */
[----:B------:R-:W-:Y:S02]  /*a010*/  LOP3.LUT R5, R182, R5, RZ, 0xfc, !PT ;  /* 0x00000005b6057212 */ /* 0x000fe400078efcff */
[----:B------:R-:W-:Y:S02]  /*a020*/  SEL R6, R179, 0xffffffe0, !P4 ;  /* 0xffffffe0b3067807 */ /* 0x000fe40006000000 */
[----:B------:R-:W-:-:S02]  /*a030*/  LEA R5, R5, UR5, 0x1 ;  /* 0x0000000505057c11 */ /* 0x000fc4000f8e08ff */
[----:B-1----:R-:W-:Y:S02]  /*a040*/  FSEL R0, R0, 1, P1 ;  /* 0x3f80000000007808 */ /* 0x002fe40000800000 */
[C---:B------:R-:W-:Y:S02]  /*a050*/  IADD3 R11, PT, PT, R5.reuse, 0x40, RZ ;  /* 0x00000040050b7810 */ /* 0x040fe40007ffe0ff */
[C---:B------:R-:W-:Y:S01]  /*a060*/  @P3 IADD3 R11, PT, PT, R5.reuse, -0x40, RZ ;  /* 0xffffffc0050b3810 */ /* 0x040fe20007ffe0ff */
[----:B--2---:R-:W-:Y:S01]  /*a070*/  FMUL.FTZ R0, R0, UR4 ;  /* 0x0000000400007c20 */ /* 0x004fe20008410000 */
[----:B------:R-:W-:Y:S02]  /*a080*/  IADD3 R9, PT, PT, R5, R6, RZ ;  /* 0x0000000605097210 */ /* 0x000fe40007ffe0ff */
[----:B----4-:R-:W-:Y:S01]  /*a090*/  FSEL R7, R7, 1, P0 ;  /* 0x3f80000007077808 */ /* 0x010fe20000000000 */
[C---:B------:R-:W-:Y:S01]  /*a0a0*/  FMUL.FTZ R128, R0.reuse, R128 ;  /* 0x0000008000807220 */ /* 0x040fe20000410000 */
[C---:B------:R-:W-:Y:S01]  /*a0b0*/  FMUL.FTZ R129, R0.reuse, R129 ;  /* 0x0000008100817220 */ /* 0x040fe20000410000 */
[C---:B------:R-:W-:Y:S01]  /*a0c0*/  FMUL.FTZ R124, R0.reuse, R124 ;  /* 0x0000007c007c7220 */ /* 0x040fe20000410000 */
[C---:B------:R-:W-:Y:S01]  /*a0d0*/  FMUL.FTZ R125, R0.reuse, R125 ;  /* 0x0000007d007d7220 */ /* 0x040fe20000410000 */
[----:B------:R-:W-:Y:S01]  /*a0e0*/  FMUL.FTZ R7, R7, UR4 ;  /* 0x0000000407077c20 */ /* 0x000fe20008410000 */
        /* <DEDUP_REMOVED lines=44> */
[----:B------:R-:W-:Y:S01]  /*a3b0*/  MOV R0, 0x10 ;  /* 0x0000001000007802 */ /* 0x000fe20000000f00 */
        /* <DEDUP_REMOVED lines=85> */
[----:B-1----:R-:W-:Y:S01]  /*a910*/  ISETP.NE.AND P3, PT, R0, RZ, PT ;  /* 0x000000ff0000720c */ /* 0x002fe20003f65270 */
        /* <DEDUP_REMOVED lines=10> */
[----:B------:R-:W-:Y:S01]  /*a9c0*/  F2FP.BF16.F32.PACK_AB R80, R81, R80 ;  /* 0x000000505150723e */ /* 0x000fe200000010ff */
[----:B------:R-:W3:Y:S01]  /*a9d0*/  @P3 LDC R12, c[0x0][0x430] ;  /* 0x00010c00ff0c3b82 */ /* 0x000ee20000000800 */
[----:B------:R-:W-:Y:S01]  /*a9e0*/  F2FP.BF16.F32.PACK_AB R82, R83, R82 ;  /* 0x000000525352723e */ /* 0x000fe200000010ff */
[----:B------:R-:W-:Y:S01]  /*a9f0*/  STS [R17+0x400], R54 ;  /* 0x0004003611007388 */ /* 0x000fe20000000800 */
[----:B------:R-:W-:-:S02]  /*aa00*/  ISETP.NE.AND P2, PT, R207, -0x1, PT ;  /* 0xffffffffcf00780c */ /* 0x000fc40003f45270 */
[----:B------:R-:W-:Y:S01]  /*aa10*/  F2FP.BF16.F32.PACK_AB R84, R85, R84 ;  /* 0x000000545554723e */ /* 0x000fe200000010ff */
[----:B------:R-:W-:Y:S01]  /*aa20*/  STS [R19], R56 ;  /* 0x0000003813007388 */ /* 0x000fe20000000800 */
[----:B------:R-:W-:Y:S01]  /*aa30*/  F2FP.BF16.F32.PACK_AB R86, R87, R86 ;  /* 0x000000565756723e */ /* 0x000fe200000010ff */
[----:B------:R-:W1:Y:S01]  /*aa40*/  @P3 LDC R21, c[0x0][0x430] ;  /* 0x00010c00ff153b82 */ /* 0x000e620000000800 */
        /* <DEDUP_REMOVED lines=42> */
[----:B--2---:R-:W2:Y:S03]  /*acf0*/  LDC R5, c[0x0][0x434] ;  /* 0x00010d00ff057b82 */ /* 0x004ea60000000800 */
[----:B------:R-:W-:Y:S04]  /*ad00*/  STS [R11+0x4000], R120 ;  /* 0x004000780b007388 */ /* 0x000fe80000000800 */
[----:B------:R1:W-:Y:S01]  /*ad10*/  STS [R11+0x4400], R122 ;  /* 0x0044007a0b007388 */ /* 0x0003e20000000800 */
[----:B----4-:R-:W4:Y:S01]  /*ad20*/  @P2 LDC.64 R6, c[0x0][0x408] ;  /* 0x00010200ff062b82 */ /* 0x010f220000000a00 */
[----:B------:R-:W1:Y:S02]  /*ad30*/  S2R R0, SR_CTAID.X ;  /* 0x0000000000007919 */ /* 0x000e640000002500 */
[----:B------:R-:W-:Y:S05]  /*ad40*/  STS [R15+0x4000], R108 ;  /* 0x0040006c0f007388 */ /* 0x000fea0000000800 */
[----:B-----5:R-:W4:Y:S01]  /*ad50*/  @!P2 LDC.64 R8, c[0x0][0x400] ;  /* 0x00010000ff08ab82 */ /* 0x020f220000000a00 */
[----:B------:R-:W-:Y:S04]  /*ad60*/  STS [R15+0x4400], R110 ;  /* 0x0044006e0f007388 */ /* 0x000fe80000000800 */
[----:B------:R-:W-:Y:S01]  /*ad70*/  STS [R17+0x4000], R116 ;  /* 0x0040007411007388 */ /* 0x000fe20000000800 */
[----:B---3--:R-:W-:Y:S01]  /*ad80*/  LOP3.LUT R13, R14, 0x38, R181, 0x78, !PT ;  /* 0x000000380e0d7812 */ /* 0x008fe200078e78b5 */
[----:B--2---:R-:W-:-:S02]  /*ad90*/  @P3 IMAD R10, R12, R5, RZ ;  /* 0x000000050c0a3224 */ /* 0x004fc400078e02ff */
[----:B------:R2:W-:Y:S01]  /*ada0*/  STS [R17+0x4400], R118 ;  /* 0x0044007611007388 */ /* 0x0005e20000000800 */
[----:B------:R-:W-:-:S03]  /*adb0*/  LOP3.LUT R196, R13, 0x1e00, R196, 0xf8, !PT ;  /* 0x00001e000dc47812 */ /* 0x000fc600078ef8c4 */
[----:B------:R-:W-:Y:S01]  /*adc0*/  STS [R19+0x4000], R112 ;  /* 0x0040007013007388 */ /* 0x000fe20000000800 */
[----:B-1----:R-:W1:Y:S03]  /*add0*/  S2R R11, SR_CTAID.Z ;  /* 0x00000000000b7919 */ /* 0x002e660000002700 */
[----:B------:R3:W-:Y:S01]  /*ade0*/  STS [R19+0x4400], R114 ;  /* 0x0044007213007388 */ /* 0x0007e20000000800 */
[----:B--2---:R-:W-:Y:S02]  /*adf0*/  LEA R17, R196, UR5, 0x1 ;  /* 0x00000005c4117c11 */ /* 0x004fe4000f8e08ff */
[----:B---3--:R-:W-:Y:S01]  /*ae00*/  @P3 MOV R19, 0x1 ;  /* 0x0000000100133802 */ /* 0x008fe20000000f00 */
[----:B----4-:R-:W-:Y:S06]  /*ae10*/  @P3 BRA `(.L_x_770) ;  /* 0x0000000000203947 */ /* 0x010fec0003800000 */
[----:B------:R-:W-:Y:S01]  /*ae20*/  ISETP.NE.AND P4, PT, R18, RZ, PT ;  /* 0x000000ff1200720c */ /* 0x000fe20003f85270 */
[----:B------:R-:W2:-:S12]  /*ae30*/  LDC R12, c[0x0][0x3e0] ;  /* 0x0000f800ff0c7b82 */ /* 0x000e980000000800 */
[----:B------:R-:W2:Y:S01]  /*ae40*/  @P4 LDC R19, c[0x0][0x454] ;  /* 0x00011500ff134b82 */ /* 0x000ea20000000800 */
[----:B------:R-:W-:Y:S02]  /*ae50*/  @P4 MOV R21, 0x1 ;  /* 0x0000000100154802 */ /* 0x000fe40000000f00 */
[----:B------:R-:W-:-:S05]  /*ae60*/  @!P4 MOV R21, 0x1 ;  /* 0x000000010015c802 */ /* 0x000fca0000000f00 */
[----:B------:R-:W3:Y:S01]  /*ae70*/  @P4 LDC R10, c[0x0][0x454] ;  /* 0x00011500ff0a4b82 */ /* 0x000ee20000000800 */
[-C--:B--2---:R-:W-:Y:S02]  /*ae80*/  @P4 IMAD R19, R19, R12.reuse, RZ ;  /* 0x0000000c13134224 */ /* 0x084fe400078e02ff */
[----:B------:R-:W-:-:S07]  /*ae90*/  @!P4 IMAD R19, R5, R12, RZ ;  /* 0x0000000c0513c224 */ /* 0x000fce00078e02ff */
.L_x_770:
[----:B------:R-:W-:Y:S01]  /*aea0*/  BAR.SYNC.DEFER_BLOCKING 0x0 ;  /* 0x0000000000007b1d */ /* 0x000fe20000010000 */
[----:B------:R-:W-:Y:S01]  /*aeb0*/  @!P2 IMAD.WIDE.U32 R22, R16, R8, RZ ;  /* 0x000000081016a225 */ /* 0x000fe200078e00ff */
[----:B------:R-:W-:Y:S02]  /*aec0*/  ISETP.NE.AND P4, PT, R207, -0x1, PT ;  /* 0xffffffffcf00780c */ /* 0x000fe40003f85270 */
[----:B------:R-:W-:Y:S01]  /*aed0*/  ISETP.NE.AND P3, PT, R18, RZ, !P3 ;  /* 0x000000ff1200720c */ /* 0x000fe20005f65270 */
[----:B------:R-:W-:-:S03]  /*aee0*/  @!P2 IMAD R9, R16, R9, R23 ;  /* 0x000000091009a224 */ /* 0x000fc600078e0217 */
[----:B------:R-:W2:Y:S01]  /*aef0*/  @P0 LDC R8, c[0x0][0x458] ;  /* 0x00011600ff080b82 */ /* 0x000ea20000000800 */
[----:B------:R-:W4:Y:S01]  /*af00*/  @P1 MUFU.LG2 R4, R4 ;  /* 0x0000000400041308 */ /* 0x000f220000000c00 */
[----:B------:R-:W-:Y:S01]  /*af10*/  @P2 IMAD.WIDE.U32 R24, R207, R6, RZ ;  /* 0x00000006cf182225 */ /* 0x000fe200078e00ff */
[----:B------:R-:W-:Y:S01]  /*af20*/  LOP3.LUT P5, RZ, R181, 0x3, RZ, 0xc0, !PT ;  /* 0x00000003b5ff7812 */ /* 0x000fe200078ac0ff */
[----:B------:R-:W-:Y:S01]  /*af30*/  BSSY.RECONVERGENT B0, `(.L_x_771) ;  /* 0x000002c000007945 */ /* 0x000fe20003800200 */
[----:B------:R-:W-:Y:S01]  /*af40*/  LOP3.LUT R183, R183, 0x30, RZ, 0xc0, !PT ;  /* 0x00000030b7b77812 */ /* 0x000fe200078ec0ff */
[----:B-1-3--:R-:W-:Y:S01]  /*af50*/  IMAD R10, R11, R10, RZ ;  /* 0x0000000a0b0a7224 */ /* 0x00afe200078e02ff */
[----:B------:R-:W-:Y:S01]  /*af60*/  SHF.R.U32.HI R18, RZ, 0x2, R181 ;  /* 0x00000002ff127819 */ /* 0x000fe200000116b5 */
[----:B------:R-:W1:Y:S01]  /*af70*/  @P1 LDC R23, c[0x0][0x458] ;  /* 0x00011600ff171b82 */ /* 0x000e620000000800 */
[----:B------:R-:W3:Y:S01]  /*af80*/  @P0 MUFU.LG2 R2, R2 ;  /* 0x0000000200020308 */ /* 0x000ee20000000c00 */
[----:B------:R-:W-:Y:S01]  /*af90*/  @P2 IMAD R9, R207, R7, R25 ;  /* 0x00000007cf092224 */ /* 0x000fe200078e0219 */
[----:B------:R-:W-:Y:S01]  /*afa0*/  LOP3.LUT R6, R183, 0x7, R18, 0xf8, !PT ;  /* 0x00000007b7067812 */ /* 0x000fe200078ef812 */
[C---:B------:R-:W-:Y:S01]  /*afb0*/  @!P4 IMAD R207, R16.reuse, R5, RZ ;  /* 0x0000000510cfc224 */ /* 0x040fe200078e02ff */
[----:B------:R-:W-:Y:S01]  /*afc0*/  MOV R7, 0x7f800000 ;  /* 0x7f80000000077802 */ /* 0x000fe20000000f00 */
[----:B------:R-:W-:-:S02]  /*afd0*/  @!P3 IMAD R10, R16, R19, R10 ;  /* 0x00000013100ab224 */ /* 0x000fc400078e020a */
[----:B------:R-:W-:Y:S01]  /*afe0*/  IMAD R19, R0, R21, RZ ;  /* 0x0000001500137224 */ /* 0x000fe200078e02ff */
[----:B------:R-:W-:Y:S01]  /*aff0*/  SHF.R.S32.HI R5, RZ, 0x1f, R207 ;  /* 0x0000001fff057819 */ /* 0x000fe200000114cf */
[----:B------:R1:W1:Y:S01]  /*b000*/  LDS.128 R12, [R17+0x1800] ;  /* 0x00180000110c7984 */ /* 0x0002620000000c00 */
[----:B------:R-:W-:Y:S01]  /*b010*/  SEL R18, R207, RZ, P3 ;  /* 0x000000ffcf127207 */ /* 0x000fe20001800000 */
[----:B------:R-:W-:Y:S01]  /*b020*/  IMAD.SHL.U32 R19, R19, 0x40, RZ ;  /* 0x0000004013137824 */ /* 0x000fe200078e00ff */
[----:B------:R-:W-:Y:S01]  /*b030*/  SEL R5, R5, RZ, P3 ;  /* 0x000000ff05057207 */ /* 0x000fe20001800000 */
[----:B----4-:R-:W-:Y:S01]  /*b040*/  @P1 FMUL.FTZ R27, R4, 0.69314718246459960938 ;  /* 0x3f317218041b1820 */ /* 0x010fe20000410000 */
[----:B------:R-:W-:Y:S02]  /*b050*/  IMAD.MOV.U32 R16, RZ, RZ, 0x7f800000 ;  /* 0x7f800000ff107424 */ /* 0x000fe400078e00ff */
[--C-:B------:R-:W-:Y:S01]  /*b060*/  IADD3 R18, P4, P3, R19, R18, R10.reuse ;  /* 0x0000001213127210 */ /* 0x100fe20007b9e00a */
[----:B---3--:R-:W-:Y:S01]  /*b070*/  @P0 FMUL.FTZ R2, R2, 0.69314718246459960938 ;  /* 0x3f31721802020820 */ /* 0x008fe20000410000 */
[----:B------:R-:W-:-:S02]  /*b080*/  SHF.R.S32.HI R10, RZ, 0x1f, R10 ;  /* 0x0000001fff0a7819 */ /* 0x000fc4000001140a */
[----:B------:R-:W-:Y:S01]  /*b090*/  SHF.R.S32.HI R19, RZ, 0x1f, R19 ;  /* 0x0000001fff137819 */ /* 0x000fe20000011413 */
[----:B--2---:R-:W-:Y:S01]  /*b0a0*/  @P0 FFMA.FTZ R7, R3, R8, R2 ;  /* 0x0000000803070223 */ /* 0x004fe20000010002 */
[----:B-1----:R-:W-:Y:S02]  /*b0b0*/  @P1 FFMA.FTZ R16, R132, R23, R27 ;  /* 0x0000001784101223 */ /* 0x002fe4000001001b */
        /* <DEDUP_REMOVED lines=19> */
.L_x_772:
[----:B------:R-:W-:Y:S05]  /*b1f0*/  BSYNC.RECONVERGENT B0 ;  /* 0x0000000000007941 */ /* 0x000fea0003800200 */
.L_x_771:
[----:B------:R-:W2:Y:S01]  /*b200*/  LDCU.64 UR4, c[0x0][0x410] ;  /* 0x00008200ff0477ac */ /* 0x000ea20008000a00 */
[----:B------:R-:W-:Y:S01]  /*b210*/  @P2 IMAD.MOV.U32 R22, RZ, RZ, R24 ;  /* 0x000000ffff162224 */ /* 0x000fe200078e0018 */
[----:B------:R-:W-:Y:S01]  /*b220*/  SHF.R.U32.HI R18, RZ, 0x3, R181 ;  /* 0x00000003ff127819 */ /* 0x000fe200000116b5 */
[----:B------:R-:W-:Y:S01]  /*b230*/  IMAD.MOV.U32 R19, RZ, RZ, RZ ;  /* 0x000000ffff137224 */ /* 0x000fe200078e00ff */
[----:B------:R-:W-:Y:S02]  /*b240*/  BSSY.RECONVERGENT B0, `(.L_x_773) ;  /* 0x0000021000007945 */ /* 0x000fe40003800200 */
[----:B------:R-:W-:Y:S01]  /*b250*/  IADD3 R22, P0, PT, R180, R22, RZ ;  /* 0x00000016b4167210 */ /* 0x000fe20007f1e0ff */
[C---:B-1----:R-:W-:Y:S01]  /*b260*/  VIADD R2, R18.reuse, 0x30 ;  /* 0x0000003012027836 */ /* 0x042fe20000000000 */
[C---:B------:R-:W-:Y:S01]  /*b270*/  IADD3 R4, PT, PT, R18.reuse, 0x20, RZ ;  /* 0x0000002012047810 */ /* 0x040fe20007ffe0ff */
[----:B------:R-:W-:Y:S01]  /*b280*/  VIADD R6, R18, 0x10 ;  /* 0x0000001012067836 */ /* 0x000fe20000000000 */
[----:B------:R-:W-:-:S02]  /*b290*/  IADD3.X R23, PT, PT, RZ, R9, RZ, P0, !PT ;  /* 0x00000009ff177210 */ /* 0x000fc400007fe4ff */
[-C--:B------:R-:W-:Y:S02]  /*b2a0*/  ISETP.GE.AND P0, PT, R2, R191.reuse, PT ;  /* 0x000000bf0200720c */ /* 0x080fe40003f06270 */
[-C--:B------:R-:W-:Y:S02]  /*b2b0*/  ISETP.GE.AND P2, PT, R6, R191.reuse, PT ;  /* 0x000000bf0600720c */ /* 0x080fe40003f46270 */
[-C--:B------:R-:W-:Y:S01]  /*b2c0*/  ISETP.GE.AND P1, PT, R4, R191.reuse, PT ;  /* 0x000000bf0400720c */ /* 0x080fe20003f26270 */
[C---:B--2---:R-:W-:Y:S01]  /*b2d0*/  IMAD.WIDE.U32 R2, R11.reuse, UR4, R22 ;  /* 0x000000040b027c25 */ /* 0x044fe2000f8e0016 */
[----:B------:R1:W2:Y:S01]  /*b2e0*/  LDS.128 R4, [R17+0x4000] ;  /* 0x0040000011047984 */ /* 0x0002a20000000c00 */
[----:B------:R-:W-:Y:S02]  /*b2f0*/  ISETP.GE.AND P3, PT, R18, R191, PT ;  /* 0x000000bf1200720c */ /* 0x000fe40003f66270 */
[----:B------:R-:W-:Y:S01]  /*b300*/  IMAD R25, R11, UR5, R3 ;  /* 0x000000050b197c24 */ /* 0x000fe2000f8e0203 */
[----:B------:R1:W3:Y:S01]  /*b310*/  LDS.128 R20, [R17] ;  /* 0x0000000011147984 */ /* 0x0002e20000000c00 */
[----:B------:R-:W-:-:S03]  /*b320*/  IMAD.WIDE.U32 R18, R0, 0x40, R18 ;  /* 0x0000004000127825 */ /* 0x000fc600078e0012 */
[----:B------:R1:W4:Y:S06]  /*b330*/  LDS.128 R8, [R17+0x2000] ;  /* 0x0020000011087984 */ /* 0x00032c0000000c00 */
[----:B------:R-:W-:Y:S05]  /*b340*/  @P3 BRA `(.L_x_774) ;  /* 0x0000000000403947 */ /* 0x000fea0003800000 */
[----:B------:R-:W5:Y:S01]  /*b350*/  LDCU.64 UR6, c[0x0][0x408] ;  /* 0x00008100ff0677ac */ /* 0x000f620008000a00 */
[----:B------:R-:W-:Y:S01]  /*b360*/  IMAD.MOV.U32 R24, RZ, RZ, R2 ;  /* 0x000000ffff187224 */ /* 0x000fe200078e0002 */
[----:B------:R-:W1:Y:S01]  /*b370*/  LDCU UR8, c[0x0][0x440] ;  /* 0x00008800ff0877ac */ /* 0x000e620008000800 */
[----:B------:R-:W2:Y:S01]  /*b380*/  LDCU.64 UR4, c[0x0][0x3f0] ;  /* 0x00007e00ff0477ac */ /* 0x000ea20008000a00 */
[----:B-----5:R-:W-:Y:S02]  /*b390*/  IMAD R27, R19, UR6, RZ ;  /* 0x00000006131b7c24 */ /* 0x020fe4000f8e02ff */
        /* <DEDUP_REMOVED lines=8> */
[----:B---3--:R1:W-:Y:S04]  /*b420*/  @!P5 STG.E.128 desc[UR14][R26.64], R20 ;  /* 0x000000141a00d986 */ /* 0x0083e8000c101d0e */
[----:B----4-:R1:W-:Y:S04]  /*b430*/  @!P4 STG.E.128 desc[UR14][R26.64+0x80], R8 ;  /* 0x000080081a00c986 */ /* 0x0103e8000c101d0e */
[----:B------:R1:W-:Y:S02]  /*b440*/  @!P3 STG.E.128 desc[UR14][R26.64+0x100], R4 ;  /* 0x000100041a00b986 */ /* 0x0003e4000c101d0e */
.L_x_774:
[----:B------:R-:W-:Y:S05]  /*b450*/  BSYNC.RECONVERGENT B0 ;  /* 0x0000000000007941 */ /* 0x000fea0003800200 */
.L_x_773:
[----:B-1-3--:R1:W3:Y:S01]  /*b460*/  LDS.128 R20, [R17+0x800] ;  /* 0x0008000011147984 */ /* 0x00a2e20000000c00 */
[----:B------:R-:W-:Y:S03]  /*b470*/  BSSY.RECONVERGENT B0, `(.L_x_775) ;  /* 0x0000017000007945 */ /* 0x000fe60003800200 */
[----:B----4-:R1:W4:Y:S04]  /*b480*/  LDS.128 R8, [R17+0x2800] ;  /* 0x0028000011087984 */ /* 0x0103280000000c00 */
[----:B--2---:R1:W2:Y:S01]  /*b490*/  LDS.128 R4, [R17+0x4800] ;  /* 0x0048000011047984 */ /* 0x0042a20000000c00 */
[----:B------:R-:W-:Y:S05]  /*b4a0*/  @P2 BRA `(.L_x_776) ;  /* 0x00000000004c2947 */ /* 0x000fea0003800000 */
[----:B------:R-:W5:Y:S01]  /*b4b0*/  LDCU.64 UR6, c[0x0][0x408] ;  /* 0x00008100ff0677ac */ /* 0x000f620008000a00 */
[----:B------:R-:W-:Y:S01]  /*b4c0*/  IADD3 R27, P2, PT, R18, 0x10, RZ ;  /* 0x00000010121b7810 */ /* 0x000fe20007f5e0ff */
[----:B------:R-:W-:Y:S01]  /*b4d0*/  IMAD.MOV.U32 R28, RZ, RZ, R2 ;  /* 0x000000ffff1c7224 */ /* 0x000fe200078e0002 */
[----:B------:R-:W-:Y:S01]  /*b4e0*/  MOV R29, R25 ;  /* 0x00000019001d7202 */ /* 0x000fe20000000f00 */
[----:B------:R-:W1:Y:S02]  /*b4f0*/  LDCU UR8, c[0x0][0x440] ;  /* 0x00008800ff0877ac */ /* 0x000e640008000800 */
[----:B------:R-:W-:Y:S01]  /*b500*/  IMAD.X R0, RZ, RZ, R19, P2 ;  /* 0x000000ffff007224 */ /* 0x000fe200010e0613 */
[----:B------:R-:W3:Y:S03]  /*b510*/  LDCU.64 UR4, c[0x0][0x3f0] ;  /* 0x00007e00ff0477ac */ /* 0x000ee60008000a00 */
[----:B-----5:R-:W-:-:S02]  /*b520*/  IMAD R0, R0, UR6, RZ ;  /* 0x0000000600007c24 */ /* 0x020fc4000f8e02ff */
        /* <DEDUP_REMOVED lines=8> */
[----:B------:R1:W-:Y:S04]  /*b5b0*/  @!P4 STG.E.128 desc[UR14][R26.64], R20 ;  /* 0x000000141a00c986 */ /* 0x0003e8000c101d0e */
[----:B----4-:R1:W-:Y:S04]  /*b5c0*/  @!P3 STG.E.128 desc[UR14][R26.64+0x80], R8 ;  /* 0x000080081a00b986 */ /* 0x0103e8000c101d0e */
[----:B--2---:R1:W-:Y:S02]  /*b5d0*/  @!P2 STG.E.128 desc[UR14][R26.64+0x100], R4 ;  /* 0x000100041a00a986 */ /* 0x0043e4000c101d0e */
.L_x_776:
[----:B------:R-:W-:Y:S05]  /*b5e0*/  BSYNC.RECONVERGENT B0 ;  /* 0x0000000000007941 */ /* 0x000fea0003800200 */
.L_x_775:
        /* <DEDUP_REMOVED lines=24> */
.L_x_778:
[----:B------:R-:W-:Y:S05]  /*b770*/  BSYNC.RECONVERGENT B0 ;  /* 0x0000000000007941 */ /* 0x000fea0003800200 */
.L_x_777:
[----:B-12---:R1:W2:Y:S01]  /*b780*/  LDS.128 R4, [R17+0x3800] ;  /* 0x0038000011047984 */ /* 0x0062a20000000c00 */
[----:B------:R-:W-:Y:S05]  /*b790*/  @P0 EXIT ;  /* 0x000000000000094d */ /* 0x000fea0003800000 */
[----:B------:R-:W5:Y:S01]  /*b7a0*/  LDCU.64 UR6, c[0x0][0x408] ;  /* 0x00008100ff0677ac */ /* 0x000f620008000a00 */
[----:B----4-:R4:W1:Y:S01]  /*b7b0*/  LDS.128 R8, [R17+0x5800] ;  /* 0x0058000011087984 */ /* 0x0108620000000c00 */
[----:B------:R-:W-:Y:S01]  /*b7c0*/  IADD3 R0, P0, PT, R18, 0x30, RZ ;  /* 0x0000003012007810 */ /* 0x000fe20007f1e0ff */
[----:B------:R-:W-:Y:S01]  /*b7d0*/  IMAD.MOV.U32 R18, RZ, RZ, R2 ;  /* 0x000000ffff127224 */ /* 0x000fe200078e0002 */
[----:B------:R-:W3:Y:S03]  /*b7e0*/  LDCU UR8, c[0x0][0x440] ;  /* 0x00008800ff0877ac */ /* 0x000ee60008000800 */
[----:B------:R-:W-:Y:S01]  /*b7f0*/  IMAD.X R3, RZ, RZ, R19, P0 ;  /* 0x000000ffff037224 */ /* 0x000fe200000e0613 */
[----:B------:R-:W4:Y:S01]  /*b800*/  LDCU.64 UR4, c[0x0][0x3f0] ;  /* 0x00007e00ff0477ac */ /* 0x000f220008000a00 */
[----:B------:R-:W-:Y:S02]  /*b810*/  MOV R19, R25 ;  /* 0x0000001900137202 */ /* 0x000fe40000000f00 */
        /* <DEDUP_REMOVED lines=14> */
.L_x_779:
        /* <DEDUP_REMOVED lines=16> */
.L_x_1814:


//--------------------- .text._ZN5flash16flash_fwd_kernelI23Flash_fwd_kernel_traitsILi192ELi64ELi64ELi4ELb0ELb0EN7cutlass10bfloat16_tE19Flash_kernel_traitsILi192ELi64ELi64ELi4ES3_EELb1ELb0ELb1ELb0ELb0ELb0ELb0ELb0EEEvNS_16Flash_fwd_paramsE --------------------------
	.section	.text._ZN5flash16flash_fwd_kernelI23Flash_fwd_kernel_traitsILi192ELi64ELi64ELi4ELb0ELb0EN7cutlass10bfloat16_tE19Flash_kernel_traitsILi192ELi64ELi64ELi4ES3_EELb1ELb0ELb1ELb0ELb0ELb0ELb0ELb0EEEvNS_16Flash_fwd_paramsE,"ax",@progbits
	.align	128
        .global         _ZN5flash16flash_fwd_kernelI23Flash_fwd_kernel_traitsILi192ELi64ELi64ELi4ELb0ELb0EN7cutlass10bfloat16_tE19Flash_kernel_traitsILi192ELi64ELi64ELi4ES3_EELb1ELb0ELb1ELb0ELb0ELb0ELb0ELb0EEEvNS_16Flash_fwd_paramsE
        .type           _ZN5flash16flash_fwd_kernelI23Flash_fwd_kernel_traitsILi192ELi64ELi64ELi4ELb0ELb0EN7cutlass10bfloat16_tE19Flash_kernel_traitsILi192ELi64ELi64ELi4ES3_EELb1ELb0ELb1ELb0ELb0ELb0ELb0ELb0EEEvNS_16Flash_fwd_paramsE,@function
        .size           _ZN5flash16flash_fwd_kernelI23Flash_fwd_kernel_traitsILi192ELi64ELi64ELi4ELb0ELb0EN7cutlass10bfloat16_tE19Flash_kernel_traitsILi192ELi64ELi64ELi4ES3_EELb1ELb0ELb1ELb0ELb0ELb0ELb0ELb0EEEvNS_16Flash_fwd_paramsE,(.L_x_1815 - _ZN5flash16flash_fwd_kernelI23Flash_fwd_kernel_traitsILi192ELi64ELi64ELi4ELb0ELb0EN7cutlass10bfloat16_tE19Flash_kernel_traitsILi192ELi64ELi64ELi4ES3_EELb1ELb0ELb1ELb0ELb0ELb0ELb0ELb0EEEvNS_16Flash_fwd_paramsE)
        .other          _ZN5flash16flash_fwd_kernelI23Flash_fwd_kernel_traitsILi192ELi64ELi64ELi4ELb0ELb0EN7cutlass10bfloat16_tE19Flash_kernel_traitsILi192ELi64ELi64ELi4ES3_EELb1ELb0ELb1ELb0ELb0ELb0ELb0ELb0EEEvNS_16Flash_fwd_paramsE,@"STO_CUDA_ENTRY STV_DEFAULT"
_ZN5flash16flash_fwd_kernelI23Flash_fwd_kernel_traitsILi192ELi64ELi64ELi4ELb0ELb0EN7cutlass10bfloat16_tE19Flash_kernel_traitsILi192ELi64ELi64ELi4ES3_EELb1ELb0ELb1ELb0ELb0ELb0ELb0ELb0EEEvNS_16Flash_fwd_paramsE:
.text._ZN5flash16flash_fwd_kernelI23Flash_fwd_kernel_traitsILi192ELi64ELi64ELi4ELb0ELb0EN7cutlass10bfloat16_tE19Flash_kernel_traitsILi192ELi64ELi64ELi4ES3_EELb1ELb0ELb1ELb0ELb0ELb0ELb0ELb0EEEvNS_16Flash_fwd_paramsE:
[----:B------:R-:W-:Y:S01]  /*0000*/  LDC R1, c[0x0][0x37c] ;  /* 0x0000df00ff017b82 */ /* 0x000fe20000000800 */
[----:B------:R-:W1:Y:S07]  /*0010*/  LDCU.U8 UR4, c[0x0][0x524] ;  /* 0x0000a480ff0477ac */ /* 0x000e6e0008000000 */
[----:B------:R-:W2:Y:S01]  /*0020*/  LDC R86, c[0x0][0x518] ;  /* 0x00014600ff567b82 */ /* 0x000ea20000000800 */
[----:B------:R-:W3:Y:S07]  /*0030*/  LDCU.64 UR14, c[0x0][0x358] ;  /* 0x00006b00ff0e77ac */ /* 0x000eee0008000a00 */
[----:B------:R-:W3:Y:S01]  /*0040*/  LDC R3, c[0x0][0x51c] ;  /* 0x00014700ff037b82 */ /* 0x000ee20000000800 */
[----:B------:R-:W4:Y:S01]  /*0050*/  S2R R87, SR_CTAID.X ;  /* 0x0000000000577919 */ /* 0x000f220000002500 */
[----:B------:R-:W3:Y:S01]  /*0060*/  LDCU.64 UR8, c[0x0][0x460] ;  /* 0x00008c00ff0877ac */ /* 0x000ee20008000a00 */
[----:B------:R-:W4:Y:S01]  /*0070*/  S2R R13, SR_CTAID.Y ;  /* 0x00000000000d7919 */ /* 0x000f220000002600 */
[----:B------:R-:W3:Y:S01]  /*0080*/  LDCU.64 UR6, c[0x0][0x470] ;  /* 0x00008e00ff0677ac */ /* 0x000ee20008000a00 */
[----:B-1----:R-:W-:Y:S01]  /*0090*/  ISETP.NE.AND P4, PT, RZ, UR4, PT ;  /* 0x00000004ff007c0c */ /* 0x002fe2000bf85270 */
[----:B------:R-:W1:-:S12]  /*00a0*/  LDCU.64 UR4, c[0x0][0x510] ;  /* 0x0000a200ff0477ac */ /* 0x000e580008000a00 */
[----:B--2---:R-:W-:Y:S01]  /*00b0*/  @P4 IMAD.MOV.U32 R2, RZ, RZ, R86 ;  /* 0x000000ffff024224 */ /* 0x004fe200078e0056 */
[----:B------:R-:W2:Y:S01]  /*00c0*/  S2R R14, SR_CTAID.Z ;  /* 0x00000000000e7919 */ /* 0x000ea20000002700 */
[----:B------:R-:W2:Y:S03]  /*00d0*/  @P4 LDC R0, c[0x0][0x520] ;  /* 0x00014800ff004b82 */ /* 0x000ea60000000800 */
[----:B---3--:R3:W3:Y:S01]  /*00e0*/  @P4 LDG.E.64 R8, desc[UR14][R2.64] ;  /* 0x0000000e02084981 */ /* 0x0086e2000c1e1b00 */
[----:B-1----:R-:W-:Y:S02]  /*00f0*/  IMAD.U32 R230, RZ, RZ, UR4 ;  /* 0x00000004ffe67e24 */ /* 0x002fe4000f8e00ff */
[----:B------:R-:W-:Y:S01]  /*0100*/  IMAD.U32 R231, RZ, RZ, UR5 ;  /* 0x00000005ffe77e24 */ /* 0x000fe2000f8e00ff */
[----:B------:R-:W1:Y:S01]  /*0110*/  S2R R186, SR_TID.X ;  /* 0x0000000000ba7919 */ /* 0x000e620000002100 */
[----:B------:R-:W3:Y:S04]  /*0120*/  LDCU.64 UR4, c[0x0][0x478] ;  /* 0x00008f00ff0477ac */ /* 0x000ee80008000a00 */
[----:B------:R-:W3:Y:S01]  /*0130*/  @P4 LDG.E.64 R230, desc[UR14][R230.64] ;  /* 0x0000000ee6e64981 */ /* 0x000ee2000c1e1b00 */
[----:B------:R-:W-:Y:S01]  /*0140*/  ISETP.NE.U32.AND P3, PT, RZ, UR8, PT ;  /* 0x00000008ff007c0c */ /* 0x000fe2000bf65070 */
[----:B------:R-:W-:Y:S01]  /*0150*/  IMAD.MOV.U32 R215, RZ, RZ, -0x1 ;  /* 0xffffffffffd77424 */ /* 0x000fe200078e00ff */
[----:B------:R-:W-:-:S02]  /*0160*/  ISETP.NE.U32.AND P0, PT, RZ, UR6, PT ;  /* 0x00000006ff007c0c */ /* 0x000fc4000bf05070 */
[----:B------:R-:W-:Y:S01]  /*0170*/  ISETP.NE.AND.EX P3, PT, RZ, UR9, PT, P3 ;  /* 0x00000009ff007c0c */ /* 0x000fe2000bf65330 */
[----:B----4-:R-:W-:Y:S01]  /*0180*/  IMAD.SHL.U32 R17, R13, 0x4, RZ ;  /* 0x000000040d117824 */ /* 0x010fe200078e00ff */
[----:B------:R-:W-:Y:S02]  /*0190*/  ISETP.NE.AND.EX P0, PT, RZ, UR7, PT, P0 ;  /* 0x00000007ff007c0c */ /* 0x000fe4000bf05300 */
[----:B------:R-:W-:-:S04]  /*01a0*/  ISETP.NE.U32.AND P2, PT, RZ, UR8, PT ;  /* 0x00000008ff007c0c */ /* 0x000fc8000bf45070 */
[----:B------:R-:W-:Y:S02]  /*01b0*/  ISETP.NE.AND.EX P2, PT, RZ, UR9, PT, P2 ;  /* 0x00000009ff007c0c */ /* 0x000fe4000bf45320 */
[----:B--2---:R-:W-:-:S04]  /*01c0*/  LOP3.LUT R5, R14, R87, R13, 0xfe, !PT ;  /* 0x000000570e057212 */ /* 0x004fc800078efe0d */
[----:B-1----:R-:W-:Y:S02]  /*01d0*/  LOP3.LUT P5, RZ, R5, R186, RZ, 0xfc, !PT ;  /* 0x000000ba05ff7212 */ /* 0x002fe400078afcff */
[----:B------:R-:W1:Y:S11]  /*01e0*/  LDC.64 R4, c[0x0][0x460] ;  /* 0x00011800ff047b82 */ /* 0x000e760000000a00 */
[----:B------:R-:W2:Y:S01]  /*01f0*/  @!P5 LDC.64 R6, c[0x0][0x528] ;  /* 0x00014a00ff06db82 */ /* 0x000ea20000000a00 */
[----:B-1----:R-:W-:Y:S01]  /*0200*/  IMAD.WIDE.U32 R20, R13, 0x4, R4 ;  /* 0x000000040d147825 */ /* 0x002fe200078e0004 */
[----:B------:R-:W-:-:S03]  /*0210*/  SHF.R.U32.HI R4, RZ, 0x1e, R13 ;  /* 0x0000001eff047819 */ /* 0x000fc6000001160d */
[----:B---3--:R-:W-:Y:S01]  /*0220*/  IMAD.MOV.U32 R2, RZ, RZ, RZ ;  /* 0x000000ffff027224 */ /* 0x008fe200078e00ff */
[----:B------:R-:W-:-:S05]  /*0230*/  @P4 IADD3 R86, P1, PT, R8, R0, RZ ;  /* 0x0000000008564210 */ /* 0x000fca0007f3e0ff */
[----:B------:R-:W-:Y:S01]  /*0240*/  @P4 IMAD.X R3, RZ, RZ, R9, P1 ;  /* 0x000000ffff034224 */ /* 0x000fe200008e0609 */
[----:B------:R-:W-:Y:S01]  /*0250*/  ISETP.NE.U32.AND P1, PT, RZ, UR4, PT ;  /* 0x00000004ff007c0c */ /* 0x000fe2000bf25070 */
[----:B------:R-:W-:Y:S02]  /*0260*/  @!P5 IMAD.MOV.U32 R10, RZ, RZ, R86 ;  /* 0x000000ffff0ad224 */ /* 0x000fe400078e0056 */
[----:B------:R-:W-:Y:S01]  /*0270*/  @!P5 IMAD.MOV.U32 R11, RZ, RZ, R3 ;  /* 0x000000ffff0bd224 */ /* 0x000fe200078e0003 */
[----:B------:R-:W-:Y:S01]  /*0280*/  ISETP.NE.AND.EX P1, PT, RZ, UR5, PT, P1 ;  /* 0x00000005ff007c0c */ /* 0x000fe2000bf25310 */
[----:B--2---:R-:W-:Y:S04]  /*0290*/  @!P5 STG.E.64 desc[UR14][R6.64], R230 ;  /* 0x000000e60600d986 */ /* 0x004fe8000c101b0e */
[----:B------:R1:W-:Y:S04]  /*02a0*/  @!P5 STG.E.64 desc[UR14][R6.64+0x8], R10 ;  /* 0x0000080a0600d986 */ /* 0x0003e8000c101b0e */
[----:B------:R-:W2:Y:S04]  /*02b0*/  @P3 LDG.E R215, desc[UR14][R20.64] ;  /* 0x0000000e14d73981 */ /* 0x000ea8000c1e1900 */
[C---:B------:R-:W-:Y:S01]  /*02c0*/  @P1 IADD3 R18, P3, PT, R17.reuse, UR4, RZ ;  /* 0x0000000411121c10 */ /* 0x040fe2000ff7e0ff */
[----:B------:R-:W3:Y:S01]  /*02d0*/  LDCU.U8 UR4, c[0x0][0x532] ;  /* 0x0000a640ff0477ac */ /* 0x000ee20008000000 */
[----:B------:R-:W-:Y:S01]  /*02e0*/  @P0 IADD3 R8, P4, PT, R17, UR6, RZ ;  /* 0x0000000611080c10 */ /* 0x000fe2000ff9e0ff */
[----:B------:R-:W2:Y:S01]  /*02f0*/  @P2 LDG.E R0, desc[UR14][R20.64+0x4] ;  /* 0x0000040e14002981 */ /* 0x000ea2000c1e1900 */
[----:B------:R-:W-:-:S02]  /*0300*/  @P1 IADD3.X R19, PT, PT, R4, UR5, RZ, P3, !PT ;  /* 0x0000000504131c10 */ /* 0x000fc40009ffe4ff */
[----:B------:R-:W-:-:S03]  /*0310*/  @P0 IADD3.X R9, PT, PT, R4, UR7, RZ, P4, !PT ;  /* 0x0000000704090c10 */ /* 0x000fc6000a7fe4ff */
[----:B------:R-:W5:Y:S04]  /*0320*/  @P1 LDG.E R15, desc[UR14][R18.64] ;  /* 0x0000000e120f1981 */ /* 0x000f68000c1e1900 */
[----:B------:R4:W5:Y:S01]  /*0330*/  @P0 LDG.E R2, desc[UR14][R8.64] ;  /* 0x0000000e08020981 */ /* 0x000962000c1e1900 */
[----:B-1----:R-:W1:Y:S01]  /*0340*/  LDC.64 R6, c[0x0][0x468] ;  /* 0x00011a00ff067b82 */ /* 0x002e620000000a00 */
[----:B---3--:R-:W-:Y:S01]  /*0350*/  ISETP.NE.AND P3, PT, RZ, UR4, PT ;  /* 0x00000004ff007c0c */ /* 0x008fe2000bf65270 */
[----:B------:R-:W-:-:S06]  /*0360*/  IMAD.MOV.U32 R11, RZ, RZ, -0x1 ;  /* 0xffffffffff0b7424 */ /* 0x000fcc00078e00ff */
[----:B----4-:R-:W3:Y:S01]  /*0370*/  @!P2 LDC R9, c[0x0][0x434] ;  /* 0x00010d00ff09ab82 */ /* 0x010ee20000000800 */
[----:B-1----:R-:W-:-:S07]  /*0380*/  ISETP.EQ.U32.AND P4, PT, R6, RZ, PT ;  /* 0x000000ff0600720c */ /* 0x002fce0003f82070 */
[----:B------:R-:W1:Y:S01]  /*0390*/  @!P1 LDC R8, c[0x0][0x43c] ;  /* 0x00010f00ff089b82 */ /* 0x000e620000000800 */
[----:B------:R-:W-:Y:S02]  /*03a0*/  ISETP.EQ.OR.EX P4, PT, R7, RZ, !P3, P4 ;  /* 0x000000ff0700720c */ /* 0x000fe40005f82740 */
[----:B------:R-:W-:-:S05]  /*03b0*/  IADD3 R16, P0, PT, R17, R6, RZ ;  /* 0x0000000611107210 */ /* 0x000fca0007f1e0ff */
[----:B------:R-:W-:Y:S02]  /*03c0*/  IMAD.X R17, R4, 0x1, R7, P0 ;  /* 0x0000000104117824 */ /* 0x000fe400000e0607 */
[----:B------:R-:W4:Y:S04]  /*03d0*/  @!P1 LDC.64 R4, c[0x0][0x488] ;  /* 0x00012200ff049b82 */ /* 0x000f280000000a00 */
[----:B------:R1:W5:Y:S01]  /*03e0*/  @!P4 LDG.E R11, desc[UR14][R16.64] ;  /* 0x0000000e100bc981 */ /* 0x000362000c1e1900 */
[----:B------:R-:W-:-:S04]  /*03f0*/  ISETP.NE.U32.AND P0, PT, R6, RZ, PT ;  /* 0x000000ff0600720c */ /* 0x000fc80003f05070 */
[----:B------:R-:W-:-:S13]  /*0400*/  ISETP.NE.AND.EX P0, PT, R7, RZ, PT, P0 ;  /* 0x000000ff0700720c */ /* 0x000fda0003f05300 */
[----:B------:R-:W1:Y:S01]  /*0410*/  @!P0 LDC R7, c[0x0][0x438] ;  /* 0x00010e00ff078b82 */ /* 0x000e620000000800 */
[----:B--2---:R-:W-:Y:S02]  /*0420*/  @P2 IMAD.IADD R9, R0, 0x1, -R215 ;  /* 0x0000000100092824 */ /* 0x004fe400078e0ad7 */
[----:B------:R-:W-:-:S05]  /*0430*/  IMAD.SHL.U32 R0, R87, 0x40, RZ ;  /* 0x0000004057007824 */ /* 0x000fca00078e00ff */
[----:B---3--:R-:W-:Y:S01]  /*0440*/  ISETP.GT.AND P2, PT, R9, R0, PT ;  /* 0x000000000900720c */ /* 0x008fe20003f44270 */
[----:B-1--4-:R-:W-:-:S12]  /*0450*/  @!P0 BRA `(.L_x_780) ;  /* 0x00000000000c8947 */ /* 0x012fd80003800000 */
[----:B------:R-:W2:Y:S02]  /*0460*/  @P3 LDG.E R6, desc[UR14][R16.64+0x4] ;  /* 0x0000040e10063981 */ /* 0x000ea4000c1e1900 */
[----:B--2--5:R-:W-:-:S06]  /*0470*/  @P3 IADD3 R7, PT, PT, R6, -R11, RZ ;  /* 0x8000000b06073210 */ /* 0x024fcc0007ffe0ff */
[----:B------:R1:W5:Y:S02]  /*0480*/  @!P3 LDG.E R7, desc[UR14][R16.64] ;  /* 0x0000000e1007b981 */ /* 0x000364000c1e1900 */
.L_x_780:
[----:B------:R-:W-:Y:S01]  /*0490*/  @!P1 ISETP.NE.U32.AND P0, PT, R4, RZ, PT ;  /* 0x000000ff0400920c */ /* 0x000fe20003f05070 */
[----:B------:R-:W-:-:S12]  /*04a0*/  @!P2 EXIT ;  /* 0x000000000000a94d */ /* 0x000fd80003800000 */
[----:B------:R-:W2:Y:S01]  /*04b0*/  LDC R91, c[0x0][0x508] ;  /* 0x00014200ff5b7b82 */ /* 0x000ea20000000800 */
[----:B------:R-:W3:Y:S01]  /*04c0*/  LDCU UR4, c[0x0][0x504] ;  /* 0x0000a080ff0477ac */ /* 0x000ee20008000800 */
[----:B------:R-:W-:Y:S01]  /*04d0*/  @!P1 ISETP.NE.AND.EX P0, PT, R5, RZ, PT, P0 ;  /* 0x000000ff0500920c */ /* 0x000fe20003f05300 */
[----:B-----5:R-:W-:-:S03]  /*04e0*/  @P1 IMAD.IADD R92, R15, 0x1, -R2 ;  /* 0x000000010f5c1824 */ /* 0x020fc600078e0a02 */
[----:B------:R-:W-:-:S04]  /*04f0*/  @!P1 SEL R8, R8, RZ, P0 ;  /* 0x000000ff08089207 */ /* 0x000fc80000000000 */
[----:B------:R-:W-:-:S05]  /*0500*/  @!P1 IADD3 R92, PT, PT, R8, R7, -R2 ;  /* 0x00000007085c9210 */ /* 0x000fca0007ffe802 */
[----:B------:R-:W-:Y:S02]  /*0510*/  VIADD R7, R92, 0x3f ;  /* 0x0000003f5c077836 */ /* 0x000fe40000000000 */
[----:B---3--:R-:W-:-:S03]  /*0520*/  VIADD R93, R9, UR4 ;  /* 0x00000004095d7c36 */ /* 0x008fc60008000000 */
[-C--:B------:R-:W-:Y:S02]  /*0530*/  IADD3 R4, PT, PT, R7, R0.reuse, -R9 ;  /* 0x0000000007047210 */ /* 0x080fe40007ffe809 */
[----:B------:R-:W-:Y:S02]  /*0540*/  SHF.R.S32.HI R6, RZ, 0x1f, R7 ;  /* 0x0000001fff067819 */ /* 0x000fe40000011407 */
[----:B--2---:R-:W-:Y:S02]  /*0550*/  IADD3 R5, PT, PT, R4, 0x40, R91 ;  /* 0x0000004004057810 */ /* 0x004fe40007ffe05b */
[----:B------:R-:W-:Y:S02]  /*0560*/  IADD3 R15, PT, PT, -R93, R0, R92 ;  /* 0x000000005d0f7210 */ /* 0x000fe40007ffe15c */
[----:B------:R-:W-:Y:S02]  /*0570*/  SHF.R.S32.HI R4, RZ, 0x1f, R5 ;  /* 0x0000001fff047819 */ /* 0x000fe40000011405 */
[----:B------:R-:W-:-:S02]  /*0580*/  SHF.R.S32.HI R8, RZ, 0x1f, R15 ;  /* 0x0000001fff087819 */ /* 0x000fc4000001140f */
[----:B------:R-:W-:Y:S02]  /*0590*/  LEA.HI R6, R6, R7, RZ, 0x6 ;  /* 0x0000000706067211 */ /* 0x000fe400078f30ff */
[----:B------:R-:W-:Y:S02]  /*05a0*/  LEA.HI R4, R4, R5, RZ, 0x6 ;  /* 0x0000000504047211 */ /* 0x000fe400078f30ff */
[----:B------:R-:W-:Y:S02]  /*05b0*/  LEA.HI R8, R8, R15, RZ, 0x6 ;  /* 0x0000000f08087211 */ /* 0x000fe400078f30ff */
[----:B------:R-:W-:Y:S02]  /*05c0*/  SHF.R.S32.HI R6, RZ, 0x6, R6 ;  /* 0x00000006ff067819 */ /* 0x000fe40000011406 */
[----:B------:R-:W-:Y:S02]  /*05d0*/  SHF.R.S32.HI R133, RZ, 0x6, R4 ;  /* 0x00000006ff857819 */ /* 0x000fe40000011404 */
[----:B------:R-:W-:-:S02]  /*05e0*/  SHF.R.S32.HI R8, RZ, 0x6, R8 ;  /* 0x00000006ff087819 */ /* 0x000fc40000011408 */
[----:B------:R-:W-:Y:S02]  /*05f0*/  VIMNMX R133, PT, PT, R6, R133, PT ;  /* 0x0000008506857248 */ /* 0x000fe40003fe0100 */
[----:B------:R-:W-:-:S04]  /*0600*/  VIMNMX R214, PT, PT, RZ, R8, !PT ;  /* 0x00000008ffd67248 */ /* 0x000fc80007fe0100 */
[----:B------:R-:W-:-:S13]  /*0610*/  ISETP.GT.AND P0, PT, R133, R214, PT ;  /* 0x000000d68500720c */ /* 0x000fda0003f04270 */
[----:B------:R-:W-:Y:S05]  /*0620*/  @P0 BRA `(.L_x_781) ;  /* 0x0000000c000c0947 */ /* 0x000fea0003800000 */
[----:B------:R-:W2:Y:S01]  /*0630*/  LDC.U8 R2, c[0x0][0x549] ;  /* 0x00015240ff027b82 */ /* 0x000ea20000000000 */
[----:B------:R-:W-:-:S07]  /*0640*/  ISETP.NE.AND P1, PT, R215, -0x1, PT ;  /* 0xffffffffd700780c */ /* 0x000fce0003f25270 */
[----:B------:R-:W3:Y:S08]  /*0650*/  LDC.U8 R10, c[0x0][0x548] ;  /* 0x00015200ff0a7b82 */ /* 0x000ef00000000000 */
[----:B------:R-:W1:Y:S01]  /*0660*/  @!P1 LDC.64 R6, c[0x0][0x400] ;  /* 0x00010000ff069b82 */ /* 0x000e620000000a00 */
[----:B--2---:R-:W-:-:S07]  /*0670*/  ISETP.NE.AND P6, PT, R2, RZ, PT ;  /* 0x000000ff0200720c */ /* 0x004fce0003fc5270 */
[----:B------:R-:W2:Y:S08]  /*0680*/  @P1 LDC.64 R4, c[0x0][0x408] ;  /* 0x00010200ff041b82 */ /* 0x000eb00000000a00 */
[----:B------:R-:W4:Y:S01]  /*0690*/  @P6 LDC.64 R2, c[0x0][0x430] ;  /* 0x00010c00ff026b82 */ /* 0x000f220000000a00 */
[----:B-1----:R-:W-:Y:S01]  /*06a0*/  @!P1 IMAD.WIDE.U32 R16, R13, R6, RZ ;  /* 0x000000060d109225 */ /* 0x002fe200078e00ff */
[----:B------:R-:W-:-:S06]  /*06b0*/  SHF.L.U32 R6, R186, 0x3, RZ ;  /* 0x00000003ba067819 */ /* 0x000fcc00000006ff */
[----:B------:R-:W1:Y:S01]  /*06c0*/  @P6 LDC R11, c[0x0][0x430] ;  /* 0x00010c00ff0b6b82 */ /* 0x000e620000000800 */
[----:B------:R-:W-:Y:S01]  /*06d0*/  @!P1 MOV R8, R16 ;  /* 0x0000001000089202 */ /* 0x000fe20000000f00 */
[----:B--2---:R-:W-:-:S04]  /*06e0*/  @P1 IMAD.WIDE.U32 R18, R215, R4, RZ ;  /* 0x00000004d7121225 */ /* 0x004fc800078e00ff */
[----:B----4-:R-:W-:Y:S01]  /*06f0*/  @P6 IMAD R3, R2, R3, RZ ;  /* 0x0000000302036224 */ /* 0x010fe200078e02ff */
[----:B------:R-:W-:Y:S01]  /*0700*/  @P6 MOV R2, 0x1 ;  /* 0x0000000100026802 */ /* 0x000fe20000000f00 */
[----:B---3--:R-:W-:Y:S06]  /*0710*/  @P6 BRA `(.L_x_782) ;  /* 0x0000000000286947 */ /* 0x008fec0003800000 */
        /* <DEDUP_REMOVED lines=10> */
.L_x_782:
[----:B------:R-:W2:Y:S01]  /*07c0*/  LDCU.64 UR4, c[0x0][0x410] ;  /* 0x00008200ff0477ac */ /* 0x000ea20008000a00 */
        /* <DEDUP_REMOVED lines=8> */
[----:B------:R-:W-:Y:S01]  /*0850*/  IMAD.MOV.U32 R187, RZ, RZ, RZ ;  /* 0x000000ffffbb7224 */ /* 0x000fe200078e00ff */
[----:B------:R-:W-:Y:S01]  /*0860*/  IADD3.X R17, PT, PT, RZ, R7, RZ, P0, !PT ;  /* 0x00000007ff117210 */ /* 0x000fe200007fe4ff */
[----:B------:R-:W-:Y:S01]  /*0870*/  BSSY.RECONVERGENT B0, `(.L_x_783) ;  /* 0x000001d000007945 */ /* 0x000fe20003800200 */
[C---:B------:R-:W-:Y:S01]  /*0880*/  ISETP.GE.AND P0, PT, R186.reuse, R9, PT ;  /* 0x00000009ba00720c */ /* 0x040fe20003f06270 */
[----:B------:R-:W-:Y:S01]  /*0890*/  VIADD R8, R186, 0x10 ;  /* 0x00000010ba087836 */ /* 0x000fe20000000000 */
[----:B------:R-:W-:Y:S01]  /*08a0*/  ISETP.NE.AND P6, PT, R10, RZ, !P6 ;  /* 0x000000ff0a00720c */ /* 0x000fe200077c5270 */
[----:B------:R-:W-:Y:S01]  /*08b0*/  IMAD.WIDE.U32 R22, R87, 0x40, R186 ;  /* 0x0000004057167825 */ /* 0x000fe200078e00ba */
[----:B------:R-:W-:-:S02]  /*08c0*/  ISETP.NE.AND P1, PT, R215, -0x1, PT ;  /* 0xffffffffd700780c */ /* 0x000fc40003f25270 */
[----:B------:R-:W-:Y:S01]  /*08d0*/  ISETP.GE.AND P2, PT, R8, R9, PT ;  /* 0x000000090800720c */ /* 0x000fe20003f46270 */
[----:B--2---:R-:W-:Y:S01]  /*08e0*/  IMAD.WIDE.U32 R16, R14, UR4, R16 ;  /* 0x000000040e107c25 */ /* 0x004fe2000f8e0010 */
[----:B------:R-:W-:Y:S02]  /*08f0*/  IADD3 R12, PT, PT, R186, 0x20, RZ ;  /* 0x00000020ba0c7810 */ /* 0x000fe40007ffe0ff */
[----:B------:R-:W-:Y:S01]  /*0900*/  LOP3.LUT R7, R4, 0x40, RZ, 0xfc, !PT ;  /* 0x0000004004077812 */ /* 0x000fe200078efcff */
[----:B------:R-:W-:Y:S01]  /*0910*/  IMAD R21, R14, UR5, R17 ;  /* 0x000000050e157c24 */ /* 0x000fe2000f8e0211 */
[----:B------:R-:W-:Y:S01]  /*0920*/  LOP3.LUT R5, R4, 0x80, RZ, 0xfc, !PT ;  /* 0x0000008004057812 */ /* 0x000fe200078efcff */
[----:B------:R-:W-:Y:S06]  /*0930*/  @P0 BRA `(.L_x_784) ;  /* 0x0000000000400947 */ /* 0x000fec0003800000 */
[----:B------:R-:W2:Y:S01]  /*0940*/  LDCU.64 UR4, c[0x0][0x408] ;  /* 0x00008100ff0477ac */ /* 0x000ea20008000a00 */
[----:B------:R-:W-:Y:S01]  /*0950*/  IMAD.MOV.U32 R20, RZ, RZ, R16 ;  /* 0x000000ffff147224 */ /* 0x000fe200078e0010 */
[----:B------:R-:W5:Y:S01]  /*0960*/  LDCU UR8, c[0x0][0x440] ;  /* 0x00008800ff0877ac */ /* 0x000f620008000800 */
[----:B------:R-:W1:Y:S01]  /*0970*/  LDCU.64 UR6, c[0x0][0x3f0] ;  /* 0x00007e00ff0677ac */ /* 0x000e620008000a00 */
[----:B--2---:R-:W-:Y:S02]  /*0980*/  IMAD R15, R23, UR4, RZ ;  /* 0x00000004170f7c24 */ /* 0x004fe4000f8e02ff */
[----:B------:R-:W-:Y:S01]  /*0990*/  IMAD.WIDE.U32 R18, R22, UR4, R20 ;  /* 0x0000000416127c25 */ /* 0x000fe2000f8e0014 */
[----:B-----5:R-:W-:-:S03]  /*09a0*/  ISETP.GE.AND P5, PT, R4, UR8, PT ;  /* 0x0000000804007c0c */ /* 0x020fc6000bfa6270 */
        /* <DEDUP_REMOVED lines=9> */
.L_x_784:
[----:B------:R-:W-:Y:S05]  /*0a40*/  BSYNC.RECONVERGENT B0 ;  /* 0x0000000000007941 */ /* 0x000fea0003800200 */
.L_x_783:
[----:B------:R-:W-:Y:S01]  /*0a50*/  BSSY.RECONVERGENT B0, `(.L_x_785) ;  /* 0x0000016000007945 */ /* 0x000fe20003800200 */
[----:B------:R-:W-:-:S03]  /*0a60*/  ISETP.GE.AND P0, PT, R12, R9, PT ;  /* 0x000000090c00720c */ /* 0x000fc60003f06270 */
[----:B------:R-:W-:Y:S10]  /*0a70*/  @P2 BRA `(.L_x_786) ;  /* 0x00000000004c2947 */ /* 0x000ff40003800000 */
        /* <DEDUP_REMOVED lines=19> */
.L_x_786:
[----:B------:R-:W-:Y:S05]  /*0bb0*/  BSYNC.RECONVERGENT B0 ;  /* 0x0000000000007941 */ /* 0x000fea0003800200 */
.L_x_785:
[----:B------:R-:W-:Y:S01]  /*0bc0*/  BSSY.RECONVERGENT B0, `(.L_x_787) ;  /* 0x0000018000007945 */ /* 0x000fe20003800200 */
[----:B------:R-:W-:Y:S01]  /*0bd0*/  ISETP.NE.AND P2, PT, R4, RZ, PT ;  /* 0x000000ff0400720c */ /* 0x000fe20003f45270 */
[----:B---3--:R-:W-:Y:S01]  /*0be0*/  IMAD R18, R13, R6, RZ ;  /* 0x000000060d127224 */ /* 0x008fe200078e02ff */
[----:B------:R-:W-:Y:S01]  /*0bf0*/  IADD3 R10, PT, PT, R186, 0x30, RZ ;  /* 0x00000030ba0a7810 */ /* 0x000fe20007ffe0ff */
[----:B------:R-:W-:Y:S10]  /*0c00*/  @P0 BRA `(.L_x_788) ;  /* 0x00000000004c0947 */ /* 0x000ff40003800000 */
[----:B------:R-:W3:Y:S01]  /*0c10*/  LDCU.64 UR6, c[0x0][0x408] ;  /* 0x00008100ff0677ac */ /* 0x000ee20008000a00 */
[----:B------:R-:W-:Y:S01]  /*0c20*/  IADD3 R15, P0, PT, R22, 0x20, RZ ;  /* 0x00000020160f7810 */ /* 0x000fe20007f1e0ff */
[----:B-12---:R-:W-:Y:S01]  /*0c30*/  IMAD.MOV.U32 R24, RZ, RZ, R16 ;  /* 0x000000ffff187224 */ /* 0x006fe200078e0010 */
[----:B------:R-:W-:Y:S01]  /*0c40*/  MOV R25, R21 ;  /* 0x0000001500197202 */ /* 0x000fe20000000f00 */
[----:B------:R-:W1:Y:S02]  /*0c50*/  LDCU UR8, c[0x0][0x440] ;  /* 0x00008800ff0877ac */ /* 0x000e640008000800 */
[----:B------:R-:W-:Y:S01]  /*0c60*/  IMAD.X R6, RZ, RZ, R23, P0 ;  /* 0x000000ffff067224 */ /* 0x000fe200000e0617 */
        /* <DEDUP_REMOVED lines=13> */
.L_x_788:
[----:B------:R-:W-:Y:S05]  /*0d40*/  BSYNC.RECONVERGENT B0 ;  /* 0x0000000000007941 */ /* 0x000fea0003800200 */
.L_x_787:
[----:B------:R-:W-:Y:S01]  /*0d50*/  ISETP.GE.AND P0, PT, R10, R9, PT ;  /* 0x000000090a00720c */ /* 0x000fe20003f06270 */
[----:B----4-:R-:W-:Y:S01]  /*0d60*/  IMAD R3, R14, R3, RZ ;  /* 0x000000030e037224 */ /* 0x010fe200078e02ff */
[----:B------:R-:W-:Y:S01]  /*0d70*/  SEL R18, R18, R215, !P1 ;  /* 0x000000d712127207 */ /* 0x000fe20004800000 */
[----:B------:R-:W-:Y:S01]  /*0d80*/  BSSY.RECONVERGENT B0, `(.L_x_789) ;  /* 0x000001d000007945 */ /* 0x000fe20003800200 */
[-C--:B------:R-:W-:Y:S01]  /*0d90*/  ISETP.GE.OR P5, PT, R186, R9.reuse, P2 ;  /* 0x00000009ba00720c */ /* 0x080fe200017a6670 */
[----:B------:R-:W-:Y:S01]  /*0da0*/  @!P6 IMAD R3, R13, R2, R3 ;  /* 0x000000020d03e224 */ /* 0x000fe200078e0203 */
[----:B------:R-:W-:Y:S01]  /*0db0*/  ISETP.GE.OR P4, PT, R8, R9, P2 ;  /* 0x000000090800720c */ /* 0x000fe20001786670 */
[----:B-1----:R-:W-:Y:S01]  /*0dc0*/  IMAD R6, R0, R11, RZ ;  /* 0x0000000b00067224 */ /* 0x002fe200078e02ff */
[----:B------:R-:W-:Y:S02]  /*0dd0*/  ISETP.GE.OR P3, PT, R12, R9, P2 ;  /* 0x000000090c00720c */ /* 0x000fe40001766670 */
[----:B------:R-:W-:-:S02]  /*0de0*/  SHF.R.S32.HI R2, RZ, 0x1f, R18 ;  /* 0x0000001fff027819 */ /* 0x000fc40000011412 */
[----:B------:R-:W-:Y:S02]  /*0df0*/  ISETP.GE.OR P2, PT, R10, R9, P2 ;  /* 0x000000090a00720c */ /* 0x000fe40001746670 */
[----:B------:R-:W-:Y:S01]  /*0e00*/  SEL R18, R18, RZ, P6 ;  /* 0x000000ff12127207 */ /* 0x000fe20003000000 */
[----:B------:R-:W-:Y:S10]  /*0e10*/  @P0 BRA `(.L_x_790) ;  /* 0x00000000004c0947 */ /* 0x000ff40003800000 */
[----:B------:R-:W1:Y:S01]  /*0e20*/  LDCU.64 UR6, c[0x0][0x408] ;  /* 0x00008100ff0677ac */ /* 0x000e620008000a00 */
[----:B------:R-:W-:Y:S01]  /*0e30*/  IADD3 R0, P0, PT, R22, 0x30, RZ ;  /* 0x0000003016007810 */ /* 0x000fe20007f1e0ff */
[----:B------:R-:W-:Y:S01]  /*0e40*/  IMAD.MOV.U32 R14, RZ, RZ, R16 ;  /* 0x000000ffff0e7224 */ /* 0x000fe200078e0010 */
[----:B------:R-:W-:Y:S01]  /*0e50*/  MOV R15, R21 ;  /* 0x00000015000f7202 */ /* 0x000fe20000000f00 */
[----:B------:R-:W4:Y:S02]  /*0e60*/  LDCU UR8, c[0x0][0x440] ;  /* 0x00008800ff0877ac */ /* 0x000f240008000800 */
[----:B------:R-:W-:Y:S01]  /*0e70*/  IMAD.X R9, RZ, RZ, R23, P0 ;  /* 0x000000ffff097224 */ /* 0x000fe200000e0617 */
[----:B------:R-:W5:Y:S03]  /*0e80*/  LDCU.64 UR4, c[0x0][0x3f0] ;  /* 0x00007e00ff0477ac */ /* 0x000f660008000a00 */
[----:B-1----:R-:W-:-:S02]  /*0e90*/  IMAD R9, R9, UR6, RZ ;  /* 0x0000000609097c24 */ /* 0x002fc4000f8e02ff */
        /* <DEDUP_REMOVED lines=11> */
.L_x_790:
[----:B------:R-:W-:Y:S05]  /*0f50*/  BSYNC.RECONVERGENT B0 ;  /* 0x0000000000007941 */ /* 0x000fea0003800200 */
.L_x_789:
        /* <DEDUP_REMOVED lines=15> */
.L_x_792:
[----:B------:R-:W-:Y:S05]  /*1050*/  BSYNC.RECONVERGENT B0 ;  /* 0x0000000000007941 */ /* 0x000fea0003800200 */
.L_x_791:
        /* <DEDUP_REMOVED lines=10> */
.L_x_794:
[----:B------:R-:W-:Y:S05]  /*1100*/  BSYNC.RECONVERGENT B0 ;  /* 0x0000000000007941 */ /* 0x000fea0003800200 */
.L_x_793:
        /* <DEDUP_REMOVED lines=10> */
.L_x_796:
[----:B------:R-:W-:Y:S05]  /*11b0*/  BSYNC.RECONVERGENT B0 ;  /* 0x0000000000007941 */ /* 0x000fea0003800200 */
.L_x_795:
[----:B------:R-:W-:Y:S05]  /*11c0*/  @P2 EXIT ;  /* 0x000000000000294d */ /* 0x000fea0003800000 */
[----:B------:R-:W5:Y:S01]  /*11d0*/  LDCU.64 UR4, c[0x0][0x420] ;  /* 0x00008400ff0477ac */ /* 0x000f620008000a00 */
[----:B------:R-:W-:Y:S02]  /*11e0*/  IMAD R11, R10, R11, RZ ;  /* 0x0000000b0a0b7224 */ /* 0x000fe400078e02ff */
[----:B----4-:R-:W-:-:S03]  /*11f0*/  IMAD.MOV.U32 R5, RZ, RZ, 0x7f800000 ;  /* 0x7f800000ff057424 */ /* 0x010fc600078e00ff */
[----:B------:R-:W-:-:S04]  /*1200*/  IADD3 R18, P0, PT, R11, R18, RZ ;  /* 0x000000120b127210 */ /* 0x000fc80007f1e0ff */
[----:B------:R-:W-:Y:S02]  /*1210*/  LEA.HI.X.SX32 R11, R11, R2, 0x1, P0 ;  /* 0x000000020b0b7211 */ /* 0x000fe400000f0eff */
[----:B-----5:R-:W-:-:S04]  /*1220*/  LEA R2, P0, R18, UR4, 0x2 ;  /* 0x0000000412027c11 */ /* 0x020fc8000f8010ff */
[----:B------:R-:W-:-:S05]  /*1230*/  LEA.HI.X R3, R18, UR5, R11, 0x2, P0 ;  /* 0x0000000512037c11 */ /* 0x000fca00080f140b */
[----:B------:R-:W-:Y:S01]  /*1240*/  STG.E desc[UR14][R2.64], R5 ;  /* 0x0000000502007986 */ /* 0x000fe2000c10190e */
[----:B------:R-:W-:Y:S05]  /*1250*/  EXIT ;  /* 0x000000000000794d */ /* 0x000fea0003800000 */
.L_x_781:
        /* <DEDUP_REMOVED lines=23> */
.L_x_797:
[----:B------:R-:W1:Y:S01]  /*13d0*/  LDC.64 R134, c[0x0][0x3b8] ;  /* 0x0000ee00ff867b82 */ /* 0x000e620000000a00 */
[----:B------:R-:W-:-:S05]  /*13e0*/  IADD3 R18, PT, PT, R2, R11, RZ ;  /* 0x0000000b02127210 */ /* 0x000fca0007ffe0ff */
[C---:B-1----:R-:W-:Y:S02]  /*13f0*/  IMAD R4, R18.reuse, R135, RZ ;  /* 0x0000008712047224 */ /* 0x042fe400078e02ff */
[----:B------:R-:W-:-:S05]  /*1400*/  IMAD.WIDE.U32 R18, R18, R134, RZ ;  /* 0x0000008612127225 */ /* 0x000fca00078e00ff */
[----:B------:R-:W-:Y:S02]  /*1410*/  IADD3 R4, PT, PT, R19, R4, RZ ;  /* 0x0000000413047210 */ /* 0x000fe40007ffe0ff */
[----:B------:R-:W-:-:S07]  /*1420*/  MOV R8, R18 ;  /* 0x0000001200087202 */ /* 0x000fce0000000f00 */
.L_x_798:
        /* <DEDUP_REMOVED lines=38> */
.L_x_799:
[----:B------:R-:W1:Y:S01]  /*1690*/  LDC.64 R148, c[0x0][0x3c0] ;  /* 0x0000f000ff947b82 */ /* 0x000e620000000a00 */
[----:B------:R-:W-:-:S05]  /*16a0*/  IADD3 R2, PT, PT, R2, R11, RZ ;  /* 0x0000000b02027210 */ /* 0x000fca0007ffe0ff */
[C---:B-1----:R-:W-:Y:S02]  /*16b0*/  IMAD R5, R2.reuse, R149, RZ ;  /* 0x0000009502057224 */ /* 0x042fe400078e02ff */
[----:B------:R-:W-:-:S05]  /*16c0*/  IMAD.WIDE.U32 R10, R2, R148, RZ ;  /* 0x00000094020a7225 */ /* 0x000fca00078e00ff */
[----:B------:R-:W-:-:S07]  /*16d0*/  IADD3 R2, PT, PT, R11, R5, RZ ;  /* 0x000000050b027210 */ /* 0x000fce0007ffe0ff */
.L_x_800:
[----:B------:R-:W-:Y:S01]  /*16e0*/  IMAD.SHL.U32 R206, R186, 0x8, RZ ;  /* 0x00000008bace7824 */ /* 0x000fe200078e00ff */
[----:B------:R-:W1:Y:S01]  /*16f0*/  LDCU.128 UR4, c[0x0][0x3d0] ;  /* 0x00007a00ff0477ac */ /* 0x000e620008000c00 */
[----:B------:R-:W-:Y:S01]  /*1700*/  SHF.R.S32.HI R11, RZ, 0x1f, R6 ;  /* 0x0000001fff0b7819 */ /* 0x000fe20000011406 */
[----:B------:R-:W2:Y:S01]  /*1710*/  S2UR UR16, SR_CgaCtaId ;  /* 0x00000000001079c3 */ /* 0x000ea20000008800 */
[----:B------:R-:W-:Y:S01]  /*1720*/  IMAD.IADD R203, R9, 0x1, -R0 ;  /* 0x0000000109cb7824 */ /* 0x000fe200078e0a00 */
        /* <DEDUP_REMOVED lines=8> */
[----:B------:R-:W-:Y:S01]  /*17b0*/  SHF.R.U32.HI R10, RZ, 0x3, R186 ;  /* 0x00000003ff0a7819 */ /* 0x000fe200000116ba */
[----:B------:R-:W-:Y:S01]  /*17c0*/  IMAD.X R19, RZ, RZ, R4, P1 ;  /* 0x000000ffff137224 */ /* 0x000fe200008e0604 */
[----:B------:R-:W5:Y:S01]  /*17d0*/  LDCU.64 UR8, c[0x0][0x3c8] ;  /* 0x00007900ff0877ac */ /* 0x000f620008000a00 */
[----:B------:R-:W-:Y:S01]  /*17e0*/  IMAD.X R21, RZ, RZ, R2, P0 ;  /* 0x000000ffff157224 */ /* 0x000fe200000e0602 */
[C---:B------:R-:W-:Y:S01]  /*17f0*/  IADD3 R16, P0, PT, R185.reuse, R16, RZ ;  /* 0x00000010b9107210 */ /* 0x040fe20007f1e0ff */
[----:B------:R-:W-:Y:S01]  /*1800*/  IMAD.WIDE.U32 R18, R10, R134, R18 ;  /* 0x000000860a127225 */ /* 0x000fe200078e0012 */
[----:B------:R-:W-:Y:S02]  /*1810*/  LOP3.LUT R85, R188, 0x8, RZ, 0xc0, !PT ;  /* 0x00000008bc557812 */ /* 0x000fe400078ec0ff */
[----:B------:R-:W-:Y:S01]  /*1820*/  LOP3.LUT R150, R185, 0x1c0, R152, 0xf8, !PT ;  /* 0x000001c0b9967812 */ /* 0x000fe200078ef898 */
[----:B------:R-:W-:Y:S01]  /*1830*/  IMAD.WIDE.U32 R4, R10, R148, R20 ;  /* 0x000000940a047225 */ /* 0x000fe200078e0014 */
[----:B------:R-:W-:-:S02]  /*1840*/  LOP3.LUT R21, R206, 0x1f8, RZ, 0xc0, !PT ;  /* 0x000001f8ce157812 */ /* 0x000fc400078ec0ff */
[----:B------:R-:W-:Y:S01]  /*1850*/  LOP3.LUT R205, R185, 0x40, RZ, 0xfc, !PT ;  /* 0x00000040b9cd7812 */ /* 0x000fe200078efcff */
[----:B-1----:R-:W-:Y:S01]  /*1860*/  IMAD R15, R11, UR4, RZ ;  /* 0x000000040b0f7c24 */ /* 0x002fe2000f8e02ff */
[----:B------:R-:W-:Y:S01]  /*1870*/  LOP3.LUT R216, R21, 0x38, R186, 0x78, !PT ;  /* 0x0000003815d87812 */ /* 0x000fe200078e78ba */
[----:B------:R-:W-:Y:S01]  /*1880*/  IMAD R19, R10, R135, R19 ;  /* 0x000000870a137224 */ /* 0x000fe200078e0213 */
[----:B------:R-:W-:Y:S01]  /*1890*/  LOP3.LUT R204, R185, 0x80, RZ, 0xfc, !PT ;  /* 0x00000080b9cc7812 */ /* 0x000fe200078efcff */
[----:B------:R-:W-:Y:S01]  /*18a0*/  IMAD R11, R11, UR6, RZ ;  /* 0x000000060b0b7c24 */ /* 0x000fe2000f8e02ff */
[----:B------:R-:W-:Y:S01]  /*18b0*/  LOP3.LUT R85, R150, R85, RZ, 0x3c, !PT ;  /* 0x0000005596557212 */ /* 0x000fe200078e3cff */
[----:B------:R-:W-:Y:S02]  /*18c0*/  IMAD R5, R10, R149, R5 ;  /* 0x000000950a057224 */ /* 0x000fe400078e0205 */
[C---:B------:R-:W-:Y:S01]  /*18d0*/  IMAD R15, R6.reuse, UR5, R15 ;  /* 0x00000005060f7c24 */ /* 0x040fe2000f8e020f */
[----:B------:R-:W-:Y:S01]  /*18e0*/  UMOV UR5, 0x400 ;  /* 0x0000040000057882 */ /* 0x000fe20000000000 */
[----:B------:R-:W-:Y:S01]  /*18f0*/  IMAD R11, R6, UR7, R11 ;  /* 0x00000007060b7c24 */ /* 0x000fe2000f8e020b */
[----:B--2---:R-:W-:Y:S01]  /*1900*/  ULEA UR5, UR16, UR5, 0x18 ;  /* 0x0000000510057291 */ /* 0x004fe2000f8ec0ff */
[----:B------:R-:W-:-:S02]  /*1910*/  IMAD.X R17, RZ, RZ, R7, P0 ;  /* 0x000000ffff117224 */ /* 0x000fc400000e0607 */
[----:B------:R-:W-:-:S04]  /*1920*/  IMAD.WIDE.U32 R18, R6, UR4, R18 ;  /* 0x0000000406127c25 */ /* 0x000fc8000f8e0012 */
[----:B------:R-:W-:Y:S01]  /*1930*/  IMAD.WIDE.U32 R6, R6, UR6, R4 ;  /* 0x0000000606067c25 */ /* 0x000fe2000f8e0004 */
[----:B------:R-:W-:Y:S02]  /*1940*/  LOP3.LUT R5, R206, 0x1e00, RZ, 0xc0, !PT ;  /* 0x00001e00ce057812 */ /* 0x000fe400078ec0ff */
[----:B----4-:R-:W-:Y:S01]  /*1950*/  LEA R213, P1, R18, UR12, 0x1 ;  /* 0x0000000c12d57c11 */ /* 0x010fe2000f8208ff */
[----:B------:R-:W-:Y:S01]  /*1960*/  IMAD.IADD R210, R7, 0x1, R11 ;  /* 0x0000000107d27824 */ /* 0x000fe200078e020b */
[----:B---3--:R-:W-:Y:S01]  /*1970*/  LEA R211, P0, R6, UR10, 0x1 ;  /* 0x0000000a06d37c11 */ /* 0x008fe2000f8008ff */
[----:B------:R-:W-:Y:S01]  /*1980*/  IMAD.IADD R212, R19, 0x1, R15 ;  /* 0x0000000113d47824 */ /* 0x000fe200078e020f */
[----:B------:R-:W-:Y:S01]  /*1990*/  LOP3.LUT R216, R216, R5, RZ, 0xfc, !PT ;  /* 0x00000005d8d87212 */ /* 0x000fe200078efcff */
[----:B-----5:R-:W-:Y:S01]  /*19a0*/  IMAD.WIDE.U32 R16, R14, UR8, R16 ;  /* 0x000000080e107c25 */ /* 0x020fe2000f8e0010 */
[----:B------:R-:W-:Y:S02]  /*19b0*/  LEA.HI.X R210, R6, UR11, R210, 0x1, P0 ;  /* 0x0000000b06d27c11 */ /* 0x000fe400080f0cd2 */
[----:B------:R-:W-:Y:S01]  /*19c0*/  ISETP.GE.AND P0, PT, R10, R203, PT ;  /* 0x000000cb0a00720c */ /* 0x000fe20003f06270 */
[----:B------:R-:W-:Y:S01]  /*19d0*/  IMAD.MOV.U32 R11, RZ, RZ, RZ ;  /* 0x000000ffff0b7224 */ /* 0x000fe200078e00ff */
[----:B------:R-:W-:Y:S01]  /*19e0*/  LEA.HI.X R212, R18, UR13, R212, 0x1, P1 ;  /* 0x0000000d12d47c11 */ /* 0x000fe200088f0cd4 */
[----:B------:R-:W-:Y:S01]  /*19f0*/  IMAD R19, R14, UR9, R17 ;  /* 0x000000090e137c24 */ /* 0x000fe2000f8e0211 */
[----:B------:R-:W-:Y:S01]  /*1a00*/  LEA R216, R216, UR5, 0x1 ;  /* 0x00000005d8d87c11 */ /* 0x000fe2000f8e08ff */
[----:B------:R-:W-:-:S08]  /*1a10*/  IMAD.WIDE.U32 R20, R87, 0x40, R10 ;  /* 0x0000004057147825 */ /* 0x000fd000078e000a */
        /* <DEDUP_REMOVED lines=30> */
.L_x_803:
[----:B------:R2:W-:Y:S02]  /*1c00*/  STS.128 [R216+0x4000], RZ ;  /* 0x004000ffd8007388 */ /* 0x0005e40000000c00 */
.L_x_802:
[----:B------:R-:W-:Y:S05]  /*1c10*/  BSYNC.RECONVERGENT B0 ;  /* 0x0000000000007941 */ /* 0x000fea0003800200 */
.L_x_801:
[----:B------:R-:W-:Y:S01]  /*1c20*/  IADD3 R8, PT, PT, R10, 0x10, RZ ;  /* 0x000000100a087810 */ /* 0x000fe20007ffe0ff */
[----:B------:R-:W-:Y:S03]  /*1c30*/  BSSY.RECONVERGENT B0, `(.L_x_804) ;  /* 0x0000024000007945 */ /* 0x000fe60003800200 */
[----:B------:R-:W-:-:S13]  /*1c40*/  ISETP.GE.AND P0, PT, R8, R203, PT ;  /* 0x000000cb0800720c */ /* 0x000fda0003f06270 */
[----:B------:R-:W-:Y:S05]  /*1c50*/  @P0 BRA `(.L_x_805) ;  /* 0x0000000000840947 */ /* 0x000fea0003800000 */
[----:B------:R-:W1:Y:S01]  /*1c60*/  LDCU.64 UR8, c[0x0][0x3b0] ;  /* 0x00007600ff0877ac */ /* 0x000e620008000a00 */
[----:B------:R-:W-:Y:S01]  /*1c70*/  IADD3 R2, P0, PT, R20, 0x10, RZ ;  /* 0x0000001014027810 */ /* 0x000fe20007f1e0ff */
[----:B------:R-:W-:Y:S01]  /*1c80*/  IMAD.MOV.U32 R6, RZ, RZ, R16 ;  /* 0x000000ffff067224 */ /* 0x000fe200078e0010 */
[----:B------:R-:W-:Y:S01]  /*1c90*/  MOV R7, R19 ;  /* 0x0000001300077202 */ /* 0x000fe20000000f00 */
[----:B------:R-:W4:Y:S02]  /*1ca0*/  LDCU UR4, c[0x0][0x440] ;  /* 0x00008800ff0477ac */ /* 0x000f240008000800 */
[----:B------:R-:W-:Y:S01]  /*1cb0*/  IMAD.X R0, RZ, RZ, R21, P0 ;  /* 0x000000ffff007224 */ /* 0x000fe200000e0615 */
[----:B------:R-:W5:Y:S03]  /*1cc0*/  LDCU.64 UR6, c[0x0][0x380] ;  /* 0x00007000ff0677ac */ /* 0x000f660008000a00 */
[----:B-1-3--:R-:W-:-:S02]  /*1cd0*/  IMAD R5, R0, UR8, RZ ;  /* 0x0000000800057c24 */ /* 0x00afc4000f8e02ff */
[----:B------:R-:W-:Y:S01]  /*1ce0*/  IMAD.WIDE.U32 R6, R2, UR8, R6 ;  /* 0x0000000802067c25 */ /* 0x000fe2000f8e0006 */
[----:B----4-:R-:W-:-:S03]  /*1cf0*/  ISETP.GE.AND P1, PT, R185, UR4, PT ;  /* 0x00000004b9007c0c */ /* 0x010fc6000bf26270 */
        /* <DEDUP_REMOVED lines=22> */
.L_x_806:
[----:B------:R3:W-:Y:S02]  /*1e60*/  STS.128 [R216+0x4800], RZ ;  /* 0x004800ffd8007388 */ /* 0x0007e40000000c00 */
.L_x_805:
[----:B------:R-:W-:Y:S05]  /*1e70*/  BSYNC.RECONVERGENT B0 ;  /* 0x0000000000007941 */ /* 0x000fea0003800200 */
.L_x_804:
        /* <DEDUP_REMOVED lines=8> */
[----:B------:R-:W5:Y:S02]  /*1f00*/  LDCU UR4, c[0x0][0x440] ;  /* 0x00008800ff0477ac */ /* 0x000f640008000800 */
[----:B------:R-:W-:Y:S01]  /*1f10*/  IMAD.X R0, RZ, RZ, R21, P0 ;  /* 0x000000ffff007224 */ /* 0x000fe200000e0615 */
[----:B------:R-:W2:Y:S03]  /*1f20*/  LDCU.64 UR6, c[0x0][0x380] ;  /* 0x00007000ff0677ac */ /* 0x000ea60008000a00 */
[----:B-1-34-:R-:W-:-:S02]  /*1f30*/  IMAD R5, R0, UR8, RZ ;  /* 0x0000000800057c24 */ /* 0x01afc4000f8e02ff */
[----:B------:R-:W-:Y:S01]  /*1f40*/  IMAD.WIDE.U32 R22, R2, UR8, R22 ;  /* 0x0000000802167c25 */ /* 0x000fe2000f8e0016 */
[----:B-----5:R-:W-:-:S03]  /*1f50*/  ISETP.GE.AND P1, PT, R185, UR4, PT ;  /* 0x00000004b9007c0c */ /* 0x020fc6000bf26270 */
        /* <DEDUP_REMOVED lines=22> */
.L_x_809:
[----:B------:R2:W-:Y:S02]  /*20c0*/  STS.128 [R216+0x5000], RZ ;  /* 0x005000ffd8007388 */ /* 0x0005e40000000c00 */
.L_x_808:
[----:B------:R-:W-:Y:S05]  /*20d0*/  BSYNC.RECONVERGENT B0 ;  /* 0x0000000000007941 */ /* 0x000fea0003800200 */
.L_x_807:
[----:B-1234-:R-:W-:Y:S01]  /*20e0*/  VIADD R4, R10, 0x30 ;  /* 0x000000300a047836 */ /* 0x01efe20000000000 */
        /* <DEDUP_REMOVED lines=8> */
[----:B------:R-:W2:Y:S03]  /*2170*/  LDCU UR4, c[0x0][0x440] ;  /* 0x00008800ff0477ac */ /* 0x000ea60008000800 */
[----:B------:R-:W-:Y:S01]  /*2180*/  IMAD.X R0, RZ, RZ, R21, P0 ;  /* 0x000000ffff007224 */ /* 0x000fe200000e0615 */
[----:B------:R-:W3:Y:S03]  /*2190*/  LDCU.64 UR6, c[0x0][0x380] ;  /* 0x00007000ff0677ac */ /* 0x000ee60008000a00 */
[----:B-1----:R-:W-:-:S02]  /*21a0*/  IMAD R5, R0, UR8, RZ ;  /* 0x0000000800057c24 */ /* 0x002fc4000f8e02ff */
        /* <DEDUP_REMOVED lines=24> */
.L_x_812:
[----:B------:R3:W-:Y:S02]  /*2330*/  STS.128 [R216+0x5800], RZ ;  /* 0x005800ffd8007388 */ /* 0x0007e40000000c00 */
.L_x_811:
[----:B------:R-:W-:Y:S05]  /*2340*/  BSYNC.RECONVERGENT B0 ;  /* 0x0000000000007941 */ /* 0x000fea0003800200 */
.L_x_810:
[----:B------:R-:W-:Y:S01]  /*2350*/  IADD3 R151, PT, PT, R133, -0x1, RZ ;  /* 0xffffffff85977810 */ /* 0x000fe20007ffe0ff */
[----:B------:R-:W-:Y:S03]  /*2360*/  BSSY.RECONVERGENT B0, `(.L_x_813) ;  /* 0x000001f000007945 */ /* 0x000fe60003800200 */
[----:B------:R-:W-:Y:S01]  /*2370*/  SHF.L.U32 R89, R151, 0x6, RZ ;  /* 0x0000000697597819 */ /* 0x000fe200000006ff */
[-C--:B------:R-:W-:Y:S02]  /*2380*/  IMAD R17, R88, R151.reuse, RZ ;  /* 0x0000009758117224 */ /* 0x080fe400078e02ff */
[----:B-12---:R-:W-:Y:S01]  /*2390*/  IMAD.WIDE.U32 R18, R90, R151, RZ ;  /* 0x000000975a127225 */ /* 0x006fe200078e00ff */
[----:B------:R-:W-:-:S04]  /*23a0*/  IADD3 R5, PT, PT, -R89, R92, RZ ;  /* 0x0000005c59057210 */ /* 0x000fc80007ffe1ff */
[----:B------:R-:W-:Y:S02]  /*23b0*/  ISETP.GE.AND P3, PT, R10, R5, PT ;  /* 0x000000050a00720c */ /* 0x000fe40003f66270 */
[----:B------:R-:W-:-:S11]  /*23c0*/  IADD3 R17, PT, PT, R19, R17, RZ ;  /* 0x0000001113117210 */ /* 0x000fd60007ffe0ff */
        /* <DEDUP_REMOVED lines=23> */
.L_x_815:
[----:B------:R2:W-:Y:S02]  /*2540*/  STS.128 [R216+0xa000], RZ ;  /* 0x00a000ffd8007388 */ /* 0x0005e40000000c00 */
.L_x_814:
[----:B------:R-:W-:Y:S05]  /*2550*/  BSYNC.RECONVERGENT B0 ;  /* 0x0000000000007941 */ /* 0x000fea0003800200 */
.L_x_813:
[----:B------:R-:W-:Y:S01]  /*2560*/  ISETP.GE.AND P0, PT, R8, R5, PT ;  /* 0x000000050800720c */ /* 0x000fe20003f06270 */
[----:B------:R-:W-:Y:S01]  /*2570*/  BSSY.RECONVERGENT B0, `(.L_x_816) ;  /* 0x000001d000007945 */ /* 0x000fe20003800200 */
[C---:B------:R-:W-:Y:S01]  /*2580*/  SHF.L.U64.HI R0, R134.reuse, 0x4, R135 ;  /* 0x0000000486007819 */ /* 0x040fe20000010287 */
[----:B------:R-:W-:-:S10]  /*2590*/  IMAD.SHL.U32 R2, R134, 0x10, RZ ;  /* 0x0000001086027824 */ /* 0x000fd400078e00ff */
[----:B------:R-:W-:Y:S05]  /*25a0*/  @P0 BRA `(.L_x_817) ;  /* 0x0000000000640947 */ /* 0x000fea0003800000 */
[----:B------:R-:W5:Y:S01]  /*25b0*/  LDCU UR4, c[0x0][0x440] ;  /* 0x00008800ff0477ac */ /* 0x000f620008000800 */
[----:B-1--4-:R-:W-:-:S05]  /*25c0*/  IADD3 R10, P2, PT, R2, R18, RZ ;  /* 0x00000012020a7210 */ /* 0x012fca0007f5e0ff */
[----:B------:R-:W-:Y:S01]  /*25d0*/  IMAD.X R7, R0, 0x1, R17, P2 ;  /* 0x0000000100077824 */ /* 0x000fe200010e0611 */
        /* <DEDUP_REMOVED lines=21> */
.L_x_818:
[----:B------:R4:W-:Y:S02]  /*2730*/  STS.128 [R216+0xa800], RZ ;  /* 0x00a800ffd8007388 */ /* 0x0009e40000000c00 */
.L_x_817:
[----:B------:R-:W-:Y:S05]  /*2740*/  BSYNC.RECONVERGENT B0 ;  /* 0x0000000000007941 */ /* 0x000fea0003800200 */
.L_x_816:
[----:B------:R-:W-:Y:S01]  /*2750*/  ISETP.GE.AND P0, PT, R6, R5, PT ;  /* 0x000000050600720c */ /* 0x000fe20003f06270 */
[----:B------:R-:W-:-:S12]  /*2760*/  BSSY.RECONVERGENT B0, `(.L_x_819) ;  /* 0x000001d000007945 */ /* 0x000fd80003800200 */
[----:B------:R-:W-:Y:S05]  /*2770*/  @P0 BRA `(.L_x_820) ;  /* 0x00000000006c0947 */ /* 0x000fea0003800000 */
[----:B------:R-:W5:Y:S01]  /*2780*/  LDCU UR4, c[0x0][0x440] ;  /* 0x00008800ff0477ac */ /* 0x000f620008000800 */
[----:B-1--4-:R-:W-:-:S04]  /*2790*/  IMAD.WIDE.U32 R10, R134, 0x20, RZ ;  /* 0x00000020860a7825 */ /* 0x012fc800078e00ff */
        /* <DEDUP_REMOVED lines=24> */
.L_x_821:
[----:B------:R4:W-:Y:S02]  /*2920*/  STS.128 [R216+0xb000], RZ ;  /* 0x00b000ffd8007388 */ /* 0x0009e40000000c00 */
.L_x_820:
[----:B------:R-:W-:Y:S05]  /*2930*/  BSYNC.RECONVERGENT B0 ;  /* 0x0000000000007941 */ /* 0x000fea0003800200 */
.L_x_819:
[----:B------:R-:W-:Y:S01]  /*2940*/  ISETP.GE.AND P0, PT, R4, R5, PT ;  /* 0x000000050400720c */ /* 0x000fe20003f06270 */
[----:B------:R-:W-:Y:S01]  /*2950*/  IMAD.SHL.U32 R187, R186, 0x20, RZ ;  /* 0x00000020babb7824 */ /* 0x000fe200078e00ff */
[----:B------:R-:W-:Y:S01]  /*2960*/  BSSY.RECONVERGENT B0, `(.L_x_822) ;  /* 0x0000021000007945 */ /* 0x000fe20003800200 */
[C---:B------:R-:W-:Y:S01]  /*2970*/  SHF.L.U64.HI R12, R148.reuse, 0x6, R149 ;  /* 0x00000006940c7819 */ /* 0x040fe20000010295 */
[----:B------:R-:W-:Y:S02]  /*2980*/  IMAD.SHL.U32 R7, R148, 0x40, RZ ;  /* 0x0000004094077824 */ /* 0x000fe400078e00ff */
[----:B------:R-:W-:-:S04]  /*2990*/  LOP3.LUT R187, R187, 0x7c00, RZ, 0xc0, !PT ;  /* 0x00007c00bbbb7812 */ /* 0x000fc800078ec0ff */
[----:B-1--4-:R-:W-:-:S03]  /*29a0*/  LOP3.LUT R10, R187, 0x200, R152, 0xf8, !PT ;  /* 0x00000200bb0a7812 */ /* 0x012fc600078ef898 */
        /* <DEDUP_REMOVED lines=27> */
.L_x_824:
[----:B------:R4:W-:Y:S02]  /*2b60*/  STS.128 [R216+0xb800], RZ ;  /* 0x00b800ffd8007388 */ /* 0x0009e40000000c00 */
.L_x_823:
[----:B------:R-:W-:Y:S05]  /*2b70*/  BSYNC.RECONVERGENT B0 ;  /* 0x0000000000007941 */ /* 0x000fea0003800200 */
.L_x_822:
[----:B------:R-:W5:Y:S01]  /*2b80*/  LDCU UR4, c[0x0][0x3e0] ;  /* 0x00007c00ff0477ac */ /* 0x000f620008000800 */
[----:B------:R-:W0:Y:S01]  /*2b90*/  LDGDEPBAR ;  /* 0x00000000000079af */ /* 0x000e220000000000 */
[-C--:B------:R-:W-:Y:S01]  /*2ba0*/  IMAD R12, R12, R151.reuse, RZ ;  /* 0x000000970c0c7224 */ /* 0x080fe200078e02ff */
[----:B------:R-:W-:Y:S01]  /*2bb0*/  BSSY.RECONVERGENT B0, `(.L_x_825) ;  /* 0x0000029000007945 */ /* 0x000fe20003800200 */
[----:B------:R-:W-:Y:S01]  /*2bc0*/  IMAD.WIDE.U32 R16, R7, R151, RZ ;  /* 0x0000009707107225 */ /* 0x000fe200078e00ff */
[----:B------:R-:W-:Y:S02]  /*2bd0*/  IADD3 R91, PT, PT, R92, R91, -R9 ;  /* 0x0000005b5c5b7210 */ /* 0x000fe40007ffe809 */
[----:B------:R-:W-:Y:S01]  /*2be0*/  IADD3 R10, PT, PT, R85, R10, RZ ;  /* 0x0000000a550a7210 */ /* 0x000fe20007ffe0ff */
[----:B-----5:R-:W-:Y:S01]  /*2bf0*/  IMAD R11, R13, UR4, R14 ;  /* 0x000000040d0b7c24 */ /* 0x020fe2000f8e020e */
[----:B------:R-:W-:-:S03]  /*2c00*/  LOP3.LUT R13, R186, 0x1f, RZ, 0xc0, !PT ;  /* 0x0000001fba0d7812 */ /* 0x000fc600078ec0ff */
[----:B------:R-:W-:Y:S01]  /*2c10*/  IMAD.SHL.U32 R11, R11, 0x20, RZ ;  /* 0x000000200b0b7824 */ /* 0x000fe200078e00ff */
[----:B------:R-:W-:-:S04]  /*2c20*/  DEPBAR.LE SB0, 0x0 ;  /* 0x000080000000791a */ /* 0x000fc80000000000 */
[----:B------:R-:W-:Y:S01]  /*2c30*/  BAR.SYNC.DEFER_BLOCKING 0x0 ;  /* 0x0000000000007b1d */ /* 0x000fe20000010000 */
[----:B------:R-:W-:Y:S01]  /*2c40*/  IADD3 R86, P1, P0, R11, R86, R13 ;  /* 0x000000560b567210 */ /* 0x000fe2000783e00d */
[----:B------:R-:W-:Y:S01]  /*2c50*/  IMAD.IADD R13, R17, 0x1, R12 ;  /* 0x00000001110d7824 */ /* 0x000fe200078e020c */
[----:B------:R-:W-:-:S04]  /*2c60*/  SHF.R.S32.HI R14, RZ, 0x1f, R11 ;  /* 0x0000001fff0e7819 */ /* 0x000fc8000001140b */
[----:B------:R-:W-:Y:S01]  /*2c70*/  IADD3.X R3, PT, PT, R14, R3, RZ, P1, P0 ;  /* 0x000000030e037210 */ /* 0x000fe20000fe04ff */
[----:B------:R-:W-:Y:S06]  /*2c80*/  @P3 BRA `(.L_x_826) ;  /* 0x0000000000603947 */ /* 0x000fec0003800000 */
        /* <DEDUP_REMOVED lines=22> */
.L_x_827:
[----:B------:R1:W-:Y:S01]  /*2df0*/  STS.128 [R216+0x10000], RZ ;  /* 0x010000ffd8007388 */ /* 0x0003e20000000c00 */
[----:B------:R-:W-:Y:S05]  /*2e00*/  BRA `(.L_x_828) ;  /* 0x00000000000c7947 */ /* 0x000fea0003800000 */
.L_x_826:
[----:B------:R1:W-:Y:S04]  /*2e10*/  STS.128 [R216+0xc000], RZ ;  /* 0x00c000ffd8007388 */ /* 0x0003e80000000c00 */
[----:B------:R1:W-:Y:S04]  /*2e20*/  STS.128 [R216+0xe000], RZ ;  /* 0x00e000ffd8007388 */ /* 0x0003e80000000c00 */
[----:B------:R1:W-:Y:S02]  /*2e30*/  STS.128 [R216+0x10000], RZ ;  /* 0x010000ffd8007388 */ /* 0x0003e40000000c00 */
.L_x_828:
[----:B------:R-:W-:Y:S05]  /*2e40*/  BSYNC.RECONVERGENT B0 ;  /* 0x0000000000007941 */ /* 0x000fea0003800200 */
.L_x_825:
        /* <DEDUP_REMOVED lines=30> */
.L_x_831:
[----:B------:R1:W-:Y:S02]  /*3030*/  STS.128 [R216+0x10800], RZ ;  /* 0x010800ffd8007388 */ /* 0x0003e40000000c00 */
.L_x_830:
[----:B------:R-:W-:Y:S05]  /*3040*/  BSYNC.RECONVERGENT B0 ;  /* 0x0000000000007941 */ /* 0x000fea0003800200 */
.L_x_829:
        /* <DEDUP_REMOVED lines=32> */
.L_x_834:
[----:B------:R1:W-:Y:S02]  /*3250*/  STS.128 [R216+0x11000], RZ ;  /* 0x011000ffd8007388 */ /* 0x0003e40000000c00 */
.L_x_833:
[----:B------:R-:W-:Y:S05]  /*3260*/  BSYNC.RECONVERGENT B0 ;  /* 0x0000000000007941 */ /* 0x000fea0003800200 */
.L_x_832:
[----:B------:R-:W-:Y:S01]  /*3270*/  ISETP.GE.AND P0, PT, R4, R5, PT ;  /* 0x000000050400720c */ /* 0x000fe20003f06270 */
[----:B------:R-:W-:Y:S01]  /*3280*/  BSSY.RECONVERGENT B0, `(.L_x_835) ;  /* 0x0000025000007945 */ /* 0x000fe20003800200 */
[----:B------:R-:W-:Y:S02]  /*3290*/  LOP3.LUT R94, R188, 0x1f0, RZ, 0xc0, !PT ;  /* 0x000001f0bc5e7812 */ /* 0x000fe400078ec0ff */
[----:B------:R-:W-:Y:S02]  /*32a0*/  SHF.R.U32.HI R95, RZ, 0x2, R186 ;  /* 0x00000002ff5f7819 */ /* 0x000fe400000116ba */
[----:B------:R-:W-:Y:S01]  /*32b0*/  LOP3.LUT R5, R186, 0x8, RZ, 0xc0, !PT ;  /* 0x00000008ba057812 */ /* 0x000fe200078ec0ff */
[----:B------:R-:W-:Y:S01]  /*32c0*/  IMAD R94, R87, 0x40, R94 ;  /* 0x00000040575e7824 */ /* 0x000fe200078e025e */
[----:B------:R-:W-:-:S05]  /*32d0*/  LOP3.LUT R95, R95, 0x7, RZ, 0xc0, !PT ;  /* 0x000000075f5f7812 */ /* 0x000fca00078ec0ff */
        /* <DEDUP_REMOVED lines=30> */
.L_x_837:
[----:B------:R1:W-:Y:S02]  /*34c0*/  STS.128 [R216+0x11800], RZ ;  /* 0x011800ffd8007388 */ /* 0x0003e40000000c00 */
.L_x_836:
[----:B------:R-:W-:Y:S05]  /*34d0*/  BSYNC.RECONVERGENT B0 ;  /* 0x0000000000007941 */ /* 0x000fea0003800200 */
.L_x_835:
        /* <DEDUP_REMOVED lines=13> */
[----:B------:R-:W5:Y:S01]  /*35b0*/  LDSM.16.M88.4 R44, [R190+UR5+0x6000] ;  /* 0x00600005be2c783b */ /* 0x000f620008000200 */
[----:B------:R-:W-:Y:S01]  /*35c0*/  ISETP.GT.U32.AND P0, PT, R151, R214, PT ;  /* 0x000000d69700720c */ /* 0x000fe20003f04070 */
[----:B------:R-:W-:-:S02]  /*35d0*/  IMAD.IADD R100, R103, 0x1, R84 ;  /* 0x0000000167647824 */ /* 0x000fc400078e0254 */
[----:B------:R-:W-:Y:S01]  /*35e0*/  IMAD.IADD R98, R99, 0x1, R84 ;  /* 0x0000000163627824 */ /* 0x000fe200078e0254 */
[----:B------:R-:W2:Y:S01]  /*35f0*/  LDSM.16.M88.4 R36, [R190+UR5+0x6800] ;  /* 0x00680005be24783b */ /* 0x000ea20008000200 */
[--C-:B------:R-:W-:Y:S02]  /*3600*/  IMAD.IADD R101, R103, 0x1, R164.reuse ;  /* 0x0000000167657824 */ /* 0x100fe400078e02a4 */
[----:B------:R-:W-:Y:S01]  /*3610*/  IMAD.IADD R99, R99, 0x1, R164 ;  /* 0x0000000163637824 */ /* 0x000fe200078e02a4 */
[----:B------:R-:W3:Y:S01]  /*3620*/  LDSM.16.M88.4 R28, [R190+UR5+0x7000] ;  /* 0x00700005be1c783b */ /* 0x000ee20008000200 */
[C---:B------:R-:W-:Y:S02]  /*3630*/  IMAD.IADD R97, R84.reuse, 0x1, R101 ;  /* 0x0000000154617824 */ /* 0x040fe400078e0265 */
[----:B------:R-:W-:Y:S01]  /*3640*/  IMAD.IADD R96, R84, 0x1, R99 ;  /* 0x0000000154607824 */ /* 0x000fe200078e0263 */
[----:B------:R-:W3:Y:S01]  /*3650*/  LDSM.16.M88.4 R20, [R190+UR5+0x7800] ;  /* 0x00780005be14783b */ /* 0x000ee20008000200 */
[----:B------:R-:W-:-:S03]  /*3660*/  IMAD.IADD R94, R95, 0x1, R94 ;  /* 0x000000015f5e7824 */ /* 0x000fc600078e025e */
[----:B-1----:R-:W-:Y:S02]  /*3670*/  LDSM.16.M88.4 R8, [R100] ;  /* 0x000000006408783b */ /* 0x002fe40000000200 */
[C---:B------:R-:W-:Y:S02]  /*3680*/  IADD3 R91, PT, PT, R94.reuse, 0x1, R91 ;  /* 0x000000015e5b7810 */ /* 0x040fe40007ffe05b */
[----:B----4-:R-:W1:Y:S01]  /*3690*/  LDSM.16.M88.4 R16, [R98+0x6000] ;  /* 0x006000006210783b */ /* 0x010e620000000200 */
[-C--:B------:R-:W-:Y:S02]  /*36a0*/  IADD3 R209, PT, PT, R94, R92.reuse, -R93 ;  /* 0x0000005c5ed17210 */ /* 0x080fe40007ffe85d */
[C---:B------:R-:W-:Y:S01]  /*36b0*/  VIMNMX R208, PT, PT, R91.reuse, R92, PT ;  /* 0x0000005c5bd07248 */ /* 0x040fe20003fe0100 */
[----:B------:R-:W4:Y:S01]  /*36c0*/  LDSM.16.M88.4 R12, [R98+0x6800] ;  /* 0x00680000620c783b */ /* 0x000f220000000200 */
[----:B------:R-:W-:-:S03]  /*36d0*/  VIADDMNMX R207, R91, 0x8, R92, PT ;  /* 0x000000085bcf7846 */ /* 0x000fc6000380015c */
[----:B------:R-:W4:Y:S04]  /*36e0*/  LDSM.16.M88.4 R4, [R98+0x7000] ;  /* 0x007000006204783b */ /* 0x000f280000000200 */
        /* <DEDUP_REMOVED lines=8> */
[C---:B--2---:R-:W-:Y:S03]  /*3770*/  HMMA.16816.F32.BF16 R40, R72.reuse, R36, RZ ;  /* 0x000000244828723c */ /* 0x044fe600000418ff */
[----:B------:R-:W-:Y:S05]  /*3780*/  LDSM.16.M88.4 R76, [R99+0x8800] ;  /* 0x00880000634c783b */ /* 0x000fea0000000200 */
[C---:B---3--:R-:W-:Y:S08]  /*3790*/  HMMA.16816.F32.BF16 R32, R72.reuse, R28, RZ ;  /* 0x0000001c4820723c */ /* 0x048ff000000418ff */
        /* <DEDUP_REMOVED lines=8> */
[C---:B----4-:R-:W-:Y:S08]  /*3820*/  HMMA.16816.F32.BF16 R40, R8.reuse, R12, R40 ;  /* 0x0000000c0828723c */ /* 0x050ff00000041828 */
        /* <DEDUP_REMOVED lines=129> */
[----:B------:R-:W-:-:S13]  /*4040*/  @!P0 BRA `(.L_x_838) ;  /* 0x00000004005c8947 */ /* 0x000fda0003800000 */
[----:B------:R-:W-:Y:S01]  /*4050*/  VIADD R91, R133, 0xfffffffe ;  /* 0xfffffffe855b7836 */ /* 0x000fe20000000000 */
[----:B------:R-:W1:Y:S01]  /*4060*/  LDCU UR4, c[0x0][0x440] ;  /* 0x00008800ff0477ac */ /* 0x000e620008000800 */
[----:B------:R-:W-:Y:S02]  /*4070*/  BSSY.RECONVERGENT B0, `(.L_x_839) ;  /* 0x0000053000007945 */ /* 0x000fe40003800200 */
[-C--:B------:R-:W-:Y:S02]  /*4080*/  IMAD R5, R88, R91.reuse, RZ ;  /* 0x0000005b58057224 */ /* 0x080fe400078e02ff */
[----:B------:R-:W-:-:S04]  /*4090*/  IMAD.WIDE.U32 R90, R90, R91, RZ ;  /* 0x0000005b5a5a7225 */ /* 0x000fc800078e00ff */
[----:B------:R-:W-:Y:S01]  /*40a0*/  IMAD.IADD R5, R91, 0x1, R5 ;  /* 0x000000015b057824 */ /* 0x000fe200078e0205 */
[-C--:B------:R-:W-:Y:S02]  /*40b0*/  LEA R12, P1, R90, R213.reuse, 0x1 ;  /* 0x000000d55a0c7211 */ /* 0x080fe400078208ff */
[----:B------:R-:W-:Y:S02]  /*40c0*/  IADD3 R7, P0, PT, R2, R90, RZ ;  /* 0x0000005a02077210 */ /* 0x000fe40007f1e0ff */
[--C-:B------:R-:W-:Y:S02]  /*40d0*/  LEA.HI.X R13, R90, R212, R5.reuse, 0x1, P1 ;  /* 0x000000d45a0d7211 */ /* 0x100fe400008f0c05 */
[----:B------:R-:W-:Y:S01]  /*40e0*/  LEA R10, P4, R7, R213, 0x1 ;  /* 0x000000d5070a7211 */ /* 0x000fe200078808ff */
[----:B------:R-:W-:Y:S01]  /*40f0*/  IMAD.X R5, R0, 0x1, R5, P0 ;  /* 0x0000000100057824 */ /* 0x000fe200000e0605 */
[----:B------:R-:W-:Y:S02]  /*4100*/  IADD3 R4, P0, PT, R2, R7, RZ ;  /* 0x0000000702047210 */ /* 0x000fe40007f1e0ff */
[----:B-1----:R-:W-:-:S02]  /*4110*/  ISETP.GE.AND P3, PT, R185, UR4, PT ;  /* 0x00000004b9007c0c */ /* 0x002fc4000bf66270 */
[----:B------:R-:W-:Y:S01]  /*4120*/  ISETP.GE.AND P1, PT, R205, UR4, PT ;  /* 0x00000004cd007c0c */ /* 0x000fe2000bf26270 */
[--C-:B------:R-:W-:Y:S01]  /*4130*/  IMAD.X R9, R0, 0x1, R5.reuse, P0 ;  /* 0x0000000100097824 */ /* 0x100fe200000e0605 */
[----:B------:R-:W-:Y:S02]  /*4140*/  ISETP.GE.AND P0, PT, R204, UR4, PT ;  /* 0x00000004cc007c0c */ /* 0x000fe4000bf06270 */
[-C--:B------:R-:W-:Y:S02]  /*4150*/  LEA.HI.X R11, R7, R212.reuse, R5, 0x1, P4 ;  /* 0x000000d4070b7211 */ /* 0x080fe400020f0c05 */
[----:B------:R-:W-:Y:S02]  /*4160*/  LEA R8, P5, R4, R213, 0x1 ;  /* 0x000000d504087211 */ /* 0x000fe400078a08ff */
[----:B------:R-:W-:Y:S02]  /*4170*/  LEA R7, P4, R134, R7, 0x5 ;  /* 0x0000000786077211 */ /* 0x000fe400078828ff */
[----:B------:R-:W-:Y:S01]  /*4180*/  LEA.HI.X R9, R4, R212, R9, 0x1, P5 ;  /* 0x000000d404097211 */ /* 0x000fe200028f0c09 */
[----:B------:R-:W-:Y:S01]  /*4190*/  @!PT LDS RZ, [RZ] ;  /* 0x00000000fffff984 */ /* 0x000fe20000000800 */
[----:B------:R-:W-:Y:S01]  /*41a0*/  @!PT LDS RZ, [RZ] ;  /* 0x00000000fffff984 */ /* 0x000fe20000000800 */
[----:B------:R-:W-:Y:S01]  /*41b0*/  @!PT LDS RZ, [RZ] ;  /* 0x00000000fffff984 */ /* 0x000fe20000000800 */
[----:B------:R1:W-:Y:S01]  /*41c0*/  @!P3 LDGSTS.E.BYPASS.LTC128B.128 [R216+0x6000], desc[UR14][R12.64] ;  /* 0x060000000cd8bfae */ /* 0x0003e2000b981a0e */
[----:B------:R-:W-:-:S02]  /*41d0*/  LEA.HI.X R5, R134, R5, R135, 0x5, P4 ;  /* 0x0000000586057211 */ /* 0x000fc400020f2c87 */
[C---:B------:R-:W-:Y:S01]  /*41e0*/  LEA R4, P4, R7.reuse, R213, 0x1 ;  /* 0x000000d507047211 */ /* 0x040fe200078808ff */
[----:B------:R1:W-:Y:S03]  /*41f0*/  @P3 STS.128 [R216+0x6000], RZ ;  /* 0x006000ffd8003388 */ /* 0x0003e60000000c00 */
        /* <DEDUP_REMOVED lines=57> */
.L_x_840:
[----:B------:R3:W-:Y:S02]  /*4590*/  STS.128 [R216+0xb800], RZ ;  /* 0x00b800ffd8007388 */ /* 0x0007e40000000c00 */
.L_x_841:
[----:B------:R-:W-:Y:S05]  /*45a0*/  BSYNC.RECONVERGENT B0 ;  /* 0x0000000000007941 */ /* 0x000fea0003800200 */
.L_x_839:
[----:B------:R-:W0:Y:S02]  /*45b0*/  LDGDEPBAR ;  /* 0x00000000000079af */ /* 0x000e240000000000 */
.L_x_838:
[----:B------:R-:W-:Y:S01]  /*45c0*/  IMAD.SHL.U32 R173, R186, 0x2, RZ ;  /* 0x00000002baad7824 */ /* 0x000fe200078e00ff */
[----:B------:R-:W4:Y:S01]  /*45d0*/  LDCU UR4, c[0x0][0x45c] ;  /* 0x00008b80ff0477ac */ /* 0x000f220008000800 */
[----:B-12---:R-:W-:Y:S01]  /*45e0*/  VIADD R5, R209, 0x8 ;  /* 0x00000008d1057836 */ /* 0x006fe20000000000 */
[----:B------:R-:W1:Y:S01]  /*45f0*/  LDC R171, c[0x0][0x4f8] ;  /* 0x00013e00ffab7b82 */ /* 0x000e620000000800 */
[----:B------:R-:W-:Y:S01]  /*4600*/  IMAD.SHL.U32 R217, R151, 0x2, RZ ;  /* 0x0000000297d97824 */ /* 0x000fe200078e00ff */
[----:B------:R-:W-:Y:S01]  /*4610*/  LOP3.LUT R172, R173, 0x6, RZ, 0xc0, !PT ;  /* 0x00000006adac7812 */ /* 0x000fe200078ec0ff */
[----:B------:R-:W-:Y:S01]  /*4620*/  IMAD.WIDE.U32 R222, R86, -0x2daee0ad, RZ ;  /* 0xd2511f5356de7825 */ /* 0x000fe200078e00ff */
[----:B------:R-:W-:Y:S02]  /*4630*/  LOP3.LUT R189, R85, 0x200, R152, 0xf8, !PT ;  /* 0x0000020055bd7812 */ /* 0x000fe400078ef898 */
[----:B------:R-:W-:Y:S01]  /*4640*/  LOP3.LUT R22, R89, R172, RZ, 0xfc, !PT ;  /* 0x000000ac59167212 */ /* 0x000fe200078efcff */
[C---:B------:R-:W-:Y:S01]  /*4650*/  VIADD R183, R230.reuse, 0x9e3779b9 ;  /* 0x9e3779b9e6b77836 */ /* 0x040fe20000000000 */
[----:B------:R-:W-:Y:S01]  /*4660*/  LEA R169, R189, UR5, 0x1 ;  /* 0x00000005bda97c11 */ /* 0x000fe2000f8e08ff */
[----:B------:R-:W-:-:S02]  /*4670*/  VIADD R181, R230, 0x3c6ef372 ;  /* 0x3c6ef372e6b57836 */ /* 0x000fc40000000000 */
[C---:B------:R-:W-:Y:S02]  /*4680*/  VIADD R4, R22.reuse, 0x1 ;  /* 0x0000000116047836 */ /* 0x040fe40000000000 */
[----:B------:R-:W-:Y:S01]  /*4690*/  VIADD R6, R22, 0x8 ;  /* 0x0000000816067836 */ /* 0x000fe20000000000 */
[----:B------:R-:W-:Y:S01]  /*46a0*/  LDSM.16.MT88.4 R124, [R169+0xc000] ;  /* 0x00c00000a97c783b */ /* 0x000fe20000004200 */
[----:B------:R-:W-:Y:S01]  /*46b0*/  VIADD R177, R231, 0x76cf5d0a ;  /* 0x76cf5d0ae7b17836 */ /* 0x000fe20000000000 */
[-C--:B------:R-:W-:Y:S01]  /*46c0*/  ISETP.GT.AND P0, PT, R209, R4.reuse, PT ;  /* 0x00000004d100720c */ /* 0x080fe20003f04270 */
[----:B------:R-:W-:Y:S01]  /*46d0*/  VIADD R176, R231, 0x32370b8f ;  /* 0x32370b8fe7b07836 */ /* 0x000fe20000000000 */
[----:B------:R-:W-:Y:S01]  /*46e0*/  ISETP.GT.AND P3, PT, R5, R4, PT ;  /* 0x000000040500720c */ /* 0x000fe20003f64270 */
[----:B------:R-:W-:Y:S01]  /*46f0*/  VIADD R175, R230, 0xdaa66d2b ;  /* 0xdaa66d2be6af7836 */ /* 0x000fe20000000000 */
[----:B------:R-:W-:Y:S01]  /*4700*/  ISETP.GE.AND P4, PT, R4, R208, PT ;  /* 0x000000d00400720c */ /* 0x000fe20003f86270 */
[----:B------:R-:W-:Y:S01]  /*4710*/  VIADD R147, R230, 0x78dde6e4 ;  /* 0x78dde6e4e6937836 */ /* 0x000fe20000000000 */
[----:B------:R-:W-:Y:S01]  /*4720*/  FSEL R10, R49, -INF , !P0 ;  /* 0xff800000310a7808 */ /* 0x000fe20004000000 */
[----:B------:R-:W-:Y:S01]  /*4730*/  VIADD R139, R231, 0xa9066899 ;  /* 0xa9066899e78b7836 */ /* 0x000fe20000000000 */
[----:B------:R-:W-:Y:S01]  /*4740*/  ISETP.GE.AND P1, PT, R4, R207, PT ;  /* 0x000000cf0400720c */ /* 0x000fe20003f26270 */
[----:B------:R-:W-:Y:S01]  /*4750*/  VIADD R4, R22, 0x9 ;  /* 0x0000000916047836 */ /* 0x000fe20000000000 */
[----:B------:R-:W-:Y:S01]  /*4760*/  FSEL R51, R51, -INF , !P3 ;  /* 0xff80000033337808 */ /* 0x000fe20005800000 */
[----:B------:R-:W-:Y:S01]  /*4770*/  VIADD R145, R231, 0xed9eba14 ;  /* 0xed9eba14e7917836 */ /* 0x000fe20000000000 */
[----:B------:R-:W-:Y:S01]  /*4780*/  FSEL R10, R10, -INF , !P4 ;  /* 0xff8000000a0a7808 */ /* 0x000fe20006000000 */
[----:B------:R-:W-:Y:S01]  /*4790*/  VIADD R137, R230, 0xb54cda56 ;  /* 0xb54cda56e6897836 */ /* 0x000fe20000000000 */
[-C--:B------:R-:W-:Y:S01]  /*47a0*/  ISETP.GT.AND P4, PT, R5, R6.reuse, PT ;  /* 0x000000060500720c */ /* 0x080fe20003f84270 */
[--C-:B------:R-:W-:Y:S01]  /*47b0*/  IMAD.IADD R201, R84, 0x1, R169.reuse ;  /* 0x0000000154c97824 */ /* 0x100fe200078e02a9 */
[----:B------:R-:W-:Y:S01]  /*47c0*/  FSEL R52, R51, -INF , !P1 ;  /* 0xff80000033347808 */ /* 0x000fe20004800000 */
[----:B------:R-:W-:Y:S01]  /*47d0*/  VIADD R193, R230, 0x1715609d ;  /* 0x1715609de6c17836 */ /* 0x000fe20000000000 */
[C---:B------:R-:W-:Y:S01]  /*47e0*/  ISETP.GT.AND P0, PT, R209.reuse, R6, PT ;  /* 0x00000006d100720c */ /* 0x040fe20003f04270 */
[----:B------:R-:W-:Y:S01]  /*47f0*/  IMAD.IADD R199, R164, 0x1, R169 ;  /* 0x00000001a4c77824 */ /* 0x000fe200078e02a9 */
[-C--:B------:R-:W-:Y:S01]  /*4800*/  ISETP.GT.AND P1, PT, R209, R4.reuse, PT ;  /* 0x00000004d100720c */ /* 0x080fe20003f24270 */
[----:B------:R-:W-:Y:S01]  /*4810*/  VIADD R195, R231, 0x646e171e ;  /* 0x646e171ee7c37836 */ /* 0x000fe20000000000 */
[----:B------:R-:W-:Y:S01]  /*4820*/  FSEL R46, R46, -INF , !P4 ;  /* 0xff8000002e2e7808 */ /* 0x000fe20006000000 */
[----:B------:R-:W-:Y:S01]  /*4830*/  IMAD.IADD R197, R84, 0x1, R199 ;  /* 0x0000000154c57824 */ /* 0x000fe200078e02c7 */
[----:B------:R-:W-:Y:S01]  /*4840*/  ISETP.GT.AND P4, PT, R5, R4, PT ;  /* 0x000000040500720c */ /* 0x000fe20003f84270 */
[----:B------:R-:W-:Y:S01]  /*4850*/  LDSM.16.MT88.4 R80, [R201+0x10000] ;  /* 0x01000000c950783b */ /* 0x000fe20000004200 */
[----:B------:R-:W-:-:S02]  /*4860*/  FSEL R44, R44, -INF , !P0 ;  /* 0xff8000002c2c7808 */ /* 0x000fc40004000000 */
[----:B------:R-:W-:Y:S01]  /*4870*/  FSEL R45, R45, -INF , !P1 ;  /* 0xff8000002d2d7808 */ /* 0x000fe20004800000 */
[----:B------:R-:W-:Y:S01]  /*4880*/  LDSM.16.MT88.4 R100, [R197+0xc000] ;  /* 0x00c00000c564783b */ /* 0x000fe20000004200 */
[CC--:B------:R-:W-:Y:S02]  /*4890*/  ISETP.GE.AND P5, PT, R6.reuse, R208.reuse, PT ;  /* 0x000000d00600720c */ /* 0x0c0fe40003fa6270 */
[-C--:B------:R-:W-:Y:S01]  /*48a0*/  ISETP.GE.AND P3, PT, R6, R207.reuse, PT ;  /* 0x000000cf0600720c */ /* 0x080fe20003f66270 */
[----:B------:R-:W-:Y:S01]  /*48b0*/  VIADD R6, R22, 0x10 ;  /* 0x0000001016067836 */ /* 0x000fe20000000000 */
[C---:B------:R-:W-:Y:S01]  /*48c0*/  ISETP.GE.AND P0, PT, R4.reuse, R208, PT ;  /* 0x000000d00400720c */ /* 0x040fe20003f06270 */
[----:B------:R-:W-:Y:S01]  /*48d0*/  LDSM.16.MT88.4 R64, [R197+0xe000] ;  /* 0x00e00000c540783b */ /* 0x000fe20000004200 */
[----:B------:R-:W-:Y:S01]  /*48e0*/  ISETP.GE.AND P1, PT, R4, R207, PT ;  /* 0x000000cf0400720c */ /* 0x000fe20003f26270 */
[----:B------:R-:W-:Y:S01]  /*48f0*/  VIADD R4, R22, 0x11 ;  /* 0x0000001116047836 */ /* 0x000fe20000000000 */
[----:B------:R-:W-:Y:S01]  /*4900*/  FSEL R47, R47, -INF , !P4 ;  /* 0xff8000002f2f7808 */ /* 0x000fe20006000000 */
[----:B------:R-:W-:Y:S01]  /*4910*/  LDSM.16.MT88.4 R88, [R199+0x10000] ;  /* 0x01000000c758783b */ /* 0x000fe20000004200 */
[----:B------:R-:W-:-:S02]  /*4920*/  FSEL R56, R44, -INF , !P5 ;  /* 0xff8000002c387808 */ /* 0x000fc40006800000 */
[----:B------:R-:W-:Y:S01]  /*4930*/  FSEL R46, R46, -INF , !P3 ;  /* 0xff8000002e2e7808 */ /* 0x000fe20005800000 */
[----:B------:R-:W-:Y:S01]  /*4940*/  LDSM.16.MT88.4 R108, [R199+0xc000] ;  /* 0x00c00000c76c783b */ /* 0x000fe20000004200 */
[----:B------:R-:W-:Y:S02]  /*4950*/  FSEL R44, R47, -INF , !P1 ;  /* 0xff8000002f2c7808 */ /* 0x000fe40004800000 */
[-C--:B------:R-:W-:Y:S01]  /*4960*/  ISETP.GT.AND P5, PT, R209, R6.reuse, PT ;  /* 0x00000006d100720c */ /* 0x080fe20003fa4270 */
[----:B------:R-:W-:Y:S01]  /*4970*/  LDSM.16.MT88.4 R116, [R201+0xc000] ;  /* 0x00c00000c974783b */ /* 0x000fe20000004200 */
[----:B------:R-:W-:Y:S02]  /*4980*/  ISETP.GT.AND P3, PT, R5, R6, PT ;  /* 0x000000060500720c */ /* 0x000fe40003f64270 */
[----:B------:R-:W-:Y:S02]  /*4990*/  ISETP.GT.AND P1, PT, R209, R4, PT ;  /* 0x00000004d100720c */ /* 0x000fe40003f24270 */
[----:B------:R-:W-:-:S02]  /*49a0*/  FSEL R54, R45, -INF , !P0 ;  /* 0xff8000002d367808 */ /* 0x000fc40004000000 */
[CC--:B------:R-:W-:Y:S02]  /*49b0*/  ISETP.GE.AND P4, PT, R6.reuse, R208.reuse, PT ;  /* 0x000000d00600720c */ /* 0x0c0fe40003f86270 */
[----:B------:R-:W-:Y:S02]  /*49c0*/  ISETP.GE.AND P0, PT, R6, R207, PT ;  /* 0x000000cf0600720c */ /* 0x000fe40003f06270 */
[----:B------:R-:W-:Y:S01]  /*49d0*/  FSEL R20, R40, -INF , !P5 ;  /* 0xff80000028147808 */ /* 0x000fe20006800000 */
[----:B------:R-:W-:Y:S01]  /*49e0*/  VIADD R40, R22, 0x21 ;  /* 0x0000002116287836 */ /* 0x000fe20000000000 */
[----:B------:R-:W-:Y:S01]  /*49f0*/  FSEL R6, R42, -INF , !P3 ;  /* 0xff8000002a067808 */ /* 0x000fe20005800000 */
[----:B------:R-:W-:Y:S01]  /*4a00*/  VIADD R42, R22, 0x19 ;  /* 0x00000019162a7836 */ /* 0x000fe20000000000 */
[----:B------:R-:W-:Y:S02]  /*4a10*/  FSEL R18, R41, -INF , !P1 ;  /* 0xff80000029127808 */ /* 0x000fe40004800000 */
[----:B------:R-:W-:-:S02]  /*4a20*/  ISETP.GE.AND P5, PT, R4, R208, PT ;  /* 0x000000d00400720c */ /* 0x000fc40003fa6270 */
[----:B------:R-:W-:Y:S02]  /*4a30*/  ISETP.GT.AND P3, PT, R5, R4, PT ;  /* 0x000000040500720c */ /* 0x000fe40003f64270 */
[----:B------:R-:W-:Y:S01]  /*4a40*/  ISETP.GE.AND P1, PT, R4, R207, PT ;  /* 0x000000cf0400720c */ /* 0x000fe20003f26270 */
[----:B------:R-:W-:Y:S01]  /*4a50*/  VIADD R4, R22, 0x18 ;  /* 0x0000001816047836 */ /* 0x000fe20000000000 */
[----:B------:R-:W-:Y:S02]  /*4a60*/  FSEL R16, R43, -INF , !P3 ;  /* 0xff8000002b107808 */ /* 0x000fe40005800000 */
[----:B------:R-:W-:Y:S02]  /*4a70*/  FSEL R18, R18, -INF , !P5 ;  /* 0xff80000012127808 */ /* 0x000fe40006800000 */
[----:B------:R-:W-:Y:S02]  /*4a80*/  ISETP.GT.AND P3, PT, R5, R4, PT ;  /* 0x000000040500720c */ /* 0x000fe40003f64270 */
[----:B------:R-:W-:-:S02]  /*4a90*/  FSEL R16, R16, -INF , !P1 ;  /* 0xff80000010107808 */ /* 0x000fc40004800000 */
[----:B------:R-:W-:Y:S01]  /*4aa0*/  FSEL R8, R38, -INF , !P3 ;  /* 0xff80000026087808 */ /* 0x000fe20005800000 */
[----:B------:R-:W-:Y:S01]  /*4ab0*/  VIADD R38, R22, 0x20 ;  /* 0x0000002016267836 */ /* 0x000fe20000000000 */
[----:B------:R-:W-:Y:S02]  /*4ac0*/  FSEL R20, R20, -INF , !P4 ;  /* 0xff80000014147808 */ /* 0x000fe40006000000 */
[----:B------:R-:W-:Y:S02]  /*4ad0*/  FSEL R6, R6, -INF , !P0 ;  /* 0xff80000006067808 */ /* 0x000fe40004000000 */
[C---:B------:R-:W-:Y:S02]  /*4ae0*/  ISETP.GT.AND P5, PT, R209.reuse, R38, PT ;  /* 0x00000026d100720c */ /* 0x040fe40003fa4270 */
[C---:B------:R-:W-:Y:S02]  /*4af0*/  ISETP.GT.AND P1, PT, R209.reuse, R40, PT ;  /* 0x00000028d100720c */ /* 0x040fe40003f24270 */
[----:B------:R-:W-:-:S02]  /*4b00*/  ISETP.GT.AND P4, PT, R209, R4, PT ;  /* 0x00000004d100720c */ /* 0x000fc40003f84270 */
[-C--:B------:R-:W-:Y:S02]  /*4b10*/  ISETP.GT.AND P0, PT, R209, R42.reuse, PT ;  /* 0x0000002ad100720c */ /* 0x080fe40003f04270 */
[----:B------:R-:W-:Y:S02]  /*4b20*/  ISETP.GT.AND P3, PT, R5, R42, PT ;  /* 0x0000002a0500720c */ /* 0x000fe40003f64270 */
[----:B------:R-:W-:Y:S01]  /*4b30*/  FSEL R174, R32, -INF , !P5 ;  /* 0xff80000020ae7808 */ /* 0x000fe20006800000 */
[----:B------:R-:W-:Y:S01]  /*4b40*/  VIADD R32, R22, 0x38 ;  /* 0x0000003816207836 */ /* 0x000fe20000000000 */
[----:B------:R-:W-:Y:S02]  /*4b50*/  FSEL R33, R33, -INF , !P1 ;  /* 0xff80000021217808 */ /* 0x000fe40004800000 */
[----:B------:R-:W-:Y:S01]  /*4b60*/  FSEL R14, R36, -INF , !P4 ;  /* 0xff800000240e7808 */ /* 0x000fe20006000000 */
[----:B------:R-:W-:Y:S01]  /*4b70*/  VIADD R36, R22, 0x29 ;  /* 0x0000002916247836 */ /* 0x000fe20000000000 */
[----:B------:R-:W-:-:S02]  /*4b80*/  FSEL R12, R37, -INF , !P0 ;  /* 0xff800000250c7808 */ /* 0x000fc40004000000 */
[CC--:B------:R-:W-:Y:S02]  /*4b90*/  ISETP.GE.AND P5, PT, R42.reuse, R208.reuse, PT ;  /* 0x000000d02a00720c */ /* 0x0c0fe40003fa6270 */
[-C--:B------:R-:W-:Y:S01]  /*4ba0*/  ISETP.GE.AND P1, PT, R42, R207.reuse, PT ;  /* 0x000000cf2a00720c */ /* 0x080fe20003f26270 */
[----:B------:R-:W-:Y:S01]  /*4bb0*/  VIADD R42, R22, 0x28 ;  /* 0x00000028162a7836 */ /* 0x000fe20000000000 */
[C---:B------:R-:W-:Y:S02]  /*4bc0*/  ISETP.GE.AND P4, PT, R4.reuse, R208, PT ;  /* 0x000000d00400720c */ /* 0x040fe40003f86270 */
[----:B------:R-:W-:Y:S02]  /*4bd0*/  ISETP.GE.AND P0, PT, R4, R207, PT ;  /* 0x000000cf0400720c */ /* 0x000fe40003f06270 */
[----:B------:R-:W-:Y:S02]  /*4be0*/  FSEL R4, R39, -INF , !P3 ;  /* 0xff80000027047808 */ /* 0x000fe40005800000 */
[----:B------:R-:W-:-:S02]  /*4bf0*/  ISETP.GT.AND P3, PT, R5, R38, PT ;  /* 0x000000260500720c */ /* 0x000fc40003f64270 */
[----:B------:R-:W-:Y:S02]  /*4c00*/  FSEL R8, R8, -INF , !P0 ;  /* 0xff80000008087808 */ /* 0x000fe40004000000 */
[----:B------:R-:W-:Y:S02]  /*4c10*/  FSEL R14, R14, -INF , !P4 ;  /* 0xff8000000e0e7808 */ /* 0x000fe40006000000 */
[-C--:B------:R-:W-:Y:S02]  /*4c20*/  ISETP.GT.AND P0, PT, R5, R42.reuse, PT ;  /* 0x0000002a0500720c */ /* 0x080fe40003f04270 */
[----:B------:R-:W-:Y:S01]  /*4c30*/  FSEL R136, R34, -INF , !P3 ;  /* 0xff80000022887808 */ /* 0x000fe20005800000 */
[----:B------:R-:W-:Y:S01]  /*4c40*/  VIADD R34, R22, 0x31 ;  /* 0x0000003116227836 */ /* 0x000fe20000000000 */
[----:B------:R-:W-:Y:S02]  /*4c50*/  ISETP.GT.AND P4, PT, R209, R42, PT ;  /* 0x0000002ad100720c */ /* 0x000fe40003f84270 */
[----:B------:R-:W-:-:S02]  /*4c60*/  ISETP.GT.AND P3, PT, R5, R40, PT ;  /* 0x000000280500720c */ /* 0x000fc40003f64270 */
[----:B------:R-:W-:Y:S02]  /*4c70*/  FSEL R30, R30, -INF , !P0 ;  /* 0xff8000001e1e7808 */ /* 0x000fe40004000000 */
[----:B------:R-:W-:Y:S02]  /*4c80*/  FSEL R144, R28, -INF , !P4 ;  /* 0xff8000001c907808 */ /* 0x000fe40006000000 */
[----:B------:R-:W-:Y:S02]  /*4c90*/  ISETP.GE.AND P0, PT, R38, R208, PT ;  /* 0x000000d02600720c */ /* 0x000fe40003f06270 */
[----:B------:R-:W-:Y:S02]  /*4ca0*/  FSEL R35, R35, -INF , !P3 ;  /* 0xff80000023237808 */ /* 0x000fe40005800000 */
[-C--:B------:R-:W-:Y:S02]  /*4cb0*/  ISETP.GT.AND P4, PT, R5, R36.reuse, PT ;  /* 0x000000240500720c */ /* 0x080fe40003f84270 */
[----:B------:R-:W-:-:S02]  /*4cc0*/  ISETP.GT.AND P3, PT, R209, R36, PT ;  /* 0x00000024d100720c */ /* 0x000fc40003f64270 */
[----:B------:R-:W-:Y:S02]  /*4cd0*/  FSEL R174, R174, -INF , !P0 ;  /* 0xff800000aeae7808 */ /* 0x000fe40004000000 */
[----:B------:R-:W-:Y:S02]  /*4ce0*/  FSEL R31, R31, -INF , !P4 ;  /* 0xff8000001f1f7808 */ /* 0x000fe40006000000 */
[----:B------:R-:W-:Y:S02]  /*4cf0*/  ISETP.GT.AND P0, PT, R209, R32, PT ;  /* 0x00000020d100720c */ /* 0x000fe40003f04270 */
[----:B------:R-:W-:Y:S02]  /*4d00*/  FSEL R29, R29, -INF , !P3 ;  /* 0xff8000001d1d7808 */ /* 0x000fe40005800000 */
[----:B------:R-:W-:Y:S02]  /*4d10*/  ISETP.GT.AND P4, PT, R209, R22, PT ;  /* 0x00000016d100720c */ /* 0x000fe40003f84270 */
[----:B------:R-:W-:Y:S01]  /*4d20*/  ISETP.GE.AND P3, PT, R38, R207, PT ;  /* 0x000000cf2600720c */ /* 0x000fe20003f66270 */
[----:B------:R-:W-:Y:S01]  /*4d30*/  VIADD R38, R22, 0x30 ;  /* 0x0000003016267836 */ /* 0x000fe20000000000 */
[----:B------:R-:W-:-:S02]  /*4d40*/  FSEL R72, R72, -INF , !P0 ;  /* 0xff80000048487808 */ /* 0x000fc40004000000 */
[----:B------:R-:W-:Y:S02]  /*4d50*/  ISETP.GE.AND P0, PT, R22, R208, PT ;  /* 0x000000d01600720c */ /* 0x000fe40003f06270 */
[----:B------:R-:W-:Y:S02]  /*4d60*/  FSEL R28, R48, -INF , !P4 ;  /* 0xff800000301c7808 */ /* 0x000fe40006000000 */
[----:B------:R-:W-:Y:S02]  /*4d70*/  FSEL R12, R12, -INF , !P5 ;  /* 0xff8000000c0c7808 */ /* 0x000fe40006800000 */
[----:B------:R-:W-:Y:S02]  /*4d80*/  ISETP.GT.AND P5, PT, R209, R38, PT ;  /* 0x00000026d100720c */ /* 0x000fe40003fa4270 */
[----:B------:R-:W-:Y:S02]  /*4d90*/  FSEL R28, R28, -INF , !P0 ;  /* 0xff8000001c1c7808 */ /* 0x000fe40004000000 */
[----:B------:R-:W-:-:S02]  /*4da0*/  FSEL R24, R24, -INF , !P5 ;  /* 0xff80000018187808 */ /* 0x000fc40006800000 */
[----:B------:R-:W-:Y:S02]  /*4db0*/  ISETP.GE.AND P5, PT, R40, R208, PT ;  /* 0x000000d02800720c */ /* 0x000fe40003fa6270 */
[----:B------:R-:W-:Y:S02]  /*4dc0*/  FSEL R136, R136, -INF , !P3 ;  /* 0xff80000088887808 */ /* 0x000fe40005800000 */
[----:B------:R-:W-:Y:S02]  /*4dd0*/  FMNMX3.FTZ R7, R28, R10, R56, !PT ;  /* 0x0000000a1c077276 */ /* 0x000fe40007810038 */
[----:B------:R-:W-:Y:S02]  /*4de0*/  ISETP.GT.AND P3, PT, R5, R22, PT ;  /* 0x000000160500720c */ /* 0x000fe40003f64270 */
[----:B------:R-:W-:Y:S02]  /*4df0*/  FSEL R146, R33, -INF , !P5 ;  /* 0xff80000021927808 */ /* 0x000fe40006800000 */
[----:B------:R-:W-:-:S02]  /*4e00*/  FMNMX3.FTZ R7, R7, R54, R20, !PT ;  /* 0x0000003607077276 */ /* 0x000fc40007810014 */
[----:B------:R-:W-:Y:S02]  /*4e10*/  FSEL R50, R50, -INF , !P3 ;  /* 0xff80000032327808 */ /* 0x000fe40005800000 */
[-C--:B------:R-:W-:Y:S02]  /*4e20*/  ISETP.GE.AND P5, PT, R36, R208.reuse, PT ;  /* 0x000000d02400720c */ /* 0x080fe40003fa6270 */
[-C--:B------:R-:W-:Y:S02]  /*4e30*/  ISETP.GE.AND P3, PT, R38, R208.reuse, PT ;  /* 0x000000d02600720c */ /* 0x080fe40003f66270 */
[----:B------:R-:W-:Y:S02]  /*4e40*/  ISETP.GE.AND P4, PT, R42, R208, PT ;  /* 0x000000d02a00720c */ /* 0x000fe40003f86270 */
[----:B------:R-:W-:Y:S02]  /*4e50*/  FMNMX3.FTZ R7, R7, R18, R14, !PT ;  /* 0x0000001207077276 */ /* 0x000fe4000781000e */
[----:B------:R-:W-:-:S02]  /*4e60*/  FSEL R138, R29, -INF , !P5 ;  /* 0xff8000001d8a7808 */ /* 0x000fc40006800000 */
[----:B------:R-:W-:Y:S02]  /*4e70*/  FSEL R224, R24, -INF , !P3 ;  /* 0xff80000018e07808 */ /* 0x000fe40005800000 */
[C---:B------:R-:W-:Y:S01]  /*4e80*/  ISETP.GE.AND P5, PT, R22.reuse, R207, PT ;  /* 0x000000cf1600720c */ /* 0x040fe20003fa6270 */
[----:B------:R-:W-:Y:S01]  /*4e90*/  VIADD R22, R22, 0x39 ;  /* 0x0000003916167836 */ /* 0x000fe20000000000 */
[----:B------:R-:W-:Y:S02]  /*4ea0*/  FSEL R4, R4, -INF , !P1 ;  /* 0xff80000004047808 */ /* 0x000fe40004800000 */
[----:B------:R-:W-:Y:S02]  /*4eb0*/  ISETP.GE.AND P3, PT, R32, R208, PT ;  /* 0x000000d02000720c */ /* 0x000fe40003f66270 */
[----:B------:R-:W-:Y:S02]  /*4ec0*/  ISETP.GT.AND P1, PT, R209, R34, PT ;  /* 0x00000022d100720c */ /* 0x000fe40003f24270 */
[----:B------:R-:W-:-:S02]  /*4ed0*/  FSEL R144, R144, -INF , !P4 ;  /* 0xff80000090907808 */ /* 0x000fc40006000000 */
[----:B------:R-:W-:Y:S02]  /*4ee0*/  FMNMX3.FTZ R7, R7, R12, R174, !PT ;  /* 0x0000000c07077276 */ /* 0x000fe400078100ae */
[----:B------:R-:W-:Y:S02]  /*4ef0*/  FSEL R200, R72, -INF , !P3 ;  /* 0xff80000048c87808 */ /* 0x000fe40005800000 */
[----:B------:R-:W-:Y:S02]  /*4f00*/  FSEL R25, R25, -INF , !P1 ;  /* 0xff80000019197808 */ /* 0x000fe40004800000 */
[----:B------:R-:W-:Y:S02]  /*4f10*/  ISETP.GE.AND P4, PT, R34, R208, PT ;  /* 0x000000d02200720c */ /* 0x000fe40003f86270 */
[----:B------:R-:W-:Y:S02]  /*4f20*/  ISETP.GT.AND P3, PT, R209, R22, PT ;  /* 0x00000016d100720c */ /* 0x000fe40003f64270 */
[----:B------:R-:W-:-:S02]  /*4f30*/  FMNMX3.FTZ R7, R7, R146, R144, !PT ;  /* 0x0000009207077276 */ /* 0x000fc40007810090 */
[----:B------:R-:W-:Y:S02]  /*4f40*/  FSEL R24, R50, -INF , !P5 ;  /* 0xff80000032187808 */ /* 0x000fe40006800000 */
[----:B------:R-:W-:Y:S01]  /*4f50*/  FSEL R202, R25, -INF , !P4 ;  /* 0xff80000019ca7808 */ /* 0x000fe20006000000 */
[----:B------:R-:W-:Y:S01]  /*4f60*/  LDSM.16.MT88.4 R48, [R201+0xe000] ;  /* 0x00e00000c930783b */ /* 0x000fe20000004200 */
[----:B------:R-:W-:Y:S02]  /*4f70*/  ISETP.GE.AND P5, PT, R22, R208, PT ;  /* 0x000000d01600720c */ /* 0x000fe40003fa6270 */
[----:B------:R-:W-:Y:S02]  /*4f80*/  FSEL R73, R73, -INF , !P3 ;  /* 0xff80000049497808 */ /* 0x000fe40005800000 */
[----:B------:R-:W-:Y:S02]  /*4f90*/  FMNMX3.FTZ R7, R7, R138, R224, !PT ;  /* 0x0000008a07077276 */ /* 0x000fe400078100e0 */
[----:B------:R-:W-:-:S02]  /*4fa0*/  FSEL R198, R73, -INF , !P5 ;  /* 0xff80000049c67808 */ /* 0x000fc40006800000 */
[----:B------:R-:W-:Y:S02]  /*4fb0*/  FMNMX3.FTZ R7, R7, R202, R200, !PT ;  /* 0x000000ca07077276 */ /* 0x000fe400078100c8 */
[----:B------:R-:W-:Y:S02]  /*4fc0*/  FMNMX3.FTZ R9, R24, R52, R46, !PT ;  /* 0x0000003418097276 */ /* 0x000fe4000781002e */
[----:B------:R-:W-:Y:S02]  /*4fd0*/  FMNMX.FTZ R132, R198, R7, !PT ;  /* 0x00000007c6847209 */ /* 0x000fe40007810000 */
[----:B------:R-:W-:Y:S02]  /*4fe0*/  FMNMX3.FTZ R9, R9, R44, R6, !PT ;  /* 0x0000002c09097276 */ /* 0x000fe40007810006 */
[-C--:B------:R-:W-:Y:S01]  /*4ff0*/  ISETP.GE.AND P1, PT, R40, R207.reuse, PT ;  /* 0x000000cf2800720c */ /* 0x080fe20003f26270 */
[----:B------:R-:W2:Y:S01]  /*5000*/  SHFL.BFLY PT, R7, R132, 0x2, 0x1f ;  /* 0x0c401f0084077f89 */ /* 0x000ea200000e0000 */
[----:B------:R-:W-:-:S02]  /*5010*/  ISETP.GE.AND P0, PT, R42, R207, PT ;  /* 0x000000cf2a00720c */ /* 0x000fc40003f06270 */
[-C--:B------:R-:W-:Y:S01]  /*5020*/  ISETP.GE.AND P4, PT, R36, R207.reuse, PT ;  /* 0x000000cf2400720c */ /* 0x080fe20003f86270 */
[----:B------:R-:W-:Y:S01]  /*5030*/  LDSM.16.MT88.4 R40, [R169+0xe000] ;  /* 0x00e00000a928783b */ /* 0x000fe20000004200 */
[----:B------:R-:W-:Y:S02]  /*5040*/  ISETP.GT.AND P3, PT, R5, R38, PT ;  /* 0x000000260500720c */ /* 0x000fe40003f64270 */
[----:B------:R-:W-:Y:S02]  /*5050*/  FMNMX3.FTZ R9, R9, R16, R8, !PT ;  /* 0x0000001009097276 */ /* 0x000fe40007810008 */
[----:B------:R-:W-:Y:S02]  /*5060*/  FSEL R232, R35, -INF , !P1 ;  /* 0xff80000023e87808 */ /* 0x000fe40004800000 */
[----:B------:R-:W-:Y:S02]  /*5070*/  ISETP.GE.AND P1, PT, R38, R207, PT ;  /* 0x000000cf2600720c */ /* 0x000fe40003f26270 */
[----:B------:R-:W-:-:S02]  /*5080*/  FSEL R226, R30, -INF , !P0 ;  /* 0xff8000001ee27808 */ /* 0x000fc40004000000 */
[----:B------:R-:W-:Y:S02]  /*5090*/  FSEL R26, R26, -INF , !P3 ;  /* 0xff8000001a1a7808 */ /* 0x000fe40005800000 */
[----:B------:R-:W-:Y:S02]  /*50a0*/  FSEL R194, R31, -INF , !P4 ;  /* 0xff8000001fc27808 */ /* 0x000fe40006000000 */
[C---:B------:R-:W-:Y:S02]  /*50b0*/  ISETP.GT.AND P0, PT, R5.reuse, R34, PT ;  /* 0x000000220500720c */ /* 0x040fe40003f04270 */
[----:B------:R-:W-:Y:S02]  /*50c0*/  ISETP.GT.AND P4, PT, R5, R32, PT ;  /* 0x000000200500720c */ /* 0x000fe40003f84270 */
[----:B------:R-:W-:Y:S02]  /*50d0*/  FMNMX3.FTZ R9, R9, R4, R136, !PT ;  /* 0x0000000409097276 */ /* 0x000fe40007810088 */
[----:B------:R-:W-:-:S02]  /*50e0*/  FSEL R196, R26, -INF , !P1 ;  /* 0xff8000001ac47808 */ /* 0x000fc40004800000 */
[-C--:B------:R-:W-:Y:S02]  /*50f0*/  ISETP.GE.AND P5, PT, R34, R207.reuse, PT ;  /* 0x000000cf2200720c */ /* 0x080fe40003fa6270 */
[----:B------:R-:W-:Y:S02]  /*5100*/  ISETP.GE.AND P3, PT, R32, R207, PT ;  /* 0x000000cf2000720c */ /* 0x000fe40003f66270 */
[----:B------:R-:W-:Y:S01]  /*5110*/  ISETP.GT.AND P1, PT, R5, R22, PT ;  /* 0x000000160500720c */ /* 0x000fe20003f24270 */
[----:B------:R-:W-:Y:S01]  /*5120*/  LDSM.16.MT88.4 R32, [R197+0x10000] ;  /* 0x01000000c520783b */ /* 0x000fe20000004200 */
[----:B------:R-:W-:Y:S02]  /*5130*/  FSEL R27, R27, -INF , !P0 ;  /* 0xff8000001b1b7808 */ /* 0x000fe40004000000 */
[----:B------:R-:W-:Y:S02]  /*5140*/  FSEL R74, R74, -INF , !P4 ;  /* 0xff8000004a4a7808 */ /* 0x000fe40006000000 */
[----:B------:R-:W-:-:S02]  /*5150*/  FMNMX3.FTZ R9, R9, R232, R226, !PT ;  /* 0x000000e809097276 */ /* 0x000fc400078100e2 */
[----:B------:R-:W-:Y:S02]  /*5160*/  ISETP.GE.AND P0, PT, R22, R207, PT ;  /* 0x000000cf1600720c */ /* 0x000fe40003f06270 */
[----:B------:R-:W-:Y:S02]  /*5170*/  FSEL R75, R75, -INF , !P1 ;  /* 0xff8000004b4b7808 */ /* 0x000fe40004800000 */
[----:B------:R-:W-:Y:S02]  /*5180*/  FSEL R192, R27, -INF , !P5 ;  /* 0xff8000001bc07808 */ /* 0x000fe40006800000 */
[----:B------:R-:W-:Y:S02]  /*5190*/  FSEL R182, R74, -INF , !P3 ;  /* 0xff8000004ab67808 */ /* 0x000fe40005800000 */
[----:B------:R-:W-:Y:S02]  /*51a0*/  FMNMX3.FTZ R5, R9, R194, R196, !PT ;  /* 0x000000c209057276 */ /* 0x000fe400078100c4 */
[----:B------:R-:W-:-:S02]  /*51b0*/  FSEL R180, R75, -INF , !P0 ;  /* 0xff8000004bb47808 */ /* 0x000fc40004000000 */
[----:B------:R-:W-:Y:S01]  /*51c0*/  FMNMX3.FTZ R5, R5, R192, R182, !PT ;  /* 0x000000c005057276 */ /* 0x000fe200078100b6 */
[----:B------:R-:W-:Y:S01]  /*51d0*/  LDSM.16.MT88.4 R72, [R169+0x10000] ;  /* 0x01000000a948783b */ /* 0x000fe20000004200 */
[----:B------:R-:W-:Y:S02]  /*51e0*/  SHF.R.U32.HI R22, RZ, 0x5, R186 ;  /* 0x00000005ff167819 */ /* 0x000fe400000116ba */
[----:B------:R-:W-:Y:S02]  /*51f0*/  FMNMX.FTZ R26, R180, R5, !PT ;  /* 0x00000005b41a7209 */ /* 0x000fe40007810000 */
[----:B--2---:R-:W-:Y:S01]  /*5200*/  FMNMX.FTZ R132, R132, R7, !PT ;  /* 0x0000000784847209 */ /* 0x004fe20007810000 */
[----:B------:R-:W-:Y:S01]  /*5210*/  IMAD R22, R87, 0x4, R22 ;  /* 0x0000000457167824 */ /* 0x000fe200078e0216 */
[----:B------:R-:W-:Y:S01]  /*5220*/  LOP3.LUT R30, R231, R217, R223, 0x96, !PT ;  /* 0x000000d9e71e7212 */ /* 0x000fe200078e96df */
[----:B------:R-:W2:Y:S01]  /*5230*/  SHFL.BFLY PT, R7, R26, 0x2, 0x1f ;  /* 0x0c401f001a077f89 */ /* 0x000ea200000e0000 */
[----:B-1----:R-:W-:Y:S01]  /*5240*/  LOP3.LUT R171, R171, 0xff, RZ, 0xc0, !PT ;  /* 0x000000ffabab7812 */ /* 0x002fe200078ec0ff */
[----:B------:R-:W-:-:S02]  /*5250*/  IMAD.WIDE.U32 R228, R22, -0x326172a9, RZ ;  /* 0xcd9e8d5716e47825 */ /* 0x000fc400078e00ff */
[----:B------:R-:W1:Y:S02]  /*5260*/  SHFL.BFLY PT, R5, R132, 0x1, 0x1f ;  /* 0x0c201f0084057f89 */ /* 0x000e6400000e0000 */
[----:B------:R-:W-:Y:S01]  /*5270*/  IMAD.WIDE.U32 R30, R30, -0x326172a9, RZ ;  /* 0xcd9e8d571e1e7825 */ /* 0x000fe200078e00ff */
[----:B------:R-:W-:-:S03]  /*5280*/  LOP3.LUT R3, R230, R3, R229, 0x96, !PT ;  /* 0x00000003e6037212 */ /* 0x000fc600078e96e5 */
[----:B------:R-:W-:Y:S02]  /*5290*/  IMAD R171, R171, 0x10000, R171 ;  /* 0x00010000abab7824 */ /* 0x000fe400078e02ab */
[----:B------:R-:W-:-:S04]  /*52a0*/  IMAD.WIDE.U32 R220, R3, -0x2daee0ad, RZ ;  /* 0xd2511f5303dc7825 */ /* 0x000fc800078e00ff */
[----:B------:R-:W-:Y:S02]  /*52b0*/  VIADD R3, R231, 0xbb67ae85 ;  /* 0xbb67ae85e7037836 */ /* 0x000fe40000000000 */
[----:B------:R-:W-:-:S03]  /*52c0*/  VIADD R217, R217, 0x1 ;  /* 0x00000001d9d97836 */ /* 0x000fc60000000000 */
[----:B------:R-:W-:Y:S02]  /*52d0*/  LOP3.LUT R218, R3, R222, R221, 0x96, !PT ;  /* 0x000000de03da7212 */ /* 0x000fe400078e96dd */
[----:B--2---:R-:W-:-:S03]  /*52e0*/  FMNMX.FTZ R26, R26, R7, !PT ;  /* 0x000000071a1a7209 */ /* 0x004fc60007810000 */
[----:B------:R-:W-:Y:S01]  /*52f0*/  IMAD.WIDE.U32 R218, R218, -0x326172a9, RZ ;  /* 0xcd9e8d57dada7825 */ /* 0x000fe200078e00ff */
[----:B-1----:R-:W-:Y:S01]  /*5300*/  FMNMX.FTZ R132, R132, R5, !PT ;  /* 0x0000000584847209 */ /* 0x002fe20007810000 */
[----:B------:R-:W1:Y:S01]  /*5310*/  SHFL.BFLY PT, R3, R26, 0x1, 0x1f ;  /* 0x0c201f001a037f89 */ /* 0x000e6200000e0000 */
[----:B------:R-:W-:Y:S02]  /*5320*/  LOP3.LUT R5, R183, R228, R31, 0x96, !PT ;  /* 0x000000e4b7057212 */ /* 0x000fe400078e961f */
[----:B------:R-:W-:Y:S01]  /*5330*/  LOP3.LUT R30, R181, R30, R219, 0x96, !PT ;  /* 0x0000001eb51e7212 */ /* 0x000fe200078e96db */
[C---:B----4-:R-:W-:Y:S01]  /*5340*/  FMUL.FTZ R191, R132.reuse, UR4 ;  /* 0x0000000484bf7c20 */ /* 0x050fe20008410000 */
[----:B------:R-:W-:Y:S01]  /*5350*/  FSETP.NEU.FTZ.AND P0, PT, R132, -INF , PT ;  /* 0xff8000008400780b */ /* 0x000fe20003f1d000 */
[----:B------:R-:W-:-:S03]  /*5360*/  IMAD.WIDE.U32 R22, R5, -0x2daee0ad, RZ ;  /* 0xd2511f5305167825 */ /* 0x000fc600078e00ff */
[----:B------:R-:W-:Y:S01]  /*5370*/  FSEL R191, R191, RZ, P0 ;  /* 0x000000ffbfbf7208 */ /* 0x000fe20000000000 */
[----:B------:R-:W-:Y:S01]  /*5380*/  IMAD.WIDE.U32 R30, R30, -0x2daee0ad, RZ ;  /* 0xd2511f531e1e7825 */ /* 0x000fe200078e00ff */
[----:B------:R-:W-:-:S03]  /*5390*/  LOP3.LUT R5, R177, R220, R23, 0x96, !PT ;  /* 0x000000dcb1057212 */ /* 0x000fc600078e9617 */
[----:B------:R-:W-:Y:S01]  /*53a0*/  FFMA.FTZ R170, R28, UR4, -R191 ;  /* 0x000000041caa7c23 */ /* 0x000fe200080108bf */
[----:B------:R-:W-:Y:S01]  /*53b0*/  LOP3.LUT R22, R176, R22, R31, 0x96, !PT ;  /* 0x00000016b0167212 */ /* 0x000fe200078e961f */
[----:B------:R-:W-:-:S04]  /*53c0*/  IMAD.WIDE.U32 R28, R5, -0x326172a9, RZ ;  /* 0xcd9e8d57051c7825 */ /* 0x000fc800078e00ff */
[--C-:B------:R-:W-:Y:S01]  /*53d0*/  FFMA.FTZ R167, R10, UR4, -R191.reuse ;  /* 0x000000040aa77c23 */ /* 0x100fe200080108bf */
[--C-:B------:R-:W-:Y:S01]  /*53e0*/  FFMA.FTZ R168, R56, UR4, -R191.reuse ;  /* 0x0000000438a87c23 */ /* 0x100fe200080108bf */
[----:B------:R-:W-:Y:S01]  /*53f0*/  FFMA.FTZ R161, R54, UR4, -R191 ;  /* 0x0000000436a17c23 */ /* 0x000fe200080108bf */
[----:B------:R-:W-:Y:S01]  /*5400*/  IMAD.WIDE.U32 R22, R22, -0x326172a9, RZ ;  /* 0xcd9e8d5716167825 */ /* 0x000fe200078e00ff */
[----:B------:R-:W-:Y:S01]  /*5410*/  LOP3.LUT R27, R175, R218, R29, 0x96, !PT ;  /* 0x000000daaf1b7212 */ /* 0x000fe200078e961d */
[----:B------:R-:W-:Y:S02]  /*5420*/  MUFU.EX2 R170, R170 ;  /* 0x000000aa00aa7308 */ /* 0x000fe40000000800 */
[--C-:B------:R-:W-:Y:S01]  /*5430*/  FFMA.FTZ R155, R12, UR4, -R191.reuse ;  /* 0x000000040c9b7c23 */ /* 0x100fe200080108bf */
[----:B-1----:R-:W-:Y:S01]  /*5440*/  FMNMX.FTZ R3, R26, R3, !PT ;  /* 0x000000031a037209 */ /* 0x002fe20007810000 */
[----:B------:R-:W-:Y:S01]  /*5450*/  FFMA.FTZ R158, R14, UR4, -R191 ;  /* 0x000000040e9e7c23 */ /* 0x000fe200080108bf */
[----:B------:R-:W-:Y:S01]  /*5460*/  LOP3.LUT R10, R147, R28, R23, 0x96, !PT ;  /* 0x0000001c930a7212 */ /* 0x000fe200078e9617 */
[----:B------:R-:W-:Y:S01]  /*5470*/  IMAD.WIDE.U32 R26, R27, -0x2daee0ad, RZ ;  /* 0xd2511f531b1a7825 */ /* 0x000fe200078e00ff */
[----:B------:R-:W-:-:S03]  /*5480*/  FSETP.NEU.FTZ.AND P0, PT, R3, -INF , PT ;  /* 0xff8000000300780b */ /* 0x000fc60003f1d000 */
[----:B------:R-:W-:Y:S01]  /*5490*/  FMUL.FTZ R179, R3, UR4 ;  /* 0x0000000403b37c20 */ /* 0x000fe20008410000 */
[----:B------:R-:W1:Y:S01]  /*54a0*/  MUFU.EX2 R167, R167 ;  /* 0x000000a700a77308 */ /* 0x000e620000000800 */
[----:B------:R-:W-:Y:S01]  /*54b0*/  IMAD.WIDE.U32 R10, R10, -0x2daee0ad, RZ ;  /* 0xd2511f530a0a7825 */ /* 0x000fe200078e00ff */
[----:B------:R-:W-:-:S03]  /*54c0*/  LOP3.LUT R25, R145, R30, R27, 0x96, !PT ;  /* 0x0000001e91197212 */ /* 0x000fc600078e961b */
[--C-:B------:R-:W-:Y:S01]  /*54d0*/  FFMA.FTZ R162, R20, UR4, -R191.reuse ;  /* 0x0000000414a27c23 */ /* 0x100fe200080108bf */
[----:B------:R-:W-:Y:S01]  /*54e0*/  FSEL R179, R179, RZ, P0 ;  /* 0x000000ffb3b37208 */ /* 0x000fe20000000000 */
[----:B------:R-:W-:Y:S01]  /*54f0*/  FFMA.FTZ R157, R18, UR4, -R191 ;  /* 0x00000004129d7c23 */ /* 0x000fe200080108bf */
[----:B------:R-:W-:Y:S01]  /*5500*/  LOP3.LUT R26, R139, R26, R11, 0x96, !PT ;  /* 0x0000001a8b1a7212 */ /* 0x000fe200078e960b */
[----:B------:R-:W-:Y:S01]  /*5510*/  LDSM.16.MT88.4 R56, [R199+0xe000] ;  /* 0x00e00000c738783b */ /* 0x000fe20000004200 */
[----:B------:R-:W-:Y:S01]  /*5520*/  MUFU.EX2 R168, R168 ;  /* 0x000000a800a87308 */ /* 0x000fe20000000800 */
[----:B------:R-:W-:Y:S01]  /*5530*/  FFMA.FTZ R166, R24, UR4, -R179 ;  /* 0x0000000418a67c23 */ /* 0x000fe200080108b3 */
[----:B------:R-:W-:-:S04]  /*5540*/  IMAD.WIDE.U32 R24, R25, -0x326172a9, RZ ;  /* 0xcd9e8d5719187825 */ /* 0x000fc800078e00ff */
[--C-:B------:R-:W-:Y:S01]  /*5550*/  FFMA.FTZ R160, R46, UR4, -R179.reuse ;  /* 0x000000042ea07c23 */ /* 0x100fe200080108b3 */
[--C-:B------:R-:W-:Y:S01]  /*5560*/  FFMA.FTZ R159, R44, UR4, -R179.reuse ;  /* 0x000000042c9f7c23 */ /* 0x100fe200080108b3 */
[----:B------:R-:W-:Y:S01]  /*5570*/  FFMA.FTZ R165, R52, UR4, -R179 ;  /* 0x0000000434a57c23 */ /* 0x000fe200080108b3 */
[----:B------:R-:W-:Y:S01]  /*5580*/  IMAD.WIDE.U32 R26, R26, -0x326172a9, RZ ;  /* 0xcd9e8d571a1a7825 */ /* 0x000fe200078e00ff */
[----:B------:R-:W-:Y:S01]  /*5590*/  LOP3.LUT R13, R193, R22, R25, 0x96, !PT ;  /* 0x00000016c10d7212 */ /* 0x000fe200078e9619 */
[----:B------:R-:W2:Y:S02]  /*55a0*/  MUFU.EX2 R161, R161 ;  /* 0x000000a100a17308 */ /* 0x000ea40000000800 */
[----:B------:R-:W-:Y:S01]  /*55b0*/  FFMA.FTZ R156, R6, UR4, -R179 ;  /* 0x00000004069c7c23 */ /* 0x000fe200080108b3 */
[----:B------:R-:W-:Y:S01]  /*55c0*/  IMAD.MOV.U32 R28, RZ, RZ, R26 ;  /* 0x000000ffff1c7224 */ /* 0x000fe200078e001a */
[----:B------:R-:W-:Y:S01]  /*55d0*/  LOP3.LUT R24, R137, R24, R27, 0x96, !PT ;  /* 0x0000001889187212 */ /* 0x000fe200078e961b */
[----:B------:R-:W-:Y:S01]  /*55e0*/  IMAD.WIDE.U32 R12, R13, -0x2daee0ad, RZ ;  /* 0xd2511f530d0c7825 */ /* 0x000fe200078e00ff */
[----:B------:R-:W-:-:S03]  /*55f0*/  PRMT R98, R26, 0x7771, RZ ;  /* 0x000077711a627816 */ /* 0x000fc600000000ff */
[--C-:B------:R-:W-:Y:S01]  /*5600*/  FFMA.FTZ R153, R4, UR4, -R179.reuse ;  /* 0x0000000404997c23 */ /* 0x100fe200080108b3 */
[C---:B------:R-:W-:Y:S01]  /*5610*/  PRMT R7, R26.reuse, 0x7773, RZ ;  /* 0x000077731a077816 */ /* 0x040fe200000000ff */
[----:B------:R-:W-:Y:S01]  /*5620*/  MUFU.EX2 R166, R166 ;  /* 0x000000a600a67308 */ /* 0x000fe20000000800 */
[----:B------:R-:W-:Y:S01]  /*5630*/  PRMT R26, R26, 0x7772, RZ ;  /* 0x000077721a1a7816 */ /* 0x000fe200000000ff */
[--C-:B------:R-:W-:Y:S01]  /*5640*/  FFMA.FTZ R154, R8, UR4, -R179.reuse ;  /* 0x00000004089a7c23 */ /* 0x100fe200080108b3 */
[----:B------:R-:W-:Y:S01]  /*5650*/  LOP3.LUT R5, R28, 0xff, RZ, 0xc0, !PT ;  /* 0x000000ff1c057812 */ /* 0x000fe200078ec0ff */
[----:B------:R-:W-:Y:S01]  /*5660*/  FFMA.FTZ R163, R16, UR4, -R179 ;  /* 0x0000000410a37c23 */ /* 0x000fe200080108b3 */
[----:B------:R-:W-:Y:S01]  /*5670*/  LOP3.LUT R96, R24, 0xffff, RZ, 0xc0, !PT ;  /* 0x0000ffff18607812 */ /* 0x000fe200078ec0ff */
[----:B------:R-:W-:Y:S01]  /*5680*/  FFMA.FTZ R146, R146, UR4, -R191 ;  /* 0x0000000492927c23 */ /* 0x000fe200080108bf */
[----:B------:R-:W-:Y:S01]  /*5690*/  PRMT R26, R26, 0x5410, R7 ;  /* 0x000054101a1a7816 */ /* 0x000fe20000000007 */
[----:B------:R-:W-:Y:S01]  /*56a0*/  MUFU.EX2 R160, R160 ;  /* 0x000000a000a07308 */ /* 0x000fe20000000800 */
[----:B------:R-:W-:Y:S01]  /*56b0*/  PRMT R98, R5, 0x5410, R98 ;  /* 0x0000541005627816 */ /* 0x000fe20000000062 */
[----:B------:R-:W-:Y:S01]  /*56c0*/  LDSM.16.MT88.4 R20, [R199+0xc800] ;  /* 0x00c80000c714783b */ /* 0x000fe20000004200 */
[----:B------:R-:W-:Y:S01]  /*56d0*/  LOP3.LUT R7, R24, 0xff, RZ, 0xc0, !PT ;  /* 0x000000ff18077812 */ /* 0x000fe200078ec0ff */
[----:B------:R-:W-:Y:S01]  /*56e0*/  FFMA.FTZ R174, R174, UR4, -R191 ;  /* 0x00000004aeae7c23 */ /* 0x000fe200080108bf */
[----:B------:R-:W-:Y:S01]  /*56f0*/  SHF.R.U32.HI R96, RZ, 0x8, R96 ;  /* 0x00000008ff607819 */ /* 0x000fe20000011660 */
[----:B------:R-:W-:Y:S01]  /*5700*/  FFMA.FTZ R194, R194, UR4, -R179 ;  /* 0x00000004c2c27c23 */ /* 0x000fe200080108b3 */
[----:B------:R-:W-:Y:S01]  /*5710*/  PRMT R5, R24, 0x7632, R5 ;  /* 0x0000763218057816 */ /* 0x000fe20000000005 */
[----:B------:R-:W-:Y:S01]  /*5720*/  MUFU.EX2 R159, R159 ;  /* 0x0000009f009f7308 */ /* 0x000fe20000000800 */
[----:B------:R-:W-:Y:S01]  /*5730*/  PRMT R96, R7, 0x5410, R96 ;  /* 0x0000541007607816 */ /* 0x000fe20000000060 */
[----:B------:R-:W-:Y:S01]  /*5740*/  LDSM.16.MT88.4 R28, [R201+0xc800] ;  /* 0x00c80000c91c783b */ /* 0x000fe20000004200 */
[----:B------:R-:W-:Y:S01]  /*5750*/  SHF.R.U32.HI R24, RZ, 0x18, R24 ;  /* 0x00000018ff187819 */ /* 0x000fe20000011618 */
[--C-:B------:R-:W-:Y:S01]  /*5760*/  FFMA.FTZ R202, R202, UR4, -R191.reuse ;  /* 0x00000004caca7c23 */ /* 0x100fe200080108bf */
[----:B------:R-:W-:Y:S01]  /*5770*/  LOP3.LUT R5, R5, 0xff, RZ, 0xc0, !PT ;  /* 0x000000ff05057812 */ /* 0x000fe200078ec0ff */
[----:B------:R-:W-:Y:S01]  /*5780*/  FFMA.FTZ R198, R198, UR4, -R191 ;  /* 0x00000004c6c67c23 */ /* 0x000fe200080108bf */
[--C-:B------:R-:W-:Y:S01]  /*5790*/  HSET2.LE.AND R96, R96, R171.reuse, PT ;  /* 0x000000ab60607233 */ /* 0x100fe20003803000 */
[----:B------:R-:W4:Y:S01]  /*57a0*/  MUFU.EX2 R165, R165 ;  /* 0x000000a500a57308 */ /* 0x000f220000000800 */
[----:B------:R-:W-:Y:S01]  /*57b0*/  PRMT R24, R5, 0x5410, R24 ;  /* 0x0000541005187816 */ /* 0x000fe20000000018 */
[--C-:B------:R-:W-:Y:S01]  /*57c0*/  FFMA.FTZ R192, R192, UR4, -R179.reuse ;  /* 0x00000004c0c07c23 */ /* 0x100fe200080108b3 */
[----:B-1----:R-:W-:Y:S01]  /*57d0*/  F2FP.BF16.F32.PACK_AB R5, R167, R170 ;  /* 0x000000aaa705723e */ /* 0x002fe200000010ff */
[--C-:B------:R-:W-:Y:S01]  /*57e0*/  FFMA.FTZ R182, R182, UR4, -R179.reuse ;  /* 0x00000004b6b67c23 */ /* 0x100fe200080108b3 */
[----:B------:R-:W-:Y:S01]  /*57f0*/  HSET2.LE.AND R98, R98, R171, PT ;  /* 0x000000ab62627233 */ /* 0x000fe20003803000 */
[----:B------:R-:W-:Y:S01]  /*5800*/  FFMA.FTZ R225, R180, UR4, -R179 ;  /* 0x00000004b4e17c23 */ /* 0x000fe200080108b3 */
[----:B------:R-:W-:Y:S01]  /*5810*/  LOP3.LUT R96, R5, R96, RZ, 0xc0, !PT ;  /* 0x0000006005607212 */ /* 0x000fe200078ec0ff */
[----:B------:R-:W-:Y:S01]  /*5820*/  IMAD.MOV.U32 R5, RZ, RZ, R12 ;  /* 0x000000ffff057224 */ /* 0x000fe200078e000c */
[----:B--2---:R-:W-:Y:S01]  /*5830*/  F2FP.BF16.F32.PACK_AB R7, R161, R168 ;  /* 0x000000a8a107723e */ /* 0x004fe200000010ff */
[----:B------:R-:W-:Y:S01]  /*5840*/  MUFU.EX2 R158, R158 ;  /* 0x0000009e009e7308 */ /* 0x000fe20000000800 */
[----:B------:R-:W-:Y:S01]  /*5850*/  PRMT R6, R12, 0x7773, RZ ;  /* 0x000077730c067816 */ /* 0x000fe200000000ff */
[----:B------:R-:W-:Y:S01]  /*5860*/  FADD.FTZ R167, R170, R167 ;  /* 0x000000a7aaa77221 */ /* 0x000fe20000010000 */
[----:B------:R-:W-:-:S02]  /*5870*/  LOP3.LUT R5, R5, 0xff, RZ, 0xc0, !PT ;  /* 0x000000ff05057812 */ /* 0x000fc400078ec0ff */
[----:B------:R-:W-:Y:S01]  /*5880*/  PRMT R142, R12, 0x7771, RZ ;  /* 0x000077710c8e7816 */ /* 0x000fe200000000ff */
[----:B------:R-:W-:Y:S01]  /*5890*/  FADD.FTZ R168, R168, R167 ;  /* 0x000000a7a8a87221 */ /* 0x000fe20000010000 */
[----:B------:R-:W-:Y:S01]  /*58a0*/  PRMT R17, R12, 0x7772, RZ ;  /* 0x000077720c117816 */ /* 0x000fe200000000ff */
[----:B------:R-:W1:Y:S01]  /*58b0*/  MUFU.EX2 R155, R155 ;  /* 0x0000009b009b7308 */ /* 0x000e620000000800 */
[----:B------:R-:W-:Y:S01]  /*58c0*/  LOP3.LUT R98, R7, R98, RZ, 0xc0, !PT ;  /* 0x0000006207627212 */ /* 0x000fe200078ec0ff */
[----:B------:R-:W-:Y:S01]  /*58d0*/  FADD.FTZ R161, R161, R168 ;  /* 0x000000a8a1a17221 */ /* 0x000fe20000010000 */
[----:B------:R-:W-:Y:S02]  /*58e0*/  PRMT R17, R17, 0x5410, R6 ;  /* 0x0000541011117816 */ /* 0x000fe40000000006 */
[----:B------:R-:W-:Y:S02]  /*58f0*/  PRMT R142, R5, 0x5410, R142 ;  /* 0x00005410058e7816 */ /* 0x000fe4000000008e */
[----:B------:R-:W2:Y:S01]  /*5900*/  LDSM.16.MT88.4 R4, [R201+0xe800] ;  /* 0x00e80000c904783b */ /* 0x000ea20000004200 */
[----:B------:R-:W-:Y:S01]  /*5910*/  LOP3.LUT R26, R26, 0xff00ff, RZ, 0xc0, !PT ;  /* 0x00ff00ff1a1a7812 */ /* 0x000fe200078ec0ff */
[----:B------:R-:W-:Y:S01]  /*5920*/  MUFU.EX2 R162, R162 ;  /* 0x000000a200a27308 */ /* 0x000fe20000000800 */
[----:B------:R-:W-:-:S02]  /*5930*/  HSET2.LE.AND R97, R24, R171, PT ;  /* 0x000000ab18617233 */ /* 0x000fc40003803000 */
[----:B----4-:R-:W-:Y:S01]  /*5940*/  F2FP.BF16.F32.PACK_AB R24, R165, R166 ;  /* 0x000000a6a518723e */ /* 0x010fe200000010ff */
[----:B------:R-:W-:Y:S01]  /*5950*/  FADD.FTZ R165, R166, R165 ;  /* 0x000000a5a6a57221 */ /* 0x000fe20000010000 */
[----:B------:R-:W-:Y:S02]  /*5960*/  HSET2.LE.AND R99, R26, R171, PT ;  /* 0x000000ab1a637233 */ /* 0x000fe40003803000 */
[----:B------:R-:W-:Y:S01]  /*5970*/  F2FP.BF16.F32.PACK_AB R26, R159, R160 ;  /* 0x000000a09f1a723e */ /* 0x000fe200000010ff */
[----:B------:R-:W4:Y:S01]  /*5980*/  MUFU.EX2 R157, R157 ;  /* 0x0000009d009d7308 */ /* 0x000f220000000800 */
[----:B------:R-:W-:Y:S01]  /*5990*/  LOP3.LUT R178, R195, R10, R13, 0x96, !PT ;  /* 0x0000000ac3b27212 */ /* 0x000fe200078e960d */
[----:B------:R-:W-:Y:S01]  /*59a0*/  FADD.FTZ R160, R160, R165 ;  /* 0x000000a5a0a07221 */ /* 0x000fe20000010000 */
[----:B------:R-:W-:Y:S01]  /*59b0*/  LOP3.LUT R99, R26, R99, RZ, 0xc0, !PT ;  /* 0x000000631a637212 */ /* 0x000fe200078ec0ff */
[----:B------:R-:W5:Y:S01]  /*59c0*/  LDSM.16.MT88.4 R12, [R197+0xc800] ;  /* 0x00c80000c50c783b */ /* 0x000f620000004200 */
[----:B------:R-:W-:Y:S01]  /*59d0*/  LOP3.LUT R97, R24, R97, RZ, 0xc0, !PT ;  /* 0x0000006118617212 */ /* 0x000fe200078ec0ff */
[----:B------:R-:W-:Y:S01]  /*59e0*/  FADD.FTZ R159, R159, R160 ;  /* 0x000000a09f9f7221 */ /* 0x000fe20000010000 */
[C---:B------:R-:W-:Y:S01]  /*59f0*/  LOP3.LUT R140, R178.reuse, 0xffff, RZ, 0xc0, !PT ;  /* 0x0000ffffb28c7812 */ /* 0x040fe200078ec0ff */
[----:B------:R-:W-:Y:S01]  /*5a00*/  MUFU.EX2 R156, R156 ;  /* 0x0000009c009c7308 */ /* 0x000fe20000000800 */
[C---:B------:R-:W-:Y:S01]  /*5a10*/  PRMT R19, R178.reuse, 0x7632, R19 ;  /* 0x00007632b2137816 */ /* 0x040fe20000000013 */
[----:B------:R-:W3:Y:S01]  /*5a20*/  LDSM.16.MT88.4 R8, [R169+0xe800] ;  /* 0x00e80000a908783b */ /* 0x000ee20000004200 */
[----:B------:R-:W-:Y:S01]  /*5a30*/  LOP3.LUT R93, R178, 0xff, RZ, 0xc0, !PT ;  /* 0x000000ffb25d7812 */ /* 0x000fe200078ec0ff */
[----:B------:R-:W-:Y:S01]  /*5a40*/  HMMA.16816.F32.BF16 R44, R96, R48, RZ ;  /* 0x00000030602c723c */ /* 0x000fe200000418ff */
[----:B------:R-:W-:Y:S01]  /*5a50*/  SHF.R.U32.HI R178, RZ, 0x18, R178 ;  /* 0x00000018ffb27819 */ /* 0x000fe200000116b2 */
[----:B------:R-:W-:Y:S01]  /*5a60*/  LDSM.16.MT88.4 R24, [R169+0xc800] ;  /* 0x00c80000a918783b */ /* 0x000fe20000004200 */
[----:B------:R-:W-:Y:S01]  /*5a70*/  SHF.R.U32.HI R140, RZ, 0x8, R140 ;  /* 0x00000008ff8c7819 */ /* 0x000fe2000001168c */
[----:B------:R-:W-:Y:S01]  /*5a80*/  MUFU.EX2 R154, R154 ;  /* 0x0000009a009a7308 */ /* 0x000fe20000000800 */
[----:B------:R-:W-:-:S02]  /*5a90*/  LOP3.LUT R19, R19, 0xff, RZ, 0xc0, !PT ;  /* 0x000000ff13137812 */ /* 0x000fc400078ec0ff */
[--C-:B------:R-:W-:Y:S01]  /*5aa0*/  HSET2.LE.AND R142, R142, R171.reuse, PT ;  /* 0x000000ab8e8e7233 */ /* 0x100fe20003803000 */
[C---:B------:R-:W-:Y:S01]  /*5ab0*/  HMMA.16816.F32.BF16 R48, R96.reuse, R50, RZ ;  /* 0x000000326030723c */ /* 0x040fe200000418ff */
[----:B------:R-:W-:Y:S02]  /*5ac0*/  LOP3.LUT R92, R17, 0xff00ff, RZ, 0xc0, !PT ;  /* 0x00ff00ff115c7812 */ /* 0x000fe400078ec0ff */
[----:B-1----:R-:W-:Y:S01]  /*5ad0*/  F2FP.BF16.F32.PACK_AB R95, R155, R158 ;  /* 0x0000009e9b5f723e */ /* 0x002fe200000010ff */
[----:B------:R-:W1:Y:S01]  /*5ae0*/  MUFU.EX2 R153, R153 ;  /* 0x0000009900997308 */ /* 0x000e620000000800 */
[----:B------:R-:W-:Y:S02]  /*5af0*/  PRMT R140, R93, 0x5410, R140 ;  /* 0x000054105d8c7816 */ /* 0x000fe4000000008c */
[----:B------:R-:W-:Y:S01]  /*5b00*/  PRMT R178, R19, 0x5410, R178 ;  /* 0x0000541013b27816 */ /* 0x000fe200000000b2 */
[----:B------:R-:W-:Y:S01]  /*5b10*/  HMMA.16816.F32.BF16 R104, R96, R100, RZ ;  /* 0x000000646068723c */ /* 0x000fe200000418ff */
[----:B------:R-:W-:Y:S01]  /*5b20*/  LOP3.LUT R142, R95, R142, RZ, 0xc0, !PT ;  /* 0x0000008e5f8e7212 */ /* 0x000fe200078ec0ff */
[----:B------:R-:W3:Y:S01]  /*5b30*/  LDSM.16.MT88.4 R16, [R199+0xe800] ;  /* 0x00e80000c710783b */ /* 0x000ee20000004200 */
[--C-:B------:R-:W-:Y:S01]  /*5b40*/  HSET2.LE.AND R143, R92, R171.reuse, PT ;  /* 0x000000ab5c8f7233 */ /* 0x100fe20003803000 */
[----:B------:R-:W2:Y:S01]  /*5b50*/  MUFU.EX2 R163, R163 ;  /* 0x000000a300a37308 */ /* 0x000ea20000000800 */
[----:B------:R-:W-:-:S02]  /*5b60*/  HSET2.LE.AND R140, R140, R171, PT ;  /* 0x000000ab8c8c7233 */ /* 0x000fc40003803000 */
[----:B------:R-:W-:Y:S01]  /*5b70*/  HSET2.LE.AND R141, R178, R171, PT ;  /* 0x000000abb28d7233 */ /* 0x000fe20003803000 */
[C---:B------:R-:W-:Y:S01]  /*5b80*/  HMMA.16816.F32.BF16 R92, R96.reuse, R32, RZ ;  /* 0x00000020605c723c */ /* 0x040fe200000418ff */
[----:B----4-:R-:W-:Y:S01]  /*5b90*/  F2FP.BF16.F32.PACK_AB R33, R157, R162 ;  /* 0x000000a29d21723e */ /* 0x010fe200000010ff */
[----:B------:R-:W-:Y:S01]  /*5ba0*/  FFMA.FTZ R178, R136, UR4, -R179 ;  /* 0x0000000488b27c23 */ /* 0x000fe200080108b3 */
[----:B------:R-:W-:Y:S01]  /*5bb0*/  FADD.FTZ R162, R162, R161 ;  /* 0x000000a1a2a27221 */ /* 0x000fe20000010000 */
[----:B------:R-:W-:Y:S01]  /*5bc0*/  MUFU.EX2 R174, R174 ;  /* 0x000000ae00ae7308 */ /* 0x000fe20000000800 */
[----:B-1----:R-:W-:Y:S02]  /*5bd0*/  F2FP.BF16.F32.PACK_AB R234, R153, R154 ;  /* 0x0000009a99ea723e */ /* 0x002fe400000010ff */
[----:B------:R-:W-:Y:S01]  /*5be0*/  LOP3.LUT R140, R33, R140, RZ, 0xc0, !PT ;  /* 0x0000008c218c7212 */ /* 0x000fe200078ec0ff */
[C---:B------:R-:W-:Y:S01]  /*5bf0*/  HMMA.16816.F32.BF16 R100, R96.reuse, R102, RZ ;  /* 0x000000666064723c */ /* 0x040fe200000418ff */
[----:B------:R-:W-:Y:S01]  /*5c00*/  LOP3.LUT R143, R234, R143, RZ, 0xc0, !PT ;  /* 0x0000008fea8f7212 */ /* 0x000fe200078ec0ff */
[----:B------:R-:W-:Y:S01]  /*5c10*/  FADD.FTZ R157, R157, R162 ;  /* 0x000000a29d9d7221 */ /* 0x000fe20000010000 */
[----:B------:R-:W-:Y:S01]  /*5c20*/  ISETP.GT.U32.AND P0, PT, R151, R214, PT ;  /* 0x000000d69700720c */ /* 0x000fe20003f04070 */
[----:B------:R-:W-:Y:S01]  /*5c30*/  MUFU.EX2 R178, R178 ;  /* 0x000000b200b27308 */ /* 0x000fe20000000800 */
[C---:B--2---:R-:W-:Y:S01]  /*5c40*/  F2FP.BF16.F32.PACK_AB R32, R163.reuse, R156 ;  /* 0x0000009ca320723e */ /* 0x044fe200000010ff */
[----:B------:R-:W-:Y:S01]  /*5c50*/  FADD.FTZ R156, R156, R159 ;  /* 0x0000009f9c9c7221 */ /* 0x000fe20000010000 */
[----:B------:R-:W-:Y:S01]  /*5c60*/  FADD.FTZ R158, R158, R157 ;  /* 0x0000009d9e9e7221 */ /* 0x000fe20000010000 */
[----:B------:R-:W-:Y:S01]  /*5c70*/  HMMA.16816.F32.BF16 R36, R96, R40, RZ ;  /* 0x000000286024723c */ /* 0x000fe200000418ff */
[----:B------:R-:W-:Y:S01]  /*5c80*/  LOP3.LUT R141, R32, R141, RZ, 0xc0, !PT ;  /* 0x0000008d208d7212 */ /* 0x000fe200078ec0ff */
[----:B------:R-:W-:Y:S01]  /*5c90*/  FADD.FTZ R163, R163, R156 ;  /* 0x0000009ca3a37221 */ /* 0x000fe20000010000 */
[----:B------:R-:W-:Y:S01]  /*5ca0*/  FADD.FTZ R155, R155, R158 ;  /* 0x0000009e9b9b7221 */ /* 0x000fe20000010000 */
[----:B------:R-:W-:Y:S02]  /*5cb0*/  MUFU.EX2 R194, R194 ;  /* 0x000000c200c27308 */ /* 0x000fe40000000800 */
[----:B------:R-:W-:-:S02]  /*5cc0*/  FADD.FTZ R154, R154, R163 ;  /* 0x000000a39a9a7221 */ /* 0x000fc40000010000 */
[C---:B------:R-:W-:Y:S02]  /*5cd0*/  HMMA.16816.F32.BF16 R44, R140.reuse, R4, R44 ;  /* 0x000000048c2c723c */ /* 0x040fe4000004182c */
[----:B------:R-:W-:Y:S02]  /*5ce0*/  FADD.FTZ R153, R153, R154 ;  /* 0x0000009a99997221 */ /* 0x000fe40000010000 */
[----:B------:R-:W-:Y:S04]  /*5cf0*/  MUFU.EX2 R202, R202 ;  /* 0x000000ca00ca7308 */ /* 0x000fe80000000800 */
[----:B------:R-:W-:Y:S01]  /*5d00*/  HMMA.16816.F32.BF16 R48, R140, R6, R48 ;  /* 0x000000068c30723c */ /* 0x000fe20000041830 */
[----:B------:R-:W1:Y:S03]  /*5d10*/  LDSM.16.MT88.4 R4, [R197+0xe800] ;  /* 0x00e80000c504783b */ /* 0x000e660000004200 */
[----:B------:R-:W-:Y:S04]  /*5d20*/  MUFU.EX2 R198, R198 ;  /* 0x000000c600c67308 */ /* 0x000fe80000000800 */
[C---:B------:R-:W-:Y:S04]  /*5d30*/  HMMA.16816.F32.BF16 R40, R96.reuse, R42, RZ ;  /* 0x0000002a6028723c */ /* 0x040fe800000418ff */
[----:B------:R-:W-:Y:S04]  /*5d40*/  MUFU.EX2 R192, R192 ;  /* 0x000000c000c07308 */ /* 0x000fe80000000800 */
[C---:B------:R-:W-:Y:S04]  /*5d50*/  HMMA.16816.F32.BF16 R52, R96.reuse, R56, RZ ;  /* 0x000000386034723c */ /* 0x040fe800000418ff */
[----:B------:R-:W-:Y:S04]  /*5d60*/  MUFU.EX2 R182, R182 ;  /* 0x000000b600b67308 */ /* 0x000fe80000000800 */
[C---:B------:R-:W-:Y:S04]  /*5d70*/  HMMA.16816.F32.BF16 R60, R96.reuse, R64, RZ ;  /* 0x00000040603c723c */ /* 0x040fe800000418ff */
[----:B------:R-:W-:Y:S04]  /*5d80*/  MUFU.EX2 R225, R225 ;  /* 0x000000e100e17308 */ /* 0x000fe80000000800 */
[----:B------:R-:W-:Y:S08]  /*5d90*/  HMMA.16816.F32.BF16 R64, R96, R66, RZ ;  /* 0x000000426040723c */ /* 0x000ff000000418ff */
[C---:B-----5:R-:W-:Y:S08]  /*5da0*/  HMMA.16816.F32.BF16 R104, R140.reuse, R12, R104 ;  /* 0x0000000c8c68723c */ /* 0x060ff00000041868 */
[C---:B------:R-:W-:Y:S01]  /*5db0*/  HMMA.16816.F32.BF16 R100, R140.reuse, R14, R100 ;  /* 0x0000000e8c64723c */ /* 0x040fe20000041864 */
[----:B------:R-:W2:Y:S07]  /*5dc0*/  LDSM.16.MT88.4 R12, [R169+0x10800] ;  /* 0x01080000a90c783b */ /* 0x000eae0000004200 */
[C---:B---3--:R-:W-:Y:S08]  /*5dd0*/  HMMA.16816.F32.BF16 R36, R140.reuse, R8, R36 ;  /* 0x000000088c24723c */ /* 0x048ff00000041824 */
[C---:B------:R-:W-:Y:S01]  /*5de0*/  HMMA.16816.F32.BF16 R40, R140.reuse, R10, R40 ;  /* 0x0000000a8c28723c */ /* 0x040fe20000041828 */
[----:B------:R-:W3:Y:S07]  /*5df0*/  LDSM.16.MT88.4 R8, [R201+0x10800] ;  /* 0x01080000c908783b */ /* 0x000eee0000004200 */
[----:B------:R-:W-:Y:S01]  /*5e00*/  HMMA.16816.F32.BF16 R52, R140, R16, R52 ;  /* 0x000000108c34723c */ /* 0x000fe20000041834 */
[----:B------:R-:W-:-:S05]  /*5e10*/  LOP3.LUT R16, R231, R217, R223, 0x96, !PT ;  /* 0x000000d9e7107212 */ /* 0x000fca00078e96df */
[----:B------:R-:W-:Y:S02]  /*5e20*/  IMAD.WIDE.U32 R16, R16, -0x326172a9, RZ ;  /* 0xcd9e8d5710107825 */ /* 0x000fe400078e00ff */
[C---:B-1----:R-:W-:Y:S03]  /*5e30*/  HMMA.16816.F32.BF16 R60, R140.reuse, R4, R60 ;  /* 0x000000048c3c723c */ /* 0x042fe6000004183c */
[----:B------:R-:W-:Y:S02]  /*5e40*/  LOP3.LUT R183, R183, R228, R17, 0x96, !PT ;  /* 0x000000e4b7b77212 */ /* 0x000fe400078e9611 */
[----:B------:R-:W-:Y:S01]  /*5e50*/  LOP3.LUT R16, R181, R16, R219, 0x96, !PT ;  /* 0x00000010b5107212 */ /* 0x000fe200078e96db */
[----:B------:R-:W-:Y:S02]  /*5e60*/  FFMA.FTZ R181, R226, UR4, -R179 ;  /* 0x00000004e2b57c23 */ /* 0x000fe400080108b3 */
[----:B------:R-:W-:Y:S01]  /*5e70*/  HMMA.16816.F32.BF16 R64, R140, R6, R64 ;  /* 0x000000068c40723c */ /* 0x000fe20000041840 */
[----:B------:R-:W1:Y:S01]  /*5e80*/  LDSM.16.MT88.4 R4, [R199+0x10800] ;  /* 0x01080000c704783b */ /* 0x000e620000004200 */
[----:B------:R-:W-:-:S04]  /*5e90*/  IMAD.WIDE.U32 R234, R183, -0x2daee0ad, RZ ;  /* 0xd2511f53b7ea7825 */ /* 0x000fc800078e00ff */
[----:B------:R-:W-:Y:S01]  /*5ea0*/  FFMA.FTZ R183, R232, UR4, -R179 ;  /* 0x00000004e8b77c23 */ /* 0x000fe200080108b3 */
[----:B------:R-:W-:Y:S01]  /*5eb0*/  MUFU.EX2 R181, R181 ;  /* 0x000000b500b57308 */ /* 0x000fe20000000800 */
[----:B------:R-:W-:Y:S01]  /*5ec0*/  IMAD.WIDE.U32 R16, R16, -0x2daee0ad, RZ ;  /* 0xd2511f5310107825 */ /* 0x000fe200078e00ff */
[----:B------:R-:W-:Y:S01]  /*5ed0*/  LOP3.LUT R236, R177, R220, R235, 0x96, !PT ;  /* 0x000000dcb1ec7212 */ /* 0x000fe200078e96eb */
[----:B------:R-:W-:Y:S02]  /*5ee0*/  HMMA.16816.F32.BF16 R68, R96, R72, RZ ;  /* 0x000000486044723c */ /* 0x000fe400000418ff */
[----:B------:R-:W-:Y:S01]  /*5ef0*/  FFMA.FTZ R177, R138, UR4, -R191 ;  /* 0x000000048ab17c23 */ /* 0x000fe200080108bf */
[----:B------:R-:W-:Y:S01]  /*5f00*/  LOP3.LUT R234, R176, R234, R17, 0x96, !PT ;  /* 0x000000eab0ea7212 */ /* 0x000fe200078e9611 */
[----:B------:R-:W-:-:S04]  /*5f10*/  IMAD.WIDE.U32 R236, R236, -0x326172a9, RZ ;  /* 0xcd9e8d57ecec7825 */ /* 0x000fc800078e00ff */
[----:B------:R-:W-:Y:S01]  /*5f20*/  FFMA.FTZ R176, R144, UR4, -R191 ;  /* 0x0000000490b07c23 */ /* 0x000fe200080108bf */
[----:B------:R-:W-:Y:S01]  /*5f30*/  MUFU.EX2 R183, R183 ;  /* 0x000000b700b77308 */ /* 0x000fe20000000800 */
[----:B------:R-:W-:Y:S01]  /*5f40*/  HMMA.16816.F32.BF16 R76, R96, R80, RZ ;  /* 0x00000050604c723c */ /* 0x000fe200000418ff */
[----:B------:R-:W-:Y:S01]  /*5f50*/  IMAD.WIDE.U32 R234, R234, -0x326172a9, RZ ;  /* 0xcd9e8d57eaea7825 */ /* 0x000fe200078e00ff */
[----:B------:R-:W-:-:S04]  /*5f60*/  LOP3.LUT R175, R175, R218, R237, 0x96, !PT ;  /* 0x000000daafaf7212 */ /* 0x000fc800078e96ed */
[----:B------:R-:W-:Y:S01]  /*5f70*/  LOP3.LUT R236, R147, R236, R235, 0x96, !PT ;  /* 0x000000ec93ec7212 */ /* 0x000fe200078e96eb */
[----:B------:R-:W-:Y:S01]  /*5f80*/  MUFU.EX2 R176, R176 ;  /* 0x000000b000b07308 */ /* 0x000fe20000000800 */
[----:B------:R-:W-:Y:S03]  /*5f90*/  HMMA.16816.F32.BF16 R80, R96, R82, RZ ;  /* 0x000000526050723c */ /* 0x000fe600000418ff */
[----:B------:R-:W-:-:S04]  /*5fa0*/  IMAD.WIDE.U32 R236, R236, -0x2daee0ad, RZ ;  /* 0xd2511f53ecec7825 */ /* 0x000fc800078e00ff */
[----:B------:R-:W-:Y:S01]  /*5fb0*/  MUFU.EX2 R177, R177 ;  /* 0x000000b100b17308 */ /* 0x000fe20000000800 */
[C---:B------:R-:W-:Y:S08]  /*5fc0*/  HMMA.16816.F32.BF16 R56, R96.reuse, R58, RZ ;  /* 0x0000003a6038723c */ /* 0x040ff000000418ff */
[----:B------:R-:W-:Y:S08]  /*5fd0*/  HMMA.16816.F32.BF16 R84, R96, R88, RZ ;  /* 0x000000586054723c */ /* 0x000ff000000418ff */
[----:B--2---:R-:W-:Y:S01]  /*5fe0*/  HMMA.16816.F32.BF16 R68, R140, R12, R68 ;  /* 0x0000000c8c44723c */ /* 0x004fe20000041844 */
[----:B------:R-:W-:-:S02]  /*5ff0*/  IMAD.WIDE.U32 R12, R175, -0x2daee0ad, RZ ;  /* 0xd2511f53af0c7825 */ /* 0x000fc400078e00ff */
[----:B------:R2:W4:Y:S03]  /*6000*/  MUFU.EX2 R175, R146 ;  /* 0x0000009200af7308 */ /* 0x0005260000000800 */
[----:B------:R-:W-:Y:S02]  /*6010*/  LOP3.LUT R238, R145, R16, R13, 0x96, !PT ;  /* 0x0000001091ee7212 */ /* 0x000fe400078e960d */
[----:B------:R-:W-:Y:S03]  /*6020*/  HMMA.16816.F32.BF16 R72, R96, R74, RZ ;  /* 0x0000004a6048723c */ /* 0x000fe600000418ff */
[----:B------:R-:W-:-:S05]  /*6030*/  IMAD.WIDE.U32 R238, R238, -0x326172a9, RZ ;  /* 0xcd9e8d57eeee7825 */ /* 0x000fca00078e00ff */
[----:B---3--:R-:W-:Y:S01]  /*6040*/  HMMA.16816.F32.BF16 R76, R140, R8, R76 ;  /* 0x000000088c4c723c */ /* 0x008fe2000004184c */
[----:B------:R-:W-:Y:S02]  /*6050*/  LOP3.LUT R8, R139, R12, R237, 0x96, !PT ;  /* 0x0000000c8b087212 */ /* 0x000fe400078e96ed */
[----:B------:R-:W-:Y:S01]  /*6060*/  LOP3.LUT R234, R193, R234, R239, 0x96, !PT ;  /* 0x000000eac1ea7212 */ /* 0x000fe200078e96ef */
[----:B--2---:R-:W2:Y:S02]  /*6070*/  LDSM.16.MT88.4 R144, [R197+0x10800] ;  /* 0x01080000c590783b */ /* 0x004ea40000004200 */
[----:B------:R-:W-:Y:S02]  /*6080*/  IMAD.WIDE.U32 R8, R8, -0x326172a9, RZ ;  /* 0xcd9e8d5708087825 */ /* 0x000fe400078e00ff */
[----:B------:R-:W-:Y:S02]  /*6090*/  HMMA.16816.F32.BF16 R88, R96, R90, RZ ;  /* 0x0000005a6058723c */ /* 0x000fe400000418ff */
[----:B------:R-:W-:-:S02]  /*60a0*/  IMAD.MOV.U32 R12, RZ, RZ, R8 ;  /* 0x000000ffff0c7224 */ /* 0x000fc400078e0008 */
[----:B------:R-:W-:-:S04]  /*60b0*/  IMAD.WIDE.U32 R234, R234, -0x2daee0ad, RZ ;  /* 0xd2511f53eaea7825 */ /* 0x000fc800078e00ff */
[C---:B------:R-:W-:Y:S01]  /*60c0*/  HMMA.16816.F32.BF16 R80, R140.reuse, R10, R80 ;  /* 0x0000000a8c50723c */ /* 0x040fe20000041850 */
[----:B------:R-:W-:Y:S02]  /*60d0*/  LOP3.LUT R10, R137, R238, R9, 0x96, !PT ;  /* 0x000000ee890a7212 */ /* 0x000fe400078e9609 */
[----:B------:R-:W-:Y:S01]  /*60e0*/  PRMT R9, R8, 0x7772, RZ ;  /* 0x0000777208097816 */ /* 0x000fe200000000ff */
[----:B------:R-:W-:Y:S01]  /*60f0*/  LDSM.16.MT88.4 R136, [R201+0xd000] ;  /* 0x00d00000c988783b */ /* 0x000fe20000004200 */
[----:B------:R-:W-:Y:S02]  /*6100*/  PRMT R16, R10, 0x7632, R16 ;  /* 0x000076320a107816 */ /* 0x000fe40000000010 */
[----:B------:R-:W-:Y:S01]  /*6110*/  LOP3.LUT R11, R12, 0xff, RZ, 0xc0, !PT ;  /* 0x000000ff0c0b7812 */ /* 0x000fe200078ec0ff */
[----:B------:R-:W-:Y:S01]  /*6120*/  HMMA.16816.F32.BF16 R56, R140, R18, R56 ;  /* 0x000000128c38723c */ /* 0x000fe20000041838 */
[C---:B------:R-:W-:Y:S02]  /*6130*/  PRMT R18, R8.reuse, 0x7773, RZ ;  /* 0x0000777308127816 */ /* 0x040fe400000000ff */
[----:B------:R-:W-:-:S02]  /*6140*/  PRMT R8, R8, 0x7771, RZ ;  /* 0x0000777108087816 */ /* 0x000fc400000000ff */
[----:B------:R-:W-:Y:S02]  /*6150*/  PRMT R18, R9, 0x5410, R18 ;  /* 0x0000541009127816 */ /* 0x000fe40000000012 */
[C---:B------:R-:W-:Y:S01]  /*6160*/  LOP3.LUT R9, R10.reuse, 0xff, RZ, 0xc0, !PT ;  /* 0x000000ff0a097812 */ /* 0x040fe200078ec0ff */
[C---:B-1----:R-:W-:Y:S01]  /*6170*/  HMMA.16816.F32.BF16 R84, R140.reuse, R4, R84 ;  /* 0x000000048c54723c */ /* 0x042fe20000041854 */
[----:B------:R-:W-:Y:S02]  /*6180*/  LOP3.LUT R4, R10, 0xffff, RZ, 0xc0, !PT ;  /* 0x0000ffff0a047812 */ /* 0x000fe400078ec0ff */
[----:B------:R-:W-:Y:S02]  /*6190*/  SHF.R.U32.HI R5, RZ, 0x18, R10 ;  /* 0x00000018ff057819 */ /* 0x000fe4000001160a */
[----:B------:R-:W-:Y:S02]  /*61a0*/  SHF.R.U32.HI R10, RZ, 0x8, R4 ;  /* 0x00000008ff0a7819 */ /* 0x000fe40000011604 */
[----:B------:R-:W-:Y:S01]  /*61b0*/  LOP3.LUT R16, R16, 0xff, RZ, 0xc0, !PT ;  /* 0x000000ff10107812 */ /* 0x000fe200078ec0ff */
[----:B------:R-:W-:Y:S01]  /*61c0*/  HMMA.16816.F32.BF16 R72, R140, R14, R72 ;  /* 0x0000000e8c48723c */ /* 0x000fe20000041848 */
[----:B------:R1:W3:Y:S01]  /*61d0*/  LDSM.16.MT88.4 R12, [R201+0xf000] ;  /* 0x00f00000c90c783b */ /* 0x0002e20000004200 */
[----:B------:R-:W-:-:S02]  /*61e0*/  PRMT R4, R11, 0x5410, R8 ;  /* 0x000054100b047816 */ /* 0x000fc40000000008 */
[----:B------:R-:W-:Y:S02]  /*61f0*/  PRMT R10, R9, 0x5410, R10 ;  /* 0x00005410090a7816 */ /* 0x000fe4000000000a */
[----:B------:R-:W-:Y:S02]  /*6200*/  PRMT R8, R16, 0x5410, R5 ;  /* 0x0000541010087816 */ /* 0x000fe40000000005 */
[----:B------:R-:W-:Y:S01]  /*6210*/  HMMA.16816.F32.BF16 R112, R96, R108, RZ ;  /* 0x0000006c6070723c */ /* 0x000fe200000418ff */
[--C-:B------:R-:W-:Y:S02]  /*6220*/  HSET2.LE.AND R16, R10, R171.reuse, PT ;  /* 0x000000ab0a107233 */ /* 0x100fe40003803000 */
[----:B------:R-:W-:Y:S02]  /*6230*/  HSET2.LE.AND R17, R8, R171, PT ;  /* 0x000000ab08117233 */ /* 0x000fe40003803000 */
[----:B------:R-:W5:Y:S01]  /*6240*/  LDSM.16.MT88.4 R8, [R197+0xf000] ;  /* 0x00f00000c508783b */ /* 0x000f620000004200 */
[----:B----4-:R-:W-:Y:S01]  /*6250*/  F2FP.BF16.F32.PACK_AB R5, R175, R174 ;  /* 0x000000aeaf05723e */ /* 0x010fe200000010ff */
[----:B------:R-:W-:Y:S01]  /*6260*/  FADD.FTZ R174, R174, R155 ;  /* 0x0000009baeae7221 */ /* 0x000fe20000010000 */
[----:B------:R-:W-:Y:S01]  /*6270*/  HMMA.16816.F32.BF16 R88, R140, R6, R88 ;  /* 0x000000068c58723c */ /* 0x000fe20000041858 */
[----:B------:R-:W-:-:S02]  /*6280*/  SEL R6, R184, 0xffffffe0, !P6 ;  /* 0xffffffe0b8067807 */ /* 0x000fc40007000000 */
[----:B------:R-:W-:Y:S01]  /*6290*/  LOP3.LUT R16, R5, R16, RZ, 0xc0, !PT ;  /* 0x0000001005107212 */ /* 0x000fe200078ec0ff */
[----:B------:R-:W-:Y:S01]  /*62a0*/  FADD.FTZ R175, R175, R174 ;  /* 0x000000aeafaf7221 */ /* 0x000fe20000010000 */
[----:B------:R-:W-:Y:S01]  /*62b0*/  LOP3.LUT R195, R195, R236, R235, 0x96, !PT ;  /* 0x000000ecc3c37212 */ /* 0x000fe200078e96eb */
[----:B-1----:R-:W-:Y:S01]  /*62c0*/  IMAD.IADD R201, R6, 0x1, R169 ;  /* 0x0000000106c97824 */ /* 0x002fe200078e02a9 */
[----:B------:R-:W-:Y:S01]  /*62d0*/  LOP3.LUT R6, R18, 0xff00ff, RZ, 0xc0, !PT ;  /* 0x00ff00ff12067812 */ /* 0x000fe200078ec0ff */
[----:B--2---:R-:W-:Y:S01]  /*62e0*/  HMMA.16816.F32.BF16 R92, R140, R144, R92 ;  /* 0x000000908c5c723c */ /* 0x004fe2000004185c */
[--C-:B------:R-:W-:Y:S02]  /*62f0*/  HSET2.LE.AND R18, R4, R171.reuse, PT ;  /* 0x000000ab04127233 */ /* 0x100fe40003803000 */
[----:B------:R-:W-:Y:S01]  /*6300*/  F2FP.BF16.F32.PACK_AB R145, R177, R176 ;  /* 0x000000b0b191723e */ /* 0x000fe200000010ff */
[----:B------:R-:W-:Y:S01]  /*6310*/  FADD.FTZ R176, R176, R175 ;  /* 0x000000afb0b07221 */ /* 0x000fe20000010000 */
[----:B------:R-:W-:-:S02]  /*6320*/  HSET2.LE.AND R19, R6, R171, PT ;  /* 0x000000ab06137233 */ /* 0x000fc40003803000 */
[----:B------:R-:W1:Y:S01]  /*6330*/  LDSM.16.MT88.4 R4, [R199+0x11000] ;  /* 0x01100000c704783b */ /* 0x000e620000004200 */
[----:B------:R-:W-:Y:S01]  /*6340*/  HMMA.16816.F32.BF16 R112, R140, R20, R112 ;  /* 0x000000148c70723c */ /* 0x000fe20000041870 */
[----:B------:R-:W-:Y:S01]  /*6350*/  F2FP.BF16.F32.PACK_AB R20, R183, R178 ;  /* 0x000000b2b714723e */ /* 0x000fe200000010ff */
[----:B------:R-:W-:Y:S01]  /*6360*/  FADD.FTZ R176, R177, R176 ;  /* 0x000000b0b1b07221 */ /* 0x000fe20000010000 */
[----:B------:R-:W-:Y:S02]  /*6370*/  F2FP.BF16.F32.PACK_AB R144, R194, R181 ;  /* 0x000000b5c290723e */ /* 0x000fe400000010ff */
[----:B------:R-:W-:Y:S02]  /*6380*/  LOP3.LUT R17, R20, R17, RZ, 0xc0, !PT ;  /* 0x0000001114117212 */ /* 0x000fe400078ec0ff */
[----:B------:R-:W-:Y:S01]  /*6390*/  LOP3.LUT R18, R145, R18, RZ, 0xc0, !PT ;  /* 0x0000001291127212 */ /* 0x000fe200078ec0ff */
[----:B------:R-:W-:Y:S01]  /*63a0*/  HMMA.16816.F32.BF16 R108, R96, R110, RZ ;  /* 0x0000006e606c723c */ /* 0x000fe200000418ff */
[----:B------:R-:W-:-:S07]  /*63b0*/  LOP3.LUT R19, R144, R19, RZ, 0xc0, !PT ;  /* 0x0000001390137212 */ /* 0x000fce00078ec0ff */
[C---:B---3--:R-:W-:Y:S08]  /*63c0*/  HMMA.16816.F32.BF16 R44, R16.reuse, R12, R44 ;  /* 0x0000000c102c723c */ /* 0x048ff0000004182c */
[----:B------:R-:W-:Y:S01]  /*63d0*/  HMMA.16816.F32.BF16 R48, R16, R14, R48 ;  /* 0x0000000e1030723c */ /* 0x000fe20000041830 */
[----:B------:R-:W2:Y:S07]  /*63e0*/  LDSM.16.MT88.4 R12, [R169+0xd000] ;  /* 0x00d00000a90c783b */ /* 0x000eae0000004200 */
[C---:B------:R-:W-:Y:S08]  /*63f0*/  HMMA.16816.F32.BF16 R128, R96.reuse, R124, RZ ;  /* 0x0000007c6080723c */ /* 0x040ff000000418ff */
[----:B------:R-:W-:Y:S08]  /*6400*/  HMMA.16816.F32.BF16 R124, R96, R126, RZ ;  /* 0x0000007e607c723c */ /* 0x000ff000000418ff */
[C---:B-----5:R-:W-:Y:S08]  /*6410*/  HMMA.16816.F32.BF16 R60, R16.reuse, R8, R60 ;  /* 0x00000008103c723c */ /* 0x060ff0000004183c */
[----:B------:R-:W-:Y:S01]  /*6420*/  HMMA.16816.F32.BF16 R64, R16, R10, R64 ;  /* 0x0000000a1040723c */ /* 0x000fe20000041840 */
[----:B------:R-:W3:Y:S07]  /*6430*/  LDSM.16.MT88.4 R8, [R169+0xf000] ;  /* 0x00f00000a908783b */ /* 0x000eee0000004200 */
[C---:B------:R-:W-:Y:S01]  /*6440*/  HMMA.16816.F32.BF16 R108, R140.reuse, R22, R108 ;  /* 0x000000168c6c723c */ /* 0x040fe2000004186c */
[----:B------:R-:W4:Y:S07]  /*6450*/  LDSM.16.MT88.4 R20, [R201+0x11000] ;  /* 0x01100000c914783b */ /* 0x000f2e0000004200 */
[C---:B------:R-:W-:Y:S08]  /*6460*/  HMMA.16816.F32.BF16 R128, R140.reuse, R24, R128 ;  /* 0x000000188c80723c */ /* 0x040ff00000041880 */
[----:B------:R-:W-:Y:S01]  /*6470*/  HMMA.16816.F32.BF16 R124, R140, R26, R124 ;  /* 0x0000001a8c7c723c */ /* 0x000fe2000004187c */
[----:B------:R5:W4:Y:S07]  /*6480*/  LDSM.16.MT88.4 R24, [R197+0xd000] ;  /* 0x00d00000c518783b */ /* 0x000b2e0000004200 */
[C---:B-1----:R-:W-:Y:S08]  /*6490*/  HMMA.16816.F32.BF16 R84, R16.reuse, R4, R84 ;  /* 0x000000041054723c */ /* 0x042ff00000041854 */
[----:B------:R-:W-:Y:S01]  /*64a0*/  HMMA.16816.F32.BF16 R88, R16, R6, R88 ;  /* 0x000000061058723c */ /* 0x000fe20000041858 */
[----:B------:R-:W1:Y:S07]  /*64b0*/  LDSM.16.MT88.4 R4, [R169+0x11000] ;  /* 0x01100000a904783b */ /* 0x000e6e0000004200 */
[----:B------:R-:W-:Y:S01]  /*64c0*/  HMMA.16816.F32.BF16 R120, R96, R116, RZ ;  /* 0x000000746078723c */ /* 0x000fe200000418ff */
[----:B-----5:R-:W-:-:S06]  /*64d0*/  FFMA.FTZ R197, R224, UR4, -R191 ;  /* 0x00000004e0c57c23 */ /* 0x020fcc00080108bf */
[----:B------:R-:W5:Y:S01]  /*64e0*/  MUFU.EX2 R197, R197 ;  /* 0x000000c500c57308 */ /* 0x000f620000000800 */
[C---:B------:R-:W-:Y:S08]  /*64f0*/  HMMA.16816.F32.BF16 R116, R96.reuse, R118, RZ ;  /* 0x000000766074723c */ /* 0x040ff000000418ff */
[----:B------:R-:W-:Y:S01]  /*6500*/  HMMA.16816.F32.BF16 R96, R96, R34, RZ ;  /* 0x000000226060723c */ /* 0x000fe200000418ff */
[----:B------:R-:W-:Y:S07]  /*6510*/  LDSM.16.MT88.4 R32, [R199+0xd000] ;  /* 0x00d00000c720783b */ /* 0x000fee0000004200 */
[----:B--2---:R-:W-:Y:S01]  /*6520*/  HMMA.16816.F32.BF16 R128, R16, R12, R128 ;  /* 0x0000000c1080723c */ /* 0x004fe20000041880 */
[----:B------:R-:W-:Y:S01]  /*6530*/  FFMA.FTZ R12, R200, UR4, -R191 ;  /* 0x00000004c80c7c23 */ /* 0x000fe200080108bf */
[----:B------:R-:W-:Y:S01]  /*6540*/  SEL R13, R184, 0xffffffe0, !P6 ;  /* 0xffffffe0b80d7807 */ /* 0x000fe20007000000 */
[----:B------:R-:W-:-:S02]  /*6550*/  IMAD.IADD R200, R164, 0x1, R169 ;  /* 0x00000001a4c87824 */ /* 0x000fc400078e02a9 */
[----:B------:R-:W-:Y:S01]  /*6560*/  FFMA.FTZ R191, R196, UR4, -R179 ;  /* 0x00000004c4bf7c23 */ /* 0x000fe200080108b3 */
[----:B------:R-:W2:Y:S01]  /*6570*/  MUFU.EX2 R193, R12 ;  /* 0x0000000c00c17308 */ /* 0x000ea20000000800 */
[----:B------:R-:W-:Y:S01]  /*6580*/  IMAD.IADD R200, R13, 0x1, R200 ;  /* 0x000000010dc87824 */ /* 0x000fe200078e02c8 */
[C---:B------:R-:W-:Y:S06]  /*6590*/  HMMA.16816.F32.BF16 R120, R140.reuse, R28, R120 ;  /* 0x0000001c8c78723c */ /* 0x040fec0000041878 */
[----:B------:R-:W1:Y:S02]  /*65a0*/  MUFU.EX2 R191, R191 ;  /* 0x000000bf00bf7308 */ /* 0x000e640000000800 */
[C---:B------:R-:W-:Y:S01]  /*65b0*/  HMMA.16816.F32.BF16 R116, R140.reuse, R30, R116 ;  /* 0x0000001e8c74723c */ /* 0x040fe20000041874 */
[----:B------:R-:W1:Y:S07]  /*65c0*/  LDSM.16.MT88.4 R28, [R199+0xf000] ;  /* 0x00f00000c71c783b */ /* 0x000e6e0000004200 */
[----:B------:R-:W-:Y:S01]  /*65d0*/  HMMA.16816.F32.BF16 R96, R140, R146, R96 ;  /* 0x000000928c60723c */ /* 0x000fe20000041860 */
[----:B------:R-:W1:Y:S04]  /*65e0*/  LDSM.16.MT88.4 R144, [R200+0x11000] ;  /* 0x01100000c890783b */ /* 0x000e680000004200 */
[----:B------:R-:W-:Y:S03]  /*65f0*/  LDSM.16.MT88.4 R140, [R201+0xf800] ;  /* 0x00f80000c98c783b */ /* 0x000fe60000004200 */
[----:B---3--:R-:W-:Y:S01]  /*6600*/  HMMA.16816.F32.BF16 R36, R16, R8, R36 ;  /* 0x000000081024723c */ /* 0x008fe20000041824 */
[----:B------:R-:W-:-:S02]  /*6610*/  PRMT R9, R234, 0x7773, RZ ;  /* 0x00007773ea097816 */ /* 0x000fc400000000ff */
[----:B------:R-:W-:-:S04]  /*6620*/  PRMT R8, R234, 0x7772, RZ ;  /* 0x00007772ea087816 */ /* 0x000fc800000000ff */
[----:B------:R-:W-:Y:S01]  /*6630*/  PRMT R8, R8, 0x5410, R9 ;  /* 0x0000541008087816 */ /* 0x000fe20000000009 */
[C---:B----4-:R-:W-:Y:S01]  /*6640*/  HMMA.16816.F32.BF16 R80, R16.reuse, R22, R80 ;  /* 0x000000161050723c */ /* 0x050fe20000041850 */
[----:B------:R-:W-:Y:S01]  /*6650*/  IMAD.MOV.U32 R22, RZ, RZ, R234 ;  /* 0x000000ffff167224 */ /* 0x000fe200078e00ea */
[----:B------:R-:W-:Y:S02]  /*6660*/  LOP3.LUT R9, R195, 0xffff, RZ, 0xc0, !PT ;  /* 0x0000ffffc3097812 */ /* 0x000fe400078ec0ff */
[C---:B-----5:R-:W-:Y:S01]  /*6670*/  F2FP.BF16.F32.PACK_AB R23, R202.reuse, R197 ;  /* 0x000000c5ca17723e */ /* 0x060fe200000010ff */
[----:B------:R-:W-:Y:S01]  /*6680*/  FADD.FTZ R197, R197, R176 ;  /* 0x000000b0c5c57221 */ /* 0x000fe20000010000 */
[----:B------:R-:W-:Y:S02]  /*6690*/  SHF.R.U32.HI R9, RZ, 0x8, R9 ;  /* 0x00000008ff097819 */ /* 0x000fe40000011609 */
[----:B------:R-:W-:Y:S01]  /*66a0*/  HMMA.16816.F32.BF16 R40, R16, R10, R40 ;  /* 0x0000000a1028723c */ /* 0x000fe20000041828 */
[----:B------:R-:W-:Y:S01]  /*66b0*/  PRMT R10, R195, 0x7632, R10 ;  /* 0x00007632c30a7816 */ /* 0x000fe2000000000a */
[----:B------:R-:W-:Y:S01]  /*66c0*/  FADD.FTZ R202, R202, R197 ;  /* 0x000000c5caca7221 */ /* 0x000fe20000010000 */
[----:B------:R-:W-:-:S02]  /*66d0*/  LOP3.LUT R11, R22, 0xff, RZ, 0xc0, !PT ;  /* 0x000000ff160b7812 */ /* 0x000fc400078ec0ff */
[----:B------:R-:W-:Y:S02]  /*66e0*/  LOP3.LUT R22, R195, 0xff, RZ, 0xc0, !PT ;  /* 0x000000ffc3167812 */ /* 0x000fe400078ec0ff */
[----:B------:R-:W-:Y:S01]  /*66f0*/  LOP3.LUT R10, R10, 0xff, RZ, 0xc0, !PT ;  /* 0x000000ff0a0a7812 */ /* 0x000fe200078ec0ff */
[C---:B------:R-:W-:Y:S01]  /*6700*/  HMMA.16816.F32.BF16 R76, R16.reuse, R20, R76 ;  /* 0x00000014104c723c */ /* 0x040fe2000004184c */
[----:B------:R-:W-:Y:S02]  /*6710*/  PRMT R20, R234, 0x7771, RZ ;  /* 0x00007771ea147816 */ /* 0x000fe400000000ff */
[----:B------:R-:W-:Y:S02]  /*6720*/  SHF.R.U32.HI R195, RZ, 0x18, R195 ;  /* 0x00000018ffc37819 */ /* 0x000fe400000116c3 */
[----:B------:R-:W-:Y:S02]  /*6730*/  PRMT R20, R11, 0x5410, R20 ;  /* 0x000054100b147816 */ /* 0x000fe40000000014 */
[----:B------:R-:W-:Y:S01]  /*6740*/  PRMT R22, R22, 0x5410, R9 ;  /* 0x0000541016167816 */ /* 0x000fe20000000009 */
[----:B------:R-:W-:Y:S01]  /*6750*/  HMMA.16816.F32.BF16 R104, R16, R24, R104 ;  /* 0x000000181068723c */ /* 0x000fe20000041868 */
[----:B------:R-:W-:-:S02]  /*6760*/  LOP3.LUT R24, R8, 0xff00ff, RZ, 0xc0, !PT ;  /* 0x00ff00ff08187812 */ /* 0x000fc400078ec0ff */
[----:B--2---:R-:W-:Y:S01]  /*6770*/  F2FP.BF16.F32.PACK_AB R21, R198, R193 ;  /* 0x000000c1c615723e */ /* 0x004fe200000010ff */
[----:B------:R-:W-:Y:S01]  /*6780*/  FADD.FTZ R193, R193, R202 ;  /* 0x000000cac1c17221 */ /* 0x000fe20000010000 */
[----:B------:R-:W-:-:S03]  /*6790*/  HSET2.LE.AND R22, R22, R171, PT ;  /* 0x000000ab16167233 */ /* 0x000fc60003803000 */
[C---:B-1----:R-:W-:Y:S01]  /*67a0*/  HMMA.16816.F32.BF16 R68, R16.reuse, R4, R68 ;  /* 0x000000041044723c */ /* 0x042fe20000041844 */
[----:B------:R-:W-:Y:S01]  /*67b0*/  PRMT R4, R10, 0x5410, R195 ;  /* 0x000054100a047816 */ /* 0x000fe200000000c3 */
[----:B------:R-:W-:Y:S01]  /*67c0*/  FADD.FTZ R227, R198, R193 ;  /* 0x000000c1c6e37221 */ /* 0x000fe20000010000 */
[----:B------:R-:W1:Y:S03]  /*67d0*/  LDSM.16.MT88.4 R8, [R199+0xf800] ;  /* 0x00f80000c708783b */ /* 0x000e660000004200 */
[----:B------:R-:W-:Y:S02]  /*67e0*/  HSET2.LE.AND R5, R4, R171, PT ;  /* 0x000000ab04057233 */ /* 0x000fe40003803000 */
[----:B------:R-:W-:Y:S01]  /*67f0*/  HMMA.16816.F32.BF16 R52, R16, R28, R52 ;  /* 0x0000001c1034723c */ /* 0x000fe20000041834 */
[----:B------:R-:W-:-:S07]  /*6800*/  LOP3.LUT R4, R23, R22, RZ, 0xc0, !PT ;  /* 0x0000001617047212 */ /* 0x000fce00078ec0ff */
        /* <DEDUP_REMOVED lines=11> */
[----:B------:R-:W-:Y:S01]  /*68c0*/  HMMA.16816.F32.BF16 R72, R16, R6, R72 ;  /* 0x000000061048723c */ /* 0x000fe20000041848 */
[----:B------:R-:W-:-:S02]  /*68d0*/  HSET2.LE.AND R6, R20, R171, PT ;  /* 0x000000ab14067233 */ /* 0x000fc40003803000 */
[----:B------:R-:W-:Y:S02]  /*68e0*/  HSET2.LE.AND R7, R24, R171, PT ;  /* 0x000000ab18077233 */ /* 0x000fe40003803000 */
[----:B------:R-:W-:Y:S01]  /*68f0*/  F2FP.BF16.F32.PACK_AB R20, R192, R191 ;  /* 0x000000bfc014723e */ /* 0x000fe200000010ff */
[----:B------:R-:W-:Y:S01]  /*6900*/  LDSM.16.MT88.4 R24, [R169+0xd800] ;  /* 0x00d80000a918783b */ /* 0x000fe20000004200 */
[----:B------:R-:W-:Y:S01]  /*6910*/  LOP3.LUT R6, R21, R6, RZ, 0xc0, !PT ;  /* 0x0000000615067212 */ /* 0x000fe200078ec0ff */
[C---:B------:R-:W-:Y:S01]  /*6920*/  HMMA.16816.F32.BF16 R92, R16.reuse, R144, R92 ;  /* 0x00000090105c723c */ /* 0x040fe2000004185c */
[----:B------:R-:W-:Y:S02]  /*6930*/  F2FP.BF16.F32.PACK_AB R144, R225, R182 ;  /* 0x000000b6e190723e */ /* 0x000fe400000010ff */
[----:B------:R-:W-:Y:S02]  /*6940*/  LOP3.LUT R5, R20, R5, RZ, 0xc0, !PT ;  /* 0x0000000514057212 */ /* 0x000fe400078ec0ff */
[----:B------:R-:W-:Y:S01]  /*6950*/  LOP3.LUT R7, R144, R7, RZ, 0xc0, !PT ;  /* 0x0000000790077212 */ /* 0x000fe200078ec0ff */
[----:B------:R-:W-:Y:S02]  /*6960*/  LDSM.16.MT88.4 R20, [R169+0xf800] ;  /* 0x00f80000a914783b */ /* 0x000fe40000004200 */
[----:B------:R-:W-:Y:S02]  /*6970*/  HMMA.16816.F32.BF16 R96, R16, R146, R96 ;  /* 0x000000921060723c */ /* 0x000fe40000041860 */
[----:B------:R-:W3:Y:S06]  /*6980*/  LDSM.16.MT88.4 R16, [R169+0x11800] ;  /* 0x01180000a910783b */ /* 0x000eec0000004200 */
[C---:B-1----:R-:W-:Y:S08]  /*6990*/  HMMA.16816.F32.BF16 R52, R4.reuse, R8, R52 ;  /* 0x000000080434723c */ /* 0x042ff00000041834 */
[C---:B------:R-:W-:Y:S01]  /*69a0*/  HMMA.16816.F32.BF16 R56, R4.reuse, R10, R56 ;  /* 0x0000000a0438723c */ /* 0x040fe20000041838 */
[----:B------:R-:W1:Y:S07]  /*69b0*/  LDSM.16.MT88.4 R8, [R200+0xf800] ;  /* 0x00f80000c808783b */ /* 0x000e6e0000004200 */
[C---:B--2---:R-:W-:Y:S08]  /*69c0*/  HMMA.16816.F32.BF16 R120, R4.reuse, R12, R120 ;  /* 0x0000000c0478723c */ /* 0x044ff00000041878 */
[C---:B------:R-:W-:Y:S01]  /*69d0*/  HMMA.16816.F32.BF16 R116, R4.reuse, R14, R116 ;  /* 0x0000000e0474723c */ /* 0x040fe20000041874 */
[----:B------:R-:W2:Y:S07]  /*69e0*/  LDSM.16.MT88.4 R12, [R200+0xd800] ;  /* 0x00d80000c80c783b */ /* 0x000eae0000004200 */
[C---:B------:R-:W-:Y:S08]  /*69f0*/  HMMA.16816.F32.BF16 R44, R4.reuse, R140, R44 ;  /* 0x0000008c042c723c */ /* 0x040ff0000004182c */
[C---:B---3--:R-:W-:Y:S08]  /*6a00*/  HMMA.16816.F32.BF16 R68, R4.reuse, R16, R68 ;  /* 0x000000100444723c */ /* 0x048ff00000041844 */
[C---:B------:R-:W-:Y:S01]  /*6a10*/  HMMA.16816.F32.BF16 R72, R4.reuse, R18, R72 ;  /* 0x000000120448723c */ /* 0x040fe20000041848 */
[----:B------:R-:W3:Y:S07]  /*6a20*/  LDSM.16.MT88.4 R16, [R200+0x11800] ;  /* 0x01180000c810783b */ /* 0x000eee0000004200 */
        /* <DEDUP_REMOVED lines=27> */
[----:B------:R-:W-:Y:S01]  /*6be0*/  VIADD R4, R133, 0xfffffffe ;  /* 0xfffffffe85047836 */ /* 0x000fe20000000000 */
[----:B------:R-:W1:Y:S01]  /*6bf0*/  LDCU UR4, c[0x0][0x440] ;  /* 0x00008800ff0477ac */ /* 0x000e620008000800 */
[C---:B------:R-:W-:Y:S01]  /*6c00*/  IMAD.SHL.U32 R9, R148.reuse, 0x10, RZ ;  /* 0x0000001094097824 */ /* 0x040fe200078e00ff */
[----:B------:R-:W-:Y:S01]  /*6c10*/  SHF.L.U64.HI R8, R148, 0x4, R149 ;  /* 0x0000000494087819 */ /* 0x000fe20000010295 */
[----:B------:R-:W-:Y:S01]  /*6c20*/  IMAD R11, R4, R149, RZ ;  /* 0x00000095040b7224 */ /* 0x000fe200078e02ff */
[----:B------:R-:W-:-:S04]  /*6c30*/  DEPBAR.LE SB0, 0x0 ;  /* 0x000080000000791a */ /* 0x000fc80000000000 */
[----:B------:R-:W-:Y:S01]  /*6c40*/  IMAD.WIDE.U32 R4, R4, R148, RZ ;  /* 0x0000009404047225 */ /* 0x000fe200078e00ff */
[----:B------:R-:W-:-:S03]  /*6c50*/  SHF.R.U32.HI R188, RZ, 0x1, R186 ;  /* 0x00000001ffbc7819 */ /* 0x000fc600000116ba */
[----:B------:R-:W-:Y:S01]  /*6c60*/  IMAD.IADD R7, R11, 0x1, R5 ;  /* 0x000000010b077824 */ /* 0x000fe200078e0205 */
[----:B------:R-:W-:Y:S01]  /*6c70*/  BAR.SYNC.DEFER_BLOCKING 0x0 ;  /* 0x0000000000007b1d */ /* 0x000fe20000010000 */
[----:B------:R-:W-:Y:S01]  /*6c80*/  IMAD.IADD R11, R5, 0x1, R11 ;  /* 0x00000001050b7824 */ /* 0x000fe200078e020b */
[----:B------:R-:W-:Y:S01]  /*6c90*/  LEA R6, P0, R4, R9, 0x6 ;  /* 0x0000000904067211 */ /* 0x000fe200078030ff */
[----:B------:R-:W-:Y:S01]  /*6ca0*/  IMAD.SHL.U32 R187, R186, 0x20, RZ ;  /* 0x00000020babb7824 */ /* 0x000fe200078e00ff */
[C---:B------:R-:W-:Y:S01]  /*6cb0*/  LEA R12, P1, R4.reuse, R211, 0x7 ;  /* 0x000000d3040c7211 */ /* 0x040fe200078238ff */
[----:B------:R-:W-:Y:S01]  /*6cc0*/  IMAD.MOV.U32 R176, RZ, RZ, 0x20 ;  /* 0x00000020ffb07424 */ /* 0x000fe200078e00ff */
[----:B------:R-:W-:Y:S01]  /*6cd0*/  LEA.HI.X R7, R4, R8, R7, 0x6, P0 ;  /* 0x0000000804077211 */ /* 0x000fe200000f3407 */
[----:B------:R-:W-:Y:S01]  /*6ce0*/  VIADD R191, R190, UR5 ;  /* 0x00000005bebf7c36 */ /* 0x000fe20008000000 */
[----:B------:R-:W-:Y:S02]  /*6cf0*/  LEA.HI.X R13, R4, R210, R11, 0x7, P1 ;  /* 0x000000d2040d7211 */ /* 0x000fe400008f3c0b */
[----:B------:R-:W-:-:S02]  /*6d00*/  LEA R5, P0, R148, R6, 0x5 ;  /* 0x0000000694057211 */ /* 0x000fc400078028ff */
[C---:B------:R-:W-:Y:S02]  /*6d10*/  LEA R10, P3, R6.reuse, R211, 0x1 ;  /* 0x000000d3060a7211 */ /* 0x040fe400078608ff */
[----:B------:R-:W-:Y:S02]  /*6d20*/  IADD3 R4, P1, PT, R6, R9, RZ ;  /* 0x0000000906047210 */ /* 0x000fe40007f3e0ff */
[----:B------:R-:W-:Y:S02]  /*6d30*/  LEA.HI.X R148, R148, R7, R149, 0x5, P0 ;  /* 0x0000000794947211 */ /* 0x000fe400000f2c95 */
[----:B------:R-:W-:Y:S01]  /*6d40*/  LEA.HI.X R11, R6, R210, R7, 0x1, P3 ;  /* 0x000000d2060b7211 */ /* 0x000fe200018f0c07 */
[----:B------:R-:W-:Y:S01]  /*6d50*/  IMAD.X R7, R7, 0x1, R8, P1 ;  /* 0x0000000107077824 */ /* 0x000fe200008e0608 */
[----:B------:R-:W-:Y:S02]  /*6d60*/  LEA R6, P0, R4, R211, 0x1 ;  /* 0x000000d304067211 */ /* 0x000fe400078008ff */
[----:B-1----:R-:W-:-:S02]  /*6d70*/  ISETP.GE.AND P3, PT, R185, UR4, PT ;  /* 0x00000004b9007c0c */ /* 0x002fc4000bf66270 */
[----:B------:R-:W-:Y:S02]  /*6d80*/  ISETP.GE.AND P1, PT, R205, UR4, PT ;  /* 0x00000004cd007c0c */ /* 0x000fe4000bf26270 */
[----:B------:R-:W-:Y:S02]  /*6d90*/  LEA.HI.X R7, R4, R210, R7, 0x1, P0 ;  /* 0x000000d204077211 */ /* 0x000fe400000f0c07 */
[----:B------:R-:W-:Y:S02]  /*6da0*/  ISETP.GE.AND P0, PT, R204, UR4, PT ;  /* 0x00000004cc007c0c */ /* 0x000fe4000bf06270 */
[----:B------:R-:W-:Y:S02]  /*6db0*/  LOP3.LUT R187, R187, 0x7c00, RZ, 0xc0, !PT ;  /* 0x00007c00bbbb7812 */ /* 0x000fe400078ec0ff */
[----:B------:R-:W-:Y:S02]  /*6dc0*/  LEA R14, P4, R5, R211, 0x1 ;  /* 0x000000d3050e7211 */ /* 0x000fe400078808ff */
[----:B------:R-:W-:Y:S01]  /*6dd0*/  LOP3.LUT R9, R188, 0x8, RZ, 0xc0, !PT ;  /* 0x00000008bc097812 */ /* 0x000fe200078ec0ff */
[----:B------:R-:W-:Y:S01]  /*6de0*/  @!PT LDS RZ, [RZ] ;  /* 0x00000000fffff984 */ /* 0x000fe20000000800 */
[----:B------:R-:W-:Y:S01]  /*6df0*/  @!PT LDS RZ, [RZ] ;  /* 0x00000000fffff984 */ /* 0x000fe20000000800 */
[----:B------:R-:W-:Y:S01]  /*6e00*/  @!PT LDS RZ, [RZ] ;  /* 0x00000000fffff984 */ /* 0x000fe20000000800 */
[----:B------:R-:W-:Y:S01]  /*6e10*/  @!P3 LDGSTS.E.BYPASS.LTC128B.128 [R216+0xc000], desc[UR14][R12.64] ;  /* 0x0c0000000cd8bfae */ /* 0x000fe2000b981a0e */
[----:B------:R-:W-:-:S02]  /*6e20*/  LOP3.LUT R152, R187, 0x200, R152, 0xf8, !PT ;  /* 0x00000200bb987812 */ /* 0x000fc400078ef898 */
[----:B------:R-:W-:Y:S01]  /*6e30*/  LEA.HI.X R15, R5, R210, R148, 0x1, P4 ;  /* 0x000000d2050f7211 */ /* 0x000fe200020f0c94 */
[----:B------:R-:W-:Y:S01]  /*6e40*/  @P3 STS.128 [R216+0xc000], RZ ;  /* 0x00c000ffd8003388 */ /* 0x000fe20000000c00 */
[----:B------:R-:W-:Y:S02]  /*6e50*/  LOP3.LUT R9, R152, R150, R9, 0xf6, !PT ;  /* 0x0000009698097212 */ /* 0x000fe400078ef609 */
[----:B------:R-:W-:Y:S01]  /*6e60*/  SEL R176, R176, 0xffffffe0, !P6 ;  /* 0xffffffe0b0b07807 */ /* 0x000fe20007000000 */
[----:B------:R-:W-:Y:S01]  /*6e70*/  @!PT LDS RZ, [RZ] ;  /* 0x00000000fffff984 */ /* 0x000fe20000000800 */
[----:B------:R-:W-:Y:S01]  /*6e80*/  @!PT LDS RZ, [RZ] ;  /* 0x00000000fffff984 */ /* 0x000fe20000000800 */
[----:B------:R-:W-:Y:S01]  /*6e90*/  @!PT LDS RZ, [RZ] ;  /* 0x00000000fffff984 */ /* 0x000fe20000000800 */
[----:B------:R-:W-:Y:S01]  /*6ea0*/  @!P1 LDGSTS.E.BYPASS.LTC128B.128 [R216+0xe000], desc[UR14][R12.64+0x80] ;  /* 0x0e0000800cd89fae */ /* 0x000fe2000b981a0e */
[----:B------:R-:W-:-:S03]  /*6eb0*/  LEA R177, R9, UR5, 0x1 ;  /* 0x0000000509b17c11 */ /* 0x000fc6000f8e08ff */
[----:B------:R-:W-:Y:S01]  /*6ec0*/  @P1 STS.128 [R216+0xe000], RZ ;  /* 0x00e000ffd8001388 */ /* 0x000fe20000000c00 */
[C---:B------:R-:W-:Y:S02]  /*6ed0*/  IMAD.IADD R200, R191.reuse, 0x1, R176 ;  /* 0x00000001bfc87824 */ /* 0x040fe400078e02b0 */
[--C-:B------:R-:W-:Y:S01]  /*6ee0*/  IMAD.IADD R224, R176, 0x1, R177.reuse ;  /* 0x00000001b0e07824 */ /* 0x100fe200078e02b1 */
[----:B------:R-:W-:Y:S01]  /*6ef0*/  @!PT LDS RZ, [RZ] ;  /* 0x00000000fffff984 */ /* 0x000fe20000000800 */
[----:B------:R-:W-:Y:S01]  /*6f00*/  @!PT LDS RZ, [RZ] ;  /* 0x00000000fffff984 */ /* 0x000fe20000000800 */
[----:B------:R-:W-:Y:S01]  /*6f10*/  @!PT LDS RZ, [RZ] ;  /* 0x00000000fffff984 */ /* 0x000fe20000000800 */
[----:B------:R-:W-:Y:S01]  /*6f20*/  @!P0 LDGSTS.E.BYPASS.LTC128B.128 [R216+0x10000], desc[UR14][R12.64+0x100] ;  /* 0x100001000cd88fae */ /* 0x000fe2000b981a0e */
[----:B------:R-:W-:Y:S02]  /*6f30*/  IMAD.IADD R191, R191, 0x1, R164 ;  /* 0x00000001bfbf7824 */ /* 0x000fe400078e02a4 */
        /* <DEDUP_REMOVED lines=53> */
[----:B-1----:R-:W1:Y:S04]  /*7290*/  LDSM.16.M88.4 R8, [R190+UR5+0x7800] ;  /* 0x00780005be08783b */ /* 0x002e680008000200 */
[----:B------:R-:W-:Y:S04]  /*72a0*/  LDSM.16.M88.4 R160, [R224] ;  /* 0x00000000e0a0783b */ /* 0x000fe80000000200 */
[----:B------:R-:W1:Y:S04]  /*72b0*/  LDSM.16.M88.4 R16, [R200+0x6000] ;  /* 0x00600000c810783b */ /* 0x000e680000000200 */
[----:B--2---:R-:W2:Y:S04]  /*72c0*/  LDSM.16.M88.4 R12, [R200+0x6800] ;  /* 0x00680000c80c783b */ /* 0x004ea80000000200 */
[----:B------:R-:W2:Y:S04]  /*72d0*/  LDSM.16.M88.4 R4, [R200+0x7000] ;  /* 0x00700000c804783b */ /* 0x000ea80000000200 */
[----:B------:R-:W2:Y:S04]  /*72e0*/  LDSM.16.M88.4 R164, [R200+0x7800] ;  /* 0x00780000c8a4783b */ /* 0x000ea80000000200 */
[----:B------:R-:W-:Y:S01]  /*72f0*/  LDSM.16.M88.4 R20, [R202] ;  /* 0x00000000ca14783b */ /* 0x000fe20000000200 */
[C---:B---3--:R-:W-:Y:S03]  /*7300*/  HMMA.16816.F32.BF16 R32, R168.reuse, R140, RZ ;  /* 0x0000008ca820723c */ /* 0x048fe600000418ff */
[----:B------:R-:W3:Y:S04]  /*7310*/  LDSM.16.M88.4 R28, [R191+0x6000] ;  /* 0x00600000bf1c783b */ /* 0x000ee80000000200 */
[----:B------:R-:W3:Y:S01]  /*7320*/  LDSM.16.M88.4 R24, [R191+0x6800] ;  /* 0x00680000bf18783b */ /* 0x000ee20000000200 */
[C---:B----4-:R-:W-:Y:S03]  /*7330*/  HMMA.16816.F32.BF16 R156, R168.reuse, R152, RZ ;  /* 0x00000098a89c723c */ /* 0x050fe600000418ff */
[----:B------:R-:W-:Y:S04]  /*7340*/  LDSM.16.M88.4 R136, [R191+0x7800] ;  /* 0x00780000bf88783b */ /* 0x000fe80000000200 */
[----:B------:R-:W-:Y:S01]  /*7350*/  LDSM.16.M88.4 R180, [R217+0x2000] ;  /* 0x00200000d9b4783b */ /* 0x000fe20000000200 */
[C---:B-----5:R-:W-:Y:S03]  /*7360*/  HMMA.16816.F32.BF16 R148, R168.reuse, R144, RZ ;  /* 0x00000090a894723c */ /* 0x060fe600000418ff */
        /* <DEDUP_REMOVED lines=9> */
[C---:B------:R-:W-:Y:S08]  /*7400*/  HMMA.16816.F32.BF16 R32, R160.reuse, R16, R32 ;  /* 0x00000010a020723c */ /* 0x040ff00000041820 */
[C---:B------:R-:W-:Y:S01]  /*7410*/  HMMA.16816.F32.BF16 R140, R160.reuse, R18, R140 ;  /* 0x00000012a08c723c */ /* 0x040fe2000004188c */
[----:B------:R-:W-:Y:S07]  /*7420*/  LDSM.16.M88.4 R16, [R201+0x6000] ;  /* 0x00600000c910783b */ /* 0x000fee0000000200 */
[C---:B--2---:R-:W-:Y:S08]  /*7430*/  HMMA.16816.F32.BF16 R156, R160.reuse, R12, R156 ;  /* 0x0000000ca09c723c */ /* 0x044ff0000004189c */
[C---:B------:R-:W-:Y:S01]  /*7440*/  HMMA.16816.F32.BF16 R152, R160.reuse, R14, R152 ;  /* 0x0000000ea098723c */ /* 0x040fe20000041898 */
[----:B------:R-:W2:Y:S07]  /*7450*/  LDSM.16.M88.4 R12, [R217] ;  /* 0x00000000d90c783b */ /* 0x000eae0000000200 */
[C---:B------:R-:W-:Y:S08]  /*7460*/  HMMA.16816.F32.BF16 R148, R160.reuse, R4, R148 ;  /* 0x00000004a094723c */ /* 0x040ff00000041894 */
[C---:B------:R-:W-:Y:S01]  /*7470*/  HMMA.16816.F32.BF16 R144, R160.reuse, R6, R144 ;  /* 0x00000006a090723c */ /* 0x040fe20000041890 */
[----:B------:R-:W4:Y:S07]  /*7480*/  LDSM.16.M88.4 R4, [R201+0x6800] ;  /* 0x00680000c904783b */ /* 0x000f2e0000000200 */
[C---:B------:R-:W-:Y:S08]  /*7490*/  HMMA.16816.F32.BF16 R172, R160.reuse, R164, R172 ;  /* 0x000000a4a0ac723c */ /* 0x040ff000000418ac */
[----:B------:R-:W-:Y:S01]  /*74a0*/  HMMA.16816.F32.BF16 R168, R160, R166, R168 ;  /* 0x000000a6a0a8723c */ /* 0x000fe200000418a8 */
[----:B------:R-:W5:Y:S04]  /*74b0*/  LDSM.16.M88.4 R164, [R201+0x7000] ;  /* 0x00700000c9a4783b */ /* 0x000f680000000200 */
[----:B------:R-:W-:Y:S03]  /*74c0*/  LDSM.16.M88.4 R160, [R190+UR5+0x8800] ;  /* 0x00880005bea0783b */ /* 0x000fe60008000200 */
[C---:B---3--:R-:W-:Y:S08]  /*74d0*/  HMMA.16816.F32.BF16 R32, R20.reuse, R28, R32 ;  /* 0x0000001c1420723c */ /* 0x048ff00000041820 */
[C---:B------:R-:W-:Y:S01]  /*74e0*/  HMMA.16816.F32.BF16 R140, R20.reuse, R30, R140 ;  /* 0x0000001e148c723c */ /* 0x040fe2000004188c */
[----:B------:R-:W3:Y:S07]  /*74f0*/  LDSM.16.M88.4 R28, [R201+0x7800] ;  /* 0x00780000c91c783b */ /* 0x000eee0000000200 */
        /* <DEDUP_REMOVED lines=8> */
[----:B------:R-:W1:Y:S04]  /*7580*/  LDSM.16.M88.4 R136, [R190+UR5+0x9000] ;  /* 0x00900005be88783b */ /* 0x000e680008000200 */
[----:B------:R-:W1:Y:S03]  /*7590*/  LDSM.16.M88.4 R20, [R190+UR5+0x9800] ;  /* 0x00980005be14783b */ /* 0x000e660008000200 */
[C---:B--2---:R-:W-:Y:S08]  /*75a0*/  HMMA.16816.F32.BF16 R32, R12.reuse, R16, R32 ;  /* 0x000000100c20723c */ /* 0x044ff00000041820 */
[C---:B------:R-:W-:Y:S01]  /*75b0*/  HMMA.16816.F32.BF16 R140, R12.reuse, R18, R140 ;  /* 0x000000120c8c723c */ /* 0x040fe2000004188c */
[----:B------:R-:W-:Y:S07]  /*75c0*/  LDSM.16.M88.4 R16, [R224+0x2000] ;  /* 0x00200000e010783b */ /* 0x000fee0000000200 */
[C---:B----4-:R-:W-:Y:S08]  /*75d0*/  HMMA.16816.F32.BF16 R156, R12.reuse, R4, R156 ;  /* 0x000000040c9c723c */ /* 0x050ff0000004189c */
[C---:B------:R-:W-:Y:S01]  /*75e0*/  HMMA.16816.F32.BF16 R152, R12.reuse, R6, R152 ;  /* 0x000000060c98723c */ /* 0x040fe20000041898 */
[----:B------:R-:W2:Y:S07]  /*75f0*/  LDSM.16.M88.4 R4, [R200+0x8000] ;  /* 0x00800000c804783b */ /* 0x000eae0000000200 */
[C---:B-----5:R-:W-:Y:S08]  /*7600*/  HMMA.16816.F32.BF16 R148, R12.reuse, R164, R148 ;  /* 0x000000a40c94723c */ /* 0x060ff00000041894 */
[C---:B------:R-:W-:Y:S01]  /*7610*/  HMMA.16816.F32.BF16 R144, R12.reuse, R166, R144 ;  /* 0x000000a60c90723c */ /* 0x040fe20000041890 */
[----:B------:R-:W-:Y:S07]  /*7620*/  LDSM.16.M88.4 R164, [R190+UR5+0xa800] ;  /* 0x00a80005bea4783b */ /* 0x000fee0008000200 */
[C---:B---3--:R-:W-:Y:S08]  /*7630*/  HMMA.16816.F32.BF16 R172, R12.reuse, R28, R172 ;  /* 0x0000001c0cac723c */ /* 0x048ff000000418ac */
[----:B------:R-:W-:Y:S01]  /*7640*/  HMMA.16816.F32.BF16 R168, R12, R30, R168 ;  /* 0x0000001e0ca8723c */ /* 0x000fe200000418a8 */
[----:B------:R-:W3:Y:S04]  /*7650*/  LDSM.16.M88.4 R12, [R200+0x8800] ;  /* 0x00880000c80c783b */ /* 0x000ee80000000200 */
[----:B------:R-:W-:Y:S03]  /*7660*/  LDSM.16.M88.4 R28, [R200+0x9000] ;  /* 0x00900000c81c783b */ /* 0x000fe60000000200 */
[C---:B-1----:R-:W-:Y:S08]  /*7670*/  HMMA.16816.F32.BF16 R32, R8.reuse, R24, R32 ;  /* 0x000000180820723c */ /* 0x042ff00000041820 */
[C---:B------:R-:W-:Y:S01]  /*7680*/  HMMA.16816.F32.BF16 R140, R8.reuse, R26, R140 ;  /* 0x0000001a088c723c */ /* 0x040fe2000004188c */
[----:B------:R-:W1:Y:S07]  /*7690*/  LDSM.16.M88.4 R24, [R200+0x9800] ;  /* 0x00980000c818783b */ /* 0x000e6e0000000200 */
        /* <DEDUP_REMOVED lines=8> */
[----:B------:R-:W-:Y:S04]  /*7720*/  LDSM.16.M88.4 R20, [R202+0x2000] ;  /* 0x00200000ca14783b */ /* 0x000fe80000000200 */
[----:B------:R-:W4:Y:S03]  /*7730*/  LDSM.16.M88.4 R8, [R191+0x8000] ;  /* 0x00800000bf08783b */ /* 0x000f260000000200 */
        /* <DEDUP_REMOVED lines=8> */
[----:B------:R-:W1:Y:S07]  /*77c0*/  LDSM.16.M88.4 R24, [R201+0x8000] ;  /* 0x00800000c918783b */ /* 0x000e6e0000000200 */
[C---:B----4-:R-:W-:Y:S08]  /*77d0*/  HMMA.16816.F32.BF16 R32, R20.reuse, R8, R32 ;  /* 0x000000081420723c */ /* 0x050ff00000041820 */
[----:B------:R-:W-:Y:S01]  /*77e0*/  HMMA.16816.F32.BF16 R140, R20, R10, R140 ;  /* 0x0000000a148c723c */ /* 0x000fe2000004188c */
[----:B------:R-:W4:Y:S07]  /*77f0*/  LDSM.16.M88.4 R8, [R201+0x8800] ;  /* 0x00880000c908783b */ /* 0x000f2e0000000200 */
[C---:B------:R-:W-:Y:S08]  /*7800*/  HMMA.16816.F32.BF16 R148, R16.reuse, R28, R148 ;  /* 0x0000001c1094723c */ /* 0x040ff00000041894 */
[----:B------:R-:W-:Y:S01]  /*7810*/  HMMA.16816.F32.BF16 R144, R16, R30, R144 ;  /* 0x0000001e1090723c */ /* 0x000fe20000041890 */
[----:B------:R-:W-:Y:S04]  /*7820*/  LDSM.16.M88.4 R16, [R177+0x4000] ;  /* 0x00400000b110783b */ /* 0x000fe80000000200 */
[----:B------:R-:W-:Y:S03]  /*7830*/  LDSM.16.M88.4 R28, [R191+0x9800] ;  /* 0x00980000bf1c783b */ /* 0x000fe60000000200 */
[C---:B--2---:R-:W-:Y:S01]  /*7840*/  HMMA.16816.F32.BF16 R156, R20.reuse, R4, R156 ;  /* 0x00000004149c723c */ /* 0x044fe2000004189c */
[----:B------:R-:W-:Y:S07]  /*7850*/  LDSM.16.M88.4 R176, [R201+0x9800] ;  /* 0x00980000c9b0783b */ /* 0x000fee0000000200 */
[C---:B------:R-:W-:Y:S01]  /*7860*/  HMMA.16816.F32.BF16 R152, R20.reuse, R6, R152 ;  /* 0x000000061498723c */ /* 0x040fe20000041898 */
[----:B------:R-:W2:Y:S07]  /*7870*/  LDSM.16.M88.4 R4, [R190+UR5+0xa000] ;  /* 0x00a00005be04783b */ /* 0x000eae0008000200 */
[C---:B---3--:R-:W-:Y:S08]  /*7880*/  HMMA.16816.F32.BF16 R148, R20.reuse, R12, R148 ;  /* 0x0000000c1494723c */ /* 0x048ff00000041894 */
[----:B------:R-:W-:Y:S01]  /*7890*/  HMMA.16816.F32.BF16 R144, R20, R14, R144 ;  /* 0x0000000e1490723c */ /* 0x000fe20000041890 */
[----:B------:R-:W3:Y:S07]  /*78a0*/  LDSM.16.M88.4 R12, [R224+0x4000] ;  /* 0x00400000e00c783b */ /* 0x000eee0000000200 */
[C---:B-1----:R-:W-:Y:S08]  /*78b0*/  HMMA.16816.F32.BF16 R32, R180.reuse, R24, R32 ;  /* 0x00000018b420723c */ /* 0x042ff00000041820 */
[C---:B------:R-:W-:Y:S01]  /*78c0*/  HMMA.16816.F32.BF16 R140, R180.reuse, R26, R140 ;  /* 0x0000001ab48c723c */ /* 0x040fe2000004188c */
[----:B------:R-:W-:Y:S07]  /*78d0*/  LDSM.16.M88.4 R24, [R200+0xa800] ;  /* 0x00a80000c818783b */ /* 0x000fee0000000200 */
[C---:B----4-:R-:W-:Y:S08]  /*78e0*/  HMMA.16816.F32.BF16 R156, R180.reuse, R8, R156 ;  /* 0x00000008b49c723c */ /* 0x050ff0000004189c */
[----:B------:R-:W-:Y:S01]  /*78f0*/  HMMA.16816.F32.BF16 R152, R180, R10, R152 ;  /* 0x0000000ab498723c */ /* 0x000fe20000041898 */
[----:B------:R-:W1:Y:S07]  /*7900*/  LDSM.16.M88.4 R8, [R202+0x4000] ;  /* 0x00400000ca08783b */ /* 0x000e6e0000000200 */
[----:B--2---:R-:W-:Y:S08]  /*7910*/  HMMA.16816.F32.BF16 R32, R16, R4, R32 ;  /* 0x000000041020723c */ /* 0x004ff00000041820 */
[C---:B------:R-:W-:Y:S08]  /*7920*/  HMMA.16816.F32.BF16 R172, R20.reuse, R28, R172 ;  /* 0x0000001c14ac723c */ /* 0x040ff000000418ac */
[----:B------:R-:W-:Y:S01]  /*7930*/  HMMA.16816.F32.BF16 R168, R20, R30, R168 ;  /* 0x0000001e14a8723c */ /* 0x000fe200000418a8 */
[----:B------:R-:W2:Y:S04]  /*7940*/  LDSM.16.M88.4 R28, [R190+UR5+0xb800] ;  /* 0x00b80005be1c783b */ /* 0x000ea80008000200 */
[----:B------:R-:W-:Y:S03]  /*7950*/  LDSM.16.M88.4 R20, [R201+0xa000] ;  /* 0x00a00000c914783b */ /* 0x000fe60000000200 */
[----:B------:R-:W-:Y:S01]  /*7960*/  HMMA.16816.F32.BF16 R140, R16, R6, R140 ;  /* 0x00000006108c723c */ /* 0x000fe2000004188c */
[----:B------:R-:W4:Y:S07]  /*7970*/  LDSM.16.M88.4 R4, [R217+0x4000] ;  /* 0x00400000d904783b */ /* 0x000f2e0000000200 */
[----:B---3--:R-:W-:Y:S08]  /*7980*/  HMMA.16816.F32.BF16 R32, R12, R192, R32 ;  /* 0x000000c00c20723c */ /* 0x008ff00000041820 */
[C---:B------:R-:W-:Y:S08]  /*7990*/  HMMA.16816.F32.BF16 R148, R180.reuse, R196, R148 ;  /* 0x000000c4b494723c */ /* 0x040ff00000041894 */
[----:B------:R-:W-:Y:S08]  /*79a0*/  HMMA.16816.F32.BF16 R144, R180, R198, R144 ;  /* 0x000000c6b490723c */ /* 0x000ff00000041890 */
[----:B------:R-:W-:Y:S01]  /*79b0*/  HMMA.16816.F32.BF16 R192, R12, R194, R140 ;  /* 0x000000c20cc0723c */ /* 0x000fe2000004188c */
[----:B------:R-:W3:Y:S07]  /*79c0*/  LDSM.16.M88.4 R140, [R191+0xa800] ;  /* 0x00a80000bf8c783b */ /* 0x000eee0000000200 */
[----:B------:R-:W-:Y:S08]  /*79d0*/  HMMA.16816.F32.BF16 R172, R180, R176, R172 ;  /* 0x000000b0b4ac723c */ /* 0x000ff000000418ac */
[----:B------:R-:W-:Y:S08]  /*79e0*/  HMMA.16816.F32.BF16 R156, R16, R164, R156 ;  /* 0x000000a4109c723c */ /* 0x000ff0000004189c */
[----:B-1----:R-:W-:Y:S08]  /*79f0*/  HMMA.16816.F32.BF16 R32, R8, R136, R32 ;  /* 0x000000880820723c */ /* 0x002ff00000041820 */
[C---:B------:R-:W-:Y:S01]  /*7a00*/  HMMA.16816.F32.BF16 R152, R16.reuse, R166, R152 ;  /* 0x000000a61098723c */ /* 0x040fe20000041898 */
[----:B------:R-:W1:Y:S07]  /*7a10*/  LDSM.16.M88.4 R164, [R200+0xb000] ;  /* 0x00b00000c8a4783b */ /* 0x000e6e0000000200 */
[C---:B------:R-:W-:Y:S08]  /*7a20*/  HMMA.16816.F32.BF16 R148, R16.reuse, R160, R148 ;  /* 0x000000a01094723c */ /* 0x040ff00000041894 */
[C---:B------:R-:W-:Y:S08]  /*7a30*/  HMMA.16816.F32.BF16 R144, R16.reuse, R162, R144 ;  /* 0x000000a21090723c */ /* 0x040ff00000041890 */
[----:B--2---:R-:W-:Y:S01]  /*7a40*/  HMMA.16816.F32.BF16 R160, R16, R28, R172 ;  /* 0x0000001c10a0723c */ /* 0x004fe200000418ac */
[----:B------:R-:W-:-:S05]  /*7a50*/  IMAD.SHL.U32 R173, R186, 0x2, RZ ;  /* 0x00000002baad7824 */ /* 0x000fca00078e00ff */
[----:B------:R-:W-:Y:S02]  /*7a60*/  LOP3.LUT R172, R173, 0x6, RZ, 0xc0, !PT ;  /* 0x00000006adac7812 */ /* 0x000fe400078ec0ff */
[----:B------:R-:W-:Y:S03]  /*7a70*/  HMMA.16816.F32.BF16 R156, R12, R24, R156 ;  /* 0x000000180c9c723c */ /* 0x000fe6000004189c */
[----:B------:R-:W-:-:S04]  /*7a80*/  IMAD R28, R133, 0x40, R172 ;  /* 0x00000040851c7824 */ /* 0x000fc800078e02ac */
[C---:B------:R-:W-:Y:S01]  /*7a90*/  VIADD R136, R28.reuse, 0xffffff88 ;  /* 0xffffff881c887836 */ /* 0x040fe20000000000 */
[----:B----4-:R-:W-:Y:S01]  /*7aa0*/  HMMA.16816.F32.BF16 R32, R4, R20, R32 ;  /* 0x000000140420723c */ /* 0x010fe20000041820 */
[----:B------:R-:W-:-:S05]  /*7ab0*/  VIADD R20, R28, 0xffffff80 ;  /* 0xffffff801c147836 */ /* 0x000fca0000000000 */
[----:B------:R-:W-:Y:S02]  /*7ac0*/  ISETP.GT.AND P5, PT, R209, R20, PT ;  /* 0x00000014d100720c */ /* 0x000fe40003fa4270 */
[----:B------:R-:W-:Y:S01]  /*7ad0*/  HMMA.16816.F32.BF16 R192, R8, R138, R192 ;  /* 0x0000008a08c0723c */ /* 0x000fe200000418c0 */
[----:B------:R-:W-:-:S07]  /*7ae0*/  ISETP.GE.AND P4, PT, R20, R208, PT ;  /* 0x000000d01400720c */ /* 0x000fce0003f86270 */
[----:B------:R-:W-:Y:S01]  /*7af0*/  HMMA.16816.F32.BF16 R152, R12, R26, R152 ;  /* 0x0000001a0c98723c */ /* 0x000fe20000041898 */
[----:B------:R-:W2:Y:S02]  /*7b00*/  LDSM.16.M88.4 R24, [R201+0xa800] ;  /* 0x00a80000c918783b */ /* 0x000ea40000000200 */
[----:B------:R-:W-:Y:S01]  /*7b10*/  FSEL R233, R32, -INF , !P5 ;  /* 0xff80000020e97808 */ /* 0x000fe20006800000 */
[----:B------:R-:W-:-:S03]  /*7b20*/  VIADD R32, R28, 0xffffff81 ;  /* 0xffffff811c207836 */ /* 0x000fc60000000000 */
[----:B------:R-:W-:Y:S01]  /*7b30*/  FSEL R233, R233, -INF , !P4 ;  /* 0xff800000e9e97808 */ /* 0x000fe20006000000 */
[----:B---3--:R-:W-:Y:S01]  /*7b40*/  HMMA.16816.F32.BF16 R156, R8, R140, R156 ;  /* 0x0000008c089c723c */ /* 0x008fe2000004189c */
[----:B------:R-:W-:Y:S01]  /*7b50*/  VIADD R140, R209, 0x8 ;  /* 0x00000008d18c7836 */ /* 0x000fe20000000000 */
[----:B------:R-:W-:-:S04]  /*7b60*/  ISETP.GE.AND P4, PT, R20, R207, PT ;  /* 0x000000cf1400720c */ /* 0x000fc80003f86270 */
[----:B------:R-:W-:Y:S02]  /*7b70*/  ISETP.GT.AND P5, PT, R140, R20, PT ;  /* 0x000000148c00720c */ /* 0x000fe40003fa4270 */
[----:B------:R-:W-:Y:S01]  /*7b80*/  HMMA.16816.F32.BF16 R192, R4, R22, R192 ;  /* 0x0000001604c0723c */ /* 0x000fe200000418c0 */
[----:B------:R-:W3:Y:S01]  /*7b90*/  LDSM.16.M88.4 R20, [R191+0xb000] ;  /* 0x00b00000bf14783b */ /* 0x000ee20000000200 */
[----:B------:R-:W-:Y:S02]  /*7ba0*/  FSEL R29, R34, -INF , !P5 ;  /* 0xff800000221d7808 */ /* 0x000fe40006800000 */
[----:B------:R-:W-:Y:S02]  /*7bb0*/  ISETP.GT.AND P5, PT, R209, R32, PT ;  /* 0x00000020d100720c */ /* 0x000fe40003fa4270 */
[----:B------:R-:W-:Y:S02]  /*7bc0*/  FSEL R29, R29, -INF , !P4 ;  /* 0xff8000001d1d7808 */ /* 0x000fe40006000000 */
[----:B------:R-:W-:Y:S01]  /*7bd0*/  ISETP.GE.AND P4, PT, R32, R208, PT ;  /* 0x000000d02000720c */ /* 0x000fe20003f86270 */
[----:B-1----:R-:W-:Y:S01]  /*7be0*/  HMMA.16816.F32.BF16 R148, R12, R164, R148 ;  /* 0x000000a40c94723c */ /* 0x002fe20000041894 */
[----:B------:R-:W-:-:S02]  /*7bf0*/  FSEL R33, R33, -INF , !P5 ;  /* 0xff80000021217808 */ /* 0x000fc40006800000 */
[----:B------:R-:W-:Y:S02]  /*7c00*/  ISETP.GT.AND P5, PT, R140, R32, PT ;  /* 0x000000208c00720c */ /* 0x000fe40003fa4270 */
[----:B------:R-:W-:Y:S02]  /*7c10*/  FSEL R247, R33, -INF , !P4 ;  /* 0xff80000021f77808 */ /* 0x000fe40006000000 */
[----:B------:R-:W-:Y:S01]  /*7c20*/  ISETP.GE.AND P4, PT, R32, R207, PT ;  /* 0x000000cf2000720c */ /* 0x000fe20003f86270 */
[----:B------:R-:W-:Y:S01]  /*7c30*/  HMMA.16816.F32.BF16 R152, R8, R142, R152 ;  /* 0x0000008e0898723c */ /* 0x000fe20000041898 */
[----:B------:R-:W-:Y:S02]  /*7c40*/  FSEL R245, R35, -INF , !P5 ;  /* 0xff80000023f57808 */ /* 0x000fe40006800000 */
[----:B------:R-:W-:Y:S01]  /*7c50*/  ISETP.GT.AND P5, PT, R209, R136, PT ;  /* 0x00000088d100720c */ /* 0x000fe20003fa4270 */
[----:B------:R-:W1:Y:S01]  /*7c60*/  LDSM.16.M88.4 R32, [R200+0xb800] ;  /* 0x00b80000c820783b */ /* 0x000e620000000200 */
[----:B------:R-:W-:-:S02]  /*7c70*/  FSEL R245, R245, -INF , !P4 ;  /* 0xff800000f5f57808 */ /* 0x000fc40006000000 */
[----:B------:R-:W-:Y:S01]  /*7c80*/  ISETP.GE.AND P4, PT, R136, R208, PT ;  /* 0x000000d08800720c */ /* 0x000fe20003f86270 */
[----:B--2---:R-:W-:Y:S01]  /*7c90*/  HMMA.16816.F32.BF16 R156, R4, R24, R156 ;  /* 0x00000018049c723c */ /* 0x004fe2000004189c */
[----:B------:R-:W-:Y:S01]  /*7ca0*/  FSEL R192, R192, -INF , !P5 ;  /* 0xff800000c0c07808 */ /* 0x000fe20006800000 */
[----:B------:R-:W-:Y:S01]  /*7cb0*/  VIADD R24, R28, 0xffffff89 ;  /* 0xffffff891c187836 */ /* 0x000fe20000000000 */
[----:B------:R-:W-:Y:S01]  /*7cc0*/  ISETP.GT.AND P5, PT, R140, R136, PT ;  /* 0x000000888c00720c */ /* 0x000fe20003fa4270 */
[----:B------:R-:W-:Y:S01]  /*7cd0*/  VIADD R25, R28, 0xffffff90 ;  /* 0xffffff901c197836 */ /* 0x000fe20000000000 */
[----:B------:R-:W-:Y:S02]  /*7ce0*/  FSEL R251, R192, -INF , !P4 ;  /* 0xff800000c0fb7808 */ /* 0x000fe40006000000 */
[----:B------:R-:W-:Y:S01]  /*7cf0*/  ISETP.GE.AND P4, PT, R136, R207, PT ;  /* 0x000000cf8800720c */ /* 0x000fe20003f86270 */
[----:B------:R-:W-:Y:S01]  /*7d00*/  HMMA.16816.F32.BF16 R144, R12, R166, R144 ;  /* 0x000000a60c90723c */ /* 0x000fe20000041890 */
[----:B------:R-:W2:Y:S01]  /*7d10*/  LDSM.16.M88.4 R136, [R201+0xb000] ;  /* 0x00b00000c988783b */ /* 0x000ea20000000200 */
[----:B------:R-:W-:-:S02]  /*7d20*/  FSEL R194, R194, -INF , !P5 ;  /* 0xff800000c2c27808 */ /* 0x000fc40006800000 */
[----:B------:R-:W-:Y:S02]  /*7d30*/  ISETP.GT.AND P5, PT, R209, R24, PT ;  /* 0x00000018d100720c */ /* 0x000fe40003fa4270 */
[----:B------:R-:W-:Y:S02]  /*7d40*/  FSEL R249, R194, -INF , !P4 ;  /* 0xff800000c2f97808 */ /* 0x000fe40006000000 */
[----:B------:R-:W-:Y:S01]  /*7d50*/  ISETP.GE.AND P4, PT, R24, R208, PT ;  /* 0x000000d01800720c */ /* 0x000fe20003f86270 */
[----:B---3--:R-:W-:Y:S01]  /*7d60*/  HMMA.16816.F32.BF16 R148, R8, R20, R148 ;  /* 0x000000140894723c */ /* 0x008fe20000041894 */
[----:B------:R-:W-:Y:S01]  /*7d70*/  FSEL R174, R193, -INF , !P5 ;  /* 0xff800000c1ae7808 */ /* 0x000fe20006800000 */
[----:B------:R-:W-:Y:S01]  /*7d80*/  VIADD R20, R28, 0xffffff91 ;  /* 0xffffff911c147836 */ /* 0x000fe20000000000 */
[----:B------:R-:W-:Y:S01]  /*7d90*/  ISETP.GT.AND P5, PT, R140, R24, PT ;  /* 0x000000188c00720c */ /* 0x000fe20003fa4270 */
[----:B------:R-:W-:Y:S01]  /*7da0*/  VIADD R21, R28, 0xffffff98 ;  /* 0xffffff981c157836 */ /* 0x000fe20000000000 */
[----:B------:R-:W-:-:S02]  /*7db0*/  FSEL R174, R174, -INF , !P4 ;  /* 0xff800000aeae7808 */ /* 0x000fc40006000000 */
[----:B------:R-:W-:Y:S01]  /*7dc0*/  ISETP.GE.AND P4, PT, R24, R207, PT ;  /* 0x000000cf1800720c */ /* 0x000fe20003f86270 */
[----:B------:R-:W-:Y:S01]  /*7dd0*/  HMMA.16816.F32.BF16 R152, R4, R26, R152 ;  /* 0x0000001a0498723c */ /* 0x000fe20000041898 */
[----:B------:R-:W-:Y:S02]  /*7de0*/  FSEL R142, R195, -INF , !P5 ;  /* 0xff800000c38e7808 */ /* 0x000fe40006800000 */
[----:B------:R-:W-:Y:S02]  /*7df0*/  ISETP.GT.AND P5, PT, R209, R25, PT ;  /* 0x00000019d100720c */ /* 0x000fe40003fa4270 */
[----:B------:R-:W-:Y:S02]  /*7e00*/  FSEL R142, R142, -INF , !P4 ;  /* 0xff8000008e8e7808 */ /* 0x000fe40006000000 */
[----:B------:R-:W-:Y:S01]  /*7e10*/  ISETP.GE.AND P4, PT, R25, R208, PT ;  /* 0x000000d01900720c */ /* 0x000fe20003f86270 */
[----:B------:R-:W-:Y:S01]  /*7e20*/  HMMA.16816.F32.BF16 R168, R180, R178, R168 ;  /* 0x000000b2b4a8723c */ /* 0x000fe200000418a8 */
[----:B------:R-:W-:-:S02]  /*7e30*/  FSEL R143, R156, -INF , !P5 ;  /* 0xff8000009c8f7808 */ /* 0x000fc40006800000 */
[----:B------:R-:W-:Y:S02]  /*7e40*/  ISETP.GT.AND P5, PT, R140, R25, PT ;  /* 0x000000198c00720c */ /* 0x000fe40003fa4270 */
[----:B------:R-:W-:Y:S02]  /*7e50*/  FSEL R143, R143, -INF , !P4 ;  /* 0xff8000008f8f7808 */ /* 0x000fe40006000000 */
[----:B------:R-:W-:Y:S01]  /*7e60*/  ISETP.GE.AND P4, PT, R25, R207, PT ;  /* 0x000000cf1900720c */ /* 0x000fe20003f86270 */
[----:B-1----:R-:W-:Y:S01]  /*7e70*/  HMMA.16816.F32.BF16 R160, R12, R32, R160 ;  /* 0x000000200ca0723c */ /* 0x002fe200000418a0 */
[----:B------:R-:W-:Y:S01]  /*7e80*/  FSEL R141, R158, -INF , !P5 ;  /* 0xff8000009e8d7808 */ /* 0x000fe20006800000 */
[----:B------:R-:W1:Y:S01]  /*7e90*/  LDSM.16.M88.4 R24, [R191+0xb800] ;  /* 0x00b80000bf18783b */ /* 0x000e620000000200 */
[----:B------:R-:W-:Y:S01]  /*7ea0*/  ISETP.GT.AND P5, PT, R209, R20, PT ;  /* 0x00000014d100720c */ /* 0x000fe20003fa4270 */
[----:B------:R-:W-:Y:S01]  /*7eb0*/  VIADD R32, R28, 0xffffff99 ;  /* 0xffffff991c207836 */ /* 0x000fe20000000000 */
[----:B------:R-:W-:-:S02]  /*7ec0*/  FSEL R141, R141, -INF , !P4 ;  /* 0xff8000008d8d7808 */ /* 0x000fc40006000000 */
[----:B------:R-:W-:Y:S01]  /*7ed0*/  ISETP.GE.AND P4, PT, R20, R208, PT ;  /* 0x000000d01400720c */ /* 0x000fe20003f86270 */
[----:B--2---:R-:W-:Y:S01]  /*7ee0*/  HMMA.16816.F32.BF16 R148, R4, R136, R148 ;  /* 0x000000880494723c */ /* 0x004fe20000041894 */
[----:B------:R-:W-:Y:S02]  /*7ef0*/  FSEL R157, R157, -INF , !P5 ;  /* 0xff8000009d9d7808 */ /* 0x000fe40006800000 */
[----:B------:R-:W-:Y:S02]  /*7f00*/  ISETP.GT.AND P5, PT, R140, R20, PT ;  /* 0x000000148c00720c */ /* 0x000fe40003fa4270 */
[----:B------:R-:W-:Y:S02]  /*7f10*/  FSEL R175, R157, -INF , !P4 ;  /* 0xff8000009daf7808 */ /* 0x000fe40006000000 */
[----:B------:R-:W-:Y:S01]  /*7f20*/  ISETP.GE.AND P4, PT, R20, R207, PT ;  /* 0x000000cf1400720c */ /* 0x000fe20003f86270 */
[----:B------:R-:W-:Y:S01]  /*7f30*/  HMMA.16816.F32.BF16 R144, R8, R22, R144 ;  /* 0x000000160890723c */ /* 0x000fe20000041890 */
[----:B------:R-:W-:-:S02]  /*7f40*/  FSEL R159, R159, -INF , !P5 ;  /* 0xff8000009f9f7808 */ /* 0x000fc40006800000 */
[-C--:B------:R-:W-:Y:S02]  /*7f50*/  ISETP.GT.AND P5, PT, R209, R21.reuse, PT ;  /* 0x00000015d100720c */ /* 0x080fe40003fa4270 */
[----:B------:R-:W-:Y:S02]  /*7f60*/  FSEL R181, R159, -INF , !P4 ;  /* 0xff8000009fb57808 */ /* 0x000fe40006000000 */
[----:B------:R-:W-:Y:S01]  /*7f70*/  ISETP.GE.AND P4, PT, R21, R208, PT ;  /* 0x000000d01500720c */ /* 0x000fe20003f86270 */
[----:B------:R-:W-:Y:S01]  /*7f80*/  HMMA.16816.F32.BF16 R168, R16, R30, R168 ;  /* 0x0000001e10a8723c */ /* 0x000fe200000418a8 */
[----:B------:R-:W-:Y:S01]  /*7f90*/  FSEL R152, R152, -INF , !P5 ;  /* 0xff80000098987808 */ /* 0x000fe20006800000 */
[----:B------:R-:W-:Y:S01]  /*7fa0*/  VIADD R16, R28, 0xffffffa0 ;  /* 0xffffffa01c107836 */ /* 0x000fe20000000000 */
[----:B------:R-:W-:Y:S02]  /*7fb0*/  ISETP.GT.AND P5, PT, R140, R21, PT ;  /* 0x000000158c00720c */ /* 0x000fe40003fa4270 */
[----:B------:R-:W-:-:S02]  /*7fc0*/  FSEL R177, R152, -INF , !P4 ;  /* 0xff80000098b17808 */ /* 0x000fc40006000000 */
[----:B------:R-:W-:Y:S02]  /*7fd0*/  ISETP.GE.AND P4, PT, R21, R207, PT ;  /* 0x000000cf1500720c */ /* 0x000fe40003f86270 */
[----:B------:R-:W-:Y:S01]  /*7fe0*/  FSEL R137, R154, -INF , !P5 ;  /* 0xff8000009a897808 */ /* 0x000fe20006800000 */
[----:B------:R-:W2:Y:S01]  /*7ff0*/  LDSM.16.M88.4 R20, [R201+0xb800] ;  /* 0x00b80000c914783b */ /* 0x000ea20000000200 */
[----:B------:R-:W-:Y:S01]  /*8000*/  ISETP.GT.AND P5, PT, R209, R32, PT ;  /* 0x00000020d100720c */ /* 0x000fe20003fa4270 */
[----:B------:R-:W-:Y:S01]  /*8010*/  HMMA.16816.F32.BF16 R144, R4, R138, R144 ;  /* 0x0000008a0490723c */ /* 0x000fe20000041890 */
[----:B------:R-:W-:Y:S01]  /*8020*/  FSEL R137, R137, -INF , !P4 ;  /* 0xff80000089897808 */ /* 0x000fe20006000000 */
[----:B------:R-:W-:-:S04]  /*8030*/  DEPBAR.LE SB0, 0x0 ;  /* 0x000080000000791a */ /* 0x000fc80000000000 */
[----:B------:R-:W-:Y:S01]  /*8040*/  BAR.SYNC.DEFER_BLOCKING 0x0 ;  /* 0x0000000000007b1d */ /* 0x000fe20000010000 */
[----:B------:R-:W-:Y:S01]  /*8050*/  ISETP.GE.AND P4, PT, R32, R208, PT ;  /* 0x000000d02000720c */ /* 0x000fe20003f86270 */
[----:B-1----:R-:W-:Y:S01]  /*8060*/  HMMA.16816.F32.BF16 R160, R8, R24, R160 ;  /* 0x0000001808a0723c */ /* 0x002fe200000418a0 */
[----:B------:R-:W-:Y:S02]  /*8070*/  FSEL R153, R153, -INF , !P5 ;  /* 0xff80000099997808 */ /* 0x000fe40006800000 */
[----:B------:R-:W-:Y:S02]  /*8080*/  ISETP.GT.AND P5, PT, R140, R32, PT ;  /* 0x000000208c00720c */ /* 0x000fe40003fa4270 */
[----:B------:R-:W-:Y:S02]  /*8090*/  FSEL R179, R153, -INF , !P4 ;  /* 0xff80000099b37808 */ /* 0x000fe40006000000 */
[----:B------:R-:W-:Y:S01]  /*80a0*/  ISETP.GE.AND P4, PT, R32, R207, PT ;  /* 0x000000cf2000720c */ /* 0x000fe20003f86270 */
[----:B------:R-:W-:Y:S01]  /*80b0*/  HMMA.16816.F32.BF16 R168, R12, R34, R168 ;  /* 0x000000220ca8723c */ /* 0x000fe200000418a8 */
[----:B------:R-:W-:Y:S01]  /*80c0*/  FSEL R155, R155, -INF , !P5 ;  /* 0xff8000009b9b7808 */ /* 0x000fe20006800000 */
[C---:B------:R-:W-:Y:S01]  /*80d0*/  VIADD R12, R28.reuse, 0xffffffa8 ;  /* 0xffffffa81c0c7836 */ /* 0x040fe20000000000 */
[----:B------:R-:W-:Y:S01]  /*80e0*/  ISETP.GT.AND P5, PT, R209, R16, PT ;  /* 0x00000010d100720c */ /* 0x000fe20003fa4270 */
[----:B------:R-:W-:Y:S01]  /*80f0*/  VIADD R13, R28, 0xffffffa9 ;  /* 0xffffffa91c0d7836 */ /* 0x000fe20000000000 */
[----:B------:R-:W-:-:S02]  /*8100*/  FSEL R243, R155, -INF , !P4 ;  /* 0xff8000009bf37808 */ /* 0x000fc40006000000 */
[----:B------:R-:W-:Y:S02]  /*8110*/  ISETP.GE.AND P4, PT, R16, R208, PT ;  /* 0x000000d01000720c */ /* 0x000fe40003f86270 */
[----:B------:R-:W-:Y:S02]  /*8120*/  FSEL R148, R148, -INF , !P5 ;  /* 0xff80000094947808 */ /* 0x000fe40006800000 */
[----:B------:R-:W-:Y:S02]  /*8130*/  ISETP.GT.AND P5, PT, R140, R16, PT ;  /* 0x000000108c00720c */ /* 0x000fe40003fa4270 */
[----:B------:R-:W-:Y:S02]  /*8140*/  FSEL R193, R148, -INF , !P4 ;  /* 0xff80000094c17808 */ /* 0x000fe40006000000 */
[----:B------:R-:W-:Y:S01]  /*8150*/  ISETP.GE.AND P4, PT, R16, R207, PT ;  /* 0x000000cf1000720c */ /* 0x000fe20003f86270 */
[----:B------:R-:W-:Y:S01]  /*8160*/  VIADD R16, R28, 0xffffffa1 ;  /* 0xffffffa11c107836 */ /* 0x000fe20000000000 */
[----:B------:R-:W-:-:S03]  /*8170*/  FSEL R150, R150, -INF , !P5 ;  /* 0xff80000096967808 */ /* 0x000fc60006800000 */
[----:B------:R-:W-:Y:S01]  /*8180*/  HMMA.16816.F32.BF16 R168, R8, R26, R168 ;  /* 0x0000001a08a8723c */ /* 0x000fe200000418a8 */
[-C--:B------:R-:W-:Y:S01]  /*8190*/  ISETP.GT.AND P5, PT, R209, R16.reuse, PT ;  /* 0x00000010d100720c */ /* 0x080fe20003fa4270 */
[----:B------:R-:W-:Y:S01]  /*81a0*/  VIADD R8, R28, 0xffffffb0 ;  /* 0xffffffb01c087836 */ /* 0x000fe20000000000 */
[----:B------:R-:W-:Y:S01]  /*81b0*/  FSEL R191, R150, -INF , !P4 ;  /* 0xff80000096bf7808 */ /* 0x000fe20006000000 */
[----:B------:R-:W-:Y:S01]  /*81c0*/  VIADD R9, R28, 0xffffffb1 ;  /* 0xffffffb11c097836 */ /* 0x000fe20000000000 */
[----:B------:R-:W-:Y:S02]  /*81d0*/  FSEL R149, R149, -INF , !P5 ;  /* 0xff80000095957808 */ /* 0x000fe40006800000 */
[----:B------:R-:W-:Y:S01]  /*81e0*/  ISETP.GT.AND P5, PT, R140, R16, PT ;  /* 0x000000108c00720c */ /* 0x000fe20003fa4270 */
[----:B--2---:R-:W-:Y:S01]  /*81f0*/  HMMA.16816.F32.BF16 R160, R4, R20, R160 ;  /* 0x0000001404a0723c */ /* 0x004fe200000418a0 */
[----:B------:R-:W-:Y:S02]  /*8200*/  ISETP.GE.AND P4, PT, R16, R208, PT ;  /* 0x000000d01000720c */ /* 0x000fe40003f86270 */
[----:B------:R-:W-:-:S02]  /*8210*/  FSEL R151, R151, -INF , !P5 ;  /* 0xff80000097977808 */ /* 0x000fc40006800000 */
[-C--:B------:R-:W-:Y:S02]  /*8220*/  ISETP.GT.AND P5, PT, R209, R12.reuse, PT ;  /* 0x0000000cd100720c */ /* 0x080fe40003fa4270 */
[----:B------:R-:W-:Y:S01]  /*8230*/  FSEL R199, R149, -INF , !P4 ;  /* 0xff80000095c77808 */ /* 0x000fe20006000000 */
[----:B------:R-:W-:Y:S01]  /*8240*/  VIADD R149, R133, 0xfffffffe ;  /* 0xfffffffe85957836 */ /* 0x000fe20000000000 */
[----:B------:R-:W-:Y:S02]  /*8250*/  ISETP.GE.AND P4, PT, R16, R207, PT ;  /* 0x000000cf1000720c */ /* 0x000fe40003f86270 */
[----:B------:R-:W-:Y:S01]  /*8260*/  FSEL R144, R144, -INF , !P5 ;  /* 0xff80000090907808 */ /* 0x000fe20006800000 */
[----:B------:R-:W-:Y:S01]  /*8270*/  HMMA.16816.F32.BF16 R4, R4, R22, R168 ;  /* 0x000000160404723c */ /* 0x000fe200000418a8 */
        /* <DEDUP_REMOVED lines=22> */
[----:B------:R-:W-:Y:S01]  /*83e0*/  ISETP.GE.AND P4, PT, R8, R207, PT ;  /* 0x000000cf0800720c */ /* 0x000fe20003f86270 */
[C---:B------:R-:W-:Y:S01]  /*83f0*/  VIADD R8, R28.reuse, 0xffffffb8 ;  /* 0xffffffb81c087836 */ /* 0x040fe20000000000 */
[----:B------:R-:W-:Y:S01]  /*8400*/  FSEL R161, R161, -INF , !P5 ;  /* 0xff800000a1a17808 */ /* 0x000fe20006800000 */
[----:B------:R-:W-:Y:S01]  /*8410*/  VIADD R28, R28, 0xffffffb9 ;  /* 0xffffffb91c1c7836 */ /* 0x000fe20000000000 */
[----:B------:R-:W-:Y:S02]  /*8420*/  ISETP.GT.AND P5, PT, R140, R9, PT ;  /* 0x000000098c00720c */ /* 0x000fe40003fa4270 */
[----:B------:R-:W-:-:S02]  /*8430*/  FSEL R167, R162, -INF , !P4 ;  /* 0xff800000a2a77808 */ /* 0x000fc40006000000 */
[----:B------:R-:W-:Y:S02]  /*8440*/  FSEL R159, R163, -INF , !P5 ;  /* 0xff800000a39f7808 */ /* 0x000fe40006800000 */
[----:B------:R-:W-:Y:S02]  /*8450*/  ISETP.GT.AND P5, PT, R209, R8, PT ;  /* 0x00000008d100720c */ /* 0x000fe40003fa4270 */
[----:B------:R-:W-:Y:S02]  /*8460*/  ISETP.GE.AND P4, PT, R9, R208, PT ;  /* 0x000000d00900720c */ /* 0x000fe40003f86270 */
[----:B------:R-:W-:Y:S02]  /*8470*/  FSEL R4, R4, -INF , !P5 ;  /* 0xff80000004047808 */ /* 0x000fe40006800000 */
[----:B------:R-:W-:Y:S02]  /*8480*/  ISETP.GT.AND P5, PT, R140, R8, PT ;  /* 0x000000088c00720c */ /* 0x000fe40003fa4270 */
[----:B------:R-:W-:-:S02]  /*8490*/  FSEL R171, R161, -INF , !P4 ;  /* 0xff800000a1ab7808 */ /* 0x000fc40006000000 */
[----:B------:R-:W-:Y:S02]  /*84a0*/  FSEL R6, R6, -INF , !P5 ;  /* 0xff80000006067808 */ /* 0x000fe40006800000 */
[-C--:B------:R-:W-:Y:S02]  /*84b0*/  ISETP.GT.AND P5, PT, R209, R28.reuse, PT ;  /* 0x0000001cd100720c */ /* 0x080fe40003fa4270 */
[----:B------:R-:W-:Y:S02]  /*84c0*/  ISETP.GE.AND P4, PT, R9, R207, PT ;  /* 0x000000cf0900720c */ /* 0x000fe40003f86270 */
[----:B------:R-:W-:Y:S02]  /*84d0*/  FSEL R5, R5, -INF , !P5 ;  /* 0xff80000005057808 */ /* 0x000fe40006800000 */
[----:B------:R-:W-:Y:S02]  /*84e0*/  FSEL R159, R159, -INF , !P4 ;  /* 0xff8000009f9f7808 */ /* 0x000fe40006000000 */
[----:B------:R-:W-:-:S02]  /*84f0*/  ISETP.GT.AND P5, PT, R140, R28, PT ;  /* 0x0000001c8c00720c */ /* 0x000fc40003fa4270 */
[----:B------:R-:W-:Y:S02]  /*8500*/  ISETP.GE.AND P4, PT, R8, R208, PT ;  /* 0x000000d00800720c */ /* 0x000fe40003f86270 */
[----:B------:R-:W-:Y:S02]  /*8510*/  FSEL R7, R7, -INF , !P5 ;  /* 0xff80000007077808 */ /* 0x000fe40006800000 */
[----:B------:R-:W-:Y:S02]  /*8520*/  FSEL R169, R4, -INF , !P4 ;  /* 0xff80000004a97808 */ /* 0x000fe40006000000 */
[----:B------:R-:W-:Y:S02]  /*8530*/  ISETP.GT.U32.AND P5, PT, R149, R214, PT ;  /* 0x000000d69500720c */ /* 0x000fe40003fa4070 */
[----:B------:R-:W-:-:S04]  /*8540*/  ISETP.GE.AND P4, PT, R8, R207, PT ;  /* 0x000000cf0800720c */ /* 0x000fc80003f86270 */
[----:B------:R-:W-:Y:S02]  /*8550*/  FSEL R165, R6, -INF , !P4 ;  /* 0xff80000006a57808 */ /* 0x000fe40006000000 */
[----:B------:R-:W-:-:S04]  /*8560*/  ISETP.GE.AND P4, PT, R28, R208, PT ;  /* 0x000000d01c00720c */ /* 0x000fc80003f86270 */
[----:B------:R-:W-:Y:S02]  /*8570*/  FSEL R162, R5, -INF , !P4 ;  /* 0xff80000005a27808 */ /* 0x000fe40006000000 */
[----:B------:R-:W-:-:S04]  /*8580*/  ISETP.GE.AND P4, PT, R28, R207, PT ;  /* 0x000000cf1c00720c */ /* 0x000fc80003f86270 */
[----:B------:R-:W-:Y:S01]  /*8590*/  FSEL R163, R7, -INF , !P4 ;  /* 0xff80000007a37808 */ /* 0x000fe20006000000 */
[----:B------:R-:W-:Y:S08]  /*85a0*/  @!P5 BRA `(.L_x_843) ;  /* 0x000000040050d947 */ /* 0x000ff00003800000 */
[----:B------:R-:W-:Y:S01]  /*85b0*/  VIADD R4, R133, 0xfffffffd ;  /* 0xfffffffd85047836 */ /* 0x000fe20000000000 */
[----:B------:R-:W-:Y:S03]  /*85c0*/  BSSY.RECONVERGENT B0, `(.L_x_844) ;  /* 0x0000051000007945 */ /* 0x000fe60003800200 */
[C---:B------:R-:W-:Y:S02]  /*85d0*/  IMAD R5, R4.reuse, R135, RZ ;  /* 0x0000008704057224 */ /* 0x040fe400078e02ff */
[----:B------:R-:W-:-:S04]  /*85e0*/  IMAD.WIDE.U32 R8, R4, R134, RZ ;  /* 0x0000008604087225 */ /* 0x000fc800078e00ff */
[----:B------:R-:W-:Y:S01]  /*85f0*/  IMAD.IADD R7, R9, 0x1, R5 ;  /* 0x0000000109077824 */ /* 0x000fe200078e0205 */
[----:B------:R-:W-:Y:S01]  /*8600*/  LEA R10, P4, R8, R213, 0x7 ;  /* 0x000000d5080a7211 */ /* 0x000fe200078838ff */
[----:B------:R-:W-:-:S03]  /*8610*/  IMAD.IADD R5, R5, 0x1, R9 ;  /* 0x0000000105057824 */ /* 0x000fc600078e0209 */
[C---:B------:R-:W-:Y:S02]  /*8620*/  LEA.HI.X R11, R8.reuse, R212, R7, 0x7, P4 ;  /* 0x000000d4080b7211 */ /* 0x040fe400020f3c07 */
[----:B------:R-:W-:-:S03]  /*8630*/  LEA R7, P4, R8, R2, 0x6 ;  /* 0x0000000208077211 */ /* 0x000fc600078830ff */
[----:B------:R-:W-:Y:S01]  /*8640*/  @!PT LDS RZ, [RZ] ;  /* 0x00000000fffff984 */ /* 0x000fe20000000800 */
[----:B------:R-:W-:Y:S01]  /*8650*/  @!PT LDS RZ, [RZ] ;  /* 0x00000000fffff984 */ /* 0x000fe20000000800 */
[----:B------:R-:W-:Y:S01]  /*8660*/  @!PT LDS RZ, [RZ] ;  /* 0x00000000fffff984 */ /* 0x000fe20000000800 */
[----:B------:R1:W-:Y:S01]  /*8670*/  @!P3 LDGSTS.E.BYPASS.LTC128B.128 [R216+0x6000], desc[UR14][R10.64] ;  /* 0x060000000ad8bfae */ /* 0x0003e2000b981a0e */
[----:B------:R-:W-:Y:S02]  /*8680*/  LEA.HI.X R5, R8, R0, R5, 0x6, P4 ;  /* 0x0000000008057211 */ /* 0x000fe400020f3405 */
[----:B------:R-:W-:Y:S01]  /*8690*/  IADD3 R2, P4, PT, R2, R7, RZ ;  /* 0x0000000702027210 */ /* 0x000fe20007f9e0ff */
[----:B------:R1:W-:Y:S04]  /*86a0*/  @P3 STS.128 [R216+0x6000], RZ ;  /* 0x006000ffd8003388 */ /* 0x0003e80000000c00 */
[--C-:B------:R-:W-:Y:S01]  /*86b0*/  IMAD.X R9, R0, 0x1, R5.reuse, P4 ;  /* 0x0000000100097824 */ /* 0x100fe200020e0605 */
[CC--:B------:R-:W-:Y:S01]  /*86c0*/  LEA R12, P4, R7.reuse, R213.reuse, 0x1 ;  /* 0x000000d5070c7211 */ /* 0x0c0fe200078808ff */
[----:B------:R-:W-:Y:S01]  /*86d0*/  @!PT LDS RZ, [RZ] ;  /* 0x00000000fffff984 */ /* 0x000fe20000000800 */
[----:B------:R-:W-:Y:S01]  /*86e0*/  @!PT LDS RZ, [RZ] ;  /* 0x00000000fffff984 */ /* 0x000fe20000000800 */
[----:B------:R-:W-:Y:S01]  /*86f0*/  @!PT LDS RZ, [RZ] ;  /* 0x00000000fffff984 */ /* 0x000fe20000000800 */
[----:B------:R1:W-:Y:S03]  /*8700*/  @!P1 LDGSTS.E.BYPASS.LTC128B.128 [R216+0x8000], desc[UR14][R10.64+0x80] ;  /* 0x080000800ad89fae */ /* 0x0003e6000b981a0e */
[----:B------:R-:W-:Y:S01]  /*8710*/  LEA.HI.X R13, R7, R212, R5, 0x1, P4 ;  /* 0x000000d4070d7211 */ /* 0x000fe200020f0c05 */
[----:B------:R1:W-:Y:S01]  /*8720*/  @P1 STS.128 [R216+0x8000], RZ ;  /* 0x008000ffd8001388 */ /* 0x0003e20000000c00 */
[----:B------:R-:W-:-:S03]  /*8730*/  LEA R8, P4, R2, R213, 0x1 ;  /* 0x000000d502087211 */ /* 0x000fc600078808ff */
[----:B------:R-:W-:Y:S01]  /*8740*/  @!PT LDS RZ, [RZ] ;  /* 0x00000000fffff984 */ /* 0x000fe20000000800 */
[----:B------:R-:W-:Y:S01]  /*8750*/  @!PT LDS RZ, [RZ] ;  /* 0x00000000fffff984 */ /* 0x000fe20000000800 */
[----:B------:R-:W-:Y:S01]  /*8760*/  @!PT LDS RZ, [RZ] ;  /* 0x00000000fffff984 */ /* 0x000fe20000000800 */
[----:B------:R1:W-:Y:S01]  /*8770*/  @!P0 LDGSTS.E.BYPASS.LTC128B.128 [R216+0xa000], desc[UR14][R10.64+0x100] ;  /* 0x0a0001000ad88fae */ /* 0x0003e2000b981a0e */
[----:B------:R-:W-:Y:S02]  /*8780*/  LEA.HI.X R9, R2, R212, R9, 0x1, P4 ;  /* 0x000000d402097211 */ /* 0x000fe400020f0c09 */
[C---:B------:R-:W-:Y:S01]  /*8790*/  LEA R7, P4, R134.reuse, R7, 0x5 ;  /* 0x0000000786077211 */ /* 0x040fe200078828ff */
[----:B------:R1:W-:Y:S03]  /*87a0*/  @P0 STS.128 [R216+0xa000], RZ ;  /* 0x00a000ffd8000388 */ /* 0x0003e60000000c00 */
[----:B------:R-:W-:Y:S01]  /*87b0*/  LEA.HI.X R5, R134, R5, R135, 0x5, P4 ;  /* 0x0000000586057211 */ /* 0x000fe200020f2c87 */
[----:B------:R-:W-:Y:S01]  /*87c0*/  @!PT LDS RZ, [RZ] ;  /* 0x00000000fffff984 */ /* 0x000fe20000000800 */
[----:B------:R-:W-:Y:S01]  /*87d0*/  @!PT LDS RZ, [RZ] ;  /* 0x00000000fffff984 */ /* 0x000fe20000000800 */
[----:B------:R-:W-:Y:S01]  /*87e0*/  @!PT LDS RZ, [RZ] ;  /* 0x00000000fffff984 */ /* 0x000fe20000000800 */
[----:B------:R1:W-:Y:S01]  /*87f0*/  @!P3 LDGSTS.E.BYPASS.LTC128B.128 [R216+0x6800], desc[UR14][R12.64] ;  /* 0x068000000cd8bfae */ /* 0x0003e2000b981a0e */
[----:B------:R-:W-:-:S03]  /*8800*/  LEA R4, P4, R7, R213, 0x1 ;  /* 0x000000d507047211 */ /* 0x000fc600078808ff */
[----:B------:R1:W-:Y:S01]  /*8810*/  @P3 STS.128 [R216+0x6800], RZ ;  /* 0x006800ffd8003388 */ /* 0x0003e20000000c00 */
[----:B------:R-:W-:-:S03]  /*8820*/  LEA.HI.X R5, R7, R212, R5, 0x1, P4 ;  /* 0x000000d407057211 */ /* 0x000fc600020f0c05 */
        /* <DEDUP_REMOVED lines=41> */
.L_x_845:
[----:B------:R2:W-:Y:S02]  /*8ac0*/  STS.128 [R216+0xb800], RZ ;  /* 0x00b800ffd8007388 */ /* 0x0005e40000000c00 */
.L_x_846:
[----:B------:R-:W-:Y:S05]  /*8ad0*/  BSYNC.RECONVERGENT B0 ;  /* 0x0000000000007941 */ /* 0x000fea0003800200 */
.L_x_844:
[----:B------:R-:W0:Y:S02]  /*8ae0*/  LDGDEPBAR ;  /* 0x00000000000079af */ /* 0x000e240000000000 */
.L_x_843:
[----:B------:R-:W-:Y:S01]  /*8af0*/  FMNMX3.FTZ R0, R132, R233, R247, !PT ;  /* 0x000000e984007276 */ /* 0x000fe200078100f7 */
[----:B------:R-:W4:Y:S01]  /*8b00*/  LDCU UR4, c[0x0][0x45c] ;  /* 0x00008b80ff0477ac */ /* 0x000f220008000800 */
[----:B-1-3--:R-:W-:Y:S02]  /*8b10*/  FMNMX3.FTZ R4, R3, R29, R245, !PT ;  /* 0x0000001d03047276 */ /* 0x00afe400078100f5 */
        /* <DEDUP_REMOVED lines=14> */
[----:B------:R-:W-:Y:S01]  /*8c00*/  SHF.L.U32 R241, R149, 0x1, RZ ;  /* 0x0000000195f17819 */ /* 0x000fe200000006ff */
[----:B------:R-:W1:Y:S01]  /*8c10*/  SHFL.BFLY PT, R7, R0, 0x2, 0x1f ;  /* 0x0c401f0000077f89 */ /* 0x000e6200000e0000 */
[----:B------:R-:W-:-:S02]  /*8c20*/  IADD3 R239, PT, PT, R230, -0x61c88647, RZ ;  /* 0x9e3779b9e6ef7810 */ /* 0x000fc40007ffe0ff */
[C---:B------:R-:W-:Y:S01]  /*8c30*/  IADD3 R237, PT, PT, R230.reuse, 0x3c6ef372, RZ ;  /* 0x3c6ef372e6ed7810 */ /* 0x040fe20007ffe0ff */
[----:B------:R-:W3:Y:S01]  /*8c40*/  SHFL.BFLY PT, R5, R4, 0x2, 0x1f ;  /* 0x0c401f0004057f89 */ /* 0x000ee200000e0000 */
[C---:B------:R-:W-:Y:S02]  /*8c50*/  IADD3 R235, PT, PT, R231.reuse, 0x76cf5d0a, RZ ;  /* 0x76cf5d0ae7eb7810 */ /* 0x040fe40007ffe0ff */
[C---:B------:R-:W-:Y:S02]  /*8c60*/  IADD3 R192, PT, PT, R231.reuse, 0x32370b8f, RZ ;  /* 0x32370b8fe7c07810 */ /* 0x040fe40007ffe0ff */
[----:B------:R-:W-:Y:S02]  /*8c70*/  IADD3 R190, PT, PT, R230, 0x78dde6e4, RZ ;  /* 0x78dde6e4e6be7810 */ /* 0x000fe40007ffe0ff */
[----:B------:R-:W-:Y:S02]  /*8c80*/  IADD3 R180, PT, PT, R231, -0x56f99767, RZ ;  /* 0xa9066899e7b47810 */ /* 0x000fe40007ffe0ff */
[----:B------:R-:W-:-:S02]  /*8c90*/  LEA R161, R189, UR5, 0x1 ;  /* 0x00000005bda17c11 */ /* 0x000fc4000f8e08ff */
[----:B------:R-:W-:Y:S02]  /*8ca0*/  IADD3 R182, PT, PT, R231, -0x126145ec, RZ ;  /* 0xed9eba14e7b67810 */ /* 0x000fe40007ffe0ff */
[----:B------:R-:W-:Y:S01]  /*8cb0*/  IADD3 R156, PT, PT, R161, 0xc040, RZ ;  /* 0x0000c040a19c7810 */ /* 0x000fe20007ffe0ff */
[----:B------:R-:W-:Y:S01]  /*8cc0*/  LDSM.16.MT88.4 R12, [R161+0xc000] ;  /* 0x00c00000a10c783b */ /* 0x000fe20000004200 */
[----:B------:R-:W-:Y:S02]  /*8cd0*/  IADD3 R178, PT, PT, R230, -0x4ab325aa, RZ ;  /* 0xb54cda56e6b27810 */ /* 0x000fe40007ffe0ff */
[----:B------:R-:W-:Y:S02]  /*8ce0*/  SEL R155, R184, 0xffffffe0, !P6 ;  /* 0xffffffe0b89b7807 */ /* 0x000fe40007000000 */
[----:B------:R-:W-:Y:S02]  /*8cf0*/  IADD3 R194, PT, PT, R230, 0x1715609d, RZ ;  /* 0x1715609de6c27810 */ /* 0x000fe40007ffe0ff */
[----:B-1----:R-:W-:-:S02]  /*8d00*/  FMNMX.FTZ R7, R0, R7, !PT ;  /* 0x0000000700077209 */ /* 0x002fc40007810000 */
[----:B------:R-:W-:Y:S02]  /*8d10*/  LOP3.LUT R0, R231, R241, R223, 0x96, !PT ;  /* 0x000000f1e7007212 */ /* 0x000fe400078e96df */
[----:B---3--:R-:W-:Y:S01]  /*8d20*/  FMNMX.FTZ R5, R4, R5, !PT ;  /* 0x0000000504057209 */ /* 0x008fe20007810000 */
[----:B------:R-:W1:Y:S01]  /*8d30*/  SHFL.BFLY PT, R2, R7, 0x1, 0x1f ;  /* 0x0c201f0007027f89 */ /* 0x000e6200000e0000 */
[----:B------:R-:W-:Y:S01]  /*8d40*/  IADD3 R158, PT, PT, R155, R161, RZ ;  /* 0x000000a19b9e7210 */ /* 0x000fe20007ffe0ff */
[----:B------:R-:W-:Y:S01]  /*8d50*/  IMAD.WIDE.U32 R144, R0, -0x326172a9, RZ ;  /* 0xcd9e8d5700907825 */ /* 0x000fe200078e00ff */
[----:B------:R-:W-:Y:S01]  /*8d60*/  IADD3 R196, PT, PT, R231, 0x646e171e, RZ ;  /* 0x646e171ee7c47810 */ /* 0x000fe20007ffe0ff */
[----:B------:R-:W3:Y:S01]  /*8d70*/  SHFL.BFLY PT, R0, R5, 0x1, 0x1f ;  /* 0x0c201f0005007f89 */ /* 0x000ee200000e0000 */
[----:B------:R-:W-:Y:S02]  /*8d80*/  IADD3 R241, PT, PT, R241, 0x1, RZ ;  /* 0x00000001f1f17810 */ /* 0x000fe40007ffe0ff */
[----:B------:R-:W-:Y:S01]  /*8d90*/  LOP3.LUT R146, R239, R228, R145, 0x96, !PT ;  /* 0x000000e4ef927212 */ /* 0x000fe200078e9691 */
[----:B------:R-:W-:Y:S01]  /*8da0*/  LDSM.16.MT88.4 R20, [R158+0xc000] ;  /* 0x00c000009e14783b */ /* 0x000fe20000004200 */
[----:B------:R-:W-:-:S03]  /*8db0*/  LOP3.LUT R144, R237, R144, R219, 0x96, !PT ;  /* 0x00000090ed907212 */ /* 0x000fc600078e96db */
[----:B------:R-:W-:-:S04]  /*8dc0*/  IMAD.WIDE.U32 R146, R146, -0x2daee0ad, RZ ;  /* 0xd2511f5392927825 */ /* 0x000fc800078e00ff */
[----:B------:R-:W-:Y:S01]  /*8dd0*/  IMAD.WIDE.U32 R144, R144, -0x2daee0ad, RZ ;  /* 0xd2511f5390907825 */ /* 0x000fe200078e00ff */
[----:B------:R-:W-:-:S04]  /*8de0*/  LOP3.LUT R4, R235, R220, R147, 0x96, !PT ;  /* 0x000000dceb047212 */ /* 0x000fc800078e9693 */
[----:B------:R-:W-:Y:S01]  /*8df0*/  LOP3.LUT R146, R192, R146, R145, 0x96, !PT ;  /* 0x00000092c0927212 */ /* 0x000fe200078e9691 */
[----:B------:R-:W-:Y:S01]  /*8e00*/  IMAD.WIDE.U32 R138, R4, -0x326172a9, RZ ;  /* 0xcd9e8d57048a7825 */ /* 0x000fe200078e00ff */
[----:B-1----:R-:W-:-:S03]  /*8e10*/  FMNMX.FTZ R2, R7, R2, !PT ;  /* 0x0000000207027209 */ /* 0x002fc60007810000 */
[----:B------:R-:W-:Y:S01]  /*8e20*/  IMAD.WIDE.U32 R146, R146, -0x326172a9, RZ ;  /* 0xcd9e8d5792927825 */ /* 0x000fe200078e00ff */
[----:B------:R-:W-:-:S03]  /*8e30*/  FSETP.NEU.FTZ.AND P1, PT, R2, -INF , PT ;  /* 0xff8000000200780b */ /* 0x000fc60003f3d000 */
[----:B----4-:R-:W-:Y:S01]  /*8e40*/  FMUL.FTZ R166, R2, UR4 ;  /* 0x0000000402a67c20 */ /* 0x010fe20008410000 */
[----:B---3--:R-:W-:Y:S02]  /*8e50*/  FMNMX.FTZ R0, R5, R0, !PT ;  /* 0x0000000005007209 */ /* 0x008fe40007810000 */
[----:B------:R-:W-:Y:S02]  /*8e60*/  LOP3.LUT R138, R190, R138, R147, 0x96, !PT ;  /* 0x0000008abe8a7212 */ /* 0x000fe400078e9693 */
[----:B------:R-:W-:Y:S01]  /*8e70*/  FSEL R166, R166, RZ, P1 ;  /* 0x000000ffa6a67208 */ /* 0x000fe20000800000 */
[C---:B------:R-:W-:Y:S01]  /*8e80*/  FMUL.FTZ R160, R0.reuse, UR4 ;  /* 0x0000000400a07c20 */ /* 0x040fe20008410000 */
[----:B------:R-:W-:Y:S02]  /*8e90*/  FSETP.NEU.FTZ.AND P0, PT, R0, -INF , PT ;  /* 0xff8000000000780b */ /* 0x000fe40003f1d000 */
[----:B------:R-:W-:Y:S01]  /*8ea0*/  FSEL R9, R2, RZ, P1 ;  /* 0x000000ff02097208 */ /* 0x000fe20000800000 */
[--C-:B------:R-:W-:Y:S01]  /*8eb0*/  FFMA.FTZ R154, R233, UR4, -R166.reuse ;  /* 0x00000004e99a7c23 */ /* 0x100fe200080108a6 */
[----:B------:R-:W-:Y:S01]  /*8ec0*/  IADD3 R233, PT, PT, R230, -0x255992d5, RZ ;  /* 0xdaa66d2be6e97810 */ /* 0x000fe20007ffe0ff */
[--C-:B------:R-:W-:Y:S01]  /*8ed0*/  FFMA.FTZ R150, R247, UR4, -R166.reuse ;  /* 0x00000004f7967c23 */ /* 0x100fe200080108a6 */
[----:B------:R-:W-:Y:S01]  /*8ee0*/  FSEL R16, R0, RZ, P0 ;  /* 0x000000ff00107208 */ /* 0x000fe20000000000 */
[----:B------:R-:W-:Y:S01]  /*8ef0*/  FFMA.FTZ R148, R251, UR4, -R166 ;  /* 0x00000004fb947c23 */ /* 0x000fe200080108a6 */
[----:B------:R-:W-:Y:S01]  /*8f00*/  LOP3.LUT R4, R233, R218, R139, 0x96, !PT ;  /* 0x000000dae9047212 */ /* 0x000fe200078e968b */
[----:B------:R-:W-:Y:S01]  /*8f10*/  IMAD.WIDE.U32 R138, R138, -0x2daee0ad, RZ ;  /* 0xd2511f538a8a7825 */ /* 0x000fe200078e00ff */
[----:B------:R-:W-:-:S03]  /*8f20*/  FSEL R160, R160, RZ, P0 ;  /* 0x000000ffa0a07208 */ /* 0x000fc60000000000 */
[----:B------:R-:W-:Y:S01]  /*8f30*/  FADD.FTZ R3, R3, -R16 ;  /* 0x8000001003037221 */ /* 0x000fe20000010000 */
[----:B------:R-:W-:Y:S01]  /*8f40*/  FFMA.FTZ R135, R174, UR4, -R166 ;  /* 0x00000004ae877c23 */ /* 0x000fe200080108a6 */
[----:B------:R-:W-:Y:S01]  /*8f50*/  IMAD.WIDE.U32 R4, R4, -0x2daee0ad, RZ ;  /* 0xd2511f5304047825 */ /* 0x000fe200078e00ff */
[----:B------:R-:W-:Y:S03]  /*8f60*/  MUFU.EX2 R154, R154 ;  /* 0x0000009a009a7308 */ /* 0x000fe60000000800 */
[----:B------:R-:W-:Y:S01]  /*8f70*/  FMUL.FTZ R3, R3, UR4 ;  /* 0x0000000403037c20 */ /* 0x000fe20008410000 */
[--C-:B------:R-:W-:Y:S01]  /*8f80*/  FFMA.FTZ R152, R29, UR4, -R160.reuse ;  /* 0x000000041d987c23 */ /* 0x100fe200080108a0 */
[----:B------:R-:W-:Y:S01]  /*8f90*/  VIADD R16, R161, 0xc000 ;  /* 0x0000c000a1107836 */ /* 0x000fe20000000000 */
[----:B------:R-:W-:Y:S01]  /*8fa0*/  LOP3.LUT R6, R180, R4, R139, 0x96, !PT ;  /* 0x00000004b4067212 */ /* 0x000fe200078e968b */
[----:B------:R-:W-:Y:S01]  /*8fb0*/  FADD.FTZ R4, R132, -R9 ;  /* 0x8000000984047221 */ /* 0x000fe20000010000 */
[----:B------:R-:W-:Y:S01]  /*8fc0*/  LOP3.LUT R144, R182, R144, R5, 0x96, !PT ;  /* 0x00000090b6907212 */ /* 0x000fe200078e9605 */
[----:B------:R-:W-:Y:S01]  /*8fd0*/  FFMA.FTZ R134, R245, UR4, -R160 ;  /* 0x00000004f5867c23 */ /* 0x000fe200080108a0 */
[----:B------:R-:W1:Y:S01]  /*8fe0*/  MUFU.EX2 R3, R3 ;  /* 0x0000000300037308 */ /* 0x000e620000000800 */
[----:B------:R-:W-:Y:S01]  /*8ff0*/  FMUL.FTZ R153, R4, UR4 ;  /* 0x0000000404997c20 */ /* 0x000fe20008410000 */
[----:B------:R-:W3:Y:S01]  /*9000*/  LDC R5, c[0x0][0x4f8] ;  /* 0x00013e00ff057b82 */ /* 0x000ee20000000800 */
[----:B------:R-:W-:Y:S01]  /*9010*/  IMAD.WIDE.U32 R6, R6, -0x326172a9, RZ ;  /* 0xcd9e8d5706067825 */ /* 0x000fe200078e00ff */
[----:B------:R-:W-:-:S03]  /*9020*/  @P2 IADD3 R156, PT, PT, R16, -0x40, RZ ;  /* 0xffffffc0109c2810 */ /* 0x000fc60007ffe0ff */
[--C-:B------:R-:W-:Y:S01]  /*9030*/  FFMA.FTZ R151, R142, UR4, -R160.reuse ;  /* 0x000000048e977c23 */ /* 0x100fe200080108a0 */
[----:B------:R-:W-:Y:S01]  /*9040*/  FFMA.FTZ R249, R249, UR4, -R160 ;  /* 0x00000004f9f97c23 */ /* 0x000fe200080108a0 */
[----:B------:R-:W-:Y:S01]  /*9050*/  IMAD.WIDE.U32 R144, R144, -0x326172a9, RZ ;  /* 0xcd9e8d5790907825 */ /* 0x000fe200078e00ff */
[----:B------:R-:W4:Y:S01]  /*9060*/  MUFU.EX2 R153, R153 ;  /* 0x0000009900997308 */ /* 0x000f220000000800 */
[C---:B------:R-:W-:Y:S01]  /*9070*/  PRMT R11, R6.reuse, 0x7773, RZ ;  /* 0x00007773060b7816 */ /* 0x040fe200000000ff */
[----:B------:R-:W5:Y:S01]  /*9080*/  LDSM.16.MT88.4 R28, [R156] ;  /* 0x000000009c1c783b */ /* 0x000f620000004200 */
[----:B------:R-:W-:Y:S01]  /*9090*/  PRMT R10, R6, 0x7772, RZ ;  /* 0x00007772060a7816 */ /* 0x000fe200000000ff */
[--C-:B------:R-:W-:Y:S01]  /*90a0*/  FFMA.FTZ R170, R177, UR4, -R166.reuse ;  /* 0x00000004b1aa7c23 */ /* 0x100fe200080108a6 */
[----:B------:R-:W-:Y:S01]  /*90b0*/  MOV R8, R6 ;  /* 0x0000000600087202 */ /* 0x000fe20000000f00 */
[----:B------:R-:W-:Y:S01]  /*90c0*/  FFMA.FTZ R177, R179, UR4, -R166 ;  /* 0x00000004b3b17c23 */ /* 0x000fe200080108a6 */
[----:B------:R-:W-:Y:S01]  /*90d0*/  LOP3.LUT R7, R178, R144, R7, 0x96, !PT ;  /* 0x00000090b2077212 */ /* 0x000fe200078e9607 */
[----:B------:R-:W-:Y:S01]  /*90e0*/  MUFU.EX2 R150, R150 ;  /* 0x0000009600967308 */ /* 0x000fe20000000800 */
[----:B------:R-:W-:Y:S01]  /*90f0*/  PRMT R10, R10, 0x5410, R11 ;  /* 0x000054100a0a7816 */ /* 0x000fe2000000000b */
[-C--:B-1----:R-:W-:Y:S01]  /*9100*/  FMUL.FTZ R34, R110, R3.reuse ;  /* 0x000000036e227220 */ /* 0x082fe20000410000 */
[----:B------:R-:W-:Y:S01]  /*9110*/  LOP3.LUT R11, R8, 0xff, RZ, 0xc0, !PT ;  /* 0x000000ff080b7812 */ /* 0x000fe200078ec0ff */
[-C--:B------:R-:W-:Y:S01]  /*9120*/  FMUL.FTZ R35, R111, R3.reuse ;  /* 0x000000036f237220 */ /* 0x080fe20000410000 */
[C---:B------:R-:W-:Y:S01]  /*9130*/  LOP3.LUT R8, R7.reuse, 0xffff, RZ, 0xc0, !PT ;  /* 0x0000ffff07087812 */ /* 0x040fe200078ec0ff */
[----:B------:R-:W-:Y:S01]  /*9140*/  FMUL.FTZ R26, R114, R3 ;  /* 0x00000003721a7220 */ /* 0x000fe20000410000 */
[----:B------:R-:W-:Y:S01]  /*9150*/  LOP3.LUT R9, R7, 0xff, RZ, 0xc0, !PT ;  /* 0x000000ff07097812 */ /* 0x000fe200078ec0ff */
[----:B------:R-:W-:Y:S01]  /*9160*/  MUFU.EX2 R148, R148 ;  /* 0x0000009400947308 */ /* 0x000fe20000000800 */
[-C--:B----4-:R-:W-:Y:S01]  /*9170*/  FMUL.FTZ R32, R108, R153.reuse ;  /* 0x000000996c207220 */ /* 0x090fe20000410000 */
[-C--:B------:R-:W-:Y:S01]  /*9180*/  FMUL.FTZ R33, R109, R153.reuse ;  /* 0x000000996d217220 */ /* 0x080fe20000410000 */
[----:B------:R-:W-:Y:S01]  /*9190*/  SHF.R.U32.HI R8, RZ, 0x8, R8 ;  /* 0x00000008ff087819 */ /* 0x000fe20000011608 */
[----:B------:R-:W1:Y:S01]  /*91a0*/  LDSM.16.MT88.4 R108, [R161+0xe000] ;  /* 0x00e00000a16c783b */ /* 0x000e620000004200 */
[----:B---3--:R-:W-:Y:S01]  /*91b0*/  LOP3.LUT R157, R5, 0xff, RZ, 0xc0, !PT ;  /* 0x000000ff059d7812 */ /* 0x008fe200078ec0ff */
[-C--:B------:R-:W-:Y:S01]  /*91c0*/  FMUL.FTZ R24, R112, R153.reuse ;  /* 0x0000009970187220 */ /* 0x080fe20000410000 */
[----:B------:R-:W-:Y:S01]  /*91d0*/  PRMT R4, R9, 0x5410, R8 ;  /* 0x0000541009047816 */ /* 0x000fe20000000008 */
[----:B------:R-:W3:Y:S01]  /*91e0*/  MUFU.EX2 R135, R135 ;  /* 0x0000008700877308 */ /* 0x000ee20000000800 */
[----:B------:R-:W-:Y:S01]  /*91f0*/  PRMT R9, R7, 0x7632, R9 ;  /* 0x0000763207097816 */ /* 0x000fe20000000009 */
[----:B------:R-:W-:Y:S01]  /*9200*/  FMUL.FTZ R25, R113, R153 ;  /* 0x0000009971197220 */ /* 0x000fe20000410000 */
[----:B------:R-:W-:Y:S01]  /*9210*/  PRMT R6, R6, 0x7771, RZ ;  /* 0x0000777106067816 */ /* 0x000fe200000000ff */
[----:B------:R-:W-:Y:S01]  /*9220*/  FMUL.FTZ R27, R115, R3 ;  /* 0x00000003731b7220 */ /* 0x000fe20000410000 */
[----:B------:R-:W-:Y:S01]  /*9230*/  SHF.R.U32.HI R8, RZ, 0x18, R7 ;  /* 0x00000018ff087819 */ /* 0x000fe20000011607 */
[----:B------:R-:W4:Y:S01]  /*9240*/  LDSM.16.MT88.4 R112, [R158+0xe000] ;  /* 0x00e000009e70783b */ /* 0x000f220000004200 */
[----:B------:R-:W-:Y:S01]  /*9250*/  LOP3.LUT R5, R9, 0xff, RZ, 0xc0, !PT ;  /* 0x000000ff09057812 */ /* 0x000fe200078ec0ff */
[----:B------:R-:W-:Y:S01]  /*9260*/  MUFU.EX2 R152, R152 ;  /* 0x0000009800987308 */ /* 0x000fe20000000800 */
[----:B------:R-:W-:Y:S01]  /*9270*/  PRMT R6, R11, 0x5410, R6 ;  /* 0x000054100b067816 */ /* 0x000fe20000000006 */
[----:B------:R-:W-:Y:S01]  /*9280*/  FMUL.FTZ R36, R36, R153 ;  /* 0x0000009924247220 */ /* 0x000fe20000410000 */
[----:B------:R-:W-:Y:S01]  /*9290*/  LEA R157, R157, R157, 0x10 ;  /* 0x0000009d9d9d7211 */ /* 0x000fe200078e80ff */
[----:B------:R-:W-:Y:S01]  /*92a0*/  FMUL.FTZ R37, R37, R153 ;  /* 0x0000009925257220 */ /* 0x000fe20000410000 */
[----:B------:R-:W-:Y:S01]  /*92b0*/  LOP3.LUT R10, R10, 0xff00ff, RZ, 0xc0, !PT ;  /* 0x00ff00ff0a0a7812 */ /* 0x000fe200078ec0ff */
[-C--:B------:R-:W-:Y:S01]  /*92c0*/  FMUL.FTZ R38, R38, R3.reuse ;  /* 0x0000000326267220 */ /* 0x080fe20000410000 */
[----:B------:R-:W-:Y:S01]  /*92d0*/  PRMT R8, R5, 0x5410, R8 ;  /* 0x0000541005087816 */ /* 0x000fe20000000008 */
[----:B------:R-:W2:Y:S01]  /*92e0*/  MUFU.EX2 R134, R134 ;  /* 0x0000008600867308 */ /* 0x000ea20000000800 */
[--C-:B------:R-:W-:Y:S01]  /*92f0*/  HSET2.LE.AND R6, R6, R157.reuse, PT ;  /* 0x0000009d06067233 */ /* 0x100fe20003803000 */
[----:B------:R-:W-:Y:S01]  /*9300*/  FMUL.FTZ R39, R39, R3 ;  /* 0x0000000327277220 */ /* 0x000fe20000410000 */
[--C-:B------:R-:W-:Y:S01]  /*9310*/  HSET2.LE.AND R7, R10, R157.reuse, PT ;  /* 0x0000009d0a077233 */ /* 0x100fe20003803000 */
[-C--:B------:R-:W-:Y:S01]  /*9320*/  FMUL.FTZ R40, R40, R153.reuse ;  /* 0x0000009928287220 */ /* 0x080fe20000410000 */
[--C-:B------:R-:W-:Y:S01]  /*9330*/  HSET2.LE.AND R4, R4, R157.reuse, PT ;  /* 0x0000009d04047233 */ /* 0x100fe20003803000 */
[----:B------:R-:W-:Y:S01]  /*9340*/  FMUL.FTZ R41, R41, R153 ;  /* 0x0000009929297220 */ /* 0x000fe20000410000 */
[----:B------:R-:W-:Y:S01]  /*9350*/  HSET2.LE.AND R5, R8, R157, PT ;  /* 0x0000009d08057233 */ /* 0x000fe20003803000 */
[----:B------:R-:W-:Y:S01]  /*9360*/  MUFU.EX2 R132, R249 ;  /* 0x000000f900847308 */ /* 0x000fe20000000800 */
[----:B---3--:R-:W-:Y:S01]  /*9370*/  F2FP.BF16.F32.PACK_AB R11, R135, R148 ;  /* 0x00000094870b723e */ /* 0x008fe200000010ff */
[-C--:B------:R-:W-:Y:S01]  /*9380*/  FMUL.FTZ R42, R42, R3.reuse ;  /* 0x000000032a2a7220 */ /* 0x080fe20000410000 */
[----:B------:R-:W-:Y:S01]  /*9390*/  F2FP.BF16.F32.PACK_AB R9, R150, R154 ;  /* 0x0000009a9609723e */ /* 0x000fe200000010ff */
[----:B------:R-:W-:Y:S01]  /*93a0*/  FMUL.FTZ R43, R43, R3 ;  /* 0x000000032b2b7220 */ /* 0x000fe20000410000 */
[----:B------:R-:W-:Y:S01]  /*93b0*/  LOP3.LUT R6, R11, R6, RZ, 0xc0, !PT ;  /* 0x000000060b067212 */ /* 0x000fe200078ec0ff */
[-C--:B------:R-:W-:Y:S01]  /*93c0*/  FMUL.FTZ R44, R44, R153.reuse ;  /* 0x000000992c2c7220 */ /* 0x080fe20000410000 */
[----:B------:R-:W-:Y:S01]  /*93d0*/  LOP3.LUT R4, R9, R4, RZ, 0xc0, !PT ;  /* 0x0000000409047212 */ /* 0x000fe200078ec0ff */
[----:B------:R-:W3:Y:S01]  /*93e0*/  MUFU.EX2 R151, R151 ;  /* 0x0000009700977308 */ /* 0x000ee20000000800 */
[----:B--2---:R-:W-:Y:S01]  /*93f0*/  F2FP.BF16.F32.PACK_AB R8, R134, R152 ;  /* 0x000000988608723e */ /* 0x004fe200000010ff */
[----:B------:R-:W-:Y:S01]  /*9400*/  FMUL.FTZ R45, R45, R153 ;  /* 0x000000992d2d7220 */ /* 0x000fe20000410000 */
[----:B------:R-:W-:Y:S01]  /*9410*/  IADD3 R155, PT, PT, R155, R156, RZ ;  /* 0x0000009c9b9b7210 */ /* 0x000fe20007ffe0ff */
[----:B------:R-:W-:Y:S01]  /*9420*/  FMUL.FTZ R46, R46, R3 ;  /* 0x000000032e2e7220 */ /* 0x000fe20000410000 */
[----:B------:R-:W-:Y:S01]  /*9430*/  LOP3.LUT R5, R8, R5, RZ, 0xc0, !PT ;  /* 0x0000000508057212 */ /* 0x000fe200078ec0ff */
        /* <DEDUP_REMOVED lines=11> */
[----:B---3--:R-:W-:Y:S01]  /*94f0*/  F2FP.BF16.F32.PACK_AB R10, R151, R132 ;  /* 0x00000084970a723e */ /* 0x008fe200000010ff */
[-C--:B------:R-:W-:Y:S01]  /*9500*/  FMUL.FTZ R58, R58, R3.reuse ;  /* 0x000000033a3a7220 */ /* 0x080fe20000410000 */
[----:B------:R-:W-:Y:S01]  /*9510*/  FMUL.FTZ R59, R59, R3 ;  /* 0x000000033b3b7220 */ /* 0x000fe20000410000 */
        /* <DEDUP_REMOVED lines=8> */
[C---:B-----5:R-:W-:Y:S01]  /*95a0*/  HMMA.16816.F32.BF16 R24, R4.reuse, R28, R24 ;  /* 0x0000001c0418723c */ /* 0x060fe20000041818 */
        /* <DEDUP_REMOVED lines=13> */
[----:B------:R-:W2:Y:S01]  /*9680*/  LDSM.16.MT88.4 R104, [R156+0x2000] ;  /* 0x002000009c68783b */ /* 0x000ea20000004200 */
[----:B------:R-:W-:Y:S01]  /*9690*/  FMUL.FTZ R19, R123, R3 ;  /* 0x000000037b137220 */ /* 0x000fe20000410000 */
[C---:B-1----:R-:W-:Y:S01]  /*96a0*/  HMMA.16816.F32.BF16 R36, R4.reuse, R108, R36 ;  /* 0x0000006c0424723c */ /* 0x042fe20000041824 */
[-C--:B------:R-:W-:Y:S01]  /*96b0*/  FMUL.FTZ R80, R80, R153.reuse ;  /* 0x0000009950507220 */ /* 0x080fe20000410000 */
[----:B------:R-:W-:Y:S01]  /*96c0*/  LDSM.16.MT88.4 R120, [R155] ;  /* 0x000000009b78783b */ /* 0x000fe20000004200 */
        /* <DEDUP_REMOVED lines=9> */
[----:B------:R-:W-:Y:S01]  /*9760*/  MUFU.EX2 R170, R170 ;  /* 0x000000aa00aa7308 */ /* 0x000fe20000000800 */
[-C--:B------:R-:W-:Y:S01]  /*9770*/  FMUL.FTZ R84, R84, R153.reuse ;  /* 0x0000009954547220 */ /* 0x080fe20000410000 */
[----:B------:R-:W-:Y:S01]  /*9780*/  FMUL.FTZ R85, R85, R153 ;  /* 0x0000009955557220 */ /* 0x000fe20000410000 */
[-C--:B------:R-:W-:Y:S01]  /*9790*/  FMUL.FTZ R86, R86, R3.reuse ;  /* 0x0000000356567220 */ /* 0x080fe20000410000 */
[C---:B----4-:R-:W-:Y:S01]  /*97a0*/  HMMA.16816.F32.BF16 R44, R4.reuse, R112, R44 ;  /* 0x00000070042c723c */ /* 0x050fe2000004182c */
[----:B------:R-:W-:Y:S01]  /*97b0*/  FMUL.FTZ R87, R87, R3 ;  /* 0x0000000357577220 */ /* 0x000fe20000410000 */
[-C--:B------:R-:W-:Y:S01]  /*97c0*/  FMUL.FTZ R116, R116, R153.reuse ;  /* 0x0000009974747220 */ /* 0x080fe20000410000 */
[----:B------:R-:W-:Y:S01]  /*97d0*/  FMUL.FTZ R117, R117, R153 ;  /* 0x0000009975757220 */ /* 0x000fe20000410000 */
[----:B------:R-:W3:Y:S01]  /*97e0*/  MUFU.EX2 R177, R177 ;  /* 0x000000b100b17308 */ /* 0x000ee20000000800 */
[-C--:B------:R-:W-:Y:S01]  /*97f0*/  FMUL.FTZ R118, R118, R3.reuse ;  /* 0x0000000376767220 */ /* 0x080fe20000410000 */
[----:B------:R-:W-:Y:S01]  /*9800*/  FMUL.FTZ R119, R119, R3 ;  /* 0x0000000377777220 */ /* 0x000fe20000410000 */
[-C--:B------:R-:W-:Y:S01]  /*9810*/  FMUL.FTZ R88, R88, R153.reuse ;  /* 0x0000009958587220 */ /* 0x080fe20000410000 */
[C---:B------:R-:W-:Y:S01]  /*9820*/  HMMA.16816.F32.BF16 R48, R4.reuse, R114, R48 ;  /* 0x000000720430723c */ /* 0x040fe20000041830 */
[----:B------:R-:W4:Y:S01]  /*9830*/  LDSM.16.MT88.4 R112, [R161+0x10000] ;  /* 0x01000000a170783b */ /* 0x000f220000004200 */
[----:B------:R-:W-:Y:S01]  /*9840*/  FMUL.FTZ R89, R89, R153 ;  /* 0x0000009959597220 */ /* 0x000fe20000410000 */
[-C--:B------:R-:W-:Y:S01]  /*9850*/  FMUL.FTZ R90, R90, R3.reuse ;  /* 0x000000035a5a7220 */ /* 0x080fe20000410000 */
        /* <DEDUP_REMOVED lines=12> */
[C---:B--2---:R-:W-:Y:S01]  /*9920*/  HMMA.16816.F32.BF16 R52, R4.reuse, R104, R52 ;  /* 0x000000680434723c */ /* 0x044fe20000041834 */
[-C--:B------:R-:W-:Y:S01]  /*9930*/  FMUL.FTZ R102, R102, R3.reuse ;  /* 0x0000000366667220 */ /* 0x080fe20000410000 */
[----:B------:R-:W-:Y:S01]  /*9940*/  FMUL.FTZ R103, R103, R3 ;  /* 0x0000000367677220 */ /* 0x000fe20000410000 */
[-C--:B------:R-:W-:Y:S01]  /*9950*/  FMUL.FTZ R72, R72, R153.reuse ;  /* 0x0000009948487220 */ /* 0x080fe20000410000 */
[----:B------:R-:W-:Y:S01]  /*9960*/  FMUL.FTZ R73, R73, R153 ;  /* 0x0000009949497220 */ /* 0x000fe20000410000 */
[-C--:B------:R-:W-:Y:S01]  /*9970*/  FMUL.FTZ R74, R74, R3.reuse ;  /* 0x000000034a4a7220 */ /* 0x080fe20000410000 */
[----:B------:R-:W-:Y:S01]  /*9980*/  FMUL.FTZ R75, R75, R3 ;  /* 0x000000034b4b7220 */ /* 0x000fe20000410000 */
[----:B------:R-:W-:Y:S01]  /*9990*/  FFMA.FTZ R168, R175, UR4, -R166 ;  /* 0x00000004afa87c23 */ /* 0x000fe200080108a6 */
[C---:B------:R-:W-:Y:S01]  /*99a0*/  HMMA.16816.F32.BF16 R56, R4.reuse, R106, R56 ;  /* 0x0000006a0438723c */ /* 0x040fe20000041838 */
[----:B------:R-:W2:Y:S01]  /*99b0*/  LDSM.16.MT88.4 R104, [R158+0x10000] ;  /* 0x010000009e68783b */ /* 0x000ea20000004200 */
[--C-:B------:R-:W-:Y:S01]  /*99c0*/  FFMA.FTZ R176, R141, UR4, -R160.reuse ;  /* 0x000000048db07c23 */ /* 0x100fe200080108a0 */
[--C-:B------:R-:W-:Y:S01]  /*99d0*/  FFMA.FTZ R179, R137, UR4, -R160.reuse ;  /* 0x0000000489b37c23 */ /* 0x100fe200080108a0 */
[--C-:B------:R-:W-:Y:S01]  /*99e0*/  FFMA.FTZ R174, R243, UR4, -R160.reuse ;  /* 0x00000004f3ae7c23 */ /* 0x100fe200080108a0 */
[-C--:B------:R-:W-:Y:S01]  /*99f0*/  FMUL.FTZ R92, R92, R153.reuse ;  /* 0x000000995c5c7220 */ /* 0x080fe20000410000 */
[----:B------:R-:W-:Y:S01]  /*9a00*/  FMUL.FTZ R93, R93, R153 ;  /* 0x000000995d5d7220 */ /* 0x000fe20000410000 */
[-C--:B------:R-:W-:Y:S01]  /*9a10*/  FMUL.FTZ R94, R94, R3.reuse ;  /* 0x000000035e5e7220 */ /* 0x080fe20000410000 */
[C---:B-1----:R-:W-:Y:S01]  /*9a20*/  HMMA.16816.F32.BF16 R60, R4.reuse, R108, R60 ;  /* 0x0000006c043c723c */ /* 0x042fe2000004183c */
[----:B------:R-:W-:Y:S01]  /*9a30*/  FMUL.FTZ R95, R95, R3 ;  /* 0x000000035f5f7220 */ /* 0x000fe20000410000 */
[----:B------:R-:W-:Y:S01]  /*9a40*/  FFMA.FTZ R181, R181, UR4, -R160 ;  /* 0x00000004b5b57c23 */ /* 0x000fe200080108a0 */
[-C--:B------:R-:W-:Y:S01]  /*9a50*/  FMUL.FTZ R96, R96, R153.reuse ;  /* 0x0000009960607220 */ /* 0x080fe20000410000 */
[----:B------:R-:W-:Y:S01]  /*9a60*/  FMUL.FTZ R97, R97, R153 ;  /* 0x0000009961617220 */ /* 0x000fe20000410000 */
[-C--:B------:R-:W-:Y:S01]  /*9a70*/  FMUL.FTZ R98, R98, R3.reuse ;  /* 0x0000000362627220 */ /* 0x080fe20000410000 */
[----:B------:R-:W-:Y:S01]  /*9a80*/  FMUL.FTZ R99, R99, R3 ;  /* 0x0000000363637220 */ /* 0x000fe20000410000 */
[----:B------:R-:W-:Y:S01]  /*9a90*/  FFMA.FTZ R143, R143, UR4, -R166 ;  /* 0x000000048f8f7c23 */ /* 0x000fe200080108a6 */
[C---:B------:R-:W-:Y:S01]  /*9aa0*/  HMMA.16816.F32.BF16 R64, R4.reuse, R110, R64 ;  /* 0x0000006e0440723c */ /* 0x040fe20000041840 */
[----:B------:R-:W1:Y:S01]  /*9ab0*/  LDSM.16.MT88.4 R108, [R156+0x4000] ;  /* 0x004000009c6c783b */ /* 0x000e620000004200 */
[----:B------:R-:W-:Y:S01]  /*9ac0*/  MUFU.EX2 R168, R168 ;  /* 0x000000a800a87308 */ /* 0x000fe20000000800 */
[----:B------:R-:W-:Y:S01]  /*9ad0*/  FFMA.FTZ R191, R191, UR4, -R160 ;  /* 0x00000004bfbf7c23 */ /* 0x000fe200080108a0 */
[--C-:B------:R-:W-:Y:S01]  /*9ae0*/  FFMA.FTZ R189, R193, UR4, -R166.reuse ;  /* 0x00000004c1bd7c23 */ /* 0x100fe200080108a6 */
[----:B------:R-:W-:Y:S01]  /*9af0*/  LDSM.16.MT88.4 R128, [R156+0x800] ;  /* 0x000800009c80783b */ /* 0x000fe20000004200 */
[--C-:B------:R-:W-:Y:S01]  /*9b00*/  FFMA.FTZ R193, R217, UR4, -R166.reuse ;  /* 0x00000004d9c17c23 */ /* 0x100fe200080108a6 */
[--C-:B------:R-:W-:Y:S01]  /*9b10*/  FFMA.FTZ R164, R164, UR4, -R166.reuse ;  /* 0x00000004a4a47c23 */ /* 0x100fe200080108a6 */
[----:B----4-:R-:W-:Y:S01]  /*9b20*/  HMMA.16816.F32.BF16 R68, R4, R112, R68 ;  /* 0x000000700444723c */ /* 0x010fe20000041844 */
[----:B------:R-:W-:Y:S01]  /*9b30*/  LOP3.LUT R112, R194, R146, R145, 0x96, !PT ;  /* 0x00000092c2707212 */ /* 0x000fe200078e9691 */
[----:B------:R4:W-:Y:S01]  /*9b40*/  MUFU.EX2 R175, R143 ;  /* 0x0000008f00af7308 */ /* 0x0009e20000000800 */
[----:B------:R-:W5:Y:S01]  /*9b50*/  LDSM.16.MT88.4 R144, [R155+0x4000] ;  /* 0x004000009b90783b */ /* 0x000f620000004200 */
[--C-:B------:R-:W-:Y:S01]  /*9b60*/  FFMA.FTZ R171, R171, UR4, -R166.reuse ;  /* 0x00000004abab7c23 */ /* 0x100fe200080108a6 */
[----:B------:R-:W-:Y:S01]  /*9b70*/  FFMA.FTZ R169, R169, UR4, -R166 ;  /* 0x00000004a9a97c23 */ /* 0x000fe200080108a6 */
[----:B------:R-:W-:-:S04]  /*9b80*/  IMAD.WIDE.U32 R112, R112, -0x2daee0ad, RZ ;  /* 0xd2511f5370707825 */ /* 0x000fc800078e00ff */
[----:B------:R-:W-:Y:S01]  /*9b90*/  FFMA.FTZ R162, R162, UR4, -R166 ;  /* 0x00000004a2a27c23 */ /* 0x000fe200080108a6 */
[C---:B------:R-:W-:Y:S01]  /*9ba0*/  HMMA.16816.F32.BF16 R20, R4.reuse, R22, R116 ;  /* 0x000000160414723c */ /* 0x040fe20000041874 */
[----:B------:R-:W5:Y:S01]  /*9bb0*/  LDSM.16.MT88.4 R116, [R158+0xe800] ;  /* 0x00e800009e74783b */ /* 0x000f620000004200 */
[----:B------:R-:W-:Y:S01]  /*9bc0*/  MUFU.EX2 R176, R176 ;  /* 0x000000b000b07308 */ /* 0x000fe20000000800 */
[----:B------:R-:W-:Y:S01]  /*9bd0*/  LOP3.LUT R200, R196, R138, R113, 0x96, !PT ;  /* 0x0000008ac4c87212 */ /* 0x000fe200078e9671 */
[--C-:B------:R-:W-:Y:S01]  /*9be0*/  FFMA.FTZ R165, R165, UR4, -R160.reuse ;  /* 0x00000004a5a57c23 */ /* 0x100fe200080108a0 */
[----:B------:R-:W-:Y:S01]  /*9bf0*/  LDSM.16.MT88.4 R136, [R158+0xc800] ;  /* 0x00c800009e88783b */ /* 0x000fe20000004200 */
[----:B------:R-:W-:Y:S01]  /*9c00*/  FFMA.FTZ R159, R159, UR4, -R160 ;  /* 0x000000049f9f7c23 */ /* 0x000fe200080108a0 */
[----:B------:R-:W-:Y:S01]  /*9c10*/  LOP3.LUT R198, R200, 0xffff, RZ, 0xc0, !PT ;  /* 0x0000ffffc8c67812 */ /* 0x000fe200078ec0ff */
[C---:B------:R-:W-:Y:S01]  /*9c20*/  HMMA.16816.F32.BF16 R8, R4.reuse, R12, R8 ;  /* 0x0000000c0408723c */ /* 0x040fe20000041808 */
[----:B------:R-:W-:Y:S01]  /*9c30*/  FFMA.FTZ R153, R227, R153, R154 ;  /* 0x00000099e3997223 */ /* 0x000fe2000001009a */
[----:B------:R-:W-:Y:S01]  /*9c40*/  MUFU.EX2 R179, R179 ;  /* 0x000000b300b37308 */ /* 0x000fe20000000800 */
[----:B------:R-:W-:Y:S01]  /*9c50*/  SHF.R.U32.HI R198, RZ, 0x8, R198 ;  /* 0x00000008ffc67819 */ /* 0x000fe200000116c6 */
[----:B----4-:R-:W-:Y:S01]  /*9c60*/  LDSM.16.MT88.4 R140, [R161+0xc800] ;  /* 0x00c80000a18c783b */ /* 0x010fe20000004200 */
[----:B------:R-:W-:Y:S01]  /*9c70*/  FFMA.FTZ R3, R225, R3, R152 ;  /* 0x00000003e1037223 */ /* 0x000fe20000010098 */
[----:B------:R-:W-:Y:S01]  /*9c80*/  FADD.FTZ R153, R150, R153 ;  /* 0x0000009996997221 */ /* 0x000fe20000010000 */
[----:B------:R-:W-:Y:S01]  /*9c90*/  @P5 IADD3 R217, PT, PT, R133, -0x3, RZ ;  /* 0xfffffffd85d95810 */ /* 0x000fe20007ffe0ff */
[----:B--2---:R-:W-:Y:S01]  /*9ca0*/  HMMA.16816.F32.BF16 R80, R4, R106, R80 ;  /* 0x0000006a0450723c */ /* 0x004fe20000041850 */
[----:B------:R-:W-:Y:S01]  /*9cb0*/  MOV R106, R112 ;  /* 0x00000070006a7202 */ /* 0x000fe20000000f00 */
[----:B------:R-:W2:Y:S01]  /*9cc0*/  MUFU.EX2 R174, R174 ;  /* 0x000000ae00ae7308 */ /* 0x000ea20000000800 */
[----:B------:R-:W-:Y:S01]  /*9cd0*/  FADD.FTZ R3, R134, R3 ;  /* 0x0000000386037221 */ /* 0x000fe20000010000 */
[----:B------:R-:W-:Y:S01]  /*9ce0*/  FADD.FTZ R148, R148, R153 ;  /* 0x0000009994947221 */ /* 0x000fe20000010000 */
[----:B------:R-:W-:-:S02]  /*9cf0*/  LOP3.LUT R107, R106, 0xff, RZ, 0xc0, !PT ;  /* 0x000000ff6a6b7812 */ /* 0x000fc400078ec0ff */
[----:B------:R-:W-:Y:S01]  /*9d00*/  FADD.FTZ R132, R132, R3 ;  /* 0x0000000384847221 */ /* 0x000fe20000010000 */
[C---:B------:R-:W-:Y:S01]  /*9d10*/  HMMA.16816.F32.BF16 R76, R4.reuse, R104, R76 ;  /* 0x00000068044c723c */ /* 0x040fe2000004184c */
[C---:B------:R-:W-:Y:S01]  /*9d20*/  PRMT R104, R112.reuse, 0x7771, RZ ;  /* 0x0000777170687816 */ /* 0x040fe200000000ff */
[----:B------:R-:W4:Y:S01]  /*9d30*/  MUFU.EX2 R181, R181 ;  /* 0x000000b500b57308 */ /* 0x000f220000000800 */
[----:B------:R-:W-:Y:S01]  /*9d40*/  PRMT R105, R112, 0x7773, RZ ;  /* 0x0000777370697816 */ /* 0x000fe200000000ff */
[----:B------:R-:W-:Y:S01]  /*9d50*/  FADD.FTZ R148, R135, R148 ;  /* 0x0000009487947221 */ /* 0x000fe20000010000 */
[----:B------:R-:W-:Y:S01]  /*9d60*/  PRMT R104, R107, 0x5410, R104 ;  /* 0x000054106b687816 */ /* 0x000fe20000000068 */
[----:B------:R-:W-:Y:S01]  /*9d70*/  FADD.FTZ R151, R151, R132 ;  /* 0x0000008497977221 */ /* 0x000fe20000010000 */
[----:B------:R-:W-:Y:S01]  /*9d80*/  PRMT R107, R200, 0x7632, R107 ;  /* 0x00007632c86b7816 */ /* 0x000fe2000000006b */
[----:B-1----:R-:W-:Y:S01]  /*9d90*/  HMMA.16816.F32.BF16 R84, R4, R108, R84 ;  /* 0x0000006c0454723c */ /* 0x002fe20000041854 */
[----:B------:R-:W-:Y:S01]  /*9da0*/  PRMT R108, R112, 0x7772, RZ ;  /* 0x00007772706c7816 */ /* 0x000fe200000000ff */
[----:B------:R-:W-:Y:S01]  /*9db0*/  MUFU.EX2 R191, R191 ;  /* 0x000000bf00bf7308 */ /* 0x000fe20000000800 */
[----:B------:R-:W-:-:S02]  /*9dc0*/  LOP3.LUT R109, R200, 0xff, RZ, 0xc0, !PT ;  /* 0x000000ffc86d7812 */ /* 0x000fc400078ec0ff */
[----:B------:R-:W-:Y:S02]  /*9dd0*/  PRMT R108, R108, 0x5410, R105 ;  /* 0x000054106c6c7816 */ /* 0x000fe40000000069 */
[----:B------:R-:W-:Y:S01]  /*9de0*/  LOP3.LUT R107, R107, 0xff, RZ, 0xc0, !PT ;  /* 0x000000ff6b6b7812 */ /* 0x000fe200078ec0ff */
[C---:B------:R-:W-:Y:S01]  /*9df0*/  HMMA.16816.F32.BF16 R88, R4.reuse, R110, R88 ;  /* 0x0000006e0458723c */ /* 0x040fe20000041858 */
[--C-:B------:R-:W-:Y:S01]  /*9e00*/  HSET2.LE.AND R105, R104, R157.reuse, PT ;  /* 0x0000009d68697233 */ /* 0x100fe20003803000 */
[----:B------:R-:W-:Y:S01]  /*9e10*/  MUFU.EX2 R189, R189 ;  /* 0x000000bd00bd7308 */ /* 0x000fe20000000800 */
[----:B------:R-:W-:Y:S02]  /*9e20*/  SHF.R.U32.HI R200, RZ, 0x18, R200 ;  /* 0x00000018ffc87819 */ /* 0x000fe400000116c8 */
[----:B---3--:R-:W-:Y:S02]  /*9e30*/  F2FP.BF16.F32.PACK_AB R110, R177, R170 ;  /* 0x000000aab16e723e */ /* 0x008fe400000010ff */
[----:B------:R-:W-:Y:S01]  /*9e40*/  PRMT R200, R107, 0x5410, R200 ;  /* 0x000054106bc87816 */ /* 0x000fe200000000c8 */
[C---:B------:R-:W-:Y:S01]  /*9e50*/  HMMA.16816.F32.BF16 R12, R4.reuse, R14, R124 ;  /* 0x0000000e040c723c */ /* 0x040fe2000004187c */
[----:B------:R-:W-:Y:S01]  /*9e60*/  LOP3.LUT R110, R110, R105, RZ, 0xc0, !PT ;  /* 0x000000696e6e7212 */ /* 0x000fe200078ec0ff */
[----:B------:R-:W-:Y:S01]  /*9e70*/  LDSM.16.MT88.4 R124, [R155+0x800] ;  /* 0x000800009b7c783b */ /* 0x000fe20000004200 */
[----:B------:R-:W-:Y:S01]  /*9e80*/  PRMT R198, R109, 0x5410, R198 ;  /* 0x000054106dc67816 */ /* 0x000fe200000000c6 */
[----:B------:R-:W-:Y:S01]  /*9e90*/  MUFU.EX2 R193, R193 ;  /* 0x000000c100c17308 */ /* 0x000fe20000000800 */
[----:B------:R-:W-:Y:S01]  /*9ea0*/  HSET2.LE.AND R109, R200, R157, PT ;  /* 0x0000009dc86d7233 */ /* 0x000fe20003803000 */
[----:B------:R-:W1:Y:S01]  /*9eb0*/  LDSM.16.MT88.4 R104, [R155+0x2800] ;  /* 0x002800009b68783b */ /* 0x000e620000004200 */
[----:B--2---:R-:W-:Y:S01]  /*9ec0*/  F2FP.BF16.F32.PACK_AB R202, R174, R179 ;  /* 0x000000b3aeca723e */ /* 0x004fe200000010ff */
[----:B------:R-:W-:Y:S01]  /*9ed0*/  HMMA.16816.F32.BF16 R32, R4, R120, R32 ;  /* 0x000000780420723c */ /* 0x000fe20000041820 */
[----:B------:R-:W-:-:S02]  /*9ee0*/  MOV R3, R0 ;  /* 0x0000000000037202 */ /* 0x000fc40000000f00 */
[----:B------:R-:W-:Y:S01]  /*9ef0*/  MOV R132, R2 ;  /* 0x0000000200847202 */ /* 0x000fe20000000f00 */
[----:B------:R-:W-:Y:S01]  /*9f00*/  MUFU.EX2 R164, R164 ;  /* 0x000000a400a47308 */ /* 0x000fe20000000800 */
[----:B------:R-:W-:Y:S02]  /*9f10*/  @P5 MOV R3, R0 ;  /* 0x0000000000035202 */ /* 0x000fe40000000f00 */
[----:B------:R-:W-:Y:S01]  /*9f20*/  @P5 MOV R132, R2 ;  /* 0x0000000200845202 */ /* 0x000fe20000000f00 */
[C---:B------:R-:W-:Y:S01]  /*9f30*/  HMMA.16816.F32.BF16 R100, R4.reuse, R122, R100 ;  /* 0x0000007a0464723c */ /* 0x040fe20000041864 */
[----:B------:R-:W-:Y:S03]  /*9f40*/  LDSM.16.MT88.4 R120, [R161+0xe800] ;  /* 0x00e80000a178783b */ /* 0x000fe60000004200 */
[----:B------:R-:W-:Y:S04]  /*9f50*/  MUFU.EX2 R171, R171 ;  /* 0x000000ab00ab7308 */ /* 0x000fe80000000800 */
[C---:B------:R-:W-:Y:S01]  /*9f60*/  HMMA.16816.F32.BF16 R72, R4.reuse, R114, R72 ;  /* 0x000000720448723c */ /* 0x040fe20000041848 */
[----:B------:R-:W2:Y:S03]  /*9f70*/  LDSM.16.MT88.4 R112, [R156+0x2800] ;  /* 0x002800009c70783b */ /* 0x000ea60000004200 */
[----:B------:R-:W-:Y:S04]  /*9f80*/  MUFU.EX2 R169, R169 ;  /* 0x000000a900a97308 */ /* 0x000fe80000000800 */
[----:B-----5:R-:W-:Y:S01]  /*9f90*/  HMMA.16816.F32.BF16 R92, R4, R144, R92 ;  /* 0x00000090045c723c */ /* 0x020fe2000004185c */
[----:B------:R-:W-:-:S02]  /*9fa0*/  LOP3.LUT R144, R108, 0xff00ff, RZ, 0xc0, !PT ;  /* 0x00ff00ff6c907812 */ /* 0x000fc400078ec0ff */
[--C-:B------:R-:W-:Y:S01]  /*9fb0*/  HSET2.LE.AND R145, R198, R157.reuse, PT ;  /* 0x0000009dc6917233 */ /* 0x100fe20003803000 */
[----:B------:R-:W-:Y:S01]  /*9fc0*/  MUFU.EX2 R162, R162 ;  /* 0x000000a200a27308 */ /* 0x000fe20000000800 */
[----:B------:R-:W-:Y:S01]  /*9fd0*/  F2FP.BF16.F32.PACK_AB R108, R168, R175 ;  /* 0x000000afa86c723e */ /* 0x000fe200000010ff */
[----:B------:R-:W-:Y:S01]  /*9fe0*/  FADD.FTZ R175, R175, R148 ;  /* 0x00000094afaf7221 */ /* 0x000fe20000010000 */
[----:B------:R-:W-:Y:S01]  /*9ff0*/  HSET2.LE.AND R111, R144, R157, PT ;  /* 0x0000009d906f7233 */ /* 0x000fe20003803000 */
[----:B------:R-:W-:Y:S01]  /*a000*/  HMMA.16816.F32.BF16 R4, R4, R146, R96 ;  /* 0x000000920404723c */ /* 0x000fe20000041860 */
[----:B------:R-:W3:Y:S01]  /*a010*/  LDSM.16.MT88.4 R96, [R161+0x10800] ;  /* 0x01080000a160783b */ /* 0x000ee20000004200 */
[C---:B----4-:R-:W-:Y:S01]  /*a020*/  F2FP.BF16.F32.PACK_AB R144, R181.reuse, R176 ;  /* 0x000000b0b590723e */ /* 0x050fe200000010ff */
[----:B------:R-:W-:Y:S01]  /*a030*/  FADD.FTZ R176, R176, R151 ;  /* 0x00000097b0b07221 */ /* 0x000fe20000010000 */
[----:B------:R-:W-:Y:S01]  /*a040*/  LOP3.LUT R111, R202, R111, RZ, 0xc0, !PT ;  /* 0x0000006fca6f7212 */ /* 0x000fe200078ec0ff */
[----:B------:R-:W-:Y:S01]  /*a050*/  MUFU.EX2 R165, R165 ;  /* 0x000000a500a57308 */ /* 0x000fe20000000800 */
[----:B------:R-:W-:Y:S01]  /*a060*/  LOP3.LUT R108, R108, R145, RZ, 0xc0, !PT ;  /* 0x000000916c6c7212 */ /* 0x000fe200078ec0ff */
[----:B------:R-:W-:Y:S01]  /*a070*/  FADD.FTZ R175, R168, R175 ;  /* 0x000000afa8af7221 */ /* 0x000fe20000010000 */
[----:B------:R-:W-:Y:S01]  /*a080*/  LOP3.LUT R109, R144, R109, RZ, 0xc0, !PT ;  /* 0x0000006d906d7212 */ /* 0x000fe200078ec0ff */
[----:B------:R-:W-:Y:S01]  /*a090*/  FADD.FTZ R176, R181, R176 ;  /* 0x000000b0b5b07221 */ /* 0x000fe20000010000 */
[----:B------:R-:W-:Y:S01]  /*a0a0*/  LDSM.16.MT88.4 R144, [R155+0x4800] ;  /* 0x004800009b90783b */ /* 0x000fe20000004200 */
[----:B------:R-:W-:Y:S01]  /*a0b0*/  FADD.FTZ R170, R170, R175 ;  /* 0x000000afaaaa7221 */ /* 0x000fe20000010000 */
[----:B------:R-:W-:Y:S01]  /*a0c0*/  MOV R151, R149 ;  /* 0x0000009500977202 */ /* 0x000fe20000000f00 */
[----:B------:R-:W-:Y:S01]  /*a0d0*/  MUFU.EX2 R159, R159 ;  /* 0x0000009f009f7308 */ /* 0x000fe20000000800 */
[----:B------:R-:W-:Y:S01]  /*a0e0*/  FADD.FTZ R179, R179, R176 ;  /* 0x000000b0b3b37221 */ /* 0x000fe20000010000 */
[----:B------:R-:W-:Y:S01]  /*a0f0*/  HMMA.16816.F32.BF16 R44, R108, R116, R44 ;  /* 0x000000746c2c723c */ /* 0x000fe2000004182c */
[----:B------:R-:W-:Y:S01]  /*a100*/  LOP3.LUT R116, R231, R241, R223, 0x96, !PT ;  /* 0x000000f1e7747212 */ /* 0x000fe200078e96df */
[----:B------:R-:W-:Y:S01]  /*a110*/  FADD.FTZ R170, R177, R170 ;  /* 0x000000aab1aa7221 */ /* 0x000fe20000010000 */
[----:B------:R-:W-:-:S03]  /*a120*/  FADD.FTZ R174, R174, R179 ;  /* 0x000000b3aeae7221 */ /* 0x000fc60000010000 */
[----:B------:R-:W-:Y:S02]  /*a130*/  IMAD.WIDE.U32 R116, R116, -0x326172a9, RZ ;  /* 0xcd9e8d5774747825 */ /* 0x000fe400078e00ff */
[----:B-1----:R-:W-:Y:S03]  /*a140*/  HMMA.16816.F32.BF16 R60, R108, R104, R60 ;  /* 0x000000686c3c723c */ /* 0x002fe6000004183c */
[----:B------:R-:W-:Y:S02]  /*a150*/  LOP3.LUT R239, R239, R228, R117, 0x96, !PT ;  /* 0x000000e4efef7212 */ /* 0x000fe400078e9675 */
[----:B------:R-:W-:-:S03]  /*a160*/  LOP3.LUT R237, R237, R116, R219, 0x96, !PT ;  /* 0x00000074eded7212 */ /* 0x000fc600078e96db */
[----:B------:R-:W-:Y:S01]  /*a170*/  HMMA.16816.F32.BF16 R64, R108, R106, R64 ;  /* 0x0000006a6c40723c */ /* 0x000fe20000041840 */
[----:B------:R-:W1:Y:S01]  /*a180*/  LDSM.16.MT88.4 R104, [R156+0x4800] ;  /* 0x004800009c68783b */ /* 0x000e620000004200 */
[----:B------:R-:W-:-:S05]  /*a190*/  IMAD.WIDE.U32 R116, R239, -0x2daee0ad, RZ ;  /* 0xd2511f53ef747825 */ /* 0x000fca00078e00ff */
[----:B------:R-:W-:Y:S01]  /*a1a0*/  LOP3.LUT R235, R235, R220, R117, 0x96, !PT ;  /* 0x000000dcebeb7212 */ /* 0x000fe200078e9675 */
[C---:B--2---:R-:W-:Y:S08]  /*a1b0*/  HMMA.16816.F32.BF16 R52, R108.reuse, R112, R52 ;  /* 0x000000706c34723c */ /* 0x044ff00000041834 */
[----:B---3--:R-:W-:Y:S01]  /*a1c0*/  HMMA.16816.F32.BF16 R68, R108, R96, R68 ;  /* 0x000000606c44723c */ /* 0x008fe20000041844 */
[----:B------:R-:W-:-:S05]  /*a1d0*/  IMAD.WIDE.U32 R96, R237, -0x2daee0ad, RZ ;  /* 0xd2511f53ed607825 */ /* 0x000fca00078e00ff */
[----:B------:R-:W-:Y:S01]  /*a1e0*/  LOP3.LUT R198, R192, R116, R97, 0x96, !PT ;  /* 0x00000074c0c67212 */ /* 0x000fe200078e9661 */
[----:B------:R-:W-:Y:S01]  /*a1f0*/  FFMA.FTZ R192, R199, UR4, -R166 ;  /* 0x00000004c7c07c23 */ /* 0x000fe200080108a6 */
[C---:B------:R-:W-:Y:S01]  /*a200*/  HMMA.16816.F32.BF16 R56, R108.reuse, R114, R56 ;  /* 0x000000726c38723c */ /* 0x040fe20000041838 */
[----:B------:R-:W2:Y:S02]  /*a210*/  LDSM.16.MT88.4 R112, [R158+0x10800] ;  /* 0x010800009e70783b */ /* 0x000ea40000004200 */
[----:B------:R-:W-:Y:S02]  /*a220*/  IMAD.WIDE.U32 R198, R198, -0x326172a9, RZ ;  /* 0xcd9e8d57c6c67825 */ /* 0x000fe400078e00ff */
[----:B------:R-:W-:Y:S03]  /*a230*/  MUFU.EX2 R192, R192 ;  /* 0x000000c000c07308 */ /* 0x000fe60000000800 */
[----:B------:R-:W-:Y:S01]  /*a240*/  HMMA.16816.F32.BF16 R72, R108, R98, R72 ;  /* 0x000000626c48723c */ /* 0x000fe20000041848 */
[----:B------:R-:W-:-:S05]  /*a250*/  IMAD.WIDE.U32 R98, R235, -0x326172a9, RZ ;  /* 0xcd9e8d57eb627825 */ /* 0x000fca00078e00ff */
[----:B------:R-:W-:Y:S02]  /*a260*/  LOP3.LUT R233, R233, R218, R99, 0x96, !PT ;  /* 0x000000dae9e97212 */ /* 0x000fe400078e9663 */
[----:B------:R-:W-:Y:S01]  /*a270*/  LOP3.LUT R200, R190, R98, R199, 0x96, !PT ;  /* 0x00000062bec87212 */ /* 0x000fe200078e96c7 */
[----:B------:R-:W-:Y:S01]  /*a280*/  FFMA.FTZ R190, R201, UR4, -R166 ;  /* 0x00000004c9be7c23 */ /* 0x000fe200080108a6 */
[----:B-1----:R-:W-:Y:S01]  /*a290*/  HMMA.16816.F32.BF16 R84, R108, R104, R84 ;  /* 0x000000686c54723c */ /* 0x002fe20000041854 */
[----:B------:R-:W-:-:S04]  /*a2a0*/  IMAD.WIDE.U32 R116, R233, -0x2daee0ad, RZ ;  /* 0xd2511f53e9747825 */ /* 0x000fc800078e00ff */
[--C-:B------:R-:W-:Y:S01]  /*a2b0*/  FFMA.FTZ R166, R167, UR4, -R160.reuse ;  /* 0x00000004a7a67c23 */ /* 0x100fe200080108a0 */
[----:B------:R-:W-:Y:S01]  /*a2c0*/  IMAD.WIDE.U32 R200, R200, -0x2daee0ad, RZ ;  /* 0xd2511f53c8c87825 */ /* 0x000fe200078e00ff */
[----:B------:R-:W-:Y:S01]  /*a2d0*/  LOP3.LUT R232, R182, R96, R117, 0x96, !PT ;  /* 0x00000060b6e87212 */ /* 0x000fe200078e9675 */
[----:B------:R-:W-:Y:S01]  /*a2e0*/  MUFU.EX2 R190, R190 ;  /* 0x000000be00be7308 */ /* 0x000fe20000000800 */
[----:B------:R-:W-:Y:S01]  /*a2f0*/  HMMA.16816.F32.BF16 R24, R108, R128, R24 ;  /* 0x000000806c18723c */ /* 0x000fe20000041818 */
[----:B------:R-:W-:Y:S01]  /*a300*/  FFMA.FTZ R182, R163, UR4, -R160 ;  /* 0x00000004a3b67c23 */ /* 0x000fe200080108a0 */
[----:B------:R-:W-:Y:S01]  /*a310*/  LOP3.LUT R116, R180, R116, R201, 0x96, !PT ;  /* 0x00000074b4747212 */ /* 0x000fe200078e96c9 */
[----:B------:R-:W-:-:S04]  /*a320*/  IMAD.WIDE.U32 R232, R232, -0x326172a9, RZ ;  /* 0xcd9e8d57e8e87825 */ /* 0x000fc800078e00ff */
[----:B------:R-:W-:Y:S01]  /*a330*/  FFMA.FTZ R180, R197, UR4, -R160 ;  /* 0x00000004c5b47c23 */ /* 0x000fe200080108a0 */
[----:B------:R-:W-:Y:S01]  /*a340*/  IMAD.WIDE.U32 R116, R116, -0x326172a9, RZ ;  /* 0xcd9e8d5774747825 */ /* 0x000fe200078e00ff */
[C---:B------:R-:W-:Y:S01]  /*a350*/  HMMA.16816.F32.BF16 R28, R108.reuse, R130, R28 ;  /* 0x000000826c1c723c */ /* 0x040fe2000004181c */
[----:B------:R-:W1:Y:S03]  /*a360*/  LDSM.16.MT88.4 R128, [R156+0x1000] ;  /* 0x001000009c80783b */ /* 0x000e660000004200 */
[----:B------:R-:W-:Y:S01]  /*a370*/  MUFU.EX2 R180, R180 ;  /* 0x000000b400b47308 */ /* 0x000fe20000000800 */
[----:B------:R-:W-:Y:S01]  /*a380*/  IMAD.MOV.U32 R96, RZ, RZ, R116 ;  /* 0x000000ffff607224 */ /* 0x000fe200078e0074 */
[----:B------:R-:W-:Y:S01]  /*a390*/  LOP3.LUT R104, R178, R232, R117, 0x96, !PT ;  /* 0x000000e8b2687212 */ /* 0x000fe200078e9675 */
[--C-:B------:R-:W-:Y:S01]  /*a3a0*/  FFMA.FTZ R178, R183, UR4, -R160.reuse ;  /* 0x00000004b7b27c23 */ /* 0x100fe200080108a0 */
[----:B------:R-:W-:Y:S01]  /*a3b0*/  PRMT R97, R116, 0x7772, RZ ;  /* 0x0000777274617816 */ /* 0x000fe200000000ff */
[----:B------:R-:W-:Y:S01]  /*a3c0*/  FFMA.FTZ R183, R195, UR4, -R160 ;  /* 0x00000004c3b77c23 */ /* 0x000fe200080108a0 */
[C---:B------:R-:W-:Y:S01]  /*a3d0*/  PRMT R99, R104.reuse, 0x7632, R99 ;  /* 0x0000763268637816 */ /* 0x040fe20000000063 */
[----:B--2---:R-:W-:Y:S01]  /*a3e0*/  HMMA.16816.F32.BF16 R76, R108, R112, R76 ;  /* 0x000000706c4c723c */ /* 0x004fe2000004184c */
[C---:B------:R-:W-:Y:S01]  /*a3f0*/  LOP3.LUT R105, R104.reuse, 0xffff, RZ, 0xc0, !PT ;  /* 0x0000ffff68697812 */ /* 0x040fe200078ec0ff */
[----:B------:R-:W2:Y:S01]  /*a400*/  MUFU.EX2 R178, R178 ;  /* 0x000000b200b27308 */ /* 0x000ea20000000800 */
[----:B------:R-:W-:-:S02]  /*a410*/  LOP3.LUT R112, R104, 0xff, RZ, 0xc0, !PT ;  /* 0x000000ff68707812 */ /* 0x000fc400078ec0ff */
[----:B------:R-:W-:Y:S02]  /*a420*/  SHF.R.U32.HI R104, RZ, 0x18, R104 ;  /* 0x00000018ff687819 */ /* 0x000fe40000011668 */
[----:B------:R-:W-:Y:S01]  /*a430*/  LOP3.LUT R99, R99, 0xff, RZ, 0xc0, !PT ;  /* 0x000000ff63637812 */ /* 0x000fe200078ec0ff */
[C---:B------:R-:W-:Y:S01]  /*a440*/  HMMA.16816.F32.BF16 R80, R108.reuse, R114, R80 ;  /* 0x000000726c50723c */ /* 0x040fe20000041850 */
[----:B------:R-:W-:Y:S01]  /*a450*/  SHF.R.U32.HI R105, RZ, 0x8, R105 ;  /* 0x00000008ff697819 */ /* 0x000fe20000011669 */
[----:B------:R-:W3:Y:S01]  /*a460*/  MUFU.EX2 R183, R183 ;  /* 0x000000b700b77308 */ /* 0x000ee20000000800 */
[----:B------:R-:W-:Y:S02]  /*a470*/  PRMT R104, R99, 0x5410, R104 ;  /* 0x0000541063687816 */ /* 0x000fe40000000068 */
[----:B------:R-:W-:Y:S02]  /*a480*/  PRMT R114, R116, 0x7773, RZ ;  /* 0x0000777374727816 */ /* 0x000fe400000000ff */
[----:B------:R-:W-:Y:S01]  /*a490*/  PRMT R112, R112, 0x5410, R105 ;  /* 0x0000541070707816 */ /* 0x000fe20000000069 */
[----:B------:R-:W-:Y:S01]  /*a4a0*/  HMMA.16816.F32.BF16 R36, R108, R120, R36 ;  /* 0x000000786c24723c */ /* 0x000fe20000041824 */
[----:B------:R-:W-:Y:S01]  /*a4b0*/  HSET2.LE.AND R99, R104, R157, PT ;  /* 0x0000009d68637233 */ /* 0x000fe20003803000 */
[----:B------:R-:W-:Y:S01]  /*a4c0*/  MUFU.EX2 R166, R166 ;  /* 0x000000a600a67308 */ /* 0x000fe20000000800 */
[----:B------:R-:W-:-:S02]  /*a4d0*/  PRMT R104, R97, 0x5410, R114 ;  /* 0x0000541061687816 */ /* 0x000fc40000000072 */
[----:B------:R-:W-:Y:S02]  /*a4e0*/  HSET2.LE.AND R105, R112, R157, PT ;  /* 0x0000009d70697233 */ /* 0x000fe40003803000 */
[----:B------:R-:W-:Y:S01]  /*a4f0*/  LDSM.16.MT88.4 R112, [R156+0x3000] ;  /* 0x003000009c70783b */ /* 0x000fe20000004200 */
[C---:B------:R-:W-:Y:S01]  /*a500*/  HMMA.16816.F32.BF16 R40, R108.reuse, R122, R40 ;  /* 0x0000007a6c28723c */ /* 0x040fe20000041828 */
[----:B------:R-:W-:Y:S01]  /*a510*/  PRMT R98, R116, 0x7771, RZ ;  /* 0x0000777174627816 */ /* 0x000fe200000000ff */
[----:B------:R-:W4:Y:S01]  /*a520*/  MUFU.EX2 R182, R182 ;  /* 0x000000b600b67308 */ /* 0x000f220000000800 */
[----:B------:R-:W5:Y:S01]  /*a530*/  LDSM.16.MT88.4 R120, [R155+0x1000] ;  /* 0x001000009b78783b */ /* 0x000f620000004200 */
[----:B------:R-:W-:Y:S02]  /*a540*/  LOP3.LUT R104, R104, 0xff00ff, RZ, 0xc0, !PT ;  /* 0x00ff00ff68687812 */ /* 0x000fe400078ec0ff */
[----:B------:R-:W-:Y:S02]  /*a550*/  LOP3.LUT R194, R194, R198, R233, 0x96, !PT ;  /* 0x000000c6c2c27212 */ /* 0x000fe400078e96e9 */
[----:B------:R-:W-:Y:S01]  /*a560*/  HMMA.16816.F32.BF16 R88, R108, R106, R88 ;  /* 0x0000006a6c58723c */ /* 0x000fe20000041858 */
[----:B------:R-:W-:-:S02]  /*a570*/  LOP3.LUT R107, R96, 0xff, RZ, 0xc0, !PT ;  /* 0x000000ff606b7812 */ /* 0x000fc400078ec0ff */
[----:B--2---:R-:W-:Y:S01]  /*a580*/  F2FP.BF16.F32.PACK_AB R106, R178, R191 ;  /* 0x000000bfb26a723e */ /* 0x004fe200000010ff */
[----:B------:R-:W-:Y:S01]  /*a590*/  IMAD.WIDE.U32 R194, R194, -0x2daee0ad, RZ ;  /* 0xd2511f53c2c27825 */ /* 0x000fe200078e00ff */
[----:B------:R-:W-:-:S03]  /*a5a0*/  PRMT R98, R107, 0x5410, R98 ;  /* 0x000054106b627816 */ /* 0x000fc60000000062 */
[----:B------:R-:W-:Y:S01]  /*a5b0*/  FADD.FTZ R191, R191, R174 ;  /* 0x000000aebfbf7221 */ /* 0x000fe20000010000 */
[----:B------:R-:W-:Y:S01]  /*a5c0*/  LOP3.LUT R97, R106, R99, RZ, 0xc0, !PT ;  /* 0x000000636a617212 */ /* 0x000fe200078ec0ff */
[C---:B------:R-:W-:Y:S01]  /*a5d0*/  HMMA.16816.F32.BF16 R32, R108.reuse, R124, R32 ;  /* 0x0000007c6c20723c */ /* 0x040fe20000041820 */
[--C-:B------:R-:W-:Y:S01]  /*a5e0*/  HSET2.LE.AND R99, R104, R157.reuse, PT ;  /* 0x0000009d68637233 */ /* 0x100fe20003803000 */
[----:B------:R-:W-:Y:S01]  /*a5f0*/  FADD.FTZ R191, R178, R191 ;  /* 0x000000bfb2bf7221 */ /* 0x000fe20000010000 */
[----:B------:R-:W-:Y:S02]  /*a600*/  HSET2.LE.AND R98, R98, R157, PT ;  /* 0x0000009d62627233 */ /* 0x000fe40003803000 */
[----:B------:R-:W-:Y:S01]  /*a610*/  F2FP.BF16.F32.PACK_AB R96, R192, R189 ;  /* 0x000000bdc060723e */ /* 0x000fe200000010ff */
[----:B------:R-:W-:Y:S01]  /*a620*/  FADD.FTZ R189, R189, R170 ;  /* 0x000000aabdbd7221 */ /* 0x000fe20000010000 */
[----:B------:R-:W-:Y:S01]  /*a630*/  LOP3.LUT R196, R196, R200, R195, 0x96, !PT ;  /* 0x000000c8c4c47212 */ /* 0x000fe200078e96c3 */
[----:B------:R-:W-:Y:S01]  /*a640*/  HMMA.16816.F32.BF16 R100, R108, R126, R100 ;  /* 0x0000007e6c64723c */ /* 0x000fe20000041864 */
[----:B------:R-:W-:Y:S01]  /*a650*/  LOP3.LUT R96, R96, R105, RZ, 0xc0, !PT ;  /* 0x0000006960607212 */ /* 0x000fe200078ec0ff */
[----:B------:R-:W-:Y:S01]  /*a660*/  LDSM.16.MT88.4 R124, [R161+0xf000] ;  /* 0x00f00000a17c783b */ /* 0x000fe20000004200 */
[----:B------:R-:W-:-:S03]  /*a670*/  FADD.FTZ R189, R192, R189 ;  /* 0x000000bdc0bd7221 */ /* 0x000fc60000010000 */
[----:B------:R-:W-:Y:S02]  /*a680*/  LDSM.16.MT88.4 R104, [R155+0x3000] ;  /* 0x003000009b68783b */ /* 0x000fe40000004200 */
[C---:B------:R-:W-:Y:S01]  /*a690*/  HMMA.16816.F32.BF16 R92, R108.reuse, R144, R92 ;  /* 0x000000906c5c723c */ /* 0x040fe2000004185c */
[----:B------:R-:W-:Y:S01]  /*a6a0*/  F2FP.BF16.F32.PACK_AB R145, R193, R190 ;  /* 0x000000bec191723e */ /* 0x000fe200000010ff */
[----:B------:R-:W-:Y:S01]  /*a6b0*/  FADD.FTZ R190, R190, R189 ;  /* 0x000000bdbebe7221 */ /* 0x000fe20000010000 */
[----:B---3--:R-:W-:Y:S01]  /*a6c0*/  F2FP.BF16.F32.PACK_AB R144, R183, R180 ;  /* 0x000000b4b790723e */ /* 0x008fe200000010ff */
[----:B------:R-:W-:Y:S01]  /*a6d0*/  FADD.FTZ R180, R180, R191 ;  /* 0x000000bfb4b47221 */ /* 0x000fe20000010000 */
[----:B------:R-:W-:Y:S01]  /*a6e0*/  LOP3.LUT R98, R145, R98, RZ, 0xc0, !PT ;  /* 0x0000006291627212 */ /* 0x000fe200078ec0ff */
[----:B------:R-:W-:Y:S01]  /*a6f0*/  FADD.FTZ R193, R193, R190 ;  /* 0x000000bec1c17221 */ /* 0x000fe20000010000 */
[----:B------:R-:W-:Y:S01]  /*a700*/  LOP3.LUT R99, R144, R99, RZ, 0xc0, !PT ;  /* 0x0000006390637212 */ /* 0x000fe200078ec0ff */
[----:B------:R-:W-:Y:S01]  /*a710*/  HMMA.16816.F32.BF16 R8, R108, R140, R8 ;  /* 0x0000008c6c08723c */ /* 0x000fe20000041808 */
[----:B------:R-:W-:-:S07]  /*a720*/  FADD.FTZ R183, R183, R180 ;  /* 0x000000b4b7b77221 */ /* 0x000fce0000010000 */
[C---:B------:R-:W-:Y:S01]  /*a730*/  HMMA.16816.F32.BF16 R12, R108.reuse, R142, R12 ;  /* 0x0000008e6c0c723c */ /* 0x040fe2000004180c */
[----:B------:R-:W2:Y:S07]  /*a740*/  LDSM.16.MT88.4 R140, [R161+0xd000] ;  /* 0x00d00000a18c783b */ /* 0x000eae0000004200 */
[C---:B------:R-:W-:Y:S08]  /*a750*/  HMMA.16816.F32.BF16 R16, R108.reuse, R136, R16 ;  /* 0x000000886c10723c */ /* 0x040ff00000041810 */
[C---:B------:R-:W-:Y:S01]  /*a760*/  HMMA.16816.F32.BF16 R20, R108.reuse, R138, R20 ;  /* 0x0000008a6c14723c */ /* 0x040fe20000041814 */
[----:B------:R-:W3:Y:S07]  /*a770*/  LDSM.16.MT88.4 R136, [R158+0xd000] ;  /* 0x00d000009e88783b */ /* 0x000eee0000004200 */
[C---:B------:R-:W-:Y:S01]  /*a780*/  HMMA.16816.F32.BF16 R48, R108.reuse, R118, R48 ;  /* 0x000000766c30723c */ /* 0x040fe20000041830 */
[----:B------:R-:W4:Y:S07]  /*a790*/  LDSM.16.MT88.4 R116, [R158+0xf000] ;  /* 0x00f000009e74783b */ /* 0x000f2e0000004200 */
[----:B------:R-:W-:Y:S01]  /*a7a0*/  HMMA.16816.F32.BF16 R4, R108, R146, R4 ;  /* 0x000000926c04723c */ /* 0x000fe20000041804 */
[----:B------:R-:W4:Y:S04]  /*a7b0*/  LDSM.16.MT88.4 R108, [R161+0x11000] ;  /* 0x01100000a16c783b */ /* 0x000f280000004200 */
[----:B------:R-:W-:Y:S03]  /*a7c0*/  LDSM.16.MT88.4 R144, [R161+0xf800] ;  /* 0x00f80000a190783b */ /* 0x000fe60000004200 */
[C---:B-1----:R-:W-:Y:S08]  /*a7d0*/  HMMA.16816.F32.BF16 R24, R96.reuse, R128, R24 ;  /* 0x000000806018723c */ /* 0x042ff00000041818 */
[C---:B------:R-:W-:Y:S01]  /*a7e0*/  HMMA.16816.F32.BF16 R28, R96.reuse, R130, R28 ;  /* 0x00000082601c723c */ /* 0x040fe2000004181c */
[----:B------:R-:W-:Y:S07]  /*a7f0*/  LDSM.16.MT88.4 R128, [R155+0x5000] ;  /* 0x005000009b80783b */ /* 0x000fee0000004200 */
[C---:B-----5:R-:W-:Y:S08]  /*a800*/  HMMA.16816.F32.BF16 R32, R96.reuse, R120, R32 ;  /* 0x000000786020723c */ /* 0x060ff00000041820 */
[C---:B------:R-:W-:Y:S01]  /*a810*/  HMMA.16816.F32.BF16 R100, R96.reuse, R122, R100 ;  /* 0x0000007a6064723c */ /* 0x040fe20000041864 */
[----:B------:R-:W1:Y:S07]  /*a820*/  LDSM.16.MT88.4 R120, [R158+0x11000] ;  /* 0x011000009e78783b */ /* 0x000e6e0000004200 */
[C---:B------:R-:W-:Y:S08]  /*a830*/  HMMA.16816.F32.BF16 R52, R96.reuse, R112, R52 ;  /* 0x000000706034723c */ /* 0x040ff00000041834 */
[C---:B------:R-:W-:Y:S01]  /*a840*/  HMMA.16816.F32.BF16 R56, R96.reuse, R114, R56 ;  /* 0x000000726038723c */ /* 0x040fe20000041838 */
[----:B------:R-:W5:Y:S07]  /*a850*/  LDSM.16.MT88.4 R112, [R156+0x5000] ;  /* 0x005000009c70783b */ /* 0x000f6e0000004200 */
[C---:B--2---:R-:W-:Y:S08]  /*a860*/  HMMA.16816.F32.BF16 R8, R96.reuse, R140, R8 ;  /* 0x0000008c6008723c */ /* 0x044ff00000041808 */
[C---:B------:R-:W-:Y:S01]  /*a870*/  HMMA.16816.F32.BF16 R12, R96.reuse, R142, R12 ;  /* 0x0000008e600c723c */ /* 0x040fe2000004180c */
[----:B------:R-:W-:Y:S07]  /*a880*/  LDSM.16.MT88.4 R140, [R158+0xf800] ;  /* 0x00f800009e8c783b */ /* 0x000fee0000004200 */
[C---:B---3--:R-:W-:Y:S08]  /*a890*/  HMMA.16816.F32.BF16 R16, R96.reuse, R136, R16 ;  /* 0x000000886010723c */ /* 0x048ff00000041810 */
[----:B------:R-:W-:Y:S01]  /*a8a0*/  HMMA.16816.F32.BF16 R20, R96, R138, R20 ;  /* 0x0000008a6014723c */ /* 0x000fe20000041814 */
[----:B------:R-:W-:-:S02]  /*a8b0*/  F2FP.BF16.F32.PACK_AB R138, R162, R169 ;  /* 0x000000a9a28a723e */ /* 0x000fc400000010ff */
[----:B----4-:R-:W-:-:S05]  /*a8c0*/  F2FP.BF16.F32.PACK_AB R139, R182, R165 ;  /* 0x000000a5b68b723e */ /* 0x010fca00000010ff */
[C---:B------:R-:W-:Y:S08]  /*a8d0*/  HMMA.16816.F32.BF16 R36, R96.reuse, R124, R36 ;  /* 0x0000007c6024723c */ /* 0x040ff00000041824 */
[C---:B------:R-:W-:Y:S01]  /*a8e0*/  HMMA.16816.F32.BF16 R40, R96.reuse, R126, R40 ;  /* 0x0000007e6028723c */ /* 0x040fe20000041828 */
[----:B------:R-:W2:Y:S07]  /*a8f0*/  LDSM.16.MT88.4 R124, [R161+0xd800] ;  /* 0x00d80000a17c783b */ /* 0x000eae0000004200 */
[C---:B------:R-:W-:Y:S08]  /*a900*/  HMMA.16816.F32.BF16 R44, R96.reuse, R116, R44 ;  /* 0x00000074602c723c */ /* 0x040ff0000004182c */
[C---:B------:R-:W-:Y:S01]  /*a910*/  HMMA.16816.F32.BF16 R48, R96.reuse, R118, R48 ;  /* 0x000000766030723c */ /* 0x040fe20000041830 */
[----:B------:R-:W-:Y:S07]  /*a920*/  LDSM.16.MT88.4 R116, [R158+0xd800] ;  /* 0x00d800009e74783b */ /* 0x000fee0000004200 */
[----:B------:R-:W-:Y:S01]  /*a930*/  HMMA.16816.F32.BF16 R60, R96, R104, R60 ;  /* 0x00000068603c723c */ /* 0x000fe2000004183c */
[----:B------:R-:W-:-:S02]  /*a940*/  PRMT R105, R194, 0x7773, RZ ;  /* 0x00007773c2697816 */ /* 0x000fc400000000ff */
[----:B------:R-:W-:-:S05]  /*a950*/  PRMT R104, R194, 0x7771, RZ ;  /* 0x00007771c2687816 */ /* 0x000fca00000000ff */
[----:B------:R-:W-:Y:S01]  /*a960*/  HMMA.16816.F32.BF16 R64, R96, R106, R64 ;  /* 0x0000006a6040723c */ /* 0x000fe20000041840 */
[----:B------:R-:W-:Y:S02]  /*a970*/  MOV R106, R194 ;  /* 0x000000c2006a7202 */ /* 0x000fe40000000f00 */
[----:B------:R-:W-:-:S04]  /*a980*/  PRMT R107, R196, 0x7632, R107 ;  /* 0x00007632c46b7816 */ /* 0x000fc8000000006b */
[----:B------:R-:W-:Y:S01]  /*a990*/  LOP3.LUT R107, R107, 0xff, RZ, 0xc0, !PT ;  /* 0x000000ff6b6b7812 */ /* 0x000fe200078ec0ff */
[C---:B------:R-:W-:Y:S01]  /*a9a0*/  HMMA.16816.F32.BF16 R68, R96.reuse, R108, R68 ;  /* 0x0000006c6044723c */ /* 0x040fe20000041844 */
[----:B------:R-:W-:Y:S02]  /*a9b0*/  LOP3.LUT R109, R106, 0xff, RZ, 0xc0, !PT ;  /* 0x000000ff6a6d7812 */ /* 0x000fe400078ec0ff */
[----:B------:R-:W-:Y:S02]  /*a9c0*/  LOP3.LUT R108, R196, 0xff, RZ, 0xc0, !PT ;  /* 0x000000ffc46c7812 */ /* 0x000fe400078ec0ff */
[----:B------:R-:W-:Y:S02]  /*a9d0*/  SHF.R.U32.HI R106, RZ, 0x18, R196 ;  /* 0x00000018ff6a7819 */ /* 0x000fe400000116c4 */
[----:B------:R-:W-:Y:S01]  /*a9e0*/  PRMT R104, R109, 0x5410, R104 ;  /* 0x000054106d687816 */ /* 0x000fe20000000068 */
[----:B------:R-:W-:Y:S01]  /*a9f0*/  HMMA.16816.F32.BF16 R72, R96, R110, R72 ;  /* 0x0000006e6048723c */ /* 0x000fe20000041848 */
[----:B------:R-:W-:-:S02]  /*aa00*/  PRMT R110, R194, 0x7772, RZ ;  /* 0x00007772c26e7816 */ /* 0x000fc400000000ff */
[----:B------:R-:W-:Y:S02]  /*aa10*/  LOP3.LUT R111, R196, 0xffff, RZ, 0xc0, !PT ;  /* 0x0000ffffc46f7812 */ /* 0x000fe400078ec0ff */
[----:B------:R-:W-:Y:S02]  /*aa20*/  PRMT R110, R110, 0x5410, R105 ;  /* 0x000054106e6e7816 */ /* 0x000fe40000000069 */
[----:B------:R-:W-:Y:S01]  /*aa30*/  SHF.R.U32.HI R111, RZ, 0x8, R111 ;  /* 0x00000008ff6f7819 */ /* 0x000fe2000001166f */
[----:B-1----:R-:W-:Y:S01]  /*aa40*/  HMMA.16816.F32.BF16 R76, R96, R120, R76 ;  /* 0x00000078604c723c */ /* 0x002fe2000004184c */
[----:B------:R-:W-:Y:S02]  /*aa50*/  PRMT R106, R107, 0x5410, R106 ;  /* 0x000054106b6a7816 */ /* 0x000fe4000000006a */
[----:B------:R-:W-:Y:S02]  /*aa60*/  PRMT R108, R108, 0x5410, R111 ;  /* 0x000054106c6c7816 */ /* 0x000fe4000000006f */
[----:B------:R-:W-:-:S02]  /*aa70*/  LOP3.LUT R110, R110, 0xff00ff, RZ, 0xc0, !PT ;  /* 0x00ff00ff6e6e7812 */ /* 0x000fc400078ec0ff */
[--C-:B------:R-:W-:Y:S01]  /*aa80*/  HSET2.LE.AND R107, R104, R157.reuse, PT ;  /* 0x0000009d686b7233 */ /* 0x100fe20003803000 */
[C---:B------:R-:W-:Y:S01]  /*aa90*/  HMMA.16816.F32.BF16 R80, R96.reuse, R122, R80 ;  /* 0x0000007a6050723c */ /* 0x040fe20000041850 */
[--C-:B------:R-:W-:Y:S01]  /*aaa0*/  HSET2.LE.AND R108, R108, R157.reuse, PT ;  /* 0x0000009d6c6c7233 */ /* 0x100fe20003803000 */
[----:B------:R-:W1:Y:S01]  /*aab0*/  LDSM.16.MT88.4 R120, [R161+0x11800] ;  /* 0x01180000a178783b */ /* 0x000e620000004200 */
[--C-:B------:R-:W-:Y:S02]  /*aac0*/  HSET2.LE.AND R104, R110, R157.reuse, PT ;  /* 0x0000009d6e687233 */ /* 0x100fe40003803000 */
[----:B------:R-:W-:Y:S02]  /*aad0*/  HSET2.LE.AND R137, R106, R157, PT ;  /* 0x0000009d6a897233 */ /* 0x000fe40003803000 */
[----:B------:R-:W-:Y:S01]  /*aae0*/  F2FP.BF16.F32.PACK_AB R105, R171, R164 ;  /* 0x000000a4ab69723e */ /* 0x000fe200000010ff */
[----:B-----5:R-:W-:Y:S01]  /*aaf0*/  HMMA.16816.F32.BF16 R84, R96, R112, R84 ;  /* 0x000000706054723c */ /* 0x020fe20000041854 */
[----:B------:R-:W-:Y:S01]  /*ab00*/  LOP3.LUT R138, R138, R107, RZ, 0xc0, !PT ;  /* 0x0000006b8a8a7212 */ /* 0x000fe200078ec0ff */
[----:B------:R-:W-:Y:S01]  /*ab10*/  FADD.FTZ R164, R164, R193 ;  /* 0x000000c1a4a47221 */ /* 0x000fe20000010000 */
[----:B------:R-:W-:-:S02]  /*ab20*/  LOP3.LUT R139, R139, R104, RZ, 0xc0, !PT ;  /* 0x000000688b8b7212 */ /* 0x000fc400078ec0ff */
[----:B------:R-:W-:Y:S01]  /*ab30*/  LOP3.LUT R136, R105, R108, RZ, 0xc0, !PT ;  /* 0x0000006c69887212 */ /* 0x000fe200078ec0ff */
[----:B------:R-:W-:Y:S01]  /*ab40*/  FADD.FTZ R164, R171, R164 ;  /* 0x000000a4aba47221 */ /* 0x000fe20000010000 */
[----:B------:R-:W-:Y:S01]  /*ab50*/  LDSM.16.MT88.4 R108, [R156+0x1800] ;  /* 0x001800009c6c783b */ /* 0x000fe20000004200 */
[C---:B------:R-:W-:Y:S02]  /*ab60*/  HMMA.16816.F32.BF16 R88, R96.reuse, R114, R88 ;  /* 0x000000726058723c */ /* 0x040fe40000041858 */
[----:B------:R-:W-:Y:S01]  /*ab70*/  FADD.FTZ R169, R169, R164 ;  /* 0x000000a4a9a97221 */ /* 0x000fe20000010000 */
[----:B------:R-:W3:Y:S03]  /*ab80*/  LDSM.16.MT88.4 R112, [R158+0x11800] ;  /* 0x011800009e70783b */ /* 0x000ee60000004200 */
[----:B------:R-:W-:Y:S01]  /*ab90*/  FADD.FTZ R227, R162, R169 ;  /* 0x000000a9a2e37221 */ /* 0x000fe20000010000 */
[----:B------:R-:W-:Y:S01]  /*aba0*/  LDSM.16.MT88.4 R104, [R156+0x3800] ;  /* 0x003800009c68783b */ /* 0x000fe20000004200 */
[----:B------:R-:W-:Y:S01]  /*abb0*/  HMMA.16816.F32.BF16 R92, R96, R128, R92 ;  /* 0x00000080605c723c */ /* 0x000fe2000004185c */
[----:B------:R-:W-:Y:S01]  /*abc0*/  F2FP.BF16.F32.PACK_AB R128, R159, R166 ;  /* 0x000000a69f80723e */ /* 0x000fe200000010ff */
[----:B------:R-:W-:-:S03]  /*abd0*/  FADD.FTZ R166, R166, R183 ;  /* 0x000000b7a6a67221 */ /* 0x000fc60000010000 */
[----:B------:R-:W-:Y:S01]  /*abe0*/  LOP3.LUT R137, R128, R137, RZ, 0xc0, !PT ;  /* 0x0000008980897212 */ /* 0x000fe200078ec0ff */
[----:B------:R-:W-:Y:S02]  /*abf0*/  FADD.FTZ R166, R159, R166 ;  /* 0x000000a69fa67221 */ /* 0x000fe40000010000 */
[----:B------:R-:W-:Y:S01]  /*ac00*/  HMMA.16816.F32.BF16 R4, R96, R130, R4 ;  /* 0x000000826004723c */ /* 0x000fe20000041804 */
[----:B------:R-:W4:Y:S01]  /*ac10*/  LDSM.16.MT88.4 R96, [R156+0x5800] ;  /* 0x005800009c60783b */ /* 0x000f220000004200 */
[----:B------:R-:W-:-:S04]  /*ac20*/  FADD.FTZ R165, R165, R166 ;  /* 0x000000a6a5a57221 */ /* 0x000fc80000010000 */
[----:B------:R-:W-:Y:S02]  /*ac30*/  FADD.FTZ R225, R182, R165 ;  /* 0x000000a5b6e17221 */ /* 0x000fe40000010000 */
[C---:B--2---:R-:W-:Y:S01]  /*ac40*/  HMMA.16816.F32.BF16 R128, R136.reuse, R124, R8 ;  /* 0x0000007c8880723c */ /* 0x044fe20000041808 */
[----:B------:R-:W-:Y:S07]  /*ac50*/  LDSM.16.MT88.4 R8, [R155+0x1800] ;  /* 0x001800009b08783b */ /* 0x000fee0000004200 */
[C---:B------:R-:W-:Y:S01]  /*ac60*/  HMMA.16816.F32.BF16 R124, R136.reuse, R126, R12 ;  /* 0x0000007e887c723c */ /* 0x040fe2000004180c */
[----:B------:R-:W-:Y:S07]  /*ac70*/  LDSM.16.MT88.4 R12, [R155+0x3800] ;  /* 0x003800009b0c783b */ /* 0x000fee0000004200 */
[C---:B-1----:R-:W-:Y:S08]  /*ac80*/  HMMA.16816.F32.BF16 R68, R136.reuse, R120, R68 ;  /* 0x000000788844723c */ /* 0x042ff00000041844 */
[C---:B------:R-:W-:Y:S08]  /*ac90*/  HMMA.16816.F32.BF16 R72, R136.reuse, R122, R72 ;  /* 0x0000007a8848723c */ /* 0x040ff00000041848 */
[C---:B---3--:R-:W-:Y:S08]  /*aca0*/  HMMA.16816.F32.BF16 R76, R136.reuse, R112, R76 ;  /* 0x00000070884c723c */ /* 0x048ff0000004184c */
[C---:B----4-:R-:W-:Y:S08]  /*acb0*/  HMMA.16816.F32.BF16 R84, R136.reuse, R96, R84 ;  /* 0x000000608854723c */ /* 0x050ff00000041854 */
[C---:B------:R-:W-:Y:S01]  /*acc0*/  HMMA.16816.F32.BF16 R88, R136.reuse, R98, R88 ;  /* 0x000000628858723c */ /* 0x040fe20000041858 */
[----:B------:R-:W1:Y:S07]  /*acd0*/  LDSM.16.MT88.4 R96, [R155+0x5800] ;  /* 0x005800009b60783b */ /* 0x000e6e0000004200 */
        /* <DEDUP_REMOVED lines=16> */
[----:B------:R-:W-:Y:S01]  /*ade0*/  HMMA.16816.F32.BF16 R96, R136, R98, R4 ;  /* 0x000000628860723c */ /* 0x000fe20000041804 */
[----:B------:R-:W-:-:S04]  /*adf0*/  NOP ;  /* 0x0000000000007918 */ /* 0x000fc80000000000 */
[----:B------:R-:W-:-:S15]  /*ae00*/  @P5 BRA `(.L_x_847) ;  /* 0x0000000000045947 */ /* 0x000fde0003800000 */
.L_x_842:
[----:B------:R-:W-:-:S07]  /*ae10*/  IADD3 R217, PT, PT, R151, -0x1, RZ ;  /* 0xffffffff97d97810 */ /* 0x000fce0007ffe0ff */
.L_x_847:
[----:B------:R-:W-:-:S13]  /*ae20*/  ISETP.GE.AND P0, PT, R217, R214, PT ;  /* 0x000000d6d900720c */ /* 0x000fda0003f06270 */
[----:B------:R-:W-:Y:S05]  /*ae30*/  @!P0 BRA `(.L_x_848) ;  /* 0x0000004000d88947 */ /* 0x000fea0003800000 */
[----:B------:R-:W1:Y:S01]  /*ae40*/  S2R R186, SR_TID.X ;  /* 0x0000000000ba7919 */ /* 0x000e620000002100 */
[----:B------:R-:W2:Y:S01]  /*ae50*/  LDC.64 R198, c[0x0][0x3c0] ;  /* 0x0000f000ffc67b82 */ /* 0x000ea20000000a00 */
[----:B------:R-:W3:Y:S01]  /*ae60*/  LDCU UR4, c[0x0][0x440] ;  /* 0x00008800ff0477ac */ /* 0x000ee20008000800 */
[----:B------:R-:W-:Y:S01]  /*ae70*/  IMAD.MOV.U32 R2, RZ, RZ, R3 ;  /* 0x000000ffff027224 */ /* 0x000fe200078e0003 */
[----:B------:R-:W-:Y:S01]  /*ae80*/  IADD3 R196, PT, PT, R209, 0x8, RZ ;  /* 0x00000008d1c47810 */ /* 0x000fe20007ffe0ff */
[----:B------:R-:W-:Y:S01]  /*ae90*/  IMAD.MOV.U32 R0, RZ, RZ, R132 ;  /* 0x000000ffff007224 */ /* 0x000fe200078e0084 */
[----:B------:R-:W-:Y:S01]  /*aea0*/  UMOV UR7, 0x400 ;  /* 0x0000040000077882 */ /* 0x000fe20000000000 */
[----:B------:R-:W-:Y:S01]  /*aeb0*/  IMAD.MOV.U32 R183, RZ, RZ, 0x40 ;  /* 0x00000040ffb77424 */ /* 0x000fe200078e00ff */
[----:B------:R-:W4:Y:S01]  /*aec0*/  LDCU UR6, c[0x0][0x440] ;  /* 0x00008800ff0677ac */ /* 0x000f220008000800 */
[----:B------:R-:W5:Y:S01]  /*aed0*/  S2UR UR5, SR_CgaCtaId ;  /* 0x00000000000579c3 */ /* 0x000f620000008800 */
[----:B---3--:R-:W-:Y:S01]  /*aee0*/  ISETP.GE.AND P3, PT, R185, UR4, PT ;  /* 0x00000004b9007c0c */ /* 0x008fe2000bf66270 */
[----:B------:R-:W3:Y:S01]  /*aef0*/  LDCU UR4, c[0x0][0x45c] ;  /* 0x00008b80ff0477ac */ /* 0x000ee20008000800 */
[----:B--2---:R-:W-:-:S02]  /*af00*/  SHF.L.U64.HI R202, R198, 0x4, R199 ;  /* 0x00000004c6ca7819 */ /* 0x004fc400000102c7 */
[----:B------:R-:W-:Y:S01]  /*af10*/  SHF.L.U32 R201, R198, 0x4, RZ ;  /* 0x00000004c6c97819 */ /* 0x000fe200000006ff */
[C---:B-1----:R-:W-:Y:S01]  /*af20*/  IMAD.SHL.U32 R182, R186.reuse, 0x40, RZ ;  /* 0x00000040bab67824 */ /* 0x042fe200078e00ff */
[C---:B------:R-:W-:Y:S01]  /*af30*/  LOP3.LUT P0, RZ, R186.reuse, 0x2, RZ, 0xc0, !PT ;  /* 0x00000002baff7812 */ /* 0x040fe2000780c0ff */
[----:B------:R-:W-:Y:S01]  /*af40*/  IMAD.SHL.U32 R200, R186, 0x20, RZ ;  /* 0x00000020bac87824 */ /* 0x000fe200078e00ff */
[----:B-----5:R-:W-:Y:S02]  /*af50*/  ULEA UR5, UR5, UR7, 0x18 ;  /* 0x0000000705057291 */ /* 0x020fe4000f8ec0ff */
[----:B------:R-:W-:Y:S02]  /*af60*/  LOP3.LUT R181, R182, 0x400, RZ, 0xc0, !PT ;  /* 0x00000400b6b57812 */ /* 0x000fe400078ec0ff */
[----:B------:R-:W-:Y:S01]  /*af70*/  SEL R180, R184, 0xffffffe0, !P0 ;  /* 0xffffffe0b8b47807 */ /* 0x000fe20004000000 */
[----:B---34-:R-:W-:Y:S07]  /*af80*/  BRA `(.L_x_849) ;  /* 0x0000000400587947 */ /* 0x018fee0003800000 */
.L_x_851:
[----:B------:R-:W1:Y:S01]  /*af90*/  LDC.64 R4, c[0x0][0x3b8] ;  /* 0x0000ee00ff047b82 */ /* 0x000e620000000a00 */
[----:B------:R-:W-:Y:S04]  /*afa0*/  VIADD R3, R217, 0xffffffff ;  /* 0xffffffffd9037836 */ /* 0x000fe80000000000 */
[C---:B-1----:R-:W-:Y:S01]  /*afb0*/  IMAD.WIDE.U32 R12, R3.reuse, R4, RZ ;  /* 0x00000004030c7225 */ /* 0x042fe200078e00ff */
[C---:B------:R-:W-:Y:S03]  /*afc0*/  SHF.L.U64.HI R7, R4.reuse, 0x4, R5 ;  /* 0x0000000404077819 */ /* 0x040fe60000010205 */
[----:B------:R-:W-:Y:S02]  /*afd0*/  IMAD.SHL.U32 R6, R4, 0x10, RZ ;  /* 0x0000001004067824 */ /* 0x000fe400078e00ff */
[----:B------:R-:W-:Y:S03]  /*afe0*/  IMAD R3, R3, R5, R13 ;  /* 0x0000000503037224 */ /* 0x000fe600078e020d */
[C---:B------:R-:W-:Y:S04]  /*aff0*/  LEA R9, P4, R12.reuse, R6, 0x6 ;  /* 0x000000060c097211 */ /* 0x040fe800078830ff */
[C-C-:B------:R-:W-:Y:S02]  /*b000*/  LEA.HI.X R8, R12.reuse, R7, R3.reuse, 0x6, P4 ;  /* 0x000000070c087211 */ /* 0x140fe400020f3403 */
[C---:B------:R-:W-:Y:S04]  /*b010*/  LEA R10, P4, R12.reuse, R213, 0x7 ;  /* 0x000000d50c0a7211 */ /* 0x040fe800078838ff */
[----:B------:R-:W-:Y:S02]  /*b020*/  LEA.HI.X R11, R12, R212, R3, 0x7, P4 ;  /* 0x000000d40c0b7211 */ /* 0x000fe400020f3c03 */
[CC--:B------:R-:W-:Y:S04]  /*b030*/  LEA R3, P4, R4.reuse, R9.reuse, 0x5 ;  /* 0x0000000904037211 */ /* 0x0c0fe800078828ff */
[----:B------:R-:W-:Y:S02]  /*b040*/  LEA.HI.X R4, R4, R8, R5, 0x5, P4 ;  /* 0x0000000804047211 */ /* 0x000fe400020f2c05 */
[----:B------:R-:W-:Y:S02]  /*b050*/  LOP3.LUT R5, R206, 0x1f8, RZ, 0xc0, !PT ;  /* 0x000001f8ce057812 */ /* 0x000fe400078ec0ff */
[----:B------:R-:W-:Y:S02]  /*b060*/  IADD3 R6, P4, PT, R6, R9, RZ ;  /* 0x0000000906067210 */ /* 0x000fe40007f9e0ff */
[----:B------:R-:W-:Y:S03]  /*b070*/  LOP3.LUT R5, R5, 0x38, R186, 0x78, !PT ;  /* 0x0000003805057812 */ /* 0x000fe600078e78ba */
[----:B------:R-:W-:Y:S01]  /*b080*/  IMAD.X R7, R7, 0x1, R8, P4 ;  /* 0x0000000107077824 */ /* 0x000fe200020e0608 */
[----:B------:R-:W-:Y:S02]  /*b090*/  LOP3.LUT R5, R5, 0x1e00, R206, 0xf8, !PT ;  /* 0x00001e0005057812 */ /* 0x000fe400078ef8ce */
[-C--:B------:R-:W-:Y:S02]  /*b0a0*/  LEA R12, P4, R9, R213.reuse, 0x1 ;  /* 0x000000d5090c7211 */ /* 0x080fe400078808ff */
[----:B------:R-:W-:Y:S02]  /*b0b0*/  LEA R216, R5, UR5, 0x1 ;  /* 0x0000000505d87c11 */ /* 0x000fe4000f8e08ff */
[-C--:B------:R-:W-:Y:S02]  /*b0c0*/  LEA.HI.X R13, R9, R212.reuse, R8, 0x1, P4 ;  /* 0x000000d4090d7211 */ /* 0x080fe400020f0c08 */
[CC--:B------:R-:W-:Y:S01]  /*b0d0*/  LEA R8, P4, R6.reuse, R213.reuse, 0x1 ;  /* 0x000000d506087211 */ /* 0x0c0fe200078808ff */
[----:B------:R-:W-:Y:S01]  /*b0e0*/  @!PT LDS RZ, [RZ] ;  /* 0x00000000fffff984 */ /* 0x000fe20000000800 */
[----:B------:R-:W-:Y:S01]  /*b0f0*/  @!PT LDS RZ, [RZ] ;  /* 0x00000000fffff984 */ /* 0x000fe20000000800 */
[----:B------:R-:W-:Y:S01]  /*b100*/  @!PT LDS RZ, [RZ] ;  /* 0x00000000fffff984 */ /* 0x000fe20000000800 */
[----:B------:R1:W-:Y:S03]  /*b110*/  @!P3 LDGSTS.E.BYPASS.LTC128B.128 [R216+0x6000], desc[UR14][R10.64] ;  /* 0x060000000ad8bfae */ /* 0x0003e6000b981a0e */
[-C--:B------:R-:W-:Y:S01]  /*b120*/  LEA.HI.X R9, R6, R212.reuse, R7, 0x1, P4 ;  /* 0x000000d406097211 */ /* 0x080fe200020f0c07 */
        /* <DEDUP_REMOVED lines=60> */
.L_x_849:
[----:B------:R-:W-:Y:S04]  /*b4f0*/  DEPBAR.LE SB0, 0x0 ;  /* 0x000080000000791a */ /* 0x000fe80000000000 */
[----:B------:R-:W-:Y:S01]  /*b500*/  BAR.SYNC.DEFER_BLOCKING 0x0 ;  /* 0x0000000000007b1d */ /* 0x000fe20000010000 */
[----:B------:R-:W-:Y:S01]  /*b510*/  IMAD.SHL.U32 R206, R186, 0x8, RZ ;  /* 0x00000008bace7824 */ /* 0x000fe200078e00ff */
[----:B------:R-:W-:Y:S01]  /*b520*/  SHF.R.U32.HI R188, RZ, 0x1, R186 ;  /* 0x00000001ffbc7819 */ /* 0x000fe200000116ba */
[C---:B------:R-:W-:Y:S01]  /*b530*/  IMAD.WIDE.U32 R172, R217.reuse, R198, RZ ;  /* 0x000000c6d9ac7225 */ /* 0x040fe200078e00ff */
[----:B------:R-:W-:Y:S02]  /*b540*/  LOP3.LUT R187, R200, 0x7c00, RZ, 0xc0, !PT ;  /* 0x00007c00c8bb7812 */ /* 0x000fe400078ec0ff */
[----:B------:R-:W-:Y:S01]  /*b550*/  LOP3.LUT R185, R206, 0x38, RZ, 0xc0, !PT ;  /* 0x00000038ceb97812 */ /* 0x000fe200078ec0ff */
[----:B------:R-:W-:Y:S01]  /*b560*/  IMAD R173, R217, R199, R173 ;  /* 0x000000c7d9ad7224 */ /* 0x000fe200078e02ad */
[C---:B------:R-:W-:Y:S02]  /*b570*/  LEA R234, P1, R172.reuse, R211, 0x7 ;  /* 0x000000d3acea7211 */ /* 0x040fe400078238ff */
[----:B------:R-:W-:Y:S02]  /*b580*/  LOP3.LUT R205, R185, 0x40, RZ, 0xfc, !PT ;  /* 0x00000040b9cd7812 */ /* 0x000fe400078efcff */
[C-C-:B------:R-:W-:Y:S02]  /*b590*/  LEA.HI.X R235, R172.reuse, R210, R173.reuse, 0x7, P1 ;  /* 0x000000d2aceb7211 */ /* 0x140fe400008f3cad */
[----:B------:R-:W-:Y:S02]  /*b5a0*/  ISETP.GE.AND P1, PT, R205, UR6, PT ;  /* 0x00000006cd007c0c */ /* 0x000fe4000bf26270 */
[C---:B------:R-:W-:Y:S02]  /*b5b0*/  LEA R176, P0, R172.reuse, R201, 0x6 ;  /* 0x000000c9acb07211 */ /* 0x040fe400078030ff */
[C---:B------:R-:W-:Y:S02]  /*b5c0*/  LOP3.LUT R204, R185.reuse, 0x80, RZ, 0xfc, !PT ;  /* 0x00000080b9cc7812 */ /* 0x040fe400078efcff */
[----:B------:R-:W-:Y:S02]  /*b5d0*/  LEA.HI.X R173, R172, R202, R173, 0x6, P0 ;  /* 0x000000caacad7211 */ /* 0x000fe400000f34ad */
[----:B------:R-:W-:Y:S01]  /*b5e0*/  ISETP.GE.AND P0, PT, R204, UR6, PT ;  /* 0x00000006cc007c0c */ /* 0x000fe2000bf06270 */
[----:B------:R-:W-:Y:S01]  /*b5f0*/  @!PT LDS RZ, [RZ] ;  /* 0x00000000fffff984 */ /* 0x000fe20000000800 */
[----:B------:R-:W-:Y:S01]  /*b600*/  @!PT LDS RZ, [RZ] ;  /* 0x00000000fffff984 */ /* 0x000fe20000000800 */
[----:B------:R-:W-:Y:S01]  /*b610*/  @!PT LDS RZ, [RZ] ;  /* 0x00000000fffff984 */ /* 0x000fe20000000800 */
[----:B------:R-:W-:Y:S01]  /*b620*/  @!P3 LDGSTS.E.BYPASS.LTC128B.128 [R216+0xc000], desc[UR14][R234.64] ;  /* 0x0c000000ead8bfae */ /* 0x000fe2000b981a0e */
[C---:B------:R-:W-:Y:S02]  /*b630*/  LEA R232, P5, R176.reuse, R211, 0x1 ;  /* 0x000000d3b0e87211 */ /* 0x040fe400078a08ff */
[C---:B------:R-:W-:Y:S02]  /*b640*/  IADD3 R178, P4, PT, R176.reuse, R201, RZ ;  /* 0x000000c9b0b27210 */ /* 0x040fe40007f9e0ff */
[----:B------:R-:W-:Y:S01]  /*b650*/  @P3 STS.128 [R216+0xc000], RZ ;  /* 0x00c000ffd8003388 */ /* 0x000fe20000000c00 */
[----:B------:R-:W-:Y:S02]  /*b660*/  ISETP.GE.AND P3, PT, R185, UR6, PT ;  /* 0x00000006b9007c0c */ /* 0x000fe4000bf66270 */
[----:B------:R-:W-:Y:S02]  /*b670*/  LEA.HI.X R233, R176, R210, R173, 0x1, P5 ;  /* 0x000000d2b0e97211 */ /* 0x000fe400028f0cad */
[----:B------:R-:W-:Y:S01]  /*b680*/  @!PT LDS RZ, [RZ] ;  /* 0x00000000fffff984 */ /* 0x000fe20000000800 */
[----:B------:R-:W-:Y:S01]  /*b690*/  @!PT LDS RZ, [RZ] ;  /* 0x00000000fffff984 */ /* 0x000fe20000000800 */
[----:B------:R-:W-:Y:S01]  /*b6a0*/  @!PT LDS RZ, [RZ] ;  /* 0x00000000fffff984 */ /* 0x000fe20000000800 */
[----:B------:R-:W-:Y:S01]  /*b6b0*/  @!P1 LDGSTS.E.BYPASS.LTC128B.128 [R216+0xe000], desc[UR14][R234.64+0x80] ;  /* 0x0e000080ead89fae */ /* 0x000fe2000b981a0e */
[----:B------:R-:W-:Y:S01]  /*b6c0*/  IMAD.X R175, R173, 0x1, R202, P4 ;  /* 0x00000001adaf7824 */ /* 0x000fe200020e06ca */
[----:B------:R-:W-:Y:S03]  /*b6d0*/  LEA R174, P4, R178, R211, 0x1 ;  /* 0x000000d3b2ae7211 */ /* 0x000fe600078808ff */
[----:B------:R-:W-:Y:S01]  /*b6e0*/  @P1 STS.128 [R216+0xe000], RZ ;  /* 0x00e000ffd8001388 */ /* 0x000fe20000000c00 */
[----:B------:R-:W-:Y:S02]  /*b6f0*/  LEA R192, P2, R198, R176, 0x5 ;  /* 0x000000b0c6c07211 */ /* 0x000fe400078428ff */
[-C--:B------:R-:W-:Y:S02]  /*b700*/  LEA.HI.X R175, R178, R210.reuse, R175, 0x1, P4 ;  /* 0x000000d2b2af7211 */ /* 0x080fe400020f0caf */
[----:B------:R-:W-:Y:S01]  /*b710*/  @!PT LDS RZ, [RZ] ;  /* 0x00000000fffff984 */ /* 0x000fe20000000800 */
[----:B------:R-:W-:Y:S01]  /*b720*/  @!PT LDS RZ, [RZ] ;  /* 0x00000000fffff984 */ /* 0x000fe20000000800 */
[----:B------:R-:W-:Y:S01]  /*b730*/  @!PT LDS RZ, [RZ] ;  /* 0x00000000fffff984 */ /* 0x000fe20000000800 */
[----:B------:R-:W-:Y:S01]  /*b740*/  @!P0 LDGSTS.E.BYPASS.LTC128B.128 [R216+0x10000], desc[UR14][R234.64+0x100] ;  /* 0x10000100ead88fae */ /* 0x000fe2000b981a0e */
[----:B------:R-:W-:Y:S02]  /*b750*/  LEA.HI.X R177, R198, R173, R199, 0x5, P2 ;  /* 0x000000adc6b17211 */ /* 0x000fe400010f2cc7 */
[----:B------:R-:W-:Y:S02]  /*b760*/  LEA R172, P2, R192, R211, 0x1 ;  /* 0x000000d3c0ac7211 */ /* 0x000fe400078408ff */
[----:B------:R-:W-:Y:S01]  /*b770*/  @P0 STS.128 [R216+0x10000], RZ ;  /* 0x010000ffd8000388 */ /* 0x000fe20000000c00 */
[----:B------:R-:W-:Y:S02]  /*b780*/  LOP3.LUT R132, R188, 0x8, RZ, 0xc0, !PT ;  /* 0x00000008bc847812 */ /* 0x000fe400078ec0ff */
[----:B------:R-:W-:Y:S02]  /*b790*/  LEA.HI.X R173, R192, R210, R177, 0x1, P2 ;  /* 0x000000d2c0ad7211 */ /* 0x000fe400010f0cb1 */
[----:B------:R-:W-:Y:S01]  /*b7a0*/  @!PT LDS RZ, [RZ] ;  /* 0x00000000fffff984 */ /* 0x000fe20000000800 */
[----:B------:R-:W-:Y:S01]  /*b7b0*/  @!PT LDS RZ, [RZ] ;  /* 0x00000000fffff984 */ /* 0x000fe20000000800 */
[----:B------:R-:W-:Y:S01]  /*b7c0*/  @!PT LDS RZ, [RZ] ;  /* 0x00000000fffff984 */ /* 0x000fe20000000800 */
[----:B------:R-:W-:Y:S01]  /*b7d0*/  @!P3 LDGSTS.E.BYPASS.LTC128B.128 [R216+0xc800], desc[UR14][R232.64] ;  /* 0x0c800000e8d8bfae */ /* 0x000fe2000b981a0e */
[--C-:B------:R-:W-:Y:S02]  /*b7e0*/  LOP3.LUT R3, R185, 0x1c0, R182.reuse, 0xf8, !PT ;  /* 0x000001c0b9037812 */ /* 0x100fe400078ef8b6 */
[----:B------:R-:W-:Y:S02]  /*b7f0*/  LOP3.LUT R134, R187, 0x200, R182, 0xf8, !PT ;  /* 0x00000200bb867812 */ /* 0x000fe400078ef8b6 */
[----:B------:R-:W-:Y:S01]  /*b800*/  @P3 STS.128 [R216+0xc800], RZ ;  /* 0x00c800ffd8003388 */ /* 0x000fe20000000c00 */
[C---:B------:R-:W-:Y:S02]  /*b810*/  LOP3.LUT R189, R3.reuse, R132, RZ, 0x3c, !PT ;  /* 0x0000008403bd7212 */ /* 0x040fe400078e3cff */
[----:B------:R-:W-:Y:S02]  /*b820*/  LOP3.LUT R132, R3, 0x8, R186, 0x78, !PT ;  /* 0x0000000803847812 */ /* 0x000fe400078e78ba */
[----:B------:R-:W-:Y:S01]  /*b830*/  @!PT LDS RZ, [RZ] ;  /* 0x00000000fffff984 */ /* 0x000fe20000000800 */
[----:B------:R-:W-:Y:S01]  /*b840*/  @!PT LDS RZ, [RZ] ;  /* 0x00000000fffff984 */ /* 0x000fe20000000800 */
[----:B------:R-:W-:Y:S01]  /*b850*/  @!PT LDS RZ, [RZ] ;  /* 0x00000000fffff984 */ /* 0x000fe20000000800 */
[----:B------:R-:W-:Y:S01]  /*b860*/  @!P1 LDGSTS.E.BYPASS.LTC128B.128 [R216+0xe800], desc[UR14][R232.64+0x80] ;  /* 0x0e800080e8d89fae */ /* 0x000fe2000b981a0e */
[----:B------:R-:W-:Y:S02]  /*b870*/  LOP3.LUT R197, R134, R189, RZ, 0xfc, !PT ;  /* 0x000000bd86c57212 */ /* 0x000fe400078efcff */
[----:B------:R-:W-:Y:S02]  /*b880*/  LOP3.LUT P2, RZ, R186, 0x4, RZ, 0xc0, !PT ;  /* 0x00000004baff7812 */ /* 0x000fe4000784c0ff */
[----:B------:R-:W-:Y:S01]  /*b890*/  @P1 STS.128 [R216+0xe800], RZ ;  /* 0x00e800ffd8001388 */ /* 0x000fe20000000c00 */
[----:B------:R-:W-:Y:S01]  /*b8a0*/  IMAD R195, R132, 0x2, R181 ;  /* 0x0000000284c37824 */ /* 0x000fe200078e02b5 */
[----:B------:R-:W-:Y:S03]  /*b8b0*/  LEA R197, R197, UR5, 0x1 ;  /* 0x00000005c5c57c11 */ /* 0x000fe6000f8e08ff */
[----:B------:R-:W-:Y:S01]  /*b8c0*/  @!PT LDS RZ, [RZ] ;  /* 0x00000000fffff984 */ /* 0x000fe20000000800 */
[----:B------:R-:W-:Y:S01]  /*b8d0*/  @!PT LDS RZ, [RZ] ;  /* 0x00000000fffff984 */ /* 0x000fe20000000800 */
[----:B------:R-:W-:Y:S01]  /*b8e0*/  @!PT LDS RZ, [RZ] ;  /* 0x00000000fffff984 */ /* 0x000fe20000000800 */
[----:B------:R-:W-:Y:S01]  /*b8f0*/  @!P0 LDGSTS.E.BYPASS.LTC128B.128 [R216+0x10800], desc[UR14][R232.64+0x100] ;  /* 0x10800100e8d88fae */ /* 0x000fe2000b981a0e */
[----:B------:R-:W-:Y:S01]  /*b900*/  VIADD R191, R195, UR5 ;  /* 0x00000005c3bf7c36 */ /* 0x000fe20008000000 */
[----:B------:R-:W-:Y:S01]  /*b910*/  SEL R164, R183, 0xffffffc0, !P2 ;  /* 0xffffffc0b7a47807 */ /* 0x000fe20005000000 */
[--C-:B------:R-:W-:Y:S02]  /*b920*/  IMAD.IADD R194, R180, 0x1, R197.reuse ;  /* 0x00000001b4c27824 */ /* 0x100fe400078e02c5 */
[----:B------:R-:W-:Y:S01]  /*b930*/  @P0 STS.128 [R216+0x10800], RZ ;  /* 0x010800ffd8000388 */ /* 0x000fe20000000c00 */
[C---:B------:R-:W-:Y:S02]  /*b940*/  IMAD.IADD R190, R191.reuse, 0x1, R180 ;  /* 0x00000001bfbe7824 */ /* 0x040fe400078e02b4 */
[----:B------:R-:W-:Y:S02]  /*b950*/  IMAD.IADD R193, R164, 0x1, R197 ;  /* 0x00000001a4c17824 */ /* 0x000fe400078e02c5 */
[----:B------:R-:W-:Y:S01]  /*b960*/  @!PT LDS RZ, [RZ] ;  /* 0x00000000fffff984 */ /* 0x000fe20000000800 */
[----:B------:R-:W-:Y:S01]  /*b970*/  @!PT LDS RZ, [RZ] ;  /* 0x00000000fffff984 */ /* 0x000fe20000000800 */
[----:B------:R-:W-:Y:S01]  /*b980*/  @!PT LDS RZ, [RZ] ;  /* 0x00000000fffff984 */ /* 0x000fe20000000800 */
[----:B------:R-:W-:Y:S01]  /*b990*/  @!P3 LDGSTS.E.BYPASS.LTC128B.128 [R216+0xd000], desc[UR14][R174.64] ;  /* 0x0d000000aed8bfae */ /* 0x000fe2000b981a0e */
[----:B------:R-:W-:Y:S02]  /*b9a0*/  IMAD.IADD R191, R191, 0x1, R164 ;  /* 0x00000001bfbf7824 */ /* 0x000fe400078e02a4 */
[C---:B------:R-:W-:Y:S02]  /*b9b0*/  IMAD.IADD R192, R180.reuse, 0x1, R193 ;  /* 0x00000001b4c07824 */ /* 0x040fe400078e02c1 */
[----:B------:R-:W-:Y:S01]  /*b9c0*/  @P3 STS.128 [R216+0xd000], RZ ;  /* 0x00d000ffd8003388 */ /* 0x000fe20000000c00 */
[----:B------:R-:W-:Y:S04]  /*b9d0*/  IMAD.IADD R3, R180, 0x1, R191 ;  /* 0x00000001b4037824 */ /* 0x000fe800078e02bf */
[----:B------:R-:W-:Y:S01]  /*b9e0*/  @!PT LDS RZ, [RZ] ;  /* 0x00000000fffff984 */ /* 0x000fe20000000800 */
[----:B------:R-:W-:Y:S01]  /*b9f0*/  @!PT LDS RZ, [RZ] ;  /* 0x00000000fffff984 */ /* 0x000fe20000000800 */
[----:B------:R-:W-:Y:S01]  /*ba00*/  @!PT LDS RZ, [RZ] ;  /* 0x00000000fffff984 */ /* 0x000fe20000000800 */
[----:B------:R-:W-:Y:S05]  /*ba10*/  @!P1 LDGSTS.E.BYPASS.LTC128B.128 [R216+0xf000], desc[UR14][R174.64+0x80] ;  /* 0x0f000080aed89fae */ /* 0x000fea000b981a0e */
[----:B------:R-:W-:Y:S05]  /*ba20*/  @P1 STS.128 [R216+0xf000], RZ ;  /* 0x00f000ffd8001388 */ /* 0x000fea0000000c00 */
        /* <DEDUP_REMOVED lines=28> */
[----:B------:R-:W-:Y:S05]  /*bbf0*/  LDSM.16.M88.4 R160, [R190+0x7000] ;  /* 0x00700000bea0783b */ /* 0x000fea0000000200 */
[----:B------:R-:W-:Y:S01]  /*bc00*/  LDSM.16.M88.4 R164, [R193] ;  /* 0x00000000c1a4783b */ /* 0x000fe20000000200 */
[C---:B--2---:R-:W-:Y:S04]  /*bc10*/  HMMA.16816.F32.BF16 R4, R132.reuse, R136, RZ ;  /* 0x000000888404723c */ /* 0x044fe800000418ff */
[----:B------:R-:W-:Y:S04]  /*bc20*/  LDSM.16.M88.4 R168, [R191+0x6000] ;  /* 0x00600000bfa8783b */ /* 0x000fe80000000200 */
[C---:B------:R-:W-:Y:S01]  /*bc30*/  HMMA.16816.F32.BF16 R8, R132.reuse, R138, RZ ;  /* 0x0000008a8408723c */ /* 0x040fe200000418ff */
[----:B------:R-:W2:Y:S05]  /*bc40*/  LDSM.16.M88.4 R136, [R190+0x6800] ;  /* 0x00680000be88783b */ /* 0x000eaa0000000200 */
[----:B-1----:R-:W-:Y:S02]  /*bc50*/  LDSM.16.M88.4 R172, [R191+0x8800] ;  /* 0x00880000bfac783b */ /* 0x002fe40000000200 */
[C---:B---3--:R-:W-:Y:S03]  /*bc60*/  HMMA.16816.F32.BF16 R12, R132.reuse, R140, RZ ;  /* 0x0000008c840c723c */ /* 0x048fe600000418ff */
[----:B------:R-:W-:Y:S05]  /*bc70*/  LDSM.16.M88.4 R176, [R3+0x9000] ;  /* 0x0090000003b0783b */ /* 0x000fea0000000200 */
[C---:B------:R-:W-:Y:S01]  /*bc80*/  HMMA.16816.F32.BF16 R16, R132.reuse, R142, RZ ;  /* 0x0000008e8410723c */ /* 0x040fe200000418ff */
[----:B------:R-:W1:Y:S07]  /*bc90*/  LDSM.16.M88.4 R140, [R190+0x7800] ;  /* 0x00780000be8c783b */ /* 0x000e6e0000000200 */
[C---:B----4-:R-:W-:Y:S08]  /*bca0*/  HMMA.16816.F32.BF16 R20, R132.reuse, R144, RZ ;  /* 0x000000908414723c */ /* 0x050ff000000418ff */
[C---:B------:R-:W-:Y:S01]  /*bcb0*/  HMMA.16816.F32.BF16 R24, R132.reuse, R146, RZ ;  /* 0x000000928418723c */ /* 0x040fe200000418ff */
[----:B------:R-:W3:Y:S07]  /*bcc0*/  LDSM.16.M88.4 R144, [R191+0x6800] ;  /* 0x00680000bf90783b */ /* 0x000eee0000000200 */
[C---:B-----5:R-:W-:Y:S08]  /*bcd0*/  HMMA.16816.F32.BF16 R28, R132.reuse, R148, RZ ;  /* 0x00000094841c723c */ /* 0x060ff000000418ff */
[----:B------:R-:W-:Y:S01]  /*bce0*/  HMMA.16816.F32.BF16 R32, R132, R150, RZ ;  /* 0x000000968420723c */ /* 0x000fe200000418ff */
[----:B------:R-:W4:Y:S05]  /*bcf0*/  LDSM.16.M88.4 R132, [R191+0x7000] ;  /* 0x00700000bf84783b */ /* 0x000f2a0000000200 */
[----:B------:R-:W-:Y:S02]  /*bd00*/  LDSM.16.M88.4 R148, [R192] ;  /* 0x00000000c094783b */ /* 0x000fe40000000200 */
        /* <DEDUP_REMOVED lines=10> */
[----:B------:R-:W-:Y:S01]  /*bdb0*/  HMMA.16816.F32.BF16 R32, R152, R142, R32 ;  /* 0x0000008e9820723c */ /* 0x000fe20000041820 */
[----:B------:R-:W1:Y:S05]  /*bdc0*/  LDSM.16.M88.4 R140, [R3+0x6800] ;  /* 0x00680000038c783b */ /* 0x000e6a0000000200 */
[----:B------:R-:W5:Y:S02]  /*bdd0*/  LDSM.16.M88.4 R152, [R3+0x7000] ;  /* 0x007000000398783b */ /* 0x000f640000000200 */
[C---:B------:R-:W-:Y:S08]  /*bde0*/  HMMA.16816.F32.BF16 R4, R164.reuse, R168, R4 ;  /* 0x000000a8a404723c */ /* 0x040ff00000041804 */
[C---:B------:R-:W-:Y:S01]  /*bdf0*/  HMMA.16816.F32.BF16 R8, R164.reuse, R170, R8 ;  /* 0x000000aaa408723c */ /* 0x040fe20000041808 */
[----:B------:R-:W-:Y:S07]  /*be00*/  LDSM.16.M88.4 R168, [R195+UR5+0x8000] ;  /* 0x00800005c3a8783b */ /* 0x000fee0008000200 */
[C---:B---3--:R-:W-:Y:S08]  /*be10*/  HMMA.16816.F32.BF16 R12, R164.reuse, R144, R12 ;  /* 0x00000090a40c723c */ /* 0x048ff0000004180c */
[C---:B------:R-:W-:Y:S01]  /*be20*/  HMMA.16816.F32.BF16 R16, R164.reuse, R146, R16 ;  /* 0x00000092a410723c */ /* 0x040fe20000041810 */
[----:B------:R-:W3:Y:S07]  /*be30*/  LDSM.16.M88.4 R144, [R3+0x7800] ;  /* 0x007800000390783b */ /* 0x000eee0000000200 */
[C---:B----4-:R-:W-:Y:S08]  /*be40*/  HMMA.16816.F32.BF16 R20, R164.reuse, R132, R20 ;  /* 0x00000084a414723c */ /* 0x050ff00000041814 */
[C---:B------:R-:W-:Y:S01]  /*be50*/  HMMA.16816.F32.BF16 R24, R164.reuse, R134, R24 ;  /* 0x00000086a418723c */ /* 0x040fe20000041818 */
[----:B------:R-:W4:Y:S07]  /*be60*/  LDSM.16.M88.4 R132, [R195+UR5+0x8800] ;  /* 0x00880005c384783b */ /* 0x000f2e0008000200 */
[C---:B--2---:R-:W-:Y:S08]  /*be70*/  HMMA.16816.F32.BF16 R28, R164.reuse, R136, R28 ;  /* 0x00000088a41c723c */ /* 0x044ff0000004181c */
[----:B------:R-:W-:Y:S01]  /*be80*/  HMMA.16816.F32.BF16 R32, R164, R138, R32 ;  /* 0x0000008aa420723c */ /* 0x000fe20000041820 */
[----:B------:R-:W2:Y:S05]  /*be90*/  LDSM.16.M88.4 R136, [R195+UR5+0x9000] ;  /* 0x00900005c388783b */ /* 0x000eaa0008000200 */
[----:B------:R-:W-:Y:S02]  /*bea0*/  LDSM.16.M88.4 R164, [R193+0x2000] ;  /* 0x00200000c1a4783b */ /* 0x000fe40000000200 */
[C---:B------:R-:W-:Y:S08]  /*beb0*/  HMMA.16816.F32.BF16 R4, R148.reuse, R156, R4 ;  /* 0x0000009c9404723c */ /* 0x040ff00000041804 */
[C---:B------:R-:W-:Y:S01]  /*bec0*/  HMMA.16816.F32.BF16 R8, R148.reuse, R158, R8 ;  /* 0x0000009e9408723c */ /* 0x040fe20000041808 */
[----:B------:R-:W-:Y:S07]  /*bed0*/  LDSM.16.M88.4 R156, [R190+0x9000] ;  /* 0x00900000be9c783b */ /* 0x000fee0000000200 */
[C---:B-1----:R-:W-:Y:S08]  /*bee0*/  HMMA.16816.F32.BF16 R12, R148.reuse, R140, R12 ;  /* 0x0000008c940c723c */ /* 0x042ff0000004180c */
[C---:B------:R-:W-:Y:S01]  /*bef0*/  HMMA.16816.F32.BF16 R16, R148.reuse, R142, R16 ;  /* 0x0000008e9410723c */ /* 0x040fe20000041810 */
[----:B------:R-:W1:Y:S07]  /*bf00*/  LDSM.16.M88.4 R140, [R195+UR5+0x9800] ;  /* 0x00980005c38c783b */ /* 0x000e6e0008000200 */
[C---:B-----5:R-:W-:Y:S08]  /*bf10*/  HMMA.16816.F32.BF16 R20, R148.reuse, R152, R20 ;  /* 0x000000989414723c */ /* 0x060ff00000041814 */
[C---:B------:R-:W-:Y:S01]  /*bf20*/  HMMA.16816.F32.BF16 R24, R148.reuse, R154, R24 ;  /* 0x0000009a9418723c */ /* 0x040fe20000041818 */
[----:B------:R-:W-:Y:S07]  /*bf30*/  LDSM.16.M88.4 R152, [R190+0x8800] ;  /* 0x00880000be98783b */ /* 0x000fee0000000200 */
[C---:B---3--:R-:W-:Y:S08]  /*bf40*/  HMMA.16816.F32.BF16 R28, R148.reuse, R144, R28 ;  /* 0x00000090941c723c */ /* 0x048ff0000004181c */
[----:B------:R-:W-:Y:S01]  /*bf50*/  HMMA.16816.F32.BF16 R32, R148, R146, R32 ;  /* 0x000000929420723c */ /* 0x000fe20000041820 */
[----:B------:R-:W-:Y:S05]  /*bf60*/  LDSM.16.M88.4 R144, [R194+0x2000] ;  /* 0x00200000c290783b */ /* 0x000fea0000000200 */
[----:B------:R-:W3:Y:S02]  /*bf70*/  LDSM.16.M88.4 R148, [R190+0x8000] ;  /* 0x00800000be94783b */ /* 0x000ee40000000200 */
[C---:B------:R-:W-:Y:S08]  /*bf80*/  HMMA.16816.F32.BF16 R4, R160.reuse, R168, R4 ;  /* 0x000000a8a004723c */ /* 0x040ff00000041804 */
[C---:B------:R-:W-:Y:S01]  /*bf90*/  HMMA.16816.F32.BF16 R8, R160.reuse, R170, R8 ;  /* 0x000000aaa008723c */ /* 0x040fe20000041808 */
[----:B------:R-:W-:Y:S07]  /*bfa0*/  LDSM.16.M88.4 R168, [R191+0x8000] ;  /* 0x00800000bfa8783b */ /* 0x000fee0000000200 */
[C---:B----4-:R-:W-:Y:S08]  /*bfb0*/  HMMA.16816.F32.BF16 R12, R160.reuse, R132, R12 ;  /* 0x00000084a00c723c */ /* 0x050ff0000004180c */
[C---:B------:R-:W-:Y:S01]  /*bfc0*/  HMMA.16816.F32.BF16 R16, R160.reuse, R134, R16 ;  /* 0x00000086a010723c */ /* 0x040fe20000041810 */
[----:B------:R-:W4:Y:S07]  /*bfd0*/  LDSM.16.M88.4 R132, [R190+0x9800] ;  /* 0x00980000be84783b */ /* 0x000f2e0000000200 */
[C---:B--2---:R-:W-:Y:S08]  /*bfe0*/  HMMA.16816.F32.BF16 R20, R160.reuse, R136, R20 ;  /* 0x00000088a014723c */ /* 0x044ff00000041814 */
[C---:B------:R-:W-:Y:S01]  /*bff0*/  HMMA.16816.F32.BF16 R24, R160.reuse, R138, R24 ;  /* 0x0000008aa018723c */ /* 0x040fe20000041818 */
[----:B------:R-:W2:Y:S07]  /*c000*/  LDSM.16.M88.4 R136, [R191+0x9000] ;  /* 0x00900000bf88783b */ /* 0x000eae0000000200 */
[C---:B-1----:R-:W-:Y:S08]  /*c010*/  HMMA.16816.F32.BF16 R28, R160.reuse, R140, R28 ;  /* 0x0000008ca01c723c */ /* 0x042ff0000004181c */
[----:B------:R-:W-:Y:S01]  /*c020*/  HMMA.16816.F32.BF16 R32, R160, R142, R32 ;  /* 0x0000008ea020723c */ /* 0x000fe20000041820 */
[----:B------:R-:W1:Y:S05]  /*c030*/  LDSM.16.M88.4 R140, [R191+0x9800] ;  /* 0x00980000bf8c783b */ /* 0x000e6a0000000200 */
[----:B------:R-:W-:Y:S02]  /*c040*/  LDSM.16.M88.4 R160, [R3+0x8800] ;  /* 0x0088000003a0783b */ /* 0x000fe40000000200 */
[C---:B---3--:R-:W-:Y:S08]  /*c050*/  HMMA.16816.F32.BF16 R4, R144.reuse, R148, R4 ;  /* 0x000000949004723c */ /* 0x048ff00000041804 */
[C---:B------:R-:W-:Y:S01]  /*c060*/  HMMA.16816.F32.BF16 R8, R144.reuse, R150, R8 ;  /* 0x000000969008723c */ /* 0x040fe20000041808 */
[----:B------:R-:W-:Y:S07]  /*c070*/  LDSM.16.M88.4 R148, [R192+0x2000] ;  /* 0x00200000c094783b */ /* 0x000fee0000000200 */
[C---:B------:R-:W-:Y:S08]  /*c080*/  HMMA.16816.F32.BF16 R12, R144.reuse, R152, R12 ;  /* 0x00000098900c723c */ /* 0x040ff0000004180c */
[C---:B------:R-:W-:Y:S01]  /*c090*/  HMMA.16816.F32.BF16 R16, R144.reuse, R154, R16 ;  /* 0x0000009a9010723c */ /* 0x040fe20000041810 */
[----:B------:R-:W3:Y:S07]  /*c0a0*/  LDSM.16.M88.4 R152, [R3+0x8000] ;  /* 0x008000000398783b */ /* 0x000eee0000000200 */
[C---:B------:R-:W-:Y:S08]  /*c0b0*/  HMMA.16816.F32.BF16 R20, R144.reuse, R156, R20 ;  /* 0x0000009c9014723c */ /* 0x040ff00000041814 */
[C---:B------:R-:W-:Y:S01]  /*c0c0*/  HMMA.16816.F32.BF16 R24, R144.reuse, R158, R24 ;  /* 0x0000009e9018723c */ /* 0x040fe20000041818 */
[----:B------:R-:W-:Y:S07]  /*c0d0*/  LDSM.16.M88.4 R156, [R195+UR5+0xa000] ;  /* 0x00a00005c39c783b */ /* 0x000fee0008000200 */
[C---:B----4-:R-:W-:Y:S08]  /*c0e0*/  HMMA.16816.F32.BF16 R28, R144.reuse, R132, R28 ;  /* 0x00000084901c723c */ /* 0x050ff0000004181c */
[----:B------:R-:W-:Y:S01]  /*c0f0*/  HMMA.16816.F32.BF16 R32, R144, R134, R32 ;  /* 0x000000869020723c */ /* 0x000fe20000041820 */
[----:B------:R-:W4:Y:S05]  /*c100*/  LDSM.16.M88.4 R132, [R3+0x9800] ;  /* 0x009800000384783b */ /* 0x000f2a0000000200 */
[----:B------:R-:W5:Y:S02]  /*c110*/  LDSM.16.M88.4 R144, [R197+0x4000] ;  /* 0x00400000c590783b */ /* 0x000f640000000200 */
[C---:B------:R-:W-:Y:S08]  /*c120*/  HMMA.16816.F32.BF16 R4, R164.reuse, R168, R4 ;  /* 0x000000a8a404723c */ /* 0x040ff00000041804 */
[C---:B------:R-:W-:Y:S01]  /*c130*/  HMMA.16816.F32.BF16 R8, R164.reuse, R170, R8 ;  /* 0x000000aaa408723c */ /* 0x040fe20000041808 */
[----:B------:R-:W5:Y:S07]  /*c140*/  LDSM.16.M88.4 R168, [R195+UR5+0xa800] ;  /* 0x00a80005c3a8783b */ /* 0x000f6e0008000200 */
[C---:B------:R-:W-:Y:S08]  /*c150*/  HMMA.16816.F32.BF16 R12, R164.reuse, R172, R12 ;  /* 0x000000aca40c723c */ /* 0x040ff0000004180c */
[C---:B------:R-:W-:Y:S01]  /*c160*/  HMMA.16816.F32.BF16 R16, R164.reuse, R174, R16 ;  /* 0x000000aea410723c */ /* 0x040fe20000041810 */
[----:B------:R-:W5:Y:S07]  /*c170*/  LDSM.16.M88.4 R172, [R195+UR5+0xb000] ;  /* 0x00b00005c3ac783b */ /* 0x000f6e0008000200 */
[C---:B--2---:R-:W-:Y:S08]  /*c180*/  HMMA.16816.F32.BF16 R20, R164.reuse, R136, R20 ;  /* 0x00000088a414723c */ /* 0x044ff00000041814 */
[C---:B------:R-:W-:Y:S01]  /*c190*/  HMMA.16816.F32.BF16 R24, R164.reuse, R138, R24 ;  /* 0x0000008aa418723c */ /* 0x040fe20000041818 */
[----:B------:R-:W2:Y:S07]  /*c1a0*/  LDSM.16.M88.4 R136, [R195+UR5+0xb800] ;  /* 0x00b80005c388783b */ /* 0x000eae0008000200 */
[C---:B-1----:R-:W-:Y:S08]  /*c1b0*/  HMMA.16816.F32.BF16 R28, R164.reuse, R140, R28 ;  /* 0x0000008ca41c723c */ /* 0x042ff0000004181c */
[----:B------:R-:W-:Y:S01]  /*c1c0*/  HMMA.16816.F32.BF16 R32, R164, R142, R32 ;  /* 0x0000008ea420723c */ /* 0x000fe20000041820 */
[----:B------:R-:W-:Y:S05]  /*c1d0*/  LDSM.16.M88.4 R140, [R194+0x4000] ;  /* 0x00400000c28c783b */ /* 0x000fea0000000200 */
[----:B------:R-:W-:Y:S02]  /*c1e0*/  LDSM.16.M88.4 R164, [R191+0xa000] ;  /* 0x00a00000bfa4783b */ /* 0x000fe40000000200 */
[C---:B---3--:R-:W-:Y:S08]  /*c1f0*/  HMMA.16816.F32.BF16 R4, R148.reuse, R152, R4 ;  /* 0x000000989404723c */ /* 0x048ff00000041804 */
[C---:B------:R-:W-:Y:S01]  /*c200*/  HMMA.16816.F32.BF16 R8, R148.reuse, R154, R8 ;  /* 0x0000009a9408723c */ /* 0x040fe20000041808 */
[----:B------:R-:W1:Y:S07]  /*c210*/  LDSM.16.M88.4 R152, [R190+0xa000] ;  /* 0x00a00000be98783b */ /* 0x000e6e0000000200 */
[C---:B------:R-:W-:Y:S08]  /*c220*/  HMMA.16816.F32.BF16 R12, R148.reuse, R160, R12 ;  /* 0x000000a0940c723c */ /* 0x040ff0000004180c */
[C---:B------:R-:W-:Y:S01]  /*c230*/  HMMA.16816.F32.BF16 R16, R148.reuse, R162, R16 ;  /* 0x000000a29410723c */ /* 0x040fe20000041810 */
[----:B------:R-:W-:Y:S07]  /*c240*/  LDSM.16.M88.4 R160, [R193+0x4000] ;  /* 0x00400000c1a0783b */ /* 0x000fee0000000200 */
[C---:B------:R-:W-:Y:S08]  /*c250*/  HMMA.16816.F32.BF16 R20, R148.reuse, R176, R20 ;  /* 0x000000b09414723c */ /* 0x040ff00000041814 */
[C---:B------:R-:W-:Y:S08]  /*c260*/  HMMA.16816.F32.BF16 R24, R148.reuse, R178, R24 ;  /* 0x000000b29418723c */ /* 0x040ff00000041818 */
[C---:B----4-:R-:W-:Y:S08]  /*c270*/  HMMA.16816.F32.BF16 R28, R148.reuse, R132, R28 ;  /* 0x00000084941c723c */ /* 0x050ff0000004181c */
[----:B------:R-:W-:Y:S01]  /*c280*/  HMMA.16816.F32.BF16 R32, R148, R134, R32 ;  /* 0x000000869420723c */ /* 0x000fe20000041820 */
[----:B------:R-:W3:Y:S05]  /*c290*/  LDSM.16.M88.4 R132, [R190+0xa800] ;  /* 0x00a80000be84783b */ /* 0x000eea0000000200 */
[----:B------:R-:W4:Y:S02]  /*c2a0*/  LDSM.16.M88.4 R148, [R190+0xb000] ;  /* 0x00b00000be94783b */ /* 0x000f240000000200 */
[C---:B-----5:R-:W-:Y:S08]  /*c2b0*/  HMMA.16816.F32.BF16 R4, R144.reuse, R156, R4 ;  /* 0x0000009c9004723c */ /* 0x060ff00000041804 */
[C---:B------:R-:W-:Y:S01]  /*c2c0*/  HMMA.16816.F32.BF16 R8, R144.reuse, R158, R8 ;  /* 0x0000009e9008723c */ /* 0x040fe20000041808 */
[----:B------:R-:W5:Y:S07]  /*c2d0*/  LDSM.16.M88.4 R156, [R190+0xb800] ;  /* 0x00b80000be9c783b */ /* 0x000f6e0000000200 */
        /* <DEDUP_REMOVED lines=8> */
[----:B------:R-:W2:Y:S05]  /*c360*/  LDSM.16.M88.4 R136, [R191+0xa800] ;  /* 0x00a80000bf88783b */ /* 0x000eaa0000000200 */
[----:B------:R-:W2:Y:S02]  /*c370*/  LDSM.16.M88.4 R144, [R191+0xb000] ;  /* 0x00b00000bf90783b */ /* 0x000ea40000000200 */
[C---:B-1----:R-:W-:Y:S08]  /*c380*/  HMMA.16816.F32.BF16 R4, R140.reuse, R152, R4 ;  /* 0x000000988c04723c */ /* 0x042ff00000041804 */
[C---:B------:R-:W-:Y:S01]  /*c390*/  HMMA.16816.F32.BF16 R8, R140.reuse, R154, R8 ;  /* 0x0000009a8c08723c */ /* 0x040fe20000041808 */
[----:B------:R-:W1:Y:S07]  /*c3a0*/  LDSM.16.M88.4 R152, [R192+0x4000] ;  /* 0x00400000c098783b */ /* 0x000e6e0000000200 */
[C---:B---3--:R-:W-:Y:S08]  /*c3b0*/  HMMA.16816.F32.BF16 R12, R140.reuse, R132, R12 ;  /* 0x000000848c0c723c */ /* 0x048ff0000004180c */
[C---:B------:R-:W-:Y:S01]  /*c3c0*/  HMMA.16816.F32.BF16 R16, R140.reuse, R134, R16 ;  /* 0x000000868c10723c */ /* 0x040fe20000041810 */
[----:B------:R-:W3:Y:S07]  /*c3d0*/  LDSM.16.M88.4 R132, [R3+0xa800] ;  /* 0x00a800000384783b */ /* 0x000eee0000000200 */
[C---:B----4-:R-:W-:Y:S08]  /*c3e0*/  HMMA.16816.F32.BF16 R20, R140.reuse, R148, R20 ;  /* 0x000000948c14723c */ /* 0x050ff00000041814 */
[C---:B------:R-:W-:Y:S08]  /*c3f0*/  HMMA.16816.F32.BF16 R24, R140.reuse, R150, R24 ;  /* 0x000000968c18723c */ /* 0x040ff00000041818 */
[C---:B-----5:R-:W-:Y:S08]  /*c400*/  HMMA.16816.F32.BF16 R28, R140.reuse, R156, R28 ;  /* 0x0000009c8c1c723c */ /* 0x060ff0000004181c */
[----:B------:R-:W-:Y:S08]  /*c410*/  HMMA.16816.F32.BF16 R32, R140, R158, R32 ;  /* 0x0000009e8c20723c */ /* 0x000ff00000041820 */
        /* <DEDUP_REMOVED lines=9> */
[C---:B-1----:R-:W-:Y:S05]  /*c4b0*/  HMMA.16816.F32.BF16 R4, R152.reuse, R172, R4 ;  /* 0x000000ac9804723c */ /* 0x042fea0000041804 */
[----:B------:R-:W-:Y:S03]  /*c4c0*/  IMAD.SHL.U32 R173, R186, 0x2, RZ ;  /* 0x00000002baad7824 */ /* 0x000fe600078e00ff */
[C---:B------:R-:W-:Y:S03]  /*c4d0*/  HMMA.16816.F32.BF16 R8, R152.reuse, R174, R8 ;  /* 0x000000ae9808723c */ /* 0x040fe60000041808 */
[----:B------:R-:W-:Y:S05]  /*c4e0*/  LOP3.LUT R172, R173, 0x6, RZ, 0xc0, !PT ;  /* 0x00000006adac7812 */ /* 0x000fea00078ec0ff */
[C---:B---3--:R-:W-:Y:S03]  /*c4f0*/  HMMA.16816.F32.BF16 R12, R152.reuse, R132, R12 ;  /* 0x00000084980c723c */ /* 0x048fe6000004180c */
[----:B------:R-:W-:Y:S04]  /*c500*/  IMAD R175, R217, 0x40, R172 ;  /* 0x00000040d9af7824 */ /* 0x000fe800078e02ac */
[----:B------:R-:W-:Y:S01]  /*c510*/  VIADD R174, R175, 0x1 ;  /* 0x00000001afae7836 */ /* 0x000fe20000000000 */
[-C--:B------:R-:W-:Y:S01]  /*c520*/  ISETP.GT.AND P4, PT, R209, R175.reuse, PT ;  /* 0x000000afd100720c */ /* 0x080fe20003f84270 */
[C---:B------:R-:W-:Y:S01]  /*c530*/  HMMA.16816.F32.BF16 R16, R152.reuse, R134, R16 ;  /* 0x000000869810723c */ /* 0x040fe20000041810 */
[----:B------:R-:W1:Y:S01]  /*c540*/  LDSM.16.M88.4 R132, [R3+0xb800] ;  /* 0x00b800000384783b */ /* 0x000e620000000200 */
[----:B------:R-:W-:Y:S04]  /*c550*/  DEPBAR.LE SB0, 0x0 ;  /* 0x000080000000791a */ /* 0x000fe80000000000 */
[----:B------:R-:W-:Y:S01]  /*c560*/  FSEL R178, R4, -INF , !P4 ;  /* 0xff80000004b27808 */ /* 0x000fe20006000000 */
[----:B------:R-:W-:Y:S01]  /*c570*/  BAR.SYNC.DEFER_BLOCKING 0x0 ;  /* 0x0000000000007b1d */ /* 0x000fe20000010000 */
[CC--:B------:R-:W-:Y:S01]  /*c580*/  ISETP.GT.AND P4, PT, R196.reuse, R174.reuse, PT ;  /* 0x000000aec400720c */ /* 0x0c0fe20003f84270 */
[C---:B--2---:R-:W-:Y:S05]  /*c590*/  HMMA.16816.F32.BF16 R20, R152.reuse, R136, R20 ;  /* 0x000000889814723c */ /* 0x044fea0000041814 */
[----:B------:R-:W-:Y:S01]  /*c5a0*/  FSEL R224, R7, -INF , !P4 ;  /* 0xff80000007e07808 */ /* 0x000fe20006000000 */
[C---:B------:R-:W-:Y:S01]  /*c5b0*/  VIADD R176, R175.reuse, 0x8 ;  /* 0x00000008afb07836 */ /* 0x040fe20000000000 */
[----:B------:R-:W-:Y:S01]  /*c5c0*/  ISETP.GT.AND P5, PT, R196, R175, PT ;  /* 0x000000afc400720c */ /* 0x000fe20003fa4270 */
[----:B------:R-:W-:Y:S01]  /*c5d0*/  VIADD R177, R175, 0x9 ;  /* 0x00000009afb17836 */ /* 0x000fe20000000000 */
[----:B------:R-:W-:Y:S01]  /*c5e0*/  ISETP.GT.AND P6, PT, R209, R174, PT ;  /* 0x000000aed100720c */ /* 0x000fe20003fc4270 */
[----:B------:R-:W-:Y:S01]  /*c5f0*/  VIADD R232, R175, 0x10 ;  /* 0x00000010afe87836 */ /* 0x000fe20000000000 */
[----:B------:R-:W-:Y:S01]  /*c600*/  ISETP.GT.AND P4, PT, R209, R176, PT ;  /* 0x000000b0d100720c */ /* 0x000fe20003f84270 */
[----:B------:R-:W-:Y:S01]  /*c610*/  VIADD R236, R175, 0x11 ;  /* 0x00000011afec7836 */ /* 0x000fe20000000000 */
[----:B------:R-:W-:Y:S01]  /*c620*/  FSEL R179, R5, -INF , !P6 ;  /* 0xff80000005b37808 */ /* 0x000fe20007000000 */
[C---:B------:R-:W-:Y:S01]  /*c630*/  VIADD R238, R175.reuse, 0x18 ;  /* 0x00000018afee7836 */ /* 0x040fe20000000000 */
[----:B------:R-:W-:Y:S01]  /*c640*/  FSEL R226, R8, -INF , !P4 ;  /* 0xff80000008e27808 */ /* 0x000fe20006000000 */
[----:B------:R-:W-:Y:S01]  /*c650*/  VIADD R237, R175, 0x19 ;  /* 0x00000019afed7836 */ /* 0x000fe20000000000 */
[-C--:B------:R-:W-:Y:S01]  /*c660*/  ISETP.GT.AND P4, PT, R196, R177.reuse, PT ;  /* 0x000000b1c400720c */ /* 0x080fe20003f84270 */
[C---:B------:R-:W-:Y:S03]  /*c670*/  HMMA.16816.F32.BF16 R24, R152.reuse, R138, R24 ;  /* 0x0000008a9818723c */ /* 0x040fe60000041818 */
[----:B------:R-:W-:Y:S01]  /*c680*/  FSEL R235, R11, -INF , !P4 ;  /* 0xff8000000beb7808 */ /* 0x000fe20006000000 */
[----:B------:R-:W-:Y:S01]  /*c690*/  VIADD R246, R175, 0x20 ;  /* 0x00000020aff67836 */ /* 0x000fe20000000000 */
[----:B------:R-:W-:Y:S01]  /*c6a0*/  ISETP.GT.AND P4, PT, R209, R232, PT ;  /* 0x000000e8d100720c */ /* 0x000fe20003f84270 */
[C---:B------:R-:W-:Y:S01]  /*c6b0*/  VIADD R251, R175.reuse, 0x21 ;  /* 0x00000021affb7836 */ /* 0x040fe20000000000 */
[----:B------:R-:W-:Y:S01]  /*c6c0*/  FSEL R192, R6, -INF , !P5 ;  /* 0xff80000006c07808 */ /* 0x000fe20006800000 */
[C---:B------:R-:W-:Y:S01]  /*c6d0*/  VIADD R245, R175.reuse, 0x28 ;  /* 0x00000028aff57836 */ /* 0x040fe20000000000 */
[----:B------:R-:W-:Y:S01]  /*c6e0*/  FSEL R243, R12, -INF , !P4 ;  /* 0xff8000000cf37808 */ /* 0x000fe20006000000 */
[C---:B------:R-:W-:Y:S01]  /*c6f0*/  VIADD R244, R175.reuse, 0x29 ;  /* 0x00000029aff47836 */ /* 0x040fe20000000000 */
[C---:B------:R-:W-:Y:S01]  /*c700*/  ISETP.GT.AND P4, PT, R196.reuse, R236, PT ;  /* 0x000000ecc400720c */ /* 0x040fe20003f84270 */
[----:B------:R-:W-:Y:S01]  /*c710*/  VIADD R169, R175, 0x30 ;  /* 0x00000030afa97836 */ /* 0x000fe20000000000 */
[----:B------:R-:W-:Y:S01]  /*c720*/  ISETP.GT.AND P6, PT, R209, R177, PT ;  /* 0x000000b1d100720c */ /* 0x000fe20003fc4270 */
[C---:B-1----:R-:W-:Y:S03]  /*c730*/  HMMA.16816.F32.BF16 R28, R152.reuse, R132, R28 ;  /* 0x00000084981c723c */ /* 0x042fe6000004181c */
[----:B------:R-:W-:Y:S01]  /*c740*/  FSEL R240, R15, -INF , !P4 ;  /* 0xff8000000ff07808 */ /* 0x000fe20006000000 */
[----:B------:R-:W-:Y:S01]  /*c750*/  VIADD R167, R175, 0x31 ;  /* 0x00000031afa77836 */ /* 0x000fe20000000000 */
[----:B------:R-:W-:Y:S01]  /*c760*/  ISETP.GT.AND P4, PT, R209, R238, PT ;  /* 0x000000eed100720c */ /* 0x000fe20003f84270 */
[----:B------:R-:W-:Y:S01]  /*c770*/  VIADD R166, R175, 0x38 ;  /* 0x00000038afa67836 */ /* 0x000fe20000000000 */
[----:B------:R-:W-:Y:S01]  /*c780*/  ISETP.GT.AND P5, PT, R196, R176, PT ;  /* 0x000000b0c400720c */ /* 0x000fe20003fa4270 */
[----:B------:R-:W-:Y:S03]  /*c790*/  HMMA.16816.F32.BF16 R32, R152, R134, R32 ;  /* 0x000000869820723c */ /* 0x000fe60000041820 */
[----:B------:R-:W-:Y:S02]  /*c7a0*/  FSEL R163, R16, -INF , !P4 ;  /* 0xff80000010a37808 */ /* 0x000fe40006000000 */
[----:B------:R-:W-:Y:S02]  /*c7b0*/  ISETP.GT.AND P4, PT, R196, R237, PT ;  /* 0x000000edc400720c */ /* 0x000fe40003f84270 */
[----:B------:R-:W-:Y:S02]  /*c7c0*/  FSEL R233, R9, -INF , !P6 ;  /* 0xff80000009e97808 */ /* 0x000fe40007000000 */
[----:B------:R-:W-:Y:S02]  /*c7d0*/  FSEL R248, R19, -INF , !P4 ;  /* 0xff80000013f87808 */ /* 0x000fe40006000000 */
[C---:B------:R-:W-:Y:S02]  /*c7e0*/  ISETP.GT.AND P4, PT, R209.reuse, R246, PT ;  /* 0x000000f6d100720c */ /* 0x040fe40003f84270 */
[----:B------:R-:W-:Y:S02]  /*c7f0*/  FSEL R234, R10, -INF , !P5 ;  /* 0xff8000000aea7808 */ /* 0x000fe40006800000 */
[----:B------:R-:W-:Y:S02]  /*c800*/  FSEL R252, R20, -INF , !P4 ;  /* 0xff80000014fc7808 */ /* 0x000fe40006000000 */
[C---:B------:R-:W-:Y:S02]  /*c810*/  ISETP.GT.AND P4, PT, R196.reuse, R251, PT ;  /* 0x000000fbc400720c */ /* 0x040fe40003f84270 */
[----:B------:R-:W-:Y:S02]  /*c820*/  ISETP.GT.AND P6, PT, R209, R236, PT ;  /* 0x000000ecd100720c */ /* 0x000fe40003fc4270 */
[----:B------:R-:W-:Y:S02]  /*c830*/  FSEL R239, R23, -INF , !P4 ;  /* 0xff80000017ef7808 */ /* 0x000fe40006000000 */
[----:B------:R-:W-:Y:S02]  /*c840*/  ISETP.GT.AND P4, PT, R209, R245, PT ;  /* 0x000000f5d100720c */ /* 0x000fe40003f84270 */
[----:B------:R-:W-:Y:S02]  /*c850*/  ISETP.GT.AND P5, PT, R196, R232, PT ;  /* 0x000000e8c400720c */ /* 0x000fe40003fa4270 */
[----:B------:R-:W-:Y:S02]  /*c860*/  FSEL R165, R24, -INF , !P4 ;  /* 0xff80000018a57808 */ /* 0x000fe40006000000 */
[----:B------:R-:W-:Y:S02]  /*c870*/  ISETP.GT.AND P4, PT, R196, R244, PT ;  /* 0x000000f4c400720c */ /* 0x000fe40003f84270 */
[----:B------:R-:W-:Y:S02]  /*c880*/  FSEL R242, R13, -INF , !P6 ;  /* 0xff8000000df27808 */ /* 0x000fe40007000000 */
[----:B------:R-:W-:Y:S02]  /*c890*/  FSEL R241, R14, -INF , !P5 ;  /* 0xff8000000ef17808 */ /* 0x000fe40006800000 */
[----:B------:R-:W-:Y:S02]  /*c8a0*/  FSEL R27, R27, -INF , !P4 ;  /* 0xff8000001b1b7808 */ /* 0x000fe40006000000 */
[----:B------:R-:W-:Y:S02]  /*c8b0*/  ISETP.GT.AND P6, PT, R209, R237, PT ;  /* 0x000000edd100720c */ /* 0x000fe40003fc4270 */
        /* <DEDUP_REMOVED lines=12> */
[C---:B------:R-:W-:Y:S02]  /*c980*/  ISETP.GE.AND P6, PT, R175.reuse, R208, PT ;  /* 0x000000d0af00720c */ /* 0x040fe40003fc6270 */
[----:B------:R-:W-:Y:S01]  /*c990*/  ISETP.GE.AND P5, PT, R175, R207, PT ;  /* 0x000000cfaf00720c */ /* 0x000fe20003fa6270 */
[----:B------:R-:W-:Y:S01]  /*c9a0*/  @!UPT UIADD3 URZ, UPT, UPT, URZ, URZ, URZ ;  /* 0x000000fffffff290 */ /* 0x000fe2000fffe0ff */
[----:B------:R-:W-:Y:S11]  /*c9b0*/  @P4 BRA `(.L_x_851) ;  /* 0xffffffe400744947 */ /* 0x000ff6000383ffff */
.L_x_850:
[-C--:B------:R-:W-:Y:S01]  /*c9c0*/  ISETP.GT.AND P4, PT, R196, R169.reuse, PT ;  /* 0x000000a9c400720c */ /* 0x080fe20003f84270 */
[----:B------:R-:W-:Y:S01]  /*c9d0*/  VIADD R175, R175, 0x39 ;  /* 0x00000039afaf7836 */ /* 0x000fe20000000000 */
[----:B------:R-:W-:Y:S01]  /*c9e0*/  ISETP.GT.AND P1, PT, R209, R169, PT ;  /* 0x000000a9d100720c */ /* 0x000fe20003f24270 */
[----:B------:R-:W-:Y:S01]  /*c9f0*/  IMAD.SHL.U32 R197, R217, 0x2, RZ ;  /* 0x00000002d9c57824 */ /* 0x000fe200078e00ff */
[----:B------:R-:W-:Y:S01]  /*ca00*/  ISETP.GT.AND P0, PT, R209, R167, PT ;  /* 0x000000a7d100720c */ /* 0x000fe20003f04270 */
[----:B------:R-:W-:Y:S01]  /*ca10*/  VIADD R195, R230, 0x9e3779b9 ;  /* 0x9e3779b9e6c37836 */ /* 0x000fe20000000000 */
[----:B------:R-:W-:Y:S01]  /*ca20*/  FSEL R30, R30, -INF , !P4 ;  /* 0xff8000001e1e7808 */ /* 0x000fe20006000000 */
[----:B------:R-:W-:Y:S01]  /*ca30*/  VIADD R193, R230, 0x3c6ef372 ;  /* 0x3c6ef372e6c17836 */ /* 0x000fe20000000000 */
[----:B------:R-:W-:Y:S01]  /*ca40*/  FSEL R28, R28, -INF , !P1 ;  /* 0xff8000001c1c7808 */ /* 0x000fe20004800000 */
[----:B------:R-:W-:Y:S01]  /*ca50*/  VIADD R159, R231, 0x32370b8f ;  /* 0x32370b8fe79f7836 */ /* 0x000fe20000000000 */
[----:B------:R-:W-:Y:S01]  /*ca60*/  ISETP.GT.AND P4, PT, R209, R175, PT ;  /* 0x000000afd100720c */ /* 0x000fe20003f84270 */
[C---:B------:R-:W-:Y:S01]  /*ca70*/  VIADD R157, R230.reuse, 0x78dde6e4 ;  /* 0x78dde6e4e69d7836 */ /* 0x040fe20000000000 */
[----:B------:R-:W-:Y:S01]  /*ca80*/  FSEL R29, R29, -INF , !P0 ;  /* 0xff8000001d1d7808 */ /* 0x000fe20004000000 */
[----:B------:R-:W-:Y:S01]  /*ca90*/  VIADD R155, R230, 0xdaa66d2b ;  /* 0xdaa66d2be69b7836 */ /* 0x000fe20000000000 */
[----:B------:R-:W-:Y:S01]  /*caa0*/  ISETP.GT.AND P1, PT, R196, R167, PT ;  /* 0x000000a7c400720c */ /* 0x000fe20003f24270 */
[----:B------:R-:W-:Y:S01]  /*cab0*/  VIADD R147, R231, 0xa9066899 ;  /* 0xa9066899e7937836 */ /* 0x000fe20000000000 */
[----:B------:R-:W-:Y:S01]  /*cac0*/  ISETP.GT.AND P0, PT, R209, R166, PT ;  /* 0x000000a6d100720c */ /* 0x000fe20003f04270 */
[----:B------:R-:W-:Y:S01]  /*cad0*/  VIADD R153, R231, 0xed9eba14 ;  /* 0xed9eba14e7997836 */ /* 0x000fe20000000000 */
[----:B------:R-:W-:Y:S01]  /*cae0*/  FSEL R33, R33, -INF , !P4 ;  /* 0xff80000021217808 */ /* 0x000fe20006000000 */
[----:B------:R-:W-:Y:S01]  /*caf0*/  VIADD R145, R230, 0xb54cda56 ;  /* 0xb54cda56e6917836 */ /* 0x000fe20000000000 */
[----:B------:R-:W-:Y:S02]  /*cb00*/  FSEL R31, R31, -INF , !P1 ;  /* 0xff8000001f1f7808 */ /* 0x000fe40004800000 */
[----:B------:R-:W-:Y:S02]  /*cb10*/  ISETP.GE.AND P4, PT, R174, R208, PT ;  /* 0x000000d0ae00720c */ /* 0x000fe40003f86270 */
[----:B------:R-:W-:Y:S02]  /*cb20*/  FSEL R32, R32, -INF , !P0 ;  /* 0xff80000020207808 */ /* 0x000fe40004000000 */
[C---:B------:R-:W-:Y:S02]  /*cb30*/  ISETP.GT.AND P1, PT, R196.reuse, R166, PT ;  /* 0x000000a6c400720c */ /* 0x040fe40003f24270 */
[----:B------:R-:W-:Y:S02]  /*cb40*/  ISETP.GT.AND P0, PT, R196, R175, PT ;  /* 0x000000afc400720c */ /* 0x000fe40003f04270 */
[----:B-1----:R-:W-:Y:S02]  /*cb50*/  FSEL R12, R179, -INF , !P4 ;  /* 0xff800000b30c7808 */ /* 0x002fe40006000000 */
[----:B------:R-:W-:Y:S02]  /*cb60*/  FSEL R34, R34, -INF , !P1 ;  /* 0xff80000022227808 */ /* 0x000fe40004800000 */
[-C--:B------:R-:W-:Y:S02]  /*cb70*/  ISETP.GE.AND P4, PT, R177, R208.reuse, PT ;  /* 0x000000d0b100720c */ /* 0x080fe40003f86270 */
[----:B------:R-:W-:Y:S02]  /*cb80*/  FSEL R35, R35, -INF , !P0 ;  /* 0xff80000023237808 */ /* 0x000fe40004000000 */
[-C--:B------:R-:W-:Y:S02]  /*cb90*/  ISETP.GE.AND P1, PT, R174, R207.reuse, PT ;  /* 0x000000cfae00720c */ /* 0x080fe40003f26270 */
[-C--:B------:R-:W-:Y:S02]  /*cba0*/  ISETP.GE.AND P0, PT, R176, R208.reuse, PT ;  /* 0x000000d0b000720c */ /* 0x080fe40003f06270 */
[----:B------:R-:W-:Y:S02]  /*cbb0*/  FSEL R14, R178, -INF , !P6 ;  /* 0xff800000b20e7808 */ /* 0x000fe40007000000 */
[----:B------:R-:W-:Y:S01]  /*cbc0*/  FSEL R20, R233, -INF , !P4 ;  /* 0xff800000e9147808 */ /* 0x000fe20006000000 */
[----:B------:R-:W-:Y:S01]  /*cbd0*/  VIADD R233, R230, 0x1715609d ;  /* 0x1715609de6e97836 */ /* 0x000fe20000000000 */
[----:B------:R-:W-:Y:S02]  /*cbe0*/  FSEL R10, R192, -INF , !P5 ;  /* 0xff800000c00a7808 */ /* 0x000fe40006800000 */
[-C--:B------:R-:W-:Y:S02]  /*cbf0*/  ISETP.GE.AND P5, PT, R177, R207.reuse, PT ;  /* 0x000000cfb100720c */ /* 0x080fe40003fa6270 */
[----:B------:R-:W-:Y:S02]  /*cc00*/  FSEL R8, R224, -INF , !P1 ;  /* 0xff800000e0087808 */ /* 0x000fe40004800000 */
[----:B------:R-:W-:Y:S02]  /*cc10*/  ISETP.GE.AND P4, PT, R236, R208, PT ;  /* 0x000000d0ec00720c */ /* 0x000fe40003f86270 */
[----:B------:R-:W-:Y:S02]  /*cc20*/  FSEL R22, R226, -INF , !P0 ;  /* 0xff800000e2167808 */ /* 0x000fe40004000000 */
[----:B------:R-:W-:Y:S02]  /*cc30*/  FMNMX3.FTZ R3, R0, R14, R12, !PT ;  /* 0x0000000e00037276 */ /* 0x000fe4000781000c */
[----:B------:R-:W-:Y:S02]  /*cc40*/  ISETP.GE.AND P1, PT, R232, R208, PT ;  /* 0x000000d0e800720c */ /* 0x000fe40003f26270 */
[----:B------:R-:W-:Y:S01]  /*cc50*/  FSEL R16, R235, -INF , !P5 ;  /* 0xff800000eb107808 */ /* 0x000fe20006800000 */
[----:B------:R-:W-:Y:S01]  /*cc60*/  VIADD R235, R231, 0x646e171e ;  /* 0x646e171ee7eb7836 */ /* 0x000fe20000000000 */
[----:B------:R-:W-:Y:S02]  /*cc70*/  FSEL R144, R242, -INF , !P4 ;  /* 0xff800000f2907808 */ /* 0x000fe40006000000 */
[----:B------:R-:W-:Y:S02]  /*cc80*/  FMNMX3.FTZ R3, R3, R22, R20, !PT ;  /* 0x0000001603037276 */ /* 0x000fe40007810014 */
[-C--:B------:R-:W-:Y:S02]  /*cc90*/  ISETP.GE.AND P0, PT, R232, R207.reuse, PT ;  /* 0x000000cfe800720c */ /* 0x080fe40003f06270 */
[-C--:B------:R-:W-:Y:S02]  /*cca0*/  ISETP.GE.AND P4, PT, R237, R208.reuse, PT ;  /* 0x000000d0ed00720c */ /* 0x080fe40003f86270 */
[----:B------:R-:W-:Y:S02]  /*ccb0*/  ISETP.GE.AND P5, PT, R238, R208, PT ;  /* 0x000000d0ee00720c */ /* 0x000fe40003fa6270 */
[----:B------:R-:W-:Y:S02]  /*ccc0*/  FSEL R190, R243, -INF , !P1 ;  /* 0xff800000f3be7808 */ /* 0x000fe40004800000 */
[-C--:B------:R-:W-:Y:S02]  /*ccd0*/  ISETP.GE.AND P6, PT, R176, R207.reuse, PT ;  /* 0x000000cfb000720c */ /* 0x080fe40003fc6270 */
[-C--:B------:R-:W-:Y:S02]  /*cce0*/  ISETP.GE.AND P1, PT, R238, R207.reuse, PT ;  /* 0x000000cfee00720c */ /* 0x080fe40003f26270 */
[----:B------:R-:W-:Y:S02]  /*ccf0*/  FSEL R142, R241, -INF , !P0 ;  /* 0xff800000f18e7808 */ /* 0x000fe40004000000 */
[----:B------:R-:W-:Y:S02]  /*cd00*/  FSEL R238, R162, -INF , !P4 ;  /* 0xff800000a2ee7808 */ /* 0x000fe40006000000 */
[----:B------:R-:W-:Y:S02]  /*cd10*/  FMNMX3.FTZ R3, R3, R190, R144, !PT ;  /* 0x000000be03037276 */ /* 0x000fe40007810090 */
[----:B------:R-:W-:Y:S01]  /*cd20*/  FSEL R176, R163, -INF , !P5 ;  /* 0xff800000a3b07808 */ /* 0x000fe20006800000 */
[----:B------:R-:W-:Y:S01]  /*cd30*/  VIADD R163, R231, 0x76cf5d0a ;  /* 0x76cf5d0ae7a37836 */ /* 0x000fe20000000000 */
[-C--:B------:R-:W-:Y:S02]  /*cd40*/  ISETP.GE.AND P0, PT, R237, R207.reuse, PT ;  /* 0x000000cfed00720c */ /* 0x080fe40003f06270 */
[----:B------:R-:W-:Y:S02]  /*cd50*/  ISETP.GE.AND P4, PT, R251, R208, PT ;  /* 0x000000d0fb00720c */ /* 0x000fe40003f86270 */
[----:B------:R-:W-:Y:S02]  /*cd60*/  FSEL R18, R234, -INF , !P6 ;  /* 0xff800000ea127808 */ /* 0x000fe40007000000 */
[----:B------:R-:W-:Y:S02]  /*cd70*/  FMNMX3.FTZ R5, R3, R176, R238, !PT ;  /* 0x000000b003057276 */ /* 0x000fe400078100ee */
[-C--:B------:R-:W-:Y:S02]  /*cd80*/  ISETP.GE.AND P6, PT, R236, R207.reuse, PT ;  /* 0x000000cfec00720c */ /* 0x080fe40003fc6270 */
[----:B------:R-:W-:Y:S02]  /*cd90*/  FSEL R192, R248, -INF , !P0 ;  /* 0xff800000f8c07808 */ /* 0x000fe40004000000 */
[----:B------:R-:W-:Y:S02]  /*cda0*/  FSEL R234, R250, -INF , !P4 ;  /* 0xff800000faea7808 */ /* 0x000fe40006000000 */
[----:B------:R-:W-:Y:S02]  /*cdb0*/  FMNMX3.FTZ R3, R2, R10, R8, !PT ;  /* 0x0000000a02037276 */ /* 0x000fe40007810008 */
[-C--:B------:R-:W-:Y:S02]  /*cdc0*/  ISETP.GE.AND P0, PT, R245, R208.reuse, PT ;  /* 0x000000d0f500720c */ /* 0x080fe40003f06270 */
[----:B------:R-:W-:Y:S02]  /*cdd0*/  ISETP.GE.AND P4, PT, R244, R208, PT ;  /* 0x000000d0f400720c */ /* 0x000fe40003f86270 */
[----:B------:R-:W-:Y:S02]  /*cde0*/  FSEL R140, R240, -INF , !P6 ;  /* 0xff800000f08c7808 */ /* 0x000fe40007000000 */
[----:B------:R-:W-:Y:S02]  /*cdf0*/  FMNMX3.FTZ R3, R3, R18, R16, !PT ;  /* 0x0000001203037276 */ /* 0x000fe40007810010 */
[----:B------:R-:W-:Y:S02]  /*ce00*/  FSEL R224, R165, -INF , !P0 ;  /* 0xff800000a5e07808 */ /* 0x000fe40004000000 */
[----:B------:R-:W-:Y:S02]  /*ce10*/  FSEL R194, R25, -INF , !P4 ;  /* 0xff80000019c27808 */ /* 0x000fe40006000000 */
[-C--:B------:R-:W-:Y:S02]  /*ce20*/  ISETP.GE.AND P0, PT, R169, R208.reuse, PT ;  /* 0x000000d0a900720c */ /* 0x080fe40003f06270 */
[-C--:B------:R-:W-:Y:S02]  /*ce30*/  ISETP.GE.AND P4, PT, R167, R208.reuse, PT ;  /* 0x000000d0a700720c */ /* 0x080fe40003f86270 */
[C---:B------:R-:W-:Y:S02]  /*ce40*/  ISETP.GE.AND P6, PT, R246.reuse, R208, PT ;  /* 0x000000d0f600720c */ /* 0x040fe40003fc6270 */
[-C--:B------:R-:W-:Y:S02]  /*ce50*/  ISETP.GE.AND P5, PT, R246, R207.reuse, PT ;  /* 0x000000cff600720c */ /* 0x080fe40003fa6270 */
[----:B------:R-:W-:Y:S02]  /*ce60*/  FSEL R178, R249, -INF , !P1 ;  /* 0xff800000f9b27808 */ /* 0x000fe40004800000 */
[----:B------:R-:W-:Y:S02]  /*ce70*/  FMNMX3.FTZ R3, R3, R142, R140, !PT ;  /* 0x0000008e03037276 */ /* 0x000fe4000781008c */
[-C--:B------:R-:W-:Y:S02]  /*ce80*/  ISETP.GE.AND P1, PT, R251, R207.reuse, PT ;  /* 0x000000cffb00720c */ /* 0x080fe40003f26270 */
[----:B------:R-:W-:Y:S02]  /*ce90*/  FSEL R158, R28, -INF , !P0 ;  /* 0xff8000001c9e7808 */ /* 0x000fe40004000000 */
[----:B------:R-:W-:Y:S02]  /*cea0*/  FSEL R156, R29, -INF , !P4 ;  /* 0xff8000001d9c7808 */ /* 0x000fe40006000000 */
[----:B------:R-:W-:Y:S02]  /*ceb0*/  FSEL R232, R247, -INF , !P5 ;  /* 0xff800000f7e87808 */ /* 0x000fe40006800000 */
[-C--:B------:R-:W-:Y:S02]  /*cec0*/  ISETP.GE.AND P4, PT, R175, R208.reuse, PT ;  /* 0x000000d0af00720c */ /* 0x080fe40003f86270 */
[----:B------:R-:W-:Y:S02]  /*ced0*/  FSEL R236, R252, -INF , !P6 ;  /* 0xff800000fcec7808 */ /* 0x000fe40007000000 */
[----:B------:R-:W-:Y:S02]  /*cee0*/  ISETP.GE.AND P0, PT, R166, R208, PT ;  /* 0x000000d0a600720c */ /* 0x000fe40003f06270 */
[-C--:B------:R-:W-:Y:S02]  /*cef0*/  ISETP.GE.AND P6, PT, R245, R207.reuse, PT ;  /* 0x000000cff500720c */ /* 0x080fe40003fc6270 */
[-C--:B------:R-:W-:Y:S02]  /*cf00*/  ISETP.GE.AND P5, PT, R244, R207.reuse, PT ;  /* 0x000000cff400720c */ /* 0x080fe40003fa6270 */
[----:B------:R-:W-:Y:S02]  /*cf10*/  FSEL R226, R239, -INF , !P1 ;  /* 0xff800000efe27808 */ /* 0x000fe40004800000 */
[----:B------:R-:W-:Y:S02]  /*cf20*/  FMNMX3.FTZ R3, R3, R178, R192, !PT ;  /* 0x000000b203037276 */ /* 0x000fe400078100c0 */
[----:B------:R-:W-:Y:S02]  /*cf30*/  FSEL R148, R33, -INF , !P4 ;  /* 0xff80000021947808 */ /* 0x000fe40006000000 */
[----:B------:R-:W-:Y:S02]  /*cf40*/  FSEL R152, R32, -INF , !P0 ;  /* 0xff80000020987808 */ /* 0x000fe40004000000 */
[----:B------:R-:W-:Y:S02]  /*cf50*/  FMNMX3.FTZ R5, R5, R236, R234, !PT ;  /* 0x000000ec05057276 */ /* 0x000fe400078100ea */
[----:B------:R-:W-:Y:S02]  /*cf60*/  FSEL R162, R26, -INF , !P6 ;  /* 0xff8000001aa27808 */ /* 0x000fe40007000000 */
[----:B------:R-:W-:Y:S02]  /*cf70*/  FSEL R146, R27, -INF , !P5 ;  /* 0xff8000001b927808 */ /* 0x000fe40006800000 */
[-C--:B------:R-:W-:Y:S02]  /*cf80*/  ISETP.GE.AND P0, PT, R169, R207.reuse, PT ;  /* 0x000000cfa900720c */ /* 0x080fe40003f06270 */
[-C--:B------:R-:W-:Y:S02]  /*cf90*/  ISETP.GE.AND P4, PT, R167, R207.reuse, PT ;  /* 0x000000cfa700720c */ /* 0x080fe40003f86270 */
[----:B------:R-:W-:Y:S02]  /*cfa0*/  FMNMX3.FTZ R3, R3, R232, R226, !PT ;  /* 0x000000e803037276 */ /* 0x000fe400078100e2 */
[----:B------:R-:W-:Y:S02]  /*cfb0*/  FMNMX3.FTZ R5, R5, R224, R194, !PT ;  /* 0x000000e005057276 */ /* 0x000fe400078100c2 */
[----:B------:R-:W-:Y:S02]  /*cfc0*/  FSEL R154, R30, -INF , !P0 ;  /* 0xff8000001e9a7808 */ /* 0x000fe40004000000 */
[----:B------:R-:W-:Y:S02]  /*cfd0*/  FSEL R150, R31, -INF , !P4 ;  /* 0xff8000001f967808 */ /* 0x000fe40006000000 */
[----:B------:R-:W-:Y:S02]  /*cfe0*/  FMNMX3.FTZ R3, R3, R162, R146, !PT ;  /* 0x000000a203037276 */ /* 0x000fe40007810092 */
[-C--:B------:R-:W-:Y:S02]  /*cff0*/  ISETP.GE.AND P1, PT, R166, R207.reuse, PT ;  /* 0x000000cfa600720c */ /* 0x080fe40003f26270 */
[----:B------:R-:W-:Y:S02]  /*d000*/  ISETP.GE.AND P6, PT, R175, R207, PT ;  /* 0x000000cfaf00720c */ /* 0x000fe40003fc6270 */
[----:B------:R-:W-:Y:S02]  /*d010*/  FMNMX3.FTZ R5, R5, R158, R156, !PT ;  /* 0x0000009e05057276 */ /* 0x000fe4000781009c */
[----:B------:R-:W-:Y:S02]  /*d020*/  FSEL R134, R34, -INF , !P1 ;  /* 0xff80000022867808 */ /* 0x000fe40004800000 */
[----:B------:R-:W-:Y:S02]  /*d030*/  FSEL R133, R35, -INF , !P6 ;  /* 0xff80000023857808 */ /* 0x000fe40007000000 */
[----:B------:R-:W-:Y:S02]  /*d040*/  FMNMX3.FTZ R3, R3, R154, R150, !PT ;  /* 0x0000009a03037276 */ /* 0x000fe40007810096 */
[----:B------:R-:W-:Y:S02]  /*d050*/  FMNMX3.FTZ R4, R5, R152, R148, !PT ;  /* 0x0000009805047276 */ /* 0x000fe40007810094 */
[----:B------:R-:W-:Y:S02]  /*d060*/  FMNMX3.FTZ R6, R3, R134, R133, !PT ;  /* 0x0000008603067276 */ /* 0x000fe40007810085 */
[----:B------:R-:W-:Y:S01]  /*d070*/  LOP3.LUT R161, R189, 0x200, R182, 0xf8, !PT ;  /* 0x00000200bda17812 */ /* 0x000fe200078ef8b6 */
[----:B------:R-:W1:Y:S03]  /*d080*/  SHFL.BFLY PT, R5, R4, 0x2, 0x1f ;  /* 0x0c401f0004057f89 */ /* 0x000e6600000e0000 */
[----:B------:R-:W-:Y:S05]  /*d090*/  LEA R161, R161, UR5, 0x1 ;  /* 0x00000005a1a17c11 */ /* 0x000fea000f8e08ff */
[----:B------:R-:W2:Y:S01]  /*d0a0*/  SHFL.BFLY PT, R3, R6, 0x2, 0x1f ;  /* 0x0c401f0006037f89 */ /* 0x000ea200000e0000 */
[----:B------:R-:W-:Y:S02]  /*d0b0*/  IMAD.IADD R164, R180, 0x1, R161 ;  /* 0x00000001b4a47824 */ /* 0x000fe400078e02a1 */
[----:B------:R-:W-:Y:S01]  /*d0c0*/  VIADD R135, R161, 0xc040 ;  /* 0x0000c040a1877836 */ /* 0x000fe20000000000 */
[----:B-1----:R-:W-:Y:S02]  /*d0d0*/  FMNMX.FTZ R7, R4, R5, !PT ;  /* 0x0000000504077209 */ /* 0x002fe40007810000 */
[C---:B------:R-:W-:Y:S01]  /*d0e0*/  LOP3.LUT R5, R197.reuse, R223, R231, 0x96, !PT ;  /* 0x000000dfc5057212 */ /* 0x040fe200078e96e7 */
[----:B------:R-:W-:Y:S01]  /*d0f0*/  VIADD R197, R197, 0x1 ;  /* 0x00000001c5c57836 */ /* 0x000fe20000000000 */
[----:B--2---:R-:W-:Y:S01]  /*d100*/  FMNMX.FTZ R4, R6, R3, !PT ;  /* 0x0000000306047209 */ /* 0x004fe20007810000 */
[----:B------:R-:W1:Y:S01]  /*d110*/  SHFL.BFLY PT, R132, R7, 0x1, 0x1f ;  /* 0x0c201f0007847f89 */ /* 0x000e6200000e0000 */
[----:B------:R-:W2:Y:S01]  /*d120*/  LDC R6, c[0x0][0x4f8] ;  /* 0x00013e00ff067b82 */ /* 0x000ea20000000800 */
[----:B------:R-:W-:Y:S06]  /*d130*/  IMAD.WIDE.U32 R242, R5, -0x326172a9, RZ ;  /* 0xcd9e8d5705f27825 */ /* 0x000fec00078e00ff */
[----:B------:R-:W3:Y:S01]  /*d140*/  SHFL.BFLY PT, R3, R4, 0x1, 0x1f ;  /* 0x0c201f0004037f89 */ /* 0x000ee200000e0000 */
[----:B------:R-:W-:Y:S02]  /*d150*/  LOP3.LUT R244, R228, R195, R243, 0x96, !PT ;  /* 0x000000c3e4f47212 */ /* 0x000fe400078e96f3 */
[----:B------:R-:W-:Y:S03]  /*d160*/  LOP3.LUT R242, R219, R193, R242, 0x96, !PT ;  /* 0x000000c1dbf27212 */ /* 0x000fe600078e96f2 */
[----:B------:R-:W-:Y:S04]  /*d170*/  IMAD.WIDE.U32 R244, R244, -0x2daee0ad, RZ ;  /* 0xd2511f53f4f47825 */ /* 0x000fe800078e00ff */
[----:B------:R-:W-:Y:S05]  /*d180*/  IMAD.WIDE.U32 R242, R242, -0x2daee0ad, RZ ;  /* 0xd2511f53f2f27825 */ /* 0x000fea00078e00ff */
[----:B------:R-:W-:Y:S02]  /*d190*/  LOP3.LUT R244, R159, R244, R243, 0x96, !PT ;  /* 0x000000f49ff47212 */ /* 0x000fe400078e96f3 */
[----:B-1----:R-:W-:Y:S02]  /*d1a0*/  FMNMX.FTZ R132, R7, R132, !PT ;  /* 0x0000008407847209 */ /* 0x002fe40007810000 */
[----:B--2---:R-:W-:Y:S02]  /*d1b0*/  LOP3.LUT R160, R6, 0xff, RZ, 0xc0, !PT ;  /* 0x000000ff06a07812 */ /* 0x004fe400078ec0ff */
[----:B---3--:R-:W-:Y:S01]  /*d1c0*/  FMNMX.FTZ R3, R4, R3, !PT ;  /* 0x0000000304037209 */ /* 0x008fe20007810000 */
[----:B------:R-:W-:Y:S01]  /*d1d0*/  FMUL.FTZ R149, R132, UR4 ;  /* 0x0000000484957c20 */ /* 0x000fe20008410000 */
[----:B------:R-:W-:Y:S01]  /*d1e0*/  LOP3.LUT R4, R220, R163, R245, 0x96, !PT ;  /* 0x000000a3dc047212 */ /* 0x000fe200078e96f5 */
[----:B------:R-:W-:Y:S01]  /*d1f0*/  IMAD.WIDE.U32 R244, R244, -0x326172a9, RZ ;  /* 0xcd9e8d57f4f47825 */ /* 0x000fe200078e00ff */
[----:B------:R-:W-:Y:S03]  /*d200*/  FSETP.NEU.FTZ.AND P1, PT, R132, -INF , PT ;  /* 0xff8000008400780b */ /* 0x000fe60003f3d000 */
[----:B------:R-:W-:Y:S01]  /*d210*/  FMUL.FTZ R151, R3, UR4 ;  /* 0x0000000403977c20 */ /* 0x000fe20008410000 */
[----:B------:R-:W-:Y:S01]  /*d220*/  IMAD.WIDE.U32 R240, R4, -0x326172a9, RZ ;  /* 0xcd9e8d5704f07825 */ /* 0x000fe200078e00ff */
[----:B------:R-:W-:Y:S02]  /*d230*/  FSEL R149, R149, RZ, P1 ;  /* 0x000000ff95957208 */ /* 0x000fe40000800000 */
[----:B------:R-:W-:Y:S01]  /*d240*/  FSETP.NEU.FTZ.AND P0, PT, R3, -INF , PT ;  /* 0xff8000000300780b */ /* 0x000fe20003f1d000 */
[----:B------:R-:W-:Y:S01]  /*d250*/  IMAD R160, R160, 0x10000, R160 ;  /* 0x00010000a0a07824 */ /* 0x000fe200078e02a0 */
[----:B------:R-:W-:Y:S01]  /*d260*/  LOP3.LUT R240, R157, R240, R245, 0x96, !PT ;  /* 0x000000f09df07212 */ /* 0x000fe200078e96f5 */
[----:B------:R-:W-:Y:S01]  /*d270*/  FFMA.FTZ R171, R14, UR4, -R149 ;  /* 0x000000040eab7c23 */ /* 0x000fe20008010895 */
[----:B------:R-:W-:Y:S01]  /*d280*/  LOP3.LUT R4, R218, R155, R241, 0x96, !PT ;  /* 0x0000009bda047212 */ /* 0x000fe200078e96f1 */
[--C-:B------:R-:W-:Y:S01]  /*d290*/  FFMA.FTZ R170, R12, UR4, -R149.reuse ;  /* 0x000000040caa7c23 */ /* 0x100fe20008010895 */
[----:B------:R-:W-:Y:S01]  /*d2a0*/  FSEL R151, R151, RZ, P0 ;  /* 0x000000ff97977208 */ /* 0x000fe20000000000 */
[----:B------:R-:W-:Y:S01]  /*d2b0*/  IMAD.WIDE.U32 R240, R240, -0x2daee0ad, RZ ;  /* 0xd2511f53f0f07825 */ /* 0x000fe200078e00ff */
[----:B------:R-:W-:Y:S01]  /*d2c0*/  FSEL R7, R132, RZ, P1 ;  /* 0x000000ff84077208 */ /* 0x000fe20000800000 */
[----:B------:R-:W-:Y:S02]  /*d2d0*/  MUFU.EX2 R171, R171 ;  /* 0x000000ab00ab7308 */ /* 0x000fe40000000800 */
[--C-:B------:R-:W-:Y:S01]  /*d2e0*/  FFMA.FTZ R169, R22, UR4, -R149.reuse ;  /* 0x0000000416a97c23 */ /* 0x100fe20008010895 */
[----:B------:R-:W-:Y:S04]  /*d2f0*/  IMAD.WIDE.U32 R4, R4, -0x2daee0ad, RZ ;  /* 0xd2511f5304047825 */ /* 0x000fe800078e00ff */
[----:B------:R-:W-:Y:S01]  /*d300*/  FFMA.FTZ R168, R20, UR4, -R149 ;  /* 0x0000000414a87c23 */ /* 0x000fe20008010895 */
[--C-:B------:R-:W-:Y:S01]  /*d310*/  FFMA.FTZ R167, R18, UR4, -R151.reuse ;  /* 0x0000000412a77c23 */ /* 0x100fe20008010897 */
[----:B------:R-:W-:Y:S01]  /*d320*/  FFMA.FTZ R166, R16, UR4, -R151 ;  /* 0x0000000410a67c23 */ /* 0x000fe20008010897 */
[----:B------:R-:W-:Y:S01]  /*d330*/  LOP3.LUT R15, R147, R4, R241, 0x96, !PT ;  /* 0x00000004930f7212 */ /* 0x000fe200078e96f1 */
[----:B------:R-:W-:Y:S01]  /*d340*/  FFMA.FTZ R175, R10, UR4, -R151 ;  /* 0x000000040aaf7c23 */ /* 0x000fe20008010897 */
[----:B------:R-:W-:Y:S01]  /*d350*/  LOP3.LUT R242, R153, R242, R5, 0x96, !PT ;  /* 0x000000f299f27212 */ /* 0x000fe200078e9605 */
[--C-:B------:R-:W-:Y:S01]  /*d360*/  FFMA.FTZ R174, R8, UR4, -R151.reuse ;  /* 0x0000000408ae7c23 */ /* 0x100fe20008010897 */
[----:B------:R-:W-:Y:S01]  /*d370*/  FADD.FTZ R0, -R7, R0 ;  /* 0x0000000007007221 */ /* 0x000fe20000010100 */
[----:B------:R-:W-:Y:S01]  /*d380*/  IMAD.WIDE.U32 R14, R15, -0x326172a9, RZ ;  /* 0xcd9e8d570f0e7825 */ /* 0x000fe200078e00ff */
[----:B------:R-:W-:Y:S01]  /*d390*/  MUFU.EX2 R169, R169 ;  /* 0x000000a900a97308 */ /* 0x000fe20000000800 */
[----:B------:R-:W-:Y:S02]  /*d3a0*/  LDSM.16.MT88.4 R20, [R164+0xc000] ;  /* 0x00c00000a414783b */ /* 0x000fe40000004200 */
[--C-:B------:R-:W-:Y:S01]  /*d3b0*/  FFMA.FTZ R191, R140, UR4, -R151.reuse ;  /* 0x000000048cbf7c23 */ /* 0x100fe20008010897 */
[----:B------:R-:W-:Y:S01]  /*d3c0*/  IMAD.MOV.U32 R12, RZ, RZ, R14 ;  /* 0x000000ffff0c7224 */ /* 0x000fe200078e000e */
[----:B------:R-:W-:Y:S01]  /*d3d0*/  PRMT R9, R14, 0x7771, RZ ;  /* 0x000077710e097816 */ /* 0x000fe200000000ff */
[----:B------:R-:W-:Y:S01]  /*d3e0*/  IMAD.WIDE.U32 R242, R242, -0x326172a9, RZ ;  /* 0xcd9e8d57f2f27825 */ /* 0x000fe200078e00ff */
[----:B------:R-:W-:Y:S02]  /*d3f0*/  PRMT R4, R14, 0x7773, RZ ;  /* 0x000077730e047816 */ /* 0x000fe400000000ff */
[----:B------:R-:W-:Y:S01]  /*d400*/  LOP3.LUT R12, R12, 0xff, RZ, 0xc0, !PT ;  /* 0x000000ff0c0c7812 */ /* 0x000fe200078ec0ff */
[----:B------:R-:W1:Y:S01]  /*d410*/  MUFU.EX2 R168, R168 ;  /* 0x000000a800a87308 */ /* 0x000e620000000800 */
[----:B------:R-:W-:Y:S01]  /*d420*/  PRMT R5, R14, 0x7772, RZ ;  /* 0x000077720e057816 */ /* 0x000fe200000000ff */
[----:B------:R-:W-:Y:S01]  /*d430*/  FFMA.FTZ R154, R154, UR4, -R151 ;  /* 0x000000049a9a7c23 */ /* 0x000fe20008010897 */
[----:B------:R-:W-:Y:S01]  /*d440*/  LOP3.LUT R11, R145, R242, R15, 0x96, !PT ;  /* 0x000000f2910b7212 */ /* 0x000fe200078e960f */
[----:B------:R-:W-:Y:S01]  /*d450*/  FFMA.FTZ R150, R150, UR4, -R151 ;  /* 0x0000000496967c23 */ /* 0x000fe20008010897 */
[----:B------:R-:W-:Y:S01]  /*d460*/  PRMT R9, R12, 0x5410, R9 ;  /* 0x000054100c097816 */ /* 0x000fe20000000009 */
[--C-:B------:R-:W-:Y:S01]  /*d470*/  FFMA.FTZ R152, R152, UR4, -R149.reuse ;  /* 0x0000000498987c23 */ /* 0x100fe20008010895 */
[----:B------:R-:W2:Y:S01]  /*d480*/  LDSM.16.MT88.4 R12, [R161+0xc000] ;  /* 0x00c00000a10c783b */ /* 0x000ea20000004200 */
[----:B------:R-:W-:Y:S02]  /*d490*/  PRMT R4, R5, 0x5410, R4 ;  /* 0x0000541005047816 */ /* 0x000fe40000000004 */
[----:B------:R-:W-:Y:S01]  /*d4a0*/  MUFU.EX2 R167, R167 ;  /* 0x000000a700a77308 */ /* 0x000fe20000000800 */
[----:B------:R-:W-:Y:S01]  /*d4b0*/  FSEL R5, R3, RZ, P0 ;  /* 0x000000ff03057208 */ /* 0x000fe20000000000 */
[--C-:B------:R-:W-:Y:S01]  /*d4c0*/  FFMA.FTZ R176, R176, UR4, -R149.reuse ;  /* 0x00000004b0b07c23 */ /* 0x100fe20008010895 */
[C---:B------:R-:W-:Y:S01]  /*d4d0*/  PRMT R10, R11.reuse, 0x7632, R10 ;  /* 0x000076320b0a7816 */ /* 0x040fe2000000000a */
[----:B------:R-:W-:Y:S01]  /*d4e0*/  FFMA.FTZ R177, R238, UR4, -R149 ;  /* 0x00000004eeb17c23 */ /* 0x000fe20008010895 */
[----:B------:R-:W-:Y:S01]  /*d4f0*/  LOP3.LUT R7, R11, 0xffff, RZ, 0xc0, !PT ;  /* 0x0000ffff0b077812 */ /* 0x000fe200078ec0ff */
[----:B------:R-:W-:Y:S01]  /*d500*/  FADD.FTZ R5, -R5, R2 ;  /* 0x0000000205057221 */ /* 0x000fe20000010100 */
[----:B------:R-:W-:Y:S03]  /*d510*/  FMUL.FTZ R2, R0, UR4 ;  /* 0x0000000400027c20 */ /* 0x000fe60008410000 */
[----:B------:R-:W3:Y:S01]  /*d520*/  MUFU.EX2 R166, R166 ;  /* 0x000000a600a67308 */ /* 0x000ee20000000800 */
[----:B------:R-:W-:Y:S01]  /*d530*/  LOP3.LUT R8, R11, 0xff, RZ, 0xc0, !PT ;  /* 0x000000ff0b087812 */ /* 0x000fe200078ec0ff */
[----:B------:R-:W-:Y:S01]  /*d540*/  FMUL.FTZ R0, R5, UR4 ;  /* 0x0000000405007c20 */ /* 0x000fe20008410000 */
[----:B------:R-:W-:Y:S01]  /*d550*/  LOP3.LUT R6, R10, 0xff, RZ, 0xc0, !PT ;  /* 0x000000ff0a067812 */ /* 0x000fe200078ec0ff */
[----:B------:R-:W-:Y:S01]  /*d560*/  FFMA.FTZ R179, R192, UR4, -R151 ;  /* 0x00000004c0b37c23 */ /* 0x000fe20008010897 */
[----:B------:R-:W-:Y:S01]  /*d570*/  SHF.R.U32.HI R7, RZ, 0x8, R7 ;  /* 0x00000008ff077819 */ /* 0x000fe20000011607 */
[----:B------:R-:W-:Y:S01]  /*d580*/  FFMA.FTZ R192, R142, UR4, -R151 ;  /* 0x000000048ec07c23 */ /* 0x000fe20008010897 */
[----:B------:R-:W-:Y:S03]  /*d590*/  SHF.R.U32.HI R11, RZ, 0x18, R11 ;  /* 0x00000018ff0b7819 */ /* 0x000fe6000001160b */
[----:B------:R-:W4:Y:S01]  /*d5a0*/  MUFU.EX2 R170, R170 ;  /* 0x000000aa00aa7308 */ /* 0x000f220000000800 */
[----:B------:R-:W-:Y:S01]  /*d5b0*/  PRMT R7, R8, 0x5410, R7 ;  /* 0x0000541008077816 */ /* 0x000fe20000000007 */
[----:B------:R-:W-:Y:S01]  /*d5c0*/  VIADD R8, R161, 0xc000 ;  /* 0x0000c000a1087836 */ /* 0x000fe20000000000 */
[----:B------:R-:W-:Y:S01]  /*d5d0*/  LOP3.LUT R139, R4, 0xff00ff, RZ, 0xc0, !PT ;  /* 0x00ff00ff048b7812 */ /* 0x000fe200078ec0ff */
[----:B------:R-:W-:Y:S01]  /*d5e0*/  FFMA.FTZ R189, R190, UR4, -R149 ;  /* 0x00000004bebd7c23 */ /* 0x000fe20008010895 */
[----:B------:R-:W-:Y:S01]  /*d5f0*/  PRMT R11, R6, 0x5410, R11 ;  /* 0x00005410060b7816 */ /* 0x000fe2000000000b */
[----:B------:R-:W-:Y:S01]  /*d600*/  @P2 VIADD R135, R8, 0xffffffc0 ;  /* 0xffffffc008872836 */ /* 0x000fe20000000000 */
[--C-:B------:R-:W-:Y:S03]  /*d610*/  HSET2.LE.AND R138, R9, R160.reuse, PT ;  /* 0x000000a0098a7233 */ /* 0x100fe60003803000 */
[----:B------:R-:W-:Y:S01]  /*d620*/  MUFU.EX2 R175, R175 ;  /* 0x000000af00af7308 */ /* 0x000fe20000000800 */
[--C-:B------:R-:W-:Y:S01]  /*d630*/  HSET2.LE.AND R139, R139, R160.reuse, PT ;  /* 0x000000a08b8b7233 */ /* 0x100fe20003803000 */
[----:B------:R-:W-:Y:S01]  /*d640*/  IMAD.IADD R165, R180, 0x1, R135 ;  /* 0x00000001b4a57824 */ /* 0x000fe200078e0287 */
[--C-:B------:R-:W-:Y:S01]  /*d650*/  HSET2.LE.AND R136, R7, R160.reuse, PT ;  /* 0x000000a007887233 */ /* 0x100fe20003803000 */
[----:B------:R-:W5:Y:S01]  /*d660*/  LDSM.16.MT88.4 R28, [R135] ;  /* 0x00000000871c783b */ /* 0x000f620000004200 */
[--C-:B------:R-:W-:Y:S01]  /*d670*/  HSET2.LE.AND R137, R11, R160.reuse, PT ;  /* 0x000000a00b897233 */ /* 0x100fe20003803000 */
[----:B------:R-:W-:Y:S01]  /*d680*/  FFMA.FTZ R178, R178, UR4, -R151 ;  /* 0x00000004b2b27c23 */ /* 0x000fe20008010897 */
[----:B-1----:R-:W-:Y:S03]  /*d690*/  F2FP.BF16.F32.PACK_AB R7, R168, R169 ;  /* 0x000000a9a807723e */ /* 0x002fe600000010ff */
[----:B------:R-:W1:Y:S01]  /*d6a0*/  MUFU.EX2 R174, R174 ;  /* 0x000000ae00ae7308 */ /* 0x000e620000000800 */
[----:B---3--:R-:W-:Y:S01]  /*d6b0*/  F2FP.BF16.F32.PACK_AB R6, R166, R167 ;  /* 0x000000a7a606723e */ /* 0x008fe200000010ff */
[--C-:B------:R-:W-:Y:S01]  /*d6c0*/  FFMA.FTZ R190, R144, UR4, -R149.reuse ;  /* 0x0000000490be7c23 */ /* 0x100fe20008010895 */
[----:B----4-:R-:W-:Y:S01]  /*d6d0*/  F2FP.BF16.F32.PACK_AB R5, R170, R171 ;  /* 0x000000abaa05723e */ /* 0x010fe200000010ff */
[--C-:B------:R-:W-:Y:S01]  /*d6e0*/  FFMA.FTZ R234, R234, UR4, -R149.reuse ;  /* 0x00000004eaea7c23 */ /* 0x100fe20008010895 */
[----:B------:R-:W-:Y:S01]  /*d6f0*/  LOP3.LUT R138, R7, R138, RZ, 0xc0, !PT ;  /* 0x0000008a078a7212 */ /* 0x000fe200078ec0ff */
[----:B------:R-:W-:Y:S01]  /*d700*/  FFMA.FTZ R194, R194, UR4, -R149 ;  /* 0x00000004c2c27c23 */ /* 0x000fe20008010895 */
[----:B------:R-:W-:Y:S03]  /*d710*/  LOP3.LUT R139, R6, R139, RZ, 0xc0, !PT ;  /* 0x0000008b068b7212 */ /* 0x000fe600078ec0ff */
[----:B------:R-:W3:Y:S01]  /*d720*/  MUFU.EX2 R2, R2 ;  /* 0x0000000200027308 */ /* 0x000ee20000000800 */
[----:B------:R-:W-:Y:S01]  /*d730*/  LOP3.LUT R136, R5, R136, RZ, 0xc0, !PT ;  /* 0x0000008805887212 */ /* 0x000fe200078ec0ff */
[----:B------:R-:W-:Y:S01]  /*d740*/  FFMA.FTZ R226, R226, UR4, -R151 ;  /* 0x00000004e2e27c23 */ /* 0x000fe20008010897 */
[----:B------:R-:W-:Y:S01]  /*d750*/  LOP3.LUT R242, R233, R244, R243, 0x96, !PT ;  /* 0x000000f4e9f27212 */ /* 0x000fe200078e96f3 */
[----:B------:R-:W-:Y:S01]  /*d760*/  FFMA.FTZ R134, R134, UR4, -R151 ;  /* 0x0000000486867c23 */ /* 0x000fe20008010897 */
[C---:B------:R-:W-:Y:S01]  /*d770*/  ISETP.GT.AND P0, PT, R217.reuse, R214, PT ;  /* 0x000000d6d900720c */ /* 0x040fe20003f04270 */
[----:B------:R-:W-:Y:S04]  /*d780*/  VIADD R217, R217, 0xffffffff ;  /* 0xffffffffd9d97836 */ /* 0x000fe80000000000 */
[----:B------:R-:W4:Y:S01]  /*d790*/  MUFU.EX2 R0, R0 ;  /* 0x0000000000007308 */ /* 0x000f220000000800 */
[----:B-1----:R-:W-:Y:S04]  /*d7a0*/  F2FP.BF16.F32.PACK_AB R4, R174, R175 ;  /* 0x000000afae04723e */ /* 0x002fe800000010ff */
[----:B------:R-:W-:Y:S05]  /*d7b0*/  LOP3.LUT R137, R4, R137, RZ, 0xc0, !PT ;  /* 0x0000008904897212 */ /* 0x000fea00078ec0ff */
[----:B------:R-:W-:Y:S01]  /*d7c0*/  MUFU.EX2 R178, R178 ;  /* 0x000000b200b27308 */ /* 0x000fe20000000800 */
        /* <DEDUP_REMOVED lines=17> */
[----:B------:R-:W1:Y:S02]  /*d8e0*/  MUFU.EX2 R179, R179 ;  /* 0x000000b300b37308 */ /* 0x000e640000000800 */
[----:B------:R-:W-:Y:S02]  /*d8f0*/  LDSM.16.MT88.4 R116, [R135+0x800] ;  /* 0x000800008774783b */ /* 0x000fe40000004200 */
[C---:B------:R-:W-:Y:S01]  /*d900*/  FMUL.FTZ R12, R2.reuse, R120 ;  /* 0x00000078020c7220 */ /* 0x040fe20000410000 */
[----:B------:R-:W-:Y:S01]  /*d910*/  FMUL.FTZ R13, R2, R121 ;  /* 0x00000079020d7220 */ /* 0x000fe20000410000 */
[C---:B------:R-:W-:Y:S01]  /*d920*/  FMUL.FTZ R27, R0.reuse, R111 ;  /* 0x0000006f001b7220 */ /* 0x040fe20000410000 */
[C---:B------:R-:W-:Y:S03]  /*d930*/  HMMA.16816.F32.BF16 R8, R136.reuse, R14, R8 ;  /* 0x0000000e8808723c */ /* 0x040fe60000041808 */
[----:B------:R-:W-:Y:S01]  /*d940*/  MUFU.EX2 R189, R189 ;  /* 0x000000bd00bd7308 */ /* 0x000fe20000000800 */
[C---:B------:R-:W-:Y:S01]  /*d950*/  FMUL.FTZ R14, R0.reuse, R122 ;  /* 0x0000007a000e7220 */ /* 0x040fe20000410000 */
[----:B------:R-:W-:Y:S01]  /*d960*/  FMUL.FTZ R15, R0, R123 ;  /* 0x0000007b000f7220 */ /* 0x000fe20000410000 */
[----:B------:R-:W-:Y:S01]  /*d970*/  LDSM.16.MT88.4 R108, [R165+0x2000] ;  /* 0x00200000a56c783b */ /* 0x000fe20000004200 */
[C---:B------:R-:W-:Y:S01]  /*d980*/  FMUL.FTZ R32, R2.reuse, R100 ;  /* 0x0000006402207220 */ /* 0x040fe20000410000 */
[----:B------:R-:W-:Y:S01]  /*d990*/  FMUL.FTZ R33, R2, R101 ;  /* 0x0000006502217220 */ /* 0x000fe20000410000 */
[C---:B------:R-:W-:Y:S01]  /*d9a0*/  FMUL.FTZ R34, R0.reuse, R102 ;  /* 0x0000006600227220 */ /* 0x040fe20000410000 */
[----:B------:R-:W-:Y:S01]  /*d9b0*/  FMUL.FTZ R35, R0, R103 ;  /* 0x0000006700237220 */ /* 0x000fe20000410000 */
[----:B-1----:R-:W-:Y:S01]  /*d9c0*/  F2FP.BF16.F32.PACK_AB R144, R179, R178 ;  /* 0x000000b2b390723e */ /* 0x002fe200000010ff */
[C---:B------:R-:W-:Y:S01]  /*d9d0*/  HMMA.16816.F32.BF16 R12, R136.reuse, R20, R12 ;  /* 0x00000014880c723c */ /* 0x040fe2000004180c */
[----:B------:R-:W-:Y:S01]  /*d9e0*/  MUFU.EX2 R190, R190 ;  /* 0x000000be00be7308 */ /* 0x000fe20000000800 */
[----:B------:R-:W1:Y:S01]  /*d9f0*/  LDSM.16.MT88.4 R120, [R165] ;  /* 0x00000000a578783b */ /* 0x000e620000004200 */
[C---:B------:R-:W-:Y:S01]  /*da00*/  FMUL.FTZ R20, R2.reuse, R112 ;  /* 0x0000007002147220 */ /* 0x040fe20000410000 */
[C---:B------:R-:W-:Y:S01]  /*da10*/  FMUL.FTZ R21, R2.reuse, R113 ;  /* 0x0000007102157220 */ /* 0x040fe20000410000 */
[C---:B------:R-:W-:Y:S01]  /*da20*/  FMUL.FTZ R36, R2.reuse, R36 ;  /* 0x0000002402247220 */ /* 0x040fe20000410000 */
[----:B------:R-:W-:Y:S01]  /*da30*/  FMUL.FTZ R37, R2, R37 ;  /* 0x0000002502257220 */ /* 0x000fe20000410000 */
[C---:B------:R-:W-:Y:S01]  /*da40*/  FMUL.FTZ R38, R0.reuse, R38 ;  /* 0x0000002600267220 */ /* 0x040fe20000410000 */
[C---:B------:R-:W-:Y:S03]  /*da50*/  HMMA.16816.F32.BF16 R16, R136.reuse, R22, R16 ;  /* 0x000000168810723c */ /* 0x040fe60000041810 */
[----:B------:R-:W-:Y:S01]  /*da60*/  MUFU.EX2 R192, R192 ;  /* 0x000000c000c07308 */ /* 0x000fe20000000800 */
[----:B------:R-:W-:Y:S01]  /*da70*/  LDSM.16.MT88.4 R100, [R135+0x2000] ;  /* 0x002000008764783b */ /* 0x000fe20000004200 */
[C---:B------:R-:W-:Y:S01]  /*da80*/  FMUL.FTZ R22, R0.reuse, R114 ;  /* 0x0000007200167220 */ /* 0x040fe20000410000 */
[C---:B------:R-:W-:Y:S01]  /*da90*/  FMUL.FTZ R23, R0.reuse, R115 ;  /* 0x0000007300177220 */ /* 0x040fe20000410000 */
[----:B------:R-:W-:Y:S01]  /*daa0*/  FMUL.FTZ R39, R0, R39 ;  /* 0x0000002700277220 */ /* 0x000fe20000410000 */
[C---:B------:R-:W-:Y:S01]  /*dab0*/  FMUL.FTZ R40, R2.reuse, R40 ;  /* 0x0000002802287220 */ /* 0x040fe20000410000 */
[----:B------:R-:W-:Y:S01]  /*dac0*/  FMUL.FTZ R41, R2, R41 ;  /* 0x0000002902297220 */ /* 0x000fe20000410000 */
[C---:B------:R-:W-:Y:S01]  /*dad0*/  FMUL.FTZ R42, R0.reuse, R42 ;  /* 0x0000002a002a7220 */ /* 0x040fe20000410000 */
[----:B------:R-:W-:Y:S01]  /*dae0*/  FMUL.FTZ R43, R0, R43 ;  /* 0x0000002b002b7220 */ /* 0x000fe20000410000 */
[----:B------:R-:W2:Y:S01]  /*daf0*/  LDSM.16.MT88.4 R112, [R161+0xe000] ;  /* 0x00e00000a170783b */ /* 0x000ea20000004200 */
[C---:B-----5:R-:W-:Y:S01]  /*db00*/  HMMA.16816.F32.BF16 R20, R136.reuse, R28, R20 ;  /* 0x0000001c8814723c */ /* 0x060fe20000041814 */
[----:B------:R-:W-:Y:S02]  /*db10*/  MUFU.EX2 R191, R191 ;  /* 0x000000bf00bf7308 */ /* 0x000fe40000000800 */
[C---:B------:R-:W-:Y:S01]  /*db20*/  FMUL.FTZ R28, R2.reuse, R104 ;  /* 0x00000068021c7220 */ /* 0x040fe20000410000 */
[C---:B------:R-:W-:Y:S01]  /*db30*/  FMUL.FTZ R29, R2.reuse, R105 ;  /* 0x00000069021d7220 */ /* 0x040fe20000410000 */
[C---:B------:R-:W-:Y:S01]  /*db40*/  FMUL.FTZ R44, R2.reuse, R44 ;  /* 0x0000002c022c7220 */ /* 0x040fe20000410000 */
[----:B------:R-:W-:Y:S01]  /*db50*/  FMUL.FTZ R45, R2, R45 ;  /* 0x0000002d022d7220 */ /* 0x000fe20000410000 */
[----:B------:R-:W-:Y:S01]  /*db60*/  LDSM.16.MT88.4 R124, [R161+0xe800] ;  /* 0x00e80000a17c783b */ /* 0x000fe20000004200 */
[C---:B------:R-:W-:Y:S03]  /*db70*/  HMMA.16816.F32.BF16 R24, R136.reuse, R30, R24 ;  /* 0x0000001e8818723c */ /* 0x040fe60000041818 */
[----:B------:R-:W-:Y:S01]  /*db80*/  MUFU.EX2 R226, R226 ;  /* 0x000000e200e27308 */ /* 0x000fe20000000800 */
[C---:B------:R-:W-:Y:S01]  /*db90*/  FMUL.FTZ R30, R0.reuse, R106 ;  /* 0x0000006a001e7220 */ /* 0x040fe20000410000 */
[C---:B------:R-:W-:Y:S01]  /*dba0*/  FMUL.FTZ R31, R0.reuse, R107 ;  /* 0x0000006b001f7220 */ /* 0x040fe20000410000 */
[C---:B------:R-:W-:Y:S01]  /*dbb0*/  FMUL.FTZ R46, R0.reuse, R46 ;  /* 0x0000002e002e7220 */ /* 0x040fe20000410000 */
[----:B------:R-:W-:Y:S01]  /*dbc0*/  FMUL.FTZ R47, R0, R47 ;  /* 0x0000002f002f7220 */ /* 0x000fe20000410000 */
[----:B------:R-:W3:Y:S01]  /*dbd0*/  LDSM.16.MT88.4 R104, [R164+0xe000] ;  /* 0x00e00000a468783b */ /* 0x000ee20000004200 */
[C---:B------:R-:W-:Y:S01]  /*dbe0*/  FMUL.FTZ R48, R2.reuse, R48 ;  /* 0x0000003002307220 */ /* 0x040fe20000410000 */
[----:B------:R-:W-:Y:S01]  /*dbf0*/  FMUL.FTZ R49, R2, R49 ;  /* 0x0000003102317220 */ /* 0x000fe20000410000 */
[C---:B------:R-:W-:Y:S01]  /*dc00*/  FMUL.FTZ R50, R0.reuse, R50 ;  /* 0x0000003200327220 */ /* 0x040fe20000410000 */
[----:B------:R-:W-:Y:S01]  /*dc10*/  FMUL.FTZ R51, R0, R51 ;  /* 0x0000003300337220 */ /* 0x000fe20000410000 */
[C---:B------:R-:W-:Y:S01]  /*dc20*/  FMUL.FTZ R52, R2.reuse, R52 ;  /* 0x0000003402347220 */ /* 0x040fe20000410000 */
[----:B------:R-:W-:Y:S01]  /*dc30*/  FMUL.FTZ R53, R2, R53 ;  /* 0x0000003502357220 */ /* 0x000fe20000410000 */
[C---:B------:R-:W-:Y:S01]  /*dc40*/  FMUL.FTZ R54, R0.reuse, R54 ;  /* 0x0000003600367220 */ /* 0x040fe20000410000 */
[C---:B-1----:R-:W-:Y:S01]  /*dc50*/  HMMA.16816.F32.BF16 R28, R136.reuse, R120, R28 ;  /* 0x00000078881c723c */ /* 0x042fe2000004181c */
[----:B------:R-:W-:Y:S02]  /*dc60*/  MUFU.EX2 R176, R176 ;  /* 0x000000b000b07308 */ /* 0x000fe40000000800 */
[----:B------:R-:W-:Y:S01]  /*dc70*/  FMUL.FTZ R55, R0, R55 ;  /* 0x0000003700377220 */ /* 0x000fe20000410000 */
[C---:B------:R-:W-:Y:S01]  /*dc80*/  FMUL.FTZ R56, R2.reuse, R56 ;  /* 0x0000003802387220 */ /* 0x040fe20000410000 */
[----:B------:R-:W-:Y:S01]  /*dc90*/  FMUL.FTZ R57, R2, R57 ;  /* 0x0000003902397220 */ /* 0x000fe20000410000 */
[C---:B------:R-:W-:Y:S01]  /*dca0*/  FMUL.FTZ R58, R0.reuse, R58 ;  /* 0x0000003a003a7220 */ /* 0x040fe20000410000 */
[----:B------:R-:W-:Y:S01]  /*dcb0*/  FMUL.FTZ R59, R0, R59 ;  /* 0x0000003b003b7220 */ /* 0x000fe20000410000 */
[C---:B------:R-:W-:Y:S01]  /*dcc0*/  HMMA.16816.F32.BF16 R32, R136.reuse, R122, R32 ;  /* 0x0000007a8820723c */ /* 0x040fe20000041820 */
[----:B------:R-:W-:Y:S02]  /*dcd0*/  LDSM.16.MT88.4 R120, [R165+0x800] ;  /* 0x00080000a578783b */ /* 0x000fe40000004200 */
[----:B------:R-:W1:Y:S01]  /*dce0*/  MUFU.EX2 R177, R177 ;  /* 0x000000b100b17308 */ /* 0x000e620000000800 */
[C---:B------:R-:W-:Y:S01]  /*dcf0*/  FMUL.FTZ R60, R2.reuse, R60 ;  /* 0x0000003c023c7220 */ /* 0x040fe20000410000 */
[----:B------:R-:W-:Y:S01]  /*dd00*/  FMUL.FTZ R61, R2, R61 ;  /* 0x0000003d023d7220 */ /* 0x000fe20000410000 */
[C---:B------:R-:W-:Y:S01]  /*dd10*/  FMUL.FTZ R62, R0.reuse, R62 ;  /* 0x0000003e003e7220 */ /* 0x040fe20000410000 */
[----:B------:R-:W-:Y:S01]  /*dd20*/  FMUL.FTZ R63, R0, R63 ;  /* 0x0000003f003f7220 */ /* 0x000fe20000410000 */
[C---:B------:R-:W-:Y:S01]  /*dd30*/  FMUL.FTZ R64, R2.reuse, R64 ;  /* 0x0000004002407220 */ /* 0x040fe20000410000 */
[C---:B--2---:R-:W-:Y:S04]  /*dd40*/  HMMA.16816.F32.BF16 R36, R136.reuse, R112, R36 ;  /* 0x000000708824723c */ /* 0x044fe80000041824 */
        /* <DEDUP_REMOVED lines=13> */
[C---:B---3--:R-:W-:Y:S04]  /*de20*/  HMMA.16816.F32.BF16 R44, R136.reuse, R104, R44 ;  /* 0x00000068882c723c */ /* 0x048fe8000004182c */
[----:B------:R-:W-:Y:S01]  /*de30*/  MUFU.EX2 R134, R134 ;  /* 0x0000008600867308 */ /* 0x000fe20000000800 */
[----:B------:R-:W-:Y:S01]  /*de40*/  FMUL.FTZ R75, R0, R75 ;  /* 0x0000004b004b7220 */ /* 0x000fe20000410000 */
        /* <DEDUP_REMOVED lines=11> */
[C---:B------:R-:W-:Y:S03]  /*df00*/  HMMA.16816.F32.BF16 R52, R136.reuse, R100, R52 ;  /* 0x000000648834723c */ /* 0x040fe60000041834 */
        /* <DEDUP_REMOVED lines=19> */
[----:B------:R-:W4:Y:S02]  /*e040*/  LDSM.16.MT88.4 R108, [R135+0x4000] ;  /* 0x00400000876c783b */ /* 0x000f240000004200 */
[----:B------:R-:W-:Y:S01]  /*e050*/  FFMA.FTZ R171, R2, R227, R171 ;  /* 0x000000e302ab7223 */ /* 0x000fe200000100ab */
[----:B------:R-:W-:Y:S01]  /*e060*/  FFMA.FTZ R175, R0, R225, R175 ;  /* 0x000000e100af7223 */ /* 0x000fe200000100af */
[----:B------:R-:W-:Y:S02]  /*e070*/  IMAD.MOV.U32 R2, RZ, RZ, R3 ;  /* 0x000000ffff027224 */ /* 0x000fe400078e0003 */
[----:B------:R-:W-:Y:S01]  /*e080*/  FADD.FTZ R170, R170, R171 ;  /* 0x000000abaaaa7221 */ /* 0x000fe20000010000 */
[----:B------:R-:W-:Y:S01]  /*e090*/  FADD.FTZ R174, R174, R175 ;  /* 0x000000afaeae7221 */ /* 0x000fe20000010000 */
[C---:B--2---:R-:W-:Y:S03]  /*e0a0*/  HMMA.16816.F32.BF16 R68, R136.reuse, R104, R68 ;  /* 0x000000688844723c */ /* 0x044fe60000041844 */
[----:B------:R-:W-:Y:S01]  /*e0b0*/  FADD.FTZ R169, R169, R170 ;  /* 0x000000aaa9a97221 */ /* 0x000fe20000010000 */
[----:B------:R-:W-:Y:S03]  /*e0c0*/  FADD.FTZ R167, R167, R174 ;  /* 0x000000aea7a77221 */ /* 0x000fe60000010000 */
[----:B------:R-:W-:Y:S01]  /*e0d0*/  FADD.FTZ R168, R168, R169 ;  /* 0x000000a9a8a87221 */ /* 0x000fe20000010000 */
[C---:B------:R-:W-:Y:S03]  /*e0e0*/  HMMA.16816.F32.BF16 R72, R136.reuse, R106, R72 ;  /* 0x0000006a8848723c */ /* 0x040fe60000041848 */
[----:B------:R-:W-:Y:S05]  /*e0f0*/  FADD.FTZ R167, R166, R167 ;  /* 0x000000a7a6a77221 */ /* 0x000fea0000010000 */
[C---:B---3--:R-:W-:Y:S03]  /*e100*/  HMMA.16816.F32.BF16 R76, R136.reuse, R100, R76 ;  /* 0x00000064884c723c */ /* 0x048fe6000004184c */
[----:B------:R-:W-:Y:S04]  /*e110*/  IMAD.WIDE.U32 R100, R242, -0x2daee0ad, RZ ;  /* 0xd2511f53f2647825 */ /* 0x000fe800078e00ff */
[----:B------:R-:W-:Y:S01]  /*e120*/  IMAD.MOV.U32 R106, RZ, RZ, R100 ;  /* 0x000000ffff6a7224 */ /* 0x000fe200078e0064 */
[C---:B------:R-:W-:Y:S03]  /*e130*/  HMMA.16816.F32.BF16 R80, R136.reuse, R102, R80 ;  /* 0x000000668850723c */ /* 0x040fe60000041850 */
[----:B------:R-:W-:Y:S02]  /*e140*/  LOP3.LUT R240, R235, R240, R101, 0x96, !PT ;  /* 0x000000f0ebf07212 */ /* 0x000fe400078e9665 */
[C---:B------:R-:W-:Y:S02]  /*e150*/  PRMT R104, R100.reuse, 0x7773, RZ ;  /* 0x0000777364687816 */ /* 0x040fe400000000ff */
[C---:B------:R-:W-:Y:S01]  /*e160*/  PRMT R107, R100.reuse, 0x7772, RZ ;  /* 0x00007772646b7816 */ /* 0x040fe200000000ff */
[C---:B----4-:R-:W-:Y:S03]  /*e170*/  HMMA.16816.F32.BF16 R84, R136.reuse, R108, R84 ;  /* 0x0000006c8854723c */ /* 0x050fe60000041854 */
[----:B------:R-:W-:Y:S02]  /*e180*/  PRMT R105, R100, 0x7771, RZ ;  /* 0x0000777164697816 */ /* 0x000fe400000000ff */
[----:B------:R-:W2:Y:S01]  /*e190*/  LDSM.16.MT88.4 R100, [R165+0x4000] ;  /* 0x00400000a564783b */ /* 0x000ea20000004200 */
[C---:B------:R-:W-:Y:S02]  /*e1a0*/  LOP3.LUT R112, R240.reuse, 0xffff, RZ, 0xc0, !PT ;  /* 0x0000fffff0707812 */ /* 0x040fe400078ec0ff */
[C---:B------:R-:W-:Y:S03]  /*e1b0*/  HMMA.16816.F32.BF16 R88, R136.reuse, R110, R88 ;  /* 0x0000006e8858723c */ /* 0x040fe60000041858 */
[----:B------:R-:W-:Y:S02]  /*e1c0*/  SHF.R.U32.HI R112, RZ, 0x8, R112 ;  /* 0x00000008ff707819 */ /* 0x000fe40000011670 */
[----:B------:R-:W-:Y:S02]  /*e1d0*/  LOP3.LUT R143, R240, 0xff, RZ, 0xc0, !PT ;  /* 0x000000fff08f7812 */ /* 0x000fe400078ec0ff */
[----:B------:R-:W-:Y:S02]  /*e1e0*/  LOP3.LUT R108, R106, 0xff, RZ, 0xc0, !PT ;  /* 0x000000ff6a6c7812 */ /* 0x000fe400078ec0ff */
[----:B------:R-:W-:Y:S02]  /*e1f0*/  PRMT R143, R143, 0x5410, R112 ;  /* 0x000054108f8f7816 */ /* 0x000fe40000000070 */
[----:B------:R-:W3:Y:S01]  /*e200*/  LDSM.16.MT88.4 R112, [R161+0xc800] ;  /* 0x00c80000a170783b */ /* 0x000ee20000004200 */
[----:B------:R-:W-:Y:S02]  /*e210*/  PRMT R106, R240, 0x7632, R106 ;  /* 0x00007632f06a7816 */ /* 0x000fe4000000006a */
[----:B------:R-:W-:Y:S02]  /*e220*/  PRMT R105, R108, 0x5410, R105 ;  /* 0x000054106c697816 */ /* 0x000fe40000000069 */
[----:B------:R-:W-:Y:S02]  /*e230*/  SHF.R.U32.HI R141, RZ, 0x18, R240 ;  /* 0x00000018ff8d7819 */ /* 0x000fe400000116f0 */
[----:B------:R-:W-:Y:S01]  /*e240*/  LOP3.LUT R106, R106, 0xff, RZ, 0xc0, !PT ;  /* 0x000000ff6a6a7812 */ /* 0x000fe200078ec0ff */
[----:B------:R-:W4:Y:S01]  /*e250*/  LDSM.16.MT88.4 R108, [R164+0xc800] ;  /* 0x00c80000a46c783b */ /* 0x000f220000004200 */
[----:B------:R-:W-:Y:S02]  /*e260*/  PRMT R104, R107, 0x5410, R104 ;  /* 0x000054106b687816 */ /* 0x000fe40000000068 */
[----:B------:R-:W-:Y:S02]  /*e270*/  PRMT R141, R106, 0x5410, R141 ;  /* 0x000054106a8d7816 */ /* 0x000fe4000000008d */
[--C-:B------:R-:W-:Y:S02]  /*e280*/  HSET2.LE.AND R106, R105, R160.reuse, PT ;  /* 0x000000a0696a7233 */ /* 0x100fe40003803000 */
[----:B-1----:R-:W-:Y:S02]  /*e290*/  F2FP.BF16.F32.PACK_AB R105, R177, R176 ;  /* 0x000000b0b169723e */ /* 0x002fe400000010ff */
[----:B------:R-:W-:Y:S02]  /*e2a0*/  LOP3.LUT R107, R104, 0xff00ff, RZ, 0xc0, !PT ;  /* 0x00ff00ff686b7812 */ /* 0x000fe400078ec0ff */
[----:B------:R-:W-:Y:S02]  /*e2b0*/  LOP3.LUT R106, R105, R106, RZ, 0xc0, !PT ;  /* 0x0000006a696a7212 */ /* 0x000fe400078ec0ff */
[--C-:B------:R-:W-:Y:S02]  /*e2c0*/  HSET2.LE.AND R104, R143, R160.reuse, PT ;  /* 0x000000a08f687233 */ /* 0x100fe40003803000 */
[--C-:B------:R-:W-:Y:S02]  /*e2d0*/  HSET2.LE.AND R107, R107, R160.reuse, PT ;  /* 0x000000a06b6b7233 */ /* 0x100fe40003803000 */
[--C-:B------:R-:W-:Y:S01]  /*e2e0*/  HSET2.LE.AND R105, R141, R160.reuse, PT ;  /* 0x000000a08d697233 */ /* 0x100fe20003803000 */
[C---:B--2---:R-:W-:Y:S01]  /*e2f0*/  HMMA.16816.F32.BF16 R92, R136.reuse, R100, R92 ;  /* 0x00000064885c723c */ /* 0x044fe2000004185c */
[----:B------:R-:W1:Y:S02]  /*e300*/  LDSM.16.MT88.4 R140, [R135+0x2800] ;  /* 0x00280000878c783b */ /* 0x000e640000004200 */
[----:B------:R-:W-:Y:S02]  /*e310*/  F2FP.BF16.F32.PACK_AB R101, R190, R189 ;  /* 0x000000bdbe65723e */ /* 0x000fe400000010ff */
[----:B------:R-:W-:Y:S01]  /*e320*/  F2FP.BF16.F32.PACK_AB R100, R191, R192 ;  /* 0x000000c0bf64723e */ /* 0x000fe200000010ff */
[----:B------:R-:W-:Y:S01]  /*e330*/  FADD.FTZ R192, R192, R167 ;  /* 0x000000a7c0c07221 */ /* 0x000fe20000010000 */
[----:B------:R-:W-:Y:S01]  /*e340*/  LOP3.LUT R107, R144, R107, RZ, 0xc0, !PT ;  /* 0x0000006b906b7212 */ /* 0x000fe200078ec0ff */
[----:B------:R-:W-:Y:S03]  /*e350*/  HMMA.16816.F32.BF16 R96, R136, R102, R96 ;  /* 0x000000668860723c */ /* 0x000fe60000041860 */
[----:B------:R-:W-:Y:S01]  /*e360*/  LOP3.LUT R104, R101, R104, RZ, 0xc0, !PT ;  /* 0x0000006865687212 */ /* 0x000fe200078ec0ff */
[----:B------:R-:W-:Y:S01]  /*e370*/  FADD.FTZ R191, R191, R192 ;  /* 0x000000c0bfbf7221 */ /* 0x000fe20000010000 */
[----:B------:R-:W-:Y:S02]  /*e380*/  LOP3.LUT R105, R100, R105, RZ, 0xc0, !PT ;  /* 0x0000006964697212 */ /* 0x000fe400078ec0ff */
[----:B------:R-:W2:Y:S01]  /*e390*/  LDSM.16.MT88.4 R100, [R165+0x2800] ;  /* 0x00280000a564783b */ /* 0x000ea20000004200 */
[----:B------:R-:W-:Y:S04]  /*e3a0*/  FADD.FTZ R178, R178, R191 ;  /* 0x000000bfb2b27221 */ /* 0x000fe80000010000 */
[C---:B---3--:R-:W-:Y:S05]  /*e3b0*/  HMMA.16816.F32.BF16 R4, R104.reuse, R112, R4 ;  /* 0x000000706804723c */ /* 0x048fea0000041804 */
[----:B------:R-:W-:Y:S01]  /*e3c0*/  LOP3.LUT R112, R223, R231, R197, 0x96, !PT ;  /* 0x000000e7df707212 */ /* 0x000fe200078e96c5 */
[----:B------:R-:W-:Y:S01]  /*e3d0*/  FFMA.FTZ R197, R224, UR4, -R149 ;  /* 0x00000004e0c57c23 */ /* 0x000fe20008010895 */
[----:B------:R-:W-:Y:S01]  /*e3e0*/  FFMA.FTZ R224, R162, UR4, -R151 ;  /* 0x00000004a2e07c23 */ /* 0x000fe20008010897 */
[C---:B------:R-:W-:Y:S03]  /*e3f0*/  HMMA.16816.F32.BF16 R8, R104.reuse, R114, R8 ;  /* 0x000000726808723c */ /* 0x040fe60000041808 */
[----:B------:R-:W-:Y:S01]  /*e400*/  IMAD.WIDE.U32 R112, R112, -0x326172a9, RZ ;  /* 0xcd9e8d5770707825 */ /* 0x000fe200078e00ff */
[----:B------:R-:W-:Y:S03]  /*e410*/  MUFU.EX2 R197, R197 ;  /* 0x000000c500c57308 */ /* 0x000fe60000000800 */
[----:B------:R-:W-:Y:S01]  /*e420*/  FADD.FTZ R178, R179, R178 ;  /* 0x000000b2b3b27221 */ /* 0x000fe20000010000 */
[C---:B----4-:R-:W-:Y:S06]  /*e430*/  HMMA.16816.F32.BF16 R12, R104.reuse, R108, R12 ;  /* 0x0000006c680c723c */ /* 0x050fec000004180c */
[----:B------:R-:W-:Y:S02]  /*e440*/  MUFU.EX2 R224, R224 ;  /* 0x000000e000e07308 */ /* 0x000fe40000000800 */
[C---:B------:R-:W-:Y:S01]  /*e450*/  HMMA.16816.F32.BF16 R16, R104.reuse, R110, R16 ;  /* 0x0000006e6810723c */ /* 0x040fe20000041810 */
[----:B------:R-:W3:Y:S07]  /*e460*/  LDSM.16.MT88.4 R108, [R161+0x10800] ;  /* 0x01080000a16c783b */ /* 0x000eee0000004200 */
[C---:B------:R-:W-:Y:S03]  /*e470*/  HMMA.16816.F32.BF16 R20, R104.reuse, R116, R20 ;  /* 0x000000746814723c */ /* 0x040fe60000041814 */
[----:B------:R-:W-:Y:S01]  /*e480*/  LOP3.LUT R116, R219, R193, R112, 0x96, !PT ;  /* 0x000000c1db747212 */ /* 0x000fe200078e9670 */
[----:B------:R-:W-:Y:S04]  /*e490*/  FFMA.FTZ R193, R236, UR4, -R149 ;  /* 0x00000004ecc17c23 */ /* 0x000fe80008010895 */
[C---:B------:R-:W-:Y:S02]  /*e4a0*/  HMMA.16816.F32.BF16 R24, R104.reuse, R118, R24 ;  /* 0x000000766818723c */ /* 0x040fe40000041818 */
[----:B------:R-:W-:Y:S01]  /*e4b0*/  MUFU.EX2 R193, R193 ;  /* 0x000000c100c17308 */ /* 0x000fe20000000800 */
[----:B------:R-:W-:Y:S01]  /*e4c0*/  LOP3.LUT R118, R228, R195, R113, 0x96, !PT ;  /* 0x000000c3e4767212 */ /* 0x000fe200078e9671 */
[----:B------:R-:W-:Y:S01]  /*e4d0*/  IMAD.WIDE.U32 R116, R116, -0x2daee0ad, RZ ;  /* 0xd2511f5374747825 */ /* 0x000fe200078e00ff */
[----:B------:R-:W4:Y:S03]  /*e4e0*/  LDSM.16.MT88.4 R112, [R164+0x10800] ;  /* 0x01080000a470783b */ /* 0x000f260000004200 */
[----:B------:R-:W-:Y:S01]  /*e4f0*/  FFMA.FTZ R195, R232, UR4, -R151 ;  /* 0x00000004e8c37c23 */ /* 0x000fe20008010897 */
[C---:B------:R-:W-:Y:S03]  /*e500*/  HMMA.16816.F32.BF16 R28, R104.reuse, R120, R28 ;  /* 0x00000078681c723c */ /* 0x040fe6000004181c */
[----:B------:R-:W-:Y:S04]  /*e510*/  IMAD.WIDE.U32 R118, R118, -0x2daee0ad, RZ ;  /* 0xd2511f5376767825 */ /* 0x000fe800078e00ff */
[----:B------:R-:W-:Y:S01]  /*e520*/  FFMA.FTZ R232, R158, UR4, -R149 ;  /* 0x000000049ee87c23 */ /* 0x000fe20008010895 */
[----:B------:R-:W5:Y:S01]  /*e530*/  MUFU.EX2 R195, R195 ;  /* 0x000000c300c37308 */ /* 0x000f620000000800 */
[C---:B------:R-:W-:Y:S03]  /*e540*/  HMMA.16816.F32.BF16 R32, R104.reuse, R122, R32 ;  /* 0x0000007a6820723c */ /* 0x040fe60000041820 */
[----:B------:R-:W-:Y:S02]  /*e550*/  LOP3.LUT R163, R220, R163, R119, 0x96, !PT ;  /* 0x000000a3dca37212 */ /* 0x000fe400078e9677 */
[----:B------:R-:W-:Y:S04]  /*e560*/  LOP3.LUT R237, R159, R118, R117, 0x96, !PT ;  /* 0x000000769fed7212 */ /* 0x000fe800078e9675 */
[----:B------:R-:W-:Y:S01]  /*e570*/  MUFU.EX2 R232, R232 ;  /* 0x000000e800e87308 */ /* 0x000fe20000000800 */
[C---:B------:R-:W-:Y:S03]  /*e580*/  HMMA.16816.F32.BF16 R36, R104.reuse, R124, R36 ;  /* 0x0000007c6824723c */ /* 0x040fe60000041824 */
[----:B------:R-:W-:Y:S01]  /*e590*/  IMAD.WIDE.U32 R238, R163, -0x326172a9, RZ ;  /* 0xcd9e8d57a3ee7825 */ /* 0x000fe200078e00ff */
[----:B-----5:R-:W-:Y:S03]  /*e5a0*/  F2FP.BF16.F32.PACK_AB R136, R226, R195 ;  /* 0x000000c3e288723e */ /* 0x020fe600000010ff */
[----:B------:R-:W-:Y:S01]  /*e5b0*/  IMAD.WIDE.U32 R236, R237, -0x326172a9, RZ ;  /* 0xcd9e8d57edec7825 */ /* 0x000fe200078e00ff */
[C---:B------:R-:W-:Y:S03]  /*e5c0*/  HMMA.16816.F32.BF16 R40, R104.reuse, R126, R40 ;  /* 0x0000007e6828723c */ /* 0x040fe60000041828 */
[----:B------:R-:W-:Y:S01]  /*e5d0*/  LOP3.LUT R155, R218, R155, R239, 0x96, !PT ;  /* 0x0000009bda9b7212 */ /* 0x000fe200078e96ef */
[----:B------:R-:W-:Y:S01]  /*e5e0*/  FADD.FTZ R195, R195, R178 ;  /* 0x000000b2c3c37221 */ /* 0x000fe20000010000 */
[----:B------:R-:W-:Y:S01]  /*e5f0*/  LOP3.LUT R238, R157, R238, R237, 0x96, !PT ;  /* 0x000000ee9dee7212 */ /* 0x000fe200078e96ed */
[--C-:B------:R-:W-:Y:S01]  /*e600*/  FFMA.FTZ R237, R146, UR4, -R151.reuse ;  /* 0x0000000492ed7c23 */ /* 0x100fe20008010897 */
[----:B------:R-:W-:Y:S01]  /*e610*/  FFMA.FTZ R151, R133, UR4, -R151 ;  /* 0x0000000485977c23 */ /* 0x000fe20008010897 */
[C---:B------:R-:W-:Y:S03]  /*e620*/  HMMA.16816.F32.BF16 R44, R104.reuse, R128, R44 ;  /* 0x00000080682c723c */ /* 0x040fe6000004182c */
[----:B------:R-:W-:Y:S01]  /*e630*/  MUFU.EX2 R133, R151 ;  /* 0x0000009700857308 */ /* 0x000fe20000000800 */
[----:B------:R-:W-:Y:S04]  /*e640*/  IMAD.WIDE.U32 R238, R238, -0x2daee0ad, RZ ;  /* 0xd2511f53eeee7825 */ /* 0x000fe800078e00ff */
[----:B------:R-:W-:Y:S01]  /*e650*/  FADD.FTZ R195, R226, R195 ;  /* 0x000000c3e2c37221 */ /* 0x000fe20000010000 */
[C---:B------:R-:W-:Y:S01]  /*e660*/  HMMA.16816.F32.BF16 R48, R104.reuse, R130, R48 ;  /* 0x000000826830723c */ /* 0x040fe20000041830 */
[----:B------:R-:W-:Y:S03]  /*e670*/  LDSM.16.MT88.4 R128, [R161+0xf000] ;  /* 0x00f00000a180783b */ /* 0x000fe60000004200 */
[----:B------:R-:W5:Y:S04]  /*e680*/  MUFU.EX2 R237, R237 ;  /* 0x000000ed00ed7308 */ /* 0x000f680000000800 */
[C---:B-1----:R-:W-:Y:S08]  /*e690*/  HMMA.16816.F32.BF16 R52, R104.reuse, R140, R52 ;  /* 0x0000008c6834723c */ /* 0x042ff00000041834 */
[C---:B------:R-:W-:Y:S08]  /*e6a0*/  HMMA.16816.F32.BF16 R56, R104.reuse, R142, R56 ;  /* 0x0000008e6838723c */ /* 0x040ff00000041838 */
[C---:B--2---:R-:W-:Y:S08]  /*e6b0*/  HMMA.16816.F32.BF16 R60, R104.reuse, R100, R60 ;  /* 0x00000064683c723c */ /* 0x044ff0000004183c */
[C---:B------:R-:W-:Y:S01]  /*e6c0*/  HMMA.16816.F32.BF16 R64, R104.reuse, R102, R64 ;  /* 0x000000666840723c */ /* 0x040fe20000041840 */
[----:B------:R-:W1:Y:S07]  /*e6d0*/  LDSM.16.MT88.4 R100, [R135+0x4800] ;  /* 0x004800008764783b */ /* 0x000e6e0000004200 */
[C---:B---3--:R-:W-:Y:S03]  /*e6e0*/  HMMA.16816.F32.BF16 R68, R104.reuse, R108, R68 ;  /* 0x0000006c6844723c */ /* 0x048fe60000041844 */
[----:B------:R-:W-:Y:S05]  /*e6f0*/  IMAD.WIDE.U32 R108, R155, -0x2daee0ad, RZ ;  /* 0xd2511f539b6c7825 */ /* 0x000fea00078e00ff */
[C---:B------:R-:W-:Y:S03]  /*e700*/  HMMA.16816.F32.BF16 R72, R104.reuse, R110, R72 ;  /* 0x0000006e6848723c */ /* 0x040fe60000041848 */
[----:B------:R-:W-:Y:S02]  /*e710*/  LOP3.LUT R240, R153, R116, R109, 0x96, !PT ;  /* 0x0000007499f07212 */ /* 0x000fe400078e966d */
[----:B------:R-:W-:Y:S01]  /*e720*/  LOP3.LUT R147, R147, R108, R239, 0x96, !PT ;  /* 0x0000006c93937212 */ /* 0x000fe200078e96ef */
[--C-:B------:R-:W-:Y:S01]  /*e730*/  FFMA.FTZ R239, R156, UR4, -R149.reuse ;  /* 0x000000049cef7c23 */ /* 0x100fe20008010895 */
[----:B------:R-:W2:Y:S01]  /*e740*/  LDSM.16.MT88.4 R108, [R165+0x4800] ;  /* 0x00480000a56c783b */ /* 0x000ea20000004200 */
[C---:B----4-:R-:W-:Y:S03]  /*e750*/  HMMA.16816.F32.BF16 R76, R104.reuse, R112, R76 ;  /* 0x00000070684c723c */ /* 0x050fe6000004184c */
[----:B------:R-:W-:Y:S04]  /*e760*/  IMAD.WIDE.U32 R116, R147, -0x326172a9, RZ ;  /* 0xcd9e8d5793747825 */ /* 0x000fe800078e00ff */
[----:B------:R-:W-:Y:S01]  /*e770*/  FFMA.FTZ R149, R148, UR4, -R149 ;  /* 0x0000000494957c23 */ /* 0x000fe20008010895 */
[----:B------:R-:W-:Y:S01]  /*e780*/  MUFU.EX2 R239, R239 ;  /* 0x000000ef00ef7308 */ /* 0x000fe20000000800 */
[----:B------:R-:W-:Y:S01]  /*e790*/  IMAD.WIDE.U32 R240, R240, -0x326172a9, RZ ;  /* 0xcd9e8d57f0f07825 */ /* 0x000fe200078e00ff */
[C---:B------:R-:W-:Y:S01]  /*e7a0*/  HMMA.16816.F32.BF16 R80, R104.reuse, R114, R80 ;  /* 0x000000726850723c */ /* 0x040fe20000041850 */
[----:B------:R-:W-:Y:S02]  /*e7b0*/  LDSM.16.MT88.4 R156, [R165+0x3800] ;  /* 0x00380000a59c783b */ /* 0x000fe40000004200 */
[C---:B------:R-:W-:Y:S01]  /*e7c0*/  PRMT R112, R116.reuse, 0x7773, RZ ;  /* 0x0000777374707816 */ /* 0x040fe200000000ff */
[----:B------:R-:W-:Y:S01]  /*e7d0*/  IMAD.MOV.U32 R122, RZ, RZ, R116 ;  /* 0x000000ffff7a7224 */ /* 0x000fe200078e0074 */
[C---:B------:R-:W-:Y:S02]  /*e7e0*/  PRMT R137, R116.reuse, 0x7772, RZ ;  /* 0x0000777274897816 */ /* 0x040fe400000000ff */
[----:B------:R-:W-:Y:S01]  /*e7f0*/  LOP3.LUT R141, R145, R240, R117, 0x96, !PT ;  /* 0x000000f0918d7212 */ /* 0x000fe200078e9675 */
[C---:B-1----:R-:W-:Y:S01]  /*e800*/  HMMA.16816.F32.BF16 R84, R104.reuse, R100, R84 ;  /* 0x000000646854723c */ /* 0x042fe20000041854 */
[----:B------:R-:W-:Y:S02]  /*e810*/  LDSM.16.MT88.4 R144, [R165+0x3000] ;  /* 0x00300000a590783b */ /* 0x000fe40000004200 */
[----:B------:R-:W-:Y:S02]  /*e820*/  PRMT R137, R137, 0x5410, R112 ;  /* 0x0000541089897816 */ /* 0x000fe40000000070 */
[C---:B------:R-:W-:Y:S02]  /*e830*/  LOP3.LUT R124, R141.reuse, 0xffff, RZ, 0xc0, !PT ;  /* 0x0000ffff8d7c7812 */ /* 0x040fe400078ec0ff */
[C---:B------:R-:W-:Y:S01]  /*e840*/  LOP3.LUT R121, R141.reuse, 0xff, RZ, 0xc0, !PT ;  /* 0x000000ff8d797812 */ /* 0x040fe200078ec0ff */
[C---:B------:R-:W-:Y:S01]  /*e850*/  HMMA.16816.F32.BF16 R88, R104.reuse, R102, R88 ;  /* 0x000000666858723c */ /* 0x040fe20000041858 */
[----:B------:R-:W1:Y:S02]  /*e860*/  LDSM.16.MT88.4 R112, [R161+0xd000] ;  /* 0x00d00000a170783b */ /* 0x000e640000004200 */
[----:B------:R-:W-:Y:S02]  /*e870*/  SHF.R.U32.HI R124, RZ, 0x8, R124 ;  /* 0x00000008ff7c7819 */ /* 0x000fe4000001167c */
[----:B------:R-:W-:Y:S02]  /*e880*/  PRMT R120, R141, 0x7632, R120 ;  /* 0x000076328d787816 */ /* 0x000fe40000000078 */
[----:B------:R-:W-:Y:S02]  /*e890*/  PRMT R121, R121, 0x5410, R124 ;  /* 0x0000541079797816 */ /* 0x000fe4000000007c */
[----:B------:R-:W-:Y:S01]  /*e8a0*/  PRMT R139, R116, 0x7771, RZ ;  /* 0x00007771748b7816 */ /* 0x000fe200000000ff */
[----:B------:R-:W-:Y:S01]  /*e8b0*/  LDSM.16.MT88.4 R124, [R165+0x1000] ;  /* 0x00100000a57c783b */ /* 0x000fe20000004200 */
[----:B------:R-:W-:Y:S02]  /*e8c0*/  LOP3.LUT R122, R122, 0xff, RZ, 0xc0, !PT ;  /* 0x000000ff7a7a7812 */ /* 0x000fe400078ec0ff */
[----:B------:R-:W-:Y:S01]  /*e8d0*/  LOP3.LUT R120, R120, 0xff, RZ, 0xc0, !PT ;  /* 0x000000ff78787812 */ /* 0x000fe200078ec0ff */
[C---:B--2---:R-:W-:Y:S03]  /*e8e0*/  HMMA.16816.F32.BF16 R92, R104.reuse, R108, R92 ;  /* 0x0000006c685c723c */ /* 0x044fe6000004185c */
[----:B------:R-:W-:Y:S01]  /*e8f0*/  SHF.R.U32.HI R141, RZ, 0x18, R141 ;  /* 0x00000018ff8d7819 */ /* 0x000fe2000001168d */
[----:B------:R-:W2:Y:S01]  /*e900*/  LDSM.16.MT88.4 R116, [R164+0xd000] ;  /* 0x00d00000a474783b */ /* 0x000ea20000004200 */
[--C-:B------:R-:W-:Y:S02]  /*e910*/  HSET2.LE.AND R100, R121, R160.reuse, PT ;  /* 0x000000a079647233 */ /* 0x100fe40003803000 */
[----:B------:R-:W-:Y:S01]  /*e920*/  PRMT R139, R122, 0x5410, R139 ;  /* 0x000054107a8b7816 */ /* 0x000fe2000000008b */
[----:B------:R-:W-:Y:S03]  /*e930*/  HMMA.16816.F32.BF16 R96, R104, R110, R96 ;  /* 0x0000006e6860723c */ /* 0x000fe60000041860 */
[----:B------:R-:W-:Y:S01]  /*e940*/  PRMT R141, R120, 0x5410, R141 ;  /* 0x00005410788d7816 */ /* 0x000fe2000000008d */
[----:B------:R-:W-:Y:S01]  /*e950*/  LDSM.16.MT88.4 R104, [R161+0x11000] ;  /* 0x01100000a168783b */ /* 0x000fe20000004200 */
[----:B------:R-:W-:Y:S02]  /*e960*/  F2FP.BF16.F32.PACK_AB R101, R234, R193 ;  /* 0x000000c1ea65723e */ /* 0x000fe400000010ff */
[--C-:B------:R-:W-:Y:S02]  /*e970*/  HSET2.LE.AND R102, R139, R160.reuse, PT ;  /* 0x000000a08b667233 */ /* 0x100fe40003803000 */
[----:B------:R-:W-:Y:S02]  /*e980*/  LOP3.LUT R100, R101, R100, RZ, 0xc0, !PT ;  /* 0x0000006465647212 */ /* 0x000fe400078ec0ff */
[--C-:B------:R-:W-:Y:S01]  /*e990*/  HSET2.LE.AND R101, R141, R160.reuse, PT ;  /* 0x000000a08d657233 */ /* 0x100fe20003803000 */
[----:B------:R-:W3:Y:S01]  /*e9a0*/  LDSM.16.MT88.4 R120, [R135+0x1000] ;  /* 0x001000008778783b */ /* 0x000ee20000004200 */
[----:B------:R-:W-:Y:S02]  /*e9b0*/  LOP3.LUT R141, R137, 0xff00ff, RZ, 0xc0, !PT ;  /* 0x00ff00ff898d7812 */ /* 0x000fe400078ec0ff */
[----:B------:R-:W-:Y:S02]  /*e9c0*/  F2FP.BF16.F32.PACK_AB R103, R194, R197 ;  /* 0x000000c5c267723e */ /* 0x000fe400000010ff */
[----:B-----5:R-:W-:Y:S01]  /*e9d0*/  F2FP.BF16.F32.PACK_AB R108, R237, R224 ;  /* 0x000000e0ed6c723e */ /* 0x020fe200000010ff */
[----:B------:R-:W-:Y:S01]  /*e9e0*/  FADD.FTZ R224, R224, R195 ;  /* 0x000000c3e0e07221 */ /* 0x000fe20000010000 */
[----:B------:R-:W-:Y:S02]  /*e9f0*/  LOP3.LUT R102, R103, R102, RZ, 0xc0, !PT ;  /* 0x0000006667667212 */ /* 0x000fe400078ec0ff */
[--C-:B------:R-:W-:Y:S01]  /*ea00*/  HSET2.LE.AND R103, R141, R160.reuse, PT ;  /* 0x000000a08d677233 */ /* 0x100fe20003803000 */
[----:B------:R-:W-:Y:S01]  /*ea10*/  FADD.FTZ R224, R237, R224 ;  /* 0x000000e0ede07221 */ /* 0x000fe20000010000 */
[----:B------:R-:W-:Y:S01]  /*ea20*/  LOP3.LUT R101, R136, R101, RZ, 0xc0, !PT ;  /* 0x0000006588657212 */ /* 0x000fe200078ec0ff */
[----:B------:R-:W-:Y:S01]  /*ea30*/  LDSM.16.MT88.4 R140, [R135+0x3000] ;  /* 0x00300000878c783b */ /* 0x000fe20000004200 */
[----:B------:R-:W-:Y:S02]  /*ea40*/  LOP3.LUT R236, R233, R236, R241, 0x96, !PT ;  /* 0x000000ece9ec7212 */ /* 0x000fe400078e96f1 */
[----:B------:R-:W-:Y:S01]  /*ea50*/  LOP3.LUT R103, R108, R103, RZ, 0xc0, !PT ;  /* 0x000000676c677212 */ /* 0x000fe200078ec0ff */
[----:B------:R-:W-:Y:S04]  /*ea60*/  MUFU.EX2 R233, R154 ;  /* 0x0000009a00e97308 */ /* 0x000fe80000000800 */
[----:B------:R-:W4:Y:S02]  /*ea70*/  LDSM.16.MT88.4 R136, [R164+0xf000] ;  /* 0x00f00000a488783b */ /* 0x000f240000004200 */
[C---:B-1----:R-:W-:Y:S06]  /*ea80*/  HMMA.16816.F32.BF16 R4, R100.reuse, R112, R4 ;  /* 0x000000706404723c */ /* 0x042fec0000041804 */
[----:B------:R-:W1:Y:S02]  /*ea90*/  LDSM.16.MT88.4 R108, [R164+0x11000] ;  /* 0x01100000a46c783b */ /* 0x000e640000004200 */
[C---:B------:R-:W-:Y:S06]  /*eaa0*/  HMMA.16816.F32.BF16 R8, R100.reuse, R114, R8 ;  /* 0x000000726408723c */ /* 0x040fec0000041808 */
[----:B------:R-:W5:Y:S02]  /*eab0*/  LDSM.16.MT88.4 R112, [R135+0x5000] ;  /* 0x005000008770783b */ /* 0x000f640000004200 */
[C---:B--2---:R-:W-:Y:S08]  /*eac0*/  HMMA.16816.F32.BF16 R12, R100.reuse, R116, R12 ;  /* 0x00000074640c723c */ /* 0x044ff0000004180c */
[C---:B------:R-:W-:Y:S01]  /*ead0*/  HMMA.16816.F32.BF16 R16, R100.reuse, R118, R16 ;  /* 0x000000766410723c */ /* 0x040fe20000041810 */
[----:B------:R-:W-:Y:S07]  /*eae0*/  LDSM.16.MT88.4 R116, [R164+0xd800] ;  /* 0x00d80000a474783b */ /* 0x000fee0000004200 */
[C---:B---3--:R-:W-:Y:S08]  /*eaf0*/  HMMA.16816.F32.BF16 R20, R100.reuse, R120, R20 ;  /* 0x000000786414723c */ /* 0x048ff00000041814 */
[C---:B------:R-:W-:Y:S08]  /*eb00*/  HMMA.16816.F32.BF16 R24, R100.reuse, R122, R24 ;  /* 0x0000007a6418723c */ /* 0x040ff00000041818 */
[C---:B------:R-:W-:Y:S08]  /*eb10*/  HMMA.16816.F32.BF16 R28, R100.reuse, R124, R28 ;  /* 0x0000007c641c723c */ /* 0x040ff0000004181c */
[C---:B------:R-:W-:Y:S01]  /*eb20*/  HMMA.16816.F32.BF16 R32, R100.reuse, R126, R32 ;  /* 0x0000007e6420723c */ /* 0x040fe20000041820 */
[----:B------:R-:W-:Y:S07]  /*eb30*/  LDSM.16.MT88.4 R124, [R161+0xd800] ;  /* 0x00d80000a17c783b */ /* 0x000fee0000004200 */
[C---:B------:R-:W-:Y:S08]  /*eb40*/  HMMA.16816.F32.BF16 R36, R100.reuse, R128, R36 ;  /* 0x000000806424723c */ /* 0x040ff00000041824 */
[C---:B------:R-:W-:Y:S08]  /*eb50*/  HMMA.16816.F32.BF16 R40, R100.reuse, R130, R40 ;  /* 0x000000826428723c */ /* 0x040ff00000041828 */
[C---:B----4-:R-:W-:Y:S08]  /*eb60*/  HMMA.16816.F32.BF16 R44, R100.reuse, R136, R44 ;  /* 0x00000088642c723c */ /* 0x050ff0000004182c */
[C---:B------:R-:W-:Y:S08]  /*eb70*/  HMMA.16816.F32.BF16 R48, R100.reuse, R138, R48 ;  /* 0x0000008a6430723c */ /* 0x040ff00000041830 */
        /* <DEDUP_REMOVED lines=9> */
[C---:B-1----:R-:W-:Y:S03]  /*ec10*/  HMMA.16816.F32.BF16 R76, R100.reuse, R108, R76 ;  /* 0x0000006c644c723c */ /* 0x042fe6000004184c */
[----:B------:R-:W-:Y:S02]  /*ec20*/  IMAD.WIDE.U32 R108, R236, -0x2daee0ad, RZ ;  /* 0xd2511f53ec6c7825 */ /* 0x000fe400078e00ff */
[----:B------:R-:W1:Y:S02]  /*ec30*/  MUFU.EX2 R236, R150 ;  /* 0x0000009600ec7308 */ /* 0x000e640000000800 */
[----:B------:R-:W-:Y:S01]  /*ec40*/  IMAD.MOV.U32 R128, RZ, RZ, R108 ;  /* 0x000000ffff807224 */ /* 0x000fe200078e006c */
[C---:B------:R-:W-:Y:S03]  /*ec50*/  HMMA.16816.F32.BF16 R80, R100.reuse, R110, R80 ;  /* 0x0000006e6450723c */ /* 0x040fe60000041850 */
[----:B------:R-:W-:Y:S04]  /*ec60*/  LOP3.LUT R120, R235, R238, R109, 0x96, !PT ;  /* 0x000000eeeb787212 */ /* 0x000fe800078e966d */
[----:B------:R3:W-:Y:S01]  /*ec70*/  MUFU.EX2 R235, R152 ;  /* 0x0000009800eb7308 */ /* 0x0007e20000000800 */
[C---:B------:R-:W-:Y:S01]  /*ec80*/  PRMT R121, R108.reuse, 0x7771, RZ ;  /* 0x000077716c797816 */ /* 0x040fe200000000ff */
[C---:B-----5:R-:W-:Y:S03]  /*ec90*/  HMMA.16816.F32.BF16 R84, R100.reuse, R112, R84 ;  /* 0x000000706454723c */ /* 0x060fe60000041854 */
[C---:B------:R-:W-:Y:S05]  /*eca0*/  PRMT R113, R108.reuse, 0x7773, RZ ;  /* 0x000077736c717816 */ /* 0x040fea00000000ff */
[----:B------:R4:W5:Y:S01]  /*ecb0*/  MUFU.EX2 R238, R149 ;  /* 0x0000009500ee7308 */ /* 0x0009620000000800 */
[----:B------:R-:W-:Y:S01]  /*ecc0*/  PRMT R112, R108, 0x7772, RZ ;  /* 0x000077726c707816 */ /* 0x000fe200000000ff */
[C---:B------:R-:W-:Y:S01]  /*ecd0*/  HMMA.16816.F32.BF16 R88, R100.reuse, R114, R88 ;  /* 0x000000726458723c */ /* 0x040fe20000041858 */
[----:B------:R-:W5:Y:S02]  /*ece0*/  LDSM.16.MT88.4 R108, [R135+0x1800] ;  /* 0x00180000876c783b */ /* 0x000f640000004200 */
[----:B------:R-:W-:Y:S02]  /*ecf0*/  PRMT R114, R120, 0x7632, R114 ;  /* 0x0000763278727816 */ /* 0x000fe40000000072 */
[----:B------:R-:W-:Y:S02]  /*ed00*/  SHF.R.U32.HI R137, RZ, 0x18, R120 ;  /* 0x00000018ff897819 */ /* 0x000fe40000011678 */
[----:B------:R-:W-:Y:S01]  /*ed10*/  LOP3.LUT R114, R114, 0xff, RZ, 0xc0, !PT ;  /* 0x000000ff72727812 */ /* 0x000fe200078ec0ff */
[C---:B--2---:R-:W-:Y:S01]  /*ed20*/  HMMA.16816.F32.BF16 R92, R100.reuse, R104, R92 ;  /* 0x00000068645c723c */ /* 0x044fe2000004185c */
[----:B---3--:R-:W-:Y:S02]  /*ed30*/  LDSM.16.MT88.4 R152, [R135+0x3800] ;  /* 0x003800008798783b */ /* 0x008fe40000004200 */
[----:B------:R-:W-:Y:S02]  /*ed40*/  LOP3.LUT R115, R120, 0xffff, RZ, 0xc0, !PT ;  /* 0x0000ffff78737812 */ /* 0x000fe400078ec0ff */
[----:B------:R-:W-:Y:S02]  /*ed50*/  PRMT R137, R114, 0x5410, R137 ;  /* 0x0000541072897816 */ /* 0x000fe40000000089 */
[----:B------:R-:W-:Y:S01]  /*ed60*/  LOP3.LUT R128, R128, 0xff, RZ, 0xc0, !PT ;  /* 0x000000ff80807812 */ /* 0x000fe200078ec0ff */
[----:B------:R-:W-:Y:S01]  /*ed70*/  HMMA.16816.F32.BF16 R96, R100, R106, R96 ;  /* 0x0000006a6460723c */ /* 0x000fe20000041860 */
[----:B----4-:R-:W2:Y:S02]  /*ed80*/  LDSM.16.MT88.4 R148, [R164+0xf800] ;  /* 0x00f80000a494783b */ /* 0x010ea40000004200 */
[----:B------:R-:W-:Y:S02]  /*ed90*/  LOP3.LUT R122, R120, 0xff, RZ, 0xc0, !PT ;  /* 0x000000ff787a7812 */ /* 0x000fe400078ec0ff */
[----:B------:R-:W-:Y:S02]  /*eda0*/  SHF.R.U32.HI R115, RZ, 0x8, R115 ;  /* 0x00000008ff737819 */ /* 0x000fe40000011673 */
[----:B------:R-:W-:Y:S02]  /*edb0*/  PRMT R112, R112, 0x5410, R113 ;  /* 0x0000541070707816 */ /* 0x000fe40000000071 */
[--C-:B------:R-:W-:Y:S02]  /*edc0*/  HSET2.LE.AND R137, R137, R160.reuse, PT ;  /* 0x000000a089897233 */ /* 0x100fe40003803000 */
[----:B------:R-:W-:Y:S02]  /*edd0*/  PRMT R121, R128, 0x5410, R121 ;  /* 0x0000541080797816 */ /* 0x000fe40000000079 */
[----:B------:R-:W-:Y:S02]  /*ede0*/  PRMT R113, R122, 0x5410, R115 ;  /* 0x000054107a717816 */ /* 0x000fe40000000073 */
[----:B------:R-:W-:Y:S02]  /*edf0*/  LOP3.LUT R139, R112, 0xff00ff, RZ, 0xc0, !PT ;  /* 0x00ff00ff708b7812 */ /* 0x000fe400078ec0ff */
[C---:B-1----:R-:W-:Y:S01]  /*ee00*/  F2FP.BF16.F32.PACK_AB R104, R236.reuse, R233 ;  /* 0x000000e9ec68723e */ /* 0x042fe200000010ff */
[----:B------:R-:W-:Y:S01]  /*ee10*/  FADD.FTZ R233, R233, R224 ;  /* 0x000000e0e9e97221 */ /* 0x000fe20000010000 */
[--C-:B------:R-:W-:Y:S02]  /*ee20*/  HSET2.LE.AND R138, R121, R160.reuse, PT ;  /* 0x000000a0798a7233 */ /* 0x100fe40003803000 */
[--C-:B------:R-:W-:Y:S01]  /*ee30*/  HSET2.LE.AND R136, R113, R160.reuse, PT ;  /* 0x000000a071887233 */ /* 0x100fe20003803000 */
[----:B------:R-:W-:Y:S01]  /*ee40*/  FADD.FTZ R233, R236, R233 ;  /* 0x000000e9ece97221 */ /* 0x000fe20000010000 */
[----:B------:R-:W-:Y:S02]  /*ee50*/  HSET2.LE.AND R139, R139, R160, PT ;  /* 0x000000a08b8b7233 */ /* 0x000fe40003803000 */
[----:B------:R-:W-:Y:S01]  /*ee60*/  LOP3.LUT R137, R104, R137, RZ, 0xc0, !PT ;  /* 0x0000008968897212 */ /* 0x000fe200078ec0ff */
[----:B------:R-:W1:Y:S01]  /*ee70*/  LDSM.16.MT88.4 R160, [R161+0x11800] ;  /* 0x01180000a1a0783b */ /* 0x000e620000004200 */
[----:B------:R-:W-:Y:S02]  /*ee80*/  F2FP.BF16.F32.PACK_AB R113, R239, R232 ;  /* 0x000000e8ef71723e */ /* 0x000fe400000010ff */
[----:B-----5:R-:W-:Y:S02]  /*ee90*/  F2FP.BF16.F32.PACK_AB R105, R238, R235 ;  /* 0x000000ebee69723e */ /* 0x020fe400000010ff */
[----:B------:R-:W-:Y:S01]  /*eea0*/  F2FP.BF16.F32.PACK_AB R104, R133, R134 ;  /* 0x000000868568723e */ /* 0x000fe200000010ff */
[----:B------:R-:W-:Y:S01]  /*eeb0*/  FADD.FTZ R134, R134, R233 ;  /* 0x000000e986867221 */ /* 0x000fe20000010000 */
[----:B------:R-:W-:Y:S02]  /*eec0*/  LOP3.LUT R136, R113, R136, RZ, 0xc0, !PT ;  /* 0x0000008871887212 */ /* 0x000fe400078ec0ff */
[----:B------:R-:W-:Y:S01]  /*eed0*/  LOP3.LUT R138, R105, R138, RZ, 0xc0, !PT ;  /* 0x0000008a698a7212 */ /* 0x000fe200078ec0ff */
[----:B------:R-:W-:Y:S01]  /*eee0*/  FADD.FTZ R225, R133, R134 ;  /* 0x0000008685e17221 */ /* 0x000fe20000010000 */
[----:B------:R-:W-:Y:S07]  /*eef0*/  LOP3.LUT R139, R104, R139, RZ, 0xc0, !PT ;  /* 0x0000008b688b7212 */ /* 0x000fee00078ec0ff */
[C---:B------:R-:W-:Y:S01]  /*ef00*/  HMMA.16816.F32.BF16 R128, R136.reuse, R124, R4 ;  /* 0x0000007c8880723c */ /* 0x040fe20000041804 */
[----:B------:R-:W3:Y:S07]  /*ef10*/  LDSM.16.MT88.4 R4, [R164+0x11800] ;  /* 0x01180000a404783b */ /* 0x000eee0000004200 */
[C---:B------:R-:W-:Y:S01]  /*ef20*/  HMMA.16816.F32.BF16 R124, R136.reuse, R126, R8 ;  /* 0x0000007e887c723c */ /* 0x040fe20000041808 */
[----:B------:R-:W4:Y:S07]  /*ef30*/  LDSM.16.MT88.4 R8, [R135+0x5800] ;  /* 0x005800008708783b */ /* 0x000f2e0000004200 */
[C---:B------:R-:W-:Y:S01]  /*ef40*/  HMMA.16816.F32.BF16 R120, R136.reuse, R116, R12 ;  /* 0x000000748878723c */ /* 0x040fe2000004180c */
[----:B------:R-:W5:Y:S07]  /*ef50*/  LDSM.16.MT88.4 R12, [R165+0x5800] ;  /* 0x00580000a50c783b */ /* 0x000f6e0000004200 */
        /* <DEDUP_REMOVED lines=13> */
[C---:B-1----:R-:W-:Y:S08]  /*f030*/  HMMA.16816.F32.BF16 R68, R136.reuse, R160, R68 ;  /* 0x000000a08844723c */ /* 0x042ff00000041844 */
[C---:B------:R-:W-:Y:S08]  /*f040*/  HMMA.16816.F32.BF16 R72, R136.reuse, R162, R72 ;  /* 0x000000a28848723c */ /* 0x040ff00000041848 */
[C---:B---3--:R-:W-:Y:S03]  /*f050*/  HMMA.16816.F32.BF16 R76, R136.reuse, R4, R76 ;  /* 0x00000004884c723c */ /* 0x048fe6000004184c */
[----:B------:R-:W-:Y:S04]  /*f060*/  FADD.FTZ R5, R189, R168 ;  /* 0x000000a8bd057221 */ /* 0x000fe80000010000 */
[----:B------:R-:W-:Y:S01]  /*f070*/  FADD.FTZ R5, R190, R5 ;  /* 0x00000005be057221 */ /* 0x000fe20000010000 */
[C---:B------:R-:W-:Y:S03]  /*f080*/  HMMA.16816.F32.BF16 R80, R136.reuse, R6, R80 ;  /* 0x000000068850723c */ /* 0x040fe60000041850 */
[----:B------:R-:W-:Y:S04]  /*f090*/  FADD.FTZ R0, R176, R5 ;  /* 0x00000005b0007221 */ /* 0x000fe80000010000 */
[----:B------:R-:W-:Y:S01]  /*f0a0*/  FADD.FTZ R0, R177, R0 ;  /* 0x00000000b1007221 */ /* 0x000fe20000010000 */
[C---:B----4-:R-:W-:Y:S03]  /*f0b0*/  HMMA.16816.F32.BF16 R84, R136.reuse, R8, R84 ;  /* 0x000000088854723c */ /* 0x050fe60000041854 */
[----:B------:R-:W-:Y:S04]  /*f0c0*/  FADD.FTZ R193, R193, R0 ;  /* 0x00000000c1c17221 */ /* 0x000fe80000010000 */
[----:B------:R-:W-:Y:S01]  /*f0d0*/  FADD.FTZ R234, R234, R193 ;  /* 0x000000c1eaea7221 */ /* 0x000fe20000010000 */
[C---:B------:R-:W-:Y:S03]  /*f0e0*/  HMMA.16816.F32.BF16 R88, R136.reuse, R10, R88 ;  /* 0x0000000a8858723c */ /* 0x040fe60000041858 */
[----:B------:R-:W-:Y:S04]  /*f0f0*/  FADD.FTZ R5, R197, R234 ;  /* 0x000000eac5057221 */ /* 0x000fe80000010000 */
[----:B------:R-:W-:Y:S01]  /*f100*/  FADD.FTZ R5, R194, R5 ;  /* 0x00000005c2057221 */ /* 0x000fe20000010000 */
[C---:B-----5:R-:W-:Y:S03]  /*f110*/  HMMA.16816.F32.BF16 R92, R136.reuse, R12, R92 ;  /* 0x0000000c885c723c */ /* 0x060fe6000004185c */
[----:B------:R-:W-:Y:S04]  /*f120*/  FADD.FTZ R0, R232, R5 ;  /* 0x00000005e8007221 */ /* 0x000fe80000010000 */
[----:B------:R-:W-:Y:S01]  /*f130*/  FADD.FTZ R0, R239, R0 ;  /* 0x00000000ef007221 */ /* 0x000fe20000010000 */
[----:B------:R-:W-:Y:S03]  /*f140*/  HMMA.16816.F32.BF16 R96, R136, R14, R96 ;  /* 0x0000000e8860723c */ /* 0x000fe60000041860 */
[----:B------:R-:W-:Y:S01]  /*f150*/  FADD.FTZ R227, R235, R0 ;  /* 0x00000000ebe37221 */ /* 0x000fe20000010000 */
[----:B------:R-:W-:Y:S03]  /*f160*/  IMAD.MOV.U32 R0, RZ, RZ, R132 ;  /* 0x000000ffff007224 */ /* 0x000fe600078e0084 */
[----:B------:R-:W-:Y:S01]  /*f170*/  FADD.FTZ R227, R238, R227 ;  /* 0x000000e3eee37221 */ /* 0x000fe20000010000 */
[----:B------:R-:W-:Y:S01]  /*f180*/  @!UPT UIADD3 URZ, UPT, UPT, URZ, URZ, URZ ;  /* 0x000000fffffff290 */ /* 0x000fe2000fffe0ff */
[----:B------:R-:W-:Y:S11]  /*f190*/  @P0 BRA `(.L_x_849) ;  /* 0xffffffc000d40947 */ /* 0x000ff6000383ffff */
.L_x_848:
[----:B------:R-:W1:Y:S01]  /*f1a0*/  SHFL.BFLY PT, R8, R227, 0x2, 0x1f ;  /* 0x0c401f00e3087f89 */ /* 0x000e6200000e0000 */
[----:B------:R-:W2:Y:S01]  /*f1b0*/  LDCU UR4, c[0x0][0x4fc] ;  /* 0x00009f80ff0477ac */ /* 0x000ea20008000800 */
[C---:B------:R-:W-:Y:S01]  /*f1c0*/  SHF.L.U32 R6, R186.reuse, 0x4, RZ ;  /* 0x00000004ba067819 */ /* 0x040fe200000006ff */
[----:B------:R-:W3:Y:S01]  /*f1d0*/  LDC R10, c[0x0][0x434] ;  /* 0x00010d00ff0a7b82 */ /* 0x000ee20000000800 */
[----:B------:R-:W4:Y:S01]  /*f1e0*/  SHFL.BFLY PT, R0, R225, 0x2, 0x1f ;  /* 0x0c401f00e1007f89 */ /* 0x000f2200000e0000 */
[----:B------:R-:W-:Y:S02]  /*f1f0*/  LOP3.LUT P3, RZ, R186, 0x10, RZ, 0xc0, !PT ;  /* 0x00000010baff7812 */ /* 0x000fe4000786c0ff */
[----:B------:R-:W-:Y:S02]  /*f200*/  LOP3.LUT R6, R6, 0x1c0, RZ, 0xc0, !PT ;  /* 0x000001c006067812 */ /* 0x000fe400078ec0ff */
[----:B------:R-:W-:Y:S02]  /*f210*/  LOP3.LUT P4, RZ, R186, 0x8, RZ, 0xc0, !PT ;  /* 0x00000008baff7812 */ /* 0x000fe4000788c0ff */
[----:B------:R-:W-:Y:S01]  /*f220*/  LOP3.LUT R6, R6, 0x38, R173, 0xf8, !PT ;  /* 0x0000003806067812 */ /* 0x000fe200078ef8ad */
[----:B------:R-:W3:Y:S01]  /*f230*/  LDC R16, c[0x0][0x434] ;  /* 0x00010d00ff107b82 */ /* 0x000ee20000000800 */
[----:B------:R-:W-:-:S02]  /*f240*/  SEL R184, R184, 0xffffffe0, !P4 ;  /* 0xffffffe0b8b87807 */ /* 0x000fc40006000000 */
[----:B------:R-:W-:-:S05]  /*f250*/  LOP3.LUT R6, R6, R172, R187, 0xfe, !PT ;  /* 0x000000ac06067212 */ /* 0x000fca00078efebb */
[----:B------:R-:W2:Y:S01]  /*f260*/  LDC.U8 R20, c[0x0][0x548] ;  /* 0x00015200ff147b82 */ /* 0x000ea20000000000 */
[----:B-1----:R-:W-:Y:S01]  /*f270*/  FADD.FTZ R8, R8, R227 ;  /* 0x000000e308087221 */ /* 0x002fe20000010000 */
[----:B----4-:R-:W-:-:S04]  /*f280*/  FADD.FTZ R7, R0, R225 ;  /* 0x000000e100077221 */ /* 0x010fc80000010000 */
[----:B------:R-:W1:Y:S04]  /*f290*/  SHFL.BFLY PT, R5, R8, 0x1, 0x1f ;  /* 0x0c201f0008057f89 */ /* 0x000e6800000e0000 */
[----:B------:R-:W4:Y:S01]  /*f2a0*/  SHFL.BFLY PT, R2, R7, 0x1, 0x1f ;  /* 0x0c201f0007027f89 */ /* 0x000f2200000e0000 */
[----:B-1----:R-:W-:Y:S01]  /*f2b0*/  FADD.FTZ R4, R8, R5 ;  /* 0x0000000508047221 */ /* 0x002fe20000010000 */
[----:B----4-:R-:W-:-:S03]  /*f2c0*/  FADD.FTZ R2, R7, R2 ;  /* 0x0000000207027221 */ /* 0x010fc60000010000 */
[----:B------:R-:W1:Y:S01]  /*f2d0*/  MUFU.RCP R0, R4 ;  /* 0x0000000400007308 */ /* 0x000e620000001000 */
[----:B------:R-:W-:Y:S02]  /*f2e0*/  FSETP.NE.FTZ.AND P1, PT, R4, RZ, PT ;  /* 0x000000ff0400720b */ /* 0x000fe40003f35000 */
[----:B------:R-:W-:Y:S02]  /*f2f0*/  LEA R7, R6, UR5, 0x1 ;  /* 0x0000000506077c11 */ /* 0x000fe4000f8e08ff */
[----:B------:R-:W-:Y:S02]  /*f300*/  FSETP.NE.FTZ.AND P0, PT, R2, RZ, PT ;  /* 0x000000ff0200720b */ /* 0x000fe40003f15000 */
[C---:B------:R-:W-:Y:S01]  /*f310*/  IADD3 R11, PT, PT, R7.reuse, 0x40, RZ ;  /* 0x00000040070b7810 */ /* 0x040fe20007ffe0ff */
[----:B------:R-:W4:Y:S01]  /*f320*/  MUFU.RCP R5, R2 ;  /* 0x0000000200057308 */ /* 0x000f220000001000 */
[C---:B------:R-:W-:Y:S02]  /*f330*/  @P3 IADD3 R11, PT, PT, R7.reuse, -0x40, RZ ;  /* 0xffffffc0070b3810 */ /* 0x040fe40007ffe0ff */
[----:B------:R-:W-:-:S02]  /*f340*/  IADD3 R9, PT, PT, R7, R184, RZ ;  /* 0x000000b807097210 */ /* 0x000fc40007ffe0ff */
[----:B------:R-:W-:Y:S02]  /*f350*/  IADD3 R17, PT, PT, R184, R11, RZ ;  /* 0x0000000bb8117210 */ /* 0x000fe40007ffe0ff */
[----:B-1----:R-:W-:-:S05]  /*f360*/  FSEL R0, R0, 1, P1 ;  /* 0x3f80000000007808 */ /* 0x002fca0000800000 */
[----:B--2---:R-:W-:Y:S01]  /*f370*/  FMUL.FTZ R0, R0, UR4 ;  /* 0x0000000400007c20 */ /* 0x004fe20008410000 */
[----:B----4-:R-:W-:-:S03]  /*f380*/  FSEL R5, R5, 1, P0 ;  /* 0x3f80000005057808 */ /* 0x010fc60000000000 */
        /* <DEDUP_REMOVED lines=99> */
[----:B------:R-:W-:Y:S02]  /*f9c0*/  F2FP.BF16.F32.PACK_AB R128, R129, R128 ;  /* 0x000000808180723e */ /* 0x000fe400000010ff */
[----:B------:R-:W-:Y:S02]  /*f9d0*/  F2FP.BF16.F32.PACK_AB R98, R5, R98 ;  /* 0x000000620562723e */ /* 0x000fe400000010ff */
[----:B------:R-:W-:Y:S01]  /*f9e0*/  IADD3 R5, PT, PT, R7, R0, RZ ;  /* 0x0000000007057210 */ /* 0x000fe20007ffe0ff */
[----:B------:R-:W-:Y:S01]  /*f9f0*/  STS [R7], R128 ;  /* 0x0000008007007388 */ /* 0x000fe20000000800 */
[C---:B------:R-:W-:Y:S02]  /*fa00*/  IADD3 R13, PT, PT, R0.reuse, R9, RZ ;  /* 0x00000009000d7210 */ /* 0x040fe40007ffe0ff */
[C---:B------:R-:W-:Y:S02]  /*fa10*/  IADD3 R15, PT, PT, R0.reuse, R11, RZ ;  /* 0x0000000b000f7210 */ /* 0x040fe40007ffe0ff */
[----:B------:R-:W-:-:S02]  /*fa20*/  IADD3 R19, PT, PT, R0, R17, RZ ;  /* 0x0000001100137210 */ /* 0x000fc40007ffe0ff */
[----:B------:R-:W1:Y:S01]  /*fa30*/  LDC.U8 R0, c[0x0][0x549] ;  /* 0x00015240ff007b82 */ /* 0x000e620000000000 */
[----:B------:R-:W-:Y:S02]  /*fa40*/  F2FP.BF16.F32.PACK_AB R130, R131, R130 ;  /* 0x000000828382723e */ /* 0x000fe400000010ff */
        /* <DEDUP_REMOVED lines=16> */
[----:B-1----:R-:W-:Y:S01]  /*fb50*/  ISETP.NE.AND P3, PT, R0, RZ, PT ;  /* 0x000000ff0000720c */ /* 0x002fe20003f65270 */
        /* <DEDUP_REMOVED lines=9> */
[----:B------:R-:W3:Y:S01]  /*fbf0*/  @P3 LDC R21, c[0x0][0x430] ;  /* 0x00010c00ff153b82 */ /* 0x000ee20000000800 */
        /* <DEDUP_REMOVED lines=17> */
[----:B------:R-:W-:Y:S01]  /*fd10*/  F2FP.BF16.F32.PACK_AB R64, R65, R64 ;  /* 0x000000404140723e */ /* 0x000fe200000010ff */
[----:B---3--:R-:W-:Y:S01]  /*fd20*/  @P3 IMAD R16, R21, R10, RZ ;  /* 0x0000000a15103224 */ /* 0x008fe200078e02ff */
[----:B------:R-:W-:Y:S01]  /*fd30*/  F2FP.BF16.F32.PACK_AB R66, R67, R66 ;  /* 0x000000424342723e */ /* 0x000fe200000010ff */
[----:B------:R-:W-:Y:S01]  /*fd40*/  STS [R19+0x400], R102 ;  /* 0x0004006613007388 */ /* 0x000fe20000000800 */
[----:B------:R-:W-:Y:S01]  /*fd50*/  ISETP.NE.AND P2, PT, R215, -0x1, PT ;  /* 0xffffffffd700780c */ /* 0x000fe20003f45270 */
        /* <DEDUP_REMOVED lines=41> */
[----:B--2---:R-:W2:Y:S03]  /*fff0*/  @P2 LDC.64 R6, c[0x0][0x408] ;  /* 0x00010200ff062b82 */ /* 0x004ea60000000a00 */
[----:B------:R-:W-:Y:S04]  /*10000*/  STS [R11+0x4000], R84 ;  /* 0x004000540b007388 */ /* 0x000fe80000000800 */
[----:B------:R5:W-:Y:S04]  /*10010*/  STS [R11+0x4400], R86 ;  /* 0x004400560b007388 */ /* 0x000be80000000800 */
[----:B------:R-:W-:Y:S04]  /*10020*/  STS [R15+0x4000], R88 ;  /* 0x004000580f007388 */ /* 0x000fe80000000800 */
[----:B------:R-:W-:Y:S01]  /*10030*/  STS [R15+0x4400], R90 ;  /* 0x0044005a0f007388 */ /* 0x000fe20000000800 */
[----:B---3--:R-:W3:Y:S03]  /*10040*/  @!P2 LDC.64 R8, c[0x0][0x400] ;  /* 0x00010000ff08ab82 */ /* 0x008ee60000000a00 */
[----:B------:R-:W-:Y:S04]  /*10050*/  STS [R17+0x4000], R92 ;  /* 0x0040005c11007388 */ /* 0x000fe80000000800 */
[----:B------:R1:W-:Y:S01]  /*10060*/  STS [R17+0x4400], R94 ;  /* 0x0044005e11007388 */ /* 0x0003e20000000800 */
[----:B----4-:R-:W-:Y:S01]  /*10070*/  LOP3.LUT R13, R206, 0x1f8, RZ, 0xc0, !PT ;  /* 0x000001f8ce0d7812 */ /* 0x010fe200078ec0ff */
[----:B------:R-:W4:Y:S03]  /*10080*/  S2R R0, SR_CTAID.X ;  /* 0x0000000000007919 */ /* 0x000f260000002500 */
[----:B------:R-:W-:Y:S01]  /*10090*/  LOP3.LUT R13, R13, 0x38, R186, 0x78, !PT ;  /* 0x000000380d0d7812 */ /* 0x000fe200078e78ba */
[----:B------:R-:W2:Y:S03]  /*100a0*/  S2R R5, SR_CTAID.Y ;  /* 0x0000000000057919 */ /* 0x000ea60000002600 */
[----:B------:R-:W-:Y:S01]  /*100b0*/  LOP3.LUT R206, R13, 0x1e00, R206, 0xf8, !PT ;  /* 0x00001e000dce7812 */ /* 0x000fe200078ef8ce */
[----:B------:R2:W-:Y:S04]  /*100c0*/  STS [R19+0x4000], R96 ;  /* 0x0040006013007388 */ /* 0x0005e80000000800 */
[----:B------:R2:W-:Y:S01]  /*100d0*/  STS [R19+0x4400], R98 ;  /* 0x0044006213007388 */ /* 0x0005e20000000800 */
[----:B-----5:R-:W2:Y:S01]  /*100e0*/  S2R R11, SR_CTAID.Z ;  /* 0x00000000000b7919 */ /* 0x020ea20000002700 */
[----:B-1----:R-:W-:Y:S01]  /*100f0*/  LEA R17, R206, UR5, 0x1 ;  /* 0x00000005ce117c11 */ /* 0x002fe2000f8e08ff */
[----:B------:R-:W-:Y:S06]  /*10100*/  @P3 BRA `(.L_x_852) ;  /* 0x0000000000203947 */ /* 0x000fec0003800000 */
[----:B------:R-:W-:Y:S01]  /*10110*/  ISETP.NE.AND P4, PT, R20, RZ, PT ;  /* 0x000000ff1400720c */ /* 0x000fe20003f85270 */
[----:B------:R-:W1:-:S12]  /*10120*/  LDC R13, c[0x0][0x3e0] ;  /* 0x0000f800ff0d7b82 */ /* 0x000e580000000800 */
[----:B------:R-:W1:Y:S01]  /*10130*/  @P4 LDC R18, c[0x0][0x454] ;  /* 0x00011500ff124b82 */ /* 0x000e620000000800 */
[----:B------:R-:W-:Y:S02]  /*10140*/  @P4 MOV R21, 0x1 ;  /* 0x0000000100154802 */ /* 0x000fe40000000f00 */
[----:B------:R-:W-:-:S05]  /*10150*/  @!P4 MOV R21, 0x1 ;  /* 0x000000010015c802 */ /* 0x000fca0000000f00 */
[----:B------:R-:W2:Y:S01]  /*10160*/  @P4 LDC R16, c[0x0][0x454] ;  /* 0x00011500ff104b82 */ /* 0x000ea20000000800 */
[-C--:B-1----:R-:W-:Y:S02]  /*10170*/  @P4 IMAD R18, R18, R13.reuse, RZ ;  /* 0x0000000d12124224 */ /* 0x082fe400078e02ff */
[----:B------:R-:W-:-:S07]  /*10180*/  @!P4 IMAD R18, R10, R13, RZ ;  /* 0x0000000d0a12c224 */ /* 0x000fce00078e02ff */
.L_x_852:
[----:B------:R-:W-:Y:S01]  /*10190*/  BAR.SYNC.DEFER_BLOCKING 0x0 ;  /* 0x0000000000007b1d */ /* 0x000fe20000010000 */
[----:B------:R-:W-:Y:S01]  /*101a0*/  ISETP.NE.AND P4, PT, R215, -0x1, PT ;  /* 0xffffffffd700780c */ /* 0x000fe20003f85270 */
[----:B--23--:R-:W-:Y:S01]  /*101b0*/  @!P2 IMAD.WIDE.U32 R22, R5, R8, RZ ;  /* 0x000000080516a225 */ /* 0x00cfe200078e00ff */
[----:B------:R-:W-:Y:S02]  /*101c0*/  ISETP.NE.AND P3, PT, R20, RZ, !P3 ;  /* 0x000000ff1400720c */ /* 0x000fe40005f65270 */
[----:B------:R-:W-:-:S03]  /*101d0*/  LOP3.LUT R188, R188, 0x30, RZ, 0xc0, !PT ;  /* 0x00000030bcbc7812 */ /* 0x000fc600078ec0ff */
[----:B------:R-:W1:Y:S01]  /*101e0*/  @P1 LDC R19, c[0x0][0x458] ;  /* 0x00011600ff131b82 */ /* 0x000e620000000800 */
[----:B------:R-:W2:Y:S01]  /*101f0*/  @P1 MUFU.LG2 R4, R4 ;  /* 0x0000000400041308 */ /* 0x000ea20000000c00 */
[----:B------:R-:W-:Y:S01]  /*10200*/  @!P2 IMAD R9, R5, R9, R23 ;  /* 0x000000090509a224 */ /* 0x000fe200078e0217 */
[----:B------:R-:W-:Y:S01]  /*10210*/  SHF.R.U32.HI R23, RZ, 0x2, R186 ;  /* 0x00000002ff177819 */ /* 0x000fe200000116ba */
[C---:B------:R-:W-:Y:S01]  /*10220*/  @P2 IMAD.WIDE.U32 R24, R215.reuse, R6, RZ ;  /* 0x00000006d7182225 */ /* 0x040fe200078e00ff */
[----:B------:R-:W-:Y:S01]  /*10230*/  LOP3.LUT P5, RZ, R186, 0x3, RZ, 0xc0, !PT ;  /* 0x00000003baff7812 */ /* 0x000fe200078ac0ff */
[----:B------:R-:W-:Y:S01]  /*10240*/  BSSY.RECONVERGENT B0, `(.L_x_853) ;  /* 0x000002a000007945 */ /* 0x000fe20003800200 */
[----:B------:R-:W-:Y:S01]  /*10250*/  LOP3.LUT R6, R188, 0x7, R23, 0xf8, !PT ;  /* 0x00000007bc067812 */ /* 0x000fe200078ef817 */
[----:B------:R-:W3:Y:S01]  /*10260*/  @P0 LDC R8, c[0x0][0x458] ;  /* 0x00011600ff080b82 */ /* 0x000ee20000000800 */
[----:B------:R-:W5:Y:S01]  /*10270*/  @P0 MUFU.LG2 R2, R2 ;  /* 0x0000000200020308 */ /* 0x000f620000000c00 */
[----:B------:R-:W-:Y:S01]  /*10280*/  @P2 IMAD R9, R215, R7, R25 ;  /* 0x00000007d7092224 */ /* 0x000fe200078e0219 */
[----:B------:R-:W-:Y:S01]  /*10290*/  MOV R7, 0x7f800000 ;  /* 0x7f80000000077802 */ /* 0x000fe20000000f00 */
[----:B------:R-:W-:-:S02]  /*102a0*/  IMAD R16, R11, R16, RZ ;  /* 0x000000100b107224 */ /* 0x000fc400078e02ff */
[C---:B------:R-:W-:Y:S02]  /*102b0*/  @!P4 IMAD R215, R5.reuse, R10, RZ ;  /* 0x0000000a05d7c224 */ /* 0x040fe400078e02ff */
[----:B----4-:R-:W-:Y:S01]  /*102c0*/  IMAD R23, R0, R21, RZ ;  /* 0x0000001500177224 */ /* 0x010fe200078e02ff */
[----:B------:R4:W4:Y:S01]  /*102d0*/  LDS.128 R12, [R17+0x1800] ;  /* 0x00180000110c7984 */ /* 0x0009220000000c00 */
[----:B------:R-:W-:Y:S01]  /*102e0*/  @!P3 IMAD R16, R5, R18, R16 ;  /* 0x000000120510b224 */ /* 0x000fe200078e0210 */
[----:B------:R-:W-:Y:S01]  /*102f0*/  SHF.R.S32.HI R5, RZ, 0x1f, R215 ;  /* 0x0000001fff057819 */ /* 0x000fe200000114d7 */
[----:B------:R-:W-:Y:S01]  /*10300*/  IMAD.SHL.U32 R23, R23, 0x40, RZ ;  /* 0x0000004017177824 */ /* 0x000fe200078e00ff */
[----:B------:R-:W-:Y:S01]  /*10310*/  SEL R18, R215, RZ, P3 ;  /* 0x000000ffd7127207 */ /* 0x000fe20001800000 */
[----:B--2---:R-:W-:Y:S01]  /*10320*/  @P1 FMUL.FTZ R27, R4, 0.69314718246459960938 ;  /* 0x3f317218041b1820 */ /* 0x004fe20000410000 */
[----:B------:R-:W-:Y:S01]  /*10330*/  SEL R5, R5, RZ, P3 ;  /* 0x000000ff05057207 */ /* 0x000fe20001800000 */
[----:B------:R-:W-:Y:S01]  /*10340*/  IMAD.MOV.U32 R10, RZ, RZ, 0x7f800000 ;  /* 0x7f800000ff0a7424 */ /* 0x000fe200078e00ff */
[--C-:B------:R-:W-:Y:S01]  /*10350*/  IADD3 R18, P4, P3, R23, R18, R16.reuse ;  /* 0x0000001217127210 */ /* 0x100fe20007b9e010 */
[----:B-----5:R-:W-:Y:S01]  /*10360*/  @P0 FMUL.FTZ R2, R2, 0.69314718246459960938 ;  /* 0x3f31721802020820 */ /* 0x020fe20000410000 */
[----:B------:R-:W-:Y:S01]  /*10370*/  SHF.R.S32.HI R16, RZ, 0x1f, R16 ;  /* 0x0000001fff107819 */ /* 0x000fe20000011410 */
[----:B-1----:R-:W-:Y:S01]  /*10380*/  @P1 FFMA.FTZ R10, R132, R19, R27 ;  /* 0x00000013840a1223 */ /* 0x002fe2000001001b */
[----:B------:R-:W-:Y:S01]  /*10390*/  SHF.R.S32.HI R23, RZ, 0x1f, R23 ;  /* 0x0000001fff177819 */ /* 0x000fe20000011417 */
[----:B---3--:R-:W-:-:S03]  /*103a0*/  @P0 FFMA.FTZ R7, R3, R8, R2 ;  /* 0x0000000803070223 */ /* 0x008fc60000010002 */
[----:B------:R-:W-:Y:S01]  /*103b0*/  IADD3.X R16, PT, PT, R23, R5, R16, P4, P3 ;  /* 0x0000000517107210 */ /* 0x000fe200027e6410 */
[----:B----4-:R-:W-:Y:S06]  /*103c0*/  @P5 BRA `(.L_x_854) ;  /* 0x0000000000445947 */ /* 0x010fec0003800000 */
        /* <DEDUP_REMOVED lines=17> */
.L_x_854:
[----:B------:R-:W-:Y:S05]  /*104e0*/  BSYNC.RECONVERGENT B0 ;  /* 0x0000000000007941 */ /* 0x000fea0003800200 */
.L_x_853:
        /* <DEDUP_REMOVED lines=37> */
.L_x_856:
[----:B------:R-:W-:Y:S05]  /*10740*/  BSYNC.RECONVERGENT B0 ;  /* 0x0000000000007941 */ /* 0x000fea0003800200 */
.L_x_855:
        /* <DEDUP_REMOVED lines=24> */
.L_x_858:
[----:B------:R-:W-:Y:S05]  /*108d0*/  BSYNC.RECONVERGENT B0 ;  /* 0x0000000000007941 */ /* 0x000fea0003800200 */
.L_x_857:
        /* <DEDUP_REMOVED lines=24> */
.L_x_860:
[----:B------:R-:W-:Y:S05]  /*10a60*/  BSYNC.RECONVERGENT B0 ;  /* 0x0000000000007941 */ /* 0x000fea0003800200 */
.L_x_859:
        /* <DEDUP_REMOVED lines=24> */
.L_x_861:
        /* <DEDUP_REMOVED lines=9> */
.L_x_1815:


//--------------------- .text._ZN5flash16flash_fwd_kernelI23Flash_fwd_kernel_traitsILi192ELi64ELi64ELi4ELb0ELb0EN7cutlass10bfloat16_tE19Flash_kernel_traitsILi192ELi64ELi64ELi4ES3_EELb1ELb0ELb0ELb0ELb0ELb1ELb0ELb0EEEvNS_16Flash_fwd_paramsE --------------------------
	.section	.text._ZN5flash16flash_fwd_kernelI23Flash_fwd_kernel_traitsILi192ELi64ELi64ELi4ELb0ELb0EN7cutlass10bfloat16_tE19Flash_kernel_traitsILi192ELi64ELi64ELi4ES3_EELb1ELb0ELb0ELb0ELb0ELb1ELb0ELb0EEEvNS_16Flash_fwd_paramsE,"ax",@progbits
	.align	128
        .global         _ZN5flash16flash_fwd_kernelI23Flash_fwd_kernel_traitsILi192ELi64ELi64ELi4ELb0ELb0EN7cutlass10bfloat16_tE19Flash_kernel_traitsILi192ELi64ELi64ELi4ES3_EELb1ELb0ELb0ELb0ELb0ELb1ELb0ELb0EEEvNS_16Flash_fwd_paramsE
        .type           _ZN5flash16flash_fwd_kernelI23Flash_fwd_kernel_traitsILi192ELi64ELi64ELi4ELb0ELb0EN7cutlass10bfloat16_tE19Flash_kernel_traitsILi192ELi64ELi64ELi4ES3_EELb1ELb0ELb0ELb0ELb0ELb1ELb0ELb0EEEvNS_16Flash_fwd_paramsE,@function
        .size           _ZN5flash16flash_fwd_kernelI23Flash_fwd_kernel_traitsILi192ELi64ELi64ELi4ELb0ELb0EN7cutlass10bfloat16_tE19Flash_kernel_traitsILi192ELi64ELi64ELi4ES3_EELb1ELb0ELb0ELb0ELb0ELb1ELb0ELb0EEEvNS_16Flash_fwd_paramsE,(.L_x_1816 - _ZN5flash16flash_fwd_kernelI23Flash_fwd_kernel_traitsILi192ELi64ELi64ELi4ELb0ELb0EN7cutlass10bfloat16_tE19Flash_kernel_traitsILi192ELi64ELi64ELi4ES3_EELb1ELb0ELb0ELb0ELb0ELb1ELb0ELb0EEEvNS_16Flash_fwd_paramsE)
        .other          _ZN5flash16flash_fwd_kernelI23Flash_fwd_kernel_traitsILi192ELi64ELi64ELi4ELb0ELb0EN7cutlass10bfloat16_tE19Flash_kernel_traitsILi192ELi64ELi64ELi4ES3_EELb1ELb0ELb0ELb0ELb0ELb1ELb0ELb0EEEvNS_16Flash_fwd_paramsE,@"STO_CUDA_ENTRY STV_DEFAULT"
_ZN5flash16flash_fwd_kernelI23Flash_fwd_kernel_traitsILi192ELi64ELi64ELi4ELb0ELb0EN7cutlass10bfloat16_tE19Flash_kernel_traitsILi192ELi64ELi64ELi4ES3_EELb1ELb0ELb0ELb0ELb0ELb1ELb0ELb0EEEvNS_16Flash_fwd_paramsE:
.text._ZN5flash16flash_fwd_kernelI23Flash_fwd_kernel_traitsILi192ELi64ELi64ELi4ELb0ELb0EN7cutlass10bfloat16_tE19Flash_kernel_traitsILi192ELi64ELi64ELi4ES3_EELb1ELb0ELb0ELb0ELb0ELb1ELb0ELb0EEEvNS_16Flash_fwd_paramsE:
        /* <DEDUP_REMOVED lines=8> */
[----:B------:R-:W4:Y:S04]  /*0080*/  LDCU.64 UR6, c[0x0][0x470] ;  /* 0x00008e00ff0677ac */ /* 0x000f280008000a00 */
[----:B------:R-:W4:Y:S01]  /*0090*/  LDC.64 R14, c[0x0][0x460] ;  /* 0x00011800ff0e7b82 */ /* 0x000f220000000a00 */
[----:B-1----:R-:W-:Y:S01]  /*00a0*/  ISETP.NE.AND P5, PT, RZ, UR4, PT ;  /* 0x00000004ff007c0c */ /* 0x002fe2000bfa5270 */
[----:B------:R-:W1:-:S12]  /*00b0*/  LDCU.64 UR4, c[0x0][0x510] ;  /* 0x0000a200ff0477ac */ /* 0x000e580008000a00 */
[----:B--2---:R-:W-:Y:S01]  /*00c0*/  @P5 IMAD.MOV.U32 R88, RZ, RZ, R90 ;  /* 0x000000ffff585224 */ /* 0x004fe200078e005a */
[----:B------:R-:W2:Y:S01]  /*00d0*/  S2R R92, SR_CTAID.Z ;  /* 0x00000000005c7919 */ /* 0x000ea20000002700 */
[----:B------:R-:W2:Y:S03]  /*00e0*/  @P5 LDC R0, c[0x0][0x520] ;  /* 0x00014800ff005b82 */ /* 0x000ea60000000800 */
[----:B---3--:R-:W3:Y:S01]  /*00f0*/  @P5 LDG.E.64 R4, desc[UR10][R88.64] ;  /* 0x0000000a58045981 */ /* 0x008ee2000c1e1b00 */
[----:B-1----:R-:W-:Y:S02]  /*0100*/  IMAD.U32 R208, RZ, RZ, UR4 ;  /* 0x00000004ffd07e24 */ /* 0x002fe4000f8e00ff */
[----:B------:R-:W-:Y:S01]  /*0110*/  IMAD.U32 R209, RZ, RZ, UR5 ;  /* 0x00000005ffd17e24 */ /* 0x000fe2000f8e00ff */
[----:B------:R-:W1:Y:S01]  /*0120*/  S2R R134, SR_TID.X ;  /* 0x0000000000867919 */ /* 0x000e620000002100 */
[----:B------:R-:W-:Y:S01]  /*0130*/  ISETP.NE.U32.AND P3, PT, RZ, UR8, PT ;  /* 0x00000008ff007c0c */ /* 0x000fe2000bf65070 */
[----:B------:R-:W2:Y:S03]  /*0140*/  LDCU.64 UR4, c[0x0][0x478] ;  /* 0x00008f00ff0477ac */ /* 0x000ea60008000a00 */
[----:B------:R-:W3:Y:S01]  /*0150*/  @P5 LDG.E.64 R208, desc[UR10][R208.64] ;  /* 0x0000000ad0d05981 */ /* 0x000ee2000c1e1b00 */
[----:B------:R-:W-:Y:S01]  /*0160*/  ISETP.NE.U32.AND P2, PT, RZ, UR8, PT ;  /* 0x00000008ff007c0c */ /* 0x000fe2000bf45070 */
[----:B------:R-:W-:Y:S01]  /*0170*/  IMAD.MOV.U32 R189, RZ, RZ, -0x1 ;  /* 0xffffffffffbd7424 */ /* 0x000fe200078e00ff */
[----:B------:R-:W-:Y:S01]  /*0180*/  ISETP.NE.AND.EX P3, PT, RZ, UR9, PT, P3 ;  /* 0x00000009ff007c0c */ /* 0x000fe2000bf65330 */
[----:B----4-:R-:W-:Y:S01]  /*0190*/  IMAD.WIDE.U32 R14, R93, 0x4, R14 ;  /* 0x000000045d0e7825 */ /* 0x010fe200078e000e */
[----:B------:R-:W-:-:S02]  /*01a0*/  ISETP.NE.AND.EX P2, PT, RZ, UR9, PT, P2 ;  /* 0x00000009ff007c0c */ /* 0x000fc4000bf45320 */
[----:B------:R-:W-:Y:S01]  /*01b0*/  ISETP.NE.U32.AND P1, PT, RZ, UR6, PT ;  /* 0x00000006ff007c0c */ /* 0x000fe2000bf25070 */
[----:B------:R-:W-:-:S03]  /*01c0*/  IMAD.SHL.U32 R11, R93, 0x4, RZ ;  /* 0x000000045d0b7824 */ /* 0x000fc600078e00ff */
[----:B------:R-:W-:Y:S02]  /*01d0*/  ISETP.NE.AND.EX P1, PT, RZ, UR7, PT, P1 ;  /* 0x00000007ff007c0c */ /* 0x000fe4000bf25310 */
[----:B--2---:R-:W-:Y:S02]  /*01e0*/  ISETP.NE.U32.AND P0, PT, RZ, UR4, PT ;  /* 0x00000004ff007c0c */ /* 0x004fe4000bf05070 */
[----:B------:R-:W-:Y:S02]  /*01f0*/  LOP3.LUT R3, R92, R91, R93, 0xfe, !PT ;  /* 0x0000005b5c037212 */ /* 0x000fe400078efe5d */
[----:B------:R-:W-:Y:S02]  /*0200*/  ISETP.NE.AND.EX P0, PT, RZ, UR5, PT, P0 ;  /* 0x00000005ff007c0c */ /* 0x000fe4000bf05300 */
[----:B-1----:R-:W-:-:S13]  /*0210*/  LOP3.LUT P6, RZ, R3, R134, RZ, 0xfc, !PT ;  /* 0x0000008603ff7212 */ /* 0x002fda00078cfcff */
[----:B------:R-:W1:Y:S01]  /*0220*/  @!P6 LDC.64 R16, c[0x0][0x528] ;  /* 0x00014a00ff10eb82 */ /* 0x000e620000000a00 */
[----:B------:R-:W-:Y:S01]  /*0230*/  IMAD.MOV.U32 R6, RZ, RZ, RZ ;  /* 0x000000ffff067224 */ /* 0x000fe200078e00ff */
[----:B---3--:R-:W-:Y:S02]  /*0240*/  @P5 IADD3 R90, P4, PT, R4, R0, RZ ;  /* 0x00000000045a5210 */ /* 0x008fe40007f9e0ff */
[----:B------:R-:W-:-:S03]  /*0250*/  SHF.R.U32.HI R0, RZ, 0x1e, R93 ;  /* 0x0000001eff007819 */ /* 0x000fc6000001165d */
[----:B------:R-:W-:Y:S01]  /*0260*/  @P5 IMAD.X R89, RZ, RZ, R5, P4 ;  /* 0x000000ffff595224 */ /* 0x000fe200020e0605 */
[C---:B------:R-:W-:Y:S01]  /*0270*/  @P1 IADD3 R2, P4, PT, R11.reuse, UR6, RZ ;  /* 0x000000060b021c10 */ /* 0x040fe2000ff9e0ff */
[----:B------:R-:W-:Y:S01]  /*0280*/  @!P6 IMAD.MOV.U32 R88, RZ, RZ, R90 ;  /* 0x000000ffff58e224 */ /* 0x000fe200078e005a */
[----:B------:R-:W2:Y:S01]  /*0290*/  LDC.64 R4, c[0x0][0x468] ;  /* 0x00011a00ff047b82 */ /* 0x000ea20000000a00 */
[----:B-1----:R1:W-:Y:S04]  /*02a0*/  @!P6 STG.E.64 desc[UR10][R16.64], R208 ;  /* 0x000000d01000e986 */ /* 0x0023e8000c101b0a */
[----:B------:R1:W-:Y:S04]  /*02b0*/  @!P6 STG.E.64 desc[UR10][R16.64+0x8], R88 ;  /* 0x000008581000e986 */ /* 0x0003e8000c101b0a */
[----:B------:R-:W3:Y:S04]  /*02c0*/  @P3 LDG.E R189, desc[UR10][R14.64] ;  /* 0x0000000a0ebd3981 */ /* 0x000ee8000c1e1900 */
[----:B------:R-:W3:Y:S01]  /*02d0*/  @P2 LDG.E R8, desc[UR10][R14.64+0x4] ;  /* 0x0000040a0e082981 */ /* 0x000ee2000c1e1900 */
[----:B------:R-:W-:-:S02]  /*02e0*/  @P0 IADD3 R12, P3, PT, R11, UR4, RZ ;  /* 0x000000040b0c0c10 */ /* 0x000fc4000ff7e0ff */
[C---:B------:R-:W-:Y:S02]  /*02f0*/  @P1 IADD3.X R3, PT, PT, R0.reuse, UR7, RZ, P4, !PT ;  /* 0x0000000700031c10 */ /* 0x040fe4000a7fe4ff */
[----:B------:R-:W-:-:S03]  /*0300*/  @P0 IADD3.X R13, PT, PT, R0, UR5, RZ, P3, !PT ;  /* 0x00000005000d0c10 */ /* 0x000fc60009ffe4ff */
[----:B------:R4:W3:Y:S01]  /*0310*/  @P1 LDG.E R6, desc[UR10][R2.64] ;  /* 0x0000000a02061981 */ /* 0x0008e2000c1e1900 */
[----:B------:R-:W1:Y:S01]  /*0320*/  @!P2 LDC R7, c[0x0][0x434] ;  /* 0x00010d00ff07ab82 */ /* 0x000e620000000800 */
[----:B------:R-:W4:Y:S02]  /*0330*/  LDCU.U8 UR4, c[0x0][0x532] ;  /* 0x0000a640ff0477ac */ /* 0x000f240008000000 */
[----:B------:R-:W3:Y:S01]  /*0340*/  @P0 LDG.E R105, desc[UR10][R12.64] ;  /* 0x0000000a0c690981 */ /* 0x000ee2000c1e1900 */
[----:B--2---:R-:W-:Y:S01]  /*0350*/  IADD3 R10, P1, PT, R11, R4, RZ ;  /* 0x000000040b0a7210 */ /* 0x004fe20007f3e0ff */
[----:B------:R-:W-:Y:S01]  /*0360*/  IMAD.MOV.U32 R9, RZ, RZ, -0x1 ;  /* 0xffffffffff097424 */ /* 0x000fe200078e00ff */
[----:B------:R-:W-:-:S03]  /*0370*/  ISETP.EQ.U32.AND P4, PT, R4, RZ, PT ;  /* 0x000000ff0400720c */ /* 0x000fc60003f82070 */
[----:B------:R-:W-:Y:S02]  /*0380*/  IMAD.X R11, R0, 0x1, R5, P1 ;  /* 0x00000001000b7824 */ /* 0x000fe400008e0605 */
[----:B------:R-:W2:Y:S08]  /*0390*/  @!P0 LDC R0, c[0x0][0x43c] ;  /* 0x00010f00ff008b82 */ /* 0x000eb00000000800 */
[----:B----4-:R-:W4:Y:S01]  /*03a0*/  @!P0 LDC.64 R2, c[0x0][0x488] ;  /* 0x00012200ff028b82 */ /* 0x010f220000000a00 */
[----:B------:R-:W-:-:S02]  /*03b0*/  ISETP.NE.U32.AND P1, PT, R4, RZ, PT ;  /* 0x000000ff0400720c */ /* 0x000fc40003f25070 */
[----:B------:R-:W-:Y:S02]  /*03c0*/  ISETP.NE.AND P3, PT, RZ, UR4, PT ;  /* 0x00000004ff007c0c */ /* 0x000fe4000bf65270 */
[C---:B------:R-:W-:Y:S02]  /*03d0*/  ISETP.NE.AND.EX P1, PT, R5.reuse, RZ, PT, P1 ;  /* 0x000000ff0500720c */ /* 0x040fe40003f25310 */
[----:B------:R-:W-:Y:S01]  /*03e0*/  ISETP.EQ.OR.EX P4, PT, R5, RZ, !P3, P4 ;  /* 0x000000ff0500720c */ /* 0x000fe20005f82740 */
[----:B------:R-:W-:-:S12]  /*03f0*/  IMAD.SHL.U32 R184, R91, 0x40, RZ ;  /* 0x000000405bb87824 */ /* 0x000fd800078e00ff */
[----:B------:R1:W5:Y:S01]  /*0400*/  @!P4 LDG.E R9, desc[UR10][R10.64] ;  /* 0x0000000a0a09c981 */ /* 0x000362000c1e1900 */
[----:B---3--:R-:W-:Y:S01]  /*0410*/  @P2 IMAD.IADD R7, R8, 0x1, -R189 ;  /* 0x0000000108072824 */ /* 0x008fe200078e0abd */
[----:B----4-:R-:W-:-:S04]  /*0420*/  @!P0 ISETP.NE.U32.AND P2, PT, R2, RZ, PT ;  /* 0x000000ff0200820c */ /* 0x010fc80003f45070 */
[----:B------:R-:W-:Y:S02]  /*0430*/  @!P0 ISETP.NE.AND.EX P2, PT, R3, RZ, PT, P2 ;  /* 0x000000ff0300820c */ /* 0x000fe40003f45320 */
[----:B-1----:R-:W-:Y:S02]  /*0440*/  ISETP.GT.AND P4, PT, R7, R184, PT ;  /* 0x000000b80700720c */ /* 0x002fe40003f84270 */
[----:B--2---:R-:W-:Y:S02]  /*0450*/  @!P0 SEL R3, R0, RZ, P2 ;  /* 0x000000ff00038207 */ /* 0x004fe40001000000 */
[----:B------:R-:W1:Y:S01]  /*0460*/  @!P1 LDC R0, c[0x0][0x438] ;  /* 0x00010e00ff009b82 */ /* 0x000e620000000800 */
[----:B------:R-:W-:Y:S01]  /*0470*/  @P0 IMAD.IADD R105, R105, 0x1, -R6 ;  /* 0x0000000169690824 */ /* 0x000fe200078e0a06 */
[----:B------:R-:W-:Y:S07]  /*0480*/  @!P1 BRA `(.L_x_862) ;  /* 0x00000000000c9947 */ /* 0x000fee0003800000 */
[----:B-1----:R-:W2:Y:S02]  /*0490*/  @P3 LDG.E R0, desc[UR10][R10.64+0x4] ;  /* 0x0000040a0a003981 */ /* 0x002ea4000c1e1900 */
[----:B--2--5:R-:W-:-:S06]  /*04a0*/  @P3 IADD3 R0, PT, PT, R0, -R9, RZ ;  /* 0x8000000900003210 */ /* 0x024fcc0007ffe0ff */
[----:B------:R2:W5:Y:S02]  /*04b0*/  @!P3 LDG.E R0, desc[UR10][R10.64] ;  /* 0x0000000a0a00b981 */ /* 0x000564000c1e1900 */
.L_x_862:
[----:B-1---5:R-:W-:Y:S01]  /*04c0*/  @!P0 IADD3 R105, PT, PT, R3, R0, -R6 ;  /* 0x0000000003698210 */ /* 0x022fe20007ffe806 */
[----:B------:R-:W-:Y:S06]  /*04d0*/  @!P4 EXIT ;  /* 0x000000000000c94d */ /* 0x000fec0003800000 */
[C---:B------:R-:W-:Y:S01]  /*04e0*/  ISETP.GT.AND P0, PT, R105.reuse, RZ, PT ;  /* 0x000000ff6900720c */ /* 0x040fe20003f04270 */
[----:B------:R-:W-:-:S05]  /*04f0*/  VIADD R3, R105, 0x3f ;  /* 0x0000003f69037836 */ /* 0x000fca0000000000 */
[----:B------:R-:W-:-:S04]  /*0500*/  SHF.R.S32.HI R0, RZ, 0x1f, R3 ;  /* 0x0000001fff007819 */ /* 0x000fc80000011403 */
[----:B------:R-:W-:-:S04]  /*0510*/  LEA.HI R0, R0, R3, RZ, 0x6 ;  /* 0x0000000300007211 */ /* 0x000fc800078f30ff */
[----:B------:R-:W-:Y:S01]  /*0520*/  SHF.R.S32.HI R135, RZ, 0x6, R0 ;  /* 0x00000006ff877819 */ /* 0x000fe20000011400 */
[----:B------:R-:W-:Y:S06]  /*0530*/  @P0 BRA `(.L_x_863) ;  /* 0x0000000800c00947 */ /* 0x000fec0003800000 */
[----:B------:R-:W-:Y:S01]  /*0540*/  ISETP.NE.AND P1, PT, R189, -0x1, PT ;  /* 0xffffffffbd00780c */ /* 0x000fe20003f25270 */
[----:B------:R-:W1:Y:S08]  /*0550*/  LDC.U8 R0, c[0x0][0x549] ;  /* 0x00015240ff007b82 */ /* 0x000e700000000000 */
[----:B------:R-:W3:Y:S08]  /*0560*/  LDC.U8 R6, c[0x0][0x548] ;  /* 0x00015200ff067b82 */ /* 0x000ef00000000000 */
[----:B------:R-:W2:Y:S08]  /*0570*/  @!P1 LDC.64 R8, c[0x0][0x400] ;  /* 0x00010000ff089b82 */ /* 0x000eb00000000a00 */
[----:B------:R-:W4:Y:S01]  /*0580*/  @P1 LDC.64 R4, c[0x0][0x408] ;  /* 0x00010200ff041b82 */ /* 0x000f220000000a00 */
[----:B-1----:R-:W-:-:S07]  /*0590*/  ISETP.NE.AND P0, PT, R0, RZ, PT ;  /* 0x000000ff0000720c */ /* 0x002fce0003f05270 */
[----:B------:R-:W1:Y:S01]  /*05a0*/  LDC R0, c[0x0][0x434] ;  /* 0x00010d00ff007b82 */ /* 0x000e620000000800 */
[----:B---3--:R-:W-:Y:S01]  /*05b0*/  ISETP.NE.AND P5, PT, R6, RZ, !P0 ;  /* 0x000000ff0600720c */ /* 0x008fe200047a5270 */
[----:B--2---:R-:W-:-:S06]  /*05c0*/  @!P1 IMAD.WIDE.U32 R10, R93, R8, RZ ;  /* 0x000000085d0a9225 */ /* 0x004fcc00078e00ff */
[----:B------:R-:W2:Y:S01]  /*05d0*/  @P0 LDC.64 R2, c[0x0][0x430] ;  /* 0x00010c00ff020b82 */ /* 0x000ea20000000a00 */
[----:B------:R-:W-:Y:S01]  /*05e0*/  @!P1 IMAD R9, R93, R9, R11 ;  /* 0x000000095d099224 */ /* 0x000fe200078e020b */
[----:B------:R-:W-:Y:S01]  /*05f0*/  @!P1 MOV R8, R10 ;  /* 0x0000000a00089202 */ /* 0x000fe20000000f00 */
[----:B----4-:R-:W-:-:S04]  /*0600*/  @P1 IMAD.WIDE.U32 R10, R189, R4, RZ ;  /* 0x00000004bd0a1225 */ /* 0x010fc800078e00ff */
[----:B------:R-:W-:Y:S01]  /*0610*/  @P1 IMAD R9, R189, R5, R11 ;  /* 0x00000005bd091224 */ /* 0x000fe200078e020b */
[----:B------:R-:W-:Y:S01]  /*0620*/  @P1 MOV R8, R10 ;  /* 0x0000000a00081202 */ /* 0x000fe20000000f00 */
[----:B------:R-:W3:Y:S01]  /*0630*/  @P0 LDC R5, c[0x0][0x430] ;  /* 0x00010c00ff050b82 */ /* 0x000ee20000000800 */
[----:B--2---:R-:W-:Y:S01]  /*0640*/  @P0 IMAD R3, R2, R3, RZ ;  /* 0x0000000302030224 */ /* 0x004fe200078e02ff */
        /* <DEDUP_REMOVED lines=12> */
.L_x_864:
[----:B------:R-:W-:Y:S01]  /*0710*/  IMAD.SHL.U32 R11, R134, 0x8, RZ ;  /* 0x00000008860b7824 */ /* 0x000fe200078e00ff */
[----:B------:R-:W1:Y:S01]  /*0720*/  LDCU.64 UR4, c[0x0][0x410] ;  /* 0x00008200ff0477ac */ /* 0x000e620008000a00 */
[----:B------:R-:W-:Y:S01]  /*0730*/  IMAD R0, R93, R0, RZ ;  /* 0x000000005d007224 */ /* 0x000fe200078e02ff */
[----:B------:R-:W-:Y:S01]  /*0740*/  ISETP.NE.AND P0, PT, R189, -0x1, PT ;  /* 0xffffffffbd00780c */ /* 0x000fe20003f05270 */
[----:B------:R-:W-:Y:S01]  /*0750*/  IMAD.IADD R7, R7, 0x1, -R184 ;  /* 0x0000000107077824 */ /* 0x000fe200078e0ab8 */
[----:B------:R-:W-:Y:S01]  /*0760*/  SHF.R.U32.HI R6, RZ, 0x3, R134 ;  /* 0x00000003ff067819 */ /* 0x000fe20000011686 */
[----:B----4-:R-:W-:Y:S01]  /*0770*/  IMAD R3, R92, R3, RZ ;  /* 0x000000035c037224 */ /* 0x010fe200078e02ff */
[----:B------:R-:W-:Y:S01]  /*0780*/  LOP3.LUT R11, R11, 0x38, RZ, 0xc0, !PT ;  /* 0x000000380b0b7812 */ /* 0x000fe200078ec0ff */
[----:B------:R-:W-:Y:S01]  /*0790*/  BSSY.RECONVERGENT B0, `(.L_x_865) ;  /* 0x0000024000007945 */ /* 0x000fe20003800200 */
[----:B------:R-:W-:Y:S01]  /*07a0*/  SEL R189, R0, R189, !P0 ;  /* 0x000000bd00bd7207 */ /* 0x000fe20004000000 */
[C---:B------:R-:W-:Y:S01]  /*07b0*/  VIADD R10, R6.reuse, 0x10 ;  /* 0x00000010060a7836 */ /* 0x040fe20000000000 */
[----:B------:R-:W-:Y:S01]  /*07c0*/  IADD3 R8, P4, PT, R11, R8, RZ ;  /* 0x000000080b087210 */ /* 0x000fe20007f9e0ff */
[C---:B------:R-:W-:Y:S01]  /*07d0*/  VIADD R4, R6.reuse, 0x20 ;  /* 0x0000002006047836 */ /* 0x040fe20000000000 */
[CC--:B------:R-:W-:Y:S01]  /*07e0*/  ISETP.GE.AND P3, PT, R6.reuse, R7.reuse, PT ;  /* 0x000000070600720c */ /* 0x0c0fe20003f66270 */
[----:B------:R-:W-:Y:S01]  /*07f0*/  VIADD R0, R6, 0x30 ;  /* 0x0000003006007836 */ /* 0x000fe20000000000 */
[----:B------:R-:W-:Y:S01]  /*0800*/  LOP3.LUT P6, R134, R134, 0x7, RZ, 0xc0, !PT ;  /* 0x0000000786867812 */ /* 0x000fe200078cc0ff */
[----:B------:R-:W-:Y:S01]  /*0810*/  IMAD.X R9, RZ, RZ, R9, P4 ;  /* 0x000000ffff097224 */ /* 0x000fe200020e0609 */
[-C--:B------:R-:W-:Y:S01]  /*0820*/  ISETP.GE.AND P1, PT, R10, R7.reuse, PT ;  /* 0x000000070a00720c */ /* 0x080fe20003f26270 */
[----:B------:R-:W-:Y:S01]  /*0830*/  @!P5 IMAD R3, R93, R2, R3 ;  /* 0x000000025d03d224 */ /* 0x000fe200078e0203 */
[-C--:B------:R-:W-:Y:S01]  /*0840*/  ISETP.GE.OR P6, PT, R6, R7.reuse, P6 ;  /* 0x000000070600720c */ /* 0x080fe200037c6670 */
[----:B-1----:R-:W-:Y:S01]  /*0850*/  IMAD.WIDE.U32 R8, R92, UR4, R8 ;  /* 0x000000045c087c25 */ /* 0x002fe2000f8e0008 */
[----:B------:R-:W-:-:S02]  /*0860*/  ISETP.GE.AND P2, PT, R4, R7, PT ;  /* 0x000000070400720c */ /* 0x000fc40003f46270 */
[----:B------:R-:W-:Y:S01]  /*0870*/  ISETP.GE.AND P0, PT, R0, R7, PT ;  /* 0x000000070000720c */ /* 0x000fe20003f06270 */
[----:B------:R-:W-:Y:S01]  /*0880*/  IMAD R93, R92, UR5, R9 ;  /* 0x000000055c5d7c24 */ /* 0x000fe2000f8e0209 */
[----:B------:R-:W-:Y:S02]  /*0890*/  SHF.R.S32.HI R7, RZ, 0x1f, R189 ;  /* 0x0000001fff077819 */ /* 0x000fe400000114bd */
[----:B------:R-:W-:Y:S02]  /*08a0*/  SEL R2, R189, RZ, P5 ;  /* 0x000000ffbd027207 */ /* 0x000fe40002800000 */
[----:B------:R-:W-:Y:S01]  /*08b0*/  SEL R11, R7, RZ, P5 ;  /* 0x000000ff070b7207 */ /* 0x000fe20002800000 */
[----:B------:R-:W-:Y:S01]  /*08c0*/  IMAD.MOV.U32 R7, RZ, RZ, RZ ;  /* 0x000000ffff077224 */ /* 0x000fe200078e00ff */
[C---:B------:R-:W-:Y:S02]  /*08d0*/  ISETP.NE.OR P5, PT, R134.reuse, RZ, P1 ;  /* 0x000000ff8600720c */ /* 0x040fe40000fa5670 */
[----:B------:R-:W-:Y:S01]  /*08e0*/  ISETP.NE.OR P4, PT, R134, RZ, P2 ;  /* 0x000000ff8600720c */ /* 0x000fe20001785670 */
[----:B------:R-:W-:Y:S01]  /*08f0*/  IMAD.WIDE.U32 R14, R91, 0x40, R6 ;  /* 0x000000405b0e7825 */ /* 0x000fe200078e0006 */
[----:B------:R-:W-:Y:S11]  /*0900*/  @P3 BRA `(.L_x_866) ;  /* 0x0000000000303947 */ /* 0x000ff60003800000 */
[----:B------:R-:W1:Y:S01]  /*0910*/  LDCU.64 UR4, c[0x0][0x408] ;  /* 0x00008100ff0477ac */ /* 0x000e620008000a00 */
[----:B------:R-:W-:Y:S01]  /*0920*/  MOV R92, R8 ;  /* 0x00000008005c7202 */ /* 0x000fe20000000f00 */
[----:B------:R-:W2:Y:S01]  /*0930*/  LDCU.64 UR6, c[0x0][0x3f0] ;  /* 0x00007e00ff0677ac */ /* 0x000ea20008000a00 */
[----:B-1----:R-:W-:-:S03]  /*0940*/  IMAD R12, R15, UR4, RZ ;  /* 0x000000040f0c7c24 */ /* 0x002fc6000f8e02ff */
        /* <DEDUP_REMOVED lines=8> */
.L_x_866:
[----:B------:R-:W-:Y:S05]  /*09d0*/  BSYNC.RECONVERGENT B0 ;  /* 0x0000000000007941 */ /* 0x000fea0003800200 */
.L_x_865:
[----:B------:R-:W-:Y:S01]  /*09e0*/  BSSY.RECONVERGENT B0, `(.L_x_867) ;  /* 0x0000013000007945 */ /* 0x000fe20003800200 */
[----:B------:R-:W-:Y:S01]  /*09f0*/  ISETP.NE.OR P3, PT, R134, RZ, P0 ;  /* 0x000000ff8600720c */ /* 0x000fe20000765670 */
[----:B---3--:R-:W-:Y:S02]  /*0a00*/  IMAD R184, R184, R5, RZ ;  /* 0x00000005b8b87224 */ /* 0x008fe400078e02ff */
[----:B------:R-:W-:Y:S10]  /*0a10*/  @P1 BRA `(.L_x_868) ;  /* 0x00000000003c1947 */ /* 0x000ff40003800000 */
[----:B------:R-:W2:Y:S01]  /*0a20*/  LDCU.64 UR6, c[0x0][0x408] ;  /* 0x00008100ff0677ac */ /* 0x000ea20008000a00 */
[----:B------:R-:W-:Y:S01]  /*0a30*/  IADD3 R13, P1, PT, R14, 0x10, RZ ;  /* 0x000000100e0d7810 */ /* 0x000fe20007f3e0ff */
[----:B------:R-:W-:Y:S01]  /*0a40*/  IMAD.MOV.U32 R16, RZ, RZ, R8 ;  /* 0x000000ffff107224 */ /* 0x000fe200078e0008 */
[----:B------:R-:W-:Y:S01]  /*0a50*/  MOV R17, R93 ;  /* 0x0000005d00117202 */ /* 0x000fe20000000f00 */
[----:B------:R-:W1:Y:S02]  /*0a60*/  LDCU.64 UR4, c[0x0][0x3f0] ;  /* 0x00007e00ff0477ac */ /* 0x000e640008000a00 */
[----:B------:R-:W-:-:S04]  /*0a70*/  IMAD.X R12, RZ, RZ, R15, P1 ;  /* 0x000000ffff0c7224 */ /* 0x000fc800008e060f */
        /* <DEDUP_REMOVED lines=9> */
.L_x_868:
[----:B------:R-:W-:Y:S05]  /*0b10*/  BSYNC.RECONVERGENT B0 ;  /* 0x0000000000007941 */ /* 0x000fea0003800200 */
.L_x_867:
[----:B------:R-:W-:Y:S04]  /*0b20*/  BSSY.RECONVERGENT B0, `(.L_x_869) ;  /* 0x0000011000007945 */ /* 0x000fe80003800200 */
[----:B------:R-:W-:Y:S05]  /*0b30*/  @P2 BRA `(.L_x_870) ;  /* 0x00000000003c2947 */ /* 0x000fea0003800000 */
[----:B------:R-:W3:Y:S01]  /*0b40*/  LDCU.64 UR6, c[0x0][0x408] ;  /* 0x00008100ff0677ac */ /* 0x000ee20008000a00 */
[----:B------:R-:W-:Y:S01]  /*0b50*/  IADD3 R13, P1, PT, R14, 0x20, RZ ;  /* 0x000000200e0d7810 */ /* 0x000fe20007f3e0ff */
[----:B------:R-:W-:Y:S01]  /*0b60*/  IMAD.MOV.U32 R16, RZ, RZ, R8 ;  /* 0x000000ffff107224 */ /* 0x000fe200078e0008 */
[----:B------:R-:W-:Y:S01]  /*0b70*/  MOV R17, R93 ;  /* 0x0000005d00117202 */ /* 0x000fe20000000f00 */
[----:B------:R-:W1:Y:S02]  /*0b80*/  LDCU.64 UR4, c[0x0][0x3f0] ;  /* 0x00007e00ff0477ac */ /* 0x000e640008000a00 */
[----:B------:R-:W-:-:S04]  /*0b90*/  IMAD.X R12, RZ, RZ, R15, P1 ;  /* 0x000000ffff0c7224 */ /* 0x000fc800008e060f */
[----:B---3--:R-:W-:Y:S02]  /*0ba0*/  IMAD R12, R12, UR6, RZ ;  /* 0x000000060c0c7c24 */ /* 0x008fe4000f8e02ff */
[----:B------:R-:W-:-:S04]  /*0bb0*/  IMAD.WIDE.U32 R16, R13, UR6, R16 ;  /* 0x000000060d107c25 */ /* 0x000fc8000f8e0010 */
[----:B------:R-:W-:Y:S01]  /*0bc0*/  IMAD R12, R13, UR7, R12 ;  /* 0x000000070d0c7c24 */ /* 0x000fe2000f8e020c */
[----:B-12---:R-:W-:-:S04]  /*0bd0*/  LEA R18, P1, R16, UR4, 0x1 ;  /* 0x0000000410127c11 */ /* 0x006fc8000f8208ff */
[----:B------:R-:W-:-:S04]  /*0be0*/  IADD3 R12, PT, PT, R17, R12, RZ ;  /* 0x0000000c110c7210 */ /* 0x000fc80007ffe0ff */
[----:B------:R-:W-:-:S05]  /*0bf0*/  LEA.HI.X R19, R16, UR5, R12, 0x1, P1 ;  /* 0x0000000510137c11 */ /* 0x000fca00088f0c0c */
[----:B------:R3:W-:Y:S04]  /*0c00*/  STG.E.128 desc[UR10][R18.64], RZ ;  /* 0x000000ff12007986 */ /* 0x0007e8000c101d0a */
[----:B------:R3:W-:Y:S04]  /*0c10*/  STG.E.128 desc[UR10][R18.64+0x80], RZ ;  /* 0x000080ff12007986 */ /* 0x0007e8000c101d0a */
[----:B------:R3:W-:Y:S02]  /*0c20*/  STG.E.128 desc[UR10][R18.64+0x100], RZ ;  /* 0x000100ff12007986 */ /* 0x0007e4000c101d0a */
.L_x_870:
[----:B------:R-:W-:Y:S05]  /*0c30*/  BSYNC.RECONVERGENT B0 ;  /* 0x0000000000007941 */ /* 0x000fea0003800200 */
.L_x_869:
[----:B------:R-:W-:Y:S01]  /*0c40*/  BSSY.RECONVERGENT B0, `(.L_x_871) ;  /* 0x0000013000007945 */ /* 0x000fe20003800200 */
[--C-:B------:R-:W-:Y:S02]  /*0c50*/  IADD3 R2, P2, P1, R184, R2, R3.reuse ;  /* 0x00000002b8027210 */ /* 0x100fe4000795e003 */
[----:B------:R-:W-:Y:S02]  /*0c60*/  SHF.R.S32.HI R184, RZ, 0x1f, R184 ;  /* 0x0000001fffb87819 */ /* 0x000fe400000114b8 */
[----:B------:R-:W-:Y:S01]  /*0c70*/  SHF.R.S32.HI R12, RZ, 0x1f, R3 ;  /* 0x0000001fff0c7819 */ /* 0x000fe20000011403 */
[----:B------:R-:W-:Y:S08]  /*0c80*/  @P0 BRA `(.L_x_872) ;  /* 0x0000000000380947 */ /* 0x000ff00003800000 */
[----:B------:R-:W4:Y:S01]  /*0c90*/  LDCU.64 UR6, c[0x0][0x408] ;  /* 0x00008100ff0677ac */ /* 0x000f220008000a00 */
[----:B------:R-:W-:Y:S02]  /*0ca0*/  IADD3 R3, P0, PT, R14, 0x30, RZ ;  /* 0x000000300e037810 */ /* 0x000fe40007f1e0ff */
[----:B------:R-:W-:Y:S01]  /*0cb0*/  MOV R9, R93 ;  /* 0x0000005d00097202 */ /* 0x000fe20000000f00 */
[----:B------:R-:W5:Y:S01]  /*0cc0*/  LDCU.64 UR4, c[0x0][0x3f0] ;  /* 0x00007e00ff0477ac */ /* 0x000f620008000a00 */
[----:B------:R-:W-:-:S05]  /*0cd0*/  IADD3.X R14, PT, PT, RZ, R15, RZ, P0, !PT ;  /* 0x0000000fff0e7210 */ /* 0x000fca00007fe4ff */
        /* <DEDUP_REMOVED lines=9> */
.L_x_872:
[----:B------:R-:W-:Y:S05]  /*0d70*/  BSYNC.RECONVERGENT B0 ;  /* 0x0000000000007941 */ /* 0x000fea0003800200 */
.L_x_871:
[----:B------:R-:W-:Y:S01]  /*0d80*/  BSSY.RECONVERGENT B0, `(.L_x_873) ;  /* 0x000000b000007945 */ /* 0x000fe20003800200 */
[----:B------:R-:W-:-:S03]  /*0d90*/  IADD3.X R11, PT, PT, R184, R11, R12, P2, P1 ;  /* 0x0000000bb80b7210 */ /* 0x000fc600017e240c */
[----:B------:R-:W-:Y:S05]  /*0da0*/  @P6 BRA `(.L_x_874) ;  /* 0x0000000000206947 */ /* 0x000fea0003800000 */
[----:B------:R-:W5:Y:S01]  /*0db0*/  LDCU.64 UR4, c[0x0][0x420] ;  /* 0x00008400ff0477ac */ /* 0x000f620008000a00 */
[----:B------:R-:W-:-:S05]  /*0dc0*/  IMAD R3, R6, R5, RZ ;  /* 0x0000000506037224 */ /* 0x000fca00078e02ff */
[----:B------:R-:W-:-:S04]  /*0dd0*/  IADD3 R6, P0, PT, R3, R2, RZ ;  /* 0x0000000203067210 */ /* 0x000fc80007f1e0ff */
[----:B------:R-:W-:Y:S02]  /*0de0*/  LEA.HI.X.SX32 R3, R3, R11, 0x1, P0 ;  /* 0x0000000b03037211 */ /* 0x000fe400000f0eff */
[----:B-----5:R-:W-:-:S04]  /*0df0*/  LEA R8, P0, R6, UR4, 0x2 ;  /* 0x0000000406087c11 */ /* 0x020fc8000f8010ff */
[----:B------:R-:W-:Y:S01]  /*0e00*/  LEA.HI.X R9, R6, UR5, R3, 0x2, P0 ;  /* 0x0000000506097c11 */ /* 0x000fe200080f1403 */
[----:B------:R-:W-:-:S05]  /*0e10*/  IMAD.MOV.U32 R3, RZ, RZ, 0x7f800000 ;  /* 0x7f800000ff037424 */ /* 0x000fca00078e00ff */
[----:B------:R1:W-:Y:S03]  /*0e20*/  STG.E desc[UR10][R8.64], R3 ;  /* 0x0000000308007986 */ /* 0x0003e6000c10190a */
.L_x_874:
[----:B------:R-:W-:Y:S05]  /*0e30*/  BSYNC.RECONVERGENT B0 ;  /* 0x0000000000007941 */ /* 0x000fea0003800200 */
.L_x_873:
[----:B------:R-:W-:Y:S04]  /*0e40*/  BSSY.RECONVERGENT B0, `(.L_x_875) ;  /* 0x000000a000007945 */ /* 0x000fe80003800200 */
[----:B------:R-:W-:Y:S05]  /*0e50*/  @P5 BRA `(.L_x_876) ;  /* 0x0000000000205947 */ /* 0x000fea0003800000 */
[----:B------:R-:W5:Y:S01]  /*0e60*/  LDCU.64 UR4, c[0x0][0x420] ;  /* 0x00008400ff0477ac */ /* 0x000f620008000a00 */
[----:B-1----:R-:W-:-:S05]  /*0e70*/  IMAD R3, R10, R5, RZ ;  /* 0x000000050a037224 */ /* 0x002fca00078e02ff */
[----:B------:R-:W-:-:S04]  /*0e80*/  IADD3 R6, P0, PT, R3, R2, RZ ;  /* 0x0000000203067210 */ /* 0x000fc80007f1e0ff */
[----:B------:R-:W-:Y:S02]  /*0e90*/  LEA.HI.X.SX32 R3, R3, R11, 0x1, P0 ;  /* 0x0000000b03037211 */ /* 0x000fe400000f0eff */
[----:B-----5:R-:W-:-:S04]  /*0ea0*/  LEA R8, P0, R6, UR4, 0x2 ;  /* 0x0000000406087c11 */ /* 0x020fc8000f8010ff */
[----:B------:R-:W-:Y:S01]  /*0eb0*/  LEA.HI.X R9, R6, UR5, R3, 0x2, P0 ;  /* 0x0000000506097c11 */ /* 0x000fe200080f1403 */
[----:B------:R-:W-:-:S05]  /*0ec0*/  IMAD.MOV.U32 R3, RZ, RZ, 0x7f800000 ;  /* 0x7f800000ff037424 */ /* 0x000fca00078e00ff */
[----:B------:R1:W-:Y:S03]  /*0ed0*/  STG.E desc[UR10][R8.64], R3 ;  /* 0x0000000308007986 */ /* 0x0003e6000c10190a */
.L_x_876:
[----:B------:R-:W-:Y:S05]  /*0ee0*/  BSYNC.RECONVERGENT B0 ;  /* 0x0000000000007941 */ /* 0x000fea0003800200 */
.L_x_875:
        /* <DEDUP_REMOVED lines=10> */
.L_x_878:
[----:B------:R-:W-:Y:S05]  /*0f90*/  BSYNC.RECONVERGENT B0 ;  /* 0x0000000000007941 */ /* 0x000fea0003800200 */
.L_x_877:
[----:B------:R-:W-:Y:S05]  /*0fa0*/  @P3 EXIT ;  /* 0x000000000000394d */ /* 0x000fea0003800000 */
[----:B------:R-:W5:Y:S01]  /*0fb0*/  LDCU.64 UR4, c[0x0][0x420] ;  /* 0x00008400ff0477ac */ /* 0x000f620008000a00 */
[----:B------:R-:W-:Y:S02]  /*0fc0*/  IMAD R0, R0, R5, RZ ;  /* 0x0000000500007224 */ /* 0x000fe400078e02ff */
[----:B-1----:R-:W-:-:S03]  /*0fd0*/  IMAD.MOV.U32 R3, RZ, RZ, 0x7f800000 ;  /* 0x7f800000ff037424 */ /* 0x002fc600078e00ff */
[----:B------:R-:W-:-:S04]  /*0fe0*/  IADD3 R2, P0, PT, R0, R2, RZ ;  /* 0x0000000200027210 */ /* 0x000fc80007f1e0ff */
[----:B------:R-:W-:Y:S02]  /*0ff0*/  LEA.HI.X.SX32 R11, R0, R11, 0x1, P0 ;  /* 0x0000000b000b7211 */ /* 0x000fe400000f0eff */
[----:B-----5:R-:W-:-:S04]  /*1000*/  LEA R4, P0, R2, UR4, 0x2 ;  /* 0x0000000402047c11 */ /* 0x020fc8000f8010ff */
[----:B------:R-:W-:-:S05]  /*1010*/  LEA.HI.X R5, R2, UR5, R11, 0x2, P0 ;  /* 0x0000000502057c11 */ /* 0x000fca00080f140b */
[----:B------:R-:W-:Y:S01]  /*1020*/  STG.E desc[UR10][R4.64], R3 ;  /* 0x0000000304007986 */ /* 0x000fe2000c10190a */
[----:B------:R-:W-:Y:S05]  /*1030*/  EXIT ;  /* 0x000000000000794d */ /* 0x000fea0003800000 */
.L_x_863:
[----:B------:R-:W-:Y:S02]  /*1040*/  ISETP.NE.AND P0, PT, R189, -0x1, PT ;  /* 0xffffffffbd00780c */ /* 0x000fe40003f05270 */
[----:B------:R-:W-:-:S11]  /*1050*/  ISETP.NE.AND P2, PT, R9, -0x1, PT ;  /* 0xffffffff0900780c */ /* 0x000fd60003f45270 */
[----:B------:R-:W1:Y:S08]  /*1060*/  @!P0 LDC.64 R4, c[0x0][0x398] ;  /* 0x0000e600ff048b82 */ /* 0x000e700000000a00 */
[----:B------:R-:W2:Y:S01]  /*1070*/  @P0 LDC.64 R2, c[0x0][0x3b0] ;  /* 0x0000ec00ff020b82 */ /* 0x000ea20000000a00 */
[----:B-1----:R-:W-:-:S04]  /*1080*/  @!P0 IMAD.WIDE.U32 R12, R93, R4, RZ ;  /* 0x000000045d0c8225 */ /* 0x002fc800078e00ff */
[----:B------:R-:W-:Y:S02]  /*1090*/  @!P0 IMAD R5, R93, R5, R13 ;  /* 0x000000055d058224 */ /* 0x000fe400078e020d */
[----:B--2---:R-:W-:Y:S01]  /*10a0*/  @P0 IMAD.WIDE.U32 R10, R189, R2, RZ ;  /* 0x00000002bd0a0225 */ /* 0x004fe200078e00ff */
[----:B------:R-:W-:-:S03]  /*10b0*/  @!P0 MOV R2, R12 ;  /* 0x0000000c00028202 */ /* 0x000fc60000000f00 */
        /* <DEDUP_REMOVED lines=16> */
.L_x_879:
[----:B------:R-:W1:Y:S01]  /*11c0*/  LDC.64 R84, c[0x0][0x3b8] ;  /* 0x0000ee00ff547b82 */ /* 0x000e620000000a00 */
[----:B------:R-:W-:-:S05]  /*11d0*/  IADD3 R10, PT, PT, R6, R9, RZ ;  /* 0x00000009060a7210 */ /* 0x000fca0007ffe0ff */
[C---:B-1----:R-:W-:Y:S02]  /*11e0*/  IMAD R3, R10.reuse, R85, RZ ;  /* 0x000000550a037224 */ /* 0x042fe400078e02ff */
[----:B------:R-:W-:-:S05]  /*11f0*/  IMAD.WIDE.U32 R10, R10, R84, RZ ;  /* 0x000000540a0a7225 */ /* 0x000fca00078e00ff */
[----:B------:R-:W-:Y:S02]  /*1200*/  IADD3 R3, PT, PT, R11, R3, RZ ;  /* 0x000000030b037210 */ /* 0x000fe40007ffe0ff */
[----:B------:R-:W-:-:S07]  /*1210*/  MOV R4, R10 ;  /* 0x0000000a00047202 */ /* 0x000fce0000000f00 */
.L_x_880:
        /* <DEDUP_REMOVED lines=38> */
.L_x_881:
[----:B------:R-:W1:Y:S01]  /*1480*/  LDC.64 R148, c[0x0][0x3c0] ;  /* 0x0000f000ff947b82 */ /* 0x000e620000000a00 */
[----:B------:R-:W-:-:S05]  /*1490*/  IADD3 R6, PT, PT, R6, R9, RZ ;  /* 0x0000000906067210 */ /* 0x000fca0007ffe0ff */
[C---:B-1----:R-:W-:Y:S02]  /*14a0*/  IMAD R151, R6.reuse, R149, RZ ;  /* 0x0000009506977224 */ /* 0x042fe400078e02ff */
[----:B------:R-:W-:-:S05]  /*14b0*/  IMAD.WIDE.U32 R8, R6, R148, RZ ;  /* 0x0000009406087225 */ /* 0x000fca00078e00ff */
[----:B------:R-:W-:Y:S02]  /*14c0*/  IADD3 R151, PT, PT, R9, R151, RZ ;  /* 0x0000009709977210 */ /* 0x000fe40007ffe0ff */
[----:B------:R-:W-:-:S07]  /*14d0*/  MOV R150, R8 ;  /* 0x0000000800967202 */ /* 0x000fce0000000f00 */
.L_x_882:
[----:B------:R-:W-:Y:S01]  /*14e0*/  IMAD.SHL.U32 R167, R134, 0x8, RZ ;  /* 0x0000000886a77824 */ /* 0x000fe200078e00ff */
[----:B------:R-:W1:Y:S01]  /*14f0*/  LDCU.64 UR8, c[0x0][0x3d0] ;  /* 0x00007a00ff0877ac */ /* 0x000e620008000a00 */
[----:B------:R-:W-:Y:S01]  /*1500*/  SHF.R.U32.HI R156, RZ, 0x3, R134 ;  /* 0x00000003ff9c7819 */ /* 0x000fe20000011686 */
[----:B------:R-:W-:Y:S01]  /*1510*/  IMAD.IADD R184, R7, 0x1, -R184 ;  /* 0x0000000107b87824 */ /* 0x000fe200078e0ab8 */
[----:B------:R-:W-:Y:S01]  /*1520*/  SHF.R.S32.HI R17, RZ, 0x1f, R0 ;  /* 0x0000001fff117819 */ /* 0x000fe20000011400 */
[----:B------:R-:W2:Y:S01]  /*1530*/  LDCU.64 UR6, c[0x0][0x388] ;  /* 0x00007100ff0677ac */ /* 0x000ea20008000a00 */
[----:B------:R-:W-:Y:S01]  /*1540*/  LOP3.LUT R160, R167, 0x38, RZ, 0xc0, !PT ;  /* 0x00000038a7a07812 */ /* 0x000fe200078ec0ff */
[C---:B------:R-:W-:Y:S01]  /*1550*/  VIADD R23, R156.reuse, 0x10 ;  /* 0x000000109c177836 */ /* 0x040fe20000000000 */
[----:B------:R-:W-:Y:S01]  /*1560*/  ISETP.GE.AND P6, PT, R156, R184, PT ;  /* 0x000000b89c00720c */ /* 0x000fe20003fc6270 */
[----:B------:R-:W-:Y:S01]  /*1570*/  VIADD R94, R135, 0xffffffff ;  /* 0xffffffff875e7836 */ /* 0x000fe20000000000 */
[----:B------:R-:W-:Y:S01]  /*1580*/  IADD3 R8, P0, PT, R160, R4, RZ ;  /* 0x00000004a0087210 */ /* 0x000fe20007f1e0ff */
[----:B------:R-:W-:Y:S01]  /*1590*/  VIADD R21, R156, 0x20 ;  /* 0x000000209c157836 */ /* 0x000fe20000000000 */
[----:B------:R-:W-:Y:S01]  /*15a0*/  ISETP.GE.AND P1, PT, R23, R184, PT ;  /* 0x000000b81700720c */ /* 0x000fe20003f26270 */
[----:B------:R-:W-:Y:S01]  /*15b0*/  IMAD R14, R94, -0x40, R105 ;  /* 0xffffffc05e0e7824 */ /* 0x000fe200078e0269 */
[----:B------:R-:W3:Y:S01]  /*15c0*/  LDCU.64 UR4, c[0x0][0x3c8] ;  /* 0x00007900ff0477ac */ /* 0x000ee20008000a00 */
[----:B------:R-:W-:Y:S01]  /*15d0*/  IMAD.X R9, RZ, RZ, R3, P0 ;  /* 0x000000ffff097224 */ /* 0x000fe200000e0603 */
[----:B------:R-:W-:Y:S01]  /*15e0*/  IADD3 R38, P0, PT, R160, R2, RZ ;  /* 0x00000002a0267210 */ /* 0x000fe20007f1e0ff */
[----:B------:R-:W-:Y:S01]  /*15f0*/  IMAD.MOV.U32 R157, RZ, RZ, RZ ;  /* 0x000000ffff9d7224 */ /* 0x000fe200078e00ff */
[----:B------:R-:W-:Y:S01]  /*1600*/  ISETP.GE.AND P4, PT, R21, R184, PT ;  /* 0x000000b81500720c */ /* 0x000fe20003f86270 */
[----:B------:R-:W-:Y:S01]  /*1610*/  IMAD.WIDE.U32 R8, R156, R84, R8 ;  /* 0x000000549c087225 */ /* 0x000fe200078e0008 */
[----:B------:R-:W-:Y:S01]  /*1620*/  ISETP.GE.AND P3, PT, R23, R14, PT ;  /* 0x0000000e1700720c */ /* 0x000fe20003f66270 */
[----:B------:R-:W4:Y:S01]  /*1630*/  @!P6 LDC.64 R12, c[0x0][0x380] ;  /* 0x0000e000ff0ceb82 */ /* 0x000f220000000a00 */
[----:B------:R-:W-:Y:S01]  /*1640*/  SHF.L.U64.HI R95, R84, 0x6, R85 ;  /* 0x00000006545f7819 */ /* 0x000fe20000010255 */
[----:B-1----:R-:W-:Y:S01]  /*1650*/  IMAD R3, R17, UR8, RZ ;  /* 0x0000000811037c24 */ /* 0x002fe2000f8e02ff */
[----:B------:R-:W-:Y:S01]  /*1660*/  SHF.R.S32.HI R16, RZ, 0x1f, R94 ;  /* 0x0000001fff107819 */ /* 0x000fe2000001145e */
[----:B------:R-:W-:Y:S01]  /*1670*/  IMAD R9, R156, R85, R9 ;  /* 0x000000559c097224 */ /* 0x000fe200078e0209 */
[----:B------:R-:W-:Y:S01]  /*1680*/  SHF.L.U64.HI R96, R84, 0x4, R85 ;  /* 0x0000000454607819 */ /* 0x000fe20000010255 */
[C---:B------:R-:W-:Y:S01]  /*1690*/  IMAD R3, R0.reuse, UR9, R3 ;  /* 0x0000000900037c24 */ /* 0x040fe2000f8e0203 */
[----:B------:R-:W-:Y:S01]  /*16a0*/  SHF.R.U32.HI R161, RZ, 0x1, R134 ;  /* 0x00000001ffa17819 */ /* 0x000fe20000011686 */
[----:B------:R-:W-:Y:S01]  /*16b0*/  IMAD.WIDE.U32 R8, R0, UR8, R8 ;  /* 0x0000000800087c25 */ /* 0x000fe2000f8e0008 */
[----:B------:R-:W1:Y:S01]  /*16c0*/  @!P1 LDC.64 R10, c[0x0][0x3b0] ;  /* 0x0000ec00ff0a9b82 */ /* 0x000e620000000a00 */
[----:B------:R-:W5:Y:S02]  /*16d0*/  LDCU.64 UR8, c[0x0][0x390] ;  /* 0x00007200ff0877ac */ /* 0x000f640008000a00 */
[----:B------:R-:W-:-:S02]  /*16e0*/  IMAD.IADD R186, R9, 0x1, R3 ;  /* 0x0000000109ba7824 */ /* 0x000fc400078e0203 */
[----:B------:R-:W-:Y:S01]  /*16f0*/  IMAD.X R39, RZ, RZ, R5, P0 ;  /* 0x000000ffff277224 */ /* 0x000fe200000e0605 */
[----:B--2---:R-:W-:Y:S01]  /*1700*/  LEA R187, P0, R8, UR6, 0x1 ;  /* 0x0000000608bb7c11 */ /* 0x004fe2000f8008ff */
[----:B------:R-:W-:Y:S01]  /*1710*/  VIADD R15, R156, 0x30 ;  /* 0x000000309c0f7836 */ /* 0x000fe20000000000 */
[----:B------:R-:W2:Y:S01]  /*1720*/  @!P6 LDC.64 R2, c[0x0][0x3b0] ;  /* 0x0000ec00ff02eb82 */ /* 0x000ea20000000a00 */
[----:B------:R-:W-:Y:S01]  /*1730*/  IMAD.WIDE.U32 R40, R91, 0x40, R156 ;  /* 0x000000405b287825 */ /* 0x000fe200078e009c */
[----:B------:R-:W-:Y:S02]  /*1740*/  LEA.HI.X R186, R8, UR7, R186, 0x1, P0 ;  /* 0x0000000708ba7c11 */ /* 0x000fe400080f0cba */
[----:B------:R-:W-:Y:S01]  /*1750*/  ISETP.GE.AND P0, PT, R15, R184, PT ;  /* 0x000000b80f00720c */ /* 0x000fe20003f06270 */
[----:B------:R-:W-:Y:S01]  /*1760*/  IMAD.SHL.U32 R97, R84, 0x40, RZ ;  /* 0x0000004054617824 */ /* 0x000fe200078e00ff */
[----:B------:R-:W-:Y:S01]  /*1770*/  @!P1 IADD3 R22, P2, PT, R40, 0x10, RZ ;  /* 0x0000001028169810 */ /* 0x000fe20007f5e0ff */
[----:B------:R-:W-:Y:S01]  /*1780*/  IMAD R27, R95, R94, RZ ;  /* 0x0000005e5f1b7224 */ /* 0x000fe200078e02ff */
[----:B------:R-:W5:Y:S01]  /*1790*/  S2UR UR6, SR_CgaCtaId ;  /* 0x00000000000679c3 */ /* 0x000f620000008800 */
[----:B------:R-:W-:-:S02]  /*17a0*/  IMAD.SHL.U32 R98, R84, 0x10, RZ ;  /* 0x0000001054627824 */ /* 0x000fc400078e00ff */
[----:B------:R-:W-:-:S04]  /*17b0*/  IMAD.WIDE.U32 R32, R97, R94, RZ ;  /* 0x0000005e61207225 */ /* 0x000fc800078e00ff */
[----:B------:R-:W-:Y:S01]  /*17c0*/  IMAD R27, R16, R97, R27 ;  /* 0x00000061101b7224 */ /* 0x000fe200078e021b */
[----:B------:R-:W-:Y:S01]  /*17d0*/  @!P3 IADD3 R4, P5, PT, R98, R32, RZ ;  /* 0x000000206204b210 */ /* 0x000fe20007fbe0ff */
[----:B------:R-:W-:Y:S01]  /*17e0*/  @!P1 IMAD.X R5, RZ, RZ, R41, P2 ;  /* 0x000000ffff059224 */ /* 0x000fe200010e0629 */
[----:B------:R-:W-:Y:S01]  /*17f0*/  @!P4 IADD3 R20, P2, PT, R40, 0x20, RZ ;  /* 0x000000202814c810 */ /* 0x000fe20007f5e0ff */
[----:B------:R-:W4:Y:S01]  /*1800*/  @!P1 LDC.64 R8, c[0x0][0x380] ;  /* 0x0000e000ff089b82 */ /* 0x000f220000000a00 */
[----:B------:R-:W-:Y:S01]  /*1810*/  IMAD.IADD R27, R33, 0x1, R27 ;  /* 0x00000001211b7824 */ /* 0x000fe200078e021b */
[----:B------:R-:W-:Y:S01]  /*1820*/  LOP3.LUT R33, R167, 0x1e00, RZ, 0xc0, !PT ;  /* 0x00001e00a7217812 */ /* 0x000fe200078ec0ff */
[----:B---3--:R-:W-:Y:S01]  /*1830*/  IMAD.WIDE.U32 R38, R92, UR4, R38 ;  /* 0x000000045c267c25 */ /* 0x008fe2000f8e0026 */
[----:B------:R-:W-:-:S03]  /*1840*/  UMOV UR4, 0x400 ;  /* 0x0000040000047882 */ /* 0x000fc60000000000 */
[----:B------:R-:W-:Y:S01]  /*1850*/  @!P4 IMAD.X R19, RZ, RZ, R41, P2 ;  /* 0x000000ffff13c224 */ /* 0x000fe200010e0629 */
[----:B------:R-:W3:Y:S01]  /*1860*/  @!P4 LDC.64 R6, c[0x0][0x3b0] ;  /* 0x0000ec00ff06cb82 */ /* 0x000ee20000000a00 */
[----:B------:R-:W-:Y:S01]  /*1870*/  @!P3 IMAD.X R25, R96, 0x1, R27, P5 ;  /* 0x000000016019b824 */ /* 0x000fe200028e061b */
[----:B------:R-:W-:Y:S01]  /*1880*/  @!P0 IADD3 R18, P2, PT, R40, 0x30, RZ ;  /* 0x0000003028128810 */ /* 0x000fe20007f5e0ff */
[----:B--2---:R-:W-:Y:S01]  /*1890*/  @!P6 IMAD R24, R41, R2, RZ ;  /* 0x000000022918e224 */ /* 0x004fe200078e02ff */
[----:B------:R-:W-:Y:S01]  /*18a0*/  @!P3 LEA R34, P5, R4, R187, 0x1 ;  /* 0x000000bb0422b211 */ /* 0x000fe200078a08ff */
[----:B------:R-:W-:Y:S01]  /*18b0*/  IMAD R39, R92, UR5, R39 ;  /* 0x000000055c277c24 */ /* 0x000fe2000f8e0227 */
[----:B-----5:R-:W-:Y:S01]  /*18c0*/  ULEA UR6, UR6, UR4, 0x18 ;  /* 0x0000000406067291 */ /* 0x020fe2000f8ec0ff */
[----:B------:R-:W-:Y:S01]  /*18d0*/  @!P6 IMAD R24, R40, R3, R24 ;  /* 0x000000032818e224 */ /* 0x000fe200078e0218 */
[----:B------:R-:W-:Y:S01]  /*18e0*/  @!P3 LEA.HI.X R35, R4, R186, R25, 0x1, P5 ;  /* 0x000000ba0423b211 */ /* 0x000fe200028f0c19 */
[----:B------:R-:W-:Y:S01]  /*18f0*/  @!P0 IMAD.X R25, RZ, RZ, R41, P2 ;  /* 0x000000ffff198224 */ /* 0x000fe200010e0629 */
[----:B------:R-:W2:Y:S01]  /*1900*/  LDCU.64 UR4, c[0x0][0x3d8] ;  /* 0x00007b00ff0477ac */ /* 0x000ea20008000a00 */
[----:B------:R-:W-:-:S02]  /*1910*/  @!P6 IMAD.WIDE.U32 R40, R40, R2, R38 ;  /* 0x000000022828e225 */ /* 0x000fc400078e0026 */
[----:B------:R-:W5:Y:S02]  /*1920*/  @!P0 LDC.64 R2, c[0x0][0x3b0] ;  /* 0x0000ec00ff028b82 */ /* 0x000f640000000a00 */
[----:B-1----:R-:W-:Y:S02]  /*1930*/  @!P1 IMAD R26, R5, R10, RZ ;  /* 0x0000000a051a9224 */ /* 0x002fe400078e02ff */
[--C-:B------:R-:W-:Y:S02]  /*1940*/  @!P1 IMAD.MOV.U32 R37, RZ, RZ, R39.reuse ;  /* 0x000000ffff259224 */ /* 0x100fe400078e0027 */
[--C-:B------:R-:W-:Y:S02]  /*1950*/  @!P4 IMAD.MOV.U32 R31, RZ, RZ, R39.reuse ;  /* 0x000000ffff1fc224 */ /* 0x100fe400078e0027 */
[----:B------:R-:W-:Y:S01]  /*1960*/  @!P0 IMAD.MOV.U32 R29, RZ, RZ, R39 ;  /* 0x000000ffff1d8224 */ /* 0x000fe200078e0027 */
[----:B------:R-:W1:Y:S01]  /*1970*/  @!P4 LDC.64 R4, c[0x0][0x380] ;  /* 0x0000e000ff04cb82 */ /* 0x000e620000000a00 */
[----:B------:R-:W-:Y:S01]  /*1980*/  LOP3.LUT R39, R167, 0x1f8, RZ, 0xc0, !PT ;  /* 0x000001f8a7277812 */ /* 0x000fe200078ec0ff */
[----:B------:R-:W-:-:S02]  /*1990*/  @!P1 IMAD.MOV.U32 R36, RZ, RZ, R38 ;  /* 0x000000ffff249224 */ /* 0x000fc400078e0026 */
[----:B------:R-:W-:Y:S01]  /*19a0*/  @!P4 IMAD.MOV.U32 R30, RZ, RZ, R38 ;  /* 0x000000ffff1ec224 */ /* 0x000fe200078e0026 */
[----:B------:R-:W-:Y:S01]  /*19b0*/  LOP3.LUT R152, R39, 0x38, R134, 0x78, !PT ;  /* 0x0000003827987812 */ /* 0x000fe200078e7886 */
[----:B------:R-:W-:Y:S01]  /*19c0*/  @!P0 IMAD.MOV.U32 R28, RZ, RZ, R38 ;  /* 0x000000ffff1c8224 */ /* 0x000fe200078e0026 */
[----:B----4-:R-:W-:Y:S01]  /*19d0*/  @!P6 LEA R38, P2, R40, R12, 0x1 ;  /* 0x0000000c2826e211 */ /* 0x010fe200078408ff */
[----:B------:R-:W-:Y:S01]  /*19e0*/  @!P6 IMAD.IADD R24, R41, 0x1, R24 ;  /* 0x000000012918e824 */ /* 0x000fe200078e0218 */
[----:B------:R-:W-:Y:S01]  /*19f0*/  LOP3.LUT R33, R152, R33, RZ, 0xfc, !PT ;  /* 0x0000002198217212 */ /* 0x000fe200078efcff */
[C---:B------:R-:W-:Y:S02]  /*1a00*/  @!P1 IMAD R12, R22.reuse, R11, R26 ;  /* 0x0000000b160c9224 */ /* 0x040fe400078e021a */
[----:B------:R-:W-:Y:S01]  /*1a10*/  @!P1 IMAD.WIDE.U32 R36, R22, R10, R36 ;  /* 0x0000000a16249225 */ /* 0x000fe200078e0024 */
[----:B------:R-:W-:Y:S01]  /*1a20*/  @!P6 LEA.HI.X R39, R40, R13, R24, 0x1, P2 ;  /* 0x0000000d2827e211 */ /* 0x000fe200010f0c18 */
[----:B------:R-:W4:Y:S01]  /*1a30*/  @!P0 LDC.64 R10, c[0x0][0x380] ;  /* 0x0000e000ff0a8b82 */ /* 0x000f220000000a00 */
[----:B------:R-:W-:Y:S01]  /*1a40*/  LEA R104, R33, UR6, 0x1 ;  /* 0x0000000621687c11 */ /* 0x000fe2000f8e08ff */
[----:B------:R-:W-:Y:S01]  /*1a50*/  @!P1 IMAD.IADD R12, R37, 0x1, R12 ;  /* 0x00000001250c9824 */ /* 0x000fe200078e020c */
[----:B------:R-:W-:Y:S01]  /*1a60*/  @!P1 LEA R8, P2, R36, R8, 0x1 ;  /* 0x0000000824089211 */ /* 0x000fe200078408ff */
[----:B---3--:R-:W-:-:S02]  /*1a70*/  @!P4 IMAD R19, R19, R6, RZ ;  /* 0x000000061313c224 */ /* 0x008fc400078e02ff */
[----:B------:R-:W-:Y:S01]  /*1a80*/  @!PT LDS RZ, [RZ] ;  /* 0x00000000fffff984 */ /* 0x000fe20000000800 */
[----:B------:R-:W-:Y:S01]  /*1a90*/  @!PT LDS RZ, [RZ] ;  /* 0x00000000fffff984 */ /* 0x000fe20000000800 */
[----:B------:R-:W-:Y:S01]  /*1aa0*/  @!PT LDS RZ, [RZ] ;  /* 0x00000000fffff984 */ /* 0x000fe20000000800 */
[----:B------:R-:W-:Y:S01]  /*1ab0*/  @!P6 LDGSTS.E.BYPASS.LTC128B.128 [R104], desc[UR10][R38.64] ;  /* 0x000000002668efae */ /* 0x000fe2000b981a0a */
[----:B------:R-:W-:Y:S01]  /*1ac0*/  @!P1 LEA.HI.X R9, R36, R9, R12, 0x1, P2 ;  /* 0x0000000924099211 */ /* 0x000fe200010f0c0c */
[C---:B------:R-:W-:Y:S01]  /*1ad0*/  @!P4 IMAD R7, R20.reuse, R7, R19 ;  /* 0x000000071407c224 */ /* 0x040fe200078e0213 */
[----:B------:R-:W-:Y:S01]  /*1ae0*/  ISETP.GE.AND P2, PT, R21, R14, PT ;  /* 0x0000000e1500720c */ /* 0x000fe20003f46270 */
[----:B------:R-:W-:Y:S01]  /*1af0*/  @!P6 LDGSTS.E.BYPASS.LTC128B.128 [R104+0x2000], desc[UR10][R38.64+0x80] ;  /* 0x020000802668efae */ /* 0x000fe2000b981a0a */
[----:B------:R-:W-:-:S03]  /*1b00*/  @!P4 IMAD.WIDE.U32 R30, R20, R6, R30 ;  /* 0x00000006141ec225 */ /* 0x000fc600078e001e */
[----:B------:R-:W-:Y:S01]  /*1b10*/  @!P6 LDGSTS.E.BYPASS.LTC128B.128 [R104+0x4000], desc[UR10][R38.64+0x100] ;  /* 0x040001002668efae */ /* 0x000fe2000b981a0a */
[----:B------:R-:W-:Y:S01]  /*1b20*/  @!P4 IMAD.IADD R6, R31, 0x1, R7 ;  /* 0x000000011f06c824 */ /* 0x000fe200078e0207 */
[----:B------:R-:W-:Y:S01]  /*1b30*/  ISETP.GE.AND P6, PT, R156, R14, PT ;  /* 0x0000000e9c00720c */ /* 0x000fe20003fc6270 */
[----:B-----5:R-:W-:Y:S01]  /*1b40*/  @!P0 IMAD R25, R25, R2, RZ ;  /* 0x0000000219198224 */ /* 0x020fe200078e02ff */
[----:B------:R-:W-:Y:S01]  /*1b50*/  @!P1 LDGSTS.E.BYPASS.LTC128B.128 [R104+0x800], desc[UR10][R8.64] ;  /* 0x0080000008689fae */ /* 0x000fe2000b981a0a */
[----:B------:R-:W-:-:S03]  /*1b60*/  IMAD.WIDE.U32 R12, R84, 0x20, RZ ;  /* 0x00000020540c7825 */ /* 0x000fc600078e00ff */
[----:B------:R-:W-:Y:S01]  /*1b70*/  @!P1 LDGSTS.E.BYPASS.LTC128B.128 [R104+0x2800], desc[UR10][R8.64+0x80] ;  /* 0x0280008008689fae */ /* 0x000fe2000b981a0a */
[C---:B------:R-:W-:Y:S02]  /*1b80*/  @!P0 IMAD R3, R18.reuse, R3, R25 ;  /* 0x0000000312038224 */ /* 0x040fe400078e0219 */
[----:B------:R-:W-:Y:S01]  /*1b90*/  @!P0 IMAD.WIDE.U32 R28, R18, R2, R28 ;  /* 0x00000002121c8225 */ /* 0x000fe200078e001c */
[----:B------:R3:W-:Y:S01]  /*1ba0*/  @!P1 LDGSTS.E.BYPASS.LTC128B.128 [R104+0x4800], desc[UR10][R8.64+0x100] ;  /* 0x0480010008689fae */ /* 0x0007e2000b981a0a */
[----:B-1----:R-:W-:Y:S02]  /*1bb0*/  @!P4 LEA R4, P1, R30, R4, 0x1 ;  /* 0x000000041e04c211 */ /* 0x002fe400078208ff */
[----:B------:R-:W-:Y:S01]  /*1bc0*/  IMAD.SHL.U32 R7, R85, 0x20, RZ ;  /* 0x0000002055077824 */ /* 0x000fe200078e00ff */
[----:B----4-:R-:W-:Y:S01]  /*1bd0*/  @!P0 LEA R10, P5, R28, R10, 0x1 ;  /* 0x0000000a1c0a8211 */ /* 0x010fe200078a08ff */
[----:B------:R-:W-:Y:S01]  /*1be0*/  IMAD R133, R156, R149, RZ ;  /* 0x000000959c857224 */ /* 0x000fe200078e02ff */
[----:B------:R-:W-:Y:S01]  /*1bf0*/  @!P4 LEA.HI.X R5, R30, R5, R6, 0x1, P1 ;  /* 0x000000051e05c211 */ /* 0x000fe200008f0c06 */
[----:B------:R-:W-:Y:S01]  /*1c00*/  @!P0 IMAD.IADD R6, R29, 0x1, R3 ;  /* 0x000000011d068824 */ /* 0x000fe200078e0203 */
[----:B------:R-:W-:Y:S01]  /*1c10*/  @!P2 IADD3 R2, P1, PT, R32, R12, RZ ;  /* 0x0000000c2002a210 */ /* 0x000fe20007f3e0ff */
[----:B--2---:R-:W-:-:S02]  /*1c20*/  IMAD R17, R17, UR4, RZ ;  /* 0x0000000411117c24 */ /* 0x004fc4000f8e02ff */
[----:B------:R-:W-:Y:S01]  /*1c30*/  @!P4 LDGSTS.E.BYPASS.LTC128B.128 [R104+0x1000], desc[UR10][R4.64] ;  /* 0x010000000468cfae */ /* 0x000fe2000b981a0a */
[----:B------:R-:W-:Y:S01]  /*1c40*/  @!P2 IADD3.X R7, PT, PT, R27, R13, R7, P1, !PT ;  /* 0x0000000d1b07a210 */ /* 0x000fe20000ffe407 */
[----:B------:R-:W-:Y:S01]  /*1c50*/  IMAD.SHL.U32 R88, R134, 0x40, RZ ;  /* 0x0000004086587824 */ /* 0x000fe200078e00ff */
[-C--:B------:R-:W-:Y:S01]  /*1c60*/  ISETP.GE.AND P1, PT, R15, R14.reuse, PT ;  /* 0x0000000e0f00720c */ /* 0x080fe20003f26270 */
[----:B------:R-:W-:Y:S01]  /*1c70*/  @!P4 LDGSTS.E.BYPASS.LTC128B.128 [R104+0x3000], desc[UR10][R4.64+0x80] ;  /* 0x030000800468cfae */ /* 0x000fe2000b981a0a */
[----:B------:R-:W-:Y:S01]  /*1c80*/  @!P0 LEA.HI.X R11, R28, R11, R6, 0x1, P5 ;  /* 0x0000000b1c0b8211 */ /* 0x000fe200028f0c06 */
[----:B------:R-:W-:Y:S01]  /*1c90*/  IMAD.WIDE.U32 R154, R148, 0x20, RZ ;  /* 0x00000020949a7825 */ /* 0x000fe200078e00ff */
[----:B------:R-:W-:Y:S01]  /*1ca0*/  ISETP.GE.AND P5, PT, R23, R14, PT ;  /* 0x0000000e1700720c */ /* 0x000fe20003fa6270 */
[----:B------:R1:W-:Y:S01]  /*1cb0*/  @!P4 LDGSTS.E.BYPASS.LTC128B.128 [R104+0x5000], desc[UR10][R4.64+0x100] ;  /* 0x050001000468cfae */ /* 0x0003e2000b981a0a */
[----:B------:R-:W-:Y:S01]  /*1cc0*/  @!P6 LEA R12, P4, R32, R187, 0x1 ;  /* 0x000000bb200ce211 */ /* 0x000fe200078808ff */
[----:B------:R-:W-:Y:S01]  /*1cd0*/  IMAD.MOV.U32 R179, RZ, RZ, 0x20 ;  /* 0x00000020ffb37424 */ /* 0x000fe200078e00ff */
[----:B------:R-:W-:Y:S01]  /*1ce0*/  LOP3.LUT R107, R88, 0x400, RZ, 0xc0, !PT ;  /* 0x00000400586b7812 */ /* 0x000fe200078ec0ff */
[----:B------:R-:W-:Y:S01]  /*1cf0*/  @!P0 LDGSTS.E.BYPASS.LTC128B.128 [R104+0x1800], desc[UR10][R10.64] ;  /* 0x018000000a688fae */ /* 0x000fe2000b981a0a */
[----:B------:R-:W-:Y:S01]  /*1d00*/  @!P6 LEA.HI.X R13, R32, R186, R27, 0x1, P4 ;  /* 0x000000ba200de211 */ /* 0x000fe200020f0c1b */
[----:B------:R-:W-:Y:S01]  /*1d10*/  IMAD.MOV.U32 R87, RZ, RZ, 0x40 ;  /* 0x00000040ff577424 */ /* 0x000fe200078e00ff */
[----:B------:R-:W-:Y:S01]  /*1d20*/  ISETP.GE.AND P4, PT, R21, R14, PT ;  /* 0x0000000e1500720c */ /* 0x000fe20003f86270 */
[----:B------:R-:W-:Y:S01]  /*1d30*/  @!P0 LDGSTS.E.BYPASS.LTC128B.128 [R104+0x3800], desc[UR10][R10.64+0x80] ;  /* 0x038000800a688fae */ /* 0x000fe2000b981a0a */
[----:B------:R-:W-:-:S02]  /*1d40*/  @!P1 IMAD.MOV.U32 R26, RZ, RZ, R32 ;  /* 0x000000ffff1a9224 */ /* 0x000fc400078e0020 */
[----:B------:R-:W-:Y:S01]  /*1d50*/  @!P1 IMAD R3, R85, 0x30, RZ ;  /* 0x0000003055039824 */ /* 0x000fe200078e02ff */
[----:B------:R2:W-:Y:S01]  /*1d60*/  @!P0 LDGSTS.E.BYPASS.LTC128B.128 [R104+0x5800], desc[UR10][R10.64+0x100] ;  /* 0x058001000a688fae */ /* 0x0005e2000b981a0a */
[----:B---3--:R-:W-:Y:S01]  /*1d70*/  @!P2 LEA R8, P0, R2, R187, 0x1 ;  /* 0x000000bb0208a211 */ /* 0x008fe200078008ff */
[----:B------:R-:W-:Y:S02]  /*1d80*/  @!P1 IMAD.WIDE.U32 R26, R84, 0x30, R26 ;  /* 0x00000030541a9825 */ /* 0x000fe400078e001a */
[----:B------:R-:W-:Y:S01]  /*1d90*/  @!P6 LDGSTS.E.BYPASS.LTC128B.128 [R104+0x6000], desc[UR10][R12.64] ;  /* 0x060000000c68efae */ /* 0x000fe2000b981a0a */
[----:B------:R-:W-:Y:S01]  /*1da0*/  @!P2 LEA.HI.X R9, R2, R186, R7, 0x1, P0 ;  /* 0x000000ba0209a211 */ /* 0x000fe200000f0c07 */
[----:B------:R-:W-:Y:S01]  /*1db0*/  @!P1 IMAD.IADD R3, R27, 0x1, R3 ;  /* 0x000000011b039824 */ /* 0x000fe200078e0203 */
[----:B------:R-:W-:Y:S01]  /*1dc0*/  SHF.L.U64.HI R7, R148, 0x6, R149 ;  /* 0x0000000694077819 */ /* 0x000fe20000010295 */
[----:B------:R-:W-:Y:S04]  /*1dd0*/  @!P6 LDGSTS.E.BYPASS.LTC128B.128 [R104+0x8000], desc[UR10][R12.64+0x80] ;  /* 0x080000800c68efae */ /* 0x000fe8000b981a0a */
[----:B------:R3:W-:Y:S01]  /*1de0*/  @!P6 LDGSTS.E.BYPASS.LTC128B.128 [R104+0xa000], desc[UR10][R12.64+0x100] ;  /* 0x0a0001000c68efae */ /* 0x0007e2000b981a0a */
[----:B------:R-:W-:Y:S01]  /*1df0*/  IMAD R2, R7, R94, RZ ;  /* 0x0000005e07027224 */ /* 0x000fe200078e02ff */
[----:B-1----:R-:W-:-:S02]  /*1e00*/  IADD3 R4, P0, PT, R160, R150, RZ ;  /* 0x00000096a0047210 */ /* 0x002fc40007f1e0ff */
[----:B------:R-:W-:Y:S03]  /*1e10*/  @!P3 LDGSTS.E.BYPASS.LTC128B.128 [R104+0x6800], desc[UR10][R34.64] ;  /* 0x068000002268bfae */ /* 0x000fe6000b981a0a */
[----:B------:R-:W-:Y:S01]  /*1e20*/  IMAD.X R5, RZ, RZ, R151, P0 ;  /* 0x000000ffff057224 */ /* 0x000fe200000e0697 */
[C---:B------:R-:W-:Y:S01]  /*1e30*/  @!P1 LEA R22, P0, R26.reuse, R187, 0x1 ;  /* 0x000000bb1a169211 */ /* 0x040fe200078008ff */
[----:B------:R-:W-:Y:S03]  /*1e40*/  @!P3 LDGSTS.E.BYPASS.LTC128B.128 [R104+0x8800], desc[UR10][R34.64+0x80] ;  /* 0x088000802268bfae */ /* 0x000fe6000b981a0a */
[----:B------:R-:W-:Y:S01]  /*1e50*/  @!P1 LEA.HI.X R23, R26, R186, R3, 0x1, P0 ;  /* 0x000000ba1a179211 */ /* 0x000fe200000f0c03 */
[----:B------:R-:W-:Y:S01]  /*1e60*/  @!P3 LDGSTS.E.BYPASS.LTC128B.128 [R104+0xa800], desc[UR10][R34.64+0x100] ;  /* 0x0a8001002268bfae */ /* 0x000fe2000b981a0a */
[----:B--2---:R-:W-:Y:S01]  /*1e70*/  IMAD.WIDE.U32 R10, R156, R148, R4 ;  /* 0x000000949c0a7225 */ /* 0x004fe200078e0004 */
[----:B------:R-:W-:-:S02]  /*1e80*/  ISETP.GE.AND P3, PT, R15, R14, PT ;  /* 0x0000000e0f00720c */ /* 0x000fc40003f66270 */
[----:B------:R-:W-:Y:S01]  /*1e90*/  @!P2 LDGSTS.E.BYPASS.LTC128B.128 [R104+0x7000], desc[UR10][R8.64] ;  /* 0x070000000868afae */ /* 0x000fe2000b981a0a */
[----:B------:R-:W-:Y:S01]  /*1ea0*/  IMAD.IADD R7, R11, 0x1, R133 ;  /* 0x000000010b077824 */ /* 0x000fe200078e0285 */
[----:B------:R-:W-:Y:S01]  /*1eb0*/  LOP3.LUT R3, R88, 0x200, RZ, 0xc0, !PT ;  /* 0x0000020058037812 */ /* 0x000fe200078ec0ff */
[----:B------:R-:W-:Y:S01]  /*1ec0*/  IMAD.MOV.U32 R6, RZ, RZ, R10 ;  /* 0x000000ffff067224 */ /* 0x000fe200078e000a */
[----:B------:R-:W-:Y:S01]  /*1ed0*/  @!P2 LDGSTS.E.BYPASS.LTC128B.128 [R104+0x9000], desc[UR10][R8.64+0x80] ;  /* 0x090000800868afae */ /* 0x000fe2000b981a0a */
[----:B------:R-:W-:Y:S02]  /*1ee0*/  IMAD.SHL.U32 R5, R148, 0x40, RZ ;  /* 0x0000004094057824 */ /* 0x000fe400078e00ff */
[C---:B------:R-:W-:Y:S01]  /*1ef0*/  IMAD R4, R0.reuse, UR5, R17 ;  /* 0x0000000500047c24 */ /* 0x040fe2000f8e0211 */
[----:B------:R1:W-:Y:S01]  /*1f00*/  @!P2 LDGSTS.E.BYPASS.LTC128B.128 [R104+0xb000], desc[UR10][R8.64+0x100] ;  /* 0x0b0001000868afae */ /* 0x0003e2000b981a0a */
[----:B------:R-:W-:Y:S01]  /*1f10*/  IMAD.WIDE.U32 R14, R0, UR4, R6 ;  /* 0x00000004000e7c25 */ /* 0x000fe2000f8e0006 */
[----:B---3--:R-:W-:-:S02]  /*1f20*/  LOP3.LUT R12, R134, 0x8, RZ, 0xc0, !PT ;  /* 0x00000008860c7812 */ /* 0x008fc400078ec0ff */
[----:B------:R-:W-:Y:S01]  /*1f30*/  @!P1 LDGSTS.E.BYPASS.LTC128B.128 [R104+0x7800], desc[UR10][R22.64] ;  /* 0x0780000016689fae */ /* 0x000fe2000b981a0a */
[----:B------:R-:W-:Y:S01]  /*1f40*/  IMAD.SHL.U32 R10, R134, 0x20, RZ ;  /* 0x00000020860a7824 */ /* 0x000fe200078e00ff */
[----:B------:R-:W-:Y:S01]  /*1f50*/  LOP3.LUT R7, R160, 0x1c0, R88, 0xf8, !PT ;  /* 0x000001c0a0077812 */ /* 0x000fe200078ef858 */
[----:B------:R-:W-:Y:S01]  /*1f60*/  IMAD R16, R16, R5, R2 ;  /* 0x0000000510107224 */ /* 0x000fe200078e0202 */
[----:B------:R-:W-:Y:S01]  /*1f70*/  @!P1 LDGSTS.E.BYPASS.LTC128B.128 [R104+0x9800], desc[UR10][R22.64+0x80] ;  /* 0x0980008016689fae */ /* 0x000fe2000b981a0a */
[----:B------:R-:W-:Y:S01]  /*1f80*/  LOP3.LUT R2, R161, 0x8, RZ, 0xc0, !PT ;  /* 0x00000008a1027812 */ /* 0x000fe200078ec0ff */
[----:B------:R-:W-:Y:S01]  /*1f90*/  IMAD.IADD R4, R15, 0x1, R4 ;  /* 0x000000010f047824 */ /* 0x000fe200078e0204 */
[----:B------:R-:W-:Y:S01]  /*1fa0*/  LEA R11, P0, R14, UR8, 0x1 ;  /* 0x000000080e0b7c11 */ /* 0x000fe2000f8008ff */
[----:B------:R2:W-:Y:S01]  /*1fb0*/  @!P1 LDGSTS.E.BYPASS.LTC128B.128 [R104+0xb800], desc[UR10][R22.64+0x100] ;  /* 0x0b80010016689fae */ /* 0x0005e2000b981a0a */
[----:B------:R-:W-:Y:S01]  /*1fc0*/  IMAD.WIDE.U32 R20, R5, R94, RZ ;  /* 0x0000005e05147225 */ /* 0x000fe200078e00ff */
[----:B------:R-:W-:-:S02]  /*1fd0*/  LOP3.LUT R10, R3, 0x7c00, R10, 0xf8, !PT ;  /* 0x00007c00030a7812 */ /* 0x000fc400078ef80a */
[----:B------:R-:W0:Y:S01]  /*1fe0*/  LDGDEPBAR ;  /* 0x00000000000079af */ /* 0x000e220000000000 */
[----:B------:R-:W-:Y:S01]  /*1ff0*/  LOP3.LUT R3, R7, R2, RZ, 0x3c, !PT ;  /* 0x0000000207037212 */ /* 0x000fe200078e3cff */
[----:B------:R-:W-:Y:S01]  /*2000*/  IMAD.IADD R21, R21, 0x1, R16 ;  /* 0x0000000115157824 */ /* 0x000fe200078e0210 */
[----:B------:R-:W-:Y:S01]  /*2010*/  LOP3.LUT R12, R7, R12, RZ, 0x3c, !PT ;  /* 0x0000000c070c7212 */ /* 0x000fe200078e3cff */
[----:B------:R-:W-:Y:S01]  /*2020*/  IMAD.SHL.U32 R7, R149, 0x20, RZ ;  /* 0x0000002095077824 */ /* 0x000fe200078e00ff */
[----:B------:R-:W-:Y:S01]  /*2030*/  LEA.HI.X R4, R14, UR9, R4, 0x1, P0 ;  /* 0x000000090e047c11 */ /* 0x000fe200080f0c04 */
[----:B------:R-:W-:Y:S01]  /*2040*/  @!P3 IMAD.WIDE.U32 R14, R148, 0x30, R20 ;  /* 0x00000030940eb825 */ /* 0x000fe200078e0014 */
[----:B------:R-:W-:Y:S02]  /*2050*/  @!P6 LEA R18, P2, R20, R11, 0x1 ;  /* 0x0000000b1412e211 */ /* 0x000fe400078408ff */
[----:B------:R-:W-:Y:S01]  /*2060*/  @!P5 LEA R6, P1, R148, R20, 0x4 ;  /* 0x000000149406d211 */ /* 0x000fe200078220ff */
[----:B------:R-:W-:Y:S01]  /*2070*/  IMAD.IADD R2, R155, 0x1, R7 ;  /* 0x000000019b027824 */ /* 0x000fe200078e0207 */
[C---:B-1----:R-:W-:Y:S01]  /*2080*/  @!P4 IADD3 R8, P0, PT, R20.reuse, R154, RZ ;  /* 0x0000009a1408c210 */ /* 0x042fe20007f1e0ff */
[----:B------:R-:W-:Y:S01]  /*2090*/  @!P3 IMAD R9, R149, 0x30, RZ ;  /* 0x000000309509b824 */ /* 0x000fe200078e02ff */
[-C--:B------:R-:W-:Y:S01]  /*20a0*/  @!P6 LEA.HI.X R19, R20, R4.reuse, R21, 0x1, P2 ;  /* 0x000000041413e211 */ /* 0x080fe200010f0c15 */
[----:B------:R-:W-:Y:S01]  /*20b0*/  IMAD.IADD R10, R3, 0x1, R10 ;  /* 0x00000001030a7824 */ /* 0x000fe200078e020a */
[----:B------:R-:W-:Y:S01]  /*20c0*/  @!P5 LEA.HI.X R5, R148, R21, R149, 0x4, P1 ;  /* 0x000000159405d211 */ /* 0x000fe200008f2495 */
[----:B------:R-:W-:Y:S01]  /*20d0*/  @!P4 IMAD.X R7, R2, 0x1, R21, P0 ;  /* 0x000000010207c824 */ /* 0x000fe200000e0615 */
[-C--:B------:R-:W-:Y:S01]  /*20e0*/  @!P5 LEA R20, P2, R6, R11.reuse, 0x1 ;  /* 0x0000000b0614d211 */ /* 0x080fe200078408ff */
[----:B------:R-:W-:Y:S01]  /*20f0*/  @!P3 IMAD.IADD R9, R15, 0x1, R9 ;  /* 0x000000010f09b824 */ /* 0x000fe200078e0209 */
[----:B------:R-:W-:Y:S01]  /*2100*/  @!P3 LEA R16, P0, R14, R11, 0x1 ;  /* 0x0000000b0e10b211 */ /* 0x000fe200078008ff */
[----:B------:R-:W-:Y:S01]  /*2110*/  IMAD R107, R12, 0x2, R107 ;  /* 0x000000020c6b7824 */ /* 0x000fe200078e026b */
[----:B------:R-:W-:-:S02]  /*2120*/  @!P5 LEA.HI.X R21, R6, R4, R5, 0x1, P2 ;  /* 0x000000040615d211 */ /* 0x000fc400010f0c05 */
[----:B--2---:R-:W-:Y:S01]  /*2130*/  @!P4 LEA R22, P1, R8, R11, 0x1 ;  /* 0x0000000b0816c211 */ /* 0x004fe200078208ff */
[----:B------:R-:W-:-:S04]  /*2140*/  DEPBAR.LE SB0, 0x0 ;  /* 0x000080000000791a */ /* 0x000fc80000000000 */
[----:B------:R-:W-:Y:S01]  /*2150*/  BAR.SYNC.DEFER_BLOCKING 0x0 ;  /* 0x0000000000007b1d */ /* 0x000fe20000010000 */
[-C--:B------:R-:W-:Y:S01]  /*2160*/  @!P4 LEA.HI.X R23, R8, R4.reuse, R7, 0x1, P1 ;  /* 0x000000040817c211 */ /* 0x080fe200008f0c07 */
[----:B------:R-:W-:Y:S01]  /*2170*/  VIADD R101, R107, UR6 ;  /* 0x000000066b657c36 */ /* 0x000fe20008000000 */
[----:B------:R-:W-:Y:S02]  /*2180*/  @!P3 LEA.HI.X R17, R14, R4, R9, 0x1, P0 ;  /* 0x000000040e11b211 */ /* 0x000fe400000f0c09 */
[----:B------:R-:W-:Y:S01]  /*2190*/  LEA R108, R10, UR6, 0x1 ;  /* 0x000000060a6c7c11 */ /* 0x000fe2000f8e08ff */
        /* <DEDUP_REMOVED lines=8> */
[----:B------:R-:W-:Y:S01]  /*2220*/  @P6 STS.128 [R104+0x10000], RZ ;  /* 0x010000ff68006388 */ /* 0x000fe20000000c00 */
[----:B------:R-:W-:-:S03]  /*2230*/  LOP3.LUT P6, RZ, R134, 0x2, RZ, 0xc0, !PT ;  /* 0x0000000286ff7812 */ /* 0x000fc600078cc0ff */
[----:B------:R-:W-:Y:S01]  /*2240*/  @P5 STS.128 [R104+0xc800], RZ ;  /* 0x00c800ff68005388 */ /* 0x000fe20000000c00 */
[----:B------:R-:W-:-:S03]  /*2250*/  SEL R86, R179, 0xffffffe0, !P6 ;  /* 0xffffffe0b3567807 */ /* 0x000fc60007000000 */
[----:B------:R-:W-:Y:S02]  /*2260*/  @P5 STS.128 [R104+0xe800], RZ ;  /* 0x00e800ff68005388 */ /* 0x000fe40000000c00 */
[--C-:B------:R-:W-:Y:S02]  /*2270*/  IMAD.IADD R106, R108, 0x1, R86.reuse ;  /* 0x000000016c6a7824 */ /* 0x100fe400078e0256 */
[----:B------:R-:W-:Y:S01]  /*2280*/  @P5 STS.128 [R104+0x10800], RZ ;  /* 0x010800ff68005388 */ /* 0x000fe20000000c00 */
[----:B------:R-:W-:-:S03]  /*2290*/  IMAD.IADD R100, R101, 0x1, R86 ;  /* 0x0000000165647824 */ /* 0x000fc600078e0256 */
[----:B------:R-:W-:Y:S01]  /*22a0*/  @!PT LDS RZ, [RZ] ;  /* 0x00000000fffff984 */ /* 0x000fe20000000800 */
[----:B------:R-:W-:Y:S01]  /*22b0*/  @!PT LDS RZ, [RZ] ;  /* 0x00000000fffff984 */ /* 0x000fe20000000800 */
[----:B------:R-:W-:Y:S01]  /*22c0*/  @!PT LDS RZ, [RZ] ;  /* 0x00000000fffff984 */ /* 0x000fe20000000800 */
[----:B------:R-:W-:Y:S04]  /*22d0*/  @!P5 LDGSTS.E.BYPASS.LTC128B.128 [R104+0xc800], desc[UR10][R20.64] ;  /* 0x0c8000001468dfae */ /* 0x000fe8000b981a0a */
[----:B------:R-:W-:Y:S04]  /*22e0*/  @!P5 LDGSTS.E.BYPASS.LTC128B.128 [R104+0xe800], desc[UR10][R20.64+0x80] ;  /* 0x0e8000801468dfae */ /* 0x000fe8000b981a0a */
[----:B------:R-:W-:Y:S01]  /*22f0*/  @!P5 LDGSTS.E.BYPASS.LTC128B.128 [R104+0x10800], desc[UR10][R20.64+0x100] ;  /* 0x108001001468dfae */ /* 0x000fe2000b981a0a */
[----:B------:R-:W-:-:S03]  /*2300*/  LOP3.LUT P5, RZ, R134, 0x4, RZ, 0xc0, !PT ;  /* 0x0000000486ff7812 */ /* 0x000fc600078ac0ff */
[----:B------:R-:W-:Y:S01]  /*2310*/  @P4 STS.128 [R104+0xd000], RZ ;  /* 0x00d000ff68004388 */ /* 0x000fe20000000c00 */
[----:B------:R-:W-:-:S03]  /*2320*/  SEL R87, R87, 0xffffffc0, !P5 ;  /* 0xffffffc057577807 */ /* 0x000fc60006800000 */
[----:B------:R-:W-:Y:S02]  /*2330*/  @P4 STS.128 [R104+0xf000], RZ ;  /* 0x00f000ff68004388 */ /* 0x000fe40000000c00 */
[--C-:B------:R-:W-:Y:S02]  /*2340*/  IMAD.IADD R103, R108, 0x1, R87.reuse ;  /* 0x000000016c677824 */ /* 0x100fe400078e0257 */
[----:B------:R-:W-:Y:S01]  /*2350*/  @P4 STS.128 [R104+0x11000], RZ ;  /* 0x011000ff68004388 */ /* 0x000fe20000000c00 */
[----:B------:R-:W-:Y:S02]  /*2360*/  IMAD.IADD R101, R101, 0x1, R87 ;  /* 0x0000000165657824 */ /* 0x000fe400078e0257 */
[C---:B------:R-:W-:Y:S01]  /*2370*/  IMAD.IADD R102, R86.reuse, 0x1, R103 ;  /* 0x0000000156667824 */ /* 0x040fe200078e0267 */
[----:B------:R-:W-:Y:S01]  /*2380*/  @!PT LDS RZ, [RZ] ;  /* 0x00000000fffff984 */ /* 0x000fe20000000800 */
[----:B------:R-:W-:Y:S01]  /*2390*/  @!PT LDS RZ, [RZ] ;  /* 0x00000000fffff984 */ /* 0x000fe20000000800 */
[----:B------:R-:W-:Y:S01]  /*23a0*/  @!PT LDS RZ, [RZ] ;  /* 0x00000000fffff984 */ /* 0x000fe20000000800 */
[----:B------:R-:W-:Y:S01]  /*23b0*/  @!P4 LDGSTS.E.BYPASS.LTC128B.128 [R104+0xd000], desc[UR10][R22.64] ;  /* 0x0d0000001668cfae */ /* 0x000fe2000b981a0a */
[----:B------:R-:W-:-:S03]  /*23c0*/  IMAD.IADD R99, R86, 0x1, R101 ;  /* 0x0000000156637824 */ /* 0x000fc600078e0265 */
[----:B------:R-:W-:Y:S04]  /*23d0*/  @!P4 LDGSTS.E.BYPASS.LTC128B.128 [R104+0xf000], desc[UR10][R22.64+0x80] ;  /* 0x0f0000801668cfae */ /* 0x000fe8000b981a0a */
[----:B------:R1:W-:Y:S04]  /*23e0*/  @!P4 LDGSTS.E.BYPASS.LTC128B.128 [R104+0x11000], desc[UR10][R22.64+0x100] ;  /* 0x110001001668cfae */ /* 0x0003e8000b981a0a */
        /* <DEDUP_REMOVED lines=13> */
[----:B------:R-:W5:Y:S04]  /*24c0*/  LDSM.16.M88.4 R4, [R107+UR6+0x7800] ;  /* 0x007800066b04783b */ /* 0x000f680008000200 */
[----:B------:R-:W-:Y:S04]  /*24d0*/  LDSM.16.M88.4 R60, [R106] ;  /* 0x000000006a3c783b */ /* 0x000fe80000000200 */
[----:B------:R-:W5:Y:S04]  /*24e0*/  LDSM.16.M88.4 R12, [R100+0x6800] ;  /* 0x00680000640c783b */ /* 0x000f680000000200 */
[----:B-1----:R-:W1:Y:S04]  /*24f0*/  LDSM.16.M88.4 R20, [R100+0x6000] ;  /* 0x006000006414783b */ /* 0x002e680000000200 */
[----:B------:R-:W1:Y:S04]  /*2500*/  LDSM.16.M88.4 R8, [R100+0x7000] ;  /* 0x007000006408783b */ /* 0x000e680000000200 */
[----:B--2---:R-:W-:Y:S04]  /*2510*/  LDSM.16.M88.4 R16, [R103] ;  /* 0x000000006710783b */ /* 0x004fe80000000200 */
        /* <DEDUP_REMOVED lines=13> */
[C---:B------:R-:W-:Y:S08]  /*25f0*/  HMMA.16816.F32.BF16 R24, R72.reuse, R4, RZ ;  /* 0x000000044818723c */ /* 0x040ff000000418ff */
[----:B------:R-:W-:Y:S01]  /*2600*/  HMMA.16816.F32.BF16 R72, R72, R6, RZ ;  /* 0x000000064848723c */ /* 0x000fe200000418ff */
        /* <DEDUP_REMOVED lines=9> */
[----:B------:R-:W3:Y:S07]  /*26a0*/  LDSM.16.M88.4 R8, [R99+0x6800] ;  /* 0x006800006308783b */ /* 0x000eee0000000200 */
[C---:B--2---:R-:W-:Y:S08]  /*26b0*/  HMMA.16816.F32.BF16 R40, R16.reuse, R4, R40 ;  /* 0x000000041028723c */ /* 0x044ff00000041828 */
[----:B------:R-:W-:Y:S01]  /*26c0*/  HMMA.16816.F32.BF16 R36, R16, R6, R36 ;  /* 0x000000061024723c */ /* 0x000fe20000041824 */
[----:B------:R-:W2:Y:S07]  /*26d0*/  LDSM.16.M88.4 R4, [R99+0x7000] ;  /* 0x007000006304783b */ /* 0x000eae0000000200 */
        /* <DEDUP_REMOVED lines=10> */
[C---:B-1----:R-:W-:Y:S08]  /*2780*/  HMMA.16816.F32.BF16 R24, R16.reuse, R20, R24 ;  /* 0x000000141018723c */ /* 0x042ff00000041818 */
[----:B------:R-:W-:Y:S01]  /*2790*/  HMMA.16816.F32.BF16 R72, R16, R22, R72 ;  /* 0x000000161048723c */ /* 0x000fe20000041848 */
[----:B------:R-:W-:Y:S04]  /*27a0*/  LDSM.16.M88.4 R20, [R106+0x2000] ;  /* 0x002000006a14783b */ /* 0x000fe80000000200 */
[----:B------:R-:W-:Y:S03]  /*27b0*/  LDSM.16.M88.4 R16, [R100+0x8000] ;  /* 0x008000006410783b */ /* 0x000fe60000000200 */
[C---:B---3--:R-:W-:Y:S08]  /*27c0*/  HMMA.16816.F32.BF16 R40, R76.reuse, R8, R40 ;  /* 0x000000084c28723c */ /* 0x048ff00000041828 */
[C---:B------:R-:W-:Y:S01]  /*27d0*/  HMMA.16816.F32.BF16 R36, R76.reuse, R10, R36 ;  /* 0x0000000a4c24723c */ /* 0x040fe20000041824 */
        /* <DEDUP_REMOVED lines=15> */
[----:B------:R-:W3:Y:S03]  /*28d0*/  LDSM.16.M88.4 R28, [R101+0x8000] ;  /* 0x00800000651c783b */ /* 0x000ee60000000200 */
[C---:B------:R-:W-:Y:S08]  /*28e0*/  HMMA.16816.F32.BF16 R48, R68.reuse, R64, R48 ;  /* 0x000000404430723c */ /* 0x040ff00000041830 */
[C---:B------:R-:W-:Y:S08]  /*28f0*/  HMMA.16816.F32.BF16 R44, R68.reuse, R66, R44 ;  /* 0x00000042442c723c */ /* 0x040ff0000004182c */
[C---:B------:R-:W-:Y:S01]  /*2900*/  HMMA.16816.F32.BF16 R64, R68.reuse, R52, R24 ;  /* 0x000000344440723c */ /* 0x040fe20000041818 */
[----:B------:R-:W4:Y:S07]  /*2910*/  LDSM.16.M88.4 R24, [R101+0x8800] ;  /* 0x008800006518783b */ /* 0x000f2e0000000200 */
[----:B------:R-:W-:Y:S01]  /*2920*/  HMMA.16816.F32.BF16 R72, R68, R54, R72 ;  /* 0x000000364448723c */ /* 0x000fe20000041848 */
[----:B------:R-:W-:Y:S07]  /*2930*/  LDSM.16.M88.4 R52, [R108+0x4000] ;  /* 0x004000006c34783b */ /* 0x000fee0000000200 */
        /* <DEDUP_REMOVED lines=8> */
[----:B------:R-:W-:Y:S07]  /*29c0*/  LDSM.16.M88.4 R16, [R102+0x2000] ;  /* 0x002000006610783b */ /* 0x000fee0000000200 */
        /* <DEDUP_REMOVED lines=8> */
[C---:B------:R-:W-:Y:S01]  /*2a50*/  HMMA.16816.F32.BF16 R36, R56.reuse, R26, R36 ;  /* 0x0000001a3824723c */ /* 0x040fe20000041824 */
[----:B------:R-:W4:Y:S07]  /*2a60*/  LDSM.16.M88.4 R24, [R99+0x9800] ;  /* 0x009800006318783b */ /* 0x000f2e0000000200 */
[C---:B-1----:R-:W-:Y:S08]  /*2a70*/  HMMA.16816.F32.BF16 R32, R56.reuse, R8, R32 ;  /* 0x000000083820723c */ /* 0x042ff00000041820 */
[C---:B------:R-:W-:Y:S01]  /*2a80*/  HMMA.16816.F32.BF16 R60, R56.reuse, R10, R60 ;  /* 0x0000000a383c723c */ /* 0x040fe2000004183c */
[----:B------:R-:W1:Y:S07]  /*2a90*/  LDSM.16.M88.4 R8, [R107+UR6+0xa000] ;  /* 0x00a000066b08783b */ /* 0x000e6e0008000200 */
[C---:B--2---:R-:W-:Y:S01]  /*2aa0*/  HMMA.16816.F32.BF16 R68, R56.reuse, R12, R64 ;  /* 0x0000000c3844723c */ /* 0x044fe20000041840 */
[----:B------:R-:W-:Y:S07]  /*2ab0*/  LDSM.16.M88.4 R64, [R107+UR6+0xa800] ;  /* 0x00a800066b40783b */ /* 0x000fee0008000200 */
[----:B------:R-:W-:Y:S01]  /*2ac0*/  HMMA.16816.F32.BF16 R72, R56, R14, R72 ;  /* 0x0000000e3848723c */ /* 0x000fe20000041848 */
[----:B------:R-:W2:Y:S04]  /*2ad0*/  LDSM.16.M88.4 R12, [R107+UR6+0xb000] ;  /* 0x00b000066b0c783b */ /* 0x000ea80008000200 */
[----:B------:R-:W-:Y:S03]  /*2ae0*/  LDSM.16.M88.4 R56, [R101+0xa800] ;  /* 0x00a800006538783b */ /* 0x000fe60000000200 */
[C---:B-----5:R-:W-:Y:S08]  /*2af0*/  HMMA.16816.F32.BF16 R48, R16.reuse, R4, R48 ;  /* 0x000000041030723c */ /* 0x060ff00000041830 */
[C---:B------:R-:W-:Y:S01]  /*2b00*/  HMMA.16816.F32.BF16 R44, R16.reuse, R6, R44 ;  /* 0x00000006102c723c */ /* 0x040fe2000004182c */
[----:B------:R-:W5:Y:S07]  /*2b10*/  LDSM.16.M88.4 R4, [R107+UR6+0xb800] ;  /* 0x00b800066b04783b */ /* 0x000f6e0008000200 */
[C---:B------:R-:W-:Y:S08]  /*2b20*/  HMMA.16816.F32.BF16 R32, R16.reuse, R20, R32 ;  /* 0x000000141020723c */ /* 0x040ff00000041820 */
[C---:B------:R-:W-:Y:S01]  /*2b30*/  HMMA.16816.F32.BF16 R60, R16.reuse, R22, R60 ;  /* 0x00000016103c723c */ /* 0x040fe2000004183c */
[----:B------:R-:W-:Y:S07]  /*2b40*/  LDSM.16.M88.4 R20, [R100+0xa000] ;  /* 0x00a000006414783b */ /* 0x000fee0000000200 */
[C---:B---3--:R-:W-:Y:S08]  /*2b50*/  HMMA.16816.F32.BF16 R40, R16.reuse, R28, R40 ;  /* 0x0000001c1028723c */ /* 0x048ff00000041828 */
[C---:B------:R-:W-:Y:S01]  /*2b60*/  HMMA.16816.F32.BF16 R36, R16.reuse, R30, R36 ;  /* 0x0000001e1024723c */ /* 0x040fe20000041824 */
[----:B------:R-:W3:Y:S07]  /*2b70*/  LDSM.16.M88.4 R28, [R106+0x4000] ;  /* 0x004000006a1c783b */ /* 0x000eee0000000200 */
[C---:B----4-:R-:W-:Y:S08]  /*2b80*/  HMMA.16816.F32.BF16 R68, R16.reuse, R24, R68 ;  /* 0x000000181044723c */ /* 0x050ff00000041844 */
[----:B------:R-:W-:Y:S01]  /*2b90*/  HMMA.16816.F32.BF16 R72, R16, R26, R72 ;  /* 0x0000001a1048723c */ /* 0x000fe20000041848 */
[----:B------:R-:W-:Y:S04]  /*2ba0*/  LDSM.16.M88.4 R24, [R103+0x4000] ;  /* 0x004000006718783b */ /* 0x000fe80000000200 */
[----:B------:R-:W-:Y:S03]  /*2bb0*/  LDSM.16.M88.4 R16, [R100+0xb800] ;  /* 0x00b800006410783b */ /* 0x000fe60000000200 */
[C---:B-1----:R-:W-:Y:S08]  /*2bc0*/  HMMA.16816.F32.BF16 R48, R52.reuse, R8, R48 ;  /* 0x000000083430723c */ /* 0x042ff00000041830 */
[C---:B------:R-:W-:Y:S01]  /*2bd0*/  HMMA.16816.F32.BF16 R44, R52.reuse, R10, R44 ;  /* 0x0000000a342c723c */ /* 0x040fe2000004182c */
[----:B------:R-:W1:Y:S07]  /*2be0*/  LDSM.16.M88.4 R8, [R100+0xa800] ;  /* 0x00a800006408783b */ /* 0x000e6e0000000200 */
        /* <DEDUP_REMOVED lines=10> */
[C---:B---3--:R-:W-:Y:S08]  /*2c90*/  HMMA.16816.F32.BF16 R48, R28.reuse, R20, R48 ;  /* 0x000000141c30723c */ /* 0x048ff00000041830 */
[C---:B------:R-:W-:Y:S01]  /*2ca0*/  HMMA.16816.F32.BF16 R44, R28.reuse, R22, R44 ;  /* 0x000000161c2c723c */ /* 0x040fe2000004182c */
[----:B------:R-:W-:Y:S07]  /*2cb0*/  LDSM.16.M88.4 R20, [R101+0xb800] ;  /* 0x00b800006514783b */ /* 0x000fee0000000200 */
[C---:B-1----:R-:W-:Y:S08]  /*2cc0*/  HMMA.16816.F32.BF16 R40, R28.reuse, R8, R40 ;  /* 0x000000081c28723c */ /* 0x042ff00000041828 */
[C---:B------:R-:W-:Y:S01]  /*2cd0*/  HMMA.16816.F32.BF16 R36, R28.reuse, R10, R36 ;  /* 0x0000000a1c24723c */ /* 0x040fe20000041824 */
[----:B------:R-:W1:Y:S07]  /*2ce0*/  LDSM.16.M88.4 R8, [R99+0xa800] ;  /* 0x00a800006308783b */ /* 0x000e6e0000000200 */
[----:B--2---:R-:W-:Y:S01]  /*2cf0*/  HMMA.16816.F32.BF16 R32, R28, R12, R32 ;  /* 0x0000000c1c20723c */ /* 0x004fe20000041820 */
[----:B------:R-:W-:-:S05]  /*2d00*/  IMAD.SHL.U32 R13, R134, 0x2, RZ ;  /* 0x00000002860d7824 */ /* 0x000fca00078e00ff */
[----:B------:R-:W-:Y:S02]  /*2d10*/  LOP3.LUT R13, R13, 0x6, RZ, 0xc0, !PT ;  /* 0x000000060d0d7812 */ /* 0x000fe400078ec0ff */
[----:B----4-:R-:W-:Y:S03]  /*2d20*/  HMMA.16816.F32.BF16 R48, R24, R4, R48 ;  /* 0x000000041830723c */ /* 0x010fe60000041830 */
[----:B------:R-:W-:-:S04]  /*2d30*/  IMAD R94, R94, 0x40, R13 ;  /* 0x000000405e5e7824 */ /* 0x000fc800078e020d */
[C---:B------:R-:W-:Y:S01]  /*2d40*/  VIADD R12, R94.reuse, 0x1 ;  /* 0x000000015e0c7836 */ /* 0x040fe20000000000 */
[----:B------:R-:W-:Y:S01]  /*2d50*/  HMMA.16816.F32.BF16 R44, R24, R6, R44 ;  /* 0x00000006182c723c */ /* 0x000fe2000004182c */
[----:B------:R-:W2:Y:S01]  /*2d60*/  LDSM.16.M88.4 R4, [R99+0xb000] ;  /* 0x00b000006304783b */ /* 0x000ea20000000200 */
[-C--:B------:R-:W-:Y:S02]  /*2d70*/  ISETP.GE.AND P1, PT, R94, R105.reuse, PT ;  /* 0x000000695e00720c */ /* 0x080fe40003f26270 */
[----:B------:R-:W-:-:S04]  /*2d80*/  ISETP.GE.AND P0, PT, R12, R105, PT ;  /* 0x000000690c00720c */ /* 0x000fc80003f06270 */
[----:B------:R-:W-:Y:S01]  /*2d90*/  HMMA.16816.F32.BF16 R60, R28, R14, R60 ;  /* 0x0000000e1c3c723c */ /* 0x000fe2000004183c */
[----:B------:R-:W-:-:S05]  /*2da0*/  VIADD R14, R94, 0x9 ;  /* 0x000000095e0e7836 */ /* 0x000fca0000000000 */
[----:B------:R-:W-:Y:S02]  /*2db0*/  ISETP.GE.AND P3, PT, R14, R105, PT ;  /* 0x000000690e00720c */ /* 0x000fe40003f66270 */
[----:B------:R-:W-:Y:S01]  /*2dc0*/  HMMA.16816.F32.BF16 R40, R24, R56, R40 ;  /* 0x000000381828723c */ /* 0x000fe20000041828 */
[----:B------:R-:W3:Y:S01]  /*2dd0*/  LDSM.16.M88.4 R12, [R99+0xb800] ;  /* 0x00b80000630c783b */ /* 0x000ee20000000200 */
[----:B------:R-:W-:-:S06]  /*2de0*/  DEPBAR.LE SB0, 0x0 ;  /* 0x000080000000791a */ /* 0x000fcc0000000000 */
[----:B------:R-:W-:Y:S01]  /*2df0*/  HMMA.16816.F32.BF16 R68, R28, R16, R68 ;  /* 0x000000101c44723c */ /* 0x000fe20000041844 */
[----:B------:R-:W-:-:S05]  /*2e00*/  VIADD R16, R94, 0x10 ;  /* 0x000000105e107836 */ /* 0x000fca0000000000 */
[----:B------:R-:W-:Y:S01]  /*2e10*/  ISETP.GE.AND P2, PT, R16, R105, PT ;  /* 0x000000691000720c */ /* 0x000fe20003f46270 */
[C---:B------:R-:W-:Y:S01]  /*2e20*/  VIADD R16, R94.reuse, 0x11 ;  /* 0x000000115e107836 */ /* 0x040fe20000000000 */
[C---:B-----5:R-:W-:Y:S08]  /*2e30*/  HMMA.16816.F32.BF16 R60, R24.reuse, R54, R60 ;  /* 0x00000036183c723c */ /* 0x060ff0000004183c */
[C---:B------:R-:W-:Y:S08]  /*2e40*/  HMMA.16816.F32.BF16 R32, R24.reuse, R52, R32 ;  /* 0x000000341820723c */ /* 0x040ff00000041820 */
[----:B------:R-:W-:Y:S08]  /*2e50*/  HMMA.16816.F32.BF16 R36, R24, R58, R36 ;  /* 0x0000003a1824723c */ /* 0x000ff00000041824 */
[C---:B------:R-:W-:Y:S08]  /*2e60*/  HMMA.16816.F32.BF16 R48, R76.reuse, R64, R48 ;  /* 0x000000404c30723c */ /* 0x040ff00000041830 */
[----:B------:R-:W-:Y:S08]  /*2e70*/  HMMA.16816.F32.BF16 R44, R76, R66, R44 ;  /* 0x000000424c2c723c */ /* 0x000ff0000004182c */
[----:B------:R-:W-:Y:S01]  /*2e80*/  HMMA.16816.F32.BF16 R72, R28, R18, R72 ;  /* 0x000000121c48723c */ /* 0x000fe20000041848 */
[----:B------:R-:W-:-:S02]  /*2e90*/  VIADD R18, R94, 0x8 ;  /* 0x000000085e127836 */ /* 0x000fc40000000000 */
[----:B------:R-:W-:Y:S02]  /*2ea0*/  FSEL R49, R49, -INF , !P0 ;  /* 0xff80000031317808 */ /* 0x000fe40004000000 */
[----:B------:R-:W-:Y:S02]  /*2eb0*/  FSEL R50, R50, -INF , !P1 ;  /* 0xff80000032327808 */ /* 0x000fe40004800000 */
[-C--:B------:R-:W-:Y:S01]  /*2ec0*/  ISETP.GE.AND P4, PT, R18, R105.reuse, PT ;  /* 0x000000691200720c */ /* 0x080fe20003f86270 */
[----:B-1----:R-:W-:Y:S01]  /*2ed0*/  HMMA.16816.F32.BF16 R40, R76, R8, R40 ;  /* 0x000000084c28723c */ /* 0x002fe20000041828 */
[----:B------:R-:W-:Y:S01]  /*2ee0*/  VIADD R8, R94, 0x18 ;  /* 0x000000185e087836 */ /* 0x000fe20000000000 */
[----:B------:R-:W-:Y:S02]  /*2ef0*/  FSEL R18, R51, -INF , !P0 ;  /* 0xff80000033127808 */ /* 0x000fe40004000000 */
[----:B------:R-:W-:Y:S02]  /*2f00*/  FSEL R46, R46, -INF , !P4 ;  /* 0xff8000002e2e7808 */ /* 0x000fe40006000000 */
[----:B------:R-:W-:Y:S01]  /*2f10*/  ISETP.GE.AND P0, PT, R8, R105, PT ;  /* 0x000000690800720c */ /* 0x000fe20003f06270 */
[----:B------:R-:W-:Y:S01]  /*2f20*/  VIADD R8, R94, 0x20 ;  /* 0x000000205e087836 */ /* 0x000fe20000000000 */
[----:B------:R-:W-:Y:S01]  /*2f30*/  HMMA.16816.F32.BF16 R68, R24, R20, R68 ;  /* 0x000000141844723c */ /* 0x000fe20000041844 */
[----:B------:R-:W-:-:S02]  /*2f40*/  FSEL R19, R44, -INF , !P4 ;  /* 0xff8000002c137808 */ /* 0x000fc40006000000 */
[----:B------:R-:W-:Y:S02]  /*2f50*/  FSEL R17, R48, -INF , !P1 ;  /* 0xff80000030117808 */ /* 0x000fe40004800000 */
[-C--:B------:R-:W-:Y:S01]  /*2f60*/  ISETP.GE.AND P1, PT, R16, R105.reuse, PT ;  /* 0x000000691000720c */ /* 0x080fe20003f26270 */
[----:B------:R-:W-:Y:S01]  /*2f70*/  VIADD R16, R94, 0x29 ;  /* 0x000000295e107836 */ /* 0x000fe20000000000 */
[----:B------:R-:W-:Y:S01]  /*2f80*/  FSEL R20, R47, -INF , !P3 ;  /* 0xff8000002f147808 */ /* 0x000fe20005800000 */
[----:B--2---:R-:W-:Y:S01]  /*2f90*/  HMMA.16816.F32.BF16 R60, R76, R6, R60 ;  /* 0x000000064c3c723c */ /* 0x004fe2000004183c */
[----:B------:R-:W-:Y:S01]  /*2fa0*/  FSEL R45, R45, -INF , !P3 ;  /* 0xff8000002d2d7808 */ /* 0x000fe20005800000 */
[----:B------:R-:W-:Y:S01]  /*2fb0*/  BAR.SYNC.DEFER_BLOCKING 0x0 ;  /* 0x0000000000007b1d */ /* 0x000fe20000010000 */
[----:B------:R-:W-:Y:S02]  /*2fc0*/  ISETP.GE.AND P3, PT, R8, R105, PT ;  /* 0x000000690800720c */ /* 0x000fe40003f66270 */
[----:B------:R-:W-:-:S02]  /*2fd0*/  FSEL R8, R42, -INF , !P2 ;  /* 0xff8000002a087808 */ /* 0x000fc40005000000 */
[----:B------:R-:W-:Y:S01]  /*2fe0*/  FSEL R9, R41, -INF , !P1 ;  /* 0xff80000029097808 */ /* 0x000fe20004800000 */
[----:B------:R-:W-:Y:S01]  /*2ff0*/  HMMA.16816.F32.BF16 R32, R76, R4, R32 ;  /* 0x000000044c20723c */ /* 0x000fe20000041820 */
[----:B------:R-:W-:-:S07]  /*3000*/  VIADD R4, R94, 0x21 ;  /* 0x000000215e047836 */ /* 0x000fce0000000000 */
[----:B------:R-:W-:Y:S01]  /*3010*/  HMMA.16816.F32.BF16 R36, R76, R10, R36 ;  /* 0x0000000a4c24723c */ /* 0x000fe20000041824 */
[----:B------:R-:W-:Y:S01]  /*3020*/  VIADD R10, R94, 0x19 ;  /* 0x000000195e0a7836 */ /* 0x000fe20000000000 */
[----:B------:R-:W-:Y:S02]  /*3030*/  FSEL R11, R40, -INF , !P2 ;  /* 0xff800000280b7808 */ /* 0x000fe40005000000 */
[-C--:B------:R-:W-:Y:S02]  /*3040*/  ISETP.GE.AND P2, PT, R4, R105.reuse, PT ;  /* 0x000000690400720c */ /* 0x080fe40003f46270 */
[----:B------:R-:W-:Y:S01]  /*3050*/  ISETP.GE.AND P4, PT, R10, R105, PT ;  /* 0x000000690a00720c */ /* 0x000fe20003f86270 */
[----:B------:R-:W-:Y:S01]  /*3060*/  VIADD R10, R94, 0x28 ;  /* 0x000000285e0a7836 */ /* 0x000fe20000000000 */
[----:B------:R-:W-:Y:S01]  /*3070*/  HMMA.16816.F32.BF16 R72, R24, R22, R72 ;  /* 0x000000161848723c */ /* 0x000fe20000041848 */
[----:B------:R-:W-:Y:S02]  /*3080*/  FSEL R4, R43, -INF , !P1 ;  /* 0xff8000002b047808 */ /* 0x000fe40004800000 */
[----:B------:R-:W-:-:S02]  /*3090*/  FSEL R220, R35, -INF , !P2 ;  /* 0xff80000023dc7808 */ /* 0x000fc40005000000 */
[----:B------:R-:W-:Y:S02]  /*30a0*/  ISETP.GE.AND P1, PT, R10, R105, PT ;  /* 0x000000690a00720c */ /* 0x000fe40003f26270 */
[----:B------:R-:W-:Y:S01]  /*30b0*/  FSEL R145, R33, -INF , !P2 ;  /* 0xff80000021917808 */ /* 0x000fe20005000000 */
[----:B---3--:R-:W-:Y:S01]  /*30c0*/  HMMA.16816.F32.BF16 R68, R76, R12, R68 ;  /* 0x0000000c4c44723c */ /* 0x008fe20000041844 */
[----:B------:R-:W-:Y:S01]  /*30d0*/  VIADD R12, R94, 0x38 ;  /* 0x000000385e0c7836 */ /* 0x000fe20000000000 */
[----:B------:R-:W-:Y:S02]  /*30e0*/  FSEL R204, R62, -INF , !P1 ;  /* 0xff8000003ecc7808 */ /* 0x000fe40004800000 */
[----:B------:R-:W-:Y:S02]  /*30f0*/  FSEL R147, R60, -INF , !P1 ;  /* 0xff8000003c937808 */ /* 0x000fe40004800000 */
[----:B------:R-:W-:Y:S02]  /*3100*/  ISETP.GE.U32.AND P1, PT, R105, 0x41, PT ;  /* 0x000000416900780c */ /* 0x000fe40003f26070 */
[----:B------:R-:W-:-:S02]  /*3110*/  FSEL R10, R38, -INF , !P0 ;  /* 0xff800000260a7808 */ /* 0x000fc40004000000 */
[----:B------:R-:W-:Y:S02]  /*3120*/  FSEL R5, R36, -INF , !P0 ;  /* 0xff80000024057808 */ /* 0x000fe40004000000 */
[-C--:B------:R-:W-:Y:S01]  /*3130*/  ISETP.GE.AND P2, PT, R12, R105.reuse, PT ;  /* 0x000000690c00720c */ /* 0x080fe20003f46270 */
[----:B------:R-:W-:Y:S01]  /*3140*/  HMMA.16816.F32.BF16 R72, R76, R14, R72 ;  /* 0x0000000e4c48723c */ /* 0x000fe20000041848 */
[----:B------:R-:W-:Y:S01]  /*3150*/  ISETP.GE.AND P0, PT, R16, R105, PT ;  /* 0x000000691000720c */ /* 0x000fe20003f06270 */
[----:B------:R-:W-:Y:S01]  /*3160*/  VIADD R16, R94, 0x30 ;  /* 0x000000305e107836 */ /* 0x000fe20000000000 */
[----:B------:R-:W-:Y:S02]  /*3170*/  FMNMX3.FTZ R12, R17, R49, R19, !PT ;  /* 0x00000031110c7276 */ /* 0x000fe40007810013 */
[----:B------:R-:W-:Y:S02]  /*3180*/  FSEL R6, R39, -INF , !P4 ;  /* 0xff80000027067808 */ /* 0x000fe40006000000 */
[----:B------:R-:W-:-:S02]  /*3190*/  FMNMX3.FTZ R12, R12, R45, R11, !PT ;  /* 0x0000002d0c0c7276 */ /* 0x000fc4000781000b */
[----:B------:R-:W-:Y:S02]  /*31a0*/  FSEL R7, R37, -INF , !P4 ;  /* 0xff80000025077808 */ /* 0x000fe40006000000 */
[----:B------:R-:W-:Y:S01]  /*31b0*/  ISETP.GE.AND P4, PT, R16, R105, PT ;  /* 0x000000691000720c */ /* 0x000fe20003f86270 */
[----:B------:R-:W-:Y:S01]  /*31c0*/  VIADD R16, R94, 0x31 ;  /* 0x000000315e107836 */ /* 0x000fe20000000000 */
[----:B------:R-:W-:Y:S01]  /*31d0*/  FSEL R181, R32, -INF , !P3 ;  /* 0xff80000020b57808 */ /* 0x000fe20005800000 */
[----:B------:R-:W-:Y:S01]  /*31e0*/  VIADD R94, R94, 0x39 ;  /* 0x000000395e5e7836 */ /* 0x000fe20000000000 */
[----:B------:R-:W-:Y:S02]  /*31f0*/  FMNMX3.FTZ R12, R12, R9, R5, !PT ;  /* 0x000000090c0c7276 */ /* 0x000fe40007810005 */
[----:B------:R-:W-:Y:S02]  /*3200*/  FSEL R198, R34, -INF , !P3 ;  /* 0xff80000022c67808 */ /* 0x000fe40005800000 */
[----:B------:R-:W-:-:S02]  /*3210*/  ISETP.GE.AND P3, PT, R16, R105, PT ;  /* 0x000000691000720c */ /* 0x000fc40003f66270 */
[----:B------:R-:W-:Y:S02]  /*3220*/  FSEL R218, R63, -INF , !P0 ;  /* 0xff8000003fda7808 */ /* 0x000fe40004000000 */
[----:B------:R-:W-:Y:S02]  /*3230*/  FSEL R199, R61, -INF , !P0 ;  /* 0xff8000003dc77808 */ /* 0x000fe40004000000 */
[----:B------:R-:W-:Y:S01]  /*3240*/  FMNMX3.FTZ R12, R12, R7, R181, !PT ;  /* 0x000000070c0c7276 */ /* 0x000fe200078100b5 */
[----:B------:R-:W-:Y:S06]  /*3250*/  @!P1 BRA `(.L_x_883) ;  /* 0x0000000000889947 */ /* 0x000fec0003800000 */
        /* <DEDUP_REMOVED lines=12> */
[----:B------:R-:W-:Y:S01]  /*3320*/  IADD3 R98, P0, PT, R98, R15, RZ ;  /* 0x0000000f62627210 */ /* 0x000fe20007f1e0ff */
[----:B------:R1:W-:Y:S04]  /*3330*/  LDGSTS.E.BYPASS.LTC128B.128 [R104+0x8000], desc[UR10][R22.64+0x80] ;  /* 0x0800008016687fae */ /* 0x0003e8000b981a0a */
[--C-:B------:R-:W-:Y:S01]  /*3340*/  IMAD.X R21, R96, 0x1, R13.reuse, P0 ;  /* 0x0000000160157824 */ /* 0x100fe200000e060d */
[C---:B------:R-:W-:Y:S01]  /*3350*/  LEA R26, P0, R15.reuse, R187, 0x1 ;  /* 0x000000bb0f1a7211 */ /* 0x040fe200078008ff */
[----:B------:R1:W-:Y:S03]  /*3360*/  LDGSTS.E.BYPASS.LTC128B.128 [R104+0xa000], desc[UR10][R22.64+0x100] ;  /* 0x0a00010016687fae */ /* 0x0003e6000b981a0a */
[----:B------:R-:W-:-:S02]  /*3370*/  LEA.HI.X R27, R15, R186, R13, 0x1, P0 ;  /* 0x000000ba0f1b7211 */ /* 0x000fc400000f0c0d */
[----:B------:R-:W-:-:S03]  /*3380*/  LEA R24, P0, R98, R187, 0x1 ;  /* 0x000000bb62187211 */ /* 0x000fc600078008ff */
[----:B------:R1:W-:Y:S01]  /*3390*/  LDGSTS.E.BYPASS.LTC128B.128 [R104+0x6800], desc[UR10][R26.64] ;  /* 0x068000001a687fae */ /* 0x0003e2000b981a0a */
[----:B------:R-:W-:Y:S02]  /*33a0*/  LEA.HI.X R25, R98, R186, R21, 0x1, P0 ;  /* 0x000000ba62197211 */ /* 0x000fe400000f0c15 */
[C---:B------:R-:W-:Y:S01]  /*33b0*/  LEA R15, P0, R84.reuse, R15, 0x5 ;  /* 0x0000000f540f7211 */ /* 0x040fe200078028ff */
[----:B------:R1:W-:Y:S03]  /*33c0*/  LDGSTS.E.BYPASS.LTC128B.128 [R104+0x8800], desc[UR10][R26.64+0x80] ;  /* 0x088000801a687fae */ /* 0x0003e6000b981a0a */
[----:B------:R-:W-:Y:S01]  /*33d0*/  LEA.HI.X R13, R84, R13, R85, 0x5, P0 ;  /* 0x0000000d540d7211 */ /* 0x000fe200000f2c55 */
[----:B------:R1:W-:Y:S01]  /*33e0*/  LDGSTS.E.BYPASS.LTC128B.128 [R104+0xa800], desc[UR10][R26.64+0x100] ;  /* 0x0a8001001a687fae */ /* 0x0003e2000b981a0a */
[----:B------:R-:W-:-:S03]  /*33f0*/  LEA R14, P0, R15, R187, 0x1 ;  /* 0x000000bb0f0e7211 */ /* 0x000fc600078008ff */
        /* <DEDUP_REMOVED lines=8> */
.L_x_883:
[----:B------:R-:W-:Y:S01]  /*3480*/  FSEL R213, R68, -INF , !P4 ;  /* 0xff80000044d57808 */ /* 0x000fe20006000000 */
[----:B------:R-:W2:Y:S01]  /*3490*/  LDCU UR7, c[0x0][0x3e0] ;  /* 0x00007c00ff0777ac */ /* 0x000ea20008000800 */
[----:B------:R-:W-:Y:S01]  /*34a0*/  FMNMX3.FTZ R12, R12, R145, R147, !PT ;  /* 0x000000910c0c7276 */ /* 0x000fe20007810093 */
[----:B------:R-:W-:Y:S01]  /*34b0*/  IMAD.SHL.U32 R197, R135, 0x2, RZ ;  /* 0x0000000287c57824 */ /* 0x000fe200078e00ff */
[----:B------:R-:W-:Y:S01]  /*34c0*/  FMNMX3.FTZ R13, R50, R18, R46, !PT ;  /* 0x00000012320d7276 */ /* 0x000fe2000781002e */
[----:B------:R-:W-:Y:S01]  /*34d0*/  VIADD R221, R208, 0x9e3779b9 ;  /* 0x9e3779b9d0dd7836 */ /* 0x000fe20000000000 */
[----:B------:R-:W-:Y:S01]  /*34e0*/  ISETP.GE.AND P0, PT, R94, R105, PT ;  /* 0x000000695e00720c */ /* 0x000fe20003f06270 */
[----:B-1----:R-:W-:Y:S01]  /*34f0*/  VIADD R23, R197, 0xfffffffe ;  /* 0xfffffffec5177836 */ /* 0x002fe20000000000 */
[----:B------:R-:W-:Y:S01]  /*3500*/  FSEL R215, R69, -INF , !P3 ;  /* 0xff80000045d77808 */ /* 0x000fe20005800000 */
[----:B------:R-:W-:Y:S01]  /*3510*/  VIADD R219, R208, 0x3c6ef372 ;  /* 0x3c6ef372d0db7836 */ /* 0x000fe20000000000 */
[----:B------:R-:W-:Y:S01]  /*3520*/  FSEL R211, R72, -INF , !P2 ;  /* 0xff80000048d37808 */ /* 0x000fe20005000000 */
[C---:B------:R-:W-:Y:S01]  /*3530*/  VIADD R201, R209.reuse, 0x76cf5d0a ;  /* 0x76cf5d0ad1c97836 */ /* 0x040fe20000000000 */
[----:B------:R-:W-:Y:S01]  /*3540*/  FMNMX3.FTZ R12, R12, R199, R213, !PT ;  /* 0x000000c70c0c7276 */ /* 0x000fe200078100d5 */
[----:B------:R-:W-:Y:S01]  /*3550*/  VIADD R182, R209, 0x32370b8f ;  /* 0x32370b8fd1b67836 */ /* 0x000fe20000000000 */
[----:B------:R-:W-:Y:S01]  /*3560*/  FMNMX3.FTZ R13, R13, R20, R8, !PT ;  /* 0x000000140d0d7276 */ /* 0x000fe20007810008 */
[C---:B------:R-:W-:Y:S01]  /*3570*/  VIADD R183, R208.reuse, 0xdaa66d2b ;  /* 0xdaa66d2bd0b77836 */ /* 0x040fe20000000000 */
[----:B------:R-:W-:Y:S01]  /*3580*/  FSEL R205, R73, -INF , !P0 ;  /* 0xff80000049cd7808 */ /* 0x000fe20004000000 */
[----:B------:R-:W-:Y:S01]  /*3590*/  VIADD R146, R208, 0x78dde6e4 ;  /* 0x78dde6e4d0927836 */ /* 0x000fe20000000000 */
[----:B------:R-:W-:Y:S01]  /*35a0*/  FMNMX3.FTZ R12, R12, R215, R211, !PT ;  /* 0x000000d70c0c7276 */ /* 0x000fe200078100d3 */
[----:B--2---:R-:W-:Y:S01]  /*35b0*/  IMAD R21, R93, UR7, R92 ;  /* 0x000000075d157c24 */ /* 0x004fe2000f8e025c */
[----:B------:R-:W-:Y:S01]  /*35c0*/  FMNMX3.FTZ R13, R13, R4, R10, !PT ;  /* 0x000000040d0d7276 */ /* 0x000fe2000781000a */
[----:B------:R-:W1:Y:S01]  /*35d0*/  LDCU UR7, c[0x0][0x45c] ;  /* 0x00008b80ff0777ac */ /* 0x000e620008000800 */
[----:B------:R-:W-:Y:S01]  /*35e0*/  FMNMX.FTZ R15, R205, R12, !PT ;  /* 0x0000000ccd0f7209 */ /* 0x000fe20007810000 */
[----:B------:R-:W-:Y:S01]  /*35f0*/  IMAD.SHL.U32 R21, R21, 0x20, RZ ;  /* 0x0000002015157824 */ /* 0x000fe200078e00ff */
[----:B------:R-:W-:Y:S01]  /*3600*/  FMNMX3.FTZ R13, R13, R6, R198, !PT ;  /* 0x000000060d0d7276 */ /* 0x000fe200078100c6 */
[----:B------:R-:W2:Y:S01]  /*3610*/  LDC R180, c[0x0][0x4f8] ;  /* 0x00013e00ffb47b82 */ /* 0x000ea20000000800 */
[----:B------:R-:W-:Y:S01]  /*3620*/  FSEL R210, R70, -INF , !P4 ;  /* 0xff80000046d27808 */ /* 0x000fe20006000000 */
[----:B------:R-:W3:Y:S01]  /*3630*/  SHFL.BFLY PT, R132, R15, 0x2, 0x1f ;  /* 0x0c401f000f847f89 */ /* 0x000ee200000e0000 */
[----:B------:R-:W-:Y:S01]  /*3640*/  FMNMX3.FTZ R13, R13, R220, R204, !PT ;  /* 0x000000dc0d0d7276 */ /* 0x000fe200078100cc */
[----:B------:R-:W-:Y:S01]  /*3650*/  VIADD R188, R209, 0xa9066899 ;  /* 0xa9066899d1bc7836 */ /* 0x000fe20000000000 */
[----:B------:R-:W-:Y:S01]  /*3660*/  FSEL R200, R71, -INF , !P3 ;  /* 0xff80000047c87808 */ /* 0x000fe20005800000 */
[----:B------:R-:W-:Y:S01]  /*3670*/  VIADD R144, R209, 0xed9eba14 ;  /* 0xed9eba14d1907836 */ /* 0x000fe20000000000 */
[----:B------:R-:W-:Y:S01]  /*3680*/  FSEL R196, R74, -INF , !P2 ;  /* 0xff8000004ac47808 */ /* 0x000fe20005000000 */
[C---:B------:R-:W-:Y:S01]  /*3690*/  VIADD R185, R208.reuse, 0xb54cda56 ;  /* 0xb54cda56d0b97836 */ /* 0x040fe20000000000 */
[----:B------:R-:W-:Y:S01]  /*36a0*/  FMNMX3.FTZ R13, R13, R218, R210, !PT ;  /* 0x000000da0d0d7276 */ /* 0x000fe200078100d2 */
[----:B------:R-:W-:Y:S01]  /*36b0*/  VIADD R214, R208, 0x1715609d ;  /* 0x1715609dd0d67836 */ /* 0x000fe20000000000 */
[----:B------:R-:W-:Y:S01]  /*36c0*/  FSEL R194, R75, -INF , !P0 ;  /* 0xff8000004bc27808 */ /* 0x000fe20004000000 */
[----:B------:R-:W-:Y:S01]  /*36d0*/  VIADD R216, R209, 0x646e171e ;  /* 0x646e171ed1d87836 */ /* 0x000fe20000000000 */
[----:B------:R-:W-:-:S02]  /*36e0*/  FMNMX3.FTZ R13, R13, R200, R196, !PT ;  /* 0x000000c80d0d7276 */ /* 0x000fc400078100c4 */
[----:B------:R-:W-:Y:S02]  /*36f0*/  SHF.R.U32.HI R206, RZ, 0x5, R134 ;  /* 0x00000005ffce7819 */ /* 0x000fe40000011686 */
[----:B------:R-:W-:Y:S02]  /*3700*/  FMNMX.FTZ R13, R194, R13, !PT ;  /* 0x0000000dc20d7209 */ /* 0x000fe40007810000 */
[----:B------:R-:W-:Y:S01]  /*3710*/  LOP3.LUT R202, R134, 0x1f, RZ, 0xc0, !PT ;  /* 0x0000001f86ca7812 */ /* 0x000fe200078ec0ff */
[----:B------:R-:W-:Y:S01]  /*3720*/  IMAD R206, R91, 0x4, R206 ;  /* 0x000000045bce7824 */ /* 0x000fe200078e02ce */
[----:B------:R-:W-:Y:S01]  /*3730*/  SHF.R.S32.HI R14, RZ, 0x1f, R21 ;  /* 0x0000001fff0e7819 */ /* 0x000fe20000011415 */
[----:B------:R-:W4:Y:S01]  /*3740*/  SHFL.BFLY PT, R12, R13, 0x2, 0x1f ;  /* 0x0c401f000d0c7f89 */ /* 0x000f2200000e0000 */
[----:B------:R-:W-:Y:S01]  /*3750*/  IADD3 R202, P2, P0, R21, R90, R202 ;  /* 0x0000005a15ca7210 */ /* 0x000fe2000785e0ca */
[----:B------:R-:W-:Y:S01]  /*3760*/  IMAD.WIDE.U32 R206, R206, -0x326172a9, RZ ;  /* 0xcd9e8d57cece7825 */ /* 0x000fe200078e00ff */
[----:B------:R-:W-:-:S02]  /*3770*/  LOP3.LUT R178, R3, 0x200, R88, 0xf8, !PT ;  /* 0x0000020003b27812 */ /* 0x000fc400078ef858 */
[----:B---3--:R-:W-:Y:S01]  /*3780*/  FMNMX.FTZ R132, R15, R132, !PT ;  /* 0x000000840f847209 */ /* 0x008fe20007810000 */
[----:B------:R-:W-:Y:S01]  /*3790*/  IMAD.WIDE.U32 R202, R202, -0x2daee0ad, RZ ;  /* 0xd2511f53caca7825 */ /* 0x000fe200078e00ff */
[----:B------:R-:W-:Y:S02]  /*37a0*/  IADD3.X R89, PT, PT, R14, R89, RZ, P2, P0 ;  /* 0x000000590e597210 */ /* 0x000fe400017e04ff */
[----:B------:R-:W-:Y:S01]  /*37b0*/  LEA R178, R178, UR6, 0x1 ;  /* 0x00000006b2b27c11 */ /* 0x000fe2000f8e08ff */
[----:B------:R-:W3:Y:S01]  /*37c0*/  SHFL.BFLY PT, R15, R132, 0x1, 0x1f ;  /* 0x0c201f00840f7f89 */ /* 0x000ee200000e0000 */
[----:B------:R-:W-:Y:S01]  /*37d0*/  LOP3.LUT R192, R208, R89, R207, 0x96, !PT ;  /* 0x00000059d0c07212 */ /* 0x000fe200078e96cf */
[C---:B------:R-:W-:Y:S01]  /*37e0*/  VIADD R21, R209.reuse, 0xbb67ae85 ;  /* 0xbb67ae85d1157836 */ /* 0x040fe20000000000 */
[----:B------:R-:W-:Y:S01]  /*37f0*/  LOP3.LUT R14, R209, R23, R203, 0x96, !PT ;  /* 0x00000017d10e7212 */ /* 0x000fe200078e96cb */
[--C-:B------:R-:W-:Y:S01]  /*3800*/  IMAD.IADD R177, R87, 0x1, R178.reuse ;  /* 0x0000000157b17824 */ /* 0x100fe200078e02b2 */
[----:B--2---:R-:W-:Y:S01]  /*3810*/  LOP3.LUT R180, R180, 0xff, RZ, 0xc0, !PT ;  /* 0x000000ffb4b47812 */ /* 0x004fe200078ec0ff */
[----:B------:R-:W-:Y:S01]  /*3820*/  IMAD.WIDE.U32 R192, R192, -0x2daee0ad, RZ ;  /* 0xd2511f53c0c07825 */ /* 0x000fe200078e00ff */
[----:B------:R-:W-:Y:S03]  /*3830*/  LDSM.16.MT88.4 R96, [R178+0x10000] ;  /* 0x01000000b260783b */ /* 0x000fe60000004200 */
[----:B------:R-:W-:Y:S01]  /*3840*/  IMAD.WIDE.U32 R22, R14, -0x326172a9, RZ ;  /* 0xcd9e8d570e167825 */ /* 0x000fe200078e00ff */
[----:B------:R-:W-:Y:S01]  /*3850*/  LOP3.LUT R190, R21, R202, R193, 0x96, !PT ;  /* 0x000000ca15be7212 */ /* 0x000fe200078e96c1 */
[----:B------:R-:W-:Y:S01]  /*3860*/  LDSM.16.MT88.4 R80, [R177+0xe000] ;  /* 0x00e00000b150783b */ /* 0x000fe20000004200 */
[----:B----4-:R-:W-:Y:S01]  /*3870*/  FMNMX.FTZ R13, R13, R12, !PT ;  /* 0x0000000c0d0d7209 */ /* 0x010fe20007810000 */
[----:B------:R-:W-:Y:S01]  /*3880*/  IMAD.IADD R176, R86, 0x1, R177 ;  /* 0x0000000156b07824 */ /* 0x000fe200078e02b1 */
[----:B------:R-:W-:Y:S01]  /*3890*/  LOP3.LUT R14, R221, R206, R23, 0x96, !PT ;  /* 0x000000cedd0e7212 */ /* 0x000fe200078e9617 */
[----:B------:R-:W-:Y:S01]  /*38a0*/  IMAD.WIDE.U32 R190, R190, -0x326172a9, RZ ;  /* 0xcd9e8d57bebe7825 */ /* 0x000fe200078e00ff */
[----:B------:R-:W-:Y:S03]  /*38b0*/  LDSM.16.MT88.4 R108, [R177+0x10000] ;  /* 0x01000000b16c783b */ /* 0x000fe60000004200 */
[----:B------:R-:W-:Y:S01]  /*38c0*/  IMAD.IADD R217, R86, 0x1, R178 ;  /* 0x0000000156d97824 */ /* 0x000fe200078e02b2 */
[----:B------:R-:W2:Y:S01]  /*38d0*/  SHFL.BFLY PT, R12, R13, 0x1, 0x1f ;  /* 0x0c201f000d0c7f89 */ /* 0x000ea200000e0000 */
[----:B------:R-:W-:Y:S01]  /*38e0*/  LOP3.LUT R22, R219, R22, R191, 0x96, !PT ;  /* 0x00000016db167212 */ /* 0x000fe200078e96bf */
[----:B------:R-:W-:Y:S01]  /*38f0*/  IMAD R180, R180, 0x10000, R180 ;  /* 0x00010000b4b47824 */ /* 0x000fe200078e02b4 */
[----:B---3--:R-:W-:Y:S01]  /*3900*/  FMNMX.FTZ R132, R132, R15, !PT ;  /* 0x0000000f84847209 */ /* 0x008fe20007810000 */
[----:B------:R-:W-:Y:S01]  /*3910*/  IMAD.WIDE.U32 R14, R14, -0x2daee0ad, RZ ;  /* 0xd2511f530e0e7825 */ /* 0x000fe200078e00ff */
[----:B------:R-:W3:Y:S02]  /*3920*/  LDSM.16.MT88.4 R56, [R176+0xc000] ;  /* 0x00c00000b038783b */ /* 0x000ee40000004200 */
[----:B------:R-:W-:Y:S01]  /*3930*/  FSETP.NEU.FTZ.AND P0, PT, R132, -INF , PT ;  /* 0xff8000008400780b */ /* 0x000fe20003f1d000 */
[----:B------:R-:W-:Y:S01]  /*3940*/  IMAD.WIDE.U32 R22, R22, -0x2daee0ad, RZ ;  /* 0xd2511f5316167825 */ /* 0x000fe200078e00ff */
[----:B------:R-:W-:-:S03]  /*3950*/  LOP3.LUT R15, R201, R192, R15, 0x96, !PT ;  /* 0x000000c0c90f7212 */ /* 0x000fc600078e960f */
[----:B-1----:R-:W-:Y:S01]  /*3960*/  FMUL.FTZ R212, R132, UR7 ;  /* 0x0000000784d47c20 */ /* 0x002fe20008410000 */
[----:B------:R-:W1:Y:S01]  /*3970*/  LDSM.16.MT88.4 R72, [R217+0xe000] ;  /* 0x00e00000d948783b */ /* 0x000e620000004200 */
[----:B------:R-:W-:Y:S01]  /*3980*/  LOP3.LUT R14, R182, R14, R23, 0x96, !PT ;  /* 0x0000000eb60e7212 */ /* 0x000fe200078e9617 */
[----:B------:R-:W-:Y:S02]  /*3990*/  IMAD.WIDE.U32 R24, R15, -0x326172a9, RZ ;  /* 0xcd9e8d570f187825 */ /* 0x000fe400078e00ff */
[----:B------:R-:W-:Y:S01]  /*39a0*/  FSEL R212, R212, RZ, P0 ;  /* 0x000000ffd4d47208 */ /* 0x000fe20000000000 */
[----:B------:R-:W4:Y:S01]  /*39b0*/  LDSM.16.MT88.4 R140, [R176+0x10000] ;  /* 0x01000000b08c783b */ /* 0x000f220000004200 */
[----:B------:R-:W-:Y:S01]  /*39c0*/  IMAD.WIDE.U32 R14, R14, -0x326172a9, RZ ;  /* 0xcd9e8d570e0e7825 */ /* 0x000fe200078e00ff */
[----:B------:R-:W-:-:S03]  /*39d0*/  LOP3.LUT R16, R183, R190, R25, 0x96, !PT ;  /* 0x000000beb7107212 */ /* 0x000fc600078e9619 */
[--C-:B------:R-:W-:Y:S01]  /*39e0*/  FFMA.FTZ R175, R17, UR7, -R212.reuse ;  /* 0x0000000711af7c23 */ /* 0x100fe200080108d4 */
[--C-:B------:R-:W-:Y:S01]  /*39f0*/  FFMA.FTZ R173, R19, UR7, -R212.reuse ;  /* 0x0000000713ad7c23 */ /* 0x100fe200080108d4 */
[----:B------:R-:W-:Y:S01]  /*3a00*/  FFMA.FTZ R170, R45, UR7, -R212 ;  /* 0x000000072daa7c23 */ /* 0x000fe200080108d4 */
[----:B------:R-:W-:Y:S01]  /*3a10*/  LOP3.LUT R15, R146, R24, R15, 0x96, !PT ;  /* 0x00000018920f7212 */ /* 0x000fe200078e960f */
[----:B------:R-:W-:Y:S01]  /*3a20*/  IMAD.WIDE.U32 R16, R16, -0x2daee0ad, RZ ;  /* 0xd2511f5310107825 */ /* 0x000fe200078e00ff */
[----:B--2---:R-:W-:-:S03]  /*3a30*/  FMNMX.FTZ R3, R13, R12, !PT ;  /* 0x0000000c0d037209 */ /* 0x004fc60007810000 */
[----:B------:R-:W-:Y:S01]  /*3a40*/  FFMA.FTZ R174, R49, UR7, -R212 ;  /* 0x0000000731ae7c23 */ /* 0x000fe200080108d4 */
[----:B------:R-:W-:Y:S01]  /*3a50*/  MUFU.EX2 R173, R173 ;  /* 0x000000ad00ad7308 */ /* 0x000fe20000000800 */
[----:B------:R-:W-:Y:S01]  /*3a60*/  IMAD.WIDE.U32 R12, R15, -0x2daee0ad, RZ ;  /* 0xd2511f530f0c7825 */ /* 0x000fe200078e00ff */
[----:B------:R-:W-:-:S03]  /*3a70*/  FSETP.NEU.FTZ.AND P0, PT, R3, -INF , PT ;  /* 0xff8000000300780b */ /* 0x000fc60003f1d000 */
[----:B------:R-:W-:Y:S01]  /*3a80*/  FMUL.FTZ R195, R3, UR7 ;  /* 0x0000000703c37c20 */ /* 0x000fe20008410000 */
[--C-:B------:R-:W-:Y:S01]  /*3a90*/  FFMA.FTZ R168, R11, UR7, -R212.reuse ;  /* 0x000000070ba87c23 */ /* 0x100fe200080108d4 */
[--C-:B------:R-:W-:Y:S01]  /*3aa0*/  FFMA.FTZ R163, R9, UR7, -R212.reuse ;  /* 0x0000000709a37c23 */ /* 0x100fe200080108d4 */
[----:B------:R-:W-:Y:S01]  /*3ab0*/  LOP3.LUT R26, R188, R16, R13, 0x96, !PT ;  /* 0x00000010bc1a7212 */ /* 0x000fe200078e960d */
[----:B------:R-:W-:Y:S01]  /*3ac0*/  FFMA.FTZ R164, R5, UR7, -R212 ;  /* 0x0000000705a47c23 */ /* 0x000fe200080108d4 */
[----:B------:R-:W-:Y:S01]  /*3ad0*/  FSEL R195, R195, RZ, P0 ;  /* 0x000000ffc3c37208 */ /* 0x000fe20000000000 */
[----:B------:R-:W-:Y:S01]  /*3ae0*/  MUFU.EX2 R170, R170 ;  /* 0x000000aa00aa7308 */ /* 0x000fe20000000800 */
[----:B------:R-:W-:Y:S01]  /*3af0*/  LOP3.LUT R16, R144, R22, R17, 0x96, !PT ;  /* 0x0000001690107212 */ /* 0x000fe200078e9611 */
[----:B------:R-:W-:-:S04]  /*3b00*/  IMAD.WIDE.U32 R26, R26, -0x326172a9, RZ ;  /* 0xcd9e8d571a1a7825 */ /* 0x000fc800078e00ff */
[----:B------:R-:W-:Y:S01]  /*3b10*/  FFMA.FTZ R159, R7, UR7, -R212 ;  /* 0x00000007079f7c23 */ /* 0x000fe200080108d4 */
[--C-:B------:R-:W-:Y:S01]  /*3b20*/  FFMA.FTZ R172, R50, UR7, -R195.reuse ;  /* 0x0000000732ac7c23 */ /* 0x100fe200080108c3 */
[--C-:B------:R-:W-:Y:S01]  /*3b30*/  FFMA.FTZ R169, R46, UR7, -R195.reuse ;  /* 0x000000072ea97c23 */ /* 0x100fe200080108c3 */
[--C-:B------:R-:W-:Y:S01]  /*3b40*/  FFMA.FTZ R166, R20, UR7, -R195.reuse ;  /* 0x0000000714a67c23 */ /* 0x100fe200080108c3 */
[----:B------:R-:W-:Y:S01]  /*3b50*/  FFMA.FTZ R171, R18, UR7, -R195 ;  /* 0x0000000712ab7c23 */ /* 0x000fe200080108c3 */
[----:B------:R-:W-:Y:S01]  /*3b60*/  IMAD.WIDE.U32 R16, R16, -0x326172a9, RZ ;  /* 0xcd9e8d5710107825 */ /* 0x000fe200078e00ff */
[C---:B------:R-:W-:Y:S01]  /*3b70*/  PRMT R24, R26.reuse, 0x7773, RZ ;  /* 0x000077731a187816 */ /* 0x040fe200000000ff */
[----:B------:R-:W-:Y:S01]  /*3b80*/  MUFU.EX2 R172, R172 ;  /* 0x000000ac00ac7308 */ /* 0x000fe20000000800 */
[----:B------:R-:W-:Y:S01]  /*3b90*/  PRMT R115, R26, 0x7772, RZ ;  /* 0x000077721a737816 */ /* 0x000fe200000000ff */
[----:B------:R-:W-:Y:S01]  /*3ba0*/  IMAD.MOV.U32 R22, RZ, RZ, R26 ;  /* 0x000000ffff167224 */ /* 0x000fe200078e001a */
[----:B------:R-:W-:Y:S01]  /*3bb0*/  LOP3.LUT R113, R185, R16, R27, 0x96, !PT ;  /* 0x00000010b9717212 */ /* 0x000fe200078e961b */
[--C-:B------:R-:W-:Y:S01]  /*3bc0*/  FFMA.FTZ R162, R8, UR7, -R195.reuse ;  /* 0x0000000708a27c23 */ /* 0x100fe200080108c3 */
[----:B------:R-:W-:Y:S01]  /*3bd0*/  PRMT R115, R115, 0x5410, R24 ;  /* 0x0000541073737816 */ /* 0x000fe20000000018 */
[--C-:B------:R-:W-:Y:S01]  /*3be0*/  FFMA.FTZ R158, R10, UR7, -R195.reuse ;  /* 0x000000070a9e7c23 */ /* 0x100fe200080108c3 */
[C---:B------:R-:W-:Y:S01]  /*3bf0*/  PRMT R16, R113.reuse, 0x7632, R16 ;  /* 0x0000763271107816 */ /* 0x040fe20000000010 */
[----:B------:R-:W-:Y:S01]  /*3c00*/  MUFU.EX2 R169, R169 ;  /* 0x000000a900a97308 */ /* 0x000fe20000000800 */
[C---:B------:R-:W-:Y:S01]  /*3c10*/  LOP3.LUT R19, R113.reuse, 0xffff, RZ, 0xc0, !PT ;  /* 0x0000ffff71137812 */ /* 0x040fe200078ec0ff */
[--C-:B------:R-:W-:Y:S01]  /*3c20*/  FFMA.FTZ R153, R6, UR7, -R195.reuse ;  /* 0x0000000706997c23 */ /* 0x100fe200080108c3 */
[----:B------:R-:W-:Y:S01]  /*3c30*/  LOP3.LUT R15, R113, 0xff, RZ, 0xc0, !PT ;  /* 0x000000ff710f7812 */ /* 0x000fe200078ec0ff */
[----:B------:R-:W-:Y:S01]  /*3c40*/  FFMA.FTZ R165, R4, UR7, -R195 ;  /* 0x0000000704a57c23 */ /* 0x000fe200080108c3 */
[----:B------:R-:W-:Y:S01]  /*3c50*/  SHF.R.U32.HI R113, RZ, 0x18, R113 ;  /* 0x00000018ff717819 */ /* 0x000fe20000011671 */
[----:B------:R-:W2:Y:S01]  /*3c60*/  LDSM.16.MT88.4 R88, [R176+0xe000] ;  /* 0x00e00000b058783b */ /* 0x000ea20000004200 */
[----:B------:R-:W-:Y:S01]  /*3c70*/  LOP3.LUT R16, R16, 0xff, RZ, 0xc0, !PT ;  /* 0x000000ff10107812 */ /* 0x000fe200078ec0ff */
[----:B------:R-:W5:Y:S01]  /*3c80*/  MUFU.EX2 R166, R166 ;  /* 0x000000a600a67308 */ /* 0x000f620000000800 */
[----:B------:R-:W-:Y:S01]  /*3c90*/  SHF.R.U32.HI R18, RZ, 0x8, R19 ;  /* 0x00000008ff127819 */ /* 0x000fe20000011613 */
[----:B------:R-:W-:Y:S01]  /*3ca0*/  LDSM.16.MT88.4 R104, [R217+0x10000] ;  /* 0x01000000d968783b */ /* 0x000fe20000004200 */
[----:B------:R-:W-:Y:S01]  /*3cb0*/  LOP3.LUT R115, R115, 0xff00ff, RZ, 0xc0, !PT ;  /* 0x00ff00ff73737812 */ /* 0x000fe200078ec0ff */
[----:B------:R-:W-:Y:S01]  /*3cc0*/  FFMA.FTZ R181, R181, UR7, -R212 ;  /* 0x00000007b5b57c23 */ /* 0x000fe200080108d4 */
[----:B------:R-:W-:Y:S01]  /*3cd0*/  PRMT R113, R16, 0x5410, R113 ;  /* 0x0000541010717816 */ /* 0x000fe20000000071 */
[----:B------:R-:W-:Y:S01]  /*3ce0*/  LDSM.16.MT88.4 R124, [R178+0xc000] ;  /* 0x00c00000b27c783b */ /* 0x000fe20000004200 */
[----:B------:R-:W-:Y:S01]  /*3cf0*/  PRMT R13, R26, 0x7771, RZ ;  /* 0x000077711a0d7816 */ /* 0x000fe200000000ff */
[----:B------:R-:W3:Y:S01]  /*3d00*/  MUFU.EX2 R171, R171 ;  /* 0x000000ab00ab7308 */ /* 0x000ee20000000800 */
[----:B------:R-:W-:Y:S01]  /*3d10*/  LOP3.LUT R22, R22, 0xff, RZ, 0xc0, !PT ;  /* 0x000000ff16167812 */ /* 0x000fe200078ec0ff */
[----:B------:R-:W-:Y:S01]  /*3d20*/  LDSM.16.MT88.4 R40, [R217+0xc000] ;  /* 0x00c00000d928783b */ /* 0x000fe20000004200 */
[----:B------:R-:W-:Y:S01]  /*3d30*/  PRMT R15, R15, 0x5410, R18 ;  /* 0x000054100f0f7816 */ /* 0x000fe20000000012 */
[----:B------:R-:W-:Y:S01]  /*3d40*/  FFMA.FTZ R198, R198, UR7, -R195 ;  /* 0x00000007c6c67c23 */ /* 0x000fe200080108c3 */
[--C-:B------:R-:W-:Y:S01]  /*3d50*/  HSET2.LE.AND R115, R115, R180.reuse, PT ;  /* 0x000000b473737233 */ /* 0x100fe20003803000 */
[----:B------:R-:W-:Y:S01]  /*3d60*/  LDSM.16.MT88.4 R48, [R177+0xc000] ;  /* 0x00c00000b130783b */ /* 0x000fe20000004200 */
[--C-:B------:R-:W-:Y:S01]  /*3d70*/  HSET2.LE.AND R113, R113, R180.reuse, PT ;  /* 0x000000b471717233 */ /* 0x100fe20003803000 */
[----:B------:R-:W-:Y:S01]  /*3d80*/  MUFU.EX2 R175, R175 ;  /* 0x000000af00af7308 */ /* 0x000fe20000000800 */
[----:B-----5:R-:W-:Y:S01]  /*3d90*/  F2FP.BF16.F32.PACK_AB R18, R166, R169 ;  /* 0x000000a9a612723e */ /* 0x020fe200000010ff */
[----:B------:R-:W-:Y:S01]  /*3da0*/  LDSM.16.MT88.4 R64, [R178+0xe000] ;  /* 0x00e00000b240783b */ /* 0x000fe20000004200 */
[----:B------:R-:W-:Y:S01]  /*3db0*/  PRMT R13, R22, 0x5410, R13 ;  /* 0x00005410160d7816 */ /* 0x000fe2000000000d */
[----:B------:R-:W-:Y:S01]  /*3dc0*/  FFMA.FTZ R204, R204, UR7, -R195 ;  /* 0x00000007cccc7c23 */ /* 0x000fe200080108c3 */
[----:B------:R-:W-:Y:S01]  /*3dd0*/  LOP3.LUT R115, R18, R115, RZ, 0xc0, !PT ;  /* 0x0000007312737212 */ /* 0x000fe200078ec0ff */
[----:B------:R-:W-:Y:S01]  /*3de0*/  LDSM.16.MT88.4 R20, [R217+0xe800] ;  /* 0x00e80000d914783b */ /* 0x000fe20000004200 */
[----:B------:R-:W-:Y:S01]  /*3df0*/  LOP3.LUT R14, R214, R14, R17, 0x96, !PT ;  /* 0x0000000ed60e7212 */ /* 0x000fe200078e9611 */
[----:B------:R-:W5:Y:S01]  /*3e00*/  MUFU.EX2 R174, R174 ;  /* 0x000000ae00ae7308 */ /* 0x000f620000000800 */
[----:B---3--:R-:W-:Y:S01]  /*3e10*/  F2FP.BF16.F32.PACK_AB R16, R171, R172 ;  /* 0x000000acab10723e */ /* 0x008fe200000010ff */
[----:B------:R-:W-:Y:S01]  /*3e20*/  LDSM.16.MT88.4 R136, [R178+0xc800] ;  /* 0x00c80000b288783b */ /* 0x000fe20000004200 */
[--C-:B------:R-:W-:Y:S01]  /*3e30*/  HSET2.LE.AND R114, R13, R180.reuse, PT ;  /* 0x000000b40d727233 */ /* 0x100fe20003803000 */
[--C-:B------:R-:W-:Y:S01]  /*3e40*/  FFMA.FTZ R213, R213, UR7, -R212.reuse ;  /* 0x00000007d5d57c23 */ /* 0x100fe200080108d4 */
[----:B------:R-:W-:Y:S01]  /*3e50*/  LOP3.LUT R113, R16, R113, RZ, 0xc0, !PT ;  /* 0x0000007110717212 */ /* 0x000fe200078ec0ff */
[----:B------:R-:W-:Y:S01]  /*3e60*/  LDSM.16.MT88.4 R32, [R217+0xc800] ;  /* 0x00c80000d920783b */ /* 0x000fe20000004200 */
[----:B------:R-:W-:Y:S01]  /*3e70*/  HSET2.LE.AND R112, R15, R180, PT ;  /* 0x000000b40f707233 */ /* 0x000fe20003803000 */
[----:B------:R-:W-:Y:S01]  /*3e80*/  MUFU.EX2 R168, R168 ;  /* 0x000000a800a87308 */ /* 0x000fe20000000800 */
[----:B------:R-:W-:Y:S01]  /*3e90*/  F2FP.BF16.F32.PACK_AB R15, R170, R173 ;  /* 0x000000adaa0f723e */ /* 0x000fe200000010ff */
[----:B------:R-:W3:Y:S01]  /*3ea0*/  LDSM.16.MT88.4 R16, [R176+0xc800] ;  /* 0x00c80000b010783b */ /* 0x000ee20000004200 */
[----:B------:R-:W-:Y:S01]  /*3eb0*/  FFMA.FTZ R211, R211, UR7, -R212 ;  /* 0x00000007d3d37c23 */ /* 0x000fe200080108d4 */
[----:B------:R-:W-:Y:S01]  /*3ec0*/  FFMA.FTZ R200, R200, UR7, -R195 ;  /* 0x00000007c8c87c23 */ /* 0x000fe200080108c3 */
[----:B------:R-:W-:Y:S01]  /*3ed0*/  LOP3.LUT R114, R15, R114, RZ, 0xc0, !PT ;  /* 0x000000720f727212 */ /* 0x000fe200078ec0ff */
[----:B------:R-:W-:Y:S01]  /*3ee0*/  IMAD.WIDE.U32 R14, R14, -0x2daee0ad, RZ ;  /* 0xd2511f530e0e7825 */ /* 0x000fe200078e00ff */
[----:B------:R-:W-:Y:S01]  /*3ef0*/  LDSM.16.MT88.4 R28, [R177+0xc800] ;  /* 0x00c80000b11c783b */ /* 0x000fe20000004200 */
[----:B------:R-:W-:Y:S01]  /*3f00*/  MUFU.EX2 R163, R163 ;  /* 0x000000a300a37308 */ /* 0x000fe20000000800 */
[----:B-----5:R-:W-:Y:S01]  /*3f10*/  F2FP.BF16.F32.PACK_AB R13, R174, R175 ;  /* 0x000000afae0d723e */ /* 0x020fe200000010ff */
[----:B------:R-:W-:Y:S01]  /*3f20*/  IMAD.MOV.U32 R8, RZ, RZ, R14 ;  /* 0x000000ffff087224 */ /* 0x000fe200078e000e */
[----:B------:R-:W-:Y:S01]  /*3f30*/  LOP3.LUT R9, R216, R12, R15, 0x96, !PT ;  /* 0x0000000cd8097212 */ /* 0x000fe200078e960f */
[----:B------:R-:W-:Y:S01]  /*3f40*/  LDSM.16.MT88.4 R24, [R178+0xe800] ;  /* 0x00e80000b218783b */ /* 0x000fe20000004200 */
[----:B------:R-:W-:Y:S01]  /*3f50*/  LOP3.LUT R112, R13, R112, RZ, 0xc0, !PT ;  /* 0x000000700d707212 */ /* 0x000fe200078ec0ff */
[----:B------:R-:W-:Y:S01]  /*3f60*/  FFMA.FTZ R196, R196, UR7, -R195 ;  /* 0x00000007c4c47c23 */ /* 0x000fe200080108c3 */
[C---:B------:R-:W-:Y:S01]  /*3f70*/  PRMT R12, R14.reuse, 0x7773, RZ ;  /* 0x000077730e0c7816 */ /* 0x040fe200000000ff */
[----:B------:R-:W-:Y:S01]  /*3f80*/  MUFU.EX2 R164, R164 ;  /* 0x000000a400a47308 */ /* 0x000fe20000000800 */
[----:B------:R-:W-:Y:S01]  /*3f90*/  PRMT R11, R14, 0x7772, RZ ;  /* 0x000077720e0b7816 */ /* 0x000fe200000000ff */
[----:B------:R-:W-:Y:S01]  /*3fa0*/  FADD.FTZ R174, R175, R174 ;  /* 0x000000aeafae7221 */ /* 0x000fe20000010000 */
[C---:B------:R-:W-:Y:S01]  /*3fb0*/  LOP3.LUT R5, R9.reuse, 0xffff, RZ, 0xc0, !PT ;  /* 0x0000ffff09057812 */ /* 0x040fe200078ec0ff */
[C---:B------:R-:W-:Y:S01]  /*3fc0*/  HMMA.16816.F32.BF16 R52, R112.reuse, R56, RZ ;  /* 0x000000387034723c */ /* 0x040fe200000418ff */
[C---:B------:R-:W-:Y:S01]  /*3fd0*/  PRMT R6, R9.reuse, 0x7632, R6 ;  /* 0x0000763209067816 */ /* 0x040fe20000000006 */
[----:B------:R-:W-:Y:S01]  /*3fe0*/  FADD.FTZ R172, R172, R171 ;  /* 0x000000abacac7221 */ /* 0x000fe20000010000 */
[----:B------:R-:W-:Y:S01]  /*3ff0*/  LOP3.LUT R10, R8, 0xff, RZ, 0xc0, !PT ;  /* 0x000000ff080a7812 */ /* 0x000fe200078ec0ff */
[----:B------:R-:W5:Y:S01]  /*4000*/  MUFU.EX2 R159, R159 ;  /* 0x0000009f009f7308 */ /* 0x000f620000000800 */
[----:B------:R-:W-:Y:S01]  /*4010*/  LOP3.LUT R8, R9, 0xff, RZ, 0xc0, !PT ;  /* 0x000000ff09087812 */ /* 0x000fe200078ec0ff */
[----:B------:R-:W-:Y:S01]  /*4020*/  FADD.FTZ R173, R173, R174 ;  /* 0x000000aeadad7221 */ /* 0x000fe20000010000 */
[----:B------:R-:W-:Y:S01]  /*4030*/  PRMT R7, R14, 0x7771, RZ ;  /* 0x000077710e077816 */ /* 0x000fe200000000ff */
[C---:B------:R-:W-:Y:S01]  /*4040*/  HMMA.16816.F32.BF16 R56, R112.reuse, R58, RZ ;  /* 0x0000003a7038723c */ /* 0x040fe200000418ff */
[----:B------:R-:W-:Y:S01]  /*4050*/  PRMT R11, R11, 0x5410, R12 ;  /* 0x000054100b0b7816 */ /* 0x000fe2000000000c */
[----:B------:R-:W-:Y:S01]  /*4060*/  FADD.FTZ R173, R170, R173 ;  /* 0x000000adaaad7221 */ /* 0x000fe20000010000 */
[----:B------:R-:W-:Y:S01]  /*4070*/  SHF.R.U32.HI R5, RZ, 0x8, R5 ;  /* 0x00000008ff057819 */ /* 0x000fe20000011605 */
[----:B------:R-:W-:Y:S01]  /*4080*/  MUFU.EX2 R162, R162 ;  /* 0x000000a200a27308 */ /* 0x000fe20000000800 */
[----:B------:R-:W-:Y:S01]  /*4090*/  SHF.R.U32.HI R9, RZ, 0x18, R9 ;  /* 0x00000018ff097819 */ /* 0x000fe20000011609 */
[----:B------:R-:W3:Y:S01]  /*40a0*/  LDSM.16.MT88.4 R12, [R177+0xe800] ;  /* 0x00e80000b10c783b */ /* 0x000ee20000004200 */
[----:B------:R-:W-:Y:S01]  /*40b0*/  LOP3.LUT R6, R6, 0xff, RZ, 0xc0, !PT ;  /* 0x000000ff06067812 */ /* 0x000fe200078ec0ff */
[----:B-1----:R-:W-:Y:S01]  /*40c0*/  HMMA.16816.F32.BF16 R68, R112, R72, RZ ;  /* 0x000000487044723c */ /* 0x002fe200000418ff */
[----:B------:R-:W-:-:S02]  /*40d0*/  PRMT R7, R10, 0x5410, R7 ;  /* 0x000054100a077816 */ /* 0x000fc40000000007 */
[----:B------:R-:W-:Y:S01]  /*40e0*/  PRMT R5, R8, 0x5410, R5 ;  /* 0x0000541008057816 */ /* 0x000fe20000000005 */
[----:B------:R-:W-:Y:S01]  /*40f0*/  MUFU.EX2 R158, R158 ;  /* 0x0000009e009e7308 */ /* 0x000fe20000000800 */
[----:B------:R-:W-:Y:S02]  /*4100*/  LOP3.LUT R11, R11, 0xff00ff, RZ, 0xc0, !PT ;  /* 0x00ff00ff0b0b7812 */ /* 0x000fe400078ec0ff */
[----:B------:R-:W-:Y:S01]  /*4110*/  PRMT R9, R6, 0x5410, R9 ;  /* 0x0000541006097816 */ /* 0x000fe20000000009 */
[----:B----4-:R-:W-:Y:S01]  /*4120*/  HMMA.16816.F32.BF16 R116, R112, R140, RZ ;  /* 0x0000008c7074723c */ /* 0x010fe200000418ff */
[--C-:B------:R-:W-:Y:S02]  /*4130*/  HSET2.LE.AND R10, R7, R180.reuse, PT ;  /* 0x000000b4070a7233 */ /* 0x100fe40003803000 */
[--C-:B------:R-:W-:Y:S01]  /*4140*/  HSET2.LE.AND R11, R11, R180.reuse, PT ;  /* 0x000000b40b0b7233 */ /* 0x100fe20003803000 */
[----:B------:R-:W1:Y:S01]  /*4150*/  MUFU.EX2 R153, R153 ;  /* 0x0000009900997308 */ /* 0x000e620000000800 */
[----:B------:R-:W-:-:S02]  /*4160*/  HSET2.LE.AND R8, R5, R180, PT ;  /* 0x000000b405087233 */ /* 0x000fc40003803000 */
[----:B------:R-:W-:Y:S01]  /*4170*/  HSET2.LE.AND R9, R9, R180, PT ;  /* 0x000000b409097233 */ /* 0x000fe20003803000 */
[C---:B------:R-:W-:Y:S01]  /*4180*/  HMMA.16816.F32.BF16 R72, R112.reuse, R74, RZ ;  /* 0x0000004a7048723c */ /* 0x040fe200000418ff */
[----:B-----5:R-:W-:Y:S02]  /*4190*/  F2FP.BF16.F32.PACK_AB R7, R159, R164 ;  /* 0x000000a49f07723e */ /* 0x020fe400000010ff */
[----:B------:R-:W-:Y:S01]  /*41a0*/  F2FP.BF16.F32.PACK_AB R141, R163, R168 ;  /* 0x000000a8a38d723e */ /* 0x000fe200000010ff */
[----:B------:R-:W4:Y:S01]  /*41b0*/  MUFU.EX2 R165, R165 ;  /* 0x000000a500a57308 */ /* 0x000f220000000800 */
[----:B------:R-:W-:Y:S01]  /*41c0*/  LOP3.LUT R10, R7, R10, RZ, 0xc0, !PT ;  /* 0x0000000a070a7212 */ /* 0x000fe200078ec0ff */
[----:B------:R-:W-:Y:S01]  /*41d0*/  FADD.FTZ R168, R168, R173 ;  /* 0x000000ada8a87221 */ /* 0x000fe20000010000 */
[----:B------:R-:W-:Y:S01]  /*41e0*/  LOP3.LUT R8, R141, R8, RZ, 0xc0, !PT ;  /* 0x000000088d087212 */ /* 0x000fe200078ec0ff */
[----:B------:R-:W-:Y:S02]  /*41f0*/  HMMA.16816.F32.BF16 R76, R112, R80, RZ ;  /* 0x00000050704c723c */ /* 0x000fe400000418ff */
[----:B------:R-:W-:-:S02]  /*4200*/  FADD.FTZ R163, R163, R168 ;  /* 0x000000a8a3a37221 */ /* 0x000fc40000010000 */
[----:B------:R-:W-:Y:S01]  /*4210*/  MUFU.EX2 R181, R181 ;  /* 0x000000b500b57308 */ /* 0x000fe20000000800 */
[----:B-1----:R-:W-:Y:S01]  /*4220*/  F2FP.BF16.F32.PACK_AB R4, R153, R158 ;  /* 0x0000009e9904723e */ /* 0x002fe200000010ff */
[----:B------:R-:W-:Y:S02]  /*4230*/  FADD.FTZ R164, R164, R163 ;  /* 0x000000a3a4a47221 */ /* 0x000fe40000010000 */
[----:B------:R-:W-:Y:S01]  /*4240*/  HMMA.16816.F32.BF16 R80, R112, R82, RZ ;  /* 0x000000527050723c */ /* 0x000fe200000418ff */
[----:B------:R-:W-:Y:S01]  /*4250*/  LOP3.LUT R11, R4, R11, RZ, 0xc0, !PT ;  /* 0x0000000b040b7212 */ /* 0x000fe200078ec0ff */
[----:B------:R-:W-:Y:S01]  /*4260*/  FADD.FTZ R164, R159, R164 ;  /* 0x000000a49fa47221 */ /* 0x000fe20000010000 */
[----:B------:R-:W1:Y:S01]  /*4270*/  LDSM.16.MT88.4 R4, [R176+0xe800] ;  /* 0x00e80000b004783b */ /* 0x000e620000004200 */
[----:B------:R-:W-:Y:S01]  /*4280*/  MUFU.EX2 R198, R198 ;  /* 0x000000c600c67308 */ /* 0x000fe20000000800 */
[----:B----4-:R-:W-:-:S03]  /*4290*/  F2FP.BF16.F32.PACK_AB R140, R165, R162 ;  /* 0x000000a2a58c723e */ /* 0x010fc600000010ff */
[----:B--2---:R-:W-:Y:S01]  /*42a0*/  HMMA.16816.F32.BF16 R84, R112, R88, RZ ;  /* 0x000000587054723c */ /* 0x004fe200000418ff */
[----:B------:R-:W-:-:S03]  /*42b0*/  LOP3.LUT R9, R140, R9, RZ, 0xc0, !PT ;  /* 0x000000098c097212 */ /* 0x000fc600078ec0ff */
[----:B------:R-:W-:Y:S04]  /*42c0*/  MUFU.EX2 R204, R204 ;  /* 0x000000cc00cc7308 */ /* 0x000fe80000000800 */
[C---:B---3--:R-:W-:Y:S04]  /*42d0*/  HMMA.16816.F32.BF16 R52, R8.reuse, R16, R52 ;  /* 0x000000100834723c */ /* 0x048fe80000041834 */
[----:B------:R-:W-:Y:S04]  /*42e0*/  MUFU.EX2 R213, R213 ;  /* 0x000000d500d57308 */ /* 0x000fe80000000800 */
[C---:B------:R-:W-:Y:S01]  /*42f0*/  HMMA.16816.F32.BF16 R56, R8.reuse, R18, R56 ;  /* 0x000000120838723c */ /* 0x040fe20000041838 */
[----:B------:R-:W2:Y:S03]  /*4300*/  LDSM.16.MT88.4 R16, [R178+0x10800] ;  /* 0x01080000b210783b */ /* 0x000ea60000004200 */
[----:B------:R-:W-:Y:S04]  /*4310*/  MUFU.EX2 R211, R211 ;  /* 0x000000d300d37308 */ /* 0x000fe80000000800 */
[----:B------:R-:W-:Y:S01]  /*4320*/  HMMA.16816.F32.BF16 R68, R8, R20, R68 ;  /* 0x000000140844723c */ /* 0x000fe20000041844 */
[----:B------:R-:W-:-:S03]  /*4330*/  VIADD R21, R197, 0xffffffff ;  /* 0xffffffffc5157836 */ /* 0x000fc60000000000 */
[----:B------:R-:W-:Y:S02]  /*4340*/  MUFU.EX2 R200, R200 ;  /* 0x000000c800c87308 */ /* 0x000fe40000000800 */
[----:B------:R-:W-:Y:S02]  /*4350*/  LOP3.LUT R20, R209, R21, R203, 0x96, !PT ;  /* 0x00000015d1147212 */ /* 0x000fe400078e96cb */
[C---:B------:R-:W-:Y:S03]  /*4360*/  HMMA.16816.F32.BF16 R88, R112.reuse, R90, RZ ;  /* 0x0000005a7058723c */ /* 0x040fe600000418ff */
[----:B------:R-:W-:Y:S01]  /*4370*/  IMAD.WIDE.U32 R20, R20, -0x326172a9, RZ ;  /* 0xcd9e8d5714147825 */ /* 0x000fe200078e00ff */
[----:B------:R-:W-:Y:S04]  /*4380*/  MUFU.EX2 R196, R196 ;  /* 0x000000c400c47308 */ /* 0x000fe80000000800 */
[----:B------:R-:W-:Y:S01]  /*4390*/  HMMA.16816.F32.BF16 R92, R112, R96, RZ ;  /* 0x00000060705c723c */ /* 0x000fe200000418ff */
[----:B------:R-:W-:-:S02]  /*43a0*/  LOP3.LUT R221, R221, R206, R21, 0x96, !PT ;  /* 0x000000cedddd7212 */ /* 0x000fc400078e9615 */
[----:B------:R-:W-:-:S05]  /*43b0*/  LOP3.LUT R20, R219, R20, R191, 0x96, !PT ;  /* 0x00000014db147212 */ /* 0x000fca00078e96bf */
[----:B------:R-:W-:Y:S01]  /*43c0*/  HMMA.16816.F32.BF16 R72, R8, R22, R72 ;  /* 0x000000160848723c */ /* 0x000fe20000041848 */
[----:B------:R-:W-:-:S04]  /*43d0*/  IMAD.WIDE.U32 R22, R221, -0x2daee0ad, RZ ;  /* 0xd2511f53dd167825 */ /* 0x000fc800078e00ff */
[----:B------:R-:W-:Y:S01]  /*43e0*/  IMAD.WIDE.U32 R20, R20, -0x2daee0ad, RZ ;  /* 0xd2511f5314147825 */ /* 0x000fe200078e00ff */
[----:B------:R-:W-:Y:S02]  /*43f0*/  LOP3.LUT R201, R201, R192, R23, 0x96, !PT ;  /* 0x000000c0c9c97212 */ /* 0x000fe400078e9617 */
[----:B------:R-:W-:Y:S02]  /*4400*/  HMMA.16816.F32.BF16 R76, R8, R12, R76 ;  /* 0x0000000c084c723c */ /* 0x000fe4000004184c */
[----:B------:R-:W-:Y:S01]  /*4410*/  LOP3.LUT R222, R182, R22, R21, 0x96, !PT ;  /* 0x00000016b6de7212 */ /* 0x000fe200078e9615 */
[----:B------:R-:W-:-:S04]  /*4420*/  IMAD.WIDE.U32 R224, R201, -0x326172a9, RZ ;  /* 0xcd9e8d57c9e07825 */ /* 0x000fc800078e00ff */
[----:B------:R-:W-:Y:S01]  /*4430*/  FFMA.FTZ R182, R145, UR7, -R212 ;  /* 0x0000000791b67c23 */ /* 0x000fe200080108d4 */
[----:B------:R-:W-:Y:S01]  /*4440*/  FFMA.FTZ R201, R220, UR7, -R195 ;  /* 0x00000007dcc97c23 */ /* 0x000fe200080108c3 */
[----:B------:R-:W-:Y:S01]  /*4450*/  IMAD.WIDE.U32 R222, R222, -0x326172a9, RZ ;  /* 0xcd9e8d57dede7825 */ /* 0x000fe200078e00ff */
[----:B------:R-:W-:Y:S01]  /*4460*/  HMMA.16816.F32.BF16 R80, R8, R14, R80 ;  /* 0x0000000e0850723c */ /* 0x000fe20000041850 */
[----:B------:R-:W3:Y:S02]  /*4470*/  LDSM.16.MT88.4 R12, [R217+0x10800] ;  /* 0x01080000d90c783b */ /* 0x000ee40000004200 */
[----:B------:R-:W-:Y:S01]  /*4480*/  MUFU.EX2 R182, R182 ;  /* 0x000000b600b67308 */ /* 0x000fe20000000800 */
[----:B------:R-:W-:-:S04]  /*4490*/  LOP3.LUT R224, R146, R224, R223, 0x96, !PT ;  /* 0x000000e092e07212 */ /* 0x000fc800078e96df */
[C---:B-1----:R-:W-:Y:S03]  /*44a0*/  HMMA.16816.F32.BF16 R84, R8.reuse, R4, R84 ;  /* 0x000000040854723c */ /* 0x042fe60000041854 */
[----:B------:R-:W1:Y:S05]  /*44b0*/  MUFU.EX2 R201, R201 ;  /* 0x000000c900c97308 */ /* 0x000e6a0000000800 */
[C---:B------:R-:W-:Y:S01]  /*44c0*/  HMMA.16816.F32.BF16 R88, R8.reuse, R6, R88 ;  /* 0x000000060858723c */ /* 0x040fe20000041858 */
[----:B------:R-:W4:Y:S07]  /*44d0*/  LDSM.16.MT88.4 R4, [R177+0x10800] ;  /* 0x01080000b104783b */ /* 0x000f2e0000004200 */
[----:B--2---:R-:W-:Y:S01]  /*44e0*/  HMMA.16816.F32.BF16 R92, R8, R16, R92 ;  /* 0x00000010085c723c */ /* 0x004fe2000004185c */
[----:B------:R-:W-:Y:S01]  /*44f0*/  LOP3.LUT R16, R183, R190, R225, 0x96, !PT ;  /* 0x000000beb7107212 */ /* 0x000fe200078e96e1 */
[----:B------:R-:W-:Y:S01]  /*4500*/  FFMA.FTZ R183, R147, UR7, -R212 ;  /* 0x0000000793b77c23 */ /* 0x000fe200080108d4 */
[----:B------:R-:W-:-:S04]  /*4510*/  IMAD.WIDE.U32 R224, R224, -0x2daee0ad, RZ ;  /* 0xd2511f53e0e07825 */ /* 0x000fc800078e00ff */
[----:B------:R-:W-:Y:S01]  /*4520*/  IMAD.WIDE.U32 R16, R16, -0x2daee0ad, RZ ;  /* 0xd2511f5310107825 */ /* 0x000fe200078e00ff */
[C---:B------:R-:W-:Y:S01]  /*4530*/  HMMA.16816.F32.BF16 R100, R112.reuse, R104, RZ ;  /* 0x000000687064723c */ /* 0x040fe200000418ff */
[----:B------:R-:W-:Y:S03]  /*4540*/  MUFU.EX2 R183, R183 ;  /* 0x000000b700b77308 */ /* 0x000fe60000000800 */
[----:B------:R-:W-:Y:S02]  /*4550*/  LOP3.LUT R226, R144, R20, R17, 0x96, !PT ;  /* 0x0000001490e27212 */ /* 0x000fe400078e9611 */
[----:B------:R-:W2:Y:S02]  /*4560*/  LDSM.16.MT88.4 R144, [R176+0x10800] ;  /* 0x01080000b090783b */ /* 0x000ea40000004200 */
[----:B------:R-:W-:Y:S01]  /*4570*/  HMMA.16816.F32.BF16 R120, R112, R108, RZ ;  /* 0x0000006c7078723c */ /* 0x000fe200000418ff */
[----:B------:R-:W-:Y:S01]  /*4580*/  IMAD.WIDE.U32 R226, R226, -0x326172a9, RZ ;  /* 0xcd9e8d57e2e27825 */ /* 0x000fe200078e00ff */
[----:B------:R-:W-:Y:S04]  /*4590*/  LDSM.16.MT88.4 R20, [R178+0xf000] ;  /* 0x00f00000b214783b */ /* 0x000fe80000004200 */
[----:B------:R-:W-:-:S02]  /*45a0*/  LOP3.LUT R214, R214, R222, R227, 0x96, !PT ;  /* 0x000000ded6d67212 */ /* 0x000fc400078e96e3 */
        /* <DEDUP_REMOVED lines=10> */
[----:B------:R-:W-:Y:S08]  /*4650*/  HMMA.16816.F32.BF16 R64, R112, R66, RZ ;  /* 0x000000427040723c */ /* 0x000ff000000418ff */
[----:B---3--:R-:W-:Y:S01]  /*4660*/  HMMA.16816.F32.BF16 R100, R8, R12, R100 ;  /* 0x0000000c0864723c */ /* 0x008fe20000041864 */
[----:B------:R-:W-:Y:S01]  /*4670*/  LOP3.LUT R12, R188, R16, R225, 0x96, !PT ;  /* 0x00000010bc0c7212 */ /* 0x000fe200078e96e1 */
[--C-:B------:R-:W-:Y:S01]  /*4680*/  FFMA.FTZ R188, R199, UR7, -R212.reuse ;  /* 0x00000007c7bc7c23 */ /* 0x100fe200080108d4 */
[----:B------:R-:W-:Y:S01]  /*4690*/  FFMA.FTZ R199, R218, UR7, -R195 ;  /* 0x00000007dac77c23 */ /* 0x000fe200080108c3 */
[--C-:B------:R-:W-:Y:S01]  /*46a0*/  FFMA.FTZ R218, R215, UR7, -R212.reuse ;  /* 0x00000007d7da7c23 */ /* 0x100fe200080108d4 */
[----:B------:R-:W-:Y:S01]  /*46b0*/  FFMA.FTZ R212, R205, UR7, -R212 ;  /* 0x00000007cdd47c23 */ /* 0x000fe200080108d4 */
[----:B------:R-:W-:-:S04]  /*46c0*/  IMAD.WIDE.U32 R12, R12, -0x326172a9, RZ ;  /* 0xcd9e8d570c0c7825 */ /* 0x000fc800078e00ff */
[----:B------:R-:W-:Y:S01]  /*46d0*/  FFMA.FTZ R205, R210, UR7, -R195 ;  /* 0x00000007d2cd7c23 */ /* 0x000fe200080108c3 */
[----:B------:R-:W-:Y:S01]  /*46e0*/  HMMA.16816.F32.BF16 R112, R112, R142, RZ ;  /* 0x0000008e7070723c */ /* 0x000fe200000418ff */
[----:B------:R-:W3:Y:S01]  /*46f0*/  MUFU.EX2 R188, R188 ;  /* 0x000000bc00bc7308 */ /* 0x000ee20000000800 */
[----:B------:R-:W-:Y:S01]  /*4700*/  IMAD.MOV.U32 R16, RZ, RZ, R12 ;  /* 0x000000ffff107224 */ /* 0x000fe200078e000c */
[----:B------:R-:W-:Y:S01]  /*4710*/  PRMT R17, R12, 0x7771, RZ ;  /* 0x000077710c117816 */ /* 0x000fe200000000ff */
[----:B------:R-:W-:Y:S01]  /*4720*/  LDSM.16.MT88.4 R140, [R217+0xd000] ;  /* 0x00d00000d98c783b */ /* 0x000fe20000004200 */
[----:B------:R-:W-:-:S04]  /*4730*/  IMAD.WIDE.U32 R214, R214, -0x2daee0ad, RZ ;  /* 0xd2511f53d6d67825 */ /* 0x000fc800078e00ff */
[----:B------:R-:W-:Y:S01]  /*4740*/  FFMA.FTZ R195, R194, UR7, -R195 ;  /* 0x00000007c2c37c23 */ /* 0x000fe200080108c3 */
[----:B------:R-:W-:Y:S01]  /*4750*/  LOP3.LUT R16, R16, 0xff, RZ, 0xc0, !PT ;  /* 0x000000ff10107812 */ /* 0x000fe200078ec0ff */
[----:B----4-:R-:W-:Y:S01]  /*4760*/  HMMA.16816.F32.BF16 R120, R8, R4, R120 ;  /* 0x000000040878723c */ /* 0x010fe20000041878 */
[----:B------:R-:W4:Y:S01]  /*4770*/  MUFU.EX2 R199, R199 ;  /* 0x000000c700c77308 */ /* 0x000f220000000800 */
[----:B------:R-:W-:Y:S02]  /*4780*/  LOP3.LUT R216, R216, R224, R215, 0x96, !PT ;  /* 0x000000e0d8d87212 */ /* 0x000fe400078e96d7 */
[----:B------:R-:W-:-:S04]  /*4790*/  PRMT R17, R16, 0x5410, R17 ;  /* 0x0000541010117816 */ /* 0x000fc80000000011 */
[C---:B------:R-:W-:Y:S01]  /*47a0*/  HMMA.16816.F32.BF16 R108, R8.reuse, R6, R108 ;  /* 0x00000006086c723c */ /* 0x040fe2000004186c */
[----:B------:R-:W5:Y:S01]  /*47b0*/  LDSM.16.MT88.4 R4, [R178+0xd000] ;  /* 0x00d00000b204783b */ /* 0x000f620000004200 */
[----:B------:R-:W5:Y:S06]  /*47c0*/  MUFU.EX2 R218, R218 ;  /* 0x000000da00da7308 */ /* 0x000f6c0000000800 */
[----:B------:R-:W-:Y:S01]  /*47d0*/  HMMA.16816.F32.BF16 R104, R8, R14, R104 ;  /* 0x0000000e0868723c */ /* 0x000fe20000041868 */
[----:B------:R-:W-:Y:S01]  /*47e0*/  LOP3.LUT R14, R185, R226, R13, 0x96, !PT ;  /* 0x000000e2b90e7212 */ /* 0x000fe200078e960d */
[----:B------:R-:W-:Y:S01]  /*47f0*/  MUFU.EX2 R212, R212 ;  /* 0x000000d400d47308 */ /* 0x000fe20000000800 */
[----:B------:R-:W-:-:S02]  /*4800*/  PRMT R13, R12, 0x7773, RZ ;  /* 0x000077730c0d7816 */ /* 0x000fc400000000ff */
[----:B------:R-:W-:Y:S02]  /*4810*/  PRMT R12, R12, 0x7772, RZ ;  /* 0x000077720c0c7816 */ /* 0x000fe400000000ff */
[C---:B------:R-:W-:Y:S01]  /*4820*/  LOP3.LUT R15, R14.reuse, 0xff, RZ, 0xc0, !PT ;  /* 0x000000ff0e0f7812 */ /* 0x040fe200078ec0ff */
[C---:B------:R-:W-:Y:S01]  /*4830*/  HMMA.16816.F32.BF16 R96, R8.reuse, R18, R96 ;  /* 0x000000120860723c */ /* 0x040fe20000041860 */
[C---:B------:R-:W-:Y:S01]  /*4840*/  LOP3.LUT R18, R14.reuse, 0xffff, RZ, 0xc0, !PT ;  /* 0x0000ffff0e127812 */ /* 0x040fe200078ec0ff */
[----:B------:R-:W5:Y:S01]  /*4850*/  MUFU.EX2 R205, R205 ;  /* 0x000000cd00cd7308 */ /* 0x000f620000000800 */
[----:B------:R-:W-:Y:S02]  /*4860*/  PRMT R19, R14, 0x7632, R19 ;  /* 0x000076320e137816 */ /* 0x000fe40000000013 */
[----:B------:R-:W-:Y:S02]  /*4870*/  SHF.R.U32.HI R14, RZ, 0x18, R14 ;  /* 0x00000018ff0e7819 */ /* 0x000fe4000001160e */
[----:B------:R-:W-:Y:S01]  /*4880*/  SHF.R.U32.HI R18, RZ, 0x8, R18 ;  /* 0x00000008ff127819 */ /* 0x000fe20000011612 */
[----:B------:R-:W-:Y:S01]  /*4890*/  HMMA.16816.F32.BF16 R128, R8, R136, R128 ;  /* 0x000000880880723c */ /* 0x000fe20000041880 */
[----:B------:R-:W-:Y:S01]  /*48a0*/  LOP3.LUT R19, R19, 0xff, RZ, 0xc0, !PT ;  /* 0x000000ff13137812 */ /* 0x000fe200078ec0ff */
[----:B------:R-:W5:Y:S01]  /*48b0*/  MUFU.EX2 R195, R195 ;  /* 0x000000c300c37308 */ /* 0x000f620000000800 */
[----:B------:R-:W-:-:S02]  /*48c0*/  PRMT R12, R12, 0x5410, R13 ;  /* 0x000054100c0c7816 */ /* 0x000fc4000000000d */
[----:B------:R-:W-:Y:S02]  /*48d0*/  PRMT R15, R15, 0x5410, R18 ;  /* 0x000054100f0f7816 */ /* 0x000fe40000000012 */
[----:B------:R-:W-:Y:S01]  /*48e0*/  PRMT R13, R19, 0x5410, R14 ;  /* 0x00005410130d7816 */ /* 0x000fe2000000000e */
[C---:B------:R-:W-:Y:S01]  /*48f0*/  HMMA.16816.F32.BF16 R124, R8.reuse, R138, R124 ;  /* 0x0000008a087c723c */ /* 0x040fe2000004187c */
[----:B------:R-:W-:Y:S01]  /*4900*/  LDSM.16.MT88.4 R136, [R217+0xf000] ;  /* 0x00f00000d988783b */ /* 0x000fe20000004200 */
[----:B------:R-:W-:Y:S02]  /*4910*/  LOP3.LUT R19, R12, 0xff00ff, RZ, 0xc0, !PT ;  /* 0x00ff00ff0c137812 */ /* 0x000fe400078ec0ff */
[--C-:B------:R-:W-:Y:S02]  /*4920*/  HSET2.LE.AND R16, R15, R180.reuse, PT ;  /* 0x000000b40f107233 */ /* 0x100fe40003803000 */
[--C-:B------:R-:W-:Y:S02]  /*4930*/  HSET2.LE.AND R18, R17, R180.reuse, PT ;  /* 0x000000b411127233 */ /* 0x100fe40003803000 */
[----:B------:R-:W-:Y:S01]  /*4940*/  HMMA.16816.F32.BF16 R36, R8, R32, R36 ;  /* 0x000000200824723c */ /* 0x000fe20000041824 */
[----:B------:R-:W-:-:S07]  /*4950*/  HSET2.LE.AND R19, R19, R180, PT ;  /* 0x000000b413137233 */ /* 0x000fce0003803000 */
[C---:B------:R-:W-:Y:S01]  /*4960*/  HMMA.16816.F32.BF16 R40, R8.reuse, R34, R40 ;  /* 0x000000220828723c */ /* 0x040fe20000041828 */
[----:B------:R1:W-:Y:S07]  /*4970*/  LDSM.16.MT88.4 R32, [R217+0x11000] ;  /* 0x01100000d920783b */ /* 0x0003ee0000004200 */
[C---:B------:R-:W-:Y:S08]  /*4980*/  HMMA.16816.F32.BF16 R44, R8.reuse, R28, R44 ;  /* 0x0000001c082c723c */ /* 0x040ff0000004182c */
[C---:B------:R-:W-:Y:S01]  /*4990*/  HMMA.16816.F32.BF16 R48, R8.reuse, R30, R48 ;  /* 0x0000001e0830723c */ /* 0x040fe20000041830 */
[----:B------:R-:W-:Y:S07]  /*49a0*/  LDSM.16.MT88.4 R28, [R177+0xd000] ;  /* 0x00d00000b11c783b */ /* 0x000fee0000004200 */
[----:B------:R-:W-:Y:S01]  /*49b0*/  HMMA.16816.F32.BF16 R60, R8, R24, R60 ;  /* 0x00000018083c723c */ /* 0x000fe2000004183c */
[----:B-1----:R-:W-:-:S07]  /*49c0*/  F2FP.BF16.F32.PACK_AB R217, R201, R198 ;  /* 0x000000c6c9d9723e */ /* 0x002fce00000010ff */
[C---:B------:R-:W-:Y:S01]  /*49d0*/  HMMA.16816.F32.BF16 R64, R8.reuse, R26, R64 ;  /* 0x0000001a0840723c */ /* 0x040fe20000041840 */
[----:B------:R-:W-:Y:S07]  /*49e0*/  LDSM.16.MT88.4 R24, [R176+0xd000] ;  /* 0x00d00000b018783b */ /* 0x000fee0000004200 */
[----:B--2---:R-:W-:Y:S01]  /*49f0*/  HMMA.16816.F32.BF16 R116, R8, R144, R116 ;  /* 0x000000900874723c */ /* 0x004fe20000041874 */
[----:B------:R-:W-:Y:S02]  /*4a00*/  HSET2.LE.AND R144, R13, R180, PT ;  /* 0x000000b40d907233 */ /* 0x000fe40003803000 */
[----:B------:R-:W-:Y:S01]  /*4a10*/  F2FP.BF16.F32.PACK_AB R145, R182, R181 ;  /* 0x000000b5b691723e */ /* 0x000fe200000010ff */
[----:B------:R-:W-:Y:S01]  /*4a20*/  LDSM.16.MT88.4 R12, [R177+0xf000] ;  /* 0x00f00000b10c783b */ /* 0x000fe20000004200 */
[----:B------:R-:W-:Y:S01]  /*4a30*/  FADD.FTZ R181, R181, R164 ;  /* 0x000000a4b5b57221 */ /* 0x000fe20000010000 */
[----:B------:R-:W-:-:S02]  /*4a40*/  LOP3.LUT R17, R217, R144, RZ, 0xc0, !PT ;  /* 0x00000090d9117212 */ /* 0x000fc400078ec0ff */
[----:B------:R-:W-:Y:S01]  /*4a50*/  HMMA.16816.F32.BF16 R112, R8, R146, R112 ;  /* 0x000000920870723c */ /* 0x000fe20000041870 */
[----:B------:R-:W1:Y:S01]  /*4a60*/  LDSM.16.MT88.4 R8, [R176+0xf000] ;  /* 0x00f00000b008783b */ /* 0x000e620000004200 */
[----:B------:R-:W-:Y:S01]  /*4a70*/  LOP3.LUT R16, R145, R16, RZ, 0xc0, !PT ;  /* 0x0000001091107212 */ /* 0x000fe200078ec0ff */
[----:B------:R-:W-:Y:S01]  /*4a80*/  FADD.FTZ R182, R182, R181 ;  /* 0x000000b5b6b67221 */ /* 0x000fe20000010000 */
[----:B---3--:R-:W-:Y:S02]  /*4a90*/  F2FP.BF16.F32.PACK_AB R145, R188, R183 ;  /* 0x000000b7bc91723e */ /* 0x008fe400000010ff */
[----:B----4-:R-:W-:Y:S01]  /*4aa0*/  F2FP.BF16.F32.PACK_AB R144, R199, R204 ;  /* 0x000000ccc790723e */ /* 0x010fe200000010ff */
[----:B------:R-:W-:Y:S01]  /*4ab0*/  FADD.FTZ R183, R183, R182 ;  /* 0x000000b6b7b77221 */ /* 0x000fe20000010000 */
[----:B------:R-:W-:Y:S02]  /*4ac0*/  LOP3.LUT R18, R145, R18, RZ, 0xc0, !PT ;  /* 0x0000001291127212 */ /* 0x000fe400078ec0ff */
[----:B------:R-:W-:Y:S01]  /*4ad0*/  LOP3.LUT R19, R144, R19, RZ, 0xc0, !PT ;  /* 0x0000001390137212 */ /* 0x000fe200078ec0ff */
[----:B------:R-:W-:Y:S01]  /*4ae0*/  FADD.FTZ R188, R188, R183 ;  /* 0x000000b7bcbc7221 */ /* 0x000fe20000010000 */
[----:B------:R-:W-:Y:S05]  /*4af0*/  LDSM.16.MT88.4 R144, [R176+0x11000] ;  /* 0x01100000b090783b */ /* 0x000fea0000004200 */
[C---:B-----5:R-:W-:Y:S08]  /*4b00*/  HMMA.16816.F32.BF16 R128, R16.reuse, R4, R128 ;  /* 0x000000041080723c */ /* 0x060ff00000041880 */
[C---:B------:R-:W-:Y:S01]  /*4b10*/  HMMA.16816.F32.BF16 R124, R16.reuse, R6, R124 ;  /* 0x00000006107c723c */ /* 0x040fe2000004187c */
[----:B------:R-:W2:Y:S07]  /*4b20*/  LDSM.16.MT88.4 R4, [R178+0x11000] ;  /* 0x01100000b204783b */ /* 0x000eae0000004200 */
[C---:B------:R-:W-:Y:S08]  /*4b30*/  HMMA.16816.F32.BF16 R60, R16.reuse, R20, R60 ;  /* 0x00000014103c723c */ /* 0x040ff0000004183c */
[C---:B------:R-:W-:Y:S01]  /*4b40*/  HMMA.16816.F32.BF16 R64, R16.reuse, R22, R64 ;  /* 0x000000161040723c */ /* 0x040fe20000041840 */
[----:B------:R-:W3:Y:S07]  /*4b50*/  LDSM.16.MT88.4 R20, [R177+0x11000] ;  /* 0x01100000b114783b */ /* 0x000eee0000004200 */
[----:B-1----:R-:W-:Y:S01]  /*4b60*/  HMMA.16816.F32.BF16 R84, R16, R8, R84 ;  /* 0x000000081054723c */ /* 0x002fe20000041854 */
[----:B------:R-:W-:Y:S01]  /*4b70*/  SEL R9, R179, 0xffffffe0, !P6 ;  /* 0xffffffe0b3097807 */ /* 0x000fe20007000000 */
[----:B------:R-:W-:-:S05]  /*4b80*/  IMAD.MOV.U32 R8, RZ, RZ, R214 ;  /* 0x000000ffff087224 */ /* 0x000fca00078e00d6 */
[----:B------:R-:W-:Y:S01]  /*4b90*/  LOP3.LUT R8, R8, 0xff, RZ, 0xc0, !PT ;  /* 0x000000ff08087812 */ /* 0x000fe200078ec0ff */
[----:B------:R-:W-:Y:S01]  /*4ba0*/  HMMA.16816.F32.BF16 R52, R16, R24, R52 ;  /* 0x000000181034723c */ /* 0x000fe20000041834 */
[----:B------:R-:W-:Y:S01]  /*4bb0*/  IMAD.IADD R24, R9, 0x1, R178 ;  /* 0x0000000109187824 */ /* 0x000fe200078e02b2 */
[----:B------:R-:W-:-:S06]  /*4bc0*/  LOP3.LUT R25, R216, 0xff, RZ, 0xc0, !PT ;  /* 0x000000ffd8197812 */ /* 0x000fcc00078ec0ff */
[C---:B------:R-:W-:Y:S08]  /*4bd0*/  HMMA.16816.F32.BF16 R76, R16.reuse, R12, R76 ;  /* 0x0000000c104c723c */ /* 0x040ff0000004184c */
[C---:B------:R-:W-:Y:S01]  /*4be0*/  HMMA.16816.F32.BF16 R80, R16.reuse, R14, R80 ;  /* 0x0000000e1050723c */ /* 0x040fe20000041850 */
[----:B------:R-:W1:Y:S07]  /*4bf0*/  LDSM.16.MT88.4 R12, [R24+0xd800] ;  /* 0x00d80000180c783b */ /* 0x000e6e0000004200 */
[----:B--2---:R-:W-:Y:S01]  /*4c00*/  HMMA.16816.F32.BF16 R96, R16, R6, R96 ;  /* 0x000000061060723c */ /* 0x004fe20000041860 */
[----:B------:R-:W-:-:S02]  /*4c10*/  PRMT R7, R216, 0x7632, R7 ;  /* 0x00007632d8077816 */ /* 0x000fc40000000007 */
[----:B------:R-:W-:Y:S02]  /*4c20*/  LOP3.LUT R6, R216, 0xffff, RZ, 0xc0, !PT ;  /* 0x0000ffffd8067812 */ /* 0x000fe400078ec0ff */
[----:B------:R-:W-:Y:S02]  /*4c30*/  SHF.R.U32.HI R216, RZ, 0x18, R216 ;  /* 0x00000018ffd87819 */ /* 0x000fe400000116d8 */
[----:B------:R-:W-:Y:S01]  /*4c40*/  LOP3.LUT R7, R7, 0xff, RZ, 0xc0, !PT ;  /* 0x000000ff07077812 */ /* 0x000fe200078ec0ff */
[----:B------:R-:W-:Y:S01]  /*4c50*/  HMMA.16816.F32.BF16 R88, R16, R10, R88 ;  /* 0x0000000a1058723c */ /* 0x000fe20000041858 */
[----:B------:R-:W-:Y:S02]  /*4c60*/  PRMT R11, R214, 0x7772, RZ ;  /* 0x00007772d60b7816 */ /* 0x000fe400000000ff */
[----:B------:R-:W-:-:S04]  /*4c70*/  SHF.R.U32.HI R6, RZ, 0x8, R6 ;  /* 0x00000008ff067819 */ /* 0x000fc80000011606 */
[----:B------:R-:W-:Y:S01]  /*4c80*/  PRMT R25, R25, 0x5410, R6 ;  /* 0x0000541019197816 */ /* 0x000fe20000000006 */
[C---:B------:R-:W-:Y:S01]  /*4c90*/  HMMA.16816.F32.BF16 R92, R16.reuse, R4, R92 ;  /* 0x00000004105c723c */ /* 0x040fe2000004185c */
[C---:B------:R-:W-:Y:S02]  /*4ca0*/  PRMT R4, R214.reuse, 0x7773, RZ ;  /* 0x00007773d6047816 */ /* 0x040fe400000000ff */
[----:B------:R-:W-:Y:S02]  /*4cb0*/  PRMT R5, R214, 0x7771, RZ ;  /* 0x00007771d6057816 */ /* 0x000fe400000000ff */
[----:B------:R-:W-:Y:S02]  /*4cc0*/  PRMT R4, R11, 0x5410, R4 ;  /* 0x000054100b047816 */ /* 0x000fe40000000004 */
[----:B------:R-:W-:Y:S01]  /*4cd0*/  PRMT R5, R8, 0x5410, R5 ;  /* 0x0000541008057816 */ /* 0x000fe20000000005 */
[----:B------:R-:W-:Y:S01]  /*4ce0*/  HMMA.16816.F32.BF16 R36, R16, R140, R36 ;  /* 0x0000008c1024723c */ /* 0x000fe20000041824 */
[----:B------:R-:W2:Y:S03]  /*4cf0*/  LDSM.16.MT88.4 R8, [R178+0xf800] ;  /* 0x00f80000b208783b */ /* 0x000ea60000004200 */
[----:B------:R-:W-:-:S04]  /*4d00*/  HSET2.LE.AND R6, R5, R180, PT ;  /* 0x000000b405067233 */ /* 0x000fc80003803000 */
[C---:B------:R-:W-:Y:S01]  /*4d10*/  HMMA.16816.F32.BF16 R40, R16.reuse, R142, R40 ;  /* 0x0000008e1028723c */ /* 0x040fe20000041828 */
[----:B------:R-:W-:Y:S07]  /*4d20*/  LDSM.16.MT88.4 R140, [R24+0xf800] ;  /* 0x00f80000188c783b */ /* 0x000fee0000004200 */
[----:B---3--:R-:W-:Y:S01]  /*4d30*/  HMMA.16816.F32.BF16 R120, R16, R20, R120 ;  /* 0x000000141078723c */ /* 0x008fe20000041878 */
[----:B------:R-:W-:Y:S02]  /*4d40*/  PRMT R21, R7, 0x5410, R216 ;  /* 0x0000541007157816 */ /* 0x000fe400000000d8 */
[----:B------:R-:W-:-:S02]  /*4d50*/  LOP3.LUT R7, R4, 0xff00ff, RZ, 0xc0, !PT ;  /* 0x00ff00ff04077812 */ /* 0x000fc400078ec0ff */
[--C-:B------:R-:W-:Y:S02]  /*4d60*/  HSET2.LE.AND R4, R25, R180.reuse, PT ;  /* 0x000000b419047233 */ /* 0x100fe40003803000 */
[--C-:B------:R-:W-:Y:S01]  /*4d70*/  HSET2.LE.AND R5, R21, R180.reuse, PT ;  /* 0x000000b415057233 */ /* 0x100fe20003803000 */
[C---:B------:R-:W-:Y:S01]  /*4d80*/  HMMA.16816.F32.BF16 R108, R16.reuse, R22, R108 ;  /* 0x00000016106c723c */ /* 0x040fe2000004186c */
[----:B------:R-:W-:Y:S02]  /*4d90*/  HSET2.LE.AND R7, R7, R180, PT ;  /* 0x000000b407077233 */ /* 0x000fe40003803000 */
[----:B------:R-:W-:Y:S01]  /*4da0*/  F2FP.BF16.F32.PACK_AB R23, R218, R213 ;  /* 0x000000d5da17723e */ /* 0x000fe200000010ff */
[----:B------:R-:W-:Y:S01]  /*4db0*/  FADD.FTZ R213, R213, R188 ;  /* 0x000000bcd5d57221 */ /* 0x000fe20000010000 */
[----:B------:R-:W-:Y:S02]  /*4dc0*/  F2FP.BF16.F32.PACK_AB R20, R200, R205 ;  /* 0x000000cdc814723e */ /* 0x000fe400000010ff */
[----:B------:R-:W-:Y:S01]  /*4dd0*/  F2FP.BF16.F32.PACK_AB R21, R212, R211 ;  /* 0x000000d3d415723e */ /* 0x000fe200000010ff */
[----:B------:R-:W-:Y:S01]  /*4de0*/  HMMA.16816.F32.BF16 R116, R16, R144, R116 ;  /* 0x000000901074723c */ /* 0x000fe20000041874 */
[----:B------:R-:W-:Y:S01]  /*4df0*/  F2FP.BF16.F32.PACK_AB R144, R195, R196 ;  /* 0x000000c4c390723e */ /* 0x000fe200000010ff */
[----:B------:R-:W-:Y:S01]  /*4e00*/  FADD.FTZ R218, R218, R213 ;  /* 0x000000d5dada7221 */ /* 0x000fe20000010000 */
[----:B------:R-:W-:-:S02]  /*4e10*/  LOP3.LUT R4, R23, R4, RZ, 0xc0, !PT ;  /* 0x0000000417047212 */ /* 0x000fc400078ec0ff */
[----:B------:R-:W-:Y:S01]  /*4e20*/  LOP3.LUT R5, R20, R5, RZ, 0xc0, !PT ;  /* 0x0000000514057212 */ /* 0x000fe200078ec0ff */
[----:B------:R-:W-:Y:S01]  /*4e30*/  FADD.FTZ R211, R211, R218 ;  /* 0x000000dad3d37221 */ /* 0x000fe20000010000 */
[----:B------:R-:W-:Y:S01]  /*4e40*/  LOP3.LUT R6, R21, R6, RZ, 0xc0, !PT ;  /* 0x0000000615067212 */ /* 0x000fe200078ec0ff */
[----:B------:R-:W-:Y:S01]  /*4e50*/  HMMA.16816.F32.BF16 R68, R16, R136, R68 ;  /* 0x000000881044723c */ /* 0x000fe20000041844 */
[----:B------:R-:W-:Y:S01]  /*4e60*/  LOP3.LUT R7, R144, R7, RZ, 0xc0, !PT ;  /* 0x0000000790077212 */ /* 0x000fe200078ec0ff */
[----:B------:R-:W-:Y:S06]  /*4e70*/  LDSM.16.MT88.4 R20, [R177+0xf800] ;  /* 0x00f80000b114783b */ /* 0x000fec0000004200 */
[C---:B-1----:R-:W-:Y:S08]  /*4e80*/  HMMA.16816.F32.BF16 R36, R4.reuse, R12, R36 ;  /* 0x0000000c0424723c */ /* 0x042ff00000041824 */
[----:B------:R-:W-:Y:S01]  /*4e90*/  HMMA.16816.F32.BF16 R40, R4, R14, R40 ;  /* 0x0000000e0428723c */ /* 0x000fe20000041828 */
        /* <DEDUP_REMOVED lines=13> */
[C---:B--2---:R-:W-:Y:S08]  /*4f70*/  HMMA.16816.F32.BF16 R60, R4.reuse, R8, R60 ;  /* 0x00000008043c723c */ /* 0x044ff0000004183c */
        /* <DEDUP_REMOVED lines=23> */
[----:B------:R-:W-:Y:S01]  /*50f0*/  FADD.FTZ R196, R196, R205 ;  /* 0x000000cdc4c47221 */ /* 0x000fe20000010000 */
[----:B------:R-:W-:-:S03]  /*5100*/  FADD.FTZ R205, R212, R211 ;  /* 0x000000d3d4cd7221 */ /* 0x000fc60000010000 */
        /* <DEDUP_REMOVED lines=15> */
[----:B------:R-:W-:Y:S01]  /*5200*/  IMAD.WIDE.U32 R10, R156, R148, R150 ;  /* 0x000000949c0a7225 */ /* 0x000fe200078e0096 */
[----:B------:R-:W-:Y:S01]  /*5210*/  SHF.R.S32.HI R5, RZ, 0x1f, R0 ;  /* 0x0000001fff057819 */ /* 0x000fe20000011400 */
[----:B------:R-:W-:Y:S01]  /*5220*/  S2UR UR7, SR_CgaCtaId ;  /* 0x00000000000779c3 */ /* 0x000fe20000008800 */
[----:B------:R-:W1:Y:S01]  /*5230*/  S2R R199, SR_TID.X ;  /* 0x0000000000c77919 */ /* 0x000e620000002100 */
[----:B------:R-:W-:Y:S01]  /*5240*/  IMAD.IADD R11, R133, 0x1, R11 ;  /* 0x00000001850b7824 */ /* 0x000fe200078e020b */
[----:B------:R-:W-:Y:S01]  /*5250*/  UMOV UR6, 0x400 ;  /* 0x0000040000067882 */ /* 0x000fe20000000000 */
[----:B------:R-:W-:Y:S01]  /*5260*/  IMAD R5, R5, UR4, RZ ;  /* 0x0000000405057c24 */ /* 0x000fe2000f8e02ff */
[----:B------:R-:W-:Y:S01]  /*5270*/  MOV R182, 0x40 ;  /* 0x0000004000b67802 */ /* 0x000fe20000000f00 */
[----:B------:R-:W-:Y:S01]  /*5280*/  IMAD.WIDE.U32 R10, R0, UR4, R10 ;  /* 0x00000004000a7c25 */ /* 0x000fe2000f8e000a */
[----:B------:R-:W-:Y:S01]  /*5290*/  LOP3.LUT R200, R152, 0x1e00, R167, 0xf8, !PT ;  /* 0x00001e0098c87812 */ /* 0x000fe200078ef8a7 */
[----:B------:R-:W2:Y:S01]  /*52a0*/  LDCU UR4, c[0x0][0x45c] ;  /* 0x00008b80ff0477ac */ /* 0x000ea20008000800 */
[----:B------:R-:W-:Y:S01]  /*52b0*/  SEL R182, R182, 0xffffffc0, !P5 ;  /* 0xffffffc0b6b67807 */ /* 0x000fe20006800000 */
[----:B------:R-:W-:Y:S01]  /*52c0*/  IMAD R0, R0, UR5, R5 ;  /* 0x0000000500007c24 */ /* 0x000fe2000f8e0205 */
[----:B------:R-:W3:Y:S01]  /*52d0*/  S2UR UR5, SR_CgaCtaId ;  /* 0x00000000000579c3 */ /* 0x000ee20000008800 */
[----:B------:R-:W-:Y:S01]  /*52e0*/  IMAD.SHL.U32 R7, R134, 0x40, RZ ;  /* 0x0000004086077824 */ /* 0x000fe200078e00ff */
[----:B------:R-:W-:Y:S01]  /*52f0*/  IADD3 R8, P0, PT, R160, R10, RZ ;  /* 0x0000000aa0087210 */ /* 0x000fe20007f1e0ff */
[----:B------:R-:W-:Y:S01]  /*5300*/  VIADD R6, R135, 0xfffffffe ;  /* 0xfffffffe87067836 */ /* 0x000fe20000000000 */
[----:B------:R-:W-:Y:S01]  /*5310*/  SHF.L.U64.HI R194, R148, 0x5, R149 ;  /* 0x0000000594c27819 */ /* 0x000fe20000010295 */
[----:B------:R-:W-:Y:S01]  /*5320*/  IMAD.SHL.U32 R183, R134, 0x20, RZ ;  /* 0x0000002086b77824 */ /* 0x000fe200078e00ff */
[----:B------:R-:W-:Y:S01]  /*5330*/  LOP3.LUT R4, R7, 0x200, RZ, 0xc0, !PT ;  /* 0x0000020007047812 */ /* 0x000fe200078ec0ff */
[----:B------:R-:W-:Y:S01]  /*5340*/  IMAD.X R11, R11, 0x1, R0, P0 ;  /* 0x000000010b0b7824 */ /* 0x000fe200000e0600 */
[----:B------:R-:W-:Y:S01]  /*5350*/  LOP3.LUT R9, R160, 0x1c0, R7, 0xf8, !PT ;  /* 0x000001c0a0097812 */ /* 0x000fe200078ef807 */
[----:B------:R-:W-:Y:S01]  /*5360*/  IMAD.WIDE.U32 R12, R6, R148, RZ ;  /* 0x00000094060c7225 */ /* 0x000fe200078e00ff */
[----:B------:R-:W-:-:S02]  /*5370*/  LOP3.LUT R178, R7, 0x400, RZ, 0xc0, !PT ;  /* 0x0000040007b27812 */ /* 0x000fc400078ec0ff */
[----:B------:R-:W-:Y:S01]  /*5380*/  LOP3.LUT R183, R4, 0x7c00, R183, 0xf8, !PT ;  /* 0x00007c0004b77812 */ /* 0x000fe200078ef8b7 */
[----:B------:R-:W-:Y:S01]  /*5390*/  IMAD.SHL.U32 R210, R8, 0x2, RZ ;  /* 0x0000000208d27824 */ /* 0x000fe200078e00ff */
[--C-:B------:R-:W-:Y:S01]  /*53a0*/  SHF.R.U32.HI R4, RZ, 0x1, R134.reuse ;  /* 0x00000001ff047819 */ /* 0x100fe20000011686 */
[----:B------:R-:W-:Y:S01]  /*53b0*/  IMAD R7, R6, R149, R13 ;  /* 0x0000009506077224 */ /* 0x000fe200078e020d */
[----:B------:R-:W-:Y:S01]  /*53c0*/  SHF.L.U64.HI R0, R8, 0x1, R11 ;  /* 0x0000000108007819 */ /* 0x000fe2000001020b */
[----:B------:R-:W-:Y:S01]  /*53d0*/  VIADD R198, R135, 0xfffffffd ;  /* 0xfffffffd87c67836 */ /* 0x000fe20000000000 */
[----:B------:R-:W-:Y:S01]  /*53e0*/  LEA R210, P1, R12, R210, 0x7 ;  /* 0x000000d20cd27211 */ /* 0x000fe200078238ff */
[----:B------:R-:W-:Y:S01]  /*53f0*/  IMAD.SHL.U32 R195, R148, 0x20, RZ ;  /* 0x0000002094c37824 */ /* 0x000fe200078e00ff */
[C---:B------:R-:W-:Y:S01]  /*5400*/  LOP3.LUT R5, R9.reuse, 0x8, R134, 0x78, !PT ;  /* 0x0000000809057812 */ /* 0x040fe200078e7886 */
[----:B------:R-:W-:Y:S01]  /*5410*/  IMAD.MOV.U32 R133, RZ, RZ, R132 ;  /* 0x000000ffff857224 */ /* 0x000fe200078e0084 */
[----:B------:R-:W-:-:S02]  /*5420*/  LOP3.LUT R4, R9, 0x8, R4, 0x78, !PT ;  /* 0x0000000809047812 */ /* 0x000fc400078e7804 */
[----:B------:R-:W-:Y:S01]  /*5430*/  LEA.HI.X R0, R12, R0, R7, 0x7, P1 ;  /* 0x000000000c007211 */ /* 0x000fe200008f3c07 */
[----:B---3--:R-:W-:Y:S01]  /*5440*/  ULEA UR5, UR5, UR6, 0x18 ;  /* 0x0000000605057291 */ /* 0x008fe2000f8ec0ff */
[----:B------:R-:W-:Y:S01]  /*5450*/  IADD3 R210, P1, PT, R210, UR8, RZ ;  /* 0x00000008d2d27c10 */ /* 0x000fe2000ff3e0ff */
[----:B------:R-:W-:Y:S01]  /*5460*/  UMOV UR8, 0x400 ;  /* 0x0000040000087882 */ /* 0x000fe20000000000 */
[----:B------:R-:W-:Y:S01]  /*5470*/  LEA R178, R5, R178, 0x1 ;  /* 0x000000b205b27211 */ /* 0x000fe200078e08ff */
[----:B------:R-:W-:Y:S01]  /*5480*/  ULEA UR6, UR7, UR8, 0x18 ;  /* 0x0000000807067291 */ /* 0x000fe2000f8ec0ff */
[----:B------:R-:W-:Y:S02]  /*5490*/  LOP3.LUT R183, R183, R4, RZ, 0xfc, !PT ;  /* 0x00000004b7b77212 */ /* 0x000fe400078efcff */
[----:B------:R-:W-:Y:S01]  /*54a0*/  IADD3.X R211, PT, PT, R0, UR9, RZ, P1, !PT ;  /* 0x0000000900d37c10 */ /* 0x000fe20008ffe4ff */
[----:B------:R-:W-:Y:S01]  /*54b0*/  IMAD.MOV.U32 R0, RZ, RZ, R3 ;  /* 0x000000ffff007224 */ /* 0x000fe200078e0003 */
[----:B------:R-:W-:Y:S01]  /*54c0*/  IADD3 R188, P0, PT, R154, -0x100, RZ ;  /* 0xffffff009abc7810 */ /* 0x000fe20007f1e0ff */
[----:B------:R-:W-:Y:S01]  /*54d0*/  IMAD.MOV.U32 R3, RZ, RZ, 0x20 ;  /* 0x00000020ff037424 */ /* 0x000fe200078e00ff */
[----:B------:R-:W-:Y:S01]  /*54e0*/  LEA R183, R183, UR5, 0x1 ;  /* 0x00000005b7b77c11 */ /* 0x000fe2000f8e08ff */
[----:B------:R-:W-:Y:S01]  /*54f0*/  VIADD R135, R178, UR5 ;  /* 0x00000005b2877c36 */ /* 0x000fe20008000000 */
[----:B------:R-:W-:-:S02]  /*5500*/  IADD3.X R196, PT, PT, R2, -0x1, RZ, P0, !PT ;  /* 0xffffffff02c47810 */ /* 0x000fc400007fe4ff */
[----:B------:R-:W-:Y:S01]  /*5510*/  SEL R2, R3, 0xffffffe0, !P6 ;  /* 0xffffffe003027807 */ /* 0x000fe20007000000 */
[C---:B------:R-:W-:Y:S01]  /*5520*/  IMAD.IADD R177, R135.reuse, 0x1, R182 ;  /* 0x0000000187b17824 */ /* 0x040fe200078e02b6 */
[----:B------:R-:W-:Y:S01]  /*5530*/  LEA R200, R200, UR5, 0x1 ;  /* 0x00000005c8c87c11 */ /* 0x000fe2000f8e08ff */
[--C-:B------:R-:W-:Y:S01]  /*5540*/  IMAD.IADD R182, R182, 0x1, R183.reuse ;  /* 0x00000001b6b67824 */ /* 0x100fe200078e02b7 */
[----:B------:R-:W-:Y:S01]  /*5550*/  IADD3 R135, PT, PT, R135, R2, RZ ;  /* 0x0000000287877210 */ /* 0x000fe20007ffe0ff */
[C---:B------:R-:W-:Y:S02]  /*5560*/  IMAD.IADD R180, R2.reuse, 0x1, R183 ;  /* 0x0000000102b47824 */ /* 0x040fe400078e02b7 */
[C---:B------:R-:W-:Y:S02]  /*5570*/  IMAD.IADD R176, R2.reuse, 0x1, R177 ;  /* 0x0000000102b07824 */ /* 0x040fe400078e02b1 */
[----:B------:R-:W-:Y:S01]  /*5580*/  IMAD.IADD R181, R2, 0x1, R182 ;  /* 0x0000000102b57824 */ /* 0x000fe200078e02b6 */
[----:B-12---:R-:W-:Y:S06]  /*5590*/  BRA `(.L_x_885) ;  /* 0x0000000000907947 */ /* 0x006fec0003800000 */
.L_x_887:
[----:B------:R-:W1:Y:S02]  /*55a0*/  LDC.64 R2, c[0x0][0x3b8] ;  /* 0x0000ee00ff027b82 */ /* 0x000e640000000a00 */
[----:B-1----:R-:W-:Y:S01]  /*55b0*/  IMAD.WIDE.U32 R140, R198, R2, RZ ;  /* 0x00000002c68c7225 */ /* 0x002fe200078e00ff */
[----:B------:R-:W-:Y:S03]  /*55c0*/  SHF.L.U64.HI R136, R2, 0x4, R3 ;  /* 0x0000000402887819 */ /* 0x000fe60000010203 */
[----:B------:R-:W-:Y:S01]  /*55d0*/  IMAD R137, R198, R3, R141 ;  /* 0x00000003c6897224 */ /* 0x000fe200078e028d */
[-C--:B------:R-:W-:Y:S01]  /*55e0*/  LEA R142, P2, R140, R187.reuse, 0x7 ;  /* 0x000000bb8c8e7211 */ /* 0x080fe200078438ff */
[----:B------:R-:W-:Y:S03]  /*55f0*/  IMAD.SHL.U32 R134, R2, 0x10, RZ ;  /* 0x0000001002867824 */ /* 0x000fe600078e00ff */
[C-C-:B------:R-:W-:Y:S02]  /*5600*/  LEA.HI.X R143, R140.reuse, R186, R137.reuse, 0x7, P2 ;  /* 0x000000ba8c8f7211 */ /* 0x140fe400010f3c89 */
[C---:B------:R-:W-:Y:S03]  /*5610*/  LEA R141, P0, R140.reuse, R134, 0x6 ;  /* 0x000000868c8d7211 */ /* 0x040fe600078030ff */
[----:B------:R-:W-:Y:S01]  /*5620*/  @!PT LDS RZ, [RZ] ;  /* 0x00000000fffff984 */ /* 0x000fe20000000800 */
[----:B------:R-:W-:Y:S01]  /*5630*/  @!PT LDS RZ, [RZ] ;  /* 0x00000000fffff984 */ /* 0x000fe20000000800 */
[----:B------:R-:W-:Y:S01]  /*5640*/  @!PT LDS RZ, [RZ] ;  /* 0x00000000fffff984 */ /* 0x000fe20000000800 */
[----:B------:R1:W-:Y:S01]  /*5650*/  LDGSTS.E.BYPASS.LTC128B.128 [R200+0x6000], desc[UR10][R142.64] ;  /* 0x060000008ec87fae */ /* 0x0003e2000b981a0a */
[----:B------:R-:W-:Y:S02]  /*5660*/  LEA.HI.X R139, R140, R136, R137, 0x6, P0 ;  /* 0x000000888c8b7211 */ /* 0x000fe400000f3489 */
[C---:B------:R-:W-:Y:S01]  /*5670*/  LEA R140, P2, R141.reuse, R187, 0x1 ;  /* 0x000000bb8d8c7211 */ /* 0x040fe200078408ff */
[----:B------:R1:W-:Y:S01]  /*5680*/  LDGSTS.E.BYPASS.LTC128B.128 [R200+0x8000], desc[UR10][R142.64+0x80] ;  /* 0x080000808ec87fae */ /* 0x0003e2000b981a0a */
[-C--:B------:R-:W-:Y:S02]  /*5690*/  LEA R138, P1, R2, R141.reuse, 0x5 ;  /* 0x0000008d028a7211 */ /* 0x080fe400078228ff */
[----:B------:R-:W-:Y:S01]  /*56a0*/  IADD3 R134, P0, PT, R134, R141, RZ ;  /* 0x0000008d86867210 */ /* 0x000fe20007f1e0ff */
[----:B------:R1:W-:Y:S01]  /*56b0*/  LDGSTS.E.BYPASS.LTC128B.128 [R200+0xa000], desc[UR10][R142.64+0x100] ;  /* 0x0a0001008ec87fae */ /* 0x0003e2000b981a0a */
[-C--:B------:R-:W-:Y:S02]  /*56c0*/  LEA.HI.X R141, R141, R186.reuse, R139, 0x1, P2 ;  /* 0x000000ba8d8d7211 */ /* 0x080fe400010f0c8b */
[----:B------:R-:W-:Y:S01]  /*56d0*/  LEA.HI.X R3, R2, R139, R3, 0x5, P1 ;  /* 0x0000008b02037211 */ /* 0x000fe200008f2c03 */
[----:B------:R-:W-:Y:S01]  /*56e0*/  IMAD.X R137, R136, 0x1, R139, P0 ;  /* 0x0000000188897824 */ /* 0x000fe200000e068b */
[-C--:B------:R-:W-:Y:S01]  /*56f0*/  LEA R136, P1, R134, R187.reuse, 0x1 ;  /* 0x000000bb86887211 */ /* 0x080fe200078208ff */
[----:B------:R1:W-:Y:S01]  /*5700*/  LDGSTS.E.BYPASS.LTC128B.128 [R200+0x6800], desc[UR10][R140.64] ;  /* 0x068000008cc87fae */ /* 0x0003e2000b981a0a */
[----:B------:R-:W-:Y:S02]  /*5710*/  LEA R2, P0, R138, R187, 0x1 ;  /* 0x000000bb8a027211 */ /* 0x000fe400078008ff */
[-C--:B------:R-:W-:Y:S01]  /*5720*/  LEA.HI.X R137, R134, R186.reuse, R137, 0x1, P1 ;  /* 0x000000ba86897211 */ /* 0x080fe200008f0c89 */
[----:B------:R1:W-:Y:S01]  /*5730*/  LDGSTS.E.BYPASS.LTC128B.128 [R200+0x8800], desc[UR10][R140.64+0x80] ;  /* 0x088000808cc87fae */ /* 0x0003e2000b981a0a */
[----:B------:R-:W-:Y:S03]  /*5740*/  LEA.HI.X R3, R138, R186, R3, 0x1, P0 ;  /* 0x000000ba8a037211 */ /* 0x000fe600000f0c03 */
[----:B------:R1:W-:Y:S04]  /*5750*/  LDGSTS.E.BYPASS.LTC128B.128 [R200+0xa800], desc[UR10][R140.64+0x100] ;  /* 0x0a8001008cc87fae */ /* 0x0003e8000b981a0a */
[----:B------:R1:W-:Y:S04]  /*5760*/  LDGSTS.E.BYPASS.LTC128B.128 [R200+0x7000], desc[UR10][R136.64] ;  /* 0x0700000088c87fae */ /* 0x0003e8000b981a0a */
[----:B------:R1:W-:Y:S04]  /*5770*/  LDGSTS.E.BYPASS.LTC128B.128 [R200+0x9000], desc[UR10][R136.64+0x80] ;  /* 0x0900008088c87fae */ /* 0x0003e8000b981a0a */
[----:B------:R1:W-:Y:S04]  /*5780*/  LDGSTS.E.BYPASS.LTC128B.128 [R200+0xb000], desc[UR10][R136.64+0x100] ;  /* 0x0b00010088c87fae */ /* 0x0003e8000b981a0a */
[----:B------:R1:W-:Y:S04]  /*5790*/  LDGSTS.E.BYPASS.LTC128B.128 [R200+0x7800], desc[UR10][R2.64] ;  /* 0x0780000002c87fae */ /* 0x0003e8000b981a0a */
[----:B------:R1:W-:Y:S04]  /*57a0*/  LDGSTS.E.BYPASS.LTC128B.128 [R200+0x9800], desc[UR10][R2.64+0x80] ;  /* 0x0980008002c87fae */ /* 0x0003e8000b981a0a */
[----:B------:R1:W-:Y:S04]  /*57b0*/  LDGSTS.E.BYPASS.LTC128B.128 [R200+0xb800], desc[UR10][R2.64+0x100] ;  /* 0x0b80010002c87fae */ /* 0x0003e8000b981a0a */
[----:B------:R-:W0:Y:S01]  /*57c0*/  LDGDEPBAR ;  /* 0x00000000000079af */ /* 0x000e220000000000 */
[----:B------:R-:W-:Y:S05]  /*57d0*/  BRA `(.L_x_886) ;  /* 0x0000000c00147947 */ /* 0x000fea0003800000 */
.L_x_885:
[----:B------:R-:W-:Y:S04]  /*57e0*/  DEPBAR.LE SB0, 0x0 ;  /* 0x000080000000791a */ /* 0x000fe80000000000 */
[----:B------:R-:W-:Y:S01]  /*57f0*/  BAR.SYNC.DEFER_BLOCKING 0x0 ;  /* 0x0000000000007b1d */ /* 0x000fe20000010000 */
[----:B------:R-:W-:Y:S05]  /*5800*/  IADD3 R214, P0, PT, R210, R195, RZ ;  /* 0x000000c3d2d67210 */ /* 0x000fea0007f1e0ff */
[----:B------:R-:W-:Y:S01]  /*5810*/  IMAD.X R215, R211, 0x1, R194, P0 ;  /* 0x00000001d3d77824 */ /* 0x000fe200000e06c2 */
[----:B------:R-:W-:Y:S05]  /*5820*/  IADD3 R212, P0, PT, R188, R214, RZ ;  /* 0x000000d6bcd47210 */ /* 0x000fea0007f1e0ff */
[----:B------:R-:W-:Y:S01]  /*5830*/  IMAD.X R213, R196, 0x1, R215, P0 ;  /* 0x00000001c4d57824 */ /* 0x000fe200000e06d7 */
[----:B------:R-:W-:Y:S05]  /*5840*/  IADD3 R2, P0, PT, R188, R212, RZ ;  /* 0x000000d4bc027210 */ /* 0x000fea0007f1e0ff */
[----:B------:R-:W-:Y:S01]  /*5850*/  IMAD.X R3, R196, 0x1, R213, P0 ;  /* 0x00000001c4037824 */ /* 0x000fe200000e06d5 */
[----:B------:R-:W-:Y:S01]  /*5860*/  ISETP.NE.AND P0, PT, R198, -0x1, PT ;  /* 0xffffffffc600780c */ /* 0x000fe20003f05270 */
        /* <DEDUP_REMOVED lines=19> */
[----:B------:R-:W0:Y:S04]  /*59a0*/  LDGDEPBAR ;  /* 0x00000000000079af */ /* 0x000e280000000000 */
[----:B------:R-:W5:Y:S04]  /*59b0*/  LDSM.16.M88.4 R152, [R178+UR5+0x7800] ;  /* 0x00780005b298783b */ /* 0x000f680008000200 */
[----:B------:R-:W-:Y:S04]  /*59c0*/  LDSM.16.M88.4 R156, [R180] ;  /* 0x00000000b49c783b */ /* 0x000fe80000000200 */
[----:B------:R-:W1:Y:S04]  /*59d0*/  LDSM.16.M88.4 R160, [R135+0x6000] ;  /* 0x0060000087a0783b */ /* 0x000e680000000200 */
[----:B------:R-:W-:Y:S04]  /*59e0*/  LDSM.16.M88.4 R164, [R135+0x7000] ;  /* 0x0070000087a4783b */ /* 0x000fe80000000200 */
[----:B------:R-:W-:Y:S04]  /*59f0*/  LDSM.16.M88.4 R168, [R176+0x6000] ;  /* 0x00600000b0a8783b */ /* 0x000fe80000000200 */
[----:B------:R-:W-:Y:S01]  /*5a00*/  LDSM.16.M88.4 R172, [R176+0x6800] ;  /* 0x00680000b0ac783b */ /* 0x000fe20000000200 */
[C---:B--2---:R-:W-:Y:S08]  /*5a10*/  HMMA.16816.F32.BF16 R4, R136.reuse, R140, RZ ;  /* 0x0000008c8804723c */ /* 0x044ff000000418ff */
[C---:B------:R-:W-:Y:S01]  /*5a20*/  HMMA.16816.F32.BF16 R8, R136.reuse, R142, RZ ;  /* 0x0000008e8808723c */ /* 0x040fe200000418ff */
[----:B------:R-:W2:Y:S07]  /*5a30*/  LDSM.16.M88.4 R140, [R135+0x6800] ;  /* 0x00680000878c783b */ /* 0x000eae0000000200 */
[C---:B---3--:R-:W-:Y:S08]  /*5a40*/  HMMA.16816.F32.BF16 R12, R136.reuse, R144, RZ ;  /* 0x00000090880c723c */ /* 0x048ff000000418ff */
[C---:B------:R-:W-:Y:S01]  /*5a50*/  HMMA.16816.F32.BF16 R16, R136.reuse, R146, RZ ;  /* 0x000000928810723c */ /* 0x040fe200000418ff */
[----:B------:R-:W3:Y:S07]  /*5a60*/  LDSM.16.M88.4 R144, [R135+0x7800] ;  /* 0x007800008790783b */ /* 0x000eee0000000200 */
[C---:B----4-:R-:W-:Y:S08]  /*5a70*/  HMMA.16816.F32.BF16 R20, R136.reuse, R148, RZ ;  /* 0x000000948814723c */ /* 0x050ff000000418ff */
[C---:B------:R-:W-:Y:S01]  /*5a80*/  HMMA.16816.F32.BF16 R24, R136.reuse, R150, RZ ;  /* 0x000000968818723c */ /* 0x040fe200000418ff */
[----:B------:R-:W-:Y:S07]  /*5a90*/  LDSM.16.M88.4 R148, [R177+0x6000] ;  /* 0x00600000b194783b */ /* 0x000fee0000000200 */
[C---:B-----5:R-:W-:Y:S08]  /*5aa0*/  HMMA.16816.F32.BF16 R28, R136.reuse, R152, RZ ;  /* 0x00000098881c723c */ /* 0x060ff000000418ff */
[----:B------:R-:W-:Y:S01]  /*5ab0*/  HMMA.16816.F32.BF16 R32, R136, R154, RZ ;  /* 0x0000009a8820723c */ /* 0x000fe200000418ff */
[----:B------:R-:W4:Y:S04]  /*5ac0*/  LDSM.16.M88.4 R136, [R182] ;  /* 0x00000000b688783b */ /* 0x000f280000000200 */
[----:B------:R-:W5:Y:S03]  /*5ad0*/  LDSM.16.M88.4 R152, [R177+0x6800] ;  /* 0x00680000b198783b */ /* 0x000f660000000200 */
[C---:B-1----:R-:W-:Y:S08]  /*5ae0*/  HMMA.16816.F32.BF16 R4, R156.reuse, R160, R4 ;  /* 0x000000a09c04723c */ /* 0x042ff00000041804 */
[C---:B------:R-:W-:Y:S01]  /*5af0*/  HMMA.16816.F32.BF16 R8, R156.reuse, R162, R8 ;  /* 0x000000a29c08723c */ /* 0x040fe20000041808 */
[----:B------:R-:W-:Y:S07]  /*5b00*/  LDSM.16.M88.4 R160, [R177+0x7800] ;  /* 0x00780000b1a0783b */ /* 0x000fee0000000200 */
[C---:B--2---:R-:W-:Y:S08]  /*5b10*/  HMMA.16816.F32.BF16 R12, R156.reuse, R140, R12 ;  /* 0x0000008c9c0c723c */ /* 0x044ff0000004180c */
[C---:B------:R-:W-:Y:S01]  /*5b20*/  HMMA.16816.F32.BF16 R16, R156.reuse, R142, R16 ;  /* 0x0000008e9c10723c */ /* 0x040fe20000041810 */
[----:B------:R-:W1:Y:S07]  /*5b30*/  LDSM.16.M88.4 R140, [R177+0x7000] ;  /* 0x00700000b18c783b */ /* 0x000e6e0000000200 */
[C---:B------:R-:W-:Y:S08]  /*5b40*/  HMMA.16816.F32.BF16 R20, R156.reuse, R164, R20 ;  /* 0x000000a49c14723c */ /* 0x040ff00000041814 */
[C---:B------:R-:W-:Y:S01]  /*5b50*/  HMMA.16816.F32.BF16 R24, R156.reuse, R166, R24 ;  /* 0x000000a69c18723c */ /* 0x040fe20000041818 */
[----:B------:R-:W2:Y:S07]  /*5b60*/  LDSM.16.M88.4 R164, [R181] ;  /* 0x00000000b5a4783b */ /* 0x000eae0000000200 */
[C---:B---3--:R-:W-:Y:S08]  /*5b70*/  HMMA.16816.F32.BF16 R28, R156.reuse, R144, R28 ;  /* 0x000000909c1c723c */ /* 0x048ff0000004181c */
[----:B------:R-:W-:Y:S01]  /*5b80*/  HMMA.16816.F32.BF16 R32, R156, R146, R32 ;  /* 0x000000929c20723c */ /* 0x000fe20000041820 */
[----:B------:R-:W3:Y:S04]  /*5b90*/  LDSM.16.M88.4 R144, [R176+0x7000] ;  /* 0x00700000b090783b */ /* 0x000ee80000000200 */
[----:B------:R-:W-:Y:S03]  /*5ba0*/  LDSM.16.M88.4 R156, [R178+UR5+0x9000] ;  /* 0x00900005b29c783b */ /* 0x000fe60008000200 */
[C---:B----4-:R-:W-:Y:S08]  /*5bb0*/  HMMA.16816.F32.BF16 R4, R136.reuse, R148, R4 ;  /* 0x000000948804723c */ /* 0x050ff00000041804 */
[C---:B------:R-:W-:Y:S01]  /*5bc0*/  HMMA.16816.F32.BF16 R8, R136.reuse, R150, R8 ;  /* 0x000000968808723c */ /* 0x040fe20000041808 */
[----:B------:R-:W4:Y:S07]  /*5bd0*/  LDSM.16.M88.4 R148, [R176+0x7800] ;  /* 0x00780000b094783b */ /* 0x000f2e0000000200 */
[C---:B-----5:R-:W-:Y:S08]  /*5be0*/  HMMA.16816.F32.BF16 R12, R136.reuse, R152, R12 ;  /* 0x00000098880c723c */ /* 0x060ff0000004180c */
[C---:B------:R-:W-:Y:S01]  /*5bf0*/  HMMA.16816.F32.BF16 R16, R136.reuse, R154, R16 ;  /* 0x0000009a8810723c */ /* 0x040fe20000041810 */
[----:B------:R-:W-:Y:S07]  /*5c00*/  LDSM.16.M88.4 R152, [R178+UR5+0x8800] ;  /* 0x00880005b298783b */ /* 0x000fee0008000200 */
[C---:B-1----:R-:W-:Y:S08]  /*5c10*/  HMMA.16816.F32.BF16 R20, R136.reuse, R140, R20 ;  /* 0x0000008c8814723c */ /* 0x042ff00000041814 */
[C---:B------:R-:W-:Y:S01]  /*5c20*/  HMMA.16816.F32.BF16 R24, R136.reuse, R142, R24 ;  /* 0x0000008e8818723c */ /* 0x040fe20000041818 */
[----:B------:R-:W-:Y:S07]  /*5c30*/  LDSM.16.M88.4 R140, [R178+UR5+0x8000] ;  /* 0x00800005b28c783b */ /* 0x000fee0008000200 */
[C---:B------:R-:W-:Y:S08]  /*5c40*/  HMMA.16816.F32.BF16 R28, R136.reuse, R160, R28 ;  /* 0x000000a0881c723c */ /* 0x040ff0000004181c */
[----:B------:R-:W-:Y:S01]  /*5c50*/  HMMA.16816.F32.BF16 R32, R136, R162, R32 ;  /* 0x000000a28820723c */ /* 0x000fe20000041820 */
[----:B------:R-:W1:Y:S04]  /*5c60*/  LDSM.16.M88.4 R136, [R183+0x2000] ;  /* 0x00200000b788783b */ /* 0x000e680000000200 */
[----:B------:R-:W-:Y:S03]  /*5c70*/  LDSM.16.M88.4 R160, [R135+0x8000] ;  /* 0x0080000087a0783b */ /* 0x000fe60000000200 */
        /* <DEDUP_REMOVED lines=8> */
[----:B------:R-:W2:Y:S07]  /*5d00*/  LDSM.16.M88.4 R144, [R178+UR5+0x9800] ;  /* 0x00980005b290783b */ /* 0x000eae0008000200 */
[C---:B----4-:R-:W-:Y:S08]  /*5d10*/  HMMA.16816.F32.BF16 R28, R164.reuse, R148, R28 ;  /* 0x00000094a41c723c */ /* 0x050ff0000004181c */
        /* <DEDUP_REMOVED lines=8> */
[----:B------:R-:W4:Y:S07]  /*5da0*/  LDSM.16.M88.4 R152, [R135+0x9000] ;  /* 0x009000008798783b */ /* 0x000f2e0000000200 */
[C---:B------:R-:W-:Y:S08]  /*5db0*/  HMMA.16816.F32.BF16 R20, R136.reuse, R156, R20 ;  /* 0x0000009c8814723c */ /* 0x040ff00000041814 */
[C---:B------:R-:W-:Y:S01]  /*5dc0*/  HMMA.16816.F32.BF16 R24, R136.reuse, R158, R24 ;  /* 0x0000009e8818723c */ /* 0x040fe20000041818 */
[----:B------:R-:W5:Y:S07]  /*5dd0*/  LDSM.16.M88.4 R156, [R135+0x9800] ;  /* 0x00980000879c783b */ /* 0x000f6e0000000200 */
        /* <DEDUP_REMOVED lines=9> */
[----:B------:R-:W1:Y:S07]  /*5e70*/  LDSM.16.M88.4 R140, [R177+0x9000] ;  /* 0x00900000b18c783b */ /* 0x000e6e0000000200 */
[C---:B----4-:R-:W-:Y:S08]  /*5e80*/  HMMA.16816.F32.BF16 R20, R148.reuse, R152, R20 ;  /* 0x000000989414723c */ /* 0x050ff00000041814 */
        /* <DEDUP_REMOVED lines=9> */
[C---:B---3--:R-:W-:Y:S08]  /*5f20*/  HMMA.16816.F32.BF16 R12, R136.reuse, R160, R12 ;  /* 0x000000a0880c723c */ /* 0x048ff0000004180c */
[C---:B------:R-:W-:Y:S01]  /*5f30*/  HMMA.16816.F32.BF16 R16, R136.reuse, R162, R16 ;  /* 0x000000a28810723c */ /* 0x040fe20000041810 */
[----:B------:R-:W-:Y:S07]  /*5f40*/  LDSM.16.M88.4 R160, [R178+UR5+0xb800] ;  /* 0x00b80005b2a0783b */ /* 0x000fee0008000200 */
[C---:B-1----:R-:W-:Y:S08]  /*5f50*/  HMMA.16816.F32.BF16 R20, R136.reuse, R140, R20 ;  /* 0x0000008c8814723c */ /* 0x042ff00000041814 */
[C---:B------:R-:W-:Y:S01]  /*5f60*/  HMMA.16816.F32.BF16 R24, R136.reuse, R142, R24 ;  /* 0x0000008e8818723c */ /* 0x040fe20000041818 */
[----:B------:R-:W-:Y:S07]  /*5f70*/  LDSM.16.M88.4 R140, [R178+UR5+0xa000] ;  /* 0x00a00005b28c783b */ /* 0x000fee0008000200 */
[C---:B----4-:R-:W-:Y:S08]  /*5f80*/  HMMA.16816.F32.BF16 R28, R136.reuse, R152, R28 ;  /* 0x00000098881c723c */ /* 0x050ff0000004181c */
[----:B------:R-:W-:Y:S01]  /*5f90*/  HMMA.16816.F32.BF16 R32, R136, R154, R32 ;  /* 0x0000009a8820723c */ /* 0x000fe20000041820 */
[----:B------:R-:W1:Y:S04]  /*5fa0*/  LDSM.16.M88.4 R136, [R183+0x4000] ;  /* 0x00400000b788783b */ /* 0x000e680000000200 */
[----:B------:R-:W-:Y:S03]  /*5fb0*/  LDSM.16.M88.4 R152, [R178+UR5+0xb000] ;  /* 0x00b00005b298783b */ /* 0x000fe60008000200 */
[C---:B------:R-:W-:Y:S08]  /*5fc0*/  HMMA.16816.F32.BF16 R4, R164.reuse, R168, R4 ;  /* 0x000000a8a404723c */ /* 0x040ff00000041804 */
[C---:B------:R-:W-:Y:S01]  /*5fd0*/  HMMA.16816.F32.BF16 R8, R164.reuse, R170, R8 ;  /* 0x000000aaa408723c */ /* 0x040fe20000041808 */
[----:B------:R-:W-:Y:S07]  /*5fe0*/  LDSM.16.M88.4 R168, [R135+0xa000] ;  /* 0x00a0000087a8783b */ /* 0x000fee0000000200 */
[C---:B--2---:R-:W-:Y:S08]  /*5ff0*/  HMMA.16816.F32.BF16 R12, R164.reuse, R144, R12 ;  /* 0x00000090a40c723c */ /* 0x044ff0000004180c */
[C---:B------:R-:W-:Y:S01]  /*6000*/  HMMA.16816.F32.BF16 R16, R164.reuse, R146, R16 ;  /* 0x00000092a410723c */ /* 0x040fe20000041810 */
[----:B------:R-:W2:Y:S07]  /*6010*/  LDSM.16.M88.4 R144, [R178+UR5+0xa800] ;  /* 0x00a80005b290783b */ /* 0x000eae0008000200 */
        /* <DEDUP_REMOVED lines=30> */
[----:B------:R-:W1:Y:S04]  /*6200*/  LDSM.16.M88.4 R140, [R176+0xa800] ;  /* 0x00a80000b08c783b */ /* 0x000e680000000200 */
[----:B------:R-:W4:Y:S03]  /*6210*/  LDSM.16.M88.4 R148, [R176+0xb000] ;  /* 0x00b00000b094783b */ /* 0x000f260000000200 */
        /* <DEDUP_REMOVED lines=29> */
[----:B------:R-:W-:Y:S08]  /*63f0*/  FMNMX3.FTZ R132, R132, R24, R25, !PT ;  /* 0x0000001884847276 */ /* 0x000ff00007810019 */
[----:B------:R-:W-:Y:S08]  /*6400*/  FMNMX3.FTZ R132, R132, R28, R29, !PT ;  /* 0x0000001c84847276 */ /* 0x000ff0000781001d */
[----:B------:R-:W-:Y:S01]  /*6410*/  FMNMX3.FTZ R132, R132, R32, R33, !PT ;  /* 0x0000002084847276 */ /* 0x000fe20007810021 */
[----:B------:R-:W-:Y:S06]  /*6420*/  @P0 BRA `(.L_x_887) ;  /* 0xfffffff0005c0947 */ /* 0x000fec000383ffff */
.L_x_886:
[----:B-1----:R-:W-:Y:S01]  /*6430*/  FMNMX3.FTZ R3, R204, R26, R27, !PT ;  /* 0x0000001acc037276 */ /* 0x002fe2000781001b */
[----:B------:R-:W-:Y:S01]  /*6440*/  SHFL.BFLY PT, R137, R132, 0x2, 0x1f ;  /* 0x0c401f0084897f89 */ /* 0x000fe200000e0000 */
[C---:B------:R-:W-:Y:S02]  /*6450*/  IADD3 R231, PT, PT, R208.reuse, -0x61c88647, RZ ;  /* 0x9e3779b9d0e77810 */ /* 0x040fe40007ffe0ff */
[----:B------:R-:W-:Y:S02]  /*6460*/  FMNMX3.FTZ R3, R3, R30, R31, !PT ;  /* 0x0000001e03037276 */ /* 0x000fe4000781001f */
[C---:B------:R-:W-:Y:S02]  /*6470*/  IADD3 R229, PT, PT, R208.reuse, 0x3c6ef372, RZ ;  /* 0x3c6ef372d0e57810 */ /* 0x040fe40007ffe0ff */
[----:B------:R-:W-:Y:S02]  /*6480*/  FMNMX3.FTZ R134, R3, R34, R35, !PT ;  /* 0x0000002203867276 */ /* 0x000fe40007810023 */
[C---:B------:R-:W-:Y:S02]  /*6490*/  IADD3 R227, PT, PT, R209.reuse, 0x76cf5d0a, RZ ;  /* 0x76cf5d0ad1e37810 */ /* 0x040fe40007ffe0ff */
[C---:B------:R-:W-:Y:S01]  /*64a0*/  IADD3 R225, PT, PT, R209.reuse, 0x32370b8f, RZ ;  /* 0x32370b8fd1e17810 */ /* 0x040fe20007ffe0ff */
[----:B------:R-:W1:Y:S01]  /*64b0*/  SHFL.BFLY PT, R3, R134, 0x2, 0x1f ;  /* 0x0c401f0086037f89 */ /* 0x000e6200000e0000 */
[C---:B------:R-:W-:Y:S02]  /*64c0*/  IADD3 R224, PT, PT, R208.reuse, 0x78dde6e4, RZ ;  /* 0x78dde6e4d0e07810 */ /* 0x040fe40007ffe0ff */
[C---:B------:R-:W-:Y:S02]  /*64d0*/  IADD3 R223, PT, PT, R208.reuse, -0x255992d5, RZ ;  /* 0xdaa66d2bd0df7810 */ /* 0x040fe40007ffe0ff */
[C---:B------:R-:W-:Y:S02]  /*64e0*/  IADD3 R221, PT, PT, R209.reuse, -0x56f99767, RZ ;  /* 0xa9066899d1dd7810 */ /* 0x040fe40007ffe0ff */
[C---:B------:R-:W-:Y:S02]  /*64f0*/  IADD3 R222, PT, PT, R209.reuse, -0x126145ec, RZ ;  /* 0xed9eba14d1de7810 */ /* 0x040fe40007ffe0ff */
[----:B------:R-:W-:Y:S02]  /*6500*/  IADD3 R226, PT, PT, R208, 0x1715609d, RZ ;  /* 0x1715609dd0e27810 */ /* 0x000fe40007ffe0ff */
[----:B------:R-:W-:Y:S02]  /*6510*/  IADD3 R228, PT, PT, R209, 0x646e171e, RZ ;  /* 0x646e171ed1e47810 */ /* 0x000fe40007ffe0ff */
[----:B-1----:R-:W-:Y:S02]  /*6520*/  FMNMX.FTZ R2, R134, R3, !PT ;  /* 0x0000000386027209 */ /* 0x002fe40007810000 */
[----:B------:R-:W-:Y:S02]  /*6530*/  FMNMX.FTZ R139, R132, R137, !PT ;  /* 0x00000089848b7209 */ /* 0x000fe40007810000 */
[----:B------:R-:W-:Y:S01]  /*6540*/  IADD3 R137, PT, PT, R197, -0x4, RZ ;  /* 0xfffffffcc5897810 */ /* 0x000fe20007ffe0ff */
[----:B------:R-:W1:Y:S03]  /*6550*/  SHFL.BFLY PT, R3, R2, 0x1, 0x1f ;  /* 0x0c201f0002037f89 */ /* 0x000e6600000e0000 */
[----:B------:R-:W-:Y:S05]  /*6560*/  LOP3.LUT R137, R137, R203, R209, 0x96, !PT ;  /* 0x000000cb89897212 */ /* 0x000fea00078e96d1 */
[----:B------:R-:W2:Y:S01]  /*6570*/  SHFL.BFLY PT, R136, R139, 0x1, 0x1f ;  /* 0x0c201f008b887f89 */ /* 0x000ea200000e0000 */
[----:B------:R-:W-:Y:S05]  /*6580*/  IMAD.WIDE.U32 R152, R137, -0x326172a9, RZ ;  /* 0xcd9e8d5789987825 */ /* 0x000fea00078e00ff */
[----:B------:R-:W-:Y:S02]  /*6590*/  LOP3.LUT R150, R206, R231, R153, 0x96, !PT ;  /* 0x000000e7ce967212 */ /* 0x000fe400078e9699 */
[----:B------:R-:W-:Y:S03]  /*65a0*/  LOP3.LUT R152, R191, R229, R152, 0x96, !PT ;  /* 0x000000e5bf987212 */ /* 0x000fe600078e9698 */
[----:B------:R-:W-:Y:S04]  /*65b0*/  IMAD.WIDE.U32 R150, R150, -0x2daee0ad, RZ ;  /* 0xd2511f5396967825 */ /* 0x000fe800078e00ff */
[----:B------:R-:W-:Y:S01]  /*65c0*/  IMAD.WIDE.U32 R152, R152, -0x2daee0ad, RZ ;  /* 0xd2511f5398987825 */ /* 0x000fe200078e00ff */
[----:B------:R-:W-:Y:S02]  /*65d0*/  LOP3.LUT R134, R192, R227, R151, 0x96, !PT ;  /* 0x000000e3c0867212 */ /* 0x000fe400078e9697 */
[----:B-1----:R-:W-:Y:S02]  /*65e0*/  FMNMX.FTZ R3, R2, R3, !PT ;  /* 0x0000000302037209 */ /* 0x002fe40007810000 */
[----:B------:R-:W-:Y:S01]  /*65f0*/  LOP3.LUT R150, R225, R150, R153, 0x96, !PT ;  /* 0x00000096e1967212 */ /* 0x000fe200078e9699 */
[----:B------:R-:W-:Y:S01]  /*6600*/  IMAD.WIDE.U32 R148, R134, -0x326172a9, RZ ;  /* 0xcd9e8d5786947825 */ /* 0x000fe200078e00ff */
[----:B--2---:R-:W-:Y:S03]  /*6610*/  FMNMX.FTZ R132, R139, R136, !PT ;  /* 0x000000888b847209 */ /* 0x004fe60007810000 */
[C---:B------:R-:W-:Y:S01]  /*6620*/  FMUL.FTZ R212, R3.reuse, UR4 ;  /* 0x0000000403d47c20 */ /* 0x040fe20008410000 */
[----:B------:R-:W-:Y:S01]  /*6630*/  IMAD.WIDE.U32 R150, R150, -0x326172a9, RZ ;  /* 0xcd9e8d5796967825 */ /* 0x000fe200078e00ff */
[C---:B------:R-:W-:Y:S03]  /*6640*/  FSETP.NEU.FTZ.AND P0, PT, R132.reuse, -INF , PT ;  /* 0xff8000008400780b */ /* 0x040fe60003f1d000 */
[----:B------:R-:W-:Y:S01]  /*6650*/  FMUL.FTZ R204, R132, UR4 ;  /* 0x0000000484cc7c20 */ /* 0x000fe20008410000 */
[----:B------:R-:W-:Y:S01]  /*6660*/  MOV R134, R199 ;  /* 0x000000c700867202 */ /* 0x000fe20000000f00 */
[C---:B------:R-:W-:Y:S01]  /*6670*/  FADD.FTZ R0, -R3.reuse, R0 ;  /* 0x0000000003007221 */ /* 0x040fe20000010100 */
[----:B------:R-:W-:Y:S02]  /*6680*/  LOP3.LUT R148, R224, R148, R151, 0x96, !PT ;  /* 0x00000094e0947212 */ /* 0x000fe400078e9697 */
[----:B------:R-:W-:Y:S02]  /*6690*/  FSEL R204, R204, RZ, P0 ;  /* 0x000000ffcccc7208 */ /* 0x000fe40000000000 */
[----:B------:R-:W-:Y:S02]  /*66a0*/  FSETP.NEU.FTZ.AND P0, PT, R3, -INF , PT ;  /* 0xff8000000300780b */ /* 0x000fe40003f1d000 */
[----:B------:R-:W-:Y:S01]  /*66b0*/  LOP3.LUT R136, R190, R223, R149, 0x96, !PT ;  /* 0x000000dfbe887212 */ /* 0x000fe200078e9695 */
[----:B------:R-:W-:Y:S01]  /*66c0*/  IMAD.WIDE.U32 R148, R148, -0x2daee0ad, RZ ;  /* 0xd2511f5394947825 */ /* 0x000fe200078e00ff */
[----:B------:R-:W-:Y:S02]  /*66d0*/  FSEL R212, R212, RZ, P0 ;  /* 0x000000ffd4d47208 */ /* 0x000fe40000000000 */
[----:B------:R-:W-:Y:S01]  /*66e0*/  SHF.L.U32 R167, R134, 0x3, RZ ;  /* 0x0000000386a77819 */ /* 0x000fe200000006ff */
[----:B------:R-:W-:Y:S01]  /*66f0*/  IMAD.WIDE.U32 R136, R136, -0x2daee0ad, RZ ;  /* 0xd2511f5388887825 */ /* 0x000fe200078e00ff */
[----:B------:R-:W-:Y:S03]  /*6700*/  SHF.R.U32.HI R161, RZ, 0x1, R134 ;  /* 0x00000001ffa17819 */ /* 0x000fe60000011686 */
[----:B------:R-:W-:Y:S01]  /*6710*/  FFMA.FTZ R169, R11, UR4, -R212 ;  /* 0x000000040ba97c23 */ /* 0x000fe200080108d4 */
[----:B------:R-:W-:Y:S01]  /*6720*/  SHF.L.U32 R11, R134, 0x6, RZ ;  /* 0x00000006860b7819 */ /* 0x000fe200000006ff */
[--C-:B------:R-:W-:Y:S01]  /*6730*/  FFMA.FTZ R165, R8, UR4, -R204.reuse ;  /* 0x0000000408a57c23 */ /* 0x100fe200080108cc */
[----:B------:R-:W-:Y:S01]  /*6740*/  LOP3.LUT R160, R167, 0x38, RZ, 0xc0, !PT ;  /* 0x00000038a7a07812 */ /* 0x000fe200078ec0ff */
[--C-:B------:R-:W-:Y:S01]  /*6750*/  FFMA.FTZ R168, R9, UR4, -R204.reuse ;  /* 0x0000000409a87c23 */ /* 0x100fe200080108cc */
[----:B------:R-:W1:Y:S01]  /*6760*/  LDC R8, c[0x0][0x4f8] ;  /* 0x00013e00ff087b82 */ /* 0x000e620000000800 */
[----:B------:R-:W-:Y:S01]  /*6770*/  LOP3.LUT R138, R221, R136, R149, 0x96, !PT ;  /* 0x00000088dd8a7212 */ /* 0x000fe200078e9695 */
[----:B------:R-:W-:Y:S01]  /*6780*/  FFMA.FTZ R171, R4, UR4, -R204 ;  /* 0x0000000404ab7c23 */ /* 0x000fe200080108cc */
[----:B------:R-:W-:Y:S01]  /*6790*/  LOP3.LUT R9, R160, 0x1c0, R11, 0xf8, !PT ;  /* 0x000001c0a0097812 */ /* 0x000fe200078ef80b */
[----:B------:R-:W-:Y:S01]  /*67a0*/  FFMA.FTZ R170, R10, UR4, -R212 ;  /* 0x000000040aaa7c23 */ /* 0x000fe200080108d4 */
[----:B------:R-:W-:Y:S01]  /*67b0*/  LOP3.LUT R2, R161, 0x8, RZ, 0xc0, !PT ;  /* 0x00000008a1027812 */ /* 0x000fe200078ec0ff */
[----:B------:R-:W-:Y:S01]  /*67c0*/  IMAD.WIDE.U32 R138, R138, -0x326172a9, RZ ;  /* 0xcd9e8d578a8a7825 */ /* 0x000fe200078e00ff */
[----:B------:R-:W-:Y:S01]  /*67d0*/  LOP3.LUT R152, R222, R152, R137, 0x96, !PT ;  /* 0x00000098de987212 */ /* 0x000fe200078e9689 */
[----:B------:R-:W-:Y:S01]  /*67e0*/  MUFU.EX2 R169, R169 ;  /* 0x000000a900a97308 */ /* 0x000fe20000000800 */
[----:B------:R-:W-:Y:S01]  /*67f0*/  LOP3.LUT R2, R9, R2, RZ, 0x3c, !PT ;  /* 0x0000000209027212 */ /* 0x000fe200078e3cff */
[----:B------:R-:W-:Y:S01]  /*6800*/  FFMA.FTZ R172, R5, UR4, -R204 ;  /* 0x0000000405ac7c23 */ /* 0x000fe200080108cc */
[----:B------:R-:W-:Y:S01]  /*6810*/  MOV R4, R138 ;  /* 0x0000008a00047202 */ /* 0x000fe20000000f00 */
[----:B------:R-:W-:Y:S01]  /*6820*/  IMAD.WIDE.U32 R152, R152, -0x326172a9, RZ ;  /* 0xcd9e8d5798987825 */ /* 0x000fe200078e00ff */
[----:B------:R-:W-:Y:S02]  /*6830*/  LOP3.LUT R2, R2, 0x200, R11, 0xf8, !PT ;  /* 0x0000020002027812 */ /* 0x000fe400078ef80b */
[----:B------:R-:W-:Y:S01]  /*6840*/  PRMT R10, R138, 0x7773, RZ ;  /* 0x000077738a0a7816 */ /* 0x000fe200000000ff */
[--C-:B------:R-:W-:Y:S01]  /*6850*/  FFMA.FTZ R173, R6, UR4, -R212.reuse ;  /* 0x0000000406ad7c23 */ /* 0x100fe200080108d4 */
[----:B------:R-:W-:Y:S01]  /*6860*/  LEA R163, R2, UR6, 0x1 ;  /* 0x0000000602a37c11 */ /* 0x000fe2000f8e08ff */
[----:B------:R-:W-:Y:S01]  /*6870*/  FFMA.FTZ R174, R7, UR4, -R212 ;  /* 0x0000000407ae7c23 */ /* 0x000fe200080108d4 */
[----:B------:R-:W-:Y:S01]  /*6880*/  LOP3.LUT R137, R4, 0xff, RZ, 0xc0, !PT ;  /* 0x000000ff04897812 */ /* 0x000fe200078ec0ff */
[----:B------:R-:W2:Y:S01]  /*6890*/  MUFU.EX2 R170, R170 ;  /* 0x000000aa00aa7308 */ /* 0x000ea20000000800 */
[----:B------:R-:W-:Y:S01]  /*68a0*/  PRMT R9, R138, 0x7772, RZ ;  /* 0x000077728a097816 */ /* 0x000fe200000000ff */
[----:B------:R-:W3:Y:S01]  /*68b0*/  LDSM.16.MT88.4 R140, [R163+0xc000] ;  /* 0x00c00000a38c783b */ /* 0x000ee20000004200 */
[----:B------:R-:W-:Y:S01]  /*68c0*/  LOP3.LUT R4, R185, R152, R139, 0x96, !PT ;  /* 0x00000098b9047212 */ /* 0x000fe200078e968b */
[----:B------:R-:W-:Y:S01]  /*68d0*/  FFMA.FTZ R213, R16, UR4, -R204 ;  /* 0x0000000410d57c23 */ /* 0x000fe200080108cc */
[----:B------:R-:W-:Y:S01]  /*68e0*/  PRMT R5, R9, 0x5410, R10 ;  /* 0x0000541009057816 */ /* 0x000fe2000000000a */
[----:B------:R-:W-:Y:S01]  /*68f0*/  FFMA.FTZ R214, R17, UR4, -R204 ;  /* 0x0000000411d67c23 */ /* 0x000fe200080108cc */
[C---:B------:R-:W-:Y:S03]  /*6900*/  LOP3.LUT R9, R4.reuse, 0xff, RZ, 0xc0, !PT ;  /* 0x000000ff04097812 */ /* 0x040fe600078ec0ff */
[----:B------:R-:W-:Y:S01]  /*6910*/  MUFU.EX2 R165, R165 ;  /* 0x000000a500a57308 */ /* 0x000fe20000000800 */
[----:B------:R-:W-:Y:S01]  /*6920*/  LOP3.LUT R136, R4, 0xffff, RZ, 0xc0, !PT ;  /* 0x0000ffff04887812 */ /* 0x000fe200078ec0ff */
[--C-:B------:R-:W-:Y:S01]  /*6930*/  FFMA.FTZ R215, R18, UR4, -R212.reuse ;  /* 0x0000000412d77c23 */ /* 0x100fe200080108d4 */
[----:B------:R-:W-:Y:S01]  /*6940*/  PRMT R7, R4, 0x7632, R7 ;  /* 0x0000763204077816 */ /* 0x000fe20000000007 */
[----:B------:R-:W-:Y:S01]  /*6950*/  FFMA.FTZ R216, R19, UR4, -R212 ;  /* 0x0000000413d87c23 */ /* 0x000fe200080108d4 */
[----:B------:R-:W-:Y:S01]  /*6960*/  SHF.R.U32.HI R6, RZ, 0x18, R4 ;  /* 0x00000018ff067819 */ /* 0x000fe20000011604 */
[----:B------:R-:W-:Y:S01]  /*6970*/  FADD.FTZ R4, -R132, R133 ;  /* 0x0000008584047221 */ /* 0x000fe20000010100 */
[----:B------:R-:W-:Y:S03]  /*6980*/  LOP3.LUT P0, RZ, R134, 0x2, RZ, 0xc0, !PT ;  /* 0x0000000286ff7812 */ /* 0x000fe6000780c0ff */
[----:B------:R-:W4:Y:S01]  /*6990*/  MUFU.EX2 R168, R168 ;  /* 0x000000a800a87308 */ /* 0x000f220000000800 */
[----:B-1----:R-:W-:Y:S01]  /*69a0*/  LOP3.LUT R8, R8, 0xff, RZ, 0xc0, !PT ;  /* 0x000000ff08087812 */ /* 0x002fe200078ec0ff */
[----:B------:R-:W-:Y:S01]  /*69b0*/  FMUL.FTZ R2, R4, UR4 ;  /* 0x0000000404027c20 */ /* 0x000fe20008410000 */
[----:B------:R-:W-:Y:S01]  /*69c0*/  SEL R164, R179, 0xffffffe0, !P0 ;  /* 0xffffffe0b3a47807 */ /* 0x000fe20004000000 */
[----:B------:R-:W-:Y:S01]  /*69d0*/  FMUL.FTZ R4, R0, UR4 ;  /* 0x0000000400047c20 */ /* 0x000fe20008410000 */
[----:B------:R-:W-:Y:S01]  /*69e0*/  LEA R175, R8, R8, 0x10 ;  /* 0x0000000808af7211 */ /* 0x000fe200078e80ff */
[--C-:B------:R-:W-:Y:S01]  /*69f0*/  FFMA.FTZ R217, R12, UR4, -R204.reuse ;  /* 0x000000040cd97c23 */ /* 0x100fe200080108cc */
[----:B------:R-:W-:Y:S03]  /*6a00*/  IADD3 R162, PT, PT, R164, R163, RZ ;  /* 0x000000a3a4a27210 */ /* 0x000fe60007ffe0ff */
[----:B------:R-:W-:Y:S01]  /*6a10*/  MUFU.EX2 R171, R171 ;  /* 0x000000ab00ab7308 */ /* 0x000fe20000000800 */
[----:B------:R-:W-:Y:S01]  /*6a20*/  LOP3.LUT R8, R5, 0xff00ff, RZ, 0xc0, !PT ;  /* 0x00ff00ff05087812 */ /* 0x000fe200078ec0ff */
[----:B------:R-:W-:Y:S01]  /*6a30*/  FFMA.FTZ R218, R13, UR4, -R204 ;  /* 0x000000040dda7c23 */ /* 0x000fe200080108cc */
[----:B------:R-:W-:Y:S01]  /*6a40*/  LOP3.LUT P5, RZ, R134, 0x4, RZ, 0xc0, !PT ;  /* 0x0000000486ff7812 */ /* 0x000fe200078ac0ff */
[----:B------:R-:W1:Y:S01]  /*6a50*/  LDSM.16.MT88.4 R144, [R162+0xc000] ;  /* 0x00c00000a290783b */ /* 0x000e620000004200 */
[----:B------:R-:W-:Y:S01]  /*6a60*/  SHF.R.U32.HI R136, RZ, 0x8, R136 ;  /* 0x00000008ff887819 */ /* 0x000fe20000011688 */
[--C-:B------:R-:W-:Y:S01]  /*6a70*/  FFMA.FTZ R219, R14, UR4, -R212.reuse ;  /* 0x000000040edb7c23 */ /* 0x100fe200080108d4 */
[----:B------:R-:W-:Y:S03]  /*6a80*/  LOP3.LUT R7, R7, 0xff, RZ, 0xc0, !PT ;  /* 0x000000ff07077812 */ /* 0x000fe600078ec0ff */
[----:B------:R-:W5:Y:S01]  /*6a90*/  MUFU.EX2 R172, R172 ;  /* 0x000000ac00ac7308 */ /* 0x000f620000000800 */
[----:B------:R-:W-:Y:S01]  /*6aa0*/  PRMT R138, R138, 0x7771, RZ ;  /* 0x000077718a8a7816 */ /* 0x000fe200000000ff */
[----:B------:R-:W-:Y:S01]  /*6ab0*/  FFMA.FTZ R220, R15, UR4, -R212 ;  /* 0x000000040fdc7c23 */ /* 0x000fe200080108d4 */
[--C-:B------:R-:W-:Y:S02]  /*6ac0*/  HSET2.LE.AND R139, R8, R175.reuse, PT ;  /* 0x000000af088b7233 */ /* 0x100fe40003803000 */
[----:B--2---:R-:W-:Y:S02]  /*6ad0*/  F2FP.BF16.F32.PACK_AB R8, R169, R170 ;  /* 0x000000aaa908723e */ /* 0x004fe400000010ff */
[----:B------:R-:W-:Y:S03]  /*6ae0*/  PRMT R136, R9, 0x5410, R136 ;  /* 0x0000541009887816 */ /* 0x000fe60000000088 */
[----:B------:R-:W-:Y:S01]  /*6af0*/  MUFU.EX2 R173, R173 ;  /* 0x000000ad00ad7308 */ /* 0x000fe20000000800 */
[----:B------:R-:W-:Y:S02]  /*6b00*/  PRMT R138, R137, 0x5410, R138 ;  /* 0x00005410898a7816 */ /* 0x000fe4000000008a */
[----:B------:R-:W-:Y:S02]  /*6b10*/  PRMT R6, R7, 0x5410, R6 ;  /* 0x0000541007067816 */ /* 0x000fe40000000006 */
[----:B------:R-:W-:Y:S02]  /*6b20*/  LOP3.LUT R139, R8, R139, RZ, 0xc0, !PT ;  /* 0x0000008b088b7212 */ /* 0x000fe400078ec0ff */
[C---:B------:R-:W-:Y:S03]  /*6b30*/  IADD3 R8, PT, PT, R163.reuse, 0xc000, RZ ;  /* 0x0000c000a3087810 */ /* 0x040fe60007ffe0ff */
[----:B------:R-:W2:Y:S01]  /*6b40*/  MUFU.EX2 R174, R174 ;  /* 0x000000ae00ae7308 */ /* 0x000ea20000000800 */
[--C-:B------:R-:W-:Y:S02]  /*6b50*/  HSET2.LE.AND R138, R138, R175.reuse, PT ;  /* 0x000000af8a8a7233 */ /* 0x100fe40003803000 */
[--C-:B------:R-:W-:Y:S02]  /*6b60*/  HSET2.LE.AND R136, R136, R175.reuse, PT ;  /* 0x000000af88887233 */ /* 0x100fe40003803000 */
[--C-:B------:R-:W-:Y:S02]  /*6b70*/  HSET2.LE.AND R137, R6, R175.reuse, PT ;  /* 0x000000af06897233 */ /* 0x100fe40003803000 */
[----:B----4-:R-:W-:Y:S03]  /*6b80*/  F2FP.BF16.F32.PACK_AB R7, R168, R165 ;  /* 0x000000a5a807723e */ /* 0x010fe600000010ff */
[----:B------:R-:W4:Y:S01]  /*6b90*/  MUFU.EX2 R2, R2 ;  /* 0x0000000200027308 */ /* 0x000f220000000800 */
[----:B-----5:R-:W-:Y:S02]  /*6ba0*/  F2FP.BF16.F32.PACK_AB R5, R172, R171 ;  /* 0x000000abac05723e */ /* 0x020fe400000010ff */
[----:B------:R-:W-:Y:S02]  /*6bb0*/  IADD3 R133, PT, PT, R163, 0xc040, RZ ;  /* 0x0000c040a3857810 */ /* 0x000fe40007ffe0ff */
[----:B------:R-:W-:Y:S02]  /*6bc0*/  @P5 IADD3 R133, PT, PT, R8, -0x40, RZ ;  /* 0xffffffc008855810 */ /* 0x000fe40007ffe0ff */
[----:B------:R-:W-:Y:S03]  /*6bd0*/  LOP3.LUT R138, R7, R138, RZ, 0xc0, !PT ;  /* 0x0000008a078a7212 */ /* 0x000fe600078ec0ff */
[----:B------:R5:W3:Y:S01]  /*6be0*/  MUFU.EX2 R0, R4 ;  /* 0x0000000400007308 */ /* 0x000ae20000000800 */
[----:B--2---:R-:W-:Y:S02]  /*6bf0*/  F2FP.BF16.F32.PACK_AB R6, R174, R173 ;  /* 0x000000adae06723e */ /* 0x004fe400000010ff */
[----:B------:R-:W-:Y:S02]  /*6c00*/  LOP3.LUT R136, R5, R136, RZ, 0xc0, !PT ;  /* 0x0000008805887212 */ /* 0x000fe400078ec0ff */
[----:B------:R-:W-:Y:S02]  /*6c10*/  LOP3.LUT R137, R6, R137, RZ, 0xc0, !PT ;  /* 0x0000008906897212 */ /* 0x000fe400078ec0ff */
[----:B------:R-:W-:Y:S03]  /*6c20*/  IADD3 R164, PT, PT, R164, R133, RZ ;  /* 0x00000085a4a47210 */ /* 0x000fe60007ffe0ff */
[----:B------:R-:W-:Y:S01]  /*6c30*/  MUFU.EX2 R217, R217 ;  /* 0x000000d900d97308 */ /* 0x000fe20000000800 */
[C---:B----4-:R-:W-:Y:S01]  /*6c40*/  FMUL.FTZ R5, R2.reuse, R129 ;  /* 0x0000008102057220 */ /* 0x050fe20000410000 */
[C---:B------:R-:W-:Y:S01]  /*6c50*/  FMUL.FTZ R8, R2.reuse, R124 ;  /* 0x0000007c02087220 */ /* 0x040fe20000410000 */
[C---:B------:R-:W-:Y:S01]  /*6c60*/  FMUL.FTZ R9, R2.reuse, R125 ;  /* 0x0000007d02097220 */ /* 0x040fe20000410000 */
[C---:B------:R-:W-:Y:S01]  /*6c70*/  FMUL.FTZ R36, R2.reuse, R36 ;  /* 0x0000002402247220 */ /* 0x040fe20000410000 */
[C---:B------:R-:W-:Y:S01]  /*6c80*/  FMUL.FTZ R37, R2.reuse, R37 ;  /* 0x0000002502257220 */ /* 0x040fe20000410000 */
[C---:B------:R-:W-:Y:S01]  /*6c90*/  FMUL.FTZ R40, R2.reuse, R40 ;  /* 0x0000002802287220 */ /* 0x040fe20000410000 */
[C---:B------:R-:W-:Y:S01]  /*6ca0*/  FMUL.FTZ R41, R2.reuse, R41 ;  /* 0x0000002902297220 */ /* 0x040fe20000410000 */
[C---:B------:R-:W-:Y:S01]  /*6cb0*/  FMUL.FTZ R44, R2.reuse, R44 ;  /* 0x0000002c022c7220 */ /* 0x040fe20000410000 */
[----:B-----5:R-:W-:Y:S01]  /*6cc0*/  FMUL.FTZ R4, R2, R128 ;  /* 0x0000008002047220 */ /* 0x020fe20000410000 */
[C---:B---3--:R-:W-:Y:S01]  /*6cd0*/  FMUL.FTZ R6, R0.reuse, R130 ;  /* 0x0000008200067220 */ /* 0x048fe20000410000 */
[C---:B------:R-:W-:Y:S01]  /*6ce0*/  FMUL.FTZ R7, R0.reuse, R131 ;  /* 0x0000008300077220 */ /* 0x040fe20000410000 */
[C---:B------:R-:W-:Y:S01]  /*6cf0*/  FMUL.FTZ R10, R0.reuse, R126 ;  /* 0x0000007e000a7220 */ /* 0x040fe20000410000 */
[----:B------:R-:W2:Y:S01]  /*6d00*/  LDSM.16.MT88.4 R128, [R133] ;  /* 0x000000008580783b */ /* 0x000ea20000004200 */
[----:B------:R-:W-:Y:S01]  /*6d10*/  FMUL.FTZ R11, R0, R127 ;  /* 0x0000007f000b7220 */ /* 0x000fe20000410000 */
[C---:B------:R-:W-:Y:S01]  /*6d20*/  FMUL.FTZ R16, R2.reuse, R120 ;  /* 0x0000007802107220 */ /* 0x040fe20000410000 */
[----:B------:R-:W-:Y:S01]  /*6d30*/  FMUL.FTZ R17, R2, R121 ;  /* 0x0000007902117220 */ /* 0x000fe20000410000 */
[C---:B------:R-:W-:Y:S01]  /*6d40*/  FMUL.FTZ R18, R0.reuse, R122 ;  /* 0x0000007a00127220 */ /* 0x040fe20000410000 */
[C---:B------:R-:W-:Y:S01]  /*6d50*/  HMMA.16816.F32.BF16 R4, R136.reuse, R140, R4 ;  /* 0x0000008c8804723c */ /* 0x040fe20000041804 */
[----:B------:R-:W-:Y:S02]  /*6d60*/  MUFU.EX2 R218, R218 ;  /* 0x000000da00da7308 */ /* 0x000fe40000000800 */
[----:B------:R-:W3:Y:S02]  /*6d70*/  LDSM.16.MT88.4 R124, [R164] ;  /* 0x00000000a47c783b */ /* 0x000ee40000004200 */
[C---:B------:R-:W-:Y:S01]  /*6d80*/  FMUL.FTZ R19, R0.reuse, R123 ;  /* 0x0000007b00137220 */ /* 0x040fe20000410000 */
[C---:B------:R-:W-:Y:S01]  /*6d90*/  FMUL.FTZ R38, R0.reuse, R38 ;  /* 0x0000002600267220 */ /* 0x040fe20000410000 */
[C---:B------:R-:W-:Y:S01]  /*6da0*/  FMUL.FTZ R39, R0.reuse, R39 ;  /* 0x0000002700277220 */ /* 0x040fe20000410000 */
[C---:B------:R-:W-:Y:S03]  /*6db0*/  HMMA.16816.F32.BF16 R8, R136.reuse, R142, R8 ;  /* 0x0000008e8808723c */ /* 0x040fe60000041808 */
[----:B------:R-:W-:Y:S01]  /*6dc0*/  MUFU.EX2 R219, R219 ;  /* 0x000000db00db7308 */ /* 0x000fe20000000800 */
[----:B------:R-:W4:Y:S01]  /*6dd0*/  LDSM.16.MT88.4 R140, [R163+0xe000] ;  /* 0x00e00000a38c783b */ /* 0x000f220000004200 */
[C---:B------:R-:W-:Y:S01]  /*6de0*/  FMUL.FTZ R42, R0.reuse, R42 ;  /* 0x0000002a002a7220 */ /* 0x040fe20000410000 */
[----:B------:R-:W-:Y:S01]  /*6df0*/  FMUL.FTZ R43, R0, R43 ;  /* 0x0000002b002b7220 */ /* 0x000fe20000410000 */
[----:B------:R-:W-:Y:S01]  /*6e00*/  FMUL.FTZ R45, R2, R45 ;  /* 0x0000002d022d7220 */ /* 0x000fe20000410000 */
[C---:B------:R-:W-:Y:S01]  /*6e10*/  FMUL.FTZ R46, R0.reuse, R46 ;  /* 0x0000002e002e7220 */ /* 0x040fe20000410000 */
[C---:B-1----:R-:W-:Y:S04]  /*6e20*/  HMMA.16816.F32.BF16 R36, R136.reuse, R144, R36 ;  /* 0x000000908824723c */ /* 0x042fe80000041824 */
[----:B------:R-:W-:Y:S01]  /*6e30*/  MUFU.EX2 R220, R220 ;  /* 0x000000dc00dc7308 */ /* 0x000fe20000000800 */
[----:B------:R-:W-:Y:S01]  /*6e40*/  LDSM.16.MT88.4 R120, [R164+0x4000] ;  /* 0x00400000a478783b */ /* 0x000fe20000004200 */
[----:B------:R-:W-:Y:S01]  /*6e50*/  FMUL.FTZ R47, R0, R47 ;  /* 0x0000002f002f7220 */ /* 0x000fe20000410000 */
[C---:B------:R-:W-:Y:S01]  /*6e60*/  FMUL.FTZ R48, R2.reuse, R48 ;  /* 0x0000003002307220 */ /* 0x040fe20000410000 */
[----:B------:R-:W-:Y:S01]  /*6e70*/  FMUL.FTZ R49, R2, R49 ;  /* 0x0000003102317220 */ /* 0x000fe20000410000 */
[C---:B------:R-:W-:Y:S01]  /*6e80*/  FMUL.FTZ R50, R0.reuse, R50 ;  /* 0x0000003200327220 */ /* 0x040fe20000410000 */
[C---:B------:R-:W-:Y:S04]  /*6e90*/  HMMA.16816.F32.BF16 R40, R136.reuse, R146, R40 ;  /* 0x000000928828723c */ /* 0x040fe80000041828 */
[----:B------:R-:W-:Y:S01]  /*6ea0*/  MUFU.EX2 R213, R213 ;  /* 0x000000d500d57308 */ /* 0x000fe20000000800 */
        /* <DEDUP_REMOVED lines=8> */
[C---:B--2---:R-:W-:Y:S01]  /*6f30*/  HMMA.16816.F32.BF16 R44, R136.reuse, R128, R44 ;  /* 0x00000080882c723c */ /* 0x044fe2000004182c */
[----:B------:R-:W1:Y:S02]  /*6f40*/  MUFU.EX2 R214, R214 ;  /* 0x000000d600d67308 */ /* 0x000e640000000800 */
[----:B------:R-:W-:Y:S01]  /*6f50*/  FMUL.FTZ R59, R0, R59 ;  /* 0x0000003b003b7220 */ /* 0x000fe20000410000 */
[C---:B------:R-:W-:Y:S01]  /*6f60*/  FMUL.FTZ R60, R2.reuse, R60 ;  /* 0x0000003c023c7220 */ /* 0x040fe20000410000 */
[----:B------:R-:W-:Y:S01]  /*6f70*/  FMUL.FTZ R61, R2, R61 ;  /* 0x0000003d023d7220 */ /* 0x000fe20000410000 */
[C---:B------:R-:W-:Y:S01]  /*6f80*/  FMUL.FTZ R62, R0.reuse, R62 ;  /* 0x0000003e003e7220 */ /* 0x040fe20000410000 */
[----:B------:R-:W-:Y:S01]  /*6f90*/  FMUL.FTZ R63, R0, R63 ;  /* 0x0000003f003f7220 */ /* 0x000fe20000410000 */
[C---:B------:R-:W-:Y:S01]  /*6fa0*/  HMMA.16816.F32.BF16 R48, R136.reuse, R130, R48 ;  /* 0x000000828830723c */ /* 0x040fe20000041830 */
[----:B------:R-:W2:Y:S02]  /*6fb0*/  LDSM.16.MT88.4 R128, [R162+0xe000] ;  /* 0x00e00000a280783b */ /* 0x000ea40000004200 */
[----:B------:R-:W-:Y:S01]  /*6fc0*/  MUFU.EX2 R215, R215 ;  /* 0x000000d700d77308 */ /* 0x000fe20000000800 */
[C---:B------:R-:W-:Y:S01]  /*6fd0*/  FMUL.FTZ R64, R2.reuse, R64 ;  /* 0x0000004002407220 */ /* 0x040fe20000410000 */
[----:B------:R-:W-:Y:S01]  /*6fe0*/  FMUL.FTZ R65, R2, R65 ;  /* 0x0000004102417220 */ /* 0x000fe20000410000 */
[C---:B------:R-:W-:Y:S01]  /*6ff0*/  FMUL.FTZ R66, R0.reuse, R66 ;  /* 0x0000004200427220 */ /* 0x040fe20000410000 */
[----:B------:R-:W-:Y:S01]  /*7000*/  FMUL.FTZ R67, R0, R67 ;  /* 0x0000004300437220 */ /* 0x000fe20000410000 */
[C---:B------:R-:W-:Y:S01]  /*7010*/  FMUL.FTZ R68, R2.reuse, R68 ;  /* 0x0000004402447220 */ /* 0x040fe20000410000 */
[C---:B---3--:R-:W-:Y:S04]  /*7020*/  HMMA.16816.F32.BF16 R52, R136.reuse, R124, R52 ;  /* 0x0000007c8834723c */ /* 0x048fe80000041834 */
[----:B------:R-:W3:Y:S01]  /*7030*/  MUFU.EX2 R216, R216 ;  /* 0x000000d800d87308 */ /* 0x000ee20000000800 */
[----:B------:R-:W-:Y:S01]  /*7040*/  FMUL.FTZ R69, R2, R69 ;  /* 0x0000004502457220 */ /* 0x000fe20000410000 */
[C---:B------:R-:W-:Y:S01]  /*7050*/  FMUL.FTZ R70, R0.reuse, R70 ;  /* 0x0000004600467220 */ /* 0x040fe20000410000 */
[----:B------:R-:W-:Y:S01]  /*7060*/  FMUL.FTZ R71, R0, R71 ;  /* 0x0000004700477220 */ /* 0x000fe20000410000 */
[C---:B------:R-:W-:Y:S01]  /*7070*/  FMUL.FTZ R72, R2.reuse, R72 ;  /* 0x0000004802487220 */ /* 0x040fe20000410000 */
[----:B------:R-:W-:Y:S01]  /*7080*/  FMUL.FTZ R73, R2, R73 ;  /* 0x0000004902497220 */ /* 0x000fe20000410000 */
[C---:B------:R-:W-:Y:S01]  /*7090*/  HMMA.16816.F32.BF16 R56, R136.reuse, R126, R56 ;  /* 0x0000007e8838723c */ /* 0x040fe20000041838 */
[----:B------:R-:W5:Y:S02]  /*70a0*/  LDSM.16.MT88.4 R124, [R133+0x2000] ;  /* 0x00200000857c783b */ /* 0x000f640000004200 */
        /* <DEDUP_REMOVED lines=19> */
[C---:B--2---:R-:W-:Y:S03]  /*71e0*/  HMMA.16816.F32.BF16 R68, R136.reuse, R128, R68 ;  /* 0x000000808844723c */ /* 0x044fe60000041844 */
[C---:B------:R-:W-:Y:S01]  /*71f0*/  FMUL.FTZ R90, R0.reuse, R90 ;  /* 0x0000005a005a7220 */ /* 0x040fe20000410000 */
[----:B------:R-:W-:Y:S01]  /*7200*/  FMUL.FTZ R91, R0, R91 ;  /* 0x0000005b005b7220 */ /* 0x000fe20000410000 */
[C---:B------:R-:W-:Y:S01]  /*7210*/  FMUL.FTZ R92, R2.reuse, R92 ;  /* 0x0000005c025c7220 */ /* 0x040fe20000410000 */
[----:B------:R-:W-:Y:S01]  /*7220*/  FMUL.FTZ R93, R2, R93 ;  /* 0x0000005d025d7220 */ /* 0x000fe20000410000 */
[C---:B------:R-:W-:Y:S01]  /*7230*/  FMUL.FTZ R94, R0.reuse, R94 ;  /* 0x0000005e005e7220 */ /* 0x040fe20000410000 */
[C---:B------:R-:W-:Y:S01]  /*7240*/  HMMA.16816.F32.BF16 R72, R136.reuse, R130, R72 ;  /* 0x000000828848723c */ /* 0x040fe20000041848 */
[----:B------:R-:W2:Y:S02]  /*7250*/  LDSM.16.MT88.4 R128, [R163+0x10000] ;  /* 0x01000000a380783b */ /* 0x000ea40000004200 */
[----:B------:R-:W-:Y:S01]  /*7260*/  FMUL.FTZ R95, R0, R95 ;  /* 0x0000005f005f7220 */ /* 0x000fe20000410000 */
[C---:B------:R-:W-:Y:S01]  /*7270*/  FMUL.FTZ R96, R2.reuse, R96 ;  /* 0x0000006002607220 */ /* 0x040fe20000410000 */
[----:B------:R-:W-:Y:S01]  /*7280*/  FMUL.FTZ R97, R2, R97 ;  /* 0x0000006102617220 */ /* 0x000fe20000410000 */
[C---:B------:R-:W-:Y:S01]  /*7290*/  FMUL.FTZ R98, R0.reuse, R98 ;  /* 0x0000006200627220 */ /* 0x040fe20000410000 */
[----:B------:R-:W-:Y:S01]  /*72a0*/  FMUL.FTZ R99, R0, R99 ;  /* 0x0000006300637220 */ /* 0x000fe20000410000 */
[C---:B-----5:R-:W-:Y:S03]  /*72b0*/  HMMA.16816.F32.BF16 R76, R136.reuse, R124, R76 ;  /* 0x0000007c884c723c */ /* 0x060fe6000004184c */
[C---:B------:R-:W-:Y:S01]  /*72c0*/  FMUL.FTZ R100, R2.reuse, R100 ;  /* 0x0000006402647220 */ /* 0x040fe20000410000 */
[----:B------:R-:W-:Y:S01]  /*72d0*/  FMUL.FTZ R101, R2, R101 ;  /* 0x0000006502657220 */ /* 0x000fe20000410000 */
[C---:B------:R-:W-:Y:S01]  /*72e0*/  FMUL.FTZ R102, R0.reuse, R102 ;  /* 0x0000006600667220 */ /* 0x040fe20000410000 */
[----:B------:R-:W-:Y:S01]  /*72f0*/  FMUL.FTZ R103, R0, R103 ;  /* 0x0000006700677220 */ /* 0x000fe20000410000 */
[C---:B------:R-:W-:Y:S01]  /*7300*/  FMUL.FTZ R104, R2.reuse, R104 ;  /* 0x0000006802687220 */ /* 0x040fe20000410000 */
[C---:B------:R-:W-:Y:S01]  /*7310*/  HMMA.16816.F32.BF16 R80, R136.reuse, R126, R80 ;  /* 0x0000007e8850723c */ /* 0x040fe20000041850 */
[----:B------:R-:W5:Y:S02]  /*7320*/  LDSM.16.MT88.4 R124, [R162+0x10000] ;  /* 0x01000000a27c783b */ /* 0x000f640000004200 */
[----:B------:R-:W-:Y:S01]  /*7330*/  FMUL.FTZ R105, R2, R105 ;  /* 0x0000006902697220 */ /* 0x000fe20000410000 */
[C---:B------:R-:W-:Y:S01]  /*7340*/  FMUL.FTZ R106, R0.reuse, R106 ;  /* 0x0000006a006a7220 */ /* 0x040fe20000410000 */
[----:B------:R-:W-:Y:S01]  /*7350*/  FMUL.FTZ R107, R0, R107 ;  /* 0x0000006b006b7220 */ /* 0x000fe20000410000 */
[C---:B------:R-:W-:Y:S01]  /*7360*/  FMUL.FTZ R108, R2.reuse, R108 ;  /* 0x0000006c026c7220 */ /* 0x040fe20000410000 */
[----:B------:R-:W-:Y:S01]  /*7370*/  FMUL.FTZ R109, R2, R109 ;  /* 0x0000006d026d7220 */ /* 0x000fe20000410000 */
[C---:B----4-:R-:W-:Y:S03]  /*7380*/  HMMA.16816.F32.BF16 R84, R136.reuse, R140, R84 ;  /* 0x0000008c8854723c */ /* 0x050fe60000041854 */
[C---:B------:R-:W-:Y:S01]  /*7390*/  FMUL.FTZ R110, R0.reuse, R110 ;  /* 0x0000006e006e7220 */ /* 0x040fe20000410000 */
[----:B------:R-:W-:Y:S01]  /*73a0*/  FMUL.FTZ R111, R0, R111 ;  /* 0x0000006f006f7220 */ /* 0x000fe20000410000 */
[C---:B------:R-:W-:Y:S01]  /*73b0*/  FMUL.FTZ R12, R2.reuse, R116 ;  /* 0x00000074020c7220 */ /* 0x040fe20000410000 */
[----:B------:R-:W-:Y:S01]  /*73c0*/  FMUL.FTZ R13, R2, R117 ;  /* 0x00000075020d7220 */ /* 0x000fe20000410000 */
[C---:B------:R-:W-:Y:S01]  /*73d0*/  FMUL.FTZ R14, R0.reuse, R118 ;  /* 0x00000076000e7220 */ /* 0x040fe20000410000 */
[C---:B------:R-:W-:Y:S01]  /*73e0*/  HMMA.16816.F32.BF16 R88, R136.reuse, R142, R88 ;  /* 0x0000008e8858723c */ /* 0x040fe20000041858 */
[----:B------:R-:W4:Y:S02]  /*73f0*/  LDSM.16.MT88.4 R140, [R133+0x4000] ;  /* 0x00400000858c783b */ /* 0x000f240000004200 */
[----:B------:R-:W-:Y:S01]  /*7400*/  FMUL.FTZ R15, R0, R119 ;  /* 0x00000077000f7220 */ /* 0x000fe20000410000 */
[----:B-1----:R-:W-:Y:S01]  /*7410*/  F2FP.BF16.F32.PACK_AB R117, R214, R213 ;  /* 0x000000d5d675723e */ /* 0x002fe200000010ff */
[C---:B------:R-:W-:Y:S01]  /*7420*/  FMUL.FTZ R112, R2.reuse, R112 ;  /* 0x0000007002707220 */ /* 0x040fe20000410000 */
[----:B------:R-:W-:Y:S01]  /*7430*/  FMUL.FTZ R113, R2, R113 ;  /* 0x0000007102717220 */ /* 0x000fe20000410000 */
[C---:B------:R-:W-:Y:S01]  /*7440*/  FMUL.FTZ R114, R0.reuse, R114 ;  /* 0x0000007200727220 */ /* 0x040fe20000410000 */
[----:B------:R-:W-:Y:S01]  /*7450*/  FMUL.FTZ R115, R0, R115 ;  /* 0x0000007300737220 */ /* 0x000fe20000410000 */
[C---:B--2---:R-:W-:Y:S03]  /*7460*/  HMMA.16816.F32.BF16 R92, R136.reuse, R128, R92 ;  /* 0x00000080885c723c */ /* 0x044fe6000004185c */
[----:B------:R-:W-:Y:S01]  /*7470*/  LOP3.LUT R128, R226, R150, R153, 0x96, !PT ;  /* 0x00000096e2807212 */ /* 0x000fe200078e9699 */
[----:B------:R-:W-:Y:S01]  /*7480*/  FFMA.FTZ R171, R2, R205, R171 ;  /* 0x000000cd02ab7223 */ /* 0x000fe200000100ab */
[----:B------:R-:W-:Y:S01]  /*7490*/  LDSM.16.MT88.4 R152, [R162+0xe800] ;  /* 0x00e80000a298783b */ /* 0x000fe20000004200 */
[----:B---3--:R-:W-:Y:S01]  /*74a0*/  F2FP.BF16.F32.PACK_AB R166, R216, R215 ;  /* 0x000000d7d8a6723e */ /* 0x008fe200000010ff */
[----:B------:R-:W-:Y:S01]  /*74b0*/  FFMA.FTZ R173, R0, R201, R173 ;  /* 0x000000c900ad7223 */ /* 0x000fe200000100ad */
[C---:B------:R-:W-:Y:S03]  /*74c0*/  HMMA.16816.F32.BF16 R96, R136.reuse, R130, R96 ;  /* 0x000000828860723c */ /* 0x040fe60000041860 */
[----:B------:R-:W-:Y:S01]  /*74d0*/  IMAD.WIDE.U32 R128, R128, -0x2daee0ad, RZ ;  /* 0xd2511f5380807825 */ /* 0x000fe200078e00ff */
[----:B------:R-:W-:Y:S03]  /*74e0*/  IADD3 R2, PT, PT, R198, 0x1, RZ ;  /* 0x00000001c6027810 */ /* 0x000fe60007ffe0ff */
[----:B------:R-:W-:Y:S01]  /*74f0*/  FADD.FTZ R172, R172, R171 ;  /* 0x000000abacac7221 */ /* 0x000fe20000010000 */
[----:B------:R-:W-:Y:S01]  /*7500*/  FADD.FTZ R173, R174, R173 ;  /* 0x000000adaead7221 */ /* 0x000fe20000010000 */
[C---:B-----5:R-:W-:Y:S03]  /*7510*/  HMMA.16816.F32.BF16 R100, R136.reuse, R124, R100 ;  /* 0x0000007c8864723c */ /* 0x060fe60000041864 */
[C---:B------:R-:W-:Y:S01]  /*7520*/  PRMT R125, R128.reuse, 0x7773, RZ ;  /* 0x00007773807d7816 */ /* 0x040fe200000000ff */
[----:B------:R-:W-:Y:S01]  /*7530*/  FADD.FTZ R165, R165, R172 ;  /* 0x000000aca5a57221 */ /* 0x000fe20000010000 */
[----:B------:R-:W-:Y:S01]  /*7540*/  PRMT R144, R128, 0x7772, RZ ;  /* 0x0000777280907816 */ /* 0x000fe200000000ff */
[----:B------:R-:W-:Y:S01]  /*7550*/  FADD.FTZ R0, R170, R173 ;  /* 0x000000adaa007221 */ /* 0x000fe20000010000 */
[----:B------:R-:W-:Y:S01]  /*7560*/  PRMT R124, R128, 0x7771, RZ ;  /* 0x00007771807c7816 */ /* 0x000fe200000000ff */
[C---:B------:R-:W-:Y:S03]  /*7570*/  HMMA.16816.F32.BF16 R104, R136.reuse, R126, R104 ;  /* 0x0000007e8868723c */ /* 0x040fe60000041868 */
[----:B------:R-:W-:Y:S01]  /*7580*/  MOV R126, R128 ;  /* 0x00000080007e7202 */ /* 0x000fe20000000f00 */
[----:B------:R-:W-:Y:S01]  /*7590*/  FADD.FTZ R168, R168, R165 ;  /* 0x000000a5a8a87221 */ /* 0x000fe20000010000 */
[----:B------:R-:W-:Y:S01]  /*75a0*/  LOP3.LUT R149, R228, R148, R129, 0x96, !PT ;  /* 0x00000094e4957212 */ /* 0x000fe200078e9681 */
[----:B------:R-:W-:Y:S01]  /*75b0*/  FADD.FTZ R0, R169, R0 ;  /* 0x00000000a9007221 */ /* 0x000fe20000010000 */
[----:B------:R-:W-:Y:S01]  /*75c0*/  LOP3.LUT R127, R126, 0xff, RZ, 0xc0, !PT ;  /* 0x000000ff7e7f7812 */ /* 0x000fe200078ec0ff */
[C---:B----4-:R-:W-:Y:S01]  /*75d0*/  HMMA.16816.F32.BF16 R16, R136.reuse, R140, R16 ;  /* 0x0000008c8810723c */ /* 0x050fe20000041810 */
[----:B------:R-:W-:Y:S02]  /*75e0*/  LDSM.16.MT88.4 R128, [R162+0xc800] ;  /* 0x00c80000a280783b */ /* 0x000fe40000004200 */
[--C-:B------:R-:W-:Y:S02]  /*75f0*/  PRMT R144, R144, 0x5410, R125.reuse ;  /* 0x0000541090907816 */ /* 0x100fe4000000007d */
[----:B------:R-:W-:Y:S02]  /*7600*/  PRMT R148, R127, 0x5410, R124 ;  /* 0x000054107f947816 */ /* 0x000fe4000000007c */
[C---:B------:R-:W-:Y:S01]  /*7610*/  LOP3.LUT R127, R149.reuse, 0xffff, RZ, 0xc0, !PT ;  /* 0x0000ffff957f7812 */ /* 0x040fe200078ec0ff */
[C---:B------:R-:W-:Y:S01]  /*7620*/  HMMA.16816.F32.BF16 R108, R136.reuse, R142, R108 ;  /* 0x0000008e886c723c */ /* 0x040fe2000004186c */
[----:B------:R-:W-:Y:S02]  /*7630*/  LDSM.16.MT88.4 R140, [R133+0x800] ;  /* 0x00080000858c783b */ /* 0x000fe40000004200 */
[C---:B------:R-:W-:Y:S02]  /*7640*/  PRMT R125, R149.reuse, 0x7632, R125 ;  /* 0x00007632957d7816 */ /* 0x040fe4000000007d */
[----:B------:R-:W-:Y:S02]  /*7650*/  LOP3.LUT R158, R149, 0xff, RZ, 0xc0, !PT ;  /* 0x000000ff959e7812 */ /* 0x000fe400078ec0ff */
[----:B------:R-:W-:Y:S01]  /*7660*/  SHF.R.U32.HI R156, RZ, 0x18, R149 ;  /* 0x00000018ff9c7819 */ /* 0x000fe20000011695 */
[C---:B------:R-:W-:Y:S03]  /*7670*/  HMMA.16816.F32.BF16 R12, R136.reuse, R120, R12 ;  /* 0x00000078880c723c */ /* 0x040fe6000004180c */
[----:B------:R-:W-:Y:S02]  /*7680*/  SHF.R.U32.HI R127, RZ, 0x8, R127 ;  /* 0x00000008ff7f7819 */ /* 0x000fe4000001167f */
[----:B------:R-:W-:Y:S02]  /*7690*/  LOP3.LUT R125, R125, 0xff, RZ, 0xc0, !PT ;  /* 0x000000ff7d7d7812 */ /* 0x000fe400078ec0ff */
[----:B------:R-:W-:Y:S01]  /*76a0*/  PRMT R158, R158, 0x5410, R127 ;  /* 0x000054109e9e7816 */ /* 0x000fe2000000007f */
[----:B------:R-:W-:Y:S03]  /*76b0*/  HMMA.16816.F32.BF16 R112, R136, R122, R112 ;  /* 0x0000007a8870723c */ /* 0x000fe60000041870 */
[----:B------:R-:W-:Y:S02]  /*76c0*/  PRMT R156, R125, 0x5410, R156 ;  /* 0x000054107d9c7816 */ /* 0x000fe4000000009c */
[----:B------:R-:W1:Y:S01]  /*76d0*/  LDSM.16.MT88.4 R124, [R163+0xc800] ;  /* 0x00c80000a37c783b */ /* 0x000e620000004200 */
[--C-:B------:R-:W-:Y:S02]  /*76e0*/  HSET2.LE.AND R148, R148, R175.reuse, PT ;  /* 0x000000af94947233 */ /* 0x100fe40003803000 */
[----:B------:R-:W-:Y:S02]  /*76f0*/  LOP3.LUT R116, R144, 0xff00ff, RZ, 0xc0, !PT ;  /* 0x00ff00ff90747812 */ /* 0x000fe400078ec0ff */
[C---:B------:R-:W-:Y:S01]  /*7700*/  F2FP.BF16.F32.PACK_AB R121, R218.reuse, R217 ;  /* 0x000000d9da79723e */ /* 0x040fe200000010ff */
[----:B------:R-:W-:Y:S01]  /*7710*/  FADD.FTZ R217, R217, R168 ;  /* 0x000000a8d9d97221 */ /* 0x000fe20000010000 */
[----:B------:R-:W-:Y:S01]  /*7720*/  LOP3.LUT R118, R117, R148, RZ, 0xc0, !PT ;  /* 0x0000009475767212 */ /* 0x000fe200078ec0ff */
[----:B------:R-:W2:Y:S01]  /*7730*/  LDSM.16.MT88.4 R144, [R164+0x800] ;  /* 0x00080000a490783b */ /* 0x000ea20000004200 */
[--C-:B------:R-:W-:Y:S01]  /*7740*/  HSET2.LE.AND R119, R116, R175.reuse, PT ;  /* 0x000000af74777233 */ /* 0x100fe20003803000 */
[----:B------:R-:W-:Y:S01]  /*7750*/  FADD.FTZ R218, R218, R217 ;  /* 0x000000d9dada7221 */ /* 0x000fe20000010000 */
[--C-:B------:R-:W-:Y:S02]  /*7760*/  HSET2.LE.AND R116, R158, R175.reuse, PT ;  /* 0x000000af9e747233 */ /* 0x100fe40003803000 */
[--C-:B------:R-:W-:Y:S01]  /*7770*/  HSET2.LE.AND R117, R156, R175.reuse, PT ;  /* 0x000000af9c757233 */ /* 0x100fe20003803000 */
[----:B------:R-:W-:Y:S01]  /*7780*/  FADD.FTZ R213, R213, R218 ;  /* 0x000000dad5d57221 */ /* 0x000fe20000010000 */
[----:B------:R-:W-:Y:S01]  /*7790*/  F2FP.BF16.F32.PACK_AB R120, R220, R219 ;  /* 0x000000dbdc78723e */ /* 0x000fe200000010ff */
[----:B------:R-:W3:Y:S01]  /*77a0*/  LDSM.16.MT88.4 R148, [R163+0xe800] ;  /* 0x00e80000a394783b */ /* 0x000ee20000004200 */
[----:B------:R-:W-:Y:S01]  /*77b0*/  LOP3.LUT R119, R166, R119, RZ, 0xc0, !PT ;  /* 0x00000077a6777212 */ /* 0x000fe200078ec0ff */
[----:B------:R-:W-:Y:S01]  /*77c0*/  FFMA.FTZ R166, R24, UR4, -R204 ;  /* 0x0000000418a67c23 */ /* 0x000fe200080108cc */
[----:B------:R-:W-:Y:S01]  /*77d0*/  LOP3.LUT R116, R121, R116, RZ, 0xc0, !PT ;  /* 0x0000007479747212 */ /* 0x000fe200078ec0ff */
[----:B------:R-:W-:Y:S01]  /*77e0*/  FADD.FTZ R219, R219, R0 ;  /* 0x00000000dbdb7221 */ /* 0x000fe20000010000 */
[----:B------:R-:W-:Y:S01]  /*77f0*/  LOP3.LUT R117, R120, R117, RZ, 0xc0, !PT ;  /* 0x0000007578757212 */ /* 0x000fe200078ec0ff */
[----:B------:R-:W-:Y:S01]  /*7800*/  FADD.FTZ R214, R214, R213 ;  /* 0x000000d5d6d67221 */ /* 0x000fe20000010000 */
[----:B------:R-:W-:Y:S01]  /*7810*/  ISETP.GT.AND P1, PT, R2, RZ, PT ;  /* 0x000000ff0200720c */ /* 0x000fe20003f24270 */
[----:B------:R-:W4:Y:S01]  /*7820*/  LDSM.16.MT88.4 R156, [R133+0x2800] ;  /* 0x00280000859c783b */ /* 0x000f220000004200 */
[----:B------:R-:W-:Y:S01]  /*7830*/  MUFU.EX2 R166, R166 ;  /* 0x000000a600a67308 */ /* 0x000fe20000000800 */
[----:B------:R-:W-:Y:S01]  /*7840*/  FADD.FTZ R220, R220, R219 ;  /* 0x000000dbdcdc7221 */ /* 0x000fe20000010000 */
[----:B------:R-:W-:Y:S03]  /*7850*/  IADD3 R198, PT, PT, R198, -0x1, RZ ;  /* 0xffffffffc6c67810 */ /* 0x000fe60007ffe0ff */
[----:B------:R-:W-:Y:S02]  /*7860*/  FADD.FTZ R215, R215, R220 ;  /* 0x000000dcd7d77221 */ /* 0x000fe40000010000 */
[----:B------:R-:W5:Y:S02]  /*7870*/  LDSM.16.MT88.4 R120, [R164+0x2800] ;  /* 0x00280000a478783b */ /* 0x000f640000004200 */
[----:B------:R-:W-:Y:S01]  /*7880*/  FADD.FTZ R216, R216, R215 ;  /* 0x000000d7d8d87221 */ /* 0x000fe20000010000 */
[C---:B-1----:R-:W-:Y:S08]  /*7890*/  HMMA.16816.F32.BF16 R4, R116.reuse, R124, R4 ;  /* 0x0000007c7404723c */ /* 0x042ff00000041804 */
[C---:B------:R-:W-:Y:S01]  /*78a0*/  HMMA.16816.F32.BF16 R8, R116.reuse, R126, R8 ;  /* 0x0000007e7408723c */ /* 0x040fe20000041808 */
[----:B------:R-:W1:Y:S07]  /*78b0*/  LDSM.16.MT88.4 R124, [R163+0x10800] ;  /* 0x01080000a37c783b */ /* 0x000e6e0000004200 */
[C---:B------:R-:W-:Y:S03]  /*78c0*/  HMMA.16816.F32.BF16 R36, R116.reuse, R128, R36 ;  /* 0x000000807424723c */ /* 0x040fe60000041824 */
[C---:B------:R-:W-:Y:S02]  /*78d0*/  IADD3 R129, PT, PT, R197.reuse, -0x3, RZ ;  /* 0xfffffffdc5817810 */ /* 0x040fe40007ffe0ff */
[----:B------:R-:W-:Y:S02]  /*78e0*/  IADD3 R197, PT, PT, R197, -0x2, RZ ;  /* 0xfffffffec5c57810 */ /* 0x000fe40007ffe0ff */
[----:B------:R-:W-:Y:S01]  /*78f0*/  LOP3.LUT R128, R203, R209, R129, 0x96, !PT ;  /* 0x000000d1cb807212 */ /* 0x000fe200078e9681 */
[C---:B------:R-:W-:Y:S04]  /*7900*/  HMMA.16816.F32.BF16 R40, R116.reuse, R130, R40 ;  /* 0x000000827428723c */ /* 0x040fe80000041828 */
[----:B------:R-:W-:Y:S02]  /*7910*/  IMAD.WIDE.U32 R136, R128, -0x326172a9, RZ ;  /* 0xcd9e8d5780887825 */ /* 0x000fe400078e00ff */
[----:B------:R-:W1:Y:S02]  /*7920*/  LDSM.16.MT88.4 R128, [R162+0x10800] ;  /* 0x01080000a280783b */ /* 0x000e640000004200 */
[C---:B------:R-:W-:Y:S03]  /*7930*/  HMMA.16816.F32.BF16 R44, R116.reuse, R140, R44 ;  /* 0x0000008c742c723c */ /* 0x040fe6000004182c */
[----:B------:R-:W-:Y:S02]  /*7940*/  LOP3.LUT R231, R206, R231, R137, 0x96, !PT ;  /* 0x000000e7cee77212 */ /* 0x000fe400078e9689 */
[----:B------:R-:W-:Y:S03]  /*7950*/  LOP3.LUT R136, R191, R229, R136, 0x96, !PT ;  /* 0x000000e5bf887212 */ /* 0x000fe600078e9688 */
[C---:B------:R-:W-:Y:S01]  /*7960*/  HMMA.16816.F32.BF16 R48, R116.reuse, R142, R48 ;  /* 0x0000008e7430723c */ /* 0x040fe20000041830 */
[----:B------:R-:W-:Y:S02]  /*7970*/  LDSM.16.MT88.4 R140, [R164+0x1000] ;  /* 0x00100000a48c783b */ /* 0x000fe40000004200 */
[----:B------:R-:W-:Y:S04]  /*7980*/  IMAD.WIDE.U32 R136, R136, -0x2daee0ad, RZ ;  /* 0xd2511f5388887825 */ /* 0x000fe800078e00ff */
[----:B------:R-:W-:Y:S01]  /*7990*/  IMAD.WIDE.U32 R230, R231, -0x2daee0ad, RZ ;  /* 0xd2511f53e7e67825 */ /* 0x000fe200078e00ff */
[C---:B--2---:R-:W-:Y:S04]  /*79a0*/  HMMA.16816.F32.BF16 R52, R116.reuse, R144, R52 ;  /* 0x000000907434723c */ /* 0x044fe80000041834 */
[----:B------:R-:W-:Y:S02]  /*79b0*/  LOP3.LUT R227, R192, R227, R231, 0x96, !PT ;  /* 0x000000e3c0e37212 */ /* 0x000fe400078e96e7 */
[----:B------:R-:W-:Y:S02]  /*79c0*/  LOP3.LUT R230, R225, R230, R137, 0x96, !PT ;  /* 0x000000e6e1e67212 */ /* 0x000fe400078e9689 */
[C---:B------:R-:W-:Y:S03]  /*79d0*/  HMMA.16816.F32.BF16 R56, R116.reuse, R146, R56 ;  /* 0x000000927438723c */ /* 0x040fe60000041838 */
[----:B------:R-:W-:Y:S04]  /*79e0*/  IMAD.WIDE.U32 R232, R227, -0x326172a9, RZ ;  /* 0xcd9e8d57e3e87825 */ /* 0x000fe800078e00ff */
[----:B------:R-:W-:Y:S01]  /*79f0*/  IMAD.WIDE.U32 R230, R230, -0x326172a9, RZ ;  /* 0xcd9e8d57e6e67825 */ /* 0x000fe200078e00ff */
[C---:B---3--:R-:W-:Y:S03]  /*7a00*/  HMMA.16816.F32.BF16 R60, R116.reuse, R148, R60 ;  /* 0x00000094743c723c */ /* 0x048fe6000004183c */
[----:B------:R-:W-:Y:S02]  /*7a10*/  LOP3.LUT R223, R190, R223, R233, 0x96, !PT ;  /* 0x000000dfbedf7212 */ /* 0x000fe400078e96e9 */
[----:B------:R-:W-:Y:S03]  /*7a20*/  LOP3.LUT R232, R224, R232, R231, 0x96, !PT ;  /* 0x000000e8e0e87212 */ /* 0x000fe600078e96e7 */
[C---:B------:R-:W-:Y:S03]  /*7a30*/  HMMA.16816.F32.BF16 R64, R116.reuse, R150, R64 ;  /* 0x000000967440723c */ /* 0x040fe60000041840 */
[----:B------:R-:W-:Y:S04]  /*7a40*/  IMAD.WIDE.U32 R224, R223, -0x2daee0ad, RZ ;  /* 0xd2511f53dfe07825 */ /* 0x000fe800078e00ff */
[----:B------:R-:W-:Y:S01]  /*7a50*/  FFMA.FTZ R223, R26, UR4, -R212 ;  /* 0x000000041adf7c23 */ /* 0x000fe200080108d4 */
[----:B------:R-:W-:Y:S01]  /*7a60*/  IMAD.WIDE.U32 R232, R232, -0x2daee0ad, RZ ;  /* 0xd2511f53e8e87825 */ /* 0x000fe200078e00ff */
[C---:B------:R-:W-:Y:S04]  /*7a70*/  HMMA.16816.F32.BF16 R68, R116.reuse, R152, R68 ;  /* 0x000000987444723c */ /* 0x040fe80000041844 */
[----:B------:R-:W-:Y:S01]  /*7a80*/  MUFU.EX2 R223, R223 ;  /* 0x000000df00df7308 */ /* 0x000fe20000000800 */
[----:B------:R-:W-:Y:S01]  /*7a90*/  LOP3.LUT R137, R221, R224, R233, 0x96, !PT ;  /* 0x000000e0dd897212 */ /* 0x000fe200078e96e9 */
[----:B------:R-:W-:Y:S01]  /*7aa0*/  FFMA.FTZ R221, R25, UR4, -R204 ;  /* 0x0000000419dd7c23 */ /* 0x000fe200080108cc */
[----:B------:R-:W-:Y:S01]  /*7ab0*/  LOP3.LUT R224, R222, R136, R225, 0x96, !PT ;  /* 0x00000088dee07212 */ /* 0x000fe200078e96e1 */
[----:B------:R-:W-:Y:S01]  /*7ac0*/  FFMA.FTZ R222, R23, UR4, -R212 ;  /* 0x0000000417de7c23 */ /* 0x000fe200080108d4 */
[C---:B------:R-:W-:Y:S01]  /*7ad0*/  HMMA.16816.F32.BF16 R72, R116.reuse, R154, R72 ;  /* 0x0000009a7448723c */ /* 0x040fe20000041848 */
[----:B------:R-:W-:Y:S02]  /*7ae0*/  LDSM.16.MT88.4 R152, [R164+0x3000] ;  /* 0x00300000a498783b */ /* 0x000fe40000004200 */
[----:B------:R-:W-:Y:S02]  /*7af0*/  IMAD.WIDE.U32 R136, R137, -0x326172a9, RZ ;  /* 0xcd9e8d5789887825 */ /* 0x000fe400078e00ff */
[----:B------:R-:W2:Y:S02]  /*7b00*/  MUFU.EX2 R221, R221 ;  /* 0x000000dd00dd7308 */ /* 0x000ea40000000800 */
[----:B------:R-:W-:Y:S01]  /*7b10*/  IMAD.WIDE.U32 R224, R224, -0x326172a9, RZ ;  /* 0xcd9e8d57e0e07825 */ /* 0x000fe200078e00ff */
[C---:B----4-:R-:W-:Y:S03]  /*7b20*/  HMMA.16816.F32.BF16 R76, R116.reuse, R156, R76 ;  /* 0x0000009c744c723c */ /* 0x050fe6000004184c */
[----:B------:R-:W-:Y:S01]  /*7b30*/  FFMA.FTZ R157, R20, UR4, -R204 ;  /* 0x00000004149d7c23 */ /* 0x000fe200080108cc */
[----:B------:R-:W-:Y:S03]  /*7b40*/  PRMT R145, R136, 0x7773, RZ ;  /* 0x0000777388917816 */ /* 0x000fe600000000ff */
[----:B------:R-:W-:Y:S01]  /*7b50*/  MUFU.EX2 R222, R222 ;  /* 0x000000de00de7308 */ /* 0x000fe20000000800 */
[----:B------:R-:W-:Y:S01]  /*7b60*/  LOP3.LUT R144, R185, R224, R137, 0x96, !PT ;  /* 0x000000e0b9907212 */ /* 0x000fe200078e9689 */
[----:B------:R-:W-:Y:S01]  /*7b70*/  FFMA.FTZ R224, R27, UR4, -R212 ;  /* 0x000000041be07c23 */ /* 0x000fe200080108d4 */
[C---:B------:R-:W-:Y:S03]  /*7b80*/  HMMA.16816.F32.BF16 R80, R116.reuse, R158, R80 ;  /* 0x0000009e7450723c */ /* 0x040fe60000041850 */
[----:B------:R-:W-:Y:S01]  /*7b90*/  FFMA.FTZ R158, R21, UR4, -R204 ;  /* 0x00000004159e7c23 */ /* 0x000fe200080108cc */
[----:B------:R-:W-:Y:S01]  /*7ba0*/  FFMA.FTZ R159, R22, UR4, -R212 ;  /* 0x00000004169f7c23 */ /* 0x000fe200080108d4 */
[----:B------:R-:W-:Y:S01]  /*7bb0*/  LOP3.LUT R139, R144, 0xffff, RZ, 0xc0, !PT ;  /* 0x0000ffff908b7812 */ /* 0x000fe200078ec0ff */
[----:B------:R-:W-:Y:S01]  /*7bc0*/  LDSM.16.MT88.4 R20, [R164+0x4800] ;  /* 0x00480000a414783b */ /* 0x000fe20000004200 */
[----:B------:R-:W-:Y:S01]  /*7bd0*/  PRMT R24, R136, 0x7771, RZ ;  /* 0x0000777188187816 */ /* 0x000fe200000000ff */
[C---:B-----5:R-:W-:Y:S01]  /*7be0*/  HMMA.16816.F32.BF16 R84, R116.reuse, R120, R84 ;  /* 0x000000787454723c */ /* 0x060fe20000041854 */
[----:B------:R-:W-:Y:S02]  /*7bf0*/  MUFU.EX2 R157, R157 ;  /* 0x0000009d009d7308 */ /* 0x000fe40000000800 */
[----:B------:R-:W-:Y:S02]  /*7c00*/  SHF.R.U32.HI R139, RZ, 0x8, R139 ;  /* 0x00000008ff8b7819 */ /* 0x000fe4000001168b */
[----:B--2---:R-:W-:Y:S02]  /*7c10*/  F2FP.BF16.F32.PACK_AB R27, R221, R166 ;  /* 0x000000a6dd1b723e */ /* 0x004fe400000010ff */
[----:B------:R-:W-:Y:S01]  /*7c20*/  LOP3.LUT R225, R226, R230, R225, 0x96, !PT ;  /* 0x000000e6e2e17212 */ /* 0x000fe200078e96e1 */
[C---:B------:R-:W-:Y:S01]  /*7c30*/  HMMA.16816.F32.BF16 R88, R116.reuse, R122, R88 ;  /* 0x0000007a7458723c */ /* 0x040fe20000041858 */
[----:B------:R-:W2:Y:S02]  /*7c40*/  LDSM.16.MT88.4 R120, [R133+0x4800] ;  /* 0x004800008578783b */ /* 0x000ea40000004200 */
[----:B------:R-:W-:Y:S01]  /*7c50*/  MUFU.EX2 R159, R159 ;  /* 0x0000009f009f7308 */ /* 0x000fe20000000800 */
[----:B------:R-:W-:Y:S04]  /*7c60*/  PRMT R25, R144, 0x7632, R25 ;  /* 0x0000763290197816 */ /* 0x000fe80000000019 */
[----:B------:R-:W-:Y:S01]  /*7c70*/  LOP3.LUT R25, R25, 0xff, RZ, 0xc0, !PT ;  /* 0x000000ff19197812 */ /* 0x000fe200078ec0ff */
[C---:B-1----:R-:W-:Y:S04]  /*7c80*/  HMMA.16816.F32.BF16 R92, R116.reuse, R124, R92 ;  /* 0x0000007c745c723c */ /* 0x042fe8000004185c */
[----:B------:R-:W1:Y:S01]  /*7c90*/  MUFU.EX2 R158, R158 ;  /* 0x0000009e009e7308 */ /* 0x000e620000000800 */
[----:B------:R-:W-:Y:S04]  /*7ca0*/  MOV R124, R136 ;  /* 0x00000088007c7202 */ /* 0x000fe80000000f00 */
[----:B------:R-:W-:Y:S01]  /*7cb0*/  LOP3.LUT R137, R124, 0xff, RZ, 0xc0, !PT ;  /* 0x000000ff7c897812 */ /* 0x000fe200078ec0ff */
[C---:B------:R-:W-:Y:S04]  /*7cc0*/  HMMA.16816.F32.BF16 R96, R116.reuse, R126, R96 ;  /* 0x0000007e7460723c */ /* 0x040fe80000041860 */
[----:B------:R-:W3:Y:S01]  /*7cd0*/  MUFU.EX2 R224, R224 ;  /* 0x000000e000e07308 */ /* 0x000ee20000000800 */
[----:B------:R-:W-:Y:S02]  /*7ce0*/  PRMT R126, R136, 0x7772, RZ ;  /* 0x00007772887e7816 */ /* 0x000fe400000000ff */
[----:B------:R-:W-:Y:S02]  /*7cf0*/  LOP3.LUT R136, R144, 0xff, RZ, 0xc0, !PT ;  /* 0x000000ff90887812 */ /* 0x000fe400078ec0ff */
[----:B------:R-:W-:Y:S01]  /*7d00*/  PRMT R145, R126, 0x5410, R145 ;  /* 0x000054107e917816 */ /* 0x000fe20000000091 */
[C---:B------:R-:W-:Y:S01]  /*7d10*/  HMMA.16816.F32.BF16 R100, R116.reuse, R128, R100 ;  /* 0x000000807464723c */ /* 0x040fe20000041864 */
[----:B------:R-:W4:Y:S02]  /*7d20*/  LDSM.16.MT88.4 R124, [R163+0xd000] ;  /* 0x00d00000a37c783b */ /* 0x000f240000004200 */
[----:B------:R-:W-:Y:S02]  /*7d30*/  PRMT R26, R137, 0x5410, R24 ;  /* 0x00005410891a7816 */ /* 0x000fe40000000018 */
[----:B------:R-:W-:Y:S02]  /*7d40*/  PRMT R24, R136, 0x5410, R139 ;  /* 0x0000541088187816 */ /* 0x000fe4000000008b */
[----:B------:R-:W-:Y:S01]  /*7d50*/  LOP3.LUT R148, R145, 0xff00ff, RZ, 0xc0, !PT ;  /* 0x00ff00ff91947812 */ /* 0x000fe200078ec0ff */
[C---:B------:R-:W-:Y:S01]  /*7d60*/  HMMA.16816.F32.BF16 R104, R116.reuse, R130, R104 ;  /* 0x000000827468723c */ /* 0x040fe20000041868 */
[----:B------:R-:W5:Y:S02]  /*7d70*/  LDSM.16.MT88.4 R128, [R162+0xd000] ;  /* 0x00d00000a280783b */ /* 0x000f640000004200 */
[----:B------:R-:W-:Y:S02]  /*7d80*/  SHF.R.U32.HI R144, RZ, 0x18, R144 ;  /* 0x00000018ff907819 */ /* 0x000fe40000011690 */
[--C-:B------:R-:W-:Y:S02]  /*7d90*/  HSET2.LE.AND R24, R24, R175.reuse, PT ;  /* 0x000000af18187233 */ /* 0x100fe40003803000 */
[----:B------:R-:W-:Y:S01]  /*7da0*/  PRMT R144, R25, 0x5410, R144 ;  /* 0x0000541019907816 */ /* 0x000fe20000000090 */
[C---:B--2---:R-:W-:Y:S01]  /*7db0*/  HMMA.16816.F32.BF16 R16, R116.reuse, R120, R16 ;  /* 0x000000787410723c */ /* 0x044fe20000041810 */
[----:B------:R-:W2:Y:S02]  /*7dc0*/  LDSM.16.MT88.4 R136, [R133+0x1000] ;  /* 0x001000008588783b */ /* 0x000ea40000004200 */
[--C-:B------:R-:W-:Y:S02]  /*7dd0*/  HSET2.LE.AND R26, R26, R175.reuse, PT ;  /* 0x000000af1a1a7233 */ /* 0x100fe40003803000 */
[----:B-1----:R-:W-:Y:S02]  /*7de0*/  F2FP.BF16.F32.PACK_AB R25, R158, R157 ;  /* 0x0000009d9e19723e */ /* 0x002fe400000010ff */
[----:B---3--:R-:W-:Y:S01]  /*7df0*/  F2FP.BF16.F32.PACK_AB R156, R224, R223 ;  /* 0x000000dfe09c723e */ /* 0x008fe200000010ff */
[C---:B------:R-:W-:Y:S01]  /*7e00*/  HMMA.16816.F32.BF16 R108, R116.reuse, R122, R108 ;  /* 0x0000007a746c723c */ /* 0x040fe2000004186c */
[----:B------:R-:W1:Y:S02]  /*7e10*/  LDSM.16.MT88.4 R120, [R163+0xf000] ;  /* 0x00f00000a378783b */ /* 0x000e640000004200 */
[----:B------:R-:W-:Y:S02]  /*7e20*/  LOP3.LUT R24, R25, R24, RZ, 0xc0, !PT ;  /* 0x0000001819187212 */ /* 0x000fe400078ec0ff */
[----:B------:R-:W-:Y:S02]  /*7e30*/  LOP3.LUT R26, R27, R26, RZ, 0xc0, !PT ;  /* 0x0000001a1b1a7212 */ /* 0x000fe400078ec0ff */
[--C-:B------:R-:W-:Y:S01]  /*7e40*/  HSET2.LE.AND R27, R148, R175.reuse, PT ;  /* 0x000000af941b7233 */ /* 0x100fe20003803000 */
[C---:B------:R-:W-:Y:S01]  /*7e50*/  HMMA.16816.F32.BF16 R12, R116.reuse, R20, R12 ;  /* 0x00000014740c723c */ /* 0x040fe2000004180c */
[----:B------:R-:W-:Y:S02]  /*7e60*/  LDSM.16.MT88.4 R148, [R133+0x3000] ;  /* 0x003000008594783b */ /* 0x000fe40000004200 */
[--C-:B------:R-:W-:Y:S02]  /*7e70*/  HSET2.LE.AND R25, R144, R175.reuse, PT ;  /* 0x000000af90197233 */ /* 0x100fe40003803000 */
[----:B------:R-:W-:Y:S01]  /*7e80*/  F2FP.BF16.F32.PACK_AB R144, R222, R159 ;  /* 0x0000009fde90723e */ /* 0x000fe200000010ff */
[----:B------:R-:W-:Y:S01]  /*7e90*/  FADD.FTZ R159, R159, R216 ;  /* 0x000000d89f9f7221 */ /* 0x000fe20000010000 */
[----:B------:R-:W-:Y:S01]  /*7ea0*/  LOP3.LUT R27, R156, R27, RZ, 0xc0, !PT ;  /* 0x0000001b9c1b7212 */ /* 0x000fe200078ec0ff */
[----:B------:R-:W-:Y:S01]  /*7eb0*/  HMMA.16816.F32.BF16 R112, R116, R22, R112 ;  /* 0x000000167470723c */ /* 0x000fe20000041870 */
[----:B------:R-:W-:Y:S02]  /*7ec0*/  LDSM.16.MT88.4 R20, [R163+0x11000] ;  /* 0x01100000a314783b */ /* 0x000fe40000004200 */
[----:B------:R-:W-:Y:S01]  /*7ed0*/  LOP3.LUT R25, R144, R25, RZ, 0xc0, !PT ;  /* 0x0000001990197212 */ /* 0x000fe200078ec0ff */
[--C-:B------:R-:W-:Y:S01]  /*7ee0*/  FFMA.FTZ R156, R32, UR4, -R204.reuse ;  /* 0x00000004209c7c23 */ /* 0x100fe200080108cc */
[----:B------:R-:W-:Y:S04]  /*7ef0*/  FADD.FTZ R222, R222, R159 ;  /* 0x0000009fdede7221 */ /* 0x000fe80000010000 */
[----:B------:R-:W3:Y:S01]  /*7f00*/  LDSM.16.MT88.4 R144, [R162+0xf000] ;  /* 0x00f00000a290783b */ /* 0x000ee20000004200 */
[C---:B----4-:R-:W-:Y:S01]  /*7f10*/  HMMA.16816.F32.BF16 R4, R24.reuse, R124, R4 ;  /* 0x0000007c1804723c */ /* 0x050fe20000041804 */
[----:B------:R-:W-:Y:S06]  /*7f20*/  MUFU.EX2 R156, R156 ;  /* 0x0000009c009c7308 */ /* 0x000fec0000000800 */
[----:B------:R-:W4:Y:S01]  /*7f30*/  LDSM.16.MT88.4 R116, [R162+0x11000] ;  /* 0x01100000a274783b */ /* 0x000f220000004200 */
[C---:B------:R-:W-:Y:S07]  /*7f40*/  HMMA.16816.F32.BF16 R8, R24.reuse, R126, R8 ;  /* 0x0000007e1808723c */ /* 0x040fee0000041808 */
[----:B------:R-:W-:Y:S01]  /*7f50*/  LDSM.16.MT88.4 R124, [R163+0xd800] ;  /* 0x00d80000a37c783b */ /* 0x000fe20000004200 */
[C---:B-----5:R-:W-:Y:S08]  /*7f60*/  HMMA.16816.F32.BF16 R36, R24.reuse, R128, R36 ;  /* 0x000000801824723c */ /* 0x060ff00000041824 */
[C---:B------:R-:W-:Y:S08]  /*7f70*/  HMMA.16816.F32.BF16 R40, R24.reuse, R130, R40 ;  /* 0x000000821828723c */ /* 0x040ff00000041828 */
[C---:B--2---:R-:W-:Y:S08]  /*7f80*/  HMMA.16816.F32.BF16 R44, R24.reuse, R136, R44 ;  /* 0x00000088182c723c */ /* 0x044ff0000004182c */
        /* <DEDUP_REMOVED lines=8> */
[C---:B---3--:R-:W-:Y:S08]  /*8010*/  HMMA.16816.F32.BF16 R68, R24.reuse, R144, R68 ;  /* 0x000000901844723c */ /* 0x048ff00000041844 */
        /* <DEDUP_REMOVED lines=13> */
[----:B------:R-:W-:Y:S04]  /*80f0*/  IMAD.WIDE.U32 R30, R225, -0x2daee0ad, RZ ;  /* 0xd2511f53e11e7825 */ /* 0x000fe800078e00ff */
[--C-:B------:R-:W-:Y:S01]  /*8100*/  FFMA.FTZ R225, R34, UR4, -R212.reuse ;  /* 0x0000000422e17c23 */ /* 0x100fe200080108d4 */
[C---:B------:R-:W-:Y:S01]  /*8110*/  HMMA.16816.F32.BF16 R92, R24.reuse, R20, R92 ;  /* 0x00000014185c723c */ /* 0x040fe2000004185c */
[----:B------:R-:W-:Y:S02]  /*8120*/  MUFU.EX2 R154, R154 ;  /* 0x0000009a009a7308 */ /* 0x000fe40000000800 */
[----:B------:R-:W-:Y:S01]  /*8130*/  FFMA.FTZ R212, R35, UR4, -R212 ;  /* 0x0000000423d47c23 */ /* 0x000fe200080108d4 */
[----:B------:R-:W-:Y:S02]  /*8140*/  MOV R32, R30 ;  /* 0x0000001e00207202 */ /* 0x000fe40000000f00 */
[----:B------:R-:W-:Y:S02]  /*8150*/  LOP3.LUT R228, R228, R232, R31, 0x96, !PT ;  /* 0x000000e8e4e47212 */ /* 0x000fe400078e961f */
[C---:B------:R-:W-:Y:S01]  /*8160*/  HMMA.16816.F32.BF16 R96, R24.reuse, R22, R96 ;  /* 0x000000161860723c */ /* 0x040fe20000041860 */
[----:B------:R-:W2:Y:S02]  /*8170*/  LDSM.16.MT88.4 R20, [R164+0x5000] ;  /* 0x00500000a414783b */ /* 0x000ea40000004200 */
[----:B------:R-:W3:Y:S01]  /*8180*/  MUFU.EX2 R155, R155 ;  /* 0x0000009b009b7308 */ /* 0x000ee20000000800 */
[----:B------:R-:W-:Y:S02]  /*8190*/  LOP3.LUT R131, R32, 0xff, RZ, 0xc0, !PT ;  /* 0x000000ff20837812 */ /* 0x000fe400078ec0ff */
[----:B------:R-:W-:Y:S02]  /*81a0*/  LOP3.LUT R129, R228, 0xff, RZ, 0xc0, !PT ;  /* 0x000000ffe4817812 */ /* 0x000fe400078ec0ff */
[----:B------:R-:W-:Y:S01]  /*81b0*/  SHF.R.U32.HI R130, RZ, 0x18, R228 ;  /* 0x00000018ff827819 */ /* 0x000fe200000116e4 */
[C---:B----4-:R-:W-:Y:S01]  /*81c0*/  HMMA.16816.F32.BF16 R100, R24.reuse, R116, R100 ;  /* 0x000000741864723c */ /* 0x050fe20000041864 */
[----:B------:R-:W4:Y:S03]  /*81d0*/  LDSM.16.MT88.4 R32, [R162+0xd800] ;  /* 0x00d80000a220783b */ /* 0x000f260000004200 */
[----:B------:R-:W-:Y:S01]  /*81e0*/  MUFU.EX2 R152, R152 ;  /* 0x0000009800987308 */ /* 0x000fe20000000800 */
[C---:B------:R-:W-:Y:S02]  /*81f0*/  PRMT R29, R30.reuse, 0x7773, RZ ;  /* 0x000077731e1d7816 */ /* 0x040fe400000000ff */
[C---:B------:R-:W-:Y:S02]  /*8200*/  PRMT R28, R30.reuse, 0x7772, RZ ;  /* 0x000077721e1c7816 */ /* 0x040fe400000000ff */
[----:B------:R-:W-:Y:S01]  /*8210*/  PRMT R30, R30, 0x7771, RZ ;  /* 0x000077711e1e7816 */ /* 0x000fe200000000ff */
[C---:B------:R-:W-:Y:S01]  /*8220*/  HMMA.16816.F32.BF16 R104, R24.reuse, R118, R104 ;  /* 0x000000761868723c */ /* 0x040fe20000041868 */
[----:B------:R-:W5:Y:S03]  /*8230*/  LDSM.16.MT88.4 R116, [R133+0x1800] ;  /* 0x001800008574783b */ /* 0x000f660000004200 */
[----:B------:R-:W3:Y:S01]  /*8240*/  MUFU.EX2 R153, R153 ;  /* 0x0000009900997308 */ /* 0x000ee20000000800 */
[----:B------:R-:W-:Y:S02]  /*8250*/  PRMT R30, R131, 0x5410, R30 ;  /* 0x00005410831e7816 */ /* 0x000fe4000000001e */
[----:B------:R-:W-:Y:S02]  /*8260*/  PRMT R29, R28, 0x5410, R29 ;  /* 0x000054101c1d7816 */ /* 0x000fe4000000001d */
[C---:B------:R-:W-:Y:S01]  /*8270*/  PRMT R31, R228.reuse, 0x7632, R31 ;  /* 0x00007632e41f7816 */ /* 0x040fe2000000001f */
[C---:B-1----:R-:W-:Y:S04]  /*8280*/  HMMA.16816.F32.BF16 R16, R24.reuse, R120, R16 ;  /* 0x000000781810723c */ /* 0x042fe80000041810 */
[----:B------:R-:W-:Y:S01]  /*8290*/  MUFU.EX2 R225, R225 ;  /* 0x000000e100e17308 */ /* 0x000fe20000000800 */
[----:B------:R-:W-:Y:S02]  /*82a0*/  LOP3.LUT R128, R228, 0xffff, RZ, 0xc0, !PT ;  /* 0x0000ffffe4807812 */ /* 0x000fe400078ec0ff */
[--C-:B------:R-:W-:Y:S02]  /*82b0*/  HSET2.LE.AND R30, R30, R175.reuse, PT ;  /* 0x000000af1e1e7233 */ /* 0x100fe40003803000 */
[----:B------:R-:W-:Y:S01]  /*82c0*/  LOP3.LUT R31, R31, 0xff, RZ, 0xc0, !PT ;  /* 0x000000ff1f1f7812 */ /* 0x000fe200078ec0ff */
[C---:B------:R-:W-:Y:S01]  /*82d0*/  HMMA.16816.F32.BF16 R108, R24.reuse, R122, R108 ;  /* 0x0000007a186c723c */ /* 0x040fe2000004186c */
[----:B------:R-:W1:Y:S03]  /*82e0*/  LDSM.16.MT88.4 R120, [R164+0x1800] ;  /* 0x00180000a478783b */ /* 0x000e660000004200 */
[----:B------:R-:W4:Y:S01]  /*82f0*/  MUFU.EX2 R212, R212 ;  /* 0x000000d400d47308 */ /* 0x000f220000000800 */
[----:B------:R-:W-:Y:S02]  /*8300*/  SHF.R.U32.HI R128, RZ, 0x8, R128 ;  /* 0x00000008ff807819 */ /* 0x000fe40000011680 */
[----:B------:R-:W-:Y:S02]  /*8310*/  PRMT R130, R31, 0x5410, R130 ;  /* 0x000054101f827816 */ /* 0x000fe40000000082 */
[----:B------:R-:W-:Y:S01]  /*8320*/  PRMT R28, R129, 0x5410, R128 ;  /* 0x00005410811c7816 */ /* 0x000fe20000000080 */
[C---:B--2---:R-:W-:Y:S03]  /*8330*/  HMMA.16816.F32.BF16 R12, R24.reuse, R20, R12 ;  /* 0x00000014180c723c */ /* 0x044fe6000004180c */
[----:B------:R-:W-:Y:S02]  /*8340*/  LOP3.LUT R128, R29, 0xff00ff, RZ, 0xc0, !PT ;  /* 0x00ff00ff1d807812 */ /* 0x000fe400078ec0ff */
[--C-:B------:R-:W-:Y:S02]  /*8350*/  HSET2.LE.AND R29, R130, R175.reuse, PT ;  /* 0x000000af821d7233 */ /* 0x100fe40003803000 */
[--C-:B------:R-:W-:Y:S01]  /*8360*/  HSET2.LE.AND R28, R28, R175.reuse, PT ;  /* 0x000000af1c1c7233 */ /* 0x100fe20003803000 */
[----:B------:R-:W-:Y:S03]  /*8370*/  HMMA.16816.F32.BF16 R112, R24, R22, R112 ;  /* 0x000000161870723c */ /* 0x000fe60000041870 */
[----:B------:R-:W-:Y:S02]  /*8380*/  HSET2.LE.AND R31, R128, R175, PT ;  /* 0x000000af801f7233 */ /* 0x000fe40003803000 */
[----:B---3--:R-:W-:Y:S02]  /*8390*/  F2FP.BF16.F32.PACK_AB R20, R155, R154 ;  /* 0x0000009a9b14723e */ /* 0x008fe400000010ff */
[----:B------:R-:W-:Y:S02]  /*83a0*/  F2FP.BF16.F32.PACK_AB R21, R227, R156 ;  /* 0x0000009ce315723e */ /* 0x000fe400000010ff */
[----:B------:R-:W-:Y:S02]  /*83b0*/  F2FP.BF16.F32.PACK_AB R129, R153, R152 ;  /* 0x000000989981723e */ /* 0x000fe400000010ff */
[----:B----4-:R-:W-:Y:S02]  /*83c0*/  F2FP.BF16.F32.PACK_AB R128, R212, R225 ;  /* 0x000000e1d480723e */ /* 0x010fe400000010ff */
[----:B------:R-:W-:Y:S02]  /*83d0*/  LOP3.LUT R29, R20, R29, RZ, 0xc0, !PT ;  /* 0x0000001d141d7212 */ /* 0x000fe400078ec0ff */
[----:B------:R-:W-:Y:S02]  /*83e0*/  LOP3.LUT R30, R21, R30, RZ, 0xc0, !PT ;  /* 0x0000001e151e7212 */ /* 0x000fe400078ec0ff */
[----:B------:R-:W-:Y:S01]  /*83f0*/  LOP3.LUT R28, R129, R28, RZ, 0xc0, !PT ;  /* 0x0000001c811c7212 */ /* 0x000fe200078ec0ff */
[----:B------:R-:W2:Y:S01]  /*8400*/  LDSM.16.MT88.4 R20, [R163+0x11800] ;  /* 0x01180000a314783b */ /* 0x000ea20000004200 */
[----:B------:R-:W-:Y:S07]  /*8410*/  LOP3.LUT R31, R128, R31, RZ, 0xc0, !PT ;  /* 0x0000001f801f7212 */ /* 0x000fee00078ec0ff */
[C---:B------:R-:W-:Y:S01]  /*8420*/  HMMA.16816.F32.BF16 R128, R28.reuse, R124, R4 ;  /* 0x0000007c1c80723c */ /* 0x040fe20000041804 */
[----:B------:R-:W3:Y:S07]  /*8430*/  LDSM.16.MT88.4 R4, [R162+0x11800] ;  /* 0x01180000a204783b */ /* 0x000eee0000004200 */
[C---:B------:R-:W-:Y:S01]  /*8440*/  HMMA.16816.F32.BF16 R124, R28.reuse, R126, R8 ;  /* 0x0000007e1c7c723c */ /* 0x040fe20000041808 */
[----:B------:R4:W3:Y:S07]  /*8450*/  LDSM.16.MT88.4 R8, [R133+0x5800] ;  /* 0x005800008508783b */ /* 0x0008ee0000004200 */
[C---:B------:R-:W-:Y:S08]  /*8460*/  HMMA.16816.F32.BF16 R36, R28.reuse, R32, R36 ;  /* 0x000000201c24723c */ /* 0x040ff00000041824 */
[C---:B------:R-:W-:Y:S08]  /*8470*/  HMMA.16816.F32.BF16 R40, R28.reuse, R34, R40 ;  /* 0x000000221c28723c */ /* 0x040ff00000041828 */
[C---:B-----5:R-:W-:Y:S03]  /*8480*/  HMMA.16816.F32.BF16 R44, R28.reuse, R116, R44 ;  /* 0x000000741c2c723c */ /* 0x060fe6000004182c */
[----:B----4-:R-:W-:Y:S05]  /*8490*/  MOV R133, R132 ;  /* 0x0000008400857202 */ /* 0x010fea0000000f00 */
        /* <DEDUP_REMOVED lines=12> */
[C---:B------:R-:W-:Y:S01]  /*8560*/  HMMA.16816.F32.BF16 R96, R28.reuse, R22, R96 ;  /* 0x000000161c60723c */ /* 0x040fe20000041860 */
[----:B------:R-:W1:Y:S07]  /*8570*/  LDSM.16.MT88.4 R20, [R164+0x5800] ;  /* 0x00580000a414783b */ /* 0x000e6e0000004200 */
[C---:B---3--:R-:W-:Y:S01]  /*8580*/  HMMA.16816.F32.BF16 R100, R28.reuse, R4, R100 ;  /* 0x000000041c64723c */ /* 0x048fe20000041864 */
[----:B------:R-:W2:Y:S07]  /*8590*/  LDC.64 R4, c[0x0][0x3c0] ;  /* 0x0000f000ff047b82 */ /* 0x000eae0000000a00 */
[C---:B------:R-:W-:Y:S03]  /*85a0*/  HMMA.16816.F32.BF16 R104, R28.reuse, R6, R104 ;  /* 0x000000061c68723c */ /* 0x040fe60000041868 */
[----:B------:R-:W-:Y:S04]  /*85b0*/  FADD.FTZ R7, R157, R214 ;  /* 0x000000d69d077221 */ /* 0x000fe80000010000 */
[----:B------:R-:W-:Y:S01]  /*85c0*/  FADD.FTZ R7, R158, R7 ;  /* 0x000000079e077221 */ /* 0x000fe20000010000 */
[C---:B------:R-:W-:Y:S03]  /*85d0*/  HMMA.16816.F32.BF16 R120, R28.reuse, R8, R16 ;  /* 0x000000081c78723c */ /* 0x040fe60000041810 */
[----:B------:R-:W-:Y:S01]  /*85e0*/  FADD.FTZ R166, R166, R7 ;  /* 0x00000007a6a67221 */ /* 0x000fe20000010000 */
[----:B------:R-:W-:Y:S03]  /*85f0*/  FADD.FTZ R7, R223, R222 ;  /* 0x000000dedf077221 */ /* 0x000fe60000010000 */
[----:B------:R-:W-:Y:S01]  /*8600*/  FADD.FTZ R221, R221, R166 ;  /* 0x000000a6dddd7221 */ /* 0x000fe20000010000 */
[C---:B------:R-:W-:Y:S03]  /*8610*/  HMMA.16816.F32.BF16 R108, R28.reuse, R10, R108 ;  /* 0x0000000a1c6c723c */ /* 0x040fe6000004186c */
[----:B------:R-:W-:Y:S01]  /*8620*/  FADD.FTZ R7, R224, R7 ;  /* 0x00000007e0077221 */ /* 0x000fe20000010000 */
[----:B------:R-:W-:Y:S01]  /*8630*/  FADD.FTZ R152, R152, R221 ;  /* 0x000000dd98987221 */ /* 0x000fe20000010000 */
[----:B--2---:R-:W-:Y:S02]  /*8640*/  SHF.L.U64.HI R5, R4, 0x7, R5 ;  /* 0x0000000704057819 */ /* 0x004fe40000010205 */
[----:B------:R-:W-:Y:S01]  /*8650*/  FADD.FTZ R0, R154, R7 ;  /* 0x000000079a007221 */ /* 0x000fe20000010000 */
[----:B------:R-:W-:Y:S01]  /*8660*/  FADD.FTZ R153, R153, R152 ;  /* 0x0000009899997221 */ /* 0x000fe20000010000 */
[C---:B-1----:R-:W-:Y:S03]  /*8670*/  HMMA.16816.F32.BF16 R116, R28.reuse, R20, R12 ;  /* 0x000000141c74723c */ /* 0x042fe6000004180c */
[----:B------:R-:W-:Y:S01]  /*8680*/  FADD.FTZ R0, R155, R0 ;  /* 0x000000009b007221 */ /* 0x000fe20000010000 */
[----:B------:R-:W-:Y:S01]  /*8690*/  FADD.FTZ R156, R156, R153 ;  /* 0x000000999c9c7221 */ /* 0x000fe20000010000 */
[----:B------:R-:W-:Y:S02]  /*86a0*/  LEA R210, P0, -R4, R210, 0x7 ;  /* 0x000000d204d27211 */ /* 0x000fe400078039ff */
[----:B------:R-:W-:Y:S01]  /*86b0*/  FADD.FTZ R201, R225, R0 ;  /* 0x00000000e1c97221 */ /* 0x000fe20000010000 */
[----:B------:R-:W-:Y:S03]  /*86c0*/  HMMA.16816.F32.BF16 R112, R28, R22, R112 ;  /* 0x000000161c70723c */ /* 0x000fe60000041870 */
[----:B------:R-:W-:Y:S01]  /*86d0*/  IADD3.X R211, PT, PT, R211, ~R5, RZ, P0, !PT ;  /* 0x80000005d3d37210 */ /* 0x000fe200007fe4ff */
[----:B------:R-:W-:Y:S01]  /*86e0*/  FADD.FTZ R205, R227, R156 ;  /* 0x0000009ce3cd7221 */ /* 0x000fe20000010000 */
[----:B------:R-:W-:Y:S01]  /*86f0*/  MOV R0, R3 ;  /* 0x0000000300007202 */ /* 0x000fe20000000f00 */
[----:B------:R-:W-:Y:S02]  /*8700*/  FADD.FTZ R201, R212, R201 ;  /* 0x000000c9d4c97221 */ /* 0x000fe40000010000 */
[----:B------:R-:W-:Y:S01]  /*8710*/  @!UPT UIADD3 URZ, UPT, UPT, URZ, URZ, URZ ;  /* 0x000000fffffff290 */ /* 0x000fe2000fffe0ff */
[----:B------:R-:W-:Y:S11]  /*8720*/  @P1 BRA `(.L_x_885) ;  /* 0xffffffd0002c1947 */ /* 0x000ff6000383ffff */
.L_x_884:
[----:B------:R-:W1:Y:S01]  /*8730*/  SHFL.BFLY PT, R0, R205, 0x2, 0x1f ;  /* 0x0c401f00cd007f89 */ /* 0x000e6200000e0000 */
[C---:B------:R-:W-:Y:S01]  /*8740*/  SHF.L.U32 R9, R134.reuse, 0x4, RZ ;  /* 0x0000000486097819 */ /* 0x040fe200000006ff */
[----:B------:R-:W2:Y:S01]  /*8750*/  LDCU UR4, c[0x0][0x4fc] ;  /* 0x00009f80ff0477ac */ /* 0x000ea20008000800 */
[C---:B------:R-:W-:Y:S01]  /*8760*/  SHF.L.U32 R2, R134.reuse, 0x1, RZ ;  /* 0x0000000186027819 */ /* 0x040fe200000006ff */
[----:B------:R-:W3:Y:S01]  /*8770*/  SHFL.BFLY PT, R10, R201, 0x2, 0x1f ;  /* 0x0c401f00c90a7f89 */ /* 0x000ee200000e0000 */
[----:B------:R-:W-:Y:S01]  /*8780*/  LOP3.LUT R9, R9, 0x1c0, RZ, 0xc0, !PT ;  /* 0x000001c009097812 */ /* 0x000fe200078ec0ff */
[----:B------:R-:W4:Y:S01]  /*8790*/  LDC R12, c[0x0][0x434] ;  /* 0x00010d00ff0c7b82 */ /* 0x000f220000000800 */
[C---:B------:R-:W-:Y:S02]  /*87a0*/  LOP3.LUT P3, RZ, R134.reuse, 0x10, RZ, 0xc0, !PT ;  /* 0x0000001086ff7812 */ /* 0x040fe4000786c0ff */
[----:B------:R-:W-:Y:S02]  /*87b0*/  LOP3.LUT R9, R9, 0x38, R2, 0xf8, !PT ;  /* 0x0000003809097812 */ /* 0x000fe400078ef802 */
[----:B------:R-:W-:-:S02]  /*87c0*/  LOP3.LUT P2, RZ, R134, 0x8, RZ, 0xc0, !PT ;  /* 0x0000000886ff7812 */ /* 0x000fc4000784c0ff */
[----:B------:R-:W-:Y:S01]  /*87d0*/  LOP3.LUT R23, R167, 0x1f8, RZ, 0xc0, !PT ;  /* 0x000001f8a7177812 */ /* 0x000fe200078ec0ff */
[----:B-1----:R-:W-:Y:S01]  /*87e0*/  FADD.FTZ R5, R0, R205 ;  /* 0x000000cd00057221 */ /* 0x002fe20000010000 */
[----:B------:R-:W-:Y:S01]  /*87f0*/  SHF.L.U32 R0, R134, 0x5, RZ ;  /* 0x0000000586007819 */ /* 0x000fe200000006ff */
[----:B---3--:R-:W-:-:S03]  /*8800*/  FADD.FTZ R10, R10, R201 ;  /* 0x000000c90a0a7221 */ /* 0x008fc60000010000 */
[----:B------:R-:W1:Y:S04]  /*8810*/  SHFL.BFLY PT, R8, R5, 0x1, 0x1f ;  /* 0x0c201f0005087f89 */ /* 0x000e6800000e0000 */
[----:B------:R-:W3:Y:S01]  /*8820*/  SHFL.BFLY PT, R7, R10, 0x1, 0x1f ;  /* 0x0c201f000a077f89 */ /* 0x000ee200000e0000 */
[----:B-1----:R-:W-:Y:S01]  /*8830*/  FADD.FTZ R8, R5, R8 ;  /* 0x0000000805087221 */ /* 0x002fe20000010000 */
[----:B------:R-:W-:Y:S02]  /*8840*/  LOP3.LUT R5, R2, 0x6, RZ, 0xc0, !PT ;  /* 0x0000000602057812 */ /* 0x000fe400078ec0ff */
[----:B------:R-:W-:Y:S01]  /*8850*/  MOV R2, 0x10 ;  /* 0x0000001000027802 */ /* 0x000fe20000000f00 */
[----:B---3--:R-:W-:Y:S01]  /*8860*/  FADD.FTZ R7, R10, R7 ;  /* 0x000000070a077221 */ /* 0x008fe20000010000 */
[----:B------:R-:W-:Y:S01]  /*8870*/  LOP3.LUT R0, R5, 0x7c00, R0, 0xf8, !PT ;  /* 0x00007c0005007812 */ /* 0x000fe200078ef800 */
[----:B------:R-:W1:Y:S01]  /*8880*/  MUFU.RCP R6, R8 ;  /* 0x0000000800067308 */ /* 0x000e620000001000 */
[----:B------:R-:W-:-:S02]  /*8890*/  FSETP.NE.FTZ.AND P1, PT, R8, RZ, PT ;  /* 0x000000ff0800720b */ /* 0x000fc40003f35000 */
[----:B------:R-:W-:Y:S02]  /*88a0*/  LOP3.LUT R0, R0, R9, RZ, 0xfc, !PT ;  /* 0x0000000900007212 */ /* 0x000fe400078efcff */
[----:B------:R-:W-:Y:S02]  /*88b0*/  FSETP.NE.FTZ.AND P0, PT, R7, RZ, PT ;  /* 0x000000ff0700720b */ /* 0x000fe40003f15000 */
[----:B------:R-:W-:Y:S01]  /*88c0*/  LEA R5, R0, UR6, 0x1 ;  /* 0x0000000600057c11 */ /* 0x000fe2000f8e08ff */
[----:B------:R-:W3:Y:S01]  /*88d0*/  MUFU.RCP R4, R7 ;  /* 0x0000000700047308 */ /* 0x000ee20000001000 */
[----:B------:R-:W-:Y:S02]  /*88e0*/  SEL R0, R179, 0xffffffe0, !P2 ;  /* 0xffffffe0b3007807 */ /* 0x000fe40005000000 */
[C---:B------:R-:W-:Y:S02]  /*88f0*/  IADD3 R13, PT, PT, R5.reuse, 0x40, RZ ;  /* 0x00000040050d7810 */ /* 0x040fe40007ffe0ff */
[----:B------:R-:W-:-:S02]  /*8900*/  @P3 IADD3 R13, PT, PT, R5, -0x40, RZ ;  /* 0xffffffc0050d3810 */ /* 0x000fc40007ffe0ff */
[----:B------:R-:W-:Y:S02]  /*8910*/  IADD3 R11, PT, PT, R5, R0, RZ ;  /* 0x00000000050b7210 */ /* 0x000fe40007ffe0ff */
[----:B------:R-:W-:Y:S02]  /*8920*/  IADD3 R17, PT, PT, R0, R13, RZ ;  /* 0x0000000d00117210 */ /* 0x000fe40007ffe0ff */
[----:B-1----:R-:W-:Y:S01]  /*8930*/  FSEL R6, R6, 1, P1 ;  /* 0x3f80000006067808 */ /* 0x002fe20000800000 */
[----:B------:R-:W1:Y:S01]  /*8940*/  LDC.U8 R0, c[0x0][0x549] ;  /* 0x00015240ff007b82 */ /* 0x000e620000000000 */
[----:B------:R-:W-:Y:S02]  /*8950*/  SEL R2, R2, 0xfffffff0, !P5 ;  /* 0xfffffff002027807 */ /* 0x000fe40006800000 */
[----:B------:R-:W-:Y:S01]  /*8960*/  ISETP.NE.AND P2, PT, R189, -0x1, PT ;  /* 0xffffffffbd00780c */ /* 0x000fe20003f45270 */
[----:B--2---:R-:W-:Y:S01]  /*8970*/  FMUL.FTZ R6, R6, UR4 ;  /* 0x0000000406067c20 */ /* 0x004fe20008410000 */
[----:B---3--:R-:W-:-:S02]  /*8980*/  FSEL R4, R4, 1, P0 ;  /* 0x3f80000004047808 */ /* 0x008fc40000000000 */
[----:B------:R-:W-:Y:S01]  /*8990*/  IADD3 R9, PT, PT, R5, R2, RZ ;  /* 0x0000000205097210 */ /* 0x000fe20007ffe0ff */
[C---:B------:R-:W-:Y:S01]  /*89a0*/  FMUL.FTZ R128, R6.reuse, R128 ;  /* 0x0000008006807220 */ /* 0x040fe20000410000 */
[----:B------:R-:W-:Y:S01]  /*89b0*/  FMUL.FTZ R129, R6, R129 ;  /* 0x0000008106817220 */ /* 0x000fe20000410000 */
[----:B------:R-:W-:Y:S01]  /*89c0*/  FMUL.FTZ R4, R4, UR4 ;  /* 0x0000000404047c20 */ /* 0x000fe20008410000 */
[C---:B------:R-:W-:Y:S01]  /*89d0*/  FMUL.FTZ R124, R6.reuse, R124 ;  /* 0x0000007c067c7220 */ /* 0x040fe20000410000 */
[C---:B------:R-:W-:Y:S01]  /*89e0*/  FMUL.FTZ R125, R6.reuse, R125 ;  /* 0x0000007d067d7220 */ /* 0x040fe20000410000 */
[----:B------:R-:W-:Y:S01]  /*89f0*/  FMUL.FTZ R36, R6, R36 ;  /* 0x0000002406247220 */ /* 0x000fe20000410000 */
[C---:B------:R-:W-:Y:S01]  /*8a00*/  FMUL.FTZ R130, R4.reuse, R130 ;  /* 0x0000008204827220 */ /* 0x040fe20000410000 */
[C---:B------:R-:W-:Y:S01]  /*8a10*/  FMUL.FTZ R131, R4.reuse, R131 ;  /* 0x0000008304837220 */ /* 0x040fe20000410000 */
[C---:B------:R-:W-:Y:S01]  /*8a20*/  FMUL.FTZ R126, R4.reuse, R126 ;  /* 0x0000007e047e7220 */ /* 0x040fe20000410000 */
[----:B------:R-:W-:Y:S01]  /*8a30*/  FMUL.FTZ R127, R4, R127 ;  /* 0x0000007f047f7220 */ /* 0x000fe20000410000 */
        /* <DEDUP_REMOVED lines=92> */
[----:B-1----:R-:W-:Y:S01]  /*9000*/  ISETP.NE.AND P3, PT, R0, RZ, PT ;  /* 0x000000ff0000720c */ /* 0x002fe20003f65270 */
        /* <DEDUP_REMOVED lines=54> */
[----:B------:R-:W-:Y:S01]  /*9370*/  F2FP.BF16.F32.PACK_AB R102, R103, R102 ;  /* 0x000000666766723e */ /* 0x000fe200000010ff */
[----:B------:R-:W4:Y:S01]  /*9380*/  LDC R2, c[0x0][0x434] ;  /* 0x00010d00ff027b82 */ /* 0x000f220000000800 */
[----:B------:R-:W-:Y:S01]  /*9390*/  F2FP.BF16.F32.PACK_AB R104, R105, R104 ;  /* 0x000000686968723e */ /* 0x000fe200000010ff */
[----:B------:R-:W-:Y:S01]  /*93a0*/  STS [R13+0x2400], R78 ;  /* 0x0024004e0d007388 */ /* 0x000fe20000000800 */
[----:B------:R-:W-:Y:S01]  /*93b0*/  F2FP.BF16.F32.PACK_AB R106, R107, R106 ;  /* 0x0000006a6b6a723e */ /* 0x000fe200000010ff */
[C---:B------:R-:W-:Y:S01]  /*93c0*/  FMUL.FTZ R118, R4.reuse, R118 ;  /* 0x0000007604767220 */ /* 0x040fe20000410000 */
        /* <DEDUP_REMOVED lines=10> */
[----:B------:R-:W-:Y:S01]  /*9470*/  FMUL.FTZ R115, R4, R115 ;  /* 0x0000007304737220 */ /* 0x000fe20000410000 */
[C---:B------:R-:W-:Y:S01]  /*9480*/  FMUL.FTZ R112, R6.reuse, R112 ;  /* 0x0000007006707220 */ /* 0x040fe20000410000 */
[----:B------:R-:W1:Y:S01]  /*9490*/  LDC.U8 R4, c[0x0][0x548] ;  /* 0x00015200ff047b82 */ /* 0x000e620000000000 */
[----:B------:R-:W-:Y:S01]  /*94a0*/  STS [R17+0x2400], R86 ;  /* 0x0024005611007388 */ /* 0x000fe20000000800 */
[----:B------:R-:W-:Y:S01]  /*94b0*/  FMUL.FTZ R113, R6, R113 ;  /* 0x0000007106717220 */ /* 0x000fe20000410000 */
[----:B------:R-:W-:-:S02]  /*94c0*/  LOP3.LUT R6, R23, 0x38, R134, 0x78, !PT ;  /* 0x0000003817067812 */ /* 0x000fc400078e7886 */
[----:B------:R-:W-:Y:S01]  /*94d0*/  STS [R21+0x2000], R88 ;  /* 0x0020005815007388 */ /* 0x000fe20000000800 */
[----:B------:R-:W-:Y:S02]  /*94e0*/  F2FP.BF16.F32.PACK_AB R118, R119, R118 ;  /* 0x000000767776723e */ /* 0x000fe400000010ff */
[----:B------:R-:W-:Y:S01]  /*94f0*/  LOP3.LUT R167, R6, 0x1e00, R167, 0xf8, !PT ;  /* 0x00001e0006a77812 */ /* 0x000fe200078ef8a7 */
[----:B------:R-:W-:Y:S01]  /*9500*/  STS [R21+0x2400], R90 ;  /* 0x0024005a15007388 */ /* 0x000fe20000000800 */
[----:B------:R-:W-:Y:S02]  /*9510*/  F2FP.BF16.F32.PACK_AB R112, R113, R112 ;  /* 0x000000707170723e */ /* 0x000fe400000010ff */
[----:B------:R-:W-:Y:S01]  /*9520*/  F2FP.BF16.F32.PACK_AB R114, R115, R114 ;  /* 0x000000727372723e */ /* 0x000fe200000010ff */
[----:B------:R-:W-:Y:S01]  /*9530*/  STS [R5+0x4000], R92 ;  /* 0x0040005c05007388 */ /* 0x000fe20000000800 */
[----:B------:R-:W-:-:S03]  /*9540*/  @P3 MOV R6, 0x1 ;  /* 0x0000000100063802 */ /* 0x000fc60000000f00 */
[----:B------:R2:W-:Y:S04]  /*9550*/  STS [R5+0x4400], R94 ;  /* 0x0044005e05007388 */ /* 0x0005e80000000800 */
[----:B------:R-:W-:Y:S04]  /*9560*/  STS [R9+0x4000], R96 ;  /* 0x0040006009007388 */ /* 0x000fe80000000800 */
[----:B------:R-:W-:Y:S04]  /*9570*/  STS [R9+0x4400], R98 ;  /* 0x0044006209007388 */ /* 0x000fe80000000800 */
[----:B------:R-:W-:Y:S04]  /*9580*/  STS [R11+0x4000], R100 ;  /* 0x004000640b007388 */ /* 0x000fe80000000800 */
[----:B------:R3:W-:Y:S04]  /*9590*/  STS [R11+0x4400], R102 ;  /* 0x004400660b007388 */ /* 0x0007e80000000800 */
[----:B------:R-:W-:Y:S04]  /*95a0*/  STS [R15+0x4000], R104 ;  /* 0x004000680f007388 */ /* 0x000fe80000000800 */
[----:B------:R5:W-:Y:S01]  /*95b0*/  STS [R15+0x4400], R106 ;  /* 0x0044006a0f007388 */ /* 0x000be20000000800 */
[----:B--2---:R-:W4:Y:S03]  /*95c0*/  @P3 LDC R5, c[0x0][0x430] ;  /* 0x00010c00ff053b82 */ /* 0x004f260000000800 */
[----:B------:R-:W-:Y:S04]  /*95d0*/  STS [R13+0x4000], R120 ;  /* 0x004000780d007388 */ /* 0x000fe80000000800 */
[----:B------:R2:W-:Y:S04]  /*95e0*/  STS [R13+0x4400], R122 ;  /* 0x0044007a0d007388 */ /* 0x0005e80000000800 */
[----:B------:R-:W-:Y:S04]  /*95f0*/  STS [R19+0x4000], R108 ;  /* 0x0040006c13007388 */ /* 0x000fe80000000800 */
[----:B------:R1:W-:Y:S01]  /*9600*/  STS [R19+0x4400], R110 ;  /* 0x0044006e13007388 */ /* 0x0003e20000000800 */
[----:B---3--:R-:W3:Y:S01]  /*9610*/  @P2 LDC.64 R10, c[0x0][0x408] ;  /* 0x00010200ff0a2b82 */ /* 0x008ee20000000a00 */
[----:B------:R-:W1:Y:S02]  /*9620*/  S2R R0, SR_CTAID.X ;  /* 0x0000000000007919 */ /* 0x000e640000002500 */
[----:B------:R1:W-:Y:S05]  /*9630*/  STS [R17+0x4000], R116 ;  /* 0x0040007411007388 */ /* 0x0003ea0000000800 */
[----:B-----5:R-:W3:Y:S01]  /*9640*/  @!P2 LDC.64 R14, c[0x0][0x400] ;  /* 0x00010000ff0eab82 */ /* 0x020ee20000000a00 */
[----:B----4-:R-:W-:Y:S01]  /*9650*/  @P3 IMAD R12, R5, R2, RZ ;  /* 0x00000002050c3224 */ /* 0x010fe200078e02ff */
[----:B------:R-:W4:Y:S01]  /*9660*/  S2R R9, SR_CTAID.Y ;  /* 0x0000000000097919 */ /* 0x000f220000002600 */
[----:B--2---:R-:W2:Y:S05]  /*9670*/  S2R R13, SR_CTAID.Z ;  /* 0x00000000000d7919 */ /* 0x004eaa0000002700 */
[----:B-1----:R-:W1:Y:S01]  /*9680*/  @P3 LDC R19, c[0x0][0x430] ;  /* 0x00010c00ff133b82 */ /* 0x002e620000000800 */
[----:B------:R-:W-:Y:S05]  /*9690*/  @P3 BRA `(.L_x_888) ;  /* 0x0000000000203947 */ /* 0x000fea0003800000 */
[----:B------:R-:W-:Y:S01]  /*96a0*/  ISETP.NE.AND P4, PT, R4, RZ, PT ;  /* 0x000000ff0400720c */ /* 0x000fe20003f85270 */
[----:B------:R-:W5:-:S12]  /*96b0*/  LDC R5, c[0x0][0x3e0] ;  /* 0x0000f800ff057b82 */ /* 0x000f580000000800 */
[----:B------:R-:W5:Y:S01]  /*96c0*/  @P4 LDC R6, c[0x0][0x454] ;  /* 0x00011500ff064b82 */ /* 0x000f620000000800 */
[----:B-1----:R-:W-:Y:S02]  /*96d0*/  @P4 MOV R19, 0x1 ;  /* 0x0000000100134802 */ /* 0x002fe40000000f00 */
[----:B------:R-:W-:-:S05]  /*96e0*/  @!P4 MOV R19, 0x1 ;  /* 0x000000010013c802 */ /* 0x000fca0000000f00 */
[----:B------:R-:W1:Y:S01]  /*96f0*/  @P4 LDC R12, c[0x0][0x454] ;  /* 0x00011500ff0c4b82 */ /* 0x000e620000000800 */
[-C--:B-----5:R-:W-:Y:S02]  /*9700*/  @P4 IMAD R6, R6, R5.reuse, RZ ;  /* 0x0000000506064224 */ /* 0x0a0fe400078e02ff */
[----:B------:R-:W-:-:S07]  /*9710*/  @!P4 IMAD R6, R2, R5, RZ ;  /* 0x000000050206c224 */ /* 0x000fce00078e02ff */
.L_x_888:
[----:B------:R5:W-:Y:S01]  /*9720*/  STS [R17+0x4400], R118 ;  /* 0x0044007611007388 */ /* 0x000be20000000800 */
[----:B------:R-:W-:Y:S01]  /*9730*/  LEA R5, R167, UR6, 0x1 ;  /* 0x00000006a7057c11 */ /* 0x000fe2000f8e08ff */
[----:B---34-:R-:W-:Y:S01]  /*9740*/  @!P2 IMAD.WIDE.U32 R22, R9, R14, RZ ;  /* 0x0000000e0916a225 */ /* 0x018fe200078e00ff */
[----:B------:R-:W-:Y:S01]  /*9750*/  ISETP.NE.AND P4, PT, R189, -0x1, PT ;  /* 0xffffffffbd00780c */ /* 0x000fe20003f85270 */
[----:B------:R-:W-:Y:S01]  /*9760*/  STS [R21+0x4000], R112 ;  /* 0x0040007015007388 */ /* 0x000fe20000000800 */
[----:B------:R-:W3:Y:S01]  /*9770*/  @P0 LDC R14, c[0x0][0x458] ;  /* 0x00011600ff0e0b82 */ /* 0x000ee20000000800 */
[----:B------:R-:W4:Y:S01]  /*9780*/  @P1 MUFU.LG2 R8, R8 ;  /* 0x0000000800081308 */ /* 0x000f220000000c00 */
[----:B------:R-:W-:Y:S01]  /*9790*/  ISETP.NE.AND P3, PT, R4, RZ, !P3 ;  /* 0x000000ff0400720c */ /* 0x000fe20005f65270 */
[----:B------:R5:W-:Y:S01]  /*97a0*/  STS [R21+0x4400], R114 ;  /* 0x0044007215007388 */ /* 0x000be20000000800 */
[----:B------:R-:W-:Y:S01]  /*97b0*/  @!P2 IMAD R15, R9, R15, R23 ;  /* 0x0000000f090fa224 */ /* 0x000fe200078e0217 */
[----:B------:R-:W-:Y:S01]  /*97c0*/  LOP3.LUT P5, RZ, R134, 0x3, RZ, 0xc0, !PT ;  /* 0x0000000386ff7812 */ /* 0x000fe200078ac0ff */
[----:B-12---:R-:W-:-:S02]  /*97d0*/  IMAD R12, R13, R12, RZ ;  /* 0x0000000c0d0c7224 */ /* 0x006fc400078e02ff */
[----:B------:R-:W-:Y:S01]  /*97e0*/  BAR.SYNC.DEFER_BLOCKING 0x0 ;  /* 0x0000000000007b1d */ /* 0x000fe20000010000 */
[----:B------:R-:W-:Y:S02]  /*97f0*/  LOP3.LUT R4, R161, 0x30, RZ, 0xc0, !PT ;  /* 0x00000030a1047812 */ /* 0x000fe400078ec0ff */
[----:B------:R-:W-:-:S03]  /*9800*/  SHF.R.U32.HI R23, RZ, 0x2, R134 ;  /* 0x00000002ff177819 */ /* 0x000fc60000011686 */
[----:B------:R-:W1:Y:S01]  /*9810*/  @P0 MUFU.LG2 R7, R7 ;  /* 0x0000000700070308 */ /* 0x000e620000000c00 */
[----:B------:R-:W-:Y:S01]  /*9820*/  LOP3.LUT R4, R4, 0x7, R23, 0xf8, !PT ;  /* 0x0000000704047812 */ /* 0x000fe200078ef817 */
[----:B------:R-:W-:Y:S01]  /*9830*/  @!P3 IMAD R12, R9, R6, R12 ;  /* 0x00000006090cb224 */ /* 0x000fe200078e020c */
[----:B------:R-:W-:Y:S01]  /*9840*/  BSSY.RECONVERGENT B0, `(.L_x_889) ;  /* 0x0000027000007945 */ /* 0x000fe20003800200 */
[----:B----4-:R-:W-:Y:S01]  /*9850*/  @P1 FMUL.FTZ R23, R8, 0.69314718246459960938 ;  /* 0x3f31721808171820 */ /* 0x010fe20000410000 */
[----:B-----5:R-:W2:Y:S01]  /*9860*/  @P1 LDC R17, c[0x0][0x458] ;  /* 0x00011600ff111b82 */ /* 0x020ea20000000800 */
[----:B------:R-:W-:-:S04]  /*9870*/  @P2 IMAD.WIDE.U32 R20, R189, R10, RZ ;  /* 0x0000000abd142225 */ /* 0x000fc800078e00ff */
[----:B-1----:R-:W-:Y:S01]  /*9880*/  @P0 FMUL.FTZ R6, R7, 0.69314718246459960938 ;  /* 0x3f31721807060820 */ /* 0x002fe20000410000 */
[----:B------:R1:W4:Y:S01]  /*9890*/  LDS.128 R24, [R5+0x1800] ;  /* 0x0018000005187984 */ /* 0x0003220000000c00 */
[----:B------:R-:W-:Y:S01]  /*98a0*/  @P2 IMAD R15, R189, R11, R21 ;  /* 0x0000000bbd0f2224 */ /* 0x000fe200078e0215 */
[----:B------:R-:W-:Y:S01]  /*98b0*/  SHF.R.S32.HI R7, RZ, 0x1f, R12 ;  /* 0x0000001fff077819 */ /* 0x000fe2000001140c */
[----:B------:R-:W-:Y:S01]  /*98c0*/  @!P4 IMAD R189, R9, R2, RZ ;  /* 0x0000000209bdc224 */ /* 0x000fe200078e02ff */
[----:B------:R-:W-:Y:S01]  /*98d0*/  MOV R9, 0x7f800000 ;  /* 0x7f80000000097802 */ /* 0x000fe20000000f00 */
[----:B------:R-:W-:Y:S02]  /*98e0*/  IMAD R11, R0, R19, RZ ;  /* 0x00000013000b7224 */ /* 0x000fe400078e02ff */
[----:B---3--:R-:W-:Y:S01]  /*98f0*/  @P0 FFMA.FTZ R9, R3, R14, R6 ;  /* 0x0000000e03090223 */ /* 0x008fe20000010006 */
[----:B------:R-:W-:Y:S01]  /*9900*/  IMAD.MOV.U32 R10, RZ, RZ, 0x7f800000 ;  /* 0x7f800000ff0a7424 */ /* 0x000fe200078e00ff */
[----:B------:R-:W-:Y:S01]  /*9910*/  SHF.R.S32.HI R2, RZ, 0x1f, R189 ;  /* 0x0000001fff027819 */ /* 0x000fe200000114bd */
[----:B------:R-:W-:Y:S01]  /*9920*/  IMAD.SHL.U32 R11, R11, 0x40, RZ ;  /* 0x000000400b0b7824 */ /* 0x000fe200078e00ff */
[----:B------:R-:W-:-:S02]  /*9930*/  SEL R189, R189, RZ, P3 ;  /* 0x000000ffbdbd7207 */ /* 0x000fc40001800000 */
[----:B------:R-:W-:Y:S01]  /*9940*/  SEL R2, R2, RZ, P3 ;  /* 0x000000ff02027207 */ /* 0x000fe20001800000 */
[----:B--2---:R-:W-:Y:S01]  /*9950*/  @P1 FFMA.FTZ R10, R132, R17, R23 ;  /* 0x00000011840a1223 */ /* 0x004fe20000010017 */
[----:B------:R-:W-:Y:S02]  /*9960*/  IADD3 R8, P4, P3, R11, R189, R12 ;  /* 0x000000bd0b087210 */ /* 0x000fe40007b9e00c */
        /* <DEDUP_REMOVED lines=20> */
.L_x_890:
[----:B------:R-:W-:Y:S05]  /*9ab0*/  BSYNC.RECONVERGENT B0 ;  /* 0x0000000000007941 */ /* 0x000fea0003800200 */
.L_x_889:
[----:B------:R-:W2:Y:S01]  /*9ac0*/  LDCU.64 UR4, c[0x0][0x410] ;  /* 0x00008200ff0477ac */ /* 0x000ea20008000a00 */
[----:B------:R-:W-:Y:S01]  /*9ad0*/  @P2 IMAD.MOV.U32 R22, RZ, RZ, R20 ;  /* 0x000000ffff162224 */ /* 0x000fe200078e0014 */
[----:B------:R-:W-:Y:S01]  /*9ae0*/  SHF.R.U32.HI R20, RZ, 0x3, R134 ;  /* 0x00000003ff147819 */ /* 0x000fe20000011686 */
[----:B------:R3:W4:Y:S01]  /*9af0*/  LDS.128 R16, [R5] ;  /* 0x0000000005107984 */ /* 0x0007220000000c00 */
[----:B------:R-:W-:Y:S01]  /*9b00*/  IMAD.MOV.U32 R21, RZ, RZ, RZ ;  /* 0x000000ffff157224 */ /* 0x000fe200078e00ff */
[----:B------:R-:W-:Y:S01]  /*9b10*/  BSSY.RECONVERGENT B0, `(.L_x_891) ;  /* 0x000001c000007945 */ /* 0x000fe20003800200 */
[----:B------:R-:W-:Y:S01]  /*9b20*/  IADD3 R22, P0, PT, R160, R22, RZ ;  /* 0x00000016a0167210 */ /* 0x000fe20007f1e0ff */
[C---:B-1----:R-:W-:Y:S01]  /*9b30*/  VIADD R9, R20.reuse, 0x10 ;  /* 0x0000001014097836 */ /* 0x042fe20000000000 */
[C---:B------:R-:W-:Y:S01]  /*9b40*/  IADD3 R7, PT, PT, R20.reuse, 0x20, RZ ;  /* 0x0000002014077810 */ /* 0x040fe20007ffe0ff */
[----:B------:R-:W-:Y:S01]  /*9b50*/  VIADD R3, R20, 0x30 ;  /* 0x0000003014037836 */ /* 0x000fe20000000000 */
[----:B------:R-:W-:-:S02]  /*9b60*/  IADD3.X R23, PT, PT, RZ, R15, RZ, P0, !PT ;  /* 0x0000000fff177210 */ /* 0x000fc400007fe4ff */
[-C--:B------:R-:W-:Y:S02]  /*9b70*/  ISETP.GE.AND P1, PT, R7, R184.reuse, PT ;  /* 0x000000b80700720c */ /* 0x080fe40003f26270 */
[-C--:B------:R-:W-:Y:S02]  /*9b80*/  ISETP.GE.AND P2, PT, R9, R184.reuse, PT ;  /* 0x000000b80900720c */ /* 0x080fe40003f46270 */
[----:B------:R3:W1:Y:S01]  /*9b90*/  LDS.128 R8, [R5+0x4000] ;  /* 0x0040000005087984 */ /* 0x0006620000000c00 */
[-C--:B------:R-:W-:Y:S01]  /*9ba0*/  ISETP.GE.AND P3, PT, R20, R184.reuse, PT ;  /* 0x000000b81400720c */ /* 0x080fe20003f66270 */
[----:B--2---:R-:W-:Y:S01]  /*9bb0*/  IMAD.WIDE.U32 R6, R13, UR4, R22 ;  /* 0x000000040d067c25 */ /* 0x004fe2000f8e0016 */
[----:B------:R-:W-:-:S03]  /*9bc0*/  ISETP.GE.AND P0, PT, R3, R184, PT ;  /* 0x000000b80300720c */ /* 0x000fc60003f06270 */
[----:B------:R-:W-:Y:S02]  /*9bd0*/  IMAD R23, R13, UR5, R7 ;  /* 0x000000050d177c24 */ /* 0x000fe4000f8e0207 */
[----:B------:R3:W2:Y:S01]  /*9be0*/  LDS.128 R12, [R5+0x2000] ;  /* 0x00200000050c7984 */ /* 0x0006a20000000c00 */
[----:B------:R-:W-:-:S05]  /*9bf0*/  IMAD.WIDE.U32 R20, R0, 0x40, R20 ;  /* 0x0000004000147825 */ /* 0x000fca00078e0014 */
[----:B------:R-:W-:Y:S05]  /*9c00*/  @P3 BRA `(.L_x_892) ;  /* 0x0000000000303947 */ /* 0x000fea0003800000 */
[----:B------:R-:W5:Y:S01]  /*9c10*/  LDCU.64 UR6, c[0x0][0x408] ;  /* 0x00008100ff0677ac */ /* 0x000f620008000a00 */
[----:B------:R-:W-:Y:S01]  /*9c20*/  MOV R22, R6 ;  /* 0x0000000600167202 */ /* 0x000fe20000000f00 */
[----:B------:R-:W4:Y:S01]  /*9c30*/  LDCU.64 UR4, c[0x0][0x3f0] ;  /* 0x00007e00ff0477ac */ /* 0x000f220008000a00 */
[----:B-----5:R-:W-:-:S03]  /*9c40*/  IMAD R3, R21, UR6, RZ ;  /* 0x0000000615037c24 */ /* 0x020fc6000f8e02ff */
[----:B------:R-:W-:-:S04]  /*9c50*/  IMAD.WIDE.U32 R28, R20, UR6, R22 ;  /* 0x00000006141c7c25 */ /* 0x000fc8000f8e0016 */
[----:B------:R-:W-:Y:S01]  /*9c60*/  IMAD R0, R20, UR7, R3 ;  /* 0x0000000714007c24 */ /* 0x000fe2000f8e0203 */
[----:B----4-:R-:W-:-:S04]  /*9c70*/  LEA R2, P3, R28, UR4, 0x1 ;  /* 0x000000041c027c11 */ /* 0x010fc8000f8608ff */
[----:B------:R-:W-:-:S04]  /*9c80*/  IADD3 R0, PT, PT, R0, R29, RZ ;  /* 0x0000001d00007210 */ /* 0x000fc80007ffe0ff */
[----:B------:R-:W-:-:S05]  /*9c90*/  LEA.HI.X R3, R28, UR5, R0, 0x1, P3 ;  /* 0x000000051c037c11 */ /* 0x000fca00098f0c00 */
[----:B------:R4:W-:Y:S04]  /*9ca0*/  STG.E.128 desc[UR10][R2.64], R16 ;  /* 0x0000001002007986 */ /* 0x0009e8000c101d0a */
[----:B--2---:R4:W-:Y:S04]  /*9cb0*/  STG.E.128 desc[UR10][R2.64+0x80], R12 ;  /* 0x0000800c02007986 */ /* 0x0049e8000c101d0a */
[----:B-1----:R4:W-:Y:S02]  /*9cc0*/  STG.E.128 desc[UR10][R2.64+0x100], R8 ;  /* 0x0001000802007986 */ /* 0x0029e4000c101d0a */
.L_x_892:
[----:B------:R-:W-:Y:S05]  /*9cd0*/  BSYNC.RECONVERGENT B0 ;  /* 0x0000000000007941 */ /* 0x000fea0003800200 */
.L_x_891:
[----:B----4-:R4:W3:Y:S01]  /*9ce0*/  LDS.128 R16, [R5+0x800] ;  /* 0x0008000005107984 */ /* 0x0108e20000000c00 */
        /* <DEDUP_REMOVED lines=8> */
[----:B------:R-:W4:Y:S02]  /*9d70*/  LDCU.64 UR4, c[0x0][0x3f0] ;  /* 0x00007e00ff0477ac */ /* 0x000f240008000a00 */
[----:B------:R-:W-:-:S04]  /*9d80*/  IMAD.X R0, RZ, RZ, R21, P2 ;  /* 0x000000ffff007224 */ /* 0x000fc800010e0615 */
[----:B-----5:R-:W-:Y:S02]  /*9d90*/  IMAD R0, R0, UR6, RZ ;  /* 0x0000000600007c24 */ /* 0x020fe4000f8e02ff */
[----:B------:R-:W-:-:S04]  /*9da0*/  IMAD.WIDE.U32 R28, R3, UR6, R28 ;  /* 0x00000006031c7c25 */ /* 0x000fc8000f8e001c */
[----:B------:R-:W-:Y:S01]  /*9db0*/  IMAD R0, R3, UR7, R0 ;  /* 0x0000000703007c24 */ /* 0x000fe2000f8e0200 */
[----:B----4-:R-:W-:-:S04]  /*9dc0*/  LEA R2, P2, R28, UR4, 0x1 ;  /* 0x000000041c027c11 */ /* 0x010fc8000f8408ff */
[----:B------:R-:W-:-:S04]  /*9dd0*/  IADD3 R0, PT, PT, R0, R29, RZ ;  /* 0x0000001d00007210 */ /* 0x000fc80007ffe0ff */
[----:B------:R-:W-:-:S05]  /*9de0*/  LEA.HI.X R3, R28, UR5, R0, 0x1, P2 ;  /* 0x000000051c037c11 */ /* 0x000fca00090f0c00 */
[----:B---3--:R3:W-:Y:S04]  /*9df0*/  STG.E.128 desc[UR10][R2.64], R16 ;  /* 0x0000001002007986 */ /* 0x0087e8000c101d0a */
[----:B--2---:R3:W-:Y:S04]  /*9e00*/  STG.E.128 desc[UR10][R2.64+0x80], R12 ;  /* 0x0000800c02007986 */ /* 0x0047e8000c101d0a */
[----:B-1----:R3:W-:Y:S02]  /*9e10*/  STG.E.128 desc[UR10][R2.64+0x100], R8 ;  /* 0x0001000802007986 */ /* 0x0027e4000c101d0a */
.L_x_894:
[----:B------:R-:W-:Y:S05]  /*9e20*/  BSYNC.RECONVERGENT B0 ;  /* 0x0000000000007941 */ /* 0x000fea0003800200 */
.L_x_893:
[----:B---3--:R3:W3:Y:S01]  /*9e30*/  LDS.128 R16, [R5+0x1000] ;  /* 0x0010000005107984 */ /* 0x0086e20000000c00 */
        /* <DEDUP_REMOVED lines=19> */
.L_x_896:
[----:B------:R-:W-:Y:S05]  /*9f70*/  BSYNC.RECONVERGENT B0 ;  /* 0x0000000000007941 */ /* 0x000fea0003800200 */
.L_x_895:
[----:B-1-3--:R1:W3:Y:S04]  /*9f80*/  LDS.128 R8, [R5+0x3800] ;  /* 0x0038000005087984 */ /* 0x00a2e80000000c00 */
[----:B--2---:R1:W2:Y:S01]  /*9f90*/  LDS.128 R12, [R5+0x5800] ;  /* 0x00580000050c7984 */ /* 0x0042a20000000c00 */
[----:B------:R-:W-:Y:S05]  /*9fa0*/  @P0 EXIT ;  /* 0x000000000000094d */ /* 0x000fea0003800000 */
[----:B------:R-:W5:Y:S01]  /*9fb0*/  LDCU.64 UR6, c[0x0][0x408] ;  /* 0x00008100ff0677ac */ /* 0x000f620008000a00 */
[----:B------:R-:W-:Y:S01]  /*9fc0*/  IADD3 R0, P0, PT, R20, 0x30, RZ ;  /* 0x0000003014007810 */ /* 0x000fe20007f1e0ff */
[----:B------:R-:W-:Y:S01]  /*9fd0*/  IMAD.MOV.U32 R4, RZ, RZ, R6 ;  /* 0x000000ffff047224 */ /* 0x000fe200078e0006 */
[----:B-1--4-:R-:W-:Y:S01]  /*9fe0*/  MOV R5, R23 ;  /* 0x0000001700057202 */ /* 0x012fe20000000f00 */
[----:B------:R-:W1:Y:S02]  /*9ff0*/  LDCU.64 UR4, c[0x0][0x3f0] ;  /* 0x00007e00ff0477ac */ /* 0x000e640008000a00 */
[----:B------:R-:W-:-:S04]  /*a000*/  IMAD.X R3, RZ, RZ, R21, P0 ;  /* 0x000000ffff037224 */ /* 0x000fc800000e0615 */
[----:B-----5:R-:W-:Y:S02]  /*a010*/  IMAD R3, R3, UR6, RZ ;  /* 0x0000000603037c24 */ /* 0x020fe4000f8e02ff */
[----:B------:R-:W-:-:S04]  /*a020*/  IMAD.WIDE.U32 R4, R0, UR6, R4 ;  /* 0x0000000600047c25 */ /* 0x000fc8000f8e0004 */
[----:B------:R-:W-:Y:S01]  /*a030*/  IMAD R3, R0, UR7, R3 ;  /* 0x0000000700037c24 */ /* 0x000fe2000f8e0203 */
[----:B-1----:R-:W-:-:S04]  /*a040*/  LEA R2, P0, R4, UR4, 0x1 ;  /* 0x0000000404027c11 */ /* 0x002fc8000f8008ff */
[----:B------:R-:W-:-:S04]  /*a050*/  IADD3 R3, PT, PT, R3, R5, RZ ;  /* 0x0000000503037210 */ /* 0x000fc80007ffe0ff */
[----:B------:R-:W-:-:S05]  /*a060*/  LEA.HI.X R3, R4, UR5, R3, 0x1, P0 ;  /* 0x0000000504037c11 */ /* 0x000fca00080f0c03 */
[----:B------:R-:W-:Y:S04]  /*a070*/  STG.E.128 desc[UR10][R2.64], R24 ;  /* 0x0000001802007986 */ /* 0x000fe8000c101d0a */
[----:B---3--:R-:W-:Y:S04]  /*a080*/  STG.E.128 desc[UR10][R2.64+0x80], R8 ;  /* 0x0000800802007986 */ /* 0x008fe8000c101d0a */
[----:B--2---:R-:W-:Y:S01]  /*a090*/  STG.E.128 desc[UR10][R2.64+0x100], R12 ;  /* 0x0001000c02007986 */ /* 0x004fe2000c101d0a */
[----:B------:R-:W-:Y:S05]  /*a0a0*/  EXIT ;  /* 0x000000000000794d */ /* 0x000fea0003800000 */
.L_x_897:
        /* <DEDUP_REMOVED lines=13> */
.L_x_1816:


//--------------------- .text._ZN5flash16flash_fwd_kernelI23Flash_fwd_kernel_traitsILi192ELi64ELi64ELi4ELb0ELb0EN7cutlass10bfloat16_tE19Flash_kernel_traitsILi192ELi64ELi64ELi4ES3_EELb0ELb0ELb0ELb0ELb0ELb1ELb1ELb0EEEvNS_16Flash_fwd_paramsE --------------------------
	.section	.text._ZN5flash16flash_fwd_kernelI23Flash_fwd_kernel_traitsILi192ELi64ELi64ELi4ELb0ELb0EN7cutlass10bfloat16_tE19Flash_kernel_traitsILi192ELi64ELi64ELi4ES3_EELb0ELb0ELb0ELb0ELb0ELb1ELb1ELb0EEEvNS_16Flash_fwd_paramsE,"ax",@progbits
	.align	128
        .global         _ZN5flash16flash_fwd_kernelI23Flash_fwd_kernel_traitsILi192ELi64ELi64ELi4ELb0ELb0EN7cutlass10bfloat16_tE19Flash_kernel_traitsILi192ELi64ELi64ELi4ES3_EELb0ELb0ELb0ELb0ELb0ELb1ELb1ELb0EEEvNS_16Flash_fwd_paramsE
        .type           _ZN5flash16flash_fwd_kernelI23Flash_fwd_kernel_traitsILi192ELi64ELi64ELi4ELb0ELb0EN7cutlass10bfloat16_tE19Flash_kernel_traitsILi192ELi64ELi64ELi4ES3_EELb0ELb0ELb0ELb0ELb0ELb1ELb1ELb0EEEvNS_16Flash_fwd_paramsE,@function
        .size           _ZN5flash16flash_fwd_kernelI23Flash_fwd_kernel_traitsILi192ELi64ELi64ELi4ELb0ELb0EN7cutlass10bfloat16_tE19Flash_kernel_traitsILi192ELi64ELi64ELi4ES3_EELb0ELb0ELb0ELb0ELb0ELb1ELb1ELb0EEEvNS_16Flash_fwd_paramsE,(.L_x_1817 - _ZN5flash16flash_fwd_kernelI23Flash_fwd_kernel_traitsILi192ELi64ELi64ELi4ELb0ELb0EN7cutlass10bfloat16_tE19Flash_kernel_traitsILi192ELi64ELi64ELi4ES3_EELb0ELb0ELb0ELb0ELb0ELb1ELb1ELb0EEEvNS_16Flash_fwd_paramsE)
        .other          _ZN5flash16flash_fwd_kernelI23Flash_fwd_kernel_traitsILi192ELi64ELi64ELi4ELb0ELb0EN7cutlass10bfloat16_tE19Flash_kernel_traitsILi192ELi64ELi64ELi4ES3_EELb0ELb0ELb0ELb0ELb0ELb1ELb1ELb0EEEvNS_16Flash_fwd_paramsE,@"STO_CUDA_ENTRY STV_DEFAULT"
_ZN5flash16flash_fwd_kernelI23Flash_fwd_kernel_traitsILi192ELi64ELi64ELi4ELb0ELb0EN7cutlass10bfloat16_tE19Flash_kernel_traitsILi192ELi64ELi64ELi4ES3_EELb0ELb0ELb0ELb0ELb0ELb1ELb1ELb0EEEvNS_16Flash_fwd_paramsE:
.text._ZN5flash16flash_fwd_kernelI23Flash_fwd_kernel_traitsILi192ELi64ELi64ELi4ELb0ELb0EN7cutlass10bfloat16_tE19Flash_kernel_traitsILi192ELi64ELi64ELi4ES3_EELb0ELb0ELb0ELb0ELb0ELb1ELb1ELb0EEEvNS_16Flash_fwd_paramsE:
[----:B------:R-:W-:Y:S01]  /*0000*/  LDC R1, c[0x0][0x37c] ;  /* 0x0000df00ff017b82 */ /* 0x000fe20000000800 */
[----:B------:R-:W1:Y:S01]  /*0010*/  S2R R151, SR_CTAID.Y ;  /* 0x0000000000977919 */ /* 0x000e620000002600 */
[----:B------:R-:W2:Y:S06]  /*0020*/  LDCU.64 UR8, c[0x0][0x460] ;  /* 0x00008c00ff0877ac */ /* 0x000eac0008000a00 */
[----:B------:R-:W1:Y:S01]  /*0030*/  LDC.64 R2, c[0x0][0x460] ;  /* 0x00011800ff027b82 */ /* 0x000e620000000a00 */
[----:B------:R-:W-:Y:S01]  /*0040*/  IMAD.MOV.U32 R199, RZ, RZ, -0x1 ;  /* 0xffffffffffc77424 */ /* 0x000fe200078e00ff */
[----:B------:R-:W3:Y:S01]  /*0050*/  LDCU.64 UR10, c[0x0][0x358] ;  /* 0x00006b00ff0a77ac */ /* 0x000ee20008000a00 */
[----:B------:R-:W4:Y:S05]  /*0060*/  LDCU.64 UR4, c[0x0][0x478] ;  /* 0x00008f00ff0477ac */ /* 0x000f2a0008000a00 */
[----:B------:R-:W3:Y:S01]  /*0070*/  LDC.64 R6, c[0x0][0x468] ;  /* 0x00011a00ff067b82 */ /* 0x000ee20000000a00 */
[----:B------:R-:W4:Y:S01]  /*0080*/  LDCU.64 UR6, c[0x0][0x470] ;  /* 0x00008e00ff0677ac */ /* 0x000f220008000a00 */
[----:B--2---:R-:W-:-:S02]  /*0090*/  ISETP.NE.U32.AND P1, PT, RZ, UR8, PT ;  /* 0x00000008ff007c0c */ /* 0x004fc4000bf25070 */
[----:B------:R-:W-:Y:S02]  /*00a0*/  ISETP.NE.U32.AND P0, PT, RZ, UR8, PT ;  /* 0x00000008ff007c0c */ /* 0x000fe4000bf05070 */
[----:B------:R-:W-:Y:S02]  /*00b0*/  ISETP.NE.AND.EX P1, PT, RZ, UR9, PT, P1 ;  /* 0x00000009ff007c0c */ /* 0x000fe4000bf25310 */
[----:B------:R-:W-:Y:S02]  /*00c0*/  ISETP.NE.AND.EX P0, PT, RZ, UR9, PT, P0 ;  /* 0x00000009ff007c0c */ /* 0x000fe4000bf05300 */
[----:B----4-:R-:W-:Y:S02]  /*00d0*/  ISETP.NE.U32.AND P2, PT, RZ, UR4, PT ;  /* 0x00000004ff007c0c */ /* 0x010fe4000bf45070 */
[----:B------:R-:W-:Y:S01]  /*00e0*/  ISETP.NE.U32.AND P4, PT, RZ, UR6, PT ;  /* 0x00000006ff007c0c */ /* 0x000fe2000bf85070 */
[----:B-1----:R-:W-:Y:S01]  /*00f0*/  IMAD.WIDE.U32 R2, R151, 0x4, R2 ;  /* 0x0000000497027825 */ /* 0x002fe200078e0002 */
[----:B------:R-:W-:-:S02]  /*0100*/  ISETP.NE.AND.EX P2, PT, RZ, UR5, PT, P2 ;  /* 0x00000005ff007c0c */ /* 0x000fc4000bf45320 */
[----:B------:R-:W-:Y:S01]  /*0110*/  ISETP.NE.AND.EX P4, PT, RZ, UR7, PT, P4 ;  /* 0x00000007ff007c0c */ /* 0x000fe2000bf85340 */
[----:B------:R-:W-:Y:S02]  /*0120*/  IMAD.SHL.U32 R15, R151, 0x4, RZ ;  /* 0x00000004970f7824 */ /* 0x000fe400078e00ff */
[----:B---3--:R-:W2:Y:S04]  /*0130*/  @P1 LDG.E R199, desc[UR10][R2.64] ;  /* 0x0000000a02c71981 */ /* 0x008ea8000c1e1900 */
[----:B------:R1:W2:Y:S01]  /*0140*/  @P0 LDG.E R10, desc[UR10][R2.64+0x4] ;  /* 0x0000040a020a0981 */ /* 0x0002a2000c1e1900 */
[----:B------:R-:W-:Y:S01]  /*0150*/  SHF.R.U32.HI R0, RZ, 0x1e, R151 ;  /* 0x0000001eff007819 */ /* 0x000fe20000011697 */
[----:B------:R-:W-:Y:S02]  /*0160*/  IMAD.MOV.U32 R8, RZ, RZ, RZ ;  /* 0x000000ffff087224 */ /* 0x000fe400078e00ff */
[C---:B------:R-:W-:Y:S01]  /*0170*/  @P2 IADD3 R12, P1, PT, R15.reuse, UR4, RZ ;  /* 0x000000040f0c2c10 */ /* 0x040fe2000ff3e0ff */
[----:B------:R-:W3:Y:S01]  /*0180*/  LDCU.U8 UR4, c[0x0][0x532] ;  /* 0x0000a640ff0477ac */ /* 0x000ee20008000000 */
[----:B------:R-:W-:-:S02]  /*0190*/  @P4 IADD3 R4, P3, PT, R15, UR6, RZ ;  /* 0x000000060f044c10 */ /* 0x000fc4000ff7e0ff */
[C---:B------:R-:W-:Y:S02]  /*01a0*/  @P2 IADD3.X R13, PT, PT, R0.reuse, UR5, RZ, P1, !PT ;  /* 0x00000005000d2c10 */ /* 0x040fe40008ffe4ff */
[----:B------:R-:W-:-:S04]  /*01b0*/  @P4 IADD3.X R5, PT, PT, R0, UR7, RZ, P3, !PT ;  /* 0x0000000700054c10 */ /* 0x000fc80009ffe4ff */
[----:B------:R-:W4:Y:S04]  /*01c0*/  @P2 LDG.E R13, desc[UR10][R12.64] ;  /* 0x0000000a0c0d2981 */ /* 0x000f28000c1e1900 */
[----:B------:R1:W4:Y:S01]  /*01d0*/  @P4 LDG.E R8, desc[UR10][R4.64] ;  /* 0x0000000a04084981 */ /* 0x000322000c1e1900 */
[----:B------:R-:W-:Y:S01]  /*01e0*/  ISETP.EQ.U32.AND P3, PT, R6, RZ, PT ;  /* 0x000000ff0600720c */ /* 0x000fe20003f62070 */
[----:B------:R-:W2:Y:S01]  /*01f0*/  @!P0 LDC R9, c[0x0][0x434] ;  /* 0x00010d00ff098b82 */ /* 0x000ea20000000800 */
[----:B---3--:R-:W-:Y:S02]  /*0200*/  ISETP.NE.AND P4, PT, RZ, UR4, PT ;  /* 0x00000004ff007c0c */ /* 0x008fe4000bf85270 */
[----:B------:R-:W-:Y:S02]  /*0210*/  IADD3 R14, P1, PT, R15, R6, RZ ;  /* 0x000000060f0e7210 */ /* 0x000fe40007f3e0ff */
[----:B------:R-:W-:Y:S01]  /*0220*/  ISETP.EQ.OR.EX P3, PT, R7, RZ, !P4, P3 ;  /* 0x000000ff0700720c */ /* 0x000fe20006762730 */
[----:B------:R-:W-:-:S02]  /*0230*/  IMAD.MOV.U32 R11, RZ, RZ, -0x1 ;  /* 0xffffffffff0b7424 */ /* 0x000fc400078e00ff */
[----:B------:R-:W-:Y:S02]  /*0240*/  IMAD.X R15, R0, 0x1, R7, P1 ;  /* 0x00000001000f7824 */ /* 0x000fe400008e0607 */
[----:B------:R-:W3:Y:S01]  /*0250*/  @!P2 LDC R0, c[0x0][0x43c] ;  /* 0x00010f00ff00ab82 */ /* 0x000ee20000000800 */
[----:B-1----:R-:W1:Y:S07]  /*0260*/  S2R R2, SR_CTAID.X ;  /* 0x0000000000027919 */ /* 0x002e6e0000002500 */
[----:B------:R1:W5:Y:S01]  /*0270*/  @!P3 LDG.E R11, desc[UR10][R14.64] ;  /* 0x0000000a0e0bb981 */ /* 0x000362000c1e1900 */
[----:B------:R-:W3:Y:S01]  /*0280*/  @!P2 LDC.64 R4, c[0x0][0x488] ;  /* 0x00012200ff04ab82 */ /* 0x000ee20000000a00 */
[----:B------:R-:W-:-:S04]  /*0290*/  ISETP.NE.U32.AND P3, PT, R6, RZ, PT ;  /* 0x000000ff0600720c */ /* 0x000fc80003f65070 */
[----:B------:R-:W-:Y:S01]  /*02a0*/  ISETP.NE.AND.EX P3, PT, R7, RZ, PT, P3 ;  /* 0x000000ff0700720c */ /* 0x000fe20003f65330 */
[----:B------:R-:W2:Y:S01]  /*02b0*/  S2R R3, SR_CTAID.Z ;  /* 0x0000000000037919 */ /* 0x000ea20000002700 */
[----:B------:R-:W2:Y:S01]  /*02c0*/  S2R R200, SR_TID.X ;  /* 0x0000000000c87919 */ /* 0x000ea20000002100 */
[----:B-1----:R-:W-:Y:S02]  /*02d0*/  IMAD.SHL.U32 R194, R2, 0x40, RZ ;  /* 0x0000004002c27824 */ /* 0x002fe400078e00ff */
[----:B--2---:R-:W-:Y:S01]  /*02e0*/  @P0 IMAD.IADD R9, R10, 0x1, -R199 ;  /* 0x000000010a090824 */ /* 0x004fe200078e0ac7 */
[----:B---3--:R-:W-:-:S04]  /*02f0*/  @!P2 ISETP.NE.U32.AND P0, PT, R4, RZ, PT ;  /* 0x000000ff0400a20c */ /* 0x008fc80003f05070 */
[----:B------:R-:W-:-:S04]  /*0300*/  @!P2 ISETP.NE.AND.EX P0, PT, R5, RZ, PT, P0 ;  /* 0x000000ff0500a20c */ /* 0x000fc80003f05300 */
[----:B------:R-:W-:Y:S02]  /*0310*/  @!P2 SEL R5, R0, RZ, P0 ;  /* 0x000000ff0005a207 */ /* 0x000fe40000000000 */
[----:B------:R-:W1:Y:S01]  /*0320*/  @!P3 LDC R0, c[0x0][0x438] ;  /* 0x00010e00ff00bb82 */ /* 0x000e620000000800 */
[----:B------:R-:W-:Y:S01]  /*0330*/  ISETP.GT.AND P1, PT, R9, R194, PT ;  /* 0x000000c20900720c */ /* 0x000fe20003f24270 */
[----:B----4-:R-:W-:Y:S01]  /*0340*/  @P2 IMAD.IADD R104, R13, 0x1, -R8 ;  /* 0x000000010d682824 */ /* 0x010fe200078e0a08 */
[----:B------:R-:W-:Y:S11]  /*0350*/  @!P3 BRA `(.L_x_898) ;  /* 0x00000000000cb947 */ /* 0x000ff60003800000 */
[----:B-1----:R-:W2:Y:S02]  /*0360*/  @P4 LDG.E R0, desc[UR10][R14.64+0x4] ;  /* 0x0000040a0e004981 */ /* 0x002ea4000c1e1900 */
[----:B--2--5:R-:W-:-:S06]  /*0370*/  @P4 IADD3 R0, PT, PT, R0, -R11, RZ ;  /* 0x8000000b00004210 */ /* 0x024fcc0007ffe0ff */
[----:B------:R2:W5:Y:S02]  /*0380*/  @!P4 LDG.E R0, desc[UR10][R14.64] ;  /* 0x0000000a0e00c981 */ /* 0x000564000c1e1900 */
.L_x_898:
        /* <DEDUP_REMOVED lines=9> */
[----:B------:R-:W3:Y:S08]  /*0420*/  LDC.U8 R8, c[0x0][0x548] ;  /* 0x00015200ff087b82 */ /* 0x000ef00000000000 */
[----:B------:R-:W4:Y:S01]  /*0430*/  @!P1 LDC.64 R10, c[0x0][0x400] ;  /* 0x00010000ff0a9b82 */ /* 0x000f220000000a00 */
[----:B-1----:R-:W-:-:S07]  /*0440*/  ISETP.NE.AND P0, PT, R0, RZ, PT ;  /* 0x000000ff0000720c */ /* 0x002fce0003f05270 */
[----:B------:R-:W1:Y:S01]  /*0450*/  @P1 LDC.64 R6, c[0x0][0x408] ;  /* 0x00010200ff061b82 */ /* 0x000e620000000a00 */
[----:B---3--:R-:W-:-:S07]  /*0460*/  ISETP.NE.AND P5, PT, R8, RZ, !P0 ;  /* 0x000000ff0800720c */ /* 0x008fce00047a5270 */
[----:B------:R-:W3:Y:S01]  /*0470*/  LDC R0, c[0x0][0x434] ;  /* 0x00010d00ff007b82 */ /* 0x000ee20000000800 */
[----:B----4-:R-:W-:-:S07]  /*0480*/  @!P1 IMAD.WIDE.U32 R12, R151, R10, RZ ;  /* 0x0000000a970c9225 */ /* 0x010fce00078e00ff */
[----:B------:R-:W4:Y:S01]  /*0490*/  @P0 LDC.64 R4, c[0x0][0x430] ;  /* 0x00010c00ff040b82 */ /* 0x000f220000000a00 */
[----:B------:R-:W-:Y:S01]  /*04a0*/  @!P1 IMAD R11, R151, R11, R13 ;  /* 0x0000000b970b9224 */ /* 0x000fe200078e020d */
[----:B------:R-:W-:Y:S01]  /*04b0*/  @!P1 MOV R10, R12 ;  /* 0x0000000c000a9202 */ /* 0x000fe20000000f00 */
[----:B-1----:R-:W-:-:S04]  /*04c0*/  @P1 IMAD.WIDE.U32 R12, R199, R6, RZ ;  /* 0x00000006c70c1225 */ /* 0x002fc800078e00ff */
[----:B------:R-:W-:Y:S01]  /*04d0*/  @P1 IMAD R11, R199, R7, R13 ;  /* 0x00000007c70b1224 */ /* 0x000fe200078e020d */
[----:B------:R-:W-:Y:S01]  /*04e0*/  @P1 MOV R10, R12 ;  /* 0x0000000c000a1202 */ /* 0x000fe20000000f00 */
[----:B----4-:R-:W-:Y:S01]  /*04f0*/  @P0 IMAD R6, R4, R5, RZ ;  /* 0x0000000504060224 */ /* 0x010fe200078e02ff */
[----:B------:R-:W-:Y:S01]  /*0500*/  @P0 MOV R4, 0x1 ;  /* 0x0000000100040802 */ /* 0x000fe20000000f00 */
[----:B------:R-:W1:Y:S01]  /*0510*/  @P0 LDC R5, c[0x0][0x430] ;  /* 0x00010c00ff050b82 */ /* 0x000e620000000800 */
[----:B---3--:R-:W-:Y:S05]  /*0520*/  @P0 BRA `(.L_x_900) ;  /* 0x0000000000280947 */ /* 0x008fea0003800000 */
[----:B------:R-:W-:Y:S02]  /*0530*/  ISETP.NE.AND P0, PT, R8, RZ, PT ;  /* 0x000000ff0800720c */ /* 0x000fe40003f05270 */
[----:B------:R-:W3:Y:S11]  /*0540*/  LDC R8, c[0x0][0x3e0] ;  /* 0x0000f800ff087b82 */ /* 0x000ef60000000800 */
[----:B------:R-:W4:Y:S01]  /*0550*/  @P0 LDC R6, c[0x0][0x454] ;  /* 0x00011500ff060b82 */ /* 0x000f220000000800 */
[----:B-1----:R-:W-:-:S02]  /*0560*/  @P0 MOV R5, 0x1 ;  /* 0x0000000100050802 */ /* 0x002fc40000000f00 */
[----:B------:R-:W-:-:S05]  /*0570*/  @!P0 MOV R5, 0x1 ;  /* 0x0000000100058802 */ /* 0x000fca0000000f00 */
[----:B------:R-:W3:Y:S08]  /*0580*/  @P0 LDC R13, c[0x0][0x454] ;  /* 0x00011500ff0d0b82 */ /* 0x000ef00000000800 */
[----:B------:R-:W1:Y:S08]  /*0590*/  @!P0 LDC R7, c[0x0][0x434] ;  /* 0x00010d00ff078b82 */ /* 0x000e700000000800 */
[----:B------:R-:W2:Y:S01]  /*05a0*/  @!P0 LDC R6, c[0x0][0x434] ;  /* 0x00010d00ff068b82 */ /* 0x000ea20000000800 */
[----:B---3--:R-:W-:-:S02]  /*05b0*/  @P0 IMAD R4, R13, R8, RZ ;  /* 0x000000080d040224 */ /* 0x008fc400078e02ff */
[----:B-1--4-:R-:W-:-:S07]  /*05c0*/  @!P0 IMAD R4, R7, R8, RZ ;  /* 0x0000000807048224 */ /* 0x012fce00078e02ff */
.L_x_900:
[----:B------:R-:W-:Y:S01]  /*05d0*/  IMAD.SHL.U32 R7, R200, 0x8, RZ ;  /* 0x00000008c8077824 */ /* 0x000fe200078e00ff */
[----:B------:R-:W3:Y:S01]  /*05e0*/  LDCU.64 UR4, c[0x0][0x410] ;  /* 0x00008200ff0477ac */ /* 0x000ee20008000a00 */
[----:B------:R-:W-:Y:S01]  /*05f0*/  IMAD.IADD R9, R9, 0x1, -R194 ;  /* 0x0000000109097824 */ /* 0x000fe200078e0ac2 */
[----:B------:R-:W-:Y:S01]  /*0600*/  SHF.R.U32.HI R8, RZ, 0x3, R200 ;  /* 0x00000003ff087819 */ /* 0x000fe200000116c8 */
[----:B------:R-:W-:Y:S01]  /*0610*/  IMAD R0, R151, R0, RZ ;  /* 0x0000000097007224 */ /* 0x000fe200078e02ff */
[----:B------:R-:W-:Y:S01]  /*0620*/  LOP3.LUT R7, R7, 0x38, RZ, 0xc0, !PT ;  /* 0x0000003807077812 */ /* 0x000fe200078ec0ff */
[----:B--2---:R-:W-:Y:S01]  /*0630*/  IMAD R6, R3, R6, RZ ;  /* 0x0000000603067224 */ /* 0x004fe200078e02ff */
[----:B------:R-:W-:Y:S01]  /*0640*/  ISETP.NE.AND P0, PT, R199, -0x1, PT ;  /* 0xffffffffc700780c */ /* 0x000fe20003f05270 */
[C---:B------:R-:W-:Y:S01]  /*0650*/  VIADD R14, R8.reuse, 0x10 ;  /* 0x00000010080e7836 */ /* 0x040fe20000000000 */
[----:B------:R-:W-:Y:S01]  /*0660*/  IADD3 R10, P4, PT, R7, R10, RZ ;  /* 0x0000000a070a7210 */ /* 0x000fe20007f9e0ff */
[C---:B------:R-:W-:Y:S01]  /*0670*/  VIADD R12, R8.reuse, 0x20 ;  /* 0x00000020080c7836 */ /* 0x040fe20000000000 */
[----:B------:R-:W-:Y:S01]  /*0680*/  ISETP.GE.AND P3, PT, R8, R9, PT ;  /* 0x000000090800720c */ /* 0x000fe20003f66270 */
[----:B------:R-:W-:Y:S01]  /*0690*/  BSSY.RECONVERGENT B0, `(.L_x_901) ;  /* 0x0000020000007945 */ /* 0x000fe20003800200 */
[----:B------:R-:W-:Y:S01]  /*06a0*/  SEL R199, R0, R199, !P0 ;  /* 0x000000c700c77207 */ /* 0x000fe20004000000 */
[----:B------:R-:W-:Y:S01]  /*06b0*/  IMAD.X R11, RZ, RZ, R11, P4 ;  /* 0x000000ffff0b7224 */ /* 0x000fe200020e060b */
[----:B------:R-:W-:Y:S01]  /*06c0*/  LOP3.LUT P6, R200, R200, 0x7, RZ, 0xc0, !PT ;  /* 0x00000007c8c87812 */ /* 0x000fe200078cc0ff */
[----:B------:R-:W-:Y:S01]  /*06d0*/  VIADD R0, R8, 0x30 ;  /* 0x0000003008007836 */ /* 0x000fe20000000000 */
[-C--:B------:R-:W-:Y:S01]  /*06e0*/  ISETP.GE.AND P1, PT, R14, R9.reuse, PT ;  /* 0x000000090e00720c */ /* 0x080fe20003f26270 */
[----:B------:R-:W-:Y:S01]  /*06f0*/  @!P5 IMAD R6, R151, R4, R6 ;  /* 0x000000049706d224 */ /* 0x000fe200078e0206 */
[-C--:B------:R-:W-:Y:S01]  /*0700*/  ISETP.GE.OR P6, PT, R8, R9.reuse, P6 ;  /* 0x000000090800720c */ /* 0x080fe200037c6670 */
[----:B---3--:R-:W-:Y:S01]  /*0710*/  IMAD.WIDE.U32 R10, R3, UR4, R10 ;  /* 0x00000004030a7c25 */ /* 0x008fe2000f8e000a */
[----:B------:R-:W-:-:S02]  /*0720*/  ISETP.GE.AND P2, PT, R12, R9, PT ;  /* 0x000000090c00720c */ /* 0x000fc40003f46270 */
[----:B------:R-:W-:Y:S01]  /*0730*/  ISETP.GE.AND P0, PT, R0, R9, PT ;  /* 0x000000090000720c */ /* 0x000fe20003f06270 */
[----:B------:R-:W-:Y:S01]  /*0740*/  IMAD.MOV.U32 R9, RZ, RZ, RZ ;  /* 0x000000ffff097224 */ /* 0x000fe200078e00ff */
[----:B------:R-:W-:Y:S01]  /*0750*/  SHF.R.S32.HI R7, RZ, 0x1f, R199 ;  /* 0x0000001fff077819 */ /* 0x000fe200000114c7 */
[----:B------:R-:W-:Y:S01]  /*0760*/  IMAD R19, R3, UR5, R11 ;  /* 0x0000000503137c24 */ /* 0x000fe2000f8e020b */
[----:B------:R-:W-:Y:S01]  /*0770*/  SEL R199, R199, RZ, P5 ;  /* 0x000000ffc7c77207 */ /* 0x000fe20002800000 */
[----:B------:R-:W-:Y:S01]  /*0780*/  IMAD.WIDE.U32 R16, R2, 0x40, R8 ;  /* 0x0000004002107825 */ /* 0x000fe200078e0008 */
[----:B------:R-:W-:Y:S02]  /*0790*/  SEL R7, R7, RZ, P5 ;  /* 0x000000ff07077207 */ /* 0x000fe40002800000 */
[C---:B------:R-:W-:Y:S02]  /*07a0*/  ISETP.NE.OR P5, PT, R200.reuse, RZ, P1 ;  /* 0x000000ffc800720c */ /* 0x040fe40000fa5670 */
[----:B------:R-:W-:Y:S01]  /*07b0*/  ISETP.NE.OR P4, PT, R200, RZ, P2 ;  /* 0x000000ffc800720c */ /* 0x000fe20001785670 */
[----:B------:R-:W-:-:S12]  /*07c0*/  @P3 BRA `(.L_x_902) ;  /* 0x0000000000303947 */ /* 0x000fd80003800000 */
[----:B------:R-:W2:Y:S01]  /*07d0*/  LDCU.64 UR4, c[0x0][0x408] ;  /* 0x00008100ff0477ac */ /* 0x000ea20008000a00 */
[----:B------:R-:W-:Y:S01]  /*07e0*/  MOV R18, R10 ;  /* 0x0000000a00127202 */ /* 0x000fe20000000f00 */
[----:B------:R-:W3:Y:S01]  /*07f0*/  LDCU.64 UR6, c[0x0][0x3f0] ;  /* 0x00007e00ff0677ac */ /* 0x000ee20008000a00 */
[----:B--2---:R-:W-:-:S03]  /*0800*/  IMAD R2, R17, UR4, RZ ;  /* 0x0000000411027c24 */ /* 0x004fc6000f8e02ff */
[----:B------:R-:W-:-:S04]  /*0810*/  IMAD.WIDE.U32 R20, R16, UR4, R18 ;  /* 0x0000000410147c25 */ /* 0x000fc8000f8e0012 */
[----:B------:R-:W-:Y:S01]  /*0820*/  IMAD R2, R16, UR5, R2 ;  /* 0x0000000510027c24 */ /* 0x000fe2000f8e0202 */
[----:B---3--:R-:W-:-:S04]  /*0830*/  LEA R22, P3, R20, UR6, 0x1 ;  /* 0x0000000614167c11 */ /* 0x008fc8000f8608ff */
[----:B------:R-:W-:-:S04]  /*0840*/  IADD3 R2, PT, PT, R21, R2, RZ ;  /* 0x0000000215027210 */ /* 0x000fc80007ffe0ff */
[----:B------:R-:W-:-:S05]  /*0850*/  LEA.HI.X R23, R20, UR7, R2, 0x1, P3 ;  /* 0x0000000714177c11 */ /* 0x000fca00098f0c02 */
[----:B------:R2:W-:Y:S04]  /*0860*/  STG.E.128 desc[UR10][R22.64], RZ ;  /* 0x000000ff16007986 */ /* 0x0005e8000c101d0a */
[----:B------:R2:W-:Y:S04]  /*0870*/  STG.E.128 desc[UR10][R22.64+0x80], RZ ;  /* 0x000080ff16007986 */ /* 0x0005e8000c101d0a */
[----:B------:R2:W-:Y:S02]  /*0880*/  STG.E.128 desc[UR10][R22.64+0x100], RZ ;  /* 0x000100ff16007986 */ /* 0x0005e4000c101d0a */
.L_x_902:
[----:B------:R-:W-:Y:S05]  /*0890*/  BSYNC.RECONVERGENT B0 ;  /* 0x0000000000007941 */ /* 0x000fea0003800200 */
.L_x_901:
[----:B------:R-:W-:Y:S01]  /*08a0*/  BSSY.RECONVERGENT B0, `(.L_x_903) ;  /* 0x0000013000007945 */ /* 0x000fe20003800200 */
[----:B------:R-:W-:Y:S01]  /*08b0*/  ISETP.NE.OR P3, PT, R200, RZ, P0 ;  /* 0x000000ffc800720c */ /* 0x000fe20000765670 */
[----:B-1----:R-:W-:Y:S02]  /*08c0*/  IMAD R194, R194, R5, RZ ;  /* 0x00000005c2c27224 */ /* 0x002fe400078e02ff */
[----:B------:R-:W-:Y:S10]  /*08d0*/  @P1 BRA `(.L_x_904) ;  /* 0x00000000003c1947 */ /* 0x000ff40003800000 */
[----:B------:R-:W1:Y:S01]  /*08e0*/  LDCU.64 UR6, c[0x0][0x408] ;  /* 0x00008100ff0677ac */ /* 0x000e620008000a00 */
[----:B------:R-:W-:Y:S01]  /*08f0*/  IADD3 R3, P1, PT, R16, 0x10, RZ ;  /* 0x0000001010037810 */ /* 0x000fe20007f3e0ff */
[----:B------:R-:W-:Y:S01]  /*0900*/  IMAD.MOV.U32 R20, RZ, RZ, R10 ;  /* 0x000000ffff147224 */ /* 0x000fe200078e000a */
[----:B------:R-:W-:Y:S01]  /*0910*/  MOV R21, R19 ;  /* 0x0000001300157202 */ /* 0x000fe20000000f00 */
[----:B------:R-:W2:Y:S02]  /*0920*/  LDCU.64 UR4, c[0x0][0x3f0] ;  /* 0x00007e00ff0477ac */ /* 0x000ea40008000a00 */
[----:B------:R-:W-:-:S04]  /*0930*/  IMAD.X R2, RZ, RZ, R17, P1 ;  /* 0x000000ffff027224 */ /* 0x000fc800008e0611 */
        /* <DEDUP_REMOVED lines=9> */
.L_x_904:
[----:B------:R-:W-:Y:S05]  /*09d0*/  BSYNC.RECONVERGENT B0 ;  /* 0x0000000000007941 */ /* 0x000fea0003800200 */
.L_x_903:
        /* <DEDUP_REMOVED lines=17> */
.L_x_906:
[----:B------:R-:W-:Y:S05]  /*0af0*/  BSYNC.RECONVERGENT B0 ;  /* 0x0000000000007941 */ /* 0x000fea0003800200 */
.L_x_905:
        /* <DEDUP_REMOVED lines=19> */
.L_x_908:
[----:B------:R-:W-:Y:S05]  /*0c30*/  BSYNC.RECONVERGENT B0 ;  /* 0x0000000000007941 */ /* 0x000fea0003800200 */
.L_x_907:
[----:B------:R-:W-:Y:S01]  /*0c40*/  BSSY.RECONVERGENT B0, `(.L_x_909) ;  /* 0x000000b000007945 */ /* 0x000fe20003800200 */
[----:B------:R-:W-:-:S03]  /*0c50*/  IADD3.X R6, PT, PT, R194, R7, R6, P2, P1 ;  /* 0x00000007c2067210 */ /* 0x000fc600017e2406 */
        /* <DEDUP_REMOVED lines=9> */
.L_x_910:
[----:B------:R-:W-:Y:S05]  /*0cf0*/  BSYNC.RECONVERGENT B0 ;  /* 0x0000000000007941 */ /* 0x000fea0003800200 */
.L_x_909:
        /* <DEDUP_REMOVED lines=10> */
.L_x_912:
[----:B------:R-:W-:Y:S05]  /*0da0*/  BSYNC.RECONVERGENT B0 ;  /* 0x0000000000007941 */ /* 0x000fea0003800200 */
.L_x_911:
        /* <DEDUP_REMOVED lines=10> */
.L_x_914:
[----:B------:R-:W-:Y:S05]  /*0e50*/  BSYNC.RECONVERGENT B0 ;  /* 0x0000000000007941 */ /* 0x000fea0003800200 */
.L_x_913:
[----:B------:R-:W-:Y:S05]  /*0e60*/  @P3 EXIT ;  /* 0x000000000000394d */ /* 0x000fea0003800000 */
[----:B------:R-:W4:Y:S01]  /*0e70*/  LDCU.64 UR4, c[0x0][0x420] ;  /* 0x00008400ff0477ac */ /* 0x000f220008000a00 */
[----:B------:R-:W-:Y:S02]  /*0e80*/  IMAD R0, R0, R5, RZ ;  /* 0x0000000500007224 */ /* 0x000fe400078e02ff */
[----:B------:R-:W-:-:S03]  /*0e90*/  IMAD.MOV.U32 R5, RZ, RZ, 0x7f800000 ;  /* 0x7f800000ff057424 */ /* 0x000fc600078e00ff */
[----:B------:R-:W-:-:S04]  /*0ea0*/  IADD3 R199, P0, PT, R0, R199, RZ ;  /* 0x000000c700c77210 */ /* 0x000fc80007f1e0ff */
[----:B------:R-:W-:Y:S02]  /*0eb0*/  LEA.HI.X.SX32 R0, R0, R6, 0x1, P0 ;  /* 0x0000000600007211 */ /* 0x000fe400000f0eff */
[----:B----4-:R-:W-:-:S04]  /*0ec0*/  LEA R2, P0, R199, UR4, 0x2 ;  /* 0x00000004c7027c11 */ /* 0x010fc8000f8010ff */
[----:B------:R-:W-:-:S05]  /*0ed0*/  LEA.HI.X R3, R199, UR5, R0, 0x2, P0 ;  /* 0x00000005c7037c11 */ /* 0x000fca00080f1400 */
[----:B------:R-:W-:Y:S01]  /*0ee0*/  STG.E desc[UR10][R2.64], R5 ;  /* 0x0000000502007986 */ /* 0x000fe2000c10190a */
[----:B------:R-:W-:Y:S05]  /*0ef0*/  EXIT ;  /* 0x000000000000794d */ /* 0x000fea0003800000 */
.L_x_899:
[----:B------:R-:W-:Y:S02]  /*0f00*/  ISETP.NE.AND P0, PT, R199, -0x1, PT ;  /* 0xffffffffc700780c */ /* 0x000fe40003f05270 */
[----:B------:R-:W-:-:S11]  /*0f10*/  ISETP.NE.AND P2, PT, R11, -0x1, PT ;  /* 0xffffffff0b00780c */ /* 0x000fd60003f45270 */
[----:B------:R-:W1:Y:S08]  /*0f20*/  @!P0 LDC.64 R6, c[0x0][0x398] ;  /* 0x0000e600ff068b82 */ /* 0x000e700000000a00 */
[----:B------:R-:W3:Y:S01]  /*0f30*/  @P0 LDC.64 R4, c[0x0][0x3b0] ;  /* 0x0000ec00ff040b82 */ /* 0x000ee20000000a00 */
[----:B-1----:R-:W-:-:S04]  /*0f40*/  @!P0 IMAD.WIDE.U32 R34, R151, R6, RZ ;  /* 0x0000000697228225 */ /* 0x002fc800078e00ff */
[----:B------:R-:W-:Y:S02]  /*0f50*/  @!P0 IMAD R7, R151, R7, R35 ;  /* 0x0000000797078224 */ /* 0x000fe400078e0223 */
[----:B---3--:R-:W-:-:S04]  /*0f60*/  @P0 IMAD.WIDE.U32 R12, R199, R4, RZ ;  /* 0x00000004c70c0225 */ /* 0x008fc800078e00ff */
[----:B------:R-:W-:Y:S01]  /*0f70*/  @P0 IMAD R7, R199, R5, R13 ;  /* 0x00000005c7070224 */ /* 0x000fe200078e020d */
[----:B------:R-:W-:Y:S01]  /*0f80*/  @P0 MOV R34, R12 ;  /* 0x0000000c00220202 */ /* 0x000fe20000000f00 */
[----:B------:R-:W-:Y:S06]  /*0f90*/  @P2 BRA `(.L_x_915) ;  /* 0x0000000000302947 */ /* 0x000fec0003800000 */
[----:B------:R-:W1:Y:S01]  /*0fa0*/  LDCU.64 UR4, c[0x0][0x3b8] ;  /* 0x00007700ff0477ac */ /* 0x000e620008000a00 */
[----:B------:R-:W-:Y:S01]  /*0fb0*/  SHF.R.S32.HI R5, RZ, 0x1f, R8 ;  /* 0x0000001fff057819 */ /* 0x000fe20000011408 */
[----:B------:R-:W3:Y:S01]  /*0fc0*/  LDCU.64 UR6, c[0x0][0x3a0] ;  /* 0x00007400ff0677ac */ /* 0x000ee20008000a00 */
[----:B-1----:R-:W-:Y:S02]  /*0fd0*/  MOV R88, UR4 ;  /* 0x0000000400587c02 */ /* 0x002fe40008000f00 */
[----:B------:R-:W-:-:S03]  /*0fe0*/  MOV R89, UR5 ;  /* 0x0000000500597c02 */ /* 0x000fc60008000f00 */
[-C--:B------:R-:W-:Y:S02]  /*0ff0*/  IMAD R0, R5, R88.reuse, RZ ;  /* 0x0000005805007224 */ /* 0x080fe400078e02ff */
[----:B------:R-:W-:-:S04]  /*1000*/  IMAD.WIDE.U32 R4, R8, R88, RZ ;  /* 0x0000005808047225 */ /* 0x000fc800078e00ff */
[----:B------:R-:W-:-:S05]  /*1010*/  IMAD R0, R8, R89, R0 ;  /* 0x0000005908007224 */ /* 0x000fca00078e0200 */
[----:B------:R-:W-:-:S03]  /*1020*/  IADD3 R5, PT, PT, R5, R0, RZ ;  /* 0x0000000005057210 */ /* 0x000fc60007ffe0ff */
[----:B---3--:R-:W-:-:S04]  /*1030*/  IMAD.WIDE.U32 R28, R151, UR6, R4 ;  /* 0x00000006971c7c25 */ /* 0x008fc8000f8e0004 */
[----:B------:R-:W-:Y:S01]  /*1040*/  IMAD R0, R151, UR7, R29 ;  /* 0x0000000797007c24 */ /* 0x000fe2000f8e021d */
[----:B------:R-:W-:Y:S06]  /*1050*/  BRA `(.L_x_916) ;  /* 0x0000000000147947 */ /* 0x000fec0003800000 */
.L_x_915:
[----:B------:R-:W1:Y:S01]  /*1060*/  LDC.64 R88, c[0x0][0x3b8] ;  /* 0x0000ee00ff587b82 */ /* 0x000e620000000a00 */
[----:B------:R-:W-:-:S05]  /*1070*/  IADD3 R28, PT, PT, R8, R11, RZ ;  /* 0x0000000b081c7210 */ /* 0x000fca0007ffe0ff */
[C---:B-1----:R-:W-:Y:S02]  /*1080*/  IMAD R0, R28.reuse, R89, RZ ;  /* 0x000000591c007224 */ /* 0x042fe400078e02ff */
[----:B------:R-:W-:-:S05]  /*1090*/  IMAD.WIDE.U32 R28, R28, R88, RZ ;  /* 0x000000581c1c7225 */ /* 0x000fca00078e00ff */
[----:B------:R-:W-:Y:S02]  /*10a0*/  IADD3 R0, PT, PT, R29, R0, RZ ;  /* 0x000000001d007210 */ /* 0x000fe40007ffe0ff */
.L_x_916:
[----:B------:R-:W1:Y:S02]  /*10b0*/  LDC R4, c[0x0][0x3e8] ;  /* 0x0000fa00ff047b82 */ /* 0x000e640000000800 */
[----:B-1----:R-:W-:-:S04]  /*10c0*/  IABS R10, R4 ;  /* 0x00000004000a7213 */ /* 0x002fc80000000000 */
[----:B--2---:R-:W1:Y:S08]  /*10d0*/  I2F.RP R14, R10 ;  /* 0x0000000a000e7306 */ /* 0x004e700000209400 */
        /* <DEDUP_REMOVED lines=36> */
.L_x_917:
[----:B------:R-:W1:Y:S01]  /*1320*/  LDC.64 R134, c[0x0][0x3c0] ;  /* 0x0000f000ff867b82 */ /* 0x000e620000000a00 */
[----:B------:R-:W-:-:S05]  /*1330*/  IADD3 R4, PT, PT, R8, R11, RZ ;  /* 0x0000000b08047210 */ /* 0x000fca0007ffe0ff */
[C---:B-1----:R-:W-:Y:S02]  /*1340*/  IMAD R151, R4.reuse, R135, RZ ;  /* 0x0000008704977224 */ /* 0x042fe400078e02ff */
[----:B------:R-:W-:-:S05]  /*1350*/  IMAD.WIDE.U32 R4, R4, R134, RZ ;  /* 0x0000008604047225 */ /* 0x000fca00078e00ff */
[----:B------:R-:W-:Y:S02]  /*1360*/  IADD3 R151, PT, PT, R5, R151, RZ ;  /* 0x0000009705977210 */ /* 0x000fe40007ffe0ff */
[----:B------:R-:W-:-:S07]  /*1370*/  MOV R150, R4 ;  /* 0x0000000400967202 */ /* 0x000fce0000000f00 */
.L_x_918:
[----:B------:R-:W-:Y:S01]  /*1380*/  SHF.R.U32.HI R149, RZ, 0x3, R200 ;  /* 0x00000003ff957819 */ /* 0x000fe200000116c8 */
[----:B------:R-:W-:Y:S01]  /*1390*/  IMAD.SHL.U32 R146, R200, 0x8, RZ ;  /* 0x00000008c8927824 */ /* 0x000fe200078e00ff */
[----:B------:R-:W1:Y:S01]  /*13a0*/  LDCU.64 UR4, c[0x0][0x3c8] ;  /* 0x00007900ff0477ac */ /* 0x000e620008000a00 */
[----:B------:R-:W-:Y:S01]  /*13b0*/  IMAD.IADD R194, R9, 0x1, -R194 ;  /* 0x0000000109c27824 */ /* 0x000fe200078e0ac2 */
[----:B------:R-:W-:Y:S01]  /*13c0*/  SHF.L.U64.HI R96, R88, 0x6, R89 ;  /* 0x0000000658607819 */ /* 0x000fe20000010259 */
[C---:B------:R-:W-:Y:S01]  /*13d0*/  VIADD R19, R149.reuse, 0x10 ;  /* 0x0000001095137836 */ /* 0x040fe20000000000 */
[----:B------:R-:W-:Y:S01]  /*13e0*/  LOP3.LUT R145, R146, 0x38, RZ, 0xc0, !PT ;  /* 0x0000003892917812 */ /* 0x000fe200078ec0ff */
[----:B------:R-:W2:Y:S01]  /*13f0*/  LDCU.64 UR8, c[0x0][0x3d0] ;  /* 0x00007a00ff0877ac */ /* 0x000ea20008000a00 */
[C---:B------:R-:W-:Y:S01]  /*1400*/  ISETP.GE.AND P5, PT, R149.reuse, R194, PT ;  /* 0x000000c29500720c */ /* 0x040fe20003fa6270 */
[----:B------:R-:W-:Y:S01]  /*1410*/  VIADD R17, R149, 0x20 ;  /* 0x0000002095117836 */ /* 0x000fe20000000000 */
[----:B------:R-:W-:Y:S01]  /*1420*/  IADD3 R34, P0, PT, R145, R34, RZ ;  /* 0x0000002291227210 */ /* 0x000fe20007f1e0ff */
[----:B------:R-:W-:Y:S01]  /*1430*/  VIADD R15, R149, 0x30 ;  /* 0x00000030950f7836 */ /* 0x000fe20000000000 */
[-C--:B------:R-:W-:Y:S01]  /*1440*/  ISETP.GE.AND P3, PT, R19, R194.reuse, PT ;  /* 0x000000c21300720c */ /* 0x080fe20003f66270 */
[----:B------:R-:W3:Y:S01]  /*1450*/  LDCU.64 UR6, c[0x0][0x388] ;  /* 0x00007100ff0677ac */ /* 0x000ee20008000a00 */
[----:B------:R-:W-:Y:S01]  /*1460*/  ISETP.GE.AND P2, PT, R17, R194, PT ;  /* 0x000000c21100720c */ /* 0x000fe20003f46270 */
[----:B------:R-:W-:Y:S01]  /*1470*/  IMAD.X R35, RZ, RZ, R7, P0 ;  /* 0x000000ffff237224 */ /* 0x000fe200000e0607 */
[----:B------:R-:W-:Y:S01]  /*1480*/  IADD3 R28, P0, PT, R145, R28, RZ ;  /* 0x0000001c911c7210 */ /* 0x000fe20007f1e0ff */
[C---:B------:R-:W-:Y:S01]  /*1490*/  IMAD.SHL.U32 R98, R88.reuse, 0x40, RZ ;  /* 0x0000004058627824 */ /* 0x040fe200078e00ff */
[----:B------:R-:W-:Y:S01]  /*14a0*/  ISETP.GE.AND P4, PT, R15, R194, PT ;  /* 0x000000c20f00720c */ /* 0x000fe20003f86270 */
[----:B------:R-:W-:Y:S01]  /*14b0*/  IMAD.SHL.U32 R95, R88, 0x10, RZ ;  /* 0x00000010585f7824 */ /* 0x000fe200078e00ff */
[----:B------:R-:W-:Y:S01]  /*14c0*/  IADD3.X R29, PT, PT, RZ, R0, RZ, P0, !PT ;  /* 0x00000000ff1d7210 */ /* 0x000fe200007fe4ff */
[----:B------:R-:W4:Y:S01]  /*14d0*/  @!P5 LDC.64 R12, c[0x0][0x3b0] ;  /* 0x0000ec00ff0cdb82 */ /* 0x000f220000000a00 */
[----:B------:R-:W-:Y:S01]  /*14e0*/  SHF.R.S32.HI R0, RZ, 0x1f, R147 ;  /* 0x0000001fff007819 */ /* 0x000fe20000011493 */
[----:B-1----:R-:W-:Y:S01]  /*14f0*/  IMAD.WIDE.U32 R34, R3, UR4, R34 ;  /* 0x0000000403227c25 */ /* 0x002fe2000f8e0022 */
[----:B------:R-:W-:Y:S01]  /*1500*/  LEA R14, P0, R2, R149, 0x6 ;  /* 0x00000095020e7211 */ /* 0x000fe200078030ff */
[----:B------:R-:W-:Y:S01]  /*1510*/  UMOV UR4, 0x400 ;  /* 0x0000040000047882 */ /* 0x000fe20000000000 */
[----:B------:R-:W-:Y:S01]  /*1520*/  LOP3.LUT R133, R146, 0x1f8, RZ, 0xc0, !PT ;  /* 0x000001f892857812 */ /* 0x000fe200078ec0ff */
[C---:B------:R-:W-:Y:S01]  /*1530*/  IMAD.WIDE.U32 R28, R149.reuse, R88, R28 ;  /* 0x00000058951c7225 */ /* 0x040fe200078e001c */
[----:B------:R-:W-:Y:S01]  /*1540*/  LEA.HI.X R23, R2, RZ, RZ, 0x6, P0 ;  /* 0x000000ff02177211 */ /* 0x000fe200000f34ff */
[----:B------:R-:W1:Y:S01]  /*1550*/  @!P3 LDC.64 R4, c[0x0][0x3b0] ;  /* 0x0000ec00ff04bb82 */ /* 0x000e620000000a00 */
[----:B------:R-:W-:Y:S01]  /*1560*/  @!P3 IADD3 R27, P1, PT, R14, 0x10, RZ ;  /* 0x000000100e1bb810 */ /* 0x000fe20007f3e0ff */
[----:B--2---:R-:W-:Y:S01]  /*1570*/  IMAD R6, R0, UR8, RZ ;  /* 0x0000000800067c24 */ /* 0x004fe2000f8e02ff */
[----:B------:R-:W-:Y:S01]  /*1580*/  @!P2 IADD3 R16, P0, PT, R14, 0x20, RZ ;  /* 0x000000200e10a810 */ /* 0x000fe20007f1e0ff */
[----:B------:R-:W-:Y:S01]  /*1590*/  IMAD R29, R149, R89, R29 ;  /* 0x00000059951d7224 */ /* 0x000fe200078e021d */
[----:B------:R-:W-:Y:S01]  /*15a0*/  LOP3.LUT R133, R133, 0x38, R200, 0x78, !PT ;  /* 0x0000003885857812 */ /* 0x000fe200078e78c8 */
[----:B------:R-:W-:Y:S01]  /*15b0*/  IMAD R35, R3, UR5, R35 ;  /* 0x0000000503237c24 */ /* 0x000fe2000f8e0223 */
[----:B------:R-:W-:Y:S01]  /*15c0*/  SHF.L.U64.HI R93, R88, 0x4, R89 ;  /* 0x00000004585d7819 */ /* 0x000fe20000010259 */
[----:B------:R-:W2:Y:S01]  /*15d0*/  @!P2 LDC.64 R10, c[0x0][0x3b0] ;  /* 0x0000ec00ff0aab82 */ /* 0x000ea20000000a00 */
[----:B------:R-:W-:Y:S01]  /*15e0*/  IMAD R3, R147, UR9, R6 ;  /* 0x0000000993037c24 */ /* 0x000fe2000f8e0206 */
[----:B------:R-:W-:Y:S01]  /*15f0*/  LOP3.LUT R133, R133, 0x1e00, R146, 0xf8, !PT ;  /* 0x00001e0085857812 */ /* 0x000fe200078ef892 */
[----:B------:R-:W-:Y:S01]  /*1600*/  IMAD.WIDE.U32 R28, R147, UR8, R28 ;  /* 0x00000008931c7c25 */ /* 0x000fe2000f8e001c */
[----:B------:R-:W-:Y:S01]  /*1610*/  @!P4 MOV R21, R35 ;  /* 0x000000230015c202 */ /* 0x000fe20000000f00 */
[----:B------:R-:W5:Y:S01]  /*1620*/  LDCU.64 UR8, c[0x0][0x3d8] ;  /* 0x00007b00ff0877ac */ /* 0x000f620008000a00 */
[----:B------:R-:W-:Y:S01]  /*1630*/  SHF.L.U32 R94, R200, 0x6, RZ ;  /* 0x00000006c85e7819 */ /* 0x000fe200000006ff */
[----:B------:R-:W-:Y:S01]  /*1640*/  IMAD.IADD R196, R29, 0x1, R3 ;  /* 0x000000011dc47824 */ /* 0x000fe200078e0203 */
[----:B------:R-:W5:Y:S01]  /*1650*/  @!P5 LDC.64 R8, c[0x0][0x380] ;  /* 0x0000e000ff08db82 */ /* 0x000f620000000a00 */
[----:B------:R-:W-:Y:S01]  /*1660*/  @!P3 IMAD.X R33, RZ, RZ, R23, P1 ;  /* 0x000000ffff21b224 */ /* 0x000fe200008e0617 */
[----:B---3--:R-:W-:Y:S01]  /*1670*/  LEA R197, P1, R28, UR6, 0x1 ;  /* 0x000000061cc57c11 */ /* 0x008fe2000f8208ff */
[----:B----4-:R-:W-:Y:S01]  /*1680*/  @!P5 IMAD R22, R23, R12, RZ ;  /* 0x0000000c1716d224 */ /* 0x010fe200078e02ff */
[----:B------:R-:W-:Y:S01]  /*1690*/  LOP3.LUT R101, R94, 0x400, RZ, 0xc0, !PT ;  /* 0x000004005e657812 */ /* 0x000fe200078ec0ff */
[----:B------:R-:W-:Y:S01]  /*16a0*/  @!P3 IMAD.MOV.U32 R30, RZ, RZ, R34 ;  /* 0x000000ffff1eb224 */ /* 0x000fe200078e0022 */
[----:B------:R-:W-:Y:S01]  /*16b0*/  LEA.HI.X R196, R28, UR7, R196, 0x1, P1 ;  /* 0x000000071cc47c11 */ /* 0x000fe200088f0cc4 */
[----:B------:R-:W-:Y:S01]  /*16c0*/  @!P3 IMAD.MOV.U32 R31, RZ, RZ, R35 ;  /* 0x000000ffff1fb224 */ /* 0x000fe200078e0023 */
[----:B------:R-:W3:Y:S01]  /*16d0*/  @!P3 LDC.64 R6, c[0x0][0x380] ;  /* 0x0000e000ff06bb82 */ /* 0x000ee20000000a00 */
[----:B-1----:R-:W-:Y:S01]  /*16e0*/  @!P3 IMAD R18, R33, R4, RZ ;  /* 0x000000042112b224 */ /* 0x002fe200078e02ff */
[----:B------:R-:W1:Y:S01]  /*16f0*/  LDCU.64 UR6, c[0x0][0x390] ;  /* 0x00007200ff0677ac */ /* 0x000e620008000a00 */
[----:B------:R-:W-:-:S02]  /*1700*/  @!P2 IMAD.MOV.U32 R24, RZ, RZ, R34 ;  /* 0x000000ffff18a224 */ /* 0x000fc400078e0022 */
[----:B------:R-:W-:Y:S02]  /*1710*/  @!P2 IMAD.MOV.U32 R25, RZ, RZ, R35 ;  /* 0x000000ffff19a224 */ /* 0x000fe400078e0023 */
[----:B------:R-:W-:Y:S01]  /*1720*/  @!P4 IMAD.MOV.U32 R20, RZ, RZ, R34 ;  /* 0x000000ffff14c224 */ /* 0x000fe200078e0022 */
[----:B------:R-:W4:Y:S01]  /*1730*/  S2UR UR5, SR_CgaCtaId ;  /* 0x00000000000579c3 */ /* 0x000f220000008800 */
[----:B------:R-:W-:Y:S02]  /*1740*/  @!P2 IMAD.X R29, RZ, RZ, R23, P0 ;  /* 0x000000ffff1da224 */ /* 0x000fe400000e0617 */
[C---:B------:R-:W-:Y:S02]  /*1750*/  @!P5 IMAD R13, R14.reuse, R13, R22 ;  /* 0x0000000d0e0dd224 */ /* 0x040fe400078e0216 */
[----:B------:R-:W-:-:S03]  /*1760*/  @!P5 IMAD.WIDE.U32 R34, R14, R12, R34 ;  /* 0x0000000c0e22d225 */ /* 0x000fc600078e0022 */
[----:B------:R-:W1:Y:S01]  /*1770*/  @!P2 LDC.64 R2, c[0x0][0x380] ;  /* 0x0000e000ff02ab82 */ /* 0x000e620000000a00 */
[C---:B------:R-:W-:Y:S01]  /*1780*/  @!P3 IMAD R18, R27.reuse, R5, R18 ;  /* 0x000000051b12b224 */ /* 0x040fe200078e0212 */
[----:B-----5:R-:W-:Y:S01]  /*1790*/  @!P5 LEA R12, P1, R34, R8, 0x1 ;  /* 0x00000008220cd211 */ /* 0x020fe200078208ff */
[----:B------:R-:W-:-:S04]  /*17a0*/  @!P3 IMAD.WIDE.U32 R30, R27, R4, R30 ;  /* 0x000000041b1eb225 */ /* 0x000fc800078e001e */
[----:B--2---:R-:W-:Y:S01]  /*17b0*/  @!P2 IMAD R29, R29, R10, RZ ;  /* 0x0000000a1d1da224 */ /* 0x004fe200078e02ff */
[----:B------:R-:W2:Y:S01]  /*17c0*/  @!P4 LDC.64 R4, c[0x0][0x3b0] ;  /* 0x0000ec00ff04cb82 */ /* 0x000ea20000000a00 */
[----:B------:R-:W-:Y:S01]  /*17d0*/  @!P5 IMAD.IADD R13, R35, 0x1, R13 ;  /* 0x00000001230dd824 */ /* 0x000fe200078e020d */
[----:B---3--:R-:W-:Y:S01]  /*17e0*/  @!P3 LEA R8, P0, R30, R6, 0x1 ;  /* 0x000000061e08b211 */ /* 0x008fe200078008ff */
[----:B------:R-:W-:Y:S02]  /*17f0*/  @!P3 IMAD.IADD R18, R31, 0x1, R18 ;  /* 0x000000011f12b824 */ /* 0x000fe400078e0212 */
[----:B------:R-:W-:Y:S01]  /*1800*/  @!P2 IMAD R11, R16, R11, R29 ;  /* 0x0000000b100ba224 */ /* 0x000fe200078e021d */
[----:B------:R-:W-:Y:S01]  /*1810*/  @!P5 LEA.HI.X R13, R34, R9, R13, 0x1, P1 ;  /* 0x00000009220dd211 */ /* 0x000fe200008f0c0d */
[----:B------:R-:W-:Y:S01]  /*1820*/  @!P2 IMAD.WIDE.U32 R24, R16, R10, R24 ;  /* 0x0000000a1018a225 */ /* 0x000fe200078e0018 */
[----:B----4-:R-:W-:Y:S01]  /*1830*/  ULEA UR12, UR5, UR4, 0x18 ;  /* 0x00000004050c7291 */ /* 0x010fe2000f8ec0ff */
[----:B------:R-:W-:-:S02]  /*1840*/  @!P3 LEA.HI.X R9, R30, R7, R18, 0x1, P0 ;  /* 0x000000071e09b211 */ /* 0x000fc400000f0c12 */
[----:B------:R-:W3:Y:S01]  /*1850*/  @!P4 LDC.64 R6, c[0x0][0x380] ;  /* 0x0000e000ff06cb82 */ /* 0x000ee20000000a00 */
[----:B------:R-:W-:Y:S01]  /*1860*/  @!P2 IADD3 R11, PT, PT, R25, R11, RZ ;  /* 0x0000000b190ba210 */ /* 0x000fe20007ffe0ff */
[----:B------:R-:W-:Y:S01]  /*1870*/  IMAD R148, R149, R135, RZ ;  /* 0x0000008795947224 */ /* 0x000fe200078e02ff */
[----:B------:R-:W-:Y:S01]  /*1880*/  LEA R102, R133, UR12, 0x1 ;  /* 0x0000000c85667c11 */ /* 0x000fe2000f8e08ff */
[----:B------:R-:W-:Y:S01]  /*1890*/  IMAD R0, R0, UR8, RZ ;  /* 0x0000000800007c24 */ /* 0x000fe2000f8e02ff */
[----:B-1----:R-:W-:Y:S01]  /*18a0*/  @!P2 LEA R28, P1, R24, R2, 0x1 ;  /* 0x00000002181ca211 */ /* 0x002fe200078208ff */
[----:B------:R-:W-:Y:S01]  /*18b0*/  IMAD.WIDE.U32 R152, R134, 0x20, RZ ;  /* 0x0000002086987825 */ /* 0x000fe200078e00ff */
[----:B------:R-:W-:Y:S01]  /*18c0*/  @!P4 IADD3 R27, P0, PT, R14, 0x30, RZ ;  /* 0x000000300e1bc810 */ /* 0x000fe20007f1e0ff */
[----:B------:R-:W-:Y:S01]  /*18d0*/  @!PT LDS RZ, [RZ] ;  /* 0x00000000fffff984 */ /* 0x000fe20000000800 */
[----:B------:R-:W-:Y:S01]  /*18e0*/  @!PT LDS RZ, [RZ] ;  /* 0x00000000fffff984 */ /* 0x000fe20000000800 */
[----:B------:R-:W-:Y:S01]  /*18f0*/  @!PT LDS RZ, [RZ] ;  /* 0x00000000fffff984 */ /* 0x000fe20000000800 */
[----:B------:R-:W-:Y:S01]  /*1900*/  @!P5 LDGSTS.E.BYPASS.LTC128B.128 [R102], desc[UR10][R12.64] ;  /* 0x000000000c66dfae */ /* 0x000fe2000b981a0a */
[----:B------:R-:W-:Y:S01]  /*1910*/  @!P2 LEA.HI.X R29, R24, R3, R11, 0x1, P1 ;  /* 0x00000003181da211 */ /* 0x000fe200008f0c0b */
[----:B------:R-:W-:Y:S01]  /*1920*/  IMAD.WIDE.U32 R24, R88, 0x20, RZ ;  /* 0x0000002058187825 */ /* 0x000fe200078e00ff */
[----:B------:R-:W-:Y:S01]  /*1930*/  LEA.HI.SX32 R3, R144, 0xffffffff, 0x1a ;  /* 0xffffffff90037811 */ /* 0x000fe200078fd2ff */
[----:B------:R-:W-:Y:S02]  /*1940*/  @!P5 LDGSTS.E.BYPASS.LTC128B.128 [R102+0x2000], desc[UR10][R12.64+0x80] ;  /* 0x020000800c66dfae */ /* 0x000fe4000b981a0a */
[----:B------:R-:W-:-:S02]  /*1950*/  @!P4 IMAD.X R23, RZ, RZ, R23, P0 ;  /* 0x000000ffff17c224 */ /* 0x000fc400000e0617 */
[----:B------:R-:W-:Y:S01]  /*1960*/  IMAD R2, R3, -0x40, R104 ;  /* 0xffffffc003027824 */ /* 0x000fe200078e0268 */
[----:B------:R-:W-:Y:S01]  /*1970*/  @!P5 LDGSTS.E.BYPASS.LTC128B.128 [R102+0x4000], desc[UR10][R12.64+0x100] ;  /* 0x040001000c66dfae */ /* 0x000fe2000b981a0a */
[-C--:B--2---:R-:W-:Y:S02]  /*1980*/  @!P4 IMAD R10, R23, R4.reuse, RZ ;  /* 0x00000004170ac224 */ /* 0x084fe400078e02ff */
[----:B------:R-:W-:Y:S01]  /*1990*/  @!P4 IMAD.WIDE.U32 R20, R27, R4, R20 ;  /* 0x000000041b14c225 */ /* 0x000fe200078e0014 */
[----:B------:R-:W-:Y:S01]  /*19a0*/  @!P3 LDGSTS.E.BYPASS.LTC128B.128 [R102+0x800], desc[UR10][R8.64] ;  /* 0x008000000866bfae */ /* 0x000fe2000b981a0a */
[-C--:B------:R-:W-:Y:S02]  /*19b0*/  ISETP.GE.AND P6, PT, R149, R2.reuse, PT ;  /* 0x000000029500720c */ /* 0x080fe40003fc6270 */
[----:B------:R-:W-:Y:S01]  /*19c0*/  @!P4 IMAD R10, R27, R5, R10 ;  /* 0x000000051b0ac224 */ /* 0x000fe200078e020a */
[----:B------:R-:W-:Y:S01]  /*19d0*/  @!P3 LDGSTS.E.BYPASS.LTC128B.128 [R102+0x2800], desc[UR10][R8.64+0x80] ;  /* 0x028000800866bfae */ /* 0x000fe2000b981a0a */
[-C--:B------:R-:W-:Y:S01]  /*19e0*/  IMAD R23, R96, R3.reuse, RZ ;  /* 0x0000000360177224 */ /* 0x080fe200078e02ff */
[-C--:B------:R-:W-:Y:S01]  /*19f0*/  ISETP.GE.AND P1, PT, R15, R2.reuse, PT ;  /* 0x000000020f00720c */ /* 0x080fe20003f26270 */
[----:B------:R-:W-:Y:S01]  /*1a00*/  IMAD.WIDE.U32 R4, R98, R3, RZ ;  /* 0x0000000362047225 */ /* 0x000fe200078e00ff */
[----:B------:R1:W-:Y:S01]  /*1a10*/  @!P3 LDGSTS.E.BYPASS.LTC128B.128 [R102+0x4800], desc[UR10][R8.64+0x100] ;  /* 0x048001000866bfae */ /* 0x0003e2000b981a0a */
[----:B------:R-:W-:-:S02]  /*1a20*/  ISETP.GE.AND P3, PT, R19, R2, PT ;  /* 0x000000021300720c */ /* 0x000fc40003f66270 */
[----:B------:R-:W-:Y:S01]  /*1a30*/  IMAD.SHL.U32 R14, R134, 0x40, RZ ;  /* 0x00000040860e7824 */ /* 0x000fe200078e00ff */
[----:B------:R-:W-:Y:S01]  /*1a40*/  @!P2 LDGSTS.E.BYPASS.LTC128B.128 [R102+0x1000], desc[UR10][R28.64] ;  /* 0x010000001c66afae */ /* 0x000fe2000b981a0a */
[----:B------:R-:W-:Y:S01]  /*1a50*/  IMAD R0, R147, UR9, R0 ;  /* 0x0000000993007c24 */ /* 0x000fe2000f8e0200 */
[----:B------:R-:W2:Y:S01]  /*1a60*/  LDCU UR9, c[0x0][0x50c] ;  /* 0x0000a180ff0977ac */ /* 0x000ea20008000800 */
[----:B------:R-:W-:Y:S01]  /*1a70*/  IMAD.MOV.U32 R90, RZ, RZ, 0x20 ;  /* 0x00000020ff5a7424 */ /* 0x000fe200078e00ff */
[----:B------:R-:W-:Y:S01]  /*1a80*/  @!P2 LDGSTS.E.BYPASS.LTC128B.128 [R102+0x3000], desc[UR10][R28.64+0x80] ;  /* 0x030000801c66afae */ /* 0x000fe2000b981a0a */
[----:B------:R-:W-:Y:S02]  /*1a90*/  IMAD.MOV.U32 R92, RZ, RZ, 0x40 ;  /* 0x00000040ff5c7424 */ /* 0x000fe400078e00ff */
[----:B------:R-:W-:Y:S01]  /*1aa0*/  @!P1 IMAD.MOV.U32 R22, RZ, RZ, R4 ;  /* 0x000000ffff169224 */ /* 0x000fe200078e0004 */
[----:B------:R-:W-:Y:S01]  /*1ab0*/  @!P2 LDGSTS.E.BYPASS.LTC128B.128 [R102+0x5000], desc[UR10][R28.64+0x100] ;  /* 0x050001001c66afae */ /* 0x000fe2000b981a0a */
[----:B------:R-:W-:-:S02]  /*1ac0*/  ISETP.GE.AND P2, PT, R17, R2, PT ;  /* 0x000000021100720c */ /* 0x000fc40003f46270 */
[----:B-1----:R-:W-:Y:S01]  /*1ad0*/  SHF.R.S32.HI R9, RZ, 0x1f, R3 ;  /* 0x0000001fff097819 */ /* 0x002fe20000011403 */
[----:B------:R-:W-:Y:S01]  /*1ae0*/  @!P4 IMAD.IADD R8, R21, 0x1, R10 ;  /* 0x000000011508c824 */ /* 0x000fe200078e020a */
[C---:B---3--:R-:W-:Y:S01]  /*1af0*/  @!P4 LEA R10, P0, R20.reuse, R6, 0x1 ;  /* 0x00000006140ac211 */ /* 0x048fe200078008ff */
[----:B------:R-:W-:Y:S02]  /*1b00*/  IMAD.SHL.U32 R6, R89, 0x20, RZ ;  /* 0x0000002059067824 */ /* 0x000fe400078e00ff */
[----:B------:R-:W-:Y:S01]  /*1b10*/  IMAD R23, R9, R98, R23 ;  /* 0x0000006209177224 */ /* 0x000fe200078e0217 */
[----:B------:R-:W-:Y:S02]  /*1b20*/  @!P4 LEA.HI.X R11, R20, R7, R8, 0x1, P0 ;  /* 0x00000007140bc211 */ /* 0x000fe400000f0c08 */
[----:B------:R-:W-:Y:S01]  /*1b30*/  @!P3 IADD3 R8, P0, PT, R95, R4, RZ ;  /* 0x000000045f08b210 */ /* 0x000fe20007f1e0ff */
[----:B------:R-:W-:Y:S01]  /*1b40*/  IMAD.IADD R23, R5, 0x1, R23 ;  /* 0x0000000105177824 */ /* 0x000fe200078e0217 */
[----:B------:R-:W-:Y:S01]  /*1b50*/  @!P6 LEA R20, P5, R4, R197, 0x1 ;  /* 0x000000c50414e211 */ /* 0x000fe200078a08ff */
[----:B------:R-:W-:Y:S03]  /*1b60*/  @!P4 LDGSTS.E.BYPASS.LTC128B.128 [R102+0x1800], desc[UR10][R10.64] ;  /* 0x018000000a66cfae */ /* 0x000fe6000b981a0a */
[----:B------:R-:W-:Y:S01]  /*1b70*/  @!P3 IADD3.X R7, PT, PT, R93, R23, RZ, P0, !PT ;  /* 0x000000175d07b210 */ /* 0x000fe200007fe4ff */
[----:B------:R-:W-:Y:S01]  /*1b80*/  @!P4 LDGSTS.E.BYPASS.LTC128B.128 [R102+0x3800], desc[UR10][R10.64+0x80] ;  /* 0x038000800a66cfae */ /* 0x000fe2000b981a0a */
[----:B------:R-:W-:-:S02]  /*1b90*/  @!P3 LEA R12, P0, R8, R197, 0x1 ;  /* 0x000000c5080cb211 */ /* 0x000fc400078008ff */
[C---:B------:R-:W-:Y:S01]  /*1ba0*/  @!P6 LEA.HI.X R21, R4.reuse, R196, R23, 0x1, P5 ;  /* 0x000000c40415e211 */ /* 0x040fe200028f0c17 */
[----:B------:R1:W-:Y:S01]  /*1bb0*/  @!P4 LDGSTS.E.BYPASS.LTC128B.128 [R102+0x5800], desc[UR10][R10.64+0x100] ;  /* 0x058001000a66cfae */ /* 0x0003e2000b981a0a */
[----:B------:R-:W-:Y:S01]  /*1bc0*/  @!P2 IADD3 R5, P5, PT, R4, R24, RZ ;  /* 0x000000180405a210 */ /* 0x000fe20007fbe0ff */
[----:B------:R-:W-:Y:S01]  /*1bd0*/  @!P1 IMAD R4, R89, 0x30, RZ ;  /* 0x0000003059049824 */ /* 0x000fe200078e02ff */
[----:B------:R-:W-:Y:S01]  /*1be0*/  @!P3 LEA.HI.X R13, R8, R196, R7, 0x1, P0 ;  /* 0x000000c4080db211 */ /* 0x000fe200000f0c07 */
[----:B------:R-:W-:Y:S01]  /*1bf0*/  @!P6 LDGSTS.E.BYPASS.LTC128B.128 [R102+0x6000], desc[UR10][R20.64] ;  /* 0x060000001466efae */ /* 0x000fe2000b981a0a */
[----:B------:R-:W-:Y:S02]  /*1c00*/  IADD3 R18, P0, PT, R145, R150, RZ ;  /* 0x0000009691127210 */ /* 0x000fe40007f1e0ff */
[----:B------:R-:W-:Y:S01]  /*1c10*/  @!P2 IADD3.X R6, PT, PT, R23, R25, R6, P5, !PT ;  /* 0x000000191706a210 */ /* 0x000fe20002ffe406 */
[----:B------:R-:W-:Y:S01]  /*1c20*/  @!P1 IMAD.WIDE.U32 R24, R88, 0x30, R22 ;  /* 0x0000003058189825 */ /* 0x000fe200078e0016 */
[----:B------:R-:W-:Y:S01]  /*1c30*/  ISETP.GE.AND P5, PT, R19, R2, PT ;  /* 0x000000021300720c */ /* 0x000fe20003fa6270 */
[----:B------:R-:W-:Y:S02]  /*1c40*/  @!P6 LDGSTS.E.BYPASS.LTC128B.128 [R102+0x8000], desc[UR10][R20.64+0x80] ;  /* 0x080000801466efae */ /* 0x000fe4000b981a0a */
[----:B------:R-:W-:Y:S01]  /*1c50*/  IMAD.X R19, RZ, RZ, R151, P0 ;  /* 0x000000ffff137224 */ /* 0x000fe200000e0697 */
[-C--:B------:R-:W-:Y:S01]  /*1c60*/  @!P1 LEA R16, P0, R24, R197.reuse, 0x1 ;  /* 0x000000c518109211 */ /* 0x080fe200078008ff */
[----:B------:R-:W-:Y:S01]  /*1c70*/  @!P1 IMAD.IADD R7, R25, 0x1, R4 ;  /* 0x0000000119079824 */ /* 0x000fe200078e0204 */
[----:B------:R-:W-:Y:S01]  /*1c80*/  @!P6 LDGSTS.E.BYPASS.LTC128B.128 [R102+0xa000], desc[UR10][R20.64+0x100] ;  /* 0x0a0001001466efae */ /* 0x000fe2000b981a0a */
[----:B------:R-:W-:Y:S01]  /*1c90*/  IMAD.WIDE.U32 R22, R149, R134, R18 ;  /* 0x0000008695167225 */ /* 0x000fe200078e0012 */
[----:B------:R-:W-:-:S02]  /*1ca0*/  @!P2 LEA R18, P4, R5, R197, 0x1 ;  /* 0x000000c50512a211 */ /* 0x000fc400078808ff */
[----:B------:R-:W-:Y:S01]  /*1cb0*/  @!P3 LDGSTS.E.BYPASS.LTC128B.128 [R102+0x6800], desc[UR10][R12.64] ;  /* 0x068000000c66bfae */ /* 0x000fe2000b981a0a */
[----:B------:R-:W-:Y:S01]  /*1cc0*/  IMAD.IADD R23, R23, 0x1, R148 ;  /* 0x0000000117177824 */ /* 0x000fe200078e0294 */
[----:B------:R-:W-:Y:S02]  /*1cd0*/  @!P2 LEA.HI.X R19, R5, R196, R6, 0x1, P4 ;  /* 0x000000c40513a211 */ /* 0x000fe400020f0c06 */
[----:B------:R-:W-:Y:S01]  /*1ce0*/  ISETP.GE.AND P4, PT, R17, R2, PT ;  /* 0x000000021100720c */ /* 0x000fe20003f86270 */
[----:B------:R-:W-:Y:S01]  /*1cf0*/  @!P3 LDGSTS.E.BYPASS.LTC128B.128 [R102+0x8800], desc[UR10][R12.64+0x80] ;  /* 0x088000800c66bfae */ /* 0x000fe2000b981a0a */
[----:B------:R-:W-:Y:S01]  /*1d00*/  @!P1 LEA.HI.X R17, R24, R196, R7, 0x1, P0 ;  /* 0x000000c418119211 */ /* 0x000fe200000f0c07 */
[----:B------:R-:W-:Y:S01]  /*1d10*/  IMAD.WIDE.U32 R22, R147, UR8, R22 ;  /* 0x0000000893167c25 */ /* 0x000fe2000f8e0016 */
[----:B------:R-:W-:Y:S01]  /*1d20*/  SHF.L.U64.HI R6, R134, 0x6, R135 ;  /* 0x0000000686067819 */ /* 0x000fe20000010287 */
[----:B------:R3:W-:Y:S01]  /*1d30*/  @!P3 LDGSTS.E.BYPASS.LTC128B.128 [R102+0xa800], desc[UR10][R12.64+0x100] ;  /* 0x0a8001000c66bfae */ /* 0x0007e2000b981a0a */
[----:B------:R-:W-:Y:S01]  /*1d40*/  LOP3.LUT R7, R94, 0x200, RZ, 0xc0, !PT ;  /* 0x000002005e077812 */ /* 0x000fe200078ec0ff */
[----:B-1----:R-:W-:Y:S01]  /*1d50*/  IMAD.SHL.U32 R10, R200, 0x20, RZ ;  /* 0x00000020c80a7824 */ /* 0x002fe200078e00ff */
[----:B------:R-:W-:Y:S01]  /*1d60*/  ISETP.GE.AND P3, PT, R15, R2, PT ;  /* 0x000000020f00720c */ /* 0x000fe20003f66270 */
[----:B------:R-:W-:Y:S01]  /*1d70*/  @!P2 LDGSTS.E.BYPASS.LTC128B.128 [R102+0x7000], desc[UR10][R18.64] ;  /* 0x070000001266afae */ /* 0x000fe2000b981a0a */
[-C--:B------:R-:W-:Y:S01]  /*1d80*/  IMAD R6, R6, R3.reuse, RZ ;  /* 0x0000000306067224 */ /* 0x080fe200078e02ff */
[----:B------:R-:W-:Y:S01]  /*1d90*/  LEA R5, P0, R22, UR6, 0x1 ;  /* 0x0000000616057c11 */ /* 0x000fe2000f8008ff */
[----:B------:R-:W-:Y:S01]  /*1da0*/  IMAD.IADD R4, R23, 0x1, R0 ;  /* 0x0000000117047824 */ /* 0x000fe200078e0200 */
[----:B------:R-:W-:Y:S01]  /*1db0*/  @!P2 LDGSTS.E.BYPASS.LTC128B.128 [R102+0x9000], desc[UR10][R18.64+0x80] ;  /* 0x090000801266afae */ /* 0x000fe2000b981a0a */
[----:B------:R-:W-:Y:S01]  /*1dc0*/  IMAD R9, R9, R14, R6 ;  /* 0x0000000e09097224 */ /* 0x000fe200078e0206 */
[----:B------:R-:W-:Y:S01]  /*1dd0*/  LOP3.LUT R10, R7, 0x7c00, R10, 0xf8, !PT ;  /* 0x00007c00070a7812 */ /* 0x000fe200078ef80a */
[----:B------:R-:W-:Y:S01]  /*1de0*/  IMAD.WIDE.U32 R14, R14, R3, RZ ;  /* 0x000000030e0e7225 */ /* 0x000fe200078e00ff */
[----:B------:R1:W-:Y:S01]  /*1df0*/  @!P2 LDGSTS.E.BYPASS.LTC128B.128 [R102+0xb000], desc[UR10][R18.64+0x100] ;  /* 0x0b0001001266afae */ /* 0x0003e2000b981a0a */
[----:B------:R-:W-:-:S02]  /*1e00*/  LOP3.LUT R7, R94, 0x1c0, RZ, 0xc0, !PT ;  /* 0x000001c05e077812 */ /* 0x000fc400078ec0ff */
[----:B------:R-:W-:Y:S01]  /*1e10*/  LEA.HI.X R4, R22, UR7, R4, 0x1, P0 ;  /* 0x0000000716047c11 */ /* 0x000fe200080f0c04 */
[----:B------:R-:W-:Y:S01]  /*1e20*/  @!P1 LDGSTS.E.BYPASS.LTC128B.128 [R102+0x7800], desc[UR10][R16.64] ;  /* 0x0780000010669fae */ /* 0x000fe2000b981a0a */
[----:B------:R-:W-:Y:S01]  /*1e30*/  LOP3.LUT R7, R7, 0x38, R146, 0xf8, !PT ;  /* 0x0000003807077812 */ /* 0x000fe200078ef892 */
[----:B------:R-:W-:Y:S01]  /*1e40*/  IMAD.SHL.U32 R11, R135, 0x20, RZ ;  /* 0x00000020870b7824 */ /* 0x000fe200078e00ff */
[----:B------:R-:W-:Y:S01]  /*1e50*/  IADD3 R15, PT, PT, R15, R9, RZ ;  /* 0x000000090f0f7210 */ /* 0x000fe20007ffe0ff */
[----:B------:R-:W-:Y:S01]  /*1e60*/  @!P1 LDGSTS.E.BYPASS.LTC128B.128 [R102+0x9800], desc[UR10][R16.64+0x80] ;  /* 0x0980008010669fae */ /* 0x000fe2000b981a0a */
[----:B------:R-:W-:Y:S01]  /*1e70*/  @!P4 IADD3 R8, P0, PT, R14, R152, RZ ;  /* 0x000000980e08c210 */ /* 0x000fe20007f1e0ff */
[----:B------:R-:W-:Y:S02]  /*1e80*/  IMAD.IADD R2, R153, 0x1, R11 ;  /* 0x0000000199027824 */ /* 0x000fe400078e020b */
[----:B------:R4:W-:Y:S01]  /*1e90*/  @!P1 LDGSTS.E.BYPASS.LTC128B.128 [R102+0xb800], desc[UR10][R16.64+0x100] ;  /* 0x0b80010010669fae */ /* 0x0009e2000b981a0a */
[----:B------:R-:W-:Y:S01]  /*1ea0*/  @!P5 LEA R6, P1, R134, R14, 0x4 ;  /* 0x0000000e8606d211 */ /* 0x000fe200078220ff */
[----:B------:R-:W-:Y:S01]  /*1eb0*/  @!P3 IMAD R11, R135, 0x30, RZ ;  /* 0x00000030870bb824 */ /* 0x000fe200078e02ff */
[----:B---3--:R-:W-:Y:S01]  /*1ec0*/  SHF.R.U32.HI R12, RZ, 0x1, R200 ;  /* 0x00000001ff0c7819 */ /* 0x008fe200000116c8 */
[----:B------:R-:W0:Y:S01]  /*1ed0*/  LDGDEPBAR ;  /* 0x00000000000079af */ /* 0x000e220000000000 */
[----:B------:R-:W-:-:S02]  /*1ee0*/  @!P4 IMAD.X R9, R2, 0x1, R15, P0 ;  /* 0x000000010209c824 */ /* 0x000fc400000e060f */
[C---:B------:R-:W-:Y:S02]  /*1ef0*/  LOP3.LUT R91, R7.reuse, 0x8, R12, 0x78, !PT ;  /* 0x00000008075b7812 */ /* 0x040fe400078e780c */
[----:B------:R-:W-:Y:S02]  /*1f00*/  LOP3.LUT R12, R7, 0x8, R200, 0x78, !PT ;  /* 0x00000008070c7812 */ /* 0x000fe400078e78c8 */
[----:B------:R-:W-:Y:S01]  /*1f10*/  @!P5 LEA.HI.X R7, R134, R15, R135, 0x4, P1 ;  /* 0x0000000f8607d211 */ /* 0x000fe200008f2487 */
[----:B------:R-:W-:Y:S01]  /*1f20*/  IMAD.IADD R10, R91, 0x1, R10 ;  /* 0x000000015b0a7824 */ /* 0x000fe200078e020a */
[-C--:B------:R-:W-:Y:S01]  /*1f30*/  @!P4 LEA R22, P1, R8, R5.reuse, 0x1 ;  /* 0x000000050816c211 */ /* 0x080fe200078208ff */
[----:B------:R-:W-:Y:S01]  /*1f40*/  IMAD R101, R12, 0x2, R101 ;  /* 0x000000020c657824 */ /* 0x000fe200078e0265 */
[----:B-1----:R-:W-:Y:S02]  /*1f50*/  @!P6 LEA R18, P2, R14, R5, 0x1 ;  /* 0x000000050e12e211 */ /* 0x002fe400078408ff */
[----:B------:R-:W-:-:S02]  /*1f60*/  @!P4 LEA.HI.X R23, R8, R4, R9, 0x1, P1 ;  /* 0x000000040817c211 */ /* 0x000fc400008f0c09 */
[-C--:B------:R-:W-:Y:S02]  /*1f70*/  @!P6 LEA.HI.X R19, R14, R4.reuse, R15, 0x1, P2 ;  /* 0x000000040e13e211 */ /* 0x080fe400010f0c0f */
[----:B------:R-:W-:Y:S02]  /*1f80*/  @!P5 LEA R20, P2, R6, R5, 0x1 ;  /* 0x000000050614d211 */ /* 0x000fe400078408ff */
[----:B------:R-:W-:Y:S02]  /*1f90*/  LEA R107, R10, UR12, 0x1 ;  /* 0x0000000c0a6b7c11 */ /* 0x000fe4000f8e08ff */
[----:B------:R-:W-:Y:S01]  /*1fa0*/  @!P5 LEA.HI.X R21, R6, R4, R7, 0x1, P2 ;  /* 0x000000040615d211 */ /* 0x000fe200010f0c07 */
[----:B----4-:R-:W-:Y:S01]  /*1fb0*/  @!P3 IMAD.WIDE.U32 R16, R134, 0x30, R14 ;  /* 0x000000308610b825 */ /* 0x010fe200078e000e */
[----:B------:R-:W-:-:S04]  /*1fc0*/  DEPBAR.LE SB0, 0x0 ;  /* 0x000080000000791a */ /* 0x000fc80000000000 */
[----:B------:R-:W-:Y:S01]  /*1fd0*/  BAR.SYNC.DEFER_BLOCKING 0x0 ;  /* 0x0000000000007b1d */ /* 0x000fe20000010000 */
[----:B------:R-:W-:Y:S01]  /*1fe0*/  @!P3 IMAD.IADD R11, R17, 0x1, R11 ;  /* 0x00000001110bb824 */ /* 0x000fe200078e020b */
[C---:B------:R-:W-:Y:S02]  /*1ff0*/  @!P3 LEA R14, P0, R16.reuse, R5, 0x1 ;  /* 0x00000005100eb211 */ /* 0x040fe400078008ff */
[----:B------:R-:W-:Y:S02]  /*2000*/  IADD3 R99, PT, PT, R101, UR12, RZ ;  /* 0x0000000c65637c10 */ /* 0x000fe4000fffe0ff */
[----:B------:R-:W-:Y:S02]  /*2010*/  @!P3 LEA.HI.X R15, R16, R4, R11, 0x1, P0 ;  /* 0x00000004100fb211 */ /* 0x000fe400000f0c0b */
[C---:B------:R-:W-:Y:S02]  /*2020*/  LOP3.LUT P0, RZ, R200.reuse, 0x2, RZ, 0xc0, !PT ;  /* 0x00000002c8ff7812 */ /* 0x040fe4000780c0ff */
[----:B------:R-:W-:-:S02]  /*2030*/  LOP3.LUT P2, RZ, R200, 0x4, RZ, 0xc0, !PT ;  /* 0x00000004c8ff7812 */ /* 0x000fc4000784c0ff */
[----:B------:R-:W-:Y:S02]  /*2040*/  SEL R90, R90, 0xffffffe0, !P0 ;  /* 0xffffffe05a5a7807 */ /* 0x000fe40004000000 */
[----:B------:R-:W-:-:S03]  /*2050*/  SEL R92, R92, 0xffffffc0, !P2 ;  /* 0xffffffc05c5c7807 */ /* 0x000fc60005000000 */
[--C-:B------:R-:W-:Y:S02]  /*2060*/  IMAD.IADD R106, R107, 0x1, R90.reuse ;  /* 0x000000016b6a7824 */ /* 0x100fe400078e025a */
[----:B------:R-:W-:Y:S02]  /*2070*/  IMAD.IADD R100, R99, 0x1, R90 ;  /* 0x0000000163647824 */ /* 0x000fe400078e025a */
[--C-:B------:R-:W-:Y:S02]  /*2080*/  IMAD.IADD R105, R107, 0x1, R92.reuse ;  /* 0x000000016b697824 */ /* 0x100fe400078e025c */
[----:B------:R-:W-:Y:S01]  /*2090*/  IMAD.IADD R99, R99, 0x1, R92 ;  /* 0x0000000163637824 */ /* 0x000fe200078e025c */
[----:B------:R-:W-:Y:S01]  /*20a0*/  @!PT LDS RZ, [RZ] ;  /* 0x00000000fffff984 */ /* 0x000fe20000000800 */
[----:B------:R-:W-:Y:S01]  /*20b0*/  @!PT LDS RZ, [RZ] ;  /* 0x00000000fffff984 */ /* 0x000fe20000000800 */
[----:B------:R-:W-:Y:S01]  /*20c0*/  @!PT LDS RZ, [RZ] ;  /* 0x00000000fffff984 */ /* 0x000fe20000000800 */
[----:B------:R-:W-:Y:S02]  /*20d0*/  @!P6 LDGSTS.E.BYPASS.LTC128B.128 [R102+0xc000], desc[UR10][R18.64] ;  /* 0x0c0000001266efae */ /* 0x000fe4000b981a0a */
[C---:B------:R-:W-:Y:S01]  /*20e0*/  IADD3 R103, PT, PT, R90.reuse, R105, RZ ;  /* 0x000000695a677210 */ /* 0x040fe20007ffe0ff */
[----:B------:R-:W-:Y:S01]  /*20f0*/  IMAD.IADD R97, R90, 0x1, R99 ;  /* 0x000000015a617824 */ /* 0x000fe200078e0263 */
        /* <DEDUP_REMOVED lines=34> */
[----:B-1----:R-:W-:Y:S04]  /*2320*/  LDSM.16.M88.4 R20, [R106] ;  /* 0x000000006a14783b */ /* 0x002fe80000000200 */
[----:B------:R-:W-:Y:S04]  /*2330*/  LDSM.16.M88.4 R4, [R100+0x6000] ;  /* 0x006000006404783b */ /* 0x000fe80000000200 */
[----:B------:R-:W1:Y:S04]  /*2340*/  LDSM.16.M88.4 R64, [R101+UR12+0x6800] ;  /* 0x0068000c6540783b */ /* 0x000e680008000200 */
[----:B------:R-:W4:Y:S04]  /*2350*/  LDSM.16.M88.4 R56, [R101+UR12+0x7000] ;  /* 0x0070000c6538783b */ /* 0x000f280008000200 */
[----:B------:R-:W5:Y:S04]  /*2360*/  LDSM.16.M88.4 R8, [R101+UR12+0x7800] ;  /* 0x0078000c6508783b */ /* 0x000f680008000200 */
[----:B------:R-:W2:Y:S04]  /*2370*/  LDSM.16.M88.4 R40, [R100+0x6800] ;  /* 0x006800006428783b */ /* 0x000ea80000000200 */
[----:B------:R-:W2:Y:S04]  /*2380*/  LDSM.16.M88.4 R36, [R100+0x7000] ;  /* 0x007000006424783b */ /* 0x000ea80000000200 */
[----:B------:R-:W2:Y:S04]  /*2390*/  LDSM.16.M88.4 R32, [R100+0x7800] ;  /* 0x007800006420783b */ /* 0x000ea80000000200 */
[----:B------:R-:W-:Y:S01]  /*23a0*/  LDSM.16.M88.4 R16, [R105] ;  /* 0x000000006910783b */ /* 0x000fe20000000200 */
[C---:B---3--:R-:W-:Y:S03]  /*23b0*/  HMMA.16816.F32.BF16 R12, R48.reuse, R28, RZ ;  /* 0x0000001c300c723c */ /* 0x048fe600000418ff */
[----:B------:R-:W-:Y:S04]  /*23c0*/  LDSM.16.M88.4 R68, [R100+0x8000] ;  /* 0x008000006444783b */ /* 0x000fe80000000200 */
[----:B------:R-:W-:Y:S01]  /*23d0*/  LDSM.16.M88.4 R76, [R105+0x2000] ;  /* 0x00200000694c783b */ /* 0x000fe20000000200 */
[C---:B------:R-:W-:Y:S03]  /*23e0*/  HMMA.16816.F32.BF16 R28, R48.reuse, R30, RZ ;  /* 0x0000001e301c723c */ /* 0x040fe600000418ff */
[----:B------:R-:W-:Y:S04]  /*23f0*/  LDSM.16.M88.4 R44, [R103+0x2000] ;  /* 0x00200000672c783b */ /* 0x000fe80000000200 */
[----:B------:R-:W-:Y:S01]  /*2400*/  LDSM.16.M88.4 R80, [R97+0x8000] ;  /* 0x008000006150783b */ /* 0x000fe20000000200 */
[----:B-1----:R-:W-:Y:S03]  /*2410*/  HMMA.16816.F32.BF16 R24, R48, R64, RZ ;  /* 0x000000403018723c */ /* 0x002fe600000418ff */
[----:B------:R-:W-:Y:S04]  /*2420*/  LDSM.16.M88.4 R84, [R99+0x8800] ;  /* 0x008800006354783b */ /* 0x000fe80000000200 */
[----:B------:R-:W-:Y:S01]  /*2430*/  LDSM.16.M88.4 R72, [R99+0x9000] ;  /* 0x009000006348783b */ /* 0x000fe20000000200 */
[----:B------:R-:W-:Y:S01]  /*2440*/  HMMA.16816.F32.BF16 R12, R20, R4, R12 ;  /* 0x00000004140c723c */ /* 0x000fe2000004180c */
[----:B------:R-:W-:-:S02]  /*2450*/  P2R R4, PR, RZ, 0x4 ;  /* 0x00000004ff047803 */ /* 0x000fc40000000000 */
[----:B------:R-:W0:Y:S05]  /*2460*/  LDGDEPBAR ;  /* 0x00000000000079af */ /* 0x000e2a0000000000 */
[C---:B----4-:R-:W-:Y:S08]  /*2470*/  HMMA.16816.F32.BF16 R60, R48.reuse, R56, RZ ;  /* 0x00000038303c723c */ /* 0x050ff000000418ff */
[C---:B------:R-:W-:Y:S08]  /*2480*/  HMMA.16816.F32.BF16 R64, R48.reuse, R66, RZ ;  /* 0x000000423040723c */ /* 0x040ff000000418ff */
[C---:B------:R-:W-:Y:S08]  /*2490*/  HMMA.16816.F32.BF16 R56, R48.reuse, R58, RZ ;  /* 0x0000003a3038723c */ /* 0x040ff000000418ff */
[C---:B-----5:R-:W-:Y:S08]  /*24a0*/  HMMA.16816.F32.BF16 R52, R48.reuse, R8, RZ ;  /* 0x000000083034723c */ /* 0x060ff000000418ff */
[----:B------:R-:W-:Y:S01]  /*24b0*/  HMMA.16816.F32.BF16 R48, R48, R10, RZ ;  /* 0x0000000a3030723c */ /* 0x000fe200000418ff */
[----:B------:R-:W1:Y:S07]  /*24c0*/  LDSM.16.M88.4 R8, [R99+0x6000] ;  /* 0x006000006308783b */ /* 0x000e6e0000000200 */
        /* <DEDUP_REMOVED lines=10> */
[----:B------:R-:W-:Y:S04]  /*2570*/  LDSM.16.M88.4 R20, [R103] ;  /* 0x000000006714783b */ /* 0x000fe80000000200 */
[----:B------:R-:W-:Y:S03]  /*2580*/  LDSM.16.M88.4 R32, [R97+0x6000] ;  /* 0x006000006120783b */ /* 0x000fe60000000200 */
[C---:B-1----:R-:W-:Y:S08]  /*2590*/  HMMA.16816.F32.BF16 R12, R16.reuse, R8, R12 ;  /* 0x00000008100c723c */ /* 0x042ff0000004180c */
[C---:B------:R-:W-:Y:S01]  /*25a0*/  HMMA.16816.F32.BF16 R28, R16.reuse, R10, R28 ;  /* 0x0000000a101c723c */ /* 0x040fe2000004181c */
[----:B------:R-:W1:Y:S07]  /*25b0*/  LDSM.16.M88.4 R8, [R97+0x6800] ;  /* 0x006800006108783b */ /* 0x000e6e0000000200 */
        /* <DEDUP_REMOVED lines=8> */
[----:B------:R-:W-:Y:S04]  /*2640*/  LDSM.16.M88.4 R16, [R107+0x2000] ;  /* 0x002000006b10783b */ /* 0x000fe80000000200 */
[----:B------:R-:W4:Y:S03]  /*2650*/  LDSM.16.M88.4 R36, [R101+UR12+0x8000] ;  /* 0x0080000c6524783b */ /* 0x000f260008000200 */
[C---:B-1----:R-:W-:Y:S08]  /*2660*/  HMMA.16816.F32.BF16 R24, R20.reuse, R8, R24 ;  /* 0x000000081418723c */ /* 0x042ff00000041818 */
[C---:B------:R-:W-:Y:S01]  /*2670*/  HMMA.16816.F32.BF16 R64, R20.reuse, R10, R64 ;  /* 0x0000000a1440723c */ /* 0x040fe20000041840 */
[----:B------:R-:W1:Y:S07]  /*2680*/  LDSM.16.M88.4 R8, [R101+UR12+0x9000] ;  /* 0x0090000c6508783b */ /* 0x000e6e0008000200 */
[C---:B------:R-:W-:Y:S08]  /*2690*/  HMMA.16816.F32.BF16 R12, R20.reuse, R32, R12 ;  /* 0x00000020140c723c */ /* 0x040ff0000004180c */
[C---:B------:R-:W-:Y:S01]  /*26a0*/  HMMA.16816.F32.BF16 R28, R20.reuse, R34, R28 ;  /* 0x00000022141c723c */ /* 0x040fe2000004181c */
[----:B------:R-:W5:Y:S07]  /*26b0*/  LDSM.16.M88.4 R32, [R101+UR12+0x8800] ;  /* 0x0088000c6520783b */ /* 0x000f6e0008000200 */
[C---:B---3--:R-:W-:Y:S08]  /*26c0*/  HMMA.16816.F32.BF16 R60, R20.reuse, R4, R60 ;  /* 0x00000004143c723c */ /* 0x048ff0000004183c */
[C---:B------:R-:W-:Y:S01]  /*26d0*/  HMMA.16816.F32.BF16 R56, R20.reuse, R6, R56 ;  /* 0x000000061438723c */ /* 0x040fe20000041838 */
[----:B------:R-:W3:Y:S07]  /*26e0*/  LDSM.16.M88.4 R4, [R106+0x2000] ;  /* 0x002000006a04783b */ /* 0x000eee0000000200 */
[C---:B--2---:R-:W-:Y:S08]  /*26f0*/  HMMA.16816.F32.BF16 R52, R20.reuse, R40, R52 ;  /* 0x000000281434723c */ /* 0x044ff00000041834 */
[----:B------:R-:W-:Y:S01]  /*2700*/  HMMA.16816.F32.BF16 R48, R20, R42, R48 ;  /* 0x0000002a1430723c */ /* 0x000fe20000041830 */
[----:B------:R-:W2:Y:S04]  /*2710*/  LDSM.16.M88.4 R20, [R101+UR12+0x9800] ;  /* 0x0098000c6514783b */ /* 0x000ea80008000200 */
[----:B------:R-:W-:Y:S03]  /*2720*/  LDSM.16.M88.4 R40, [R100+0x8800] ;  /* 0x008800006428783b */ /* 0x000fe60000000200 */
[C---:B----4-:R-:W-:Y:S08]  /*2730*/  HMMA.16816.F32.BF16 R12, R16.reuse, R36, R12 ;  /* 0x00000024100c723c */ /* 0x050ff0000004180c */
[C---:B------:R-:W-:Y:S01]  /*2740*/  HMMA.16816.F32.BF16 R28, R16.reuse, R38, R28 ;  /* 0x00000026101c723c */ /* 0x040fe2000004181c */
[----:B------:R-:W4:Y:S07]  /*2750*/  LDSM.16.M88.4 R36, [R99+0x8000] ;  /* 0x008000006324783b */ /* 0x000f2e0000000200 */
[C---:B-1----:R-:W-:Y:S08]  /*2760*/  HMMA.16816.F32.BF16 R60, R16.reuse, R8, R60 ;  /* 0x00000008103c723c */ /* 0x042ff0000004183c */
[C---:B------:R-:W-:Y:S01]  /*2770*/  HMMA.16816.F32.BF16 R56, R16.reuse, R10, R56 ;  /* 0x0000000a1038723c */ /* 0x040fe20000041838 */
[----:B------:R-:W1:Y:S07]  /*2780*/  LDSM.16.M88.4 R8, [R100+0x9800] ;  /* 0x009800006408783b */ /* 0x000e6e0000000200 */
[C---:B-----5:R-:W-:Y:S08]  /*2790*/  HMMA.16816.F32.BF16 R24, R16.reuse, R32, R24 ;  /* 0x000000201018723c */ /* 0x060ff00000041818 */
[----:B------:R-:W-:Y:S01]  /*27a0*/  HMMA.16816.F32.BF16 R64, R16, R34, R64 ;  /* 0x000000221040723c */ /* 0x000fe20000041840 */
[----:B------:R-:W5:Y:S07]  /*27b0*/  LDSM.16.M88.4 R32, [R100+0x9000] ;  /* 0x009000006420783b */ /* 0x000f6e0000000200 */
[C---:B---3--:R-:W-:Y:S08]  /*27c0*/  HMMA.16816.F32.BF16 R12, R4.reuse, R68, R12 ;  /* 0x00000044040c723c */ /* 0x048ff0000004180c */
[----:B------:R-:W-:Y:S01]  /*27d0*/  HMMA.16816.F32.BF16 R28, R4, R70, R28 ;  /* 0x00000046041c723c */ /* 0x000fe2000004181c */
[----:B------:R-:W3:Y:S07]  /*27e0*/  LDSM.16.M88.4 R68, [R99+0x9800] ;  /* 0x009800006344783b */ /* 0x000eee0000000200 */
[C---:B--2---:R-:W-:Y:S08]  /*27f0*/  HMMA.16816.F32.BF16 R52, R16.reuse, R20, R52 ;  /* 0x000000141034723c */ /* 0x044ff00000041834 */
[----:B------:R-:W-:Y:S01]  /*2800*/  HMMA.16816.F32.BF16 R48, R16, R22, R48 ;  /* 0x000000161030723c */ /* 0x000fe20000041830 */
[----:B------:R-:W-:Y:S04]  /*2810*/  LDSM.16.M88.4 R20, [R107+0x4000] ;  /* 0x004000006b14783b */ /* 0x000fe80000000200 */
[----:B------:R-:W2:Y:S03]  /*2820*/  LDSM.16.M88.4 R16, [R101+UR12+0xa000] ;  /* 0x00a0000c6510783b */ /* 0x000ea60008000200 */
[C---:B----4-:R-:W-:Y:S08]  /*2830*/  HMMA.16816.F32.BF16 R12, R76.reuse, R36, R12 ;  /* 0x000000244c0c723c */ /* 0x050ff0000004180c */
[----:B------:R-:W-:Y:S01]  /*2840*/  HMMA.16816.F32.BF16 R28, R76, R38, R28 ;  /* 0x000000264c1c723c */ /* 0x000fe2000004181c */
[----:B------:R-:W4:Y:S07]  /*2850*/  LDSM.16.M88.4 R36, [R97+0x9000] ;  /* 0x009000006124783b */ /* 0x000f2e0000000200 */
[C---:B-1----:R-:W-:Y:S08]  /*2860*/  HMMA.16816.F32.BF16 R52, R4.reuse, R8, R52 ;  /* 0x000000080434723c */ /* 0x042ff00000041834 */
[C---:B------:R-:W-:Y:S08]  /*2870*/  HMMA.16816.F32.BF16 R24, R4.reuse, R40, R24 ;  /* 0x000000280418723c */ /* 0x040ff00000041818 */
[C---:B------:R-:W-:Y:S01]  /*2880*/  HMMA.16816.F32.BF16 R64, R4.reuse, R42, R64 ;  /* 0x0000002a0440723c */ /* 0x040fe20000041840 */
[----:B------:R-:W-:Y:S07]  /*2890*/  LDSM.16.M88.4 R40, [R97+0x8800] ;  /* 0x008800006128783b */ /* 0x000fee0000000200 */
[C---:B-----5:R-:W-:Y:S08]  /*28a0*/  HMMA.16816.F32.BF16 R60, R4.reuse, R32, R60 ;  /* 0x00000020043c723c */ /* 0x060ff0000004183c */
[C---:B------:R-:W-:Y:S01]  /*28b0*/  HMMA.16816.F32.BF16 R56, R4.reuse, R34, R56 ;  /* 0x000000220438723c */ /* 0x040fe20000041838 */
[----:B------:R-:W1:Y:S07]  /*28c0*/  LDSM.16.M88.4 R32, [R97+0x9800] ;  /* 0x009800006120783b */ /* 0x000e6e0000000200 */
[----:B------:R-:W-:Y:S01]  /*28d0*/  HMMA.16816.F32.BF16 R48, R4, R10, R48 ;  /* 0x0000000a0430723c */ /* 0x000fe20000041830 */
[----:B------:R-:W-:Y:S04]  /*28e0*/  LDSM.16.M88.4 R8, [R106+0x4000] ;  /* 0x004000006a08783b */ /* 0x000fe80000000200 */
[----:B------:R-:W5:Y:S03]  /*28f0*/  LDSM.16.M88.4 R4, [R100+0xa000] ;  /* 0x00a000006404783b */ /* 0x000f660000000200 */
[C---:B------:R-:W-:Y:S08]  /*2900*/  HMMA.16816.F32.BF16 R12, R44.reuse, R80, R12 ;  /* 0x000000502c0c723c */ /* 0x040ff0000004180c */
[----:B------:R-:W-:Y:S08]  /*2910*/  HMMA.16816.F32.BF16 R28, R44, R82, R28 ;  /* 0x000000522c1c723c */ /* 0x000ff0000004181c */
[C---:B---3--:R-:W-:Y:S08]  /*2920*/  HMMA.16816.F32.BF16 R52, R76.reuse, R68, R52 ;  /* 0x000000444c34723c */ /* 0x048ff00000041834 */
[C---:B------:R-:W-:Y:S08]  /*2930*/  HMMA.16816.F32.BF16 R24, R76.reuse, R84, R24 ;  /* 0x000000544c18723c */ /* 0x040ff00000041818 */
[C---:B------:R-:W-:Y:S08]  /*2940*/  HMMA.16816.F32.BF16 R64, R76.reuse, R86, R64 ;  /* 0x000000564c40723c */ /* 0x040ff00000041840 */
[C---:B------:R-:W-:Y:S08]  /*2950*/  HMMA.16816.F32.BF16 R60, R76.reuse, R72, R60 ;  /* 0x000000484c3c723c */ /* 0x040ff0000004183c */
[C---:B------:R-:W-:Y:S01]  /*2960*/  HMMA.16816.F32.BF16 R56, R76.reuse, R74, R56 ;  /* 0x0000004a4c38723c */ /* 0x040fe20000041838 */
[----:B------:R-:W-:Y:S07]  /*2970*/  LDSM.16.M88.4 R72, [R105+0x4000] ;  /* 0x004000006948783b */ /* 0x000fee0000000200 */
[----:B------:R-:W-:Y:S01]  /*2980*/  HMMA.16816.F32.BF16 R68, R76, R70, R48 ;  /* 0x000000464c44723c */ /* 0x000fe20000041830 */
[----:B------:R-:W-:Y:S07]  /*2990*/  LDSM.16.M88.4 R48, [R101+UR12+0xa800] ;  /* 0x00a8000c6530783b */ /* 0x000fee0008000200 */
[C---:B--2---:R-:W-:Y:S01]  /*29a0*/  HMMA.16816.F32.BF16 R76, R20.reuse, R16, R12 ;  /* 0x00000010144c723c */ /* 0x044fe2000004180c */
[----:B------:R-:W2:Y:S07]  /*29b0*/  LDSM.16.M88.4 R12, [R99+0xa000] ;  /* 0x00a00000630c783b */ /* 0x000eae0000000200 */
[----:B------:R-:W-:Y:S01]  /*29c0*/  HMMA.16816.F32.BF16 R28, R20, R18, R28 ;  /* 0x00000012141c723c */ /* 0x000fe2000004181c */
[----:B------:R-:W-:Y:S07]  /*29d0*/  LDSM.16.M88.4 R16, [R100+0xa800] ;  /* 0x00a800006410783b */ /* 0x000fee0000000200 */
[C---:B----4-:R-:W-:Y:S08]  /*29e0*/  HMMA.16816.F32.BF16 R60, R44.reuse, R36, R60 ;  /* 0x000000242c3c723c */ /* 0x050ff0000004183c */
[C---:B------:R-:W-:Y:S01]  /*29f0*/  HMMA.16816.F32.BF16 R56, R44.reuse, R38, R56 ;  /* 0x000000262c38723c */ /* 0x040fe20000041838 */
[----:B------:R-:W-:Y:S07]  /*2a00*/  LDSM.16.M88.4 R36, [R103+0x4000] ;  /* 0x004000006724783b */ /* 0x000fee0000000200 */
[C---:B-1----:R-:W-:Y:S08]  /*2a10*/  HMMA.16816.F32.BF16 R52, R44.reuse, R32, R52 ;  /* 0x000000202c34723c */ /* 0x042ff00000041834 */
[----:B------:R-:W-:Y:S01]  /*2a20*/  HMMA.16816.F32.BF16 R68, R44, R34, R68 ;  /* 0x000000222c44723c */ /* 0x000fe20000041844 */
[----:B------:R-:W1:Y:S07]  /*2a30*/  LDSM.16.M88.4 R32, [R97+0xa000] ;  /* 0x00a000006120783b */ /* 0x000e6e0000000200 */
[C---:B-----5:R-:W-:Y:S08]  /*2a40*/  HMMA.16816.F32.BF16 R76, R8.reuse, R4, R76 ;  /* 0x00000004084c723c */ /* 0x060ff0000004184c */
[----:B------:R-:W-:Y:S01]  /*2a50*/  HMMA.16816.F32.BF16 R28, R8, R6, R28 ;  /* 0x00000006081c723c */ /* 0x000fe2000004181c */
[----:B------:R-:W-:Y:S07]  /*2a60*/  LDSM.16.M88.4 R4, [R99+0xa800] ;  /* 0x00a800006304783b */ /* 0x000fee0000000200 */
[C---:B------:R-:W-:Y:S08]  /*2a70*/  HMMA.16816.F32.BF16 R24, R44.reuse, R40, R24 ;  /* 0x000000282c18723c */ /* 0x040ff00000041818 */
[----:B------:R-:W-:Y:S01]  /*2a80*/  HMMA.16816.F32.BF16 R64, R44, R42, R64 ;  /* 0x0000002a2c40723c */ /* 0x000fe20000041840 */
[----:B------:R-:W3:Y:S07]  /*2a90*/  LDSM.16.M88.4 R40, [R101+UR12+0xb000] ;  /* 0x00b0000c6528783b */ /* 0x000eee0008000200 */
[C---:B--2---:R-:W-:Y:S08]  /*2aa0*/  HMMA.16816.F32.BF16 R76, R72.reuse, R12, R76 ;  /* 0x0000000c484c723c */ /* 0x044ff0000004184c */
[----:B------:R-:W-:Y:S01]  /*2ab0*/  HMMA.16816.F32.BF16 R28, R72, R14, R28 ;  /* 0x0000000e481c723c */ /* 0x000fe2000004181c */
[----:B------:R-:W-:Y:S07]  /*2ac0*/  LDSM.16.M88.4 R12, [R97+0xa800] ;  /* 0x00a80000610c783b */ /* 0x000fee0000000200 */
[----:B------:R-:W-:Y:S08]  /*2ad0*/  HMMA.16816.F32.BF16 R24, R20, R48, R24 ;  /* 0x000000301418723c */ /* 0x000ff00000041818 */
[C---:B-1----:R-:W-:Y:S08]  /*2ae0*/  HMMA.16816.F32.BF16 R76, R36.reuse, R32, R76 ;  /* 0x00000020244c723c */ /* 0x042ff0000004184c */
[----:B------:R-:W-:Y:S01]  /*2af0*/  HMMA.16816.F32.BF16 R28, R36, R34, R28 ;  /* 0x00000022241c723c */ /* 0x000fe2000004181c */
[----:B------:R-:W1:Y:S07]  /*2b00*/  LDSM.16.M88.4 R32, [R100+0xb000] ;  /* 0x00b000006420783b */ /* 0x000e6e0000000200 */
[----:B------:R-:W-:Y:S03]  /*2b10*/  HMMA.16816.F32.BF16 R64, R20, R50, R64 ;  /* 0x000000321440723c */ /* 0x000fe60000041840 */
[----:B------:R-:W-:Y:S01]  /*2b20*/  FMUL.FTZ R44, R76, UR9 ;  /* 0x000000094c2c7c20 */ /* 0x000fe20008410000 */
[----:B------:R-:W-:Y:S01]  /*2b30*/  FMUL.FTZ R46, R78, UR9 ;  /* 0x000000094e2e7c20 */ /* 0x000fe20008410000 */
[----:B------:R-:W-:Y:S01]  /*2b40*/  FMUL.FTZ R45, R77, UR9 ;  /* 0x000000094d2d7c20 */ /* 0x000fe20008410000 */
[----:B------:R-:W-:-:S02]  /*2b50*/  FMUL.FTZ R47, R79, UR9 ;  /* 0x000000094f2f7c20 */ /* 0x000fc40008410000 */
[----:B---3--:R-:W-:Y:S01]  /*2b60*/  HMMA.16816.F32.BF16 R60, R20, R40, R60 ;  /* 0x00000028143c723c */ /* 0x008fe2000004183c */
[----:B------:R-:W-:Y:S02]  /*2b70*/  MUFU.TANH R44, R44 ;  /* 0x0000002c002c7308 */ /* 0x000fe40000002400 */
[----:B------:R-:W-:Y:S01]  /*2b80*/  FMUL.FTZ R28, R28, UR9 ;  /* 0x000000091c1c7c20 */ /* 0x000fe20008410000 */
[----:B------:R-:W-:Y:S01]  /*2b90*/  FMUL.FTZ R49, R29, UR9 ;  /* 0x000000091d317c20 */ /* 0x000fe20008410000 */
[----:B------:R-:W-:-:S03]  /*2ba0*/  FMUL.FTZ R50, R30, UR9 ;  /* 0x000000091e327c20 */ /* 0x000fc60008410000 */
[C---:B------:R-:W-:Y:S01]  /*2bb0*/  HMMA.16816.F32.BF16 R24, R8.reuse, R16, R24 ;  /* 0x000000100818723c */ /* 0x040fe20000041818 */
[----:B------:R2:W-:Y:S07]  /*2bc0*/  MUFU.TANH R48, R28 ;  /* 0x0000001c00307308 */ /* 0x0005ee0000002400 */
[----:B------:R-:W-:Y:S01]  /*2bd0*/  HMMA.16816.F32.BF16 R64, R8, R18, R64 ;  /* 0x000000120840723c */ /* 0x000fe20000041840 */
[----:B------:R-:W-:Y:S01]  /*2be0*/  LDSM.16.M88.4 R16, [R99+0xb000] ;  /* 0x00b000006310783b */ /* 0x000fe20000000200 */
[----:B------:R-:W3:Y:S06]  /*2bf0*/  MUFU.TANH R46, R46 ;  /* 0x0000002e002e7308 */ /* 0x000eec0000002400 */
[----:B------:R-:W-:Y:S01]  /*2c00*/  HMMA.16816.F32.BF16 R56, R20, R42, R56 ;  /* 0x0000002a1438723c */ /* 0x000fe20000041838 */
[----:B------:R-:W4:Y:S01]  /*2c10*/  LDSM.16.M88.4 R40, [R101+UR12+0xb800] ;  /* 0x00b8000c6528783b */ /* 0x000f220008000200 */
[----:B------:R-:W-:Y:S06]  /*2c20*/  MUFU.TANH R45, R45 ;  /* 0x0000002d002d7308 */ /* 0x000fec0000002400 */
[----:B-1----:R-:W-:Y:S01]  /*2c30*/  HMMA.16816.F32.BF16 R60, R8, R32, R60 ;  /* 0x00000020083c723c */ /* 0x002fe2000004183c */
[----:B------:R-:W-:Y:S01]  /*2c40*/  FMUL.FTZ R32, R31, UR9 ;  /* 0x000000091f207c20 */ /* 0x000fe20008410000 */
[----:B------:R-:W1:Y:S01]  /*2c50*/  MUFU.TANH R47, R47 ;  /* 0x0000002f002f7308 */ /* 0x000e620000002400 */
[----:B--2---:R-:W2:Y:S05]  /*2c60*/  LDSM.16.M88.4 R28, [R100+0xb800] ;  /* 0x00b80000641c783b */ /* 0x004eaa0000000200 */
[C---:B------:R-:W-:Y:S02]  /*2c70*/  HMMA.16816.F32.BF16 R24, R72.reuse, R4, R24 ;  /* 0x000000044818723c */ /* 0x040fe40000041818 */
[----:B------:R-:W5:Y:S06]  /*2c80*/  MUFU.TANH R50, R50 ;  /* 0x0000003200327308 */ /* 0x000f6c0000002400 */
[----:B------:R-:W-:Y:S01]  /*2c90*/  HMMA.16816.F32.BF16 R64, R72, R6, R64 ;  /* 0x000000064840723c */ /* 0x000fe20000041840 */
[----:B------:R-:W3:Y:S01]  /*2ca0*/  LDSM.16.M88.4 R4, [R97+0xb000] ;  /* 0x00b000006104783b */ /* 0x000ee20000000200 */
[----:B------:R-:W-:Y:S06]  /*2cb0*/  MUFU.TANH R49, R49 ;  /* 0x0000003100317308 */ /* 0x000fec0000002400 */
[----:B------:R-:W-:Y:S02]  /*2cc0*/  HMMA.16816.F32.BF16 R56, R8, R34, R56 ;  /* 0x000000220838723c */ /* 0x000fe40000041838 */
[----:B------:R-:W-:Y:S06]  /*2cd0*/  MUFU.TANH R32, R32 ;  /* 0x0000002000207308 */ /* 0x000fec0000002400 */
[C---:B------:R-:W-:Y:S08]  /*2ce0*/  HMMA.16816.F32.BF16 R24, R36.reuse, R12, R24 ;  /* 0x0000000c2418723c */ /* 0x040ff00000041818 */
        /* <DEDUP_REMOVED lines=8> */
[----:B------:R-:W-:Y:S02]  /*2d70*/  MUFU.TANH R24, R24 ;  /* 0x0000001800187308 */ /* 0x000fe40000002400 */
[----:B------:R-:W-:-:S05]  /*2d80*/  FMUL.FTZ R33, R64, UR9 ;  /* 0x0000000940217c20 */ /* 0x000fca0008410000 */
[C---:B------:R-:W-:Y:S01]  /*2d90*/  HMMA.16816.F32.BF16 R56, R72.reuse, R18, R56 ;  /* 0x000000124838723c */ /* 0x040fe20000041838 */
[----:B------:R-:W-:Y:S07]  /*2da0*/  MUFU.TANH R33, R33 ;  /* 0x0000002100217308 */ /* 0x000fee0000002400 */
[----:B------:R-:W-:Y:S01]  /*2db0*/  HMMA.16816.F32.BF16 R60, R72, R16, R60 ;  /* 0x00000010483c723c */ /* 0x000fe2000004183c */
[----:B------:R-:W4:Y:S01]  /*2dc0*/  LDSM.16.M88.4 R16, [R97+0xb800] ;  /* 0x00b800006110783b */ /* 0x000f220000000200 */
[----:B------:R-:W-:Y:S01]  /*2dd0*/  MUFU.TANH R26, R26 ;  /* 0x0000001a001a7308 */ /* 0x000fe20000002400 */
[----:B------:R-:W-:-:S05]  /*2de0*/  DEPBAR.LE SB0, 0x0 ;  /* 0x000080000000791a */ /* 0x000fca0000000000 */
[C---:B--2---:R-:W-:Y:S01]  /*2df0*/  HMMA.16816.F32.BF16 R52, R8.reuse, R28, R52 ;  /* 0x0000001c0834723c */ /* 0x044fe20000041834 */
[----:B------:R-:W-:Y:S01]  /*2e00*/  FMUL.FTZ R28, R67, UR9 ;  /* 0x00000009431c7c20 */ /* 0x000fe20008410000 */
[----:B------:R-:W-:Y:S06]  /*2e10*/  MUFU.TANH R25, R25 ;  /* 0x0000001900197308 */ /* 0x000fec0000002400 */
[----:B------:R-:W-:Y:S02]  /*2e20*/  HMMA.16816.F32.BF16 R68, R8, R30, R68 ;  /* 0x0000001e0844723c */ /* 0x000fe40000041844 */
[----:B------:R-:W-:Y:S06]  /*2e30*/  MUFU.TANH R27, R27 ;  /* 0x0000001b001b7308 */ /* 0x000fec0000002400 */
[----:B---3--:R-:W-:Y:S01]  /*2e40*/  HMMA.16816.F32.BF16 R56, R36, R6, R56 ;  /* 0x000000062438723c */ /* 0x008fe20000041838 */
[----:B------:R-:W-:Y:S01]  /*2e50*/  IMAD.SHL.U32 R6, R200, 0x2, RZ ;  /* 0x00000002c8067824 */ /* 0x000fe200078e00ff */
[----:B------:R-:W-:Y:S04]  /*2e60*/  MUFU.TANH R28, R28 ;  /* 0x0000001c001c7308 */ /* 0x000fe80000002400 */
[----:B------:R-:W-:-:S02]  /*2e70*/  LOP3.LUT R6, R6, 0x6, RZ, 0xc0, !PT ;  /* 0x0000000606067812 */ /* 0x000fc400078ec0ff */
[----:B------:R-:W-:Y:S01]  /*2e80*/  HMMA.16816.F32.BF16 R60, R36, R4, R60 ;  /* 0x00000004243c723c */ /* 0x000fe2000004183c */
[----:B------:R-:W-:Y:S01]  /*2e90*/  FMUL.FTZ R5, R66, UR9 ;  /* 0x0000000942057c20 */ /* 0x000fe20008410000 */
[----:B------:R-:W-:Y:S01]  /*2ea0*/  FMUL.FTZ R4, R65, UR9 ;  /* 0x0000000941047c20 */ /* 0x000fe20008410000 */
[----:B------:R-:W-:-:S04]  /*2eb0*/  IMAD R3, R3, 0x40, R6 ;  /* 0x0000004003037824 */ /* 0x000fc800078e0206 */
[C---:B------:R-:W-:Y:S01]  /*2ec0*/  VIADD R7, R3.reuse, 0x1 ;  /* 0x0000000103077836 */ /* 0x040fe20000000000 */
[C---:B-1----:R-:W-:Y:S01]  /*2ed0*/  HMMA.16816.F32.BF16 R52, R72.reuse, R12, R52 ;  /* 0x0000000c4834723c */ /* 0x042fe20000041834 */
[CC--:B------:R-:W-:Y:S01]  /*2ee0*/  ISETP.GE.AND P5, PT, R3.reuse, R104.reuse, PT ;  /* 0x000000680300720c */ /* 0x0c0fe20003fa6270 */
[C---:B------:R-:W-:Y:S01]  /*2ef0*/  VIADD R11, R3.reuse, 0x8 ;  /* 0x00000008030b7836 */ /* 0x040fe20000000000 */
[----:B------:R-:W-:Y:S01]  /*2f00*/  IADD3 R9, PT, PT, R3, 0x9, RZ ;  /* 0x0000000903097810 */ /* 0x000fe20007ffe0ff */
[----:B------:R-:W1:Y:S01]  /*2f10*/  MUFU.TANH R5, R5 ;  /* 0x0000000500057308 */ /* 0x000e620000002400 */
[-C--:B------:R-:W-:Y:S01]  /*2f20*/  ISETP.GE.AND P4, PT, R7, R104.reuse, PT ;  /* 0x000000680700720c */ /* 0x080fe20003f86270 */
[----:B------:R-:W-:Y:S01]  /*2f30*/  VIADD R7, R3, 0x10 ;  /* 0x0000001003077836 */ /* 0x000fe20000000000 */
[----:B------:R-:W-:Y:S01]  /*2f40*/  FSEL R46, R46, -INF , !P5 ;  /* 0xff8000002e2e7808 */ /* 0x000fe20006800000 */
[----:B------:R-:W-:Y:S01]  /*2f50*/  HMMA.16816.F32.BF16 R68, R72, R14, R68 ;  /* 0x0000000e4844723c */ /* 0x000fe20000041844 */
[----:B------:R-:W-:Y:S01]  /*2f60*/  FSEL R13, R44, -INF , !P5 ;  /* 0xff8000002c0d7808 */ /* 0x000fe20006800000 */
[----:B------:R-:W-:Y:S01]  /*2f70*/  FMUL.FTZ R56, R56, UR9 ;  /* 0x0000000938387c20 */ /* 0x000fe20008410000 */
[----:B------:R-:W-:Y:S01]  /*2f80*/  ISETP.GE.AND P1, PT, R7, R104, PT ;  /* 0x000000680700720c */ /* 0x000fe20003f26270 */
[----:B------:R-:W-:-:S02]  /*2f90*/  VIADD R7, R3, 0x11 ;  /* 0x0000001103077836 */ /* 0x000fc40000000000 */
[----:B------:R-:W-:Y:S01]  /*2fa0*/  FMUL.FTZ R60, R60, UR9 ;  /* 0x000000093c3c7c20 */ /* 0x000fe20008410000 */
[----:B------:R-:W-:Y:S01]  /*2fb0*/  FMUL.FTZ R62, R62, UR9 ;  /* 0x000000093e3e7c20 */ /* 0x000fe20008410000 */
[----:B------:R-:W-:Y:S01]  /*2fc0*/  FSEL R6, R47, -INF , !P4 ;  /* 0xff8000002f067808 */ /* 0x000fe20006000000 */
[----:B------:R-:W-:Y:S01]  /*2fd0*/  FMUL.FTZ R61, R61, UR9 ;  /* 0x000000093d3d7c20 */ /* 0x000fe20008410000 */
[-C--:B------:R-:W-:Y:S01]  /*2fe0*/  ISETP.GE.AND P5, PT, R7, R104.reuse, PT ;  /* 0x000000680700720c */ /* 0x080fe20003fa6270 */
[----:B------:R-:W-:Y:S01]  /*2ff0*/  VIADD R7, R3, 0x18 ;  /* 0x0000001803077836 */ /* 0x000fe20000000000 */
[----:B------:R-:W-:Y:S01]  /*3000*/  MUFU.TANH R177, R60 ;  /* 0x0000003c00b17308 */ /* 0x000fe20000002400 */
[C---:B----4-:R-:W-:Y:S01]  /*3010*/  HMMA.16816.F32.BF16 R52, R36.reuse, R16, R52 ;  /* 0x000000102434723c */ /* 0x050fe20000041834 */
[----:B------:R-:W-:Y:S01]  /*3020*/  FSEL R45, R45, -INF , !P4 ;  /* 0xff8000002d2d7808 */ /* 0x000fe20006000000 */
[----:B------:R-:W-:Y:S01]  /*3030*/  FMUL.FTZ R63, R63, UR9 ;  /* 0x000000093f3f7c20 */ /* 0x000fe20008410000 */
[-C--:B------:R-:W-:Y:S01]  /*3040*/  ISETP.GE.AND P4, PT, R7, R104.reuse, PT ;  /* 0x000000680700720c */ /* 0x080fe20003f86270 */
[----:B------:R-:W-:Y:S01]  /*3050*/  VIADD R7, R3, 0x19 ;  /* 0x0000001903077836 */ /* 0x000fe20000000000 */
[-C--:B------:R-:W-:Y:S01]  /*3060*/  ISETP.GE.AND P3, PT, R11, R104.reuse, PT ;  /* 0x000000680b00720c */ /* 0x080fe20003f66270 */
[----:B------:R-:W-:Y:S01]  /*3070*/  FMUL.FTZ R57, R57, UR9 ;  /* 0x0000000939397c20 */ /* 0x000fe20008410000 */
[----:B------:R-:W2:Y:S01]  /*3080*/  MUFU.TANH R142, R62 ;  /* 0x0000003e008e7308 */ /* 0x000ea20000002400 */
[----:B------:R-:W-:Y:S01]  /*3090*/  HMMA.16816.F32.BF16 R68, R36, R18, R68 ;  /* 0x000000122444723c */ /* 0x000fe20000041844 */
[----:B-----5:R-:W-:Y:S01]  /*30a0*/  FSEL R50, R50, -INF , !P3 ;  /* 0xff80000032327808 */ /* 0x020fe20005800000 */
[----:B------:R-:W-:Y:S01]  /*30b0*/  FMUL.FTZ R58, R58, UR9 ;  /* 0x000000093a3a7c20 */ /* 0x000fe20008410000 */
[----:B------:R-:W-:Y:S01]  /*30c0*/  FSEL R15, R48, -INF , !P3 ;  /* 0xff800000300f7808 */ /* 0x000fe20005800000 */
[----:B------:R-:W-:Y:S01]  /*30d0*/  FMUL.FTZ R59, R59, UR9 ;  /* 0x000000093b3b7c20 */ /* 0x000fe20008410000 */
[-C--:B------:R-:W-:Y:S01]  /*30e0*/  ISETP.GE.AND P3, PT, R7, R104.reuse, PT ;  /* 0x000000680700720c */ /* 0x080fe20003f66270 */
[----:B------:R-:W-:Y:S01]  /*30f0*/  VIADD R7, R3, 0x20 ;  /* 0x0000002003077836 */ /* 0x000fe20000000000 */
[-C--:B------:R-:W-:Y:S01]  /*3100*/  ISETP.GE.AND P2, PT, R9, R104.reuse, PT ;  /* 0x000000680900720c */ /* 0x080fe20003f46270 */
[----:B------:R-:W3:Y:S01]  /*3110*/  MUFU.TANH R4, R4 ;  /* 0x0000000400047308 */ /* 0x000ee20000002400 */
[----:B------:R-:W-:Y:S01]  /*3120*/  VIADD R9, R3, 0x28 ;  /* 0x0000002803097836 */ /* 0x000fe20000000000 */
[----:B-1----:R-:W-:Y:S01]  /*3130*/  FSEL R10, R5, -INF , !P4 ;  /* 0xff800000050a7808 */ /* 0x002fe20006000000 */
[----:B------:R-:W-:Y:S01]  /*3140*/  FMUL.FTZ R52, R52, UR9 ;  /* 0x0000000934347c20 */ /* 0x000fe20008410000 */
[----:B------:R-:W-:Y:S01]  /*3150*/  FSEL R32, R32, -INF , !P2 ;  /* 0xff80000020207808 */ /* 0x000fe20005000000 */
[----:B------:R-:W-:Y:S01]  /*3160*/  FMUL.FTZ R54, R54, UR9 ;  /* 0x0000000936367c20 */ /* 0x000fe20008410000 */
[----:B------:R-:W-:Y:S01]  /*3170*/  FSEL R49, R49, -INF , !P2 ;  /* 0xff80000031317808 */ /* 0x000fe20005000000 */
[----:B------:R-:W-:Y:S01]  /*3180*/  FMUL.FTZ R53, R53, UR9 ;  /* 0x0000000935357c20 */ /* 0x000fe20008410000 */
[----:B------:R-:W-:Y:S01]  /*3190*/  ISETP.GE.AND P2, PT, R7, R104, PT ;  /* 0x000000680700720c */ /* 0x000fe20003f46270 */
[----:B------:R-:W-:Y:S01]  /*31a0*/  MUFU.TANH R173, R61 ;  /* 0x0000003d00ad7308 */ /* 0x000fe20000002400 */
[----:B------:R-:W-:-:S02]  /*31b0*/  VIADD R17, R3, 0x30 ;  /* 0x0000003003117836 */ /* 0x000fc40000000000 */
[----:B------:R-:W-:Y:S01]  /*31c0*/  FMUL.FTZ R68, R68, UR9 ;  /* 0x0000000944447c20 */ /* 0x000fe20008410000 */
[----:B------:R-:W-:Y:S01]  /*31d0*/  FMUL.FTZ R69, R69, UR9 ;  /* 0x0000000945457c20 */ /* 0x000fe20008410000 */
[----:B--2---:R-:W-:Y:S01]  /*31e0*/  FSEL R142, R142, -INF , !P2 ;  /* 0xff8000008e8e7808 */ /* 0x004fe20005000000 */
[----:B------:R-:W-:Y:S01]  /*31f0*/  FMUL.FTZ R55, R55, UR9 ;  /* 0x0000000937377c20 */ /* 0x000fe20008410000 */
[----:B------:R-:W-:Y:S01]  /*3200*/  FSEL R177, R177, -INF , !P2 ;  /* 0xff800000b1b17808 */ /* 0x000fe20005000000 */
[----:B------:R-:W1:Y:S01]  /*3210*/  MUFU.TANH R140, R63 ;  /* 0x0000003f008c7308 */ /* 0x000e620000002400 */
[----:B------:R-:W-:Y:S02]  /*3220*/  ISETP.GE.U32.AND P2, PT, R104, 0x41, PT ;  /* 0x000000416800780c */ /* 0x000fe40003f46070 */
[----:B------:R-:W-:Y:S02]  /*3230*/  IADD3 R7, PT, PT, R3, 0x21, RZ ;  /* 0x0000002103077810 */ /* 0x000fe40007ffe0ff */
[-C--:B------:R-:W-:Y:S01]  /*3240*/  ISETP.GE.AND P6, PT, R9, R104.reuse, PT ;  /* 0x000000680900720c */ /* 0x080fe20003fc6270 */
[----:B------:R-:W-:Y:S01]  /*3250*/  VIADD R9, R3, 0x29 ;  /* 0x0000002903097836 */ /* 0x000fe20000000000 */
[----:B------:R-:W-:Y:S01]  /*3260*/  FSEL R5, R33, -INF , !P4 ;  /* 0xff80000021057808 */ /* 0x000fe20006000000 */
[----:B------:R2:W4:Y:S01]  /*3270*/  MUFU.TANH R143, R56 ;  /* 0x00000038008f7308 */ /* 0x0005220000002400 */
[----:B------:R-:W-:Y:S01]  /*3280*/  ISETP.GE.AND P4, PT, R17, R104, PT ;  /* 0x000000681100720c */ /* 0x000fe20003f86270 */
[----:B------:R-:W-:Y:S01]  /*3290*/  VIADD R17, R3, 0x31 ;  /* 0x0000003103117836 */ /* 0x000fe20000000000 */
[----:B------:R-:W-:-:S02]  /*32a0*/  FSEL R14, R26, -INF , !P1 ;  /* 0xff8000001a0e7808 */ /* 0x000fc40004800000 */
[----:B------:R-:W-:Y:S02]  /*32b0*/  FSEL R11, R24, -INF , !P1 ;  /* 0xff800000180b7808 */ /* 0x000fe40004800000 */
[-C--:B------:R-:W-:Y:S01]  /*32c0*/  ISETP.GE.AND P1, PT, R7, R104.reuse, PT ;  /* 0x000000680700720c */ /* 0x080fe20003f26270 */
[----:B------:R2:W2:Y:S01]  /*32d0*/  MUFU.TANH R141, R57 ;  /* 0x00000039008d7308 */ /* 0x0004a20000002400 */
[----:B------:R-:W-:Y:S02]  /*32e0*/  FSEL R12, R27, -INF , !P5 ;  /* 0xff8000001b0c7808 */ /* 0x000fe40006800000 */
[----:B------:R-:W-:Y:S02]  /*32f0*/  FSEL R7, R25, -INF , !P5 ;  /* 0xff80000019077808 */ /* 0x000fe40006800000 */
[----:B------:R-:W-:Y:S02]  /*3300*/  ISETP.GE.AND P5, PT, R9, R104, PT ;  /* 0x000000680900720c */ /* 0x000fe40003fa6270 */
[----:B------:R-:W-:Y:S01]  /*3310*/  FSEL R8, R28, -INF , !P3 ;  /* 0xff8000001c087808 */ /* 0x000fe20005800000 */
[----:B------:R2:W2:Y:S01]  /*3320*/  MUFU.TANH R180, R58 ;  /* 0x0000003a00b47308 */ /* 0x0004a20000002400 */
[----:B---3--:R-:W-:-:S02]  /*3330*/  FSEL R9, R4, -INF , !P3 ;  /* 0xff80000004097808 */ /* 0x008fc40005800000 */
[----:B-1----:R-:W-:Y:S02]  /*3340*/  FSEL R140, R140, -INF , !P1 ;  /* 0xff8000008c8c7808 */ /* 0x002fe40004800000 */
[----:B------:R-:W-:Y:S01]  /*3350*/  FSEL R173, R173, -INF , !P1 ;  /* 0xff800000adad7808 */ /* 0x000fe20004800000 */
[----:B------:R-:W-:Y:S01]  /*3360*/  BAR.SYNC.DEFER_BLOCKING 0x0 ;  /* 0x0000000000007b1d */ /* 0x000fe20000010000 */
[----:B------:R-:W-:-:S05]  /*3370*/  ISETP.GE.AND P3, PT, R17, R104, PT ;  /* 0x000000681100720c */ /* 0x000fca0003f66270 */
[----:B------:R1:W3:Y:S08]  /*3380*/  MUFU.TANH R190, R59 ;  /* 0x0000003b00be7308 */ /* 0x0002f00000002400 */
[----:B------:R1:W1:Y:S08]  /*3390*/  MUFU.TANH R193, R52 ;  /* 0x0000003400c17308 */ /* 0x0002700000002400 */
[----:B------:R1:W1:Y:S08]  /*33a0*/  MUFU.TANH R186, R54 ;  /* 0x0000003600ba7308 */ /* 0x0002700000002400 */
[----:B------:R1:W1:Y:S08]  /*33b0*/  MUFU.TANH R191, R53 ;  /* 0x0000003500bf7308 */ /* 0x0002700000002400 */
[----:B------:R1:W1:Y:S08]  /*33c0*/  MUFU.TANH R189, R68 ;  /* 0x0000004400bd7308 */ /* 0x0002700000002400 */
[----:B------:R1:W1:Y:S01]  /*33d0*/  MUFU.TANH R187, R69 ;  /* 0x0000004500bb7308 */ /* 0x0002620000002400 */
[----:B--234-:R-:W-:Y:S05]  /*33e0*/  @!P2 BRA `(.L_x_919) ;  /* 0x000000000088a947 */ /* 0x01cfea0003800000 */
[----:B------:R-:W-:-:S05]  /*33f0*/  LEA.HI.SX32 R17, R144, 0xfffffffe, 0x1a ;  /* 0xfffffffe90117811 */ /* 0x000fca00078fd2ff */
        /* <DEDUP_REMOVED lines=11> */
[CC--:B------:R-:W-:Y:S01]  /*34b0*/  LEA R16, P1, R88.reuse, R17.reuse, 0x5 ;  /* 0x0000001158107211 */ /* 0x0c0fe200078228ff */
[----:B------:R2:W-:Y:S03]  /*34c0*/  LDGSTS.E.BYPASS.LTC128B.128 [R102+0x8000], desc[UR10][R18.64+0x80] ;  /* 0x0800008012667fae */ /* 0x0005e6000b981a0a */
[----:B------:R-:W-:Y:S01]  /*34d0*/  LEA.HI.X R89, R88, R4, R89, 0x5, P1 ;  /* 0x0000000458597211 */ /* 0x000fe200008f2c59 */
[----:B------:R2:W-:Y:S01]  /*34e0*/  LDGSTS.E.BYPASS.LTC128B.128 [R102+0xa000], desc[UR10][R18.64+0x100] ;  /* 0x0a00010012667fae */ /* 0x0005e2000b981a0a */
[----:B------:R-:W-:-:S05]  /*34f0*/  IADD3 R95, P1, PT, R95, R17, RZ ;  /* 0x000000115f5f7210 */ /* 0x000fca0007f3e0ff */
[----:B------:R-:W-:Y:S01]  /*3500*/  IMAD.X R93, R93, 0x1, R4, P1 ;  /* 0x000000015d5d7824 */ /* 0x000fe200008e0604 */
[----:B------:R-:W-:-:S04]  /*3510*/  LEA R20, P1, R17, R197, 0x1 ;  /* 0x000000c511147211 */ /* 0x000fc800078208ff */
[----:B------:R-:W-:Y:S02]  /*3520*/  LEA.HI.X R21, R17, R196, R4, 0x1, P1 ;  /* 0x000000c411157211 */ /* 0x000fe400008f0c04 */
[----:B------:R-:W-:-:S03]  /*3530*/  LEA R22, P1, R95, R197, 0x1 ;  /* 0x000000c55f167211 */ /* 0x000fc600078208ff */
[----:B------:R2:W-:Y:S01]  /*3540*/  LDGSTS.E.BYPASS.LTC128B.128 [R102+0x6800], desc[UR10][R20.64] ;  /* 0x0680000014667fae */ /* 0x0005e2000b981a0a */
[-C--:B------:R-:W-:Y:S02]  /*3550*/  LEA.HI.X R23, R95, R196.reuse, R93, 0x1, P1 ;  /* 0x000000c45f177211 */ /* 0x080fe400008f0c5d */
[C---:B------:R-:W-:Y:S01]  /*3560*/  LEA R24, P1, R16.reuse, R197, 0x1 ;  /* 0x000000c510187211 */ /* 0x040fe200078208ff */
[----:B------:R2:W-:Y:S03]  /*3570*/  LDGSTS.E.BYPASS.LTC128B.128 [R102+0x8800], desc[UR10][R20.64+0x80] ;  /* 0x0880008014667fae */ /* 0x0005e6000b981a0a */
[----:B------:R-:W-:Y:S01]  /*3580*/  LEA.HI.X R25, R16, R196, R89, 0x1, P1 ;  /* 0x000000c410197211 */ /* 0x000fe200008f0c59 */
[----:B------:R2:W-:Y:S04]  /*3590*/  LDGSTS.E.BYPASS.LTC128B.128 [R102+0xa800], desc[UR10][R20.64+0x100] ;  /* 0x0a80010014667fae */ /* 0x0005e8000b981a0a */
[----:B------:R2:W-:Y:S04]  /*35a0*/  LDGSTS.E.BYPASS.LTC128B.128 [R102+0x7000], desc[UR10][R22.64] ;  /* 0x0700000016667fae */ /* 0x0005e8000b981a0a */
[----:B------:R2:W-:Y:S04]  /*35b0*/  LDGSTS.E.BYPASS.LTC128B.128 [R102+0x9000], desc[UR10][R22.64+0x80] ;  /* 0x0900008016667fae */ /* 0x0005e8000b981a0a */
[----:B------:R2:W-:Y:S04]  /*35c0*/  LDGSTS.E.BYPASS.LTC128B.128 [R102+0xb000], desc[UR10][R22.64+0x100] ;  /* 0x0b00010016667fae */ /* 0x0005e8000b981a0a */
[----:B------:R2:W-:Y:S04]  /*35d0*/  LDGSTS.E.BYPASS.LTC128B.128 [R102+0x7800], desc[UR10][R24.64] ;  /* 0x0780000018667fae */ /* 0x0005e8000b981a0a */
[----:B------:R2:W-:Y:S04]  /*35e0*/  LDGSTS.E.BYPASS.LTC128B.128 [R102+0x9800], desc[UR10][R24.64+0x80] ;  /* 0x0980008018667fae */ /* 0x0005e8000b981a0a */
[----:B------:R2:W-:Y:S04]  /*35f0*/  LDGSTS.E.BYPASS.LTC128B.128 [R102+0xb800], desc[UR10][R24.64+0x100] ;  /* 0x0b80010018667fae */ /* 0x0005e8000b981a0a */
[----:B------:R-:W0:Y:S02]  /*3600*/  LDGDEPBAR ;  /* 0x00000000000079af */ /* 0x000e240000000000 */
.L_x_919:
[----:B------:R-:W-:Y:S01]  /*3610*/  IADD3 R17, PT, PT, R3, 0x38, RZ ;  /* 0x0000003803117810 */ /* 0x000fe20007ffe0ff */
[----:B------:R-:W-:Y:S01]  /*3620*/  FMUL.FTZ R70, R70, UR9 ;  /* 0x0000000946467c20 */ /* 0x000fe20008410000 */
[----:B------:R-:W-:Y:S01]  /*3630*/  FMNMX3.FTZ R4, R13, R45, R15, !PT ;  /* 0x0000002d0d047276 */ /* 0x000fe2000781000f */
[----:B------:R-:W3:Y:S01]  /*3640*/  MUFU.TANH R55, R55 ;  /* 0x0000003700377308 */ /* 0x000ee20000002400 */
[----:B------:R-:W-:Y:S01]  /*3650*/  IADD3 R3, PT, PT, R3, 0x39, RZ ;  /* 0x0000003903037810 */ /* 0x000fe20007ffe0ff */
[----:B------:R-:W-:Y:S01]  /*3660*/  FMUL.FTZ R71, R71, UR9 ;  /* 0x0000000947477c20 */ /* 0x000fe20008410000 */
[----:B------:R-:W-:Y:S01]  /*3670*/  FSEL R190, R190, -INF , !P5 ;  /* 0xff800000bebe7808 */ /* 0x000fe20006800000 */
[----:B------:R-:W4:Y:S01]  /*3680*/  LDCU UR9, c[0x0][0x45c] ;  /* 0x00008b80ff0977ac */ /* 0x000f220008000800 */
[----:B------:R-:W-:Y:S02]  /*3690*/  FSEL R141, R141, -INF , !P5 ;  /* 0xff8000008d8d7808 */ /* 0x000fe40006800000 */
[----:B------:R-:W-:Y:S01]  /*36a0*/  FMNMX3.FTZ R4, R4, R49, R11, !PT ;  /* 0x0000003104047276 */ /* 0x000fe2000781000b */
[----:B------:R-:W5:Y:S01]  /*36b0*/  MUFU.TANH R182, R70 ;  /* 0x0000004600b67308 */ /* 0x000f620000002400 */
[----:B------:R-:W-:-:S02]  /*36c0*/  ISETP.GE.AND P5, PT, R3, R104, PT ;  /* 0x000000680300720c */ /* 0x000fc40003fa6270 */
[----:B------:R-:W-:Y:S02]  /*36d0*/  FMNMX3.FTZ R3, R46, R6, R50, !PT ;  /* 0x000000062e037276 */ /* 0x000fe40007810032 */
[----:B------:R-:W-:Y:S02]  /*36e0*/  FMNMX3.FTZ R4, R4, R7, R5, !PT ;  /* 0x0000000704047276 */ /* 0x000fe40007810005 */
[----:B------:R-:W-:Y:S01]  /*36f0*/  FMNMX3.FTZ R3, R3, R32, R14, !PT ;  /* 0x0000002003037276 */ /* 0x000fe2000781000e */
[----:B------:R-:W2:Y:S01]  /*3700*/  MUFU.TANH R178, R71 ;  /* 0x0000004700b27308 */ /* 0x000ea20000002400 */
[----:B------:R-:W-:Y:S02]  /*3710*/  FSEL R143, R143, -INF , !P6 ;  /* 0xff8000008f8f7808 */ /* 0x000fe40007000000 */
[----:B------:R-:W-:Y:S02]  /*3720*/  FMNMX3.FTZ R4, R4, R9, R177, !PT ;  /* 0x0000000904047276 */ /* 0x000fe400078100b1 */
[----:B------:R-:W-:-:S02]  /*3730*/  FMNMX3.FTZ R3, R3, R12, R10, !PT ;  /* 0x0000000c03037276 */ /* 0x000fc4000781000a */
[----:B------:R-:W-:Y:S02]  /*3740*/  ISETP.GE.AND P1, PT, R17, R104, PT ;  /* 0x000000681100720c */ /* 0x000fe40003f26270 */
[----:B-1----:R-:W-:Y:S02]  /*3750*/  FSEL R193, R193, -INF , !P4 ;  /* 0xff800000c1c17808 */ /* 0x002fe40006000000 */
[----:B------:R-:W-:Y:S02]  /*3760*/  FMNMX3.FTZ R4, R4, R173, R143, !PT ;  /* 0x000000ad04047276 */ /* 0x000fe4000781008f */
[----:B------:R-:W-:Y:S02]  /*3770*/  FSEL R180, R180, -INF , !P6 ;  /* 0xff800000b4b47808 */ /* 0x000fe40007000000 */
[----:B------:R-:W-:Y:S02]  /*3780*/  FMNMX3.FTZ R17, R3, R8, R142, !PT ;  /* 0x0000000803117276 */ /* 0x000fe4000781008e */
[----:B------:R-:W-:-:S02]  /*3790*/  FSEL R191, R191, -INF , !P3 ;  /* 0xff800000bfbf7808 */ /* 0x000fc40005800000 */
[----:B------:R-:W-:Y:S02]  /*37a0*/  FSEL R189, R189, -INF , !P1 ;  /* 0xff800000bdbd7808 */ /* 0x000fe40004800000 */
[----:B------:R-:W-:Y:S02]  /*37b0*/  FMNMX3.FTZ R4, R4, R141, R193, !PT ;  /* 0x0000008d04047276 */ /* 0x000fe400078100c1 */
[----:B------:R-:W-:Y:S02]  /*37c0*/  FSEL R186, R186, -INF , !P4 ;  /* 0xff800000baba7808 */ /* 0x000fe40006000000 */
[----:B------:R-:W-:Y:S02]  /*37d0*/  FMNMX3.FTZ R17, R17, R140, R180, !PT ;  /* 0x0000008c11117276 */ /* 0x000fe400078100b4 */
[----:B------:R-:W-:Y:S02]  /*37e0*/  FSEL R187, R187, -INF , !P5 ;  /* 0xff800000bbbb7808 */ /* 0x000fe40006800000 */
[----:B------:R-:W-:-:S02]  /*37f0*/  FMNMX3.FTZ R4, R4, R191, R189, !PT ;  /* 0x000000bf04047276 */ /* 0x000fc400078100bd */
[----:B---3--:R-:W-:Y:S02]  /*3800*/  FSEL R184, R55, -INF , !P3 ;  /* 0xff80000037b87808 */ /* 0x008fe40005800000 */
[----:B-----5:R-:W-:Y:S02]  /*3810*/  FSEL R182, R182, -INF , !P1 ;  /* 0xff800000b6b67808 */ /* 0x020fe40004800000 */
[----:B------:R-:W-:Y:S02]  /*3820*/  FMNMX3.FTZ R17, R17, R190, R186, !PT ;  /* 0x000000be11117276 */ /* 0x000fe400078100ba */
[----:B------:R-:W-:Y:S02]  /*3830*/  FMNMX.FTZ R4, R187, R4, !PT ;  /* 0x00000004bb047209 */ /* 0x000fe40007810000 */
[----:B--2---:R-:W-:Y:S02]  /*3840*/  FSEL R178, R178, -INF , !P5 ;  /* 0xff800000b2b27808 */ /* 0x004fe40006800000 */
[----:B------:R-:W-:Y:S01]  /*3850*/  FMNMX3.FTZ R17, R17, R184, R182, !PT ;  /* 0x000000b811117276 */ /* 0x000fe200078100b6 */
[----:B------:R-:W1:Y:S01]  /*3860*/  SHFL.BFLY PT, R3, R4, 0x2, 0x1f ;  /* 0x0c401f0004037f89 */ /* 0x000e6200000e0000 */
[----:B------:R-:W-:-:S02]  /*3870*/  LOP3.LUT R179, R91, 0x200, R94, 0xf8, !PT ;  /* 0x000002005bb37812 */ /* 0x000fc400078ef85e */
[----:B------:R-:W-:Y:S02]  /*3880*/  FMNMX.FTZ R19, R178, R17, !PT ;  /* 0x00000011b2137209 */ /* 0x000fe40007810000 */
[----:B------:R-:W-:-:S03]  /*3890*/  LEA R179, R179, UR12, 0x1 ;  /* 0x0000000cb3b37c11 */ /* 0x000fc6000f8e08ff */
[----:B------:R-:W2:Y:S01]  /*38a0*/  SHFL.BFLY PT, R16, R19, 0x2, 0x1f ;  /* 0x0c401f0013107f89 */ /* 0x000ea200000e0000 */
[-C--:B------:R-:W-:Y:S02]  /*38b0*/  IADD3 R171, PT, PT, R92, R179.reuse, RZ ;  /* 0x000000b35cab7210 */ /* 0x080fe40007ffe0ff */
[C---:B------:R-:W-:Y:S01]  /*38c0*/  IADD3 R175, PT, PT, R90.reuse, R179, RZ ;  /* 0x000000b35aaf7210 */ /* 0x040fe20007ffe0ff */
[----:B------:R-:W-:Y:S01]  /*38d0*/  LDSM.16.MT88.4 R40, [R179+0xe000] ;  /* 0x00e00000b328783b */ /* 0x000fe20000004200 */
[----:B------:R-:W-:-:S03]  /*38e0*/  IADD3 R170, PT, PT, R90, R171, RZ ;  /* 0x000000ab5aaa7210 */ /* 0x000fc60007ffe0ff */
[----:B------:R-:W-:Y:S04]  /*38f0*/  LDSM.16.MT88.4 R56, [R171+0xe000] ;  /* 0x00e00000ab38783b */ /* 0x000fe80000004200 */
[----:B------:R-:W-:Y:S01]  /*3900*/  LDSM.16.MT88.4 R124, [R179+0xc000] ;  /* 0x00c00000b37c783b */ /* 0x000fe20000004200 */
[----:B-1----:R-:W-:-:S03]  /*3910*/  FMNMX.FTZ R17, R4, R3, !PT ;  /* 0x0000000304117209 */ /* 0x002fc60007810000 */
[----:B------:R-:W-:Y:S04]  /*3920*/  LDSM.16.MT88.4 R116, [R175+0xc000] ;  /* 0x00c00000af74783b */ /* 0x000fe80000004200 */
[----:B------:R-:W1:Y:S01]  /*3930*/  SHFL.BFLY PT, R132, R17, 0x1, 0x1f ;  /* 0x0c201f0011847f89 */ /* 0x000e6200000e0000 */
[----:B--2---:R-:W-:-:S03]  /*3940*/  FMNMX.FTZ R4, R19, R16, !PT ;  /* 0x0000001013047209 */ /* 0x004fc60007810000 */
[----:B------:R-:W-:Y:S04]  /*3950*/  LDSM.16.MT88.4 R108, [R171+0xc000] ;  /* 0x00c00000ab6c783b */ /* 0x000fe80000004200 */
[----:B------:R-:W2:Y:S04]  /*3960*/  SHFL.BFLY PT, R3, R4, 0x1, 0x1f ;  /* 0x0c201f0004037f89 */ /* 0x000ea800000e0000 */
[----:B------:R-:W3:Y:S04]  /*3970*/  LDSM.16.MT88.4 R100, [R170+0xc000] ;  /* 0x00c00000aa64783b */ /* 0x000ee80000004200 */
[----:B------:R-:W-:Y:S04]  /*3980*/  LDSM.16.MT88.4 R64, [R170+0xe000] ;  /* 0x00e00000aa40783b */ /* 0x000fe80000004200 */
[----:B------:R-:W-:Y:S01]  /*3990*/  LDSM.16.MT88.4 R72, [R179+0x10000] ;  /* 0x01000000b348783b */ /* 0x000fe20000004200 */
[----:B-1----:R-:W-:-:S03]  /*39a0*/  FMNMX.FTZ R132, R17, R132, !PT ;  /* 0x0000008411847209 */ /* 0x002fc60007810000 */
[----:B------:R-:W-:Y:S01]  /*39b0*/  LDSM.16.MT88.4 R80, [R175+0x10000] ;  /* 0x01000000af50783b */ /* 0x000fe20000004200 */
[C---:B------:R-:W-:Y:S01]  /*39c0*/  FSETP.NEU.FTZ.AND P1, PT, R132.reuse, -INF , PT ;  /* 0xff8000008400780b */ /* 0x040fe20003f3d000 */
[----:B----4-:R-:W-:Y:S02]  /*39d0*/  FMUL.FTZ R188, R132, UR9 ;  /* 0x0000000984bc7c20 */ /* 0x010fe40008410000 */
[----:B------:R-:W-:Y:S01]  /*39e0*/  LDSM.16.MT88.4 R88, [R171+0x10000] ;  /* 0x01000000ab58783b */ /* 0x000fe20000004200 */
[----:B--2---:R-:W-:Y:S02]  /*39f0*/  FMNMX.FTZ R3, R4, R3, !PT ;  /* 0x0000000304037209 */ /* 0x004fe40007810000 */
[----:B------:R-:W-:Y:S01]  /*3a00*/  FSEL R188, R188, RZ, P1 ;  /* 0x000000ffbcbc7208 */ /* 0x000fe20000800000 */
[----:B------:R-:W-:Y:S01]  /*3a10*/  LDSM.16.MT88.4 R20, [R175+0xc800] ;  /* 0x00c80000af14783b */ /* 0x000fe20000004200 */
[C---:B------:R-:W-:Y:S01]  /*3a20*/  FSETP.NEU.FTZ.AND P1, PT, R3.reuse, -INF , PT ;  /* 0xff8000000300780b */ /* 0x040fe20003f3d000 */
[----:B------:R-:W-:-:S02]  /*3a30*/  FMUL.FTZ R183, R3, UR9 ;  /* 0x0000000903b77c20 */ /* 0x000fc40008410000 */
[--C-:B------:R-:W-:Y:S01]  /*3a40*/  FFMA.FTZ R169, R13, UR9, -R188.reuse ;  /* 0x000000090da97c23 */ /* 0x100fe200080108bc */
[--C-:B------:R-:W-:Y:S01]  /*3a50*/  FFMA.FTZ R168, R45, UR9, -R188.reuse ;  /* 0x000000092da87c23 */ /* 0x100fe200080108bc */
[--C-:B------:R-:W-:Y:S01]  /*3a60*/  FFMA.FTZ R165, R15, UR9, -R188.reuse ;  /* 0x000000090fa57c23 */ /* 0x100fe200080108bc */
[----:B------:R-:W-:Y:S01]  /*3a70*/  FSEL R183, R183, RZ, P1 ;  /* 0x000000ffb7b77208 */ /* 0x000fe20000800000 */
[--C-:B------:R-:W-:Y:S01]  /*3a80*/  FFMA.FTZ R164, R49, UR9, -R188.reuse ;  /* 0x0000000931a47c23 */ /* 0x100fe200080108bc */
[--C-:B------:R-:W-:Y:S01]  /*3a90*/  FFMA.FTZ R160, R7, UR9, -R188.reuse ;  /* 0x0000000907a07c23 */ /* 0x100fe200080108bc */
[--C-:B------:R-:W-:Y:S01]  /*3aa0*/  FFMA.FTZ R157, R5, UR9, -R188.reuse ;  /* 0x00000009059d7c23 */ /* 0x100fe200080108bc */
[----:B------:R-:W-:Y:S01]  /*3ab0*/  MUFU.EX2 R169, R169 ;  /* 0x000000a900a97308 */ /* 0x000fe20000000800 */
[--C-:B------:R-:W-:Y:S01]  /*3ac0*/  FFMA.FTZ R167, R46, UR9, -R183.reuse ;  /* 0x000000092ea77c23 */ /* 0x100fe200080108b7 */
[--C-:B------:R-:W-:Y:S01]  /*3ad0*/  FFMA.FTZ R166, R6, UR9, -R183.reuse ;  /* 0x0000000906a67c23 */ /* 0x100fe200080108b7 */
[--C-:B------:R-:W-:Y:S01]  /*3ae0*/  FFMA.FTZ R163, R50, UR9, -R183.reuse ;  /* 0x0000000932a37c23 */ /* 0x100fe200080108b7 */
[--C-:B------:R-:W-:Y:S01]  /*3af0*/  FFMA.FTZ R162, R32, UR9, -R183.reuse ;  /* 0x0000000920a27c23 */ /* 0x100fe200080108b7 */
[----:B------:R-:W1:Y:S01]  /*3b00*/  LDSM.16.MT88.4 R48, [R175+0xe000] ;  /* 0x00e00000af30783b */ /* 0x000e620000004200 */
[--C-:B------:R-:W-:Y:S01]  /*3b10*/  FFMA.FTZ R161, R11, UR9, -R188.reuse ;  /* 0x000000090ba17c23 */ /* 0x100fe200080108bc */
[--C-:B------:R-:W-:Y:S01]  /*3b20*/  FFMA.FTZ R156, R9, UR9, -R188.reuse ;  /* 0x00000009099c7c23 */ /* 0x100fe200080108bc */
[----:B------:R-:W2:Y:S01]  /*3b30*/  MUFU.EX2 R168, R168 ;  /* 0x000000a800a87308 */ /* 0x000ea20000000800 */
[----:B------:R-:W4:Y:S01]  /*3b40*/  LDSM.16.MT88.4 R4, [R170+0x10000] ;  /* 0x01000000aa04783b */ /* 0x000f220000004200 */
[--C-:B------:R-:W-:Y:S01]  /*3b50*/  FFMA.FTZ R159, R14, UR9, -R183.reuse ;  /* 0x000000090e9f7c23 */ /* 0x100fe200080108b7 */
[--C-:B------:R-:W-:Y:S01]  /*3b60*/  FFMA.FTZ R158, R12, UR9, -R183.reuse ;  /* 0x000000090c9e7c23 */ /* 0x100fe200080108b7 */
[--C-:B------:R-:W-:Y:S01]  /*3b70*/  FFMA.FTZ R155, R10, UR9, -R183.reuse ;  /* 0x000000090a9b7c23 */ /* 0x100fe200080108b7 */
[--C-:B------:R-:W-:Y:S01]  /*3b80*/  FFMA.FTZ R154, R8, UR9, -R183.reuse ;  /* 0x00000009089a7c23 */ /* 0x100fe200080108b7 */
[----:B------:R-:W5:Y:S01]  /*3b90*/  LDSM.16.MT88.4 R12, [R179+0xe800] ;  /* 0x00e80000b30c783b */ /* 0x000f620000004200 */
[--C-:B------:R-:W-:Y:S01]  /*3ba0*/  FFMA.FTZ R172, R177, UR9, -R188.reuse ;  /* 0x00000009b1ac7c23 */ /* 0x100fe200080108bc */
[----:B------:R-:W-:Y:S01]  /*3bb0*/  MUFU.EX2 R165, R165 ;  /* 0x000000a500a57308 */ /* 0x000fe20000000800 */
[--C-:B------:R-:W-:Y:S01]  /*3bc0*/  FFMA.FTZ R173, R173, UR9, -R188.reuse ;  /* 0x00000009adad7c23 */ /* 0x100fe200080108bc */
[----:B------:R-:W5:Y:S01]  /*3bd0*/  LDSM.16.MT88.4 R8, [R171+0xe800] ;  /* 0x00e80000ab08783b */ /* 0x000f620000004200 */
[--C-:B------:R-:W-:Y:S01]  /*3be0*/  FFMA.FTZ R174, R143, UR9, -R188.reuse ;  /* 0x000000098fae7c23 */ /* 0x100fe200080108bc */
[--C-:B------:R-:W-:Y:S01]  /*3bf0*/  FFMA.FTZ R177, R141, UR9, -R188.reuse ;  /* 0x000000098db17c23 */ /* 0x100fe200080108bc */
[--C-:B------:R-:W-:Y:S01]  /*3c00*/  FFMA.FTZ R176, R142, UR9, -R183.reuse ;  /* 0x000000098eb07c23 */ /* 0x100fe200080108b7 */
[----:B------:R-:W5:Y:S01]  /*3c10*/  LDSM.16.MT88.4 R16, [R170+0xe800] ;  /* 0x00e80000aa10783b */ /* 0x000f620000004200 */
[--C-:B------:R-:W-:Y:S01]  /*3c20*/  FFMA.FTZ R181, R140, UR9, -R183.reuse ;  /* 0x000000098cb57c23 */ /* 0x100fe200080108b7 */
[----:B------:R-:W3:Y:S01]  /*3c30*/  MUFU.EX2 R164, R164 ;  /* 0x000000a400a47308 */ /* 0x000ee20000000800 */
[----:B--2---:R-:W-:Y:S01]  /*3c40*/  F2FP.BF16.F32.PACK_AB R96, R168, R169 ;  /* 0x000000a9a860723e */ /* 0x004fe200000010ff */
        /* <DEDUP_REMOVED lines=9> */
[----:B------:R-:W-:Y:S01]  /*3ce0*/  FFMA.FTZ R188, R187, UR9, -R188 ;  /* 0x00000009bbbc7c23 */ /* 0x000fe200080108bc */
[--C-:B------:R-:W-:Y:S01]  /*3cf0*/  FFMA.FTZ R186, R186, UR9, -R183.reuse ;  /* 0x00000009baba7c23 */ /* 0x100fe200080108b7 */
[--C-:B------:R-:W-:Y:S01]  /*3d00*/  FFMA.FTZ R187, R184, UR9, -R183.reuse ;  /* 0x00000009b8bb7c23 */ /* 0x100fe200080108b7 */
[----:B------:R-:W-:Y:S01]  /*3d10*/  LDSM.16.MT88.4 R24, [R175+0xe800] ;  /* 0x00e80000af18783b */ /* 0x000fe20000004200 */
[--C-:B------:R-:W-:Y:S01]  /*3d20*/  FFMA.FTZ R182, R182, UR9, -R183.reuse ;  /* 0x00000009b6b67c23 */ /* 0x100fe200080108b7 */
[----:B------:R-:W2:Y:S01]  /*3d30*/  MUFU.EX2 R166, R166 ;  /* 0x000000a600a67308 */ /* 0x000ea20000000800 */
[----:B---3--:R-:W-:Y:S01]  /*3d40*/  F2FP.BF16.F32.PACK_AB R98, R164, R165 ;  /* 0x000000a5a462723e */ /* 0x008fe200000010ff */
[----:B------:R-:W-:Y:S01]  /*3d50*/  LDSM.16.MT88.4 R140, [R179+0xd000] ;  /* 0x00d00000b38c783b */ /* 0x000fe20000004200 */
[----:B------:R-:W-:Y:S01]  /*3d60*/  FFMA.FTZ R209, R178, UR9, -R183 ;  /* 0x00000009b2d17c23 */ /* 0x000fe200080108b7 */
[----:B------:R-:W-:-:S04]  /*3d70*/  FADD.FTZ R168, R169, R168 ;  /* 0x000000a8a9a87221 */ /* 0x000fc80000010000 */
[----:B------:R-:W-:Y:S01]  /*3d80*/  MUFU.EX2 R163, R163 ;  /* 0x000000a300a37308 */ /* 0x000fe20000000800 */
[----:B------:R-:W-:-:S04]  /*3d90*/  FADD.FTZ R165, R165, R168 ;  /* 0x000000a8a5a57221 */ /* 0x000fc80000010000 */
[----:B------:R-:W-:-:S03]  /*3da0*/  FADD.FTZ R164, R164, R165 ;  /* 0x000000a5a4a47221 */ /* 0x000fc60000010000 */
        /* <DEDUP_REMOVED lines=25> */
[C---:B-1----:R-:W-:Y:S07]  /*3f40*/  HMMA.16816.F32.BF16 R44, R96.reuse, R48, RZ ;  /* 0x00000030602c723c */ /* 0x042fee00000418ff */
        /* <DEDUP_REMOVED lines=26> */
[----:B----4-:R-:W-:Y:S01]  /*40f0*/  HMMA.16816.F32.BF16 R92, R96, R4, RZ ;  /* 0x00000004605c723c */ /* 0x010fe200000418ff */
        /* <DEDUP_REMOVED lines=8> */
[----:B-----5:R-:W-:-:S07]  /*4180*/  F2FP.BF16.F32.PACK_AB R7, R154, R155 ;  /* 0x0000009b9a07723e */ /* 0x020fce00000010ff */
        /* <DEDUP_REMOVED lines=33> */
[C---:B-----5:R-:W-:Y:S08]  /*43a0*/  HMMA.16816.F32.BF16 R92, R4.reuse, R16, R92 ;  /* 0x00000010045c723c */ /* 0x060ff0000004185c */
[----:B------:R-:W-:Y:S01]  /*43b0*/  HMMA.16816.F32.BF16 R96, R4, R18, R96 ;  /* 0x000000120460723c */ /* 0x000fe20000041860 */
[----:B------:R-:W4:Y:S01]  /*43c0*/  LDSM.16.MT88.4 R16, [R179+0x11000] ;  /* 0x01100000b310783b */ /* 0x000f220000004200 */
[----:B------:R-:W-:-:S02]  /*43d0*/  F2FP.BF16.F32.PACK_AB R4, R173, R172 ;  /* 0x000000acad04723e */ /* 0x000fc400000010ff */
[----:B-1----:R-:W-:Y:S02]  /*43e0*/  F2FP.BF16.F32.PACK_AB R5, R181, R176 ;  /* 0x000000b0b505723e */ /* 0x002fe400000010ff */
[----:B------:R-:W-:Y:S02]  /*43f0*/  F2FP.BF16.F32.PACK_AB R6, R177, R174 ;  /* 0x000000aeb106723e */ /* 0x000fe400000010ff */
[----:B------:R-:W-:-:S07]  /*4400*/  F2FP.BF16.F32.PACK_AB R7, R185, R180 ;  /* 0x000000b4b907723e */ /* 0x000fce00000010ff */
        /* <DEDUP_REMOVED lines=89> */
[----:B------:R-:W-:Y:S01]  /*49a0*/  IMAD.WIDE.U32 R4, R149, R134, R150 ;  /* 0x0000008695047225 */ /* 0x000fe200078e0096 */
[----:B------:R-:W-:Y:S01]  /*49b0*/  LEA.HI.SX32 R11, R144, 0xfffffffe, 0x1a ;  /* 0xfffffffe900b7811 */ /* 0x000fe200078fd2ff */
[----:B------:R-:W-:Y:S01]  /*49c0*/  ULEA UR5, UR5, UR4, 0x18 ;  /* 0x0000000405057291 */ /* 0x000fe2000f8ec0ff */
[----:B------:R-:W-:Y:S01]  /*49d0*/  IADD3 R198, P1, PT, R152, -0x100, RZ ;  /* 0xffffff0098c67810 */ /* 0x000fe20007f3e0ff */
[----:B------:R-:W-:Y:S01]  /*49e0*/  IMAD.IADD R5, R148, 0x1, R5 ;  /* 0x0000000194057824 */ /* 0x000fe200078e0205 */
[C---:B------:R-:W-:Y:S01]  /*49f0*/  LOP3.LUT P6, RZ, R200.reuse, 0x4, RZ, 0xc0, !PT ;  /* 0x00000004c8ff7812 */ /* 0x040fe200078cc0ff */
[----:B------:R-:W-:Y:S01]  /*4a00*/  IMAD.SHL.U32 R185, R200, 0x40, RZ ;  /* 0x00000040c8b97824 */ /* 0x000fe200078e00ff */
[----:B------:R-:W-:Y:S01]  /*4a10*/  IADD3.X R204, PT, PT, R2, -0x1, RZ, P1, !PT ;  /* 0xffffffff02cc7810 */ /* 0x000fe20000ffe4ff */
[----:B------:R-:W-:Y:S01]  /*4a20*/  IMAD.WIDE.U32 R12, R147, UR8, R4 ;  /* 0x00000008930c7c25 */ /* 0x000fe2000f8e0004 */
[----:B------:R-:W-:Y:S01]  /*4a30*/  SHF.R.U32.HI R4, RZ, 0x1, R200 ;  /* 0x00000001ff047819 */ /* 0x000fe200000116c8 */
[----:B------:R-:W1:Y:S01]  /*4a40*/  LDCU UR4, c[0x0][0x45c] ;  /* 0x00008b80ff0477ac */ /* 0x000e620008000800 */
[----:B------:R-:W-:Y:S01]  /*4a50*/  LOP3.LUT R9, R185, 0x1c0, RZ, 0xc0, !PT ;  /* 0x000001c0b9097812 */ /* 0x000fe200078ec0ff */
[----:B------:R-:W-:Y:S01]  /*4a60*/  IMAD.SHL.U32 R195, R200, 0x20, RZ ;  /* 0x00000020c8c37824 */ /* 0x000fe200078e00ff */
[----:B------:R-:W-:Y:S01]  /*4a70*/  IADD3 R7, P2, PT, R145, R12, RZ ;  /* 0x0000000c91077210 */ /* 0x000fe20007f5e0ff */
[----:B------:R-:W-:Y:S01]  /*4a80*/  IMAD.MOV.U32 R188, RZ, RZ, 0x20 ;  /* 0x00000020ffbc7424 */ /* 0x000fe200078e00ff */
[----:B------:R-:W-:Y:S01]  /*4a90*/  LOP3.LUT R9, R9, 0x38, R146, 0xf8, !PT ;  /* 0x0000003809097812 */ /* 0x000fe200078ef892 */
[----:B------:R-:W-:Y:S01]  /*4aa0*/  IMAD.SHL.U32 R203, R134, 0x20, RZ ;  /* 0x0000002086cb7824 */ /* 0x000fe200078e00ff */
[----:B------:R-:W-:Y:S01]  /*4ab0*/  LOP3.LUT R6, R185, 0x200, RZ, 0xc0, !PT ;  /* 0x00000200b9067812 */ /* 0x000fe200078ec0ff */
[----:B------:R-:W-:Y:S01]  /*4ac0*/  IMAD.X R0, R0, 0x1, R13, P2 ;  /* 0x0000000100007824 */ /* 0x000fe200010e060d */
[----:B------:R-:W-:Y:S01]  /*4ad0*/  LOP3.LUT R5, R9, 0x8, R200, 0x78, !PT ;  /* 0x0000000809057812 */ /* 0x000fe200078e78c8 */
[----:B------:R-:W-:Y:S01]  /*4ae0*/  IMAD.SHL.U32 R13, R7, 0x2, RZ ;  /* 0x00000002070d7824 */ /* 0x000fe200078e00ff */
[----:B------:R-:W-:Y:S01]  /*4af0*/  LOP3.LUT R4, R9, 0x8, R4, 0x78, !PT ;  /* 0x0000000809047812 */ /* 0x000fe200078e7804 */
[----:B------:R-:W-:Y:S01]  /*4b00*/  IMAD.WIDE.U32 R8, R11, R134, RZ ;  /* 0x000000860b087225 */ /* 0x000fe200078e00ff */
[----:B------:R-:W-:-:S02]  /*4b10*/  SHF.L.U64.HI R7, R7, 0x1, R0 ;  /* 0x0000000107077819 */ /* 0x000fc40000010200 */
[----:B------:R-:W-:Y:S01]  /*4b20*/  LOP3.LUT R195, R6, 0x7c00, R195, 0xf8, !PT ;  /* 0x00007c0006c37812 */ /* 0x000fe200078ef8c3 */
[----:B------:R-:W-:Y:S01]  /*4b30*/  IMAD R0, R11, R135, R9 ;  /* 0x000000870b007224 */ /* 0x000fe200078e0209 */
[----:B------:R-:W-:Y:S01]  /*4b40*/  LEA R212, P2, R8, R13, 0x7 ;  /* 0x0000000d08d47211 */ /* 0x000fe200078438ff */
[----:B------:R-:W-:Y:S01]  /*4b50*/  IMAD.SHL.U32 R206, R134, 0x80, RZ ;  /* 0x0000008086ce7824 */ /* 0x000fe200078e00ff */
[----:B------:R-:W-:Y:S01]  /*4b60*/  LOP3.LUT R190, R185, 0x400, RZ, 0xc0, !PT ;  /* 0x00000400b9be7812 */ /* 0x000fe200078ec0ff */
[----:B------:R-:W-:Y:S01]  /*4b70*/  IMAD.MOV.U32 R137, RZ, RZ, R132 ;  /* 0x000000ffff897224 */ /* 0x000fe200078e0084 */
[----:B------:R-:W-:Y:S02]  /*4b80*/  LEA.HI.X R0, R8, R7, R0, 0x7, P2 ;  /* 0x0000000708007211 */ /* 0x000fe400010f3c00 */
[----:B------:R-:W-:Y:S01]  /*4b90*/  IADD3 R212, P2, PT, R212, UR6, RZ ;  /* 0x00000006d4d47c10 */ /* 0x000fe2000ff5e0ff */
[----:B------:R-:W-:Y:S01]  /*4ba0*/  IMAD R190, R5, 0x2, R190 ;  /* 0x0000000205be7824 */ /* 0x000fe200078e02be */
[----:B------:R-:W-:Y:S01]  /*4bb0*/  LOP3.LUT R195, R195, R4, RZ, 0xfc, !PT ;  /* 0x00000004c3c37212 */ /* 0x000fe200078efcff */
[----:B------:R-:W2:Y:S01]  /*4bc0*/  LDCU UR6, c[0x0][0x50c] ;  /* 0x0000a180ff0677ac */ /* 0x000ea20008000800 */
[----:B------:R-:W-:Y:S01]  /*4bd0*/  IADD3.X R213, PT, PT, R0, UR7, RZ, P2, !PT ;  /* 0x0000000700d57c10 */ /* 0x000fe200097fe4ff */
[----:B------:R-:W-:Y:S01]  /*4be0*/  IMAD.MOV.U32 R0, RZ, RZ, R3 ;  /* 0x000000ffff007224 */ /* 0x000fe200078e0003 */
[----:B------:R-:W-:Y:S01]  /*4bf0*/  LOP3.LUT R185, R4, 0x200, R185, 0xf8, !PT ;  /* 0x0000020004b97812 */ /* 0x000fe200078ef8b9 */
[----:B------:R-:W-:Y:S01]  /*4c00*/  IMAD.MOV.U32 R3, RZ, RZ, 0x40 ;  /* 0x00000040ff037424 */ /* 0x000fe200078e00ff */
[----:B------:R-:W-:-:S02]  /*4c10*/  LEA R195, R195, UR5, 0x1 ;  /* 0x00000005c3c37c11 */ /* 0x000fc4000f8e08ff */
[----:B------:R-:W-:Y:S02]  /*4c20*/  SEL R188, R188, 0xffffffe0, !P0 ;  /* 0xffffffe0bcbc7807 */ /* 0x000fe40004000000 */
[----:B------:R-:W-:Y:S01]  /*4c30*/  SEL R2, R3, 0xffffffc0, !P6 ;  /* 0xffffffc003027807 */ /* 0x000fe20007000000 */
[----:B------:R-:W-:Y:S01]  /*4c40*/  VIADD R3, R190, UR5 ;  /* 0x00000005be037c36 */ /* 0x000fe20008000000 */
[----:B------:R-:W-:Y:S01]  /*4c50*/  LEA R185, R185, UR5, 0x1 ;  /* 0x00000005b9b97c11 */ /* 0x000fe2000f8e08ff */
[----:B------:R-:W-:Y:S01]  /*4c60*/  IMAD.IADD R191, R188, 0x1, R195 ;  /* 0x00000001bcbf7824 */ /* 0x000fe200078e02c3 */
[----:B------:R-:W-:Y:S01]  /*4c70*/  SHF.L.U64.HI R202, R134, 0x5, R135 ;  /* 0x0000000586ca7819 */ /* 0x000fe20000010287 */
[----:B------:R-:W-:Y:S01]  /*4c80*/  IMAD.IADD R193, R2, 0x1, R195 ;  /* 0x0000000102c17824 */ /* 0x000fe200078e02c3 */
[----:B------:R-:W-:Y:S01]  /*4c90*/  SHF.L.U64.HI R205, R134, 0x7, R135 ;  /* 0x0000000786cd7819 */ /* 0x000fe20000010287 */
[C---:B------:R-:W-:Y:S01]  /*4ca0*/  IMAD.IADD R189, R3.reuse, 0x1, R2 ;  /* 0x0000000103bd7824 */ /* 0x040fe200078e0202 */
[----:B------:R-:W-:Y:S01]  /*4cb0*/  LEA.HI.SX32 R207, R144, 0xfffffffd, 0x1a ;  /* 0xfffffffd90cf7811 */ /* 0x000fe200078fd2ff */
[----:B------:R-:W-:Y:S01]  /*4cc0*/  IMAD.IADD R186, R3, 0x1, R188 ;  /* 0x0000000103ba7824 */ /* 0x000fe200078e02bc */
[----:B------:R-:W-:Y:S01]  /*4cd0*/  LEA R201, R133, UR5, 0x1 ;  /* 0x0000000585c97c11 */ /* 0x000fe2000f8e08ff */
[----:B------:R-:W-:-:S02]  /*4ce0*/  VIADD R210, R185, 0xc000 ;  /* 0x0000c000b9d27836 */ /* 0x000fc40000000000 */
[C---:B------:R-:W-:Y:S02]  /*4cf0*/  IMAD.IADD R184, R188.reuse, 0x1, R185 ;  /* 0x00000001bcb87824 */ /* 0x040fe400078e02b9 */
[----:B------:R-:W-:Y:S02]  /*4d00*/  VIADD R208, R185, 0xc040 ;  /* 0x0000c040b9d07836 */ /* 0x000fe40000000000 */
[C---:B------:R-:W-:Y:S02]  /*4d10*/  IMAD.IADD R187, R188.reuse, 0x1, R189 ;  /* 0x00000001bcbb7824 */ /* 0x040fe400078e02bd */
[----:B------:R-:W-:Y:S01]  /*4d20*/  IMAD.IADD R192, R188, 0x1, R193 ;  /* 0x00000001bcc07824 */ /* 0x000fe200078e02c1 */
[----:B-12---:R-:W-:Y:S06]  /*4d30*/  BRA `(.L_x_921) ;  /* 0x0000000000907947 */ /* 0x006fec0003800000 */
.L_x_923:
[----:B------:R-:W1:Y:S02]  /*4d40*/  LDC.64 R2, c[0x0][0x3b8] ;  /* 0x0000ee00ff027b82 */ /* 0x000e640000000a00 */
[C---:B-1----:R-:W-:Y:S01]  /*4d50*/  IMAD.WIDE.U32 R12, R207.reuse, R2, RZ ;  /* 0x00000002cf0c7225 */ /* 0x042fe200078e00ff */
[----:B------:R-:W-:Y:S03]  /*4d60*/  SHF.L.U64.HI R5, R2, 0x4, R3 ;  /* 0x0000000402057819 */ /* 0x000fe60000010203 */
[----:B------:R-:W-:Y:S01]  /*4d70*/  IMAD R6, R207, R3, R13 ;  /* 0x00000003cf067224 */ /* 0x000fe200078e020d */
[----:B------:R-:W-:Y:S01]  /*4d80*/  LEA R14, P2, R12, R197, 0x7 ;  /* 0x000000c50c0e7211 */ /* 0x000fe200078438ff */
        /* <DEDUP_REMOVED lines=10> */
[-C--:B------:R-:W-:Y:S02]  /*4e30*/  IADD3 R4, P0, PT, R4, R9.reuse, RZ ;  /* 0x0000000904047210 */ /* 0x080fe40007f1e0ff */
[--C-:B------:R-:W-:Y:S01]  /*4e40*/  LEA.HI.X R13, R9, R196, R8.reuse, 0x1, P2 ;  /* 0x000000c4090d7211 */ /* 0x100fe200010f0c08 */
[----:B------:R1:W-:Y:S01]  /*4e50*/  LDGSTS.E.BYPASS.LTC128B.128 [R201+0xa000], desc[UR10][R14.64+0x100] ;  /* 0x0a0001000ec97fae */ /* 0x0003e2000b981a0a */
[C---:B------:R-:W-:Y:S01]  /*4e60*/  LEA R10, P1, R2.reuse, R9, 0x5 ;  /* 0x00000009020a7211 */ /* 0x040fe200078228ff */
[----:B------:R-:W-:Y:S02]  /*4e70*/  IMAD.X R5, R5, 0x1, R8, P0 ;  /* 0x0000000105057824 */ /* 0x000fe400000e0608 */
[----:B------:R1:W-:Y:S01]  /*4e80*/  LDGSTS.E.BYPASS.LTC128B.128 [R201+0x6800], desc[UR10][R12.64] ;  /* 0x068000000cc97fae */ /* 0x0003e2000b981a0a */
[----:B------:R-:W-:Y:S02]  /*4e90*/  LEA.HI.X R3, R2, R8, R3, 0x5, P1 ;  /* 0x0000000802037211 */ /* 0x000fe400008f2c03 */
        /* <DEDUP_REMOVED lines=14> */
.L_x_921:
[----:B------:R-:W-:Y:S04]  /*4f80*/  DEPBAR.LE SB0, 0x0 ;  /* 0x000080000000791a */ /* 0x000fe80000000000 */
[----:B------:R-:W-:Y:S01]  /*4f90*/  BAR.SYNC.DEFER_BLOCKING 0x0 ;  /* 0x0000000000007b1d */ /* 0x000fe20000010000 */
[----:B------:R-:W-:Y:S04]  /*4fa0*/  IADD3 R134, P0, PT, R212, R203, RZ ;  /* 0x000000cbd4867210 */ /* 0x000fe80007f1e0ff */
[----:B------:R-:W-:Y:S02]  /*4fb0*/  IADD3.X R135, PT, PT, R213, R202, RZ, P0, !PT ;  /* 0x000000cad5877210 */ /* 0x000fe400007fe4ff */
[----:B------:R-:W-:Y:S04]  /*4fc0*/  IADD3 R132, P0, PT, R198, R134, RZ ;  /* 0x00000086c6847210 */ /* 0x000fe80007f1e0ff */
[----:B------:R-:W-:Y:S02]  /*4fd0*/  IADD3.X R133, PT, PT, R204, R135, RZ, P0, !PT ;  /* 0x00000087cc857210 */ /* 0x000fe400007fe4ff */
[----:B------:R-:W-:Y:S04]  /*4fe0*/  IADD3 R2, P0, PT, R198, R132, RZ ;  /* 0x00000084c6027210 */ /* 0x000fe80007f1e0ff */
[----:B------:R-:W-:Y:S02]  /*4ff0*/  IADD3.X R3, PT, PT, R204, R133, RZ, P0, !PT ;  /* 0x00000085cc037210 */ /* 0x000fe400007fe4ff */
[----:B------:R-:W-:Y:S01]  /*5000*/  ISETP.NE.AND P0, PT, R207, -0x1, PT ;  /* 0xffffffffcf00780c */ /* 0x000fe20003f05270 */
[----:B------:R-:W-:Y:S01]  /*5010*/  @!PT LDS RZ, [RZ] ;  /* 0x00000000fffff984 */ /* 0x000fe20000000800 */
[----:B------:R-:W-:Y:S01]  /*5020*/  @!PT LDS RZ, [RZ] ;  /* 0x00000000fffff984 */ /* 0x000fe20000000800 */
[----:B------:R-:W-:Y:S01]  /*5030*/  @!PT LDS RZ, [RZ] ;  /* 0x00000000fffff984 */ /* 0x000fe20000000800 */
[----:B------:R-:W-:Y:S05]  /*5040*/  LDGSTS.E.BYPASS.LTC128B.128 [R201+0xc000], desc[UR10][R212.64] ;  /* 0x0c000000d4c97fae */ /* 0x000fea000b981a0a */
[----:B------:R-:W-:Y:S05]  /*5050*/  LDGSTS.E.BYPASS.LTC128B.128 [R201+0xe000], desc[UR10][R212.64+0x80] ;  /* 0x0e000080d4c97fae */ /* 0x000fea000b981a0a */
[----:B------:R-:W-:Y:S05]  /*5060*/  LDGSTS.E.BYPASS.LTC128B.128 [R201+0x10000], desc[UR10][R212.64+0x100] ;  /* 0x10000100d4c97fae */ /* 0x000fea000b981a0a */
[----:B------:R-:W-:Y:S05]  /*5070*/  LDGSTS.E.BYPASS.LTC128B.128 [R201+0xc800], desc[UR10][R134.64] ;  /* 0x0c80000086c97fae */ /* 0x000fea000b981a0a */
[----:B------:R-:W-:Y:S05]  /*5080*/  LDGSTS.E.BYPASS.LTC128B.128 [R201+0xe800], desc[UR10][R134.64+0x80] ;  /* 0x0e80008086c97fae */ /* 0x000fea000b981a0a */
[----:B------:R-:W-:Y:S05]  /*5090*/  LDGSTS.E.BYPASS.LTC128B.128 [R201+0x10800], desc[UR10][R134.64+0x100] ;  /* 0x1080010086c97fae */ /* 0x000fea000b981a0a */
[----:B------:R-:W-:Y:S05]  /*50a0*/  LDGSTS.E.BYPASS.LTC128B.128 [R201+0xd000], desc[UR10][R132.64+0x100] ;  /* 0x0d00010084c97fae */ /* 0x000fea000b981a0a */
[----:B------:R-:W-:Y:S05]  /*50b0*/  LDGSTS.E.BYPASS.LTC128B.128 [R201+0xf000], desc[UR10][R132.64+0x180] ;  /* 0x0f00018084c97fae */ /* 0x000fea000b981a0a */
[----:B------:R1:W-:Y:S05]  /*50c0*/  LDGSTS.E.BYPASS.LTC128B.128 [R201+0x11000], desc[UR10][R132.64+0x200] ;  /* 0x1100020084c97fae */ /* 0x0003ea000b981a0a */
[----:B------:R-:W-:Y:S05]  /*50d0*/  LDGSTS.E.BYPASS.LTC128B.128 [R201+0xd800], desc[UR10][R2.64+0x200] ;  /* 0x0d80020002c97fae */ /* 0x000fea000b981a0a */
[----:B------:R-:W-:Y:S05]  /*50e0*/  LDGSTS.E.BYPASS.LTC128B.128 [R201+0xf800], desc[UR10][R2.64+0x280] ;  /* 0x0f80028002c97fae */ /* 0x000fea000b981a0a */
[----:B------:R2:W-:Y:S05]  /*50f0*/  LDGSTS.E.BYPASS.LTC128B.128 [R201+0x11800], desc[UR10][R2.64+0x300] ;  /* 0x1180030002c97fae */ /* 0x0005ea000b981a0a */
[----:B------:R-:W-:Y:S05]  /*5100*/  LDSM.16.M88.4 R140, [R195] ;  /* 0x00000000c38c783b */ /* 0x000fea0000000200 */
[----:B------:R-:W3:Y:S05]  /*5110*/  LDSM.16.M88.4 R144, [R190+UR5+0x6000] ;  /* 0x00600005be90783b */ /* 0x000eea0008000200 */
[----:B------:R-:W4:Y:S05]  /*5120*/  LDSM.16.M88.4 R148, [R190+UR5+0x6800] ;  /* 0x00680005be94783b */ /* 0x000f2a0008000200 */
[----:B------:R-:W5:Y:S05]  /*5130*/  LDSM.16.M88.4 R152, [R190+UR5+0x7000] ;  /* 0x00700005be98783b */ /* 0x000f6a0008000200 */
[----:B------:R-:W0:Y:S05]  /*5140*/  LDGDEPBAR ;  /* 0x00000000000079af */ /* 0x000e2a0000000000 */
[----:B------:R-:W2:Y:S05]  /*5150*/  LDSM.16.M88.4 R156, [R190+UR5+0x7800] ;  /* 0x00780005be9c783b */ /* 0x000eaa0008000200 */
[----:B------:R-:W-:Y:S05]  /*5160*/  LDSM.16.M88.4 R160, [R191] ;  /* 0x00000000bfa0783b */ /* 0x000fea0000000200 */
[----:B------:R-:W2:Y:S05]  /*5170*/  LDSM.16.M88.4 R164, [R186+0x6000] ;  /* 0x00600000baa4783b */ /* 0x000eaa0000000200 */
[----:B------:R-:W2:Y:S05]  /*5180*/  LDSM.16.M88.4 R168, [R186+0x6800] ;  /* 0x00680000baa8783b */ /* 0x000eaa0000000200 */
[----:B------:R-:W2:Y:S01]  /*5190*/  LDSM.16.M88.4 R172, [R186+0x7000] ;  /* 0x00700000baac783b */ /* 0x000ea20000000200 */
[C---:B---3--:R-:W-:Y:S04]  /*51a0*/  HMMA.16816.F32.BF16 R4, R140.reuse, R144, RZ ;  /* 0x000000908c04723c */ /* 0x048fe800000418ff */
[----:B------:R-:W-:Y:S04]  /*51b0*/  LDSM.16.M88.4 R176, [R193] ;  /* 0x00000000c1b0783b */ /* 0x000fe80000000200 */
[C---:B------:R-:W-:Y:S01]  /*51c0*/  HMMA.16816.F32.BF16 R8, R140.reuse, R146, RZ ;  /* 0x000000928c08723c */ /* 0x040fe200000418ff */
[----:B------:R-:W3:Y:S05]  /*51d0*/  LDSM.16.M88.4 R144, [R186+0x7800] ;  /* 0x00780000ba90783b */ /* 0x000eea0000000200 */
[----:B------:R-:W3:Y:S02]  /*51e0*/  LDSM.16.M88.4 R180, [R189+0x6000] ;  /* 0x00600000bdb4783b */ /* 0x000ee40000000200 */
[C---:B----4-:R-:W-:Y:S03]  /*51f0*/  HMMA.16816.F32.BF16 R12, R140.reuse, R148, RZ ;  /* 0x000000948c0c723c */ /* 0x050fe600000418ff */
[----:B-1----:R-:W-:Y:S05]  /*5200*/  LDSM.16.M88.4 R132, [R187+0x6800] ;  /* 0x00680000bb84783b */ /* 0x002fea0000000200 */
[C---:B------:R-:W-:Y:S01]  /*5210*/  HMMA.16816.F32.BF16 R16, R140.reuse, R150, RZ ;  /* 0x000000968c10723c */ /* 0x040fe200000418ff */
[----:B------:R-:W-:Y:S07]  /*5220*/  LDSM.16.M88.4 R148, [R189+0x7000] ;  /* 0x00700000bd94783b */ /* 0x000fee0000000200 */
[C---:B-----5:R-:W-:Y:S08]  /*5230*/  HMMA.16816.F32.BF16 R20, R140.reuse, R152, RZ ;  /* 0x000000988c14723c */ /* 0x060ff000000418ff */
[C---:B------:R-:W-:Y:S01]  /*5240*/  HMMA.16816.F32.BF16 R24, R140.reuse, R154, RZ ;  /* 0x0000009a8c18723c */ /* 0x040fe200000418ff */
[----:B------:R-:W-:Y:S07]  /*5250*/  LDSM.16.M88.4 R152, [R189+0x7800] ;  /* 0x00780000bd98783b */ /* 0x000fee0000000200 */
[C---:B--2---:R-:W-:Y:S08]  /*5260*/  HMMA.16816.F32.BF16 R28, R140.reuse, R156, RZ ;  /* 0x0000009c8c1c723c */ /* 0x044ff000000418ff */
[----:B------:R-:W-:Y:S01]  /*5270*/  HMMA.16816.F32.BF16 R32, R140, R158, RZ ;  /* 0x0000009e8c20723c */ /* 0x000fe200000418ff */
[----:B------:R-:W1:Y:S05]  /*5280*/  LDSM.16.M88.4 R140, [R189+0x6800] ;  /* 0x00680000bd8c783b */ /* 0x000e6a0000000200 */
[----:B------:R-:W-:Y:S02]  /*5290*/  LDSM.16.M88.4 R156, [R192] ;  /* 0x00000000c09c783b */ /* 0x000fe40000000200 */
[C---:B------:R-:W-:Y:S08]  /*52a0*/  HMMA.16816.F32.BF16 R4, R160.reuse, R164, R4 ;  /* 0x000000a4a004723c */ /* 0x040ff00000041804 */
[C---:B------:R-:W-:Y:S01]  /*52b0*/  HMMA.16816.F32.BF16 R8, R160.reuse, R166, R8 ;  /* 0x000000a6a008723c */ /* 0x040fe20000041808 */
[----:B------:R-:W2:Y:S07]  /*52c0*/  LDSM.16.M88.4 R164, [R187+0x6000] ;  /* 0x00600000bba4783b */ /* 0x000eae0000000200 */
[C---:B------:R-:W-:Y:S08]  /*52d0*/  HMMA.16816.F32.BF16 R12, R160.reuse, R168, R12 ;  /* 0x000000a8a00c723c */ /* 0x040ff0000004180c */
[C---:B------:R-:W-:Y:S01]  /*52e0*/  HMMA.16816.F32.BF16 R16, R160.reuse, R170, R16 ;  /* 0x000000aaa010723c */ /* 0x040fe20000041810 */
[----:B------:R-:W-:Y:S07]  /*52f0*/  LDSM.16.M88.4 R168, [R195+0x2000] ;  /* 0x00200000c3a8783b */ /* 0x000fee0000000200 */
[C---:B------:R-:W-:Y:S08]  /*5300*/  HMMA.16816.F32.BF16 R20, R160.reuse, R172, R20 ;  /* 0x000000aca014723c */ /* 0x040ff00000041814 */
[C---:B------:R-:W-:Y:S01]  /*5310*/  HMMA.16816.F32.BF16 R24, R160.reuse, R174, R24 ;  /* 0x000000aea018723c */ /* 0x040fe20000041818 */
[----:B------:R-:W-:Y:S07]  /*5320*/  LDSM.16.M88.4 R172, [R190+UR5+0x8000] ;  /* 0x00800005beac783b */ /* 0x000fee0008000200 */
[C---:B---3--:R-:W-:Y:S08]  /*5330*/  HMMA.16816.F32.BF16 R28, R160.reuse, R144, R28 ;  /* 0x00000090a01c723c */ /* 0x048ff0000004181c */
[----:B------:R-:W-:Y:S01]  /*5340*/  HMMA.16816.F32.BF16 R32, R160, R146, R32 ;  /* 0x00000092a020723c */ /* 0x000fe20000041820 */
[----:B------:R-:W3:Y:S05]  /*5350*/  LDSM.16.M88.4 R144, [R187+0x7000] ;  /* 0x00700000bb90783b */ /* 0x000eea0000000200 */
[----:B------:R-:W4:Y:S02]  /*5360*/  LDSM.16.M88.4 R160, [R187+0x7800] ;  /* 0x00780000bba0783b */ /* 0x000f240000000200 */
        /* <DEDUP_REMOVED lines=8> */
[----:B------:R-:W5:Y:S07]  /*53f0*/  LDSM.16.M88.4 R148, [R190+UR5+0x9000] ;  /* 0x00900005be94783b */ /* 0x000f6e0008000200 */
[C---:B------:R-:W-:Y:S08]  /*5400*/  HMMA.16816.F32.BF16 R28, R176.reuse, R152, R28 ;  /* 0x00000098b01c723c */ /* 0x040ff0000004181c */
[----:B------:R-:W-:Y:S01]  /*5410*/  HMMA.16816.F32.BF16 R32, R176, R154, R32 ;  /* 0x0000009ab020723c */ /* 0x000fe20000041820 */
[----:B------:R-:W5:Y:S05]  /*5420*/  LDSM.16.M88.4 R152, [R190+UR5+0x9800] ;  /* 0x00980005be98783b */ /* 0x000f6a0008000200 */
[----:B------:R-:W5:Y:S02]  /*5430*/  LDSM.16.M88.4 R176, [R191+0x2000] ;  /* 0x00200000bfb0783b */ /* 0x000f640000000200 */
[C---:B--2---:R-:W-:Y:S08]  /*5440*/  HMMA.16816.F32.BF16 R4, R156.reuse, R164, R4 ;  /* 0x000000a49c04723c */ /* 0x044ff00000041804 */
[C---:B------:R-:W-:Y:S01]  /*5450*/  HMMA.16816.F32.BF16 R8, R156.reuse, R166, R8 ;  /* 0x000000a69c08723c */ /* 0x040fe20000041808 */
[----:B------:R-:W-:Y:S07]  /*5460*/  LDSM.16.M88.4 R164, [R189+0x8000] ;  /* 0x00800000bda4783b */ /* 0x000fee0000000200 */
        /* <DEDUP_REMOVED lines=8> */
[----:B------:R-:W4:Y:S05]  /*54f0*/  LDSM.16.M88.4 R156, [R186+0x9800] ;  /* 0x00980000ba9c783b */ /* 0x000f2a0000000200 */
[----:B------:R-:W4:Y:S02]  /*5500*/  LDSM.16.M88.4 R160, [R193+0x2000] ;  /* 0x00200000c1a0783b */ /* 0x000f240000000200 */
[C---:B------:R-:W-:Y:S08]  /*5510*/  HMMA.16816.F32.BF16 R4, R168.reuse, R172, R4 ;  /* 0x000000aca804723c */ /* 0x040ff00000041804 */
[C---:B------:R-:W-:Y:S01]  /*5520*/  HMMA.16816.F32.BF16 R8, R168.reuse, R174, R8 ;  /* 0x000000aea808723c */ /* 0x040fe20000041808 */
[----:B------:R-:W-:Y:S07]  /*5530*/  LDSM.16.M88.4 R172, [R187+0x8000] ;  /* 0x00800000bbac783b */ /* 0x000fee0000000200 */
[C---:B-1----:R-:W-:Y:S08]  /*5540*/  HMMA.16816.F32.BF16 R12, R168.reuse, R140, R12 ;  /* 0x0000008ca80c723c */ /* 0x042ff0000004180c */
[C---:B------:R-:W-:Y:S01]  /*5550*/  HMMA.16816.F32.BF16 R16, R168.reuse, R142, R16 ;  /* 0x0000008ea810723c */ /* 0x040fe20000041810 */
[----:B------:R-:W1:Y:S07]  /*5560*/  LDSM.16.M88.4 R140, [R189+0x8800] ;  /* 0x00880000bd8c783b */ /* 0x000e6e0000000200 */
[C---:B-----5:R-:W-:Y:S08]  /*5570*/  HMMA.16816.F32.BF16 R20, R168.reuse, R148, R20 ;  /* 0x00000094a814723c */ /* 0x060ff00000041814 */
[C---:B------:R-:W-:Y:S01]  /*5580*/  HMMA.16816.F32.BF16 R24, R168.reuse, R150, R24 ;  /* 0x00000096a818723c */ /* 0x040fe20000041818 */
[----:B------:R-:W5:Y:S07]  /*5590*/  LDSM.16.M88.4 R148, [R189+0x9000] ;  /* 0x00900000bd94783b */ /* 0x000f6e0000000200 */
[C---:B------:R-:W-:Y:S08]  /*55a0*/  HMMA.16816.F32.BF16 R28, R168.reuse, R152, R28 ;  /* 0x00000098a81c723c */ /* 0x040ff0000004181c */
[----:B------:R-:W-:Y:S01]  /*55b0*/  HMMA.16816.F32.BF16 R32, R168, R154, R32 ;  /* 0x0000009aa820723c */ /* 0x000fe20000041820 */
[----:B------:R-:W5:Y:S05]  /*55c0*/  LDSM.16.M88.4 R152, [R189+0x9800] ;  /* 0x00980000bd98783b */ /* 0x000f6a0000000200 */
[----:B------:R-:W5:Y:S02]  /*55d0*/  LDSM.16.M88.4 R168, [R192+0x2000] ;  /* 0x00200000c0a8783b */ /* 0x000f640000000200 */
        /* <DEDUP_REMOVED lines=12> */
[----:B------:R-:W-:Y:S02]  /*56a0*/  LDSM.16.M88.4 R176, [R190+UR5+0xa000] ;  /* 0x00a00005beb0783b */ /* 0x000fe40008000200 */
[C---:B------:R-:W-:Y:S08]  /*56b0*/  HMMA.16816.F32.BF16 R4, R160.reuse, R164, R4 ;  /* 0x000000a4a004723c */ /* 0x040ff00000041804 */
[C---:B------:R-:W-:Y:S01]  /*56c0*/  HMMA.16816.F32.BF16 R8, R160.reuse, R166, R8 ;  /* 0x000000a6a008723c */ /* 0x040fe20000041808 */
[----:B------:R-:W4:Y:S07]  /*56d0*/  LDSM.16.M88.4 R164, [R195+0x4000] ;  /* 0x00400000c3a4783b */ /* 0x000f2e0000000200 */
[C---:B-1----:R-:W-:Y:S08]  /*56e0*/  HMMA.16816.F32.BF16 R12, R160.reuse, R140, R12 ;  /* 0x0000008ca00c723c */ /* 0x042ff0000004180c */
[C---:B------:R-:W-:Y:S01]  /*56f0*/  HMMA.16816.F32.BF16 R16, R160.reuse, R142, R16 ;  /* 0x0000008ea010723c */ /* 0x040fe20000041810 */
[----:B------:R-:W1:Y:S07]  /*5700*/  LDSM.16.M88.4 R140, [R190+UR5+0xa800] ;  /* 0x00a80005be8c783b */ /* 0x000e6e0008000200 */
[C---:B-----5:R-:W-:Y:S08]  /*5710*/  HMMA.16816.F32.BF16 R20, R160.reuse, R148, R20 ;  /* 0x00000094a014723c */ /* 0x060ff00000041814 */
[C---:B------:R-:W-:Y:S01]  /*5720*/  HMMA.16816.F32.BF16 R24, R160.reuse, R150, R24 ;  /* 0x00000096a018723c */ /* 0x040fe20000041818 */
[----:B------:R-:W5:Y:S07]  /*5730*/  LDSM.16.M88.4 R148, [R190+UR5+0xb000] ;  /* 0x00b00005be94783b */ /* 0x000f6e0008000200 */
[C---:B------:R-:W-:Y:S08]  /*5740*/  HMMA.16816.F32.BF16 R28, R160.reuse, R152, R28 ;  /* 0x00000098a01c723c */ /* 0x040ff0000004181c */
[----:B------:R-:W-:Y:S01]  /*5750*/  HMMA.16816.F32.BF16 R32, R160, R154, R32 ;  /* 0x0000009aa020723c */ /* 0x000fe20000041820 */
[----:B------:R-:W5:Y:S05]  /*5760*/  LDSM.16.M88.4 R152, [R190+UR5+0xb800] ;  /* 0x00b80005be98783b */ /* 0x000f6a0008000200 */
[----:B------:R-:W-:Y:S02]  /*5770*/  LDSM.16.M88.4 R160, [R191+0x4000] ;  /* 0x00400000bfa0783b */ /* 0x000fe40000000200 */
[C---:B------:R-:W-:Y:S08]  /*5780*/  HMMA.16816.F32.BF16 R4, R168.reuse, R172, R4 ;  /* 0x000000aca804723c */ /* 0x040ff00000041804 */
        /* <DEDUP_REMOVED lines=11> */
[----:B------:R-:W-:Y:S02]  /*5840*/  LDSM.16.M88.4 R168, [R193+0x4000] ;  /* 0x00400000c1a8783b */ /* 0x000fe40000000200 */
[C---:B------:R-:W-:Y:S08]  /*5850*/  HMMA.16816.F32.BF16 R4, R164.reuse, R176, R4 ;  /* 0x000000b0a404723c */ /* 0x040ff00000041804 */
[C---:B------:R-:W-:Y:S01]  /*5860*/  HMMA.16816.F32.BF16 R8, R164.reuse, R178, R8 ;  /* 0x000000b2a408723c */ /* 0x040fe20000041808 */
[----:B------:R-:W4:Y:S07]  /*5870*/  LDSM.16.M88.4 R176, [R189+0xa000] ;  /* 0x00a00000bdb0783b */ /* 0x000f2e0000000200 */
        /* <DEDUP_REMOVED lines=11> */
[C---:B------:R-:W-:Y:S08]  /*5930*/  HMMA.16816.F32.BF16 R8, R160.reuse, R174, R8 ;  /* 0x000000aea008723c */ /* 0x040ff00000041808 */
[C---:B--2---:R-:W-:Y:S08]  /*5940*/  HMMA.16816.F32.BF16 R12, R160.reuse, R132, R12 ;  /* 0x00000084a00c723c */ /* 0x044ff0000004180c */
[C---:B------:R-:W-:Y:S01]  /*5950*/  HMMA.16816.F32.BF16 R16, R160.reuse, R134, R16 ;  /* 0x00000086a010723c */ /* 0x040fe20000041810 */
[----:B------:R-:W2:Y:S07]  /*5960*/  LDSM.16.M88.4 R132, [R187+0xa800] ;  /* 0x00a80000bb84783b */ /* 0x000eae0000000200 */
[C---:B---3--:R-:W-:Y:S08]  /*5970*/  HMMA.16816.F32.BF16 R20, R160.reuse, R144, R20 ;  /* 0x00000090a014723c */ /* 0x048ff00000041814 */
[C---:B------:R-:W-:Y:S08]  /*5980*/  HMMA.16816.F32.BF16 R24, R160.reuse, R146, R24 ;  /* 0x00000092a018723c */ /* 0x040ff00000041818 */
[C---:B----4-:R-:W-:Y:S08]  /*5990*/  HMMA.16816.F32.BF16 R28, R160.reuse, R156, R28 ;  /* 0x0000009ca01c723c */ /* 0x050ff0000004181c */
[----:B------:R-:W-:Y:S08]  /*59a0*/  HMMA.16816.F32.BF16 R32, R160, R158, R32 ;  /* 0x0000009ea020723c */ /* 0x000ff00000041820 */
[C---:B------:R-:W-:Y:S08]  /*59b0*/  HMMA.16816.F32.BF16 R4, R168.reuse, R176, R4 ;  /* 0x000000b0a804723c */ /* 0x040ff00000041804 */
[C---:B------:R-:W-:Y:S08]  /*59c0*/  HMMA.16816.F32.BF16 R8, R168.reuse, R178, R8 ;  /* 0x000000b2a808723c */ /* 0x040ff00000041808 */
[C---:B-1----:R-:W-:Y:S08]  /*59d0*/  HMMA.16816.F32.BF16 R12, R168.reuse, R140, R12 ;  /* 0x0000008ca80c723c */ /* 0x042ff0000004180c */
[C---:B------:R-:W-:Y:S01]  /*59e0*/  HMMA.16816.F32.BF16 R16, R168.reuse, R142, R16 ;  /* 0x0000008ea810723c */ /* 0x040fe20000041810 */
[----:B------:R-:W1:Y:S07]  /*59f0*/  LDSM.16.M88.4 R140, [R187+0xb000] ;  /* 0x00b00000bb8c783b */ /* 0x000e6e0000000200 */
[C---:B-----5:R-:W-:Y:S08]  /*5a00*/  HMMA.16816.F32.BF16 R20, R168.reuse, R148, R20 ;  /* 0x00000094a814723c */ /* 0x060ff00000041814 */
[C---:B------:R-:W-:Y:S08]  /*5a10*/  HMMA.16816.F32.BF16 R24, R168.reuse, R150, R24 ;  /* 0x00000096a818723c */ /* 0x040ff00000041818 */
[C---:B------:R-:W-:Y:S08]  /*5a20*/  HMMA.16816.F32.BF16 R28, R168.reuse, R152, R28 ;  /* 0x00000098a81c723c */ /* 0x040ff0000004181c */
        /* <DEDUP_REMOVED lines=14> */
[----:B------:R-:W1:Y:S01]  /*5b10*/  MUFU.TANH R235, R235 ;  /* 0x000000eb00eb7308 */ /* 0x000e620000002400 */
        /* <DEDUP_REMOVED lines=12> */
[----:B------:R-:W3:Y:S01]  /*5be0*/  MUFU.TANH R230, R230 ;  /* 0x000000e600e67308 */ /* 0x000ee20000002400 */
[----:B------:R-:W-:Y:S01]  /*5bf0*/  FMUL.FTZ R224, R18, UR6 ;  /* 0x0000000612e07c20 */ /* 0x000fe20008410000 */
[----:B------:R-:W-:Y:S01]  /*5c00*/  FMUL.FTZ R222, R19, UR6 ;  /* 0x0000000613de7c20 */ /* 0x000fe20008410000 */
[----:B------:R-:W-:Y:S01]  /*5c10*/  FMUL.FTZ R225, R20, UR6 ;  /* 0x0000000614e17c20 */ /* 0x000fe20008410000 */
[----:B------:R-:W-:Y:S01]  /*5c20*/  FMUL.FTZ R223, R21, UR6 ;  /* 0x0000000615df7c20 */ /* 0x000fe20008410000 */
[----:B------:R-:W-:Y:S01]  /*5c30*/  FMUL.FTZ R220, R22, UR6 ;  /* 0x0000000616dc7c20 */ /* 0x000fe20008410000 */
[----:B------:R-:W-:Y:S01]  /*5c40*/  FMUL.FTZ R218, R23, UR6 ;  /* 0x0000000617da7c20 */ /* 0x000fe20008410000 */
[----:B-1----:R-:W-:Y:S03]  /*5c50*/  FMNMX3.FTZ R2, R137, R237, R235, !PT ;  /* 0x000000ed89027276 */ /* 0x002fe600078100eb */
[----:B------:R-:W-:Y:S01]  /*5c60*/  MUFU.TANH R241, R241 ;  /* 0x000000f100f17308 */ /* 0x000fe20000002400 */
[----:B------:R-:W-:Y:S01]  /*5c70*/  FMUL.FTZ R221, R24, UR6 ;  /* 0x0000000618dd7c20 */ /* 0x000fe20008410000 */
[----:B------:R-:W-:Y:S01]  /*5c80*/  FMUL.FTZ R219, R25, UR6 ;  /* 0x0000000619db7c20 */ /* 0x000fe20008410000 */
[----:B------:R-:W-:Y:S01]  /*5c90*/  FMUL.FTZ R216, R26, UR6 ;  /* 0x000000061ad87c20 */ /* 0x000fe20008410000 */
[----:B------:R-:W-:Y:S06]  /*5ca0*/  FMUL.FTZ R214, R27, UR6 ;  /* 0x000000061bd67c20 */ /* 0x000fec0008410000 */
[----:B------:R-:W1:Y:S01]  /*5cb0*/  MUFU.TANH R239, R239 ;  /* 0x000000ef00ef7308 */ /* 0x000e620000002400 */
[C---:B--2---:R-:W-:Y:S03]  /*5cc0*/  HMMA.16816.F32.BF16 R28, R164.reuse, R132, R28 ;  /* 0x00000084a41c723c */ /* 0x044fe6000004181c */
[----:B---3--:R-:W-:Y:S06]  /*5cd0*/  FMNMX3.FTZ R3, R0, R232, R230, !PT ;  /* 0x000000e800037276 */ /* 0x008fec00078100e6 */
[----:B------:R-:W-:Y:S01]  /*5ce0*/  MUFU.TANH R236, R236 ;  /* 0x000000ec00ec7308 */ /* 0x000fe20000002400 */
[----:B------:R-:W-:Y:S09]  /*5cf0*/  HMMA.16816.F32.BF16 R32, R164, R134, R32 ;  /* 0x00000086a420723c */ /* 0x000ff20000041820 */
[----:B------:R-:W2:Y:S01]  /*5d00*/  MUFU.TANH R234, R234 ;  /* 0x000000ea00ea7308 */ /* 0x000ea20000002400 */
[----:B-1----:R-:W-:Y:S01]  /*5d10*/  FMNMX3.FTZ R2, R2, R241, R239, !PT ;  /* 0x000000f102027276 */ /* 0x002fe200078100ef */
[----:B------:R-:W-:Y:S01]  /*5d20*/  FMUL.FTZ R217, R28, UR6 ;  /* 0x000000061cd97c20 */ /* 0x000fe20008410000 */
[----:B------:R-:W-:Y:S01]  /*5d30*/  FMUL.FTZ R215, R29, UR6 ;  /* 0x000000061dd77c20 */ /* 0x000fe20008410000 */
[----:B------:R-:W-:Y:S01]  /*5d40*/  FMUL.FTZ R136, R30, UR6 ;  /* 0x000000061e887c20 */ /* 0x000fe20008410000 */
[----:B------:R-:W-:Y:S05]  /*5d50*/  FMUL.FTZ R135, R31, UR6 ;  /* 0x000000061f877c20 */ /* 0x000fea0008410000 */
[----:B------:R-:W-:Y:S01]  /*5d60*/  MUFU.TANH R231, R231 ;  /* 0x000000e700e77308 */ /* 0x000fe20000002400 */
[----:B------:R-:W-:Y:S01]  /*5d70*/  FMUL.FTZ R139, R32, UR6 ;  /* 0x00000006208b7c20 */ /* 0x000fe20008410000 */
[----:B------:R-:W-:Y:S01]  /*5d80*/  FMUL.FTZ R138, R33, UR6 ;  /* 0x00000006218a7c20 */ /* 0x000fe20008410000 */
[----:B------:R-:W-:Y:S01]  /*5d90*/  FMUL.FTZ R34, R34, UR6 ;  /* 0x0000000622227c20 */ /* 0x000fe20008410000 */
[----:B------:R-:W-:Y:S06]  /*5da0*/  FMUL.FTZ R35, R35, UR6 ;  /* 0x0000000623237c20 */ /* 0x000fec0008410000 */
        /* <DEDUP_REMOVED lines=32> */
[----:B------:R2:W3:Y:S10]  /*5fb0*/  MUFU.TANH R134, R34 ;  /* 0x0000002200867308 */ /* 0x0004f40000002400 */
[----:B------:R2:W4:Y:S01]  /*5fc0*/  MUFU.TANH R133, R35 ;  /* 0x0000002300857308 */ /* 0x0005220000002400 */
[----:B-1----:R-:W-:Y:S01]  /*5fd0*/  FMNMX3.FTZ R238, R2, R139, R138, !PT ;  /* 0x0000008b02ee7276 */ /* 0x002fe2000781008a */
[----:B------:R-:W-:Y:S06]  /*5fe0*/  @P0 BRA `(.L_x_923) ;  /* 0xffffffec00540947 */ /* 0x000fec000383ffff */
.L_x_922:
[----:B-1----:R-:W1:Y:S01]  /*5ff0*/  SHFL.BFLY PT, R3, R238, 0x2, 0x1f ;  /* 0x0c401f00ee037f89 */ /* 0x002e6200000e0000 */
[----:B---34-:R-:W-:Y:S02]  /*6000*/  FMNMX3.FTZ R7, R7, R134, R133, !PT ;  /* 0x0000008607077276 */ /* 0x018fe40007810085 */
[----:B------:R-:W-:Y:S05]  /*6010*/  LOP3.LUT P1, RZ, R200, 0x4, RZ, 0xc0, !PT ;  /* 0x00000004c8ff7812 */ /* 0x000fea000782c0ff */
[----:B------:R-:W-:Y:S01]  /*6020*/  LDSM.16.MT88.4 R12, [R185+0xc000] ;  /* 0x00c00000b90c783b */ /* 0x000fe20000004200 */
[----:B------:R-:W-:Y:S07]  /*6030*/  MOV R165, R208 ;  /* 0x000000d000a57202 */ /* 0x000fee0000000f00 */
[----:B------:R-:W3:Y:S08]  /*6040*/  SHFL.BFLY PT, R2, R7, 0x2, 0x1f ;  /* 0x0c401f0007027f89 */ /* 0x000ef000000e0000 */
[----:B------:R-:W-:Y:S01]  /*6050*/  LDSM.16.MT88.4 R20, [R184+0xc000] ;  /* 0x00c00000b814783b */ /* 0x000fe20000004200 */
[----:B------:R-:W-:Y:S04]  /*6060*/  @P1 IADD3 R165, PT, PT, R210, -0x40, RZ ;  /* 0xffffffc0d2a51810 */ /* 0x000fe80007ffe0ff */
[----:B------:R-:W-:Y:S03]  /*6070*/  IADD3 R164, PT, PT, R188, R165, RZ ;  /* 0x000000a5bca47210 */ /* 0x000fe60007ffe0ff */
[----:B------:R-:W-:Y:S08]  /*6080*/  LDSM.16.MT88.4 R28, [R165] ;  /* 0x00000000a51c783b */ /* 0x000ff00000004200 */
[----:B------:R-:W-:Y:S08]  /*6090*/  LDSM.16.MT88.4 R140, [R184+0xe800] ;  /* 0x00e80000b88c783b */ /* 0x000ff00000004200 */
[----:B------:R-:W-:Y:S08]  /*60a0*/  LDSM.16.MT88.4 R148, [R184+0xf800] ;  /* 0x00f80000b894783b */ /* 0x000ff00000004200 */
[----:B------:R-:W-:Y:S08]  /*60b0*/  LDSM.16.MT88.4 R152, [R165+0x3800] ;  /* 0x00380000a598783b */ /* 0x000ff00000004200 */
[----:B------:R-:W-:Y:S08]  /*60c0*/  LDSM.16.MT88.4 R156, [R164+0x3800] ;  /* 0x00380000a49c783b */ /* 0x000ff00000004200 */
[----:B------:R-:W-:Y:S01]  /*60d0*/  LDSM.16.MT88.4 R160, [R185+0x11800] ;  /* 0x01180000b9a0783b */ /* 0x000fe20000004200 */
[----:B-1----:R-:W-:Y:S02]  /*60e0*/  FMNMX.FTZ R9, R238, R3, !PT ;  /* 0x00000003ee097209 */ /* 0x002fe40007810000 */
[----:B---3--:R-:W-:Y:S05]  /*60f0*/  FMNMX.FTZ R4, R7, R2, !PT ;  /* 0x0000000207047209 */ /* 0x008fea0007810000 */
[----:B------:R-:W1:Y:S08]  /*6100*/  SHFL.BFLY PT, R132, R9, 0x1, 0x1f ;  /* 0x0c201f0009847f89 */ /* 0x000e7000000e0000 */
[----:B------:R-:W3:Y:S01]  /*6110*/  SHFL.BFLY PT, R3, R4, 0x1, 0x1f ;  /* 0x0c201f0004037f89 */ /* 0x000ee200000e0000 */
[----:B-1----:R-:W-:Y:S02]  /*6120*/  FMNMX.FTZ R132, R9, R132, !PT ;  /* 0x0000008409847209 */ /* 0x002fe40007810000 */
        /* <DEDUP_REMOVED lines=42> */
[----:B------:R-:W-:Y:S03]  /*63d0*/  FMUL.FTZ R24, R2, R108 ;  /* 0x0000006c02187220 */ /* 0x000fe60000410000 */
[----:B------:R-:W1:Y:S01]  /*63e0*/  MUFU.EX2 R172, R172 ;  /* 0x000000ac00ac7308 */ /* 0x000e620000000800 */
        /* <DEDUP_REMOVED lines=13> */
[----:B--2---:R-:W-:Y:S01]  /*64c0*/  FMUL.FTZ R34, R0, R102 ;  /* 0x0000006600227220 */ /* 0x004fe20000410000 */
[----:B------:R-:W-:Y:S03]  /*64d0*/  LDSM.16.MT88.4 R108, [R164+0x2000] ;  /* 0x00200000a46c783b */ /* 0x000fe60000004200 */
[----:B------:R-:W2:Y:S01]  /*64e0*/  MUFU.EX2 R168, R168 ;  /* 0x000000a800a87308 */ /* 0x000ea20000000800 */
[----:B-1----:R-:W-:Y:S01]  /*64f0*/  F2FP.BF16.F32.PACK_AB R128, R172, R173 ;  /* 0x000000adac80723e */ /* 0x002fe200000010ff */
        /* <DEDUP_REMOVED lines=14> */
[----:B------:R-:W1:Y:S01]  /*65e0*/  MUFU.EX2 R169, R169 ;  /* 0x000000a900a97308 */ /* 0x000e620000000800 */
        /* <DEDUP_REMOVED lines=16> */
[----:B-1----:R-:W-:Y:S01]  /*66f0*/  F2FP.BF16.F32.PACK_AB R130, R169, R170 ;  /* 0x000000aaa982723e */ /* 0x002fe200000010ff */
        /* <DEDUP_REMOVED lines=49> */
[----:B------:R-:W3:Y:S01]  /*6a10*/  LDSM.16.MT88.4 R112, [R185+0xe000] ;  /* 0x00e00000b970783b */ /* 0x000ee20000004200 */
        /* <DEDUP_REMOVED lines=16> */
[----:B------:R-:W4:Y:S01]  /*6b20*/  LDSM.16.MT88.4 R104, [R184+0xe000] ;  /* 0x00e00000b868783b */ /* 0x000f220000004200 */
[C---:B------:R-:W-:Y:S01]  /*6b30*/  FMUL.FTZ R98, R0.reuse, R98 ;  /* 0x0000006200627220 */ /* 0x040fe20000410000 */
[----:B------:R-:W-:Y:S04]  /*6b40*/  FMUL.FTZ R99, R0, R99 ;  /* 0x0000006300637220 */ /* 0x000fe80000410000 */
[----:B------:R-:W-:Y:S01]  /*6b50*/  MUFU.EX2 R183, R183 ;  /* 0x000000b700b77308 */ /* 0x000fe20000000800 */
[--C-:B------:R-:W-:Y:S01]  /*6b60*/  FFMA.FTZ R177, R228, UR4, -R137.reuse ;  /* 0x00000004e4b17c23 */ /* 0x100fe20008010889 */
[C---:B--2---:R-:W-:Y:S03]  /*6b70*/  HMMA.16816.F32.BF16 R28, R128.reuse, R120, R28 ;  /* 0x00000078801c723c */ /* 0x044fe6000004181c */
[--C-:B------:R-:W-:Y:S01]  /*6b80*/  FFMA.FTZ R176, R226, UR4, -R137.reuse ;  /* 0x00000004e2b07c23 */ /* 0x100fe20008010889 */
[--C-:B------:R-:W-:Y:S01]  /*6b90*/  FFMA.FTZ R181, R222, UR4, -R137.reuse ;  /* 0x00000004deb57c23 */ /* 0x100fe20008010889 */
[--C-:B------:R-:W-:Y:S01]  /*6ba0*/  FFMA.FTZ R222, R135, UR4, -R137.reuse ;  /* 0x0000000487de7c23 */ /* 0x100fe20008010889 */
[--C-:B------:R-:W-:Y:S01]  /*6bb0*/  FFMA.FTZ R135, R139, UR4, -R144.reuse ;  /* 0x000000048b877c23 */ /* 0x100fe20008010890 */
[----:B------:R-:W-:Y:S01]  /*6bc0*/  FFMA.FTZ R144, R138, UR4, -R144 ;  /* 0x000000048a907c23 */ /* 0x000fe20008010890 */
[C---:B------:R-:W-:Y:S01]  /*6bd0*/  HMMA.16816.F32.BF16 R32, R128.reuse, R122, R32 ;  /* 0x0000007a8020723c */ /* 0x040fe20000041820 */
[----:B------:R-:W-:Y:S01]  /*6be0*/  LDSM.16.MT88.4 R120, [R164+0x800] ;  /* 0x00080000a478783b */ /* 0x000fe20000004200 */
[----:B------:R-:W-:Y:S01]  /*6bf0*/  MUFU.EX2 R177, R177 ;  /* 0x000000b100b17308 */ /* 0x000fe20000000800 */
[--C-:B------:R-:W-:Y:S01]  /*6c00*/  FFMA.FTZ R220, R220, UR4, -R137.reuse ;  /* 0x00000004dcdc7c23 */ /* 0x100fe20008010889 */
[--C-:B------:R-:W-:Y:S01]  /*6c10*/  FFMA.FTZ R216, R216, UR4, -R137.reuse ;  /* 0x00000004d8d87c23 */ /* 0x100fe20008010889 */
[--C-:B------:R-:W-:Y:S01]  /*6c20*/  FFMA.FTZ R134, R134, UR4, -R137.reuse ;  /* 0x0000000486867c23 */ /* 0x100fe20008010889 */
[----:B------:R-:W-:Y:S01]  /*6c30*/  FFMA.FTZ R137, R133, UR4, -R137 ;  /* 0x0000000485897c23 */ /* 0x000fe20008010889 */
[----:B------:R-:W-:Y:S01]  /*6c40*/  FFMA.FTZ R173, R2, R211, R173 ;  /* 0x000000d302ad7223 */ /* 0x000fe200000100ad */
[C---:B---3--:R-:W-:Y:S04]  /*6c50*/  HMMA.16816.F32.BF16 R36, R128.reuse, R112, R36 ;  /* 0x000000708024723c */ /* 0x048fe80000041824 */
[----:B------:R2:W-:Y:S01]  /*6c60*/  MUFU.EX2 R224, R144 ;  /* 0x0000009000e07308 */ /* 0x0005e20000000800 */
[----:B------:R-:W-:Y:S01]  /*6c70*/  IADD3 R212, P0, PT, R212, -R206, RZ ;  /* 0x800000ced4d47210 */ /* 0x000fe20007f1e0ff */
[----:B------:R-:W-:Y:S01]  /*6c80*/  FFMA.FTZ R171, R0, R209, R171 ;  /* 0x000000d100ab7223 */ /* 0x000fe200000100ab */
[----:B------:R-:W-:Y:S01]  /*6c90*/  FADD.FTZ R173, R172, R173 ;  /* 0x000000adacad7221 */ /* 0x000fe20000010000 */
[----:B------:R-:W-:Y:S01]  /*6ca0*/  IADD3 R0, PT, PT, R207, 0x1, RZ ;  /* 0x00000001cf007810 */ /* 0x000fe20007ffe0ff */
[C---:B------:R-:W-:Y:S01]  /*6cb0*/  HMMA.16816.F32.BF16 R40, R128.reuse, R114, R40 ;  /* 0x000000728028723c */ /* 0x040fe20000041828 */
[----:B------:R-:W-:Y:S04]  /*6cc0*/  LDSM.16.MT88.4 R112, [R185+0xc800] ;  /* 0x00c80000b970783b */ /* 0x000fe80000004200 */
[----:B------:R-:W3:Y:S01]  /*6cd0*/  MUFU.EX2 R176, R176 ;  /* 0x000000b000b07308 */ /* 0x000ee20000000800 */
[----:B------:R-:W-:Y:S01]  /*6ce0*/  FADD.FTZ R168, R168, R171 ;  /* 0x000000aba8a87221 */ /* 0x000fe20000010000 */
[----:B------:R-:W-:Y:S01]  /*6cf0*/  FADD.FTZ R170, R170, R173 ;  /* 0x000000adaaaa7221 */ /* 0x000fe20000010000 */
[----:B------:R-:W-:Y:S02]  /*6d00*/  ISETP.GT.AND P1, PT, R0, RZ, PT ;  /* 0x000000ff0000720c */ /* 0x000fe40003f24270 */
[----:B------:R-:W-:Y:S01]  /*6d10*/  FADD.FTZ R167, R167, R168 ;  /* 0x000000a8a7a77221 */ /* 0x000fe20000010000 */
[----:B------:R-:W-:Y:S01]  /*6d20*/  FADD.FTZ R169, R169, R170 ;  /* 0x000000aaa9a97221 */ /* 0x000fe20000010000 */
[----:B------:R-:W-:Y:S03]  /*6d30*/  IADD3 R207, PT, PT, R207, -0x1, RZ ;  /* 0xffffffffcfcf7810 */ /* 0x000fe60007ffe0ff */
[----:B------:R-:W5:Y:S01]  /*6d40*/  MUFU.EX2 R181, R181 ;  /* 0x000000b500b57308 */ /* 0x000f620000000800 */
[C---:B----4-:R-:W-:Y:S01]  /*6d50*/  HMMA.16816.F32.BF16 R44, R128.reuse, R104, R44 ;  /* 0x00000068802c723c */ /* 0x050fe2000004182c */
[----:B--2---:R-:W-:Y:S02]  /*6d60*/  LDSM.16.MT88.4 R144, [R185+0xf800] ;  /* 0x00f80000b990783b */ /* 0x004fe40000004200 */
[----:B------:R-:W-:Y:S01]  /*6d70*/  FADD.FTZ R166, R166, R167 ;  /* 0x000000a7a6a67221 */ /* 0x000fe20000010000 */
[----:B------:R-:W-:Y:S02]  /*6d80*/  IADD3.X R213, PT, PT, R213, ~R205, RZ, P0, !PT ;  /* 0x800000cdd5d57210 */ /* 0x000fe400007fe4ff */
[----:B------:R-:W-:Y:S03]  /*6d90*/  MOV R0, R3 ;  /* 0x0000000300007202 */ /* 0x000fe60000000f00 */
[----:B------:R-:W-:Y:S01]  /*6da0*/  MUFU.EX2 R220, R220 ;  /* 0x000000dc00dc7308 */ /* 0x000fe20000000800 */
[C---:B------:R-:W-:Y:S01]  /*6db0*/  HMMA.16816.F32.BF16 R48, R128.reuse, R106, R48 ;  /* 0x0000006a8030723c */ /* 0x040fe20000041830 */
[----:B------:R-:W2:Y:S08]  /*6dc0*/  LDSM.16.MT88.4 R104, [R185+0x10000] ;  /* 0x01000000b968783b */ /* 0x000eb00000004200 */
        /* <DEDUP_REMOVED lines=12> */
[----:B------:R-:W-:Y:S01]  /*6e90*/  MUFU.EX2 R214, R214 ;  /* 0x000000d600d67308 */ /* 0x000fe20000000800 */
[C---:B------:R-:W-:Y:S01]  /*6ea0*/  HMMA.16816.F32.BF16 R72, R128.reuse, R106, R72 ;  /* 0x0000006a8048723c */ /* 0x040fe20000041848 */
[----:B------:R-:W2:Y:S08]  /*6eb0*/  LDSM.16.MT88.4 R104, [R164+0x4000] ;  /* 0x00400000a468783b */ /* 0x000eb00000004200 */
[----:B------:R-:W5:Y:S01]  /*6ec0*/  MUFU.EX2 R215, R215 ;  /* 0x000000d700d77308 */ /* 0x000f620000000800 */
[C---:B----4-:R-:W-:Y:S03]  /*6ed0*/  HMMA.16816.F32.BF16 R76, R128.reuse, R100, R76 ;  /* 0x00000064804c723c */ /* 0x050fe6000004184c */
[----:B-1----:R-:W-:Y:S01]  /*6ee0*/  F2FP.BF16.F32.PACK_AB R100, R175, R174 ;  /* 0x000000aeaf64723e */ /* 0x002fe200000010ff */
[----:B------:R-:W-:Y:S01]  /*6ef0*/  FADD.FTZ R174, R174, R169 ;  /* 0x000000a9aeae7221 */ /* 0x000fe20000010000 */
[C---:B---3--:R-:W-:Y:S04]  /*6f00*/  F2FP.BF16.F32.PACK_AB R101, R176.reuse, R177 ;  /* 0x000000b1b065723e */ /* 0x048fe800000010ff */
[----:B------:R-:W-:Y:S01]  /*6f10*/  MUFU.EX2 R217, R217 ;  /* 0x000000d900d97308 */ /* 0x000fe20000000800 */
[----:B------:R-:W-:Y:S01]  /*6f20*/  FADD.FTZ R177, R177, R166 ;  /* 0x000000a6b1b17221 */ /* 0x000fe20000010000 */
[C---:B------:R-:W-:Y:S03]  /*6f30*/  HMMA.16816.F32.BF16 R80, R128.reuse, R102, R80 ;  /* 0x000000668050723c */ /* 0x040fe60000041850 */
[----:B------:R-:W-:Y:S01]  /*6f40*/  F2FP.BF16.F32.PACK_AB R102, R179, R178 ;  /* 0x000000b2b366723e */ /* 0x000fe200000010ff */
[----:B------:R-:W-:Y:S01]  /*6f50*/  FADD.FTZ R175, R175, R174 ;  /* 0x000000aeafaf7221 */ /* 0x000fe20000010000 */
[----:B-----5:R-:W-:Y:S03]  /*6f60*/  F2FP.BF16.F32.PACK_AB R103, R181, R180 ;  /* 0x000000b4b567723e */ /* 0x020fe600000010ff */
[----:B------:R-:W-:Y:S01]  /*6f70*/  MUFU.EX2 R222, R222 ;  /* 0x000000de00de7308 */ /* 0x000fe20000000800 */
[----:B------:R-:W-:Y:S01]  /*6f80*/  F2FP.BF16.F32.PACK_AB R136, R215, R214 ;  /* 0x000000d6d788723e */ /* 0x000fe200000010ff */
[C---:B------:R-:W-:Y:S03]  /*6f90*/  HMMA.16816.F32.BF16 R84, R128.reuse, R108, R84 ;  /* 0x0000006c8054723c */ /* 0x040fe60000041854 */
[----:B------:R-:W-:Y:S01]  /*6fa0*/  FADD.FTZ R177, R176, R177 ;  /* 0x000000b1b0b17221 */ /* 0x000fe20000010000 */
[----:B------:R-:W-:Y:S04]  /*6fb0*/  FADD.FTZ R178, R178, R175 ;  /* 0x000000afb2b27221 */ /* 0x000fe80000010000 */
[----:B------:R-:W1:Y:S01]  /*6fc0*/  MUFU.EX2 R135, R135 ;  /* 0x0000008700877308 */ /* 0x000e620000000800 */
[----:B------:R-:W-:Y:S01]  /*6fd0*/  FADD.FTZ R180, R180, R177 ;  /* 0x000000b1b4b47221 */ /* 0x000fe20000010000 */
[C---:B------:R-:W-:Y:S01]  /*6fe0*/  HMMA.16816.F32.BF16 R88, R128.reuse, R110, R88 ;  /* 0x0000006e8058723c */ /* 0x040fe20000041858 */
[----:B------:R-:W3:Y:S02]  /*6ff0*/  LDSM.16.MT88.4 R108, [R165+0x800] ;  /* 0x00080000a56c783b */ /* 0x000ee40000004200 */
[----:B------:R-:W-:Y:S01]  /*7000*/  FADD.FTZ R179, R179, R178 ;  /* 0x000000b2b3b37221 */ /* 0x000fe20000010000 */
[----:B------:R-:W-:Y:S04]  /*7010*/  FADD.FTZ R181, R181, R180 ;  /* 0x000000b4b5b57221 */ /* 0x000fe80000010000 */
[----:B------:R-:W-:Y:S01]  /*7020*/  MUFU.EX2 R134, R134 ;  /* 0x0000008600867308 */ /* 0x000fe20000000800 */
[C---:B--2---:R-:W-:Y:S09]  /*7030*/  HMMA.16816.F32.BF16 R92, R128.reuse, R104, R92 ;  /* 0x00000068805c723c */ /* 0x044ff2000004185c */
[----:B------:R2:W4:Y:S01]  /*7040*/  MUFU.EX2 R133, R137 ;  /* 0x0000008900857308 */ /* 0x0005220000000800 */
[----:B-1----:R-:W-:Y:S01]  /*7050*/  F2FP.BF16.F32.PACK_AB R138, R224, R135 ;  /* 0x00000087e08a723e */ /* 0x002fe200000010ff */
[----:B------:R-:W-:Y:S01]  /*7060*/  HMMA.16816.F32.BF16 R96, R128, R106, R96 ;  /* 0x0000006a8060723c */ /* 0x000fe20000041860 */
[----:B------:R-:W1:Y:S07]  /*7070*/  LDSM.16.MT88.4 R104, [R165+0x2800] ;  /* 0x00280000a568783b */ /* 0x000e6e0000004200 */
[C---:B------:R-:W-:Y:S01]  /*7080*/  HMMA.16816.F32.BF16 R4, R100.reuse, R112, R4 ;  /* 0x000000706404723c */ /* 0x040fe20000041804 */
[----:B------:R-:W5:Y:S04]  /*7090*/  LDSM.16.MT88.4 R128, [R164+0x2800] ;  /* 0x00280000a480783b */ /* 0x000f680000004200 */
[----:B--2---:R-:W-:Y:S03]  /*70a0*/  F2FP.BF16.F32.PACK_AB R137, R222, R217 ;  /* 0x000000d9de89723e */ /* 0x004fe600000010ff */
[C---:B------:R-:W-:Y:S01]  /*70b0*/  HMMA.16816.F32.BF16 R8, R100.reuse, R114, R8 ;  /* 0x000000726408723c */ /* 0x040fe20000041808 */
[----:B------:R-:W2:Y:S02]  /*70c0*/  LDSM.16.MT88.4 R112, [R185+0x10800] ;  /* 0x01080000b970783b */ /* 0x000ea40000004200 */
[----:B----4-:R-:W-:Y:S05]  /*70d0*/  F2FP.BF16.F32.PACK_AB R139, R133, R134 ;  /* 0x00000086858b723e */ /* 0x010fea00000010ff */
        /* <DEDUP_REMOVED lines=45> */
[----:B------:R-:W-:Y:S03]  /*73b0*/  FADD.FTZ R216, R221, R216 ;  /* 0x000000d8ddd87221 */ /* 0x000fe60000010000 */
[----:B------:R-:W-:Y:S01]  /*73c0*/  FADD.FTZ R2, R214, R219 ;  /* 0x000000dbd6027221 */ /* 0x000fe20000010000 */
[C---:B------:R-:W-:Y:S01]  /*73d0*/  HMMA.16816.F32.BF16 R8, R100.reuse, R110, R8 ;  /* 0x0000006e6408723c */ /* 0x040fe20000041808 */
[----:B------:R-:W2:Y:S02]  /*73e0*/  LDSM.16.MT88.4 R108, [R185+0x11000] ;  /* 0x01100000b96c783b */ /* 0x000ea40000004200 */
        /* <DEDUP_REMOVED lines=62> */
[----:B------:R-:W-:Y:S03]  /*77d0*/  HMMA.16816.F32.BF16 R96, R136, R14, R96 ;  /* 0x0000000e8860723c */ /* 0x000fe60000041860 */
[----:B------:R-:W-:Y:S05]  /*77e0*/  MOV R137, R132 ;  /* 0x0000008400897202 */ /* 0x000fea0000000f00 */
[----:B------:R-:W-:Y:S01]  /*77f0*/  @!UPT UIADD3 URZ, UPT, UPT, URZ, URZ, URZ ;  /* 0x000000fffffff290 */ /* 0x000fe2000fffe0ff */
[----:B------:R-:W-:Y:S11]  /*7800*/  @P1 BRA `(.L_x_921) ;  /* 0xffffffd400dc1947 */ /* 0x000ff6000383ffff */
.L_x_920:
        /* <DEDUP_REMOVED lines=260> */
.L_x_924:
        /* <DEDUP_REMOVED lines=57> */
.L_x_926:
[----:B------:R-:W-:Y:S05]  /*8be0*/  BSYNC.RECONVERGENT B0 ;  /* 0x0000000000007941 */ /* 0x000fea0003800200 */
.L_x_925:
[----:B------:R-:W2:Y:S01]  /*8bf0*/  LDCU.64 UR4, c[0x0][0x410] ;  /* 0x00008200ff0477ac */ /* 0x000ea20008000a00 */
[----:B------:R-:W-:Y:S01]  /*8c00*/  @P0 IMAD.MOV.U32 R28, RZ, RZ, R20 ;  /* 0x000000ffff1c0224 */ /* 0x000fe200078e0014 */
[----:B------:R-:W-:Y:S01]  /*8c10*/  LOP3.LUT R5, R5, 0x38, RZ, 0xc0, !PT ;  /* 0x0000003805057812 */ /* 0x000fe200078ec0ff */
[----:B------:R-:W-:Y:S01]  /*8c20*/  BSSY.RECONVERGENT B0, `(.L_x_927) ;  /* 0x000001f000007945 */ /* 0x000fe20003800200 */
[----:B------:R-:W-:Y:S02]  /*8c30*/  SHF.R.U32.HI R4, RZ, 0x3, R4 ;  /* 0x00000003ff047819 */ /* 0x000fe40000011604 */
[----:B------:R-:W-:Y:S02]  /*8c40*/  IADD3 R18, P0, PT, R5, R28, RZ ;  /* 0x0000001c05127210 */ /* 0x000fe40007f1e0ff */
[C---:B-1----:R-:W-:Y:S01]  /*8c50*/  IADD3 R3, PT, PT, R4.reuse, 0x30, RZ ;  /* 0x0000003004037810 */ /* 0x042fe20007ffe0ff */
[C---:B------:R-:W-:Y:S01]  /*8c60*/  VIADD R5, R4.reuse, 0x20 ;  /* 0x0000002004057836 */ /* 0x040fe20000000000 */
[CC--:B------:R-:W-:Y:S01]  /*8c70*/  ISETP.GE.AND P3, PT, R4.reuse, R194.reuse, PT ;  /* 0x000000c20400720c */ /* 0x0c0fe20003f66270 */
[----:B------:R-:W-:Y:S01]  /*8c80*/  IMAD.X R19, RZ, RZ, R23, P0 ;  /* 0x000000ffff137224 */ /* 0x000fe200000e0617 */
[-C--:B------:R-:W-:Y:S01]  /*8c90*/  ISETP.GE.AND P0, PT, R3, R194.reuse, PT ;  /* 0x000000c20300720c */ /* 0x080fe20003f06270 */
[----:B------:R-:W-:Y:S01]  /*8ca0*/  VIADD R7, R4, 0x10 ;  /* 0x0000001004077836 */ /* 0x000fe20000000000 */
[-C--:B------:R-:W-:Y:S01]  /*8cb0*/  ISETP.GE.AND P1, PT, R5, R194.reuse, PT ;  /* 0x000000c20500720c */ /* 0x080fe20003f26270 */
[----:B------:R1:W4:Y:S01]  /*8cc0*/  LDS.128 R20, [R17] ;  /* 0x0000000011147984 */ /* 0x0003220000000c00 */
[----:B------:R-:W-:Y:S01]  /*8cd0*/  MOV R5, RZ ;  /* 0x000000ff00057202 */ /* 0x000fe20000000f00 */
[----:B--2---:R-:W-:Y:S01]  /*8ce0*/  IMAD.WIDE.U32 R18, R13, UR4, R18 ;  /* 0x000000040d127c25 */ /* 0x004fe2000f8e0012 */
[----:B------:R-:W-:-:S03]  /*8cf0*/  ISETP.GE.AND P2, PT, R7, R194, PT ;  /* 0x000000c20700720c */ /* 0x000fc60003f46270 */
[----:B------:R-:W-:Y:S02]  /*8d00*/  IMAD.WIDE.U32 R24, R0, 0x40, R4 ;  /* 0x0000004000187825 */ /* 0x000fe400078e0004 */
[----:B------:R1:W2:Y:S02]  /*8d10*/  LDS.128 R4, [R17+0x4000] ;  /* 0x0040000011047984 */ /* 0x0002a40000000c00 */
[----:B------:R-:W-:Y:S02]  /*8d20*/  IMAD R27, R13, UR5, R19 ;  /* 0x000000050d1b7c24 */ /* 0x000fe4000f8e0213 */
[----:B------:R1:W1:Y:S01]  /*8d30*/  LDS.128 R12, [R17+0x2000] ;  /* 0x00200000110c7984 */ /* 0x0002620000000c00 */
[----:B------:R-:W-:Y:S05]  /*8d40*/  @P3 BRA `(.L_x_928) ;  /* 0x0000000000303947 */ /* 0x000fea0003800000 */
        /* <DEDUP_REMOVED lines=12> */
.L_x_928:
[----:B------:R-:W-:Y:S05]  /*8e10*/  BSYNC.RECONVERGENT B0 ;  /* 0x0000000000007941 */ /* 0x000fea0003800200 */
.L_x_927:
        /* <DEDUP_REMOVED lines=20> */
.L_x_930:
[----:B------:R-:W-:Y:S05]  /*8f60*/  BSYNC.RECONVERGENT B0 ;  /* 0x0000000000007941 */ /* 0x000fea0003800200 */
.L_x_929:
        /* <DEDUP_REMOVED lines=20> */
.L_x_932:
[----:B------:R-:W-:Y:S05]  /*90b0*/  BSYNC.RECONVERGENT B0 ;  /* 0x0000000000007941 */ /* 0x000fea0003800200 */
.L_x_931:
        /* <DEDUP_REMOVED lines=19> */
.L_x_933:
        /* <DEDUP_REMOVED lines=9> */
.L_x_1817:


//--------------------- .text._ZN5flash16flash_fwd_kernelI23Flash_fwd_kernel_traitsILi192ELi64ELi64ELi4ELb0ELb0EN7cutlass10bfloat16_tE19Flash_kernel_traitsILi192ELi64ELi64ELi4ES3_EELb1ELb0ELb0ELb1ELb0ELb0ELb0ELb0EEEvNS_16Flash_fwd_paramsE --------------------------
	.section	.text._ZN5flash16flash_fwd_kernelI23Flash_fwd_kernel_traitsILi192ELi64ELi64ELi4ELb0ELb0EN7cutlass10bfloat16_tE19Flash_kernel_traitsILi192ELi64ELi64ELi4ES3_EELb1ELb0ELb0ELb1ELb0ELb0ELb0ELb0EEEvNS_16Flash_fwd_paramsE,"ax",@progbits
	.align	128
        .global         _ZN5flash16flash_fwd_kernelI23Flash_fwd_kernel_traitsILi192ELi64ELi64ELi4ELb0ELb0EN7cutlass10bfloat16_tE19Flash_kernel_traitsILi192ELi64ELi64ELi4ES3_EELb1ELb0ELb0ELb1ELb0ELb0ELb0ELb0EEEvNS_16Flash_fwd_paramsE
        .type           _ZN5flash16flash_fwd_kernelI23Flash_fwd_kernel_traitsILi192ELi64ELi64ELi4ELb0ELb0EN7cutlass10bfloat16_tE19Flash_kernel_traitsILi192ELi64ELi64ELi4ES3_EELb1ELb0ELb0ELb1ELb0ELb0ELb0ELb0EEEvNS_16Flash_fwd_paramsE,@function
        .size           _ZN5flash16flash_fwd_kernelI23Flash_fwd_kernel_traitsILi192ELi64ELi64ELi4ELb0ELb0EN7cutlass10bfloat16_tE19Flash_kernel_traitsILi192ELi64ELi64ELi4ES3_EELb1ELb0ELb0ELb1ELb0ELb0ELb0ELb0EEEvNS_16Flash_fwd_paramsE,(.L_x_1818 - _ZN5flash16flash_fwd_kernelI23Flash_fwd_kernel_traitsILi192ELi64ELi64ELi4ELb0ELb0EN7cutlass10bfloat16_tE19Flash_kernel_traitsILi192ELi64ELi64ELi4ES3_EELb1ELb0ELb0ELb1ELb0ELb0ELb0ELb0EEEvNS_16Flash_fwd_paramsE)
        .other          _ZN5flash16flash_fwd_kernelI23Flash_fwd_kernel_traitsILi192ELi64ELi64ELi4ELb0ELb0EN7cutlass10bfloat16_tE19Flash_kernel_traitsILi192ELi64ELi64ELi4ES3_EELb1ELb0ELb0ELb1ELb0ELb0ELb0ELb0EEEvNS_16Flash_fwd_paramsE,@"STO_CUDA_ENTRY STV_DEFAULT"
_ZN5flash16flash_fwd_kernelI23Flash_fwd_kernel_traitsILi192ELi64ELi64ELi4ELb0ELb0EN7cutlass10bfloat16_tE19Flash_kernel_traitsILi192ELi64ELi64ELi4ES3_EELb1ELb0ELb0ELb1ELb0ELb0ELb0ELb0EEEvNS_16Flash_fwd_paramsE:
.text._ZN5flash16flash_fwd_kernelI23Flash_fwd_kernel_traitsILi192ELi64ELi64ELi4ELb0ELb0EN7cutlass10bfloat16_tE19Flash_kernel_traitsILi192ELi64ELi64ELi4ES3_EELb1ELb0ELb0ELb1ELb0ELb0ELb0ELb0EEEvNS_16Flash_fwd_paramsE:
        /* <DEDUP_REMOVED lines=8> */
[----:B------:R-:W4:Y:S01]  /*0080*/  LDCU.64 UR6, c[0x0][0x470] ;  /* 0x00008e00ff0677ac */ /* 0x000f220008000a00 */
        /* <DEDUP_REMOVED lines=15> */
[----:B----4-:R-:W-:Y:S01]  /*0180*/  IMAD.SHL.U32 R13, R96, 0x4, RZ ;  /* 0x00000004600d7824 */ /* 0x010fe200078e00ff */
[----:B------:R-:W-:-:S02]  /*0190*/  ISETP.NE.AND.EX P2, PT, RZ, UR9, PT, P2 ;  /* 0x00000009ff007c0c */ /* 0x000fc4000bf45320 */
[----:B------:R-:W-:-:S04]  /*01a0*/  ISETP.NE.U32.AND P1, PT, RZ, UR6, PT ;  /* 0x00000006ff007c0c */ /* 0x000fc8000bf25070 */
[----:B------:R-:W-:Y:S02]  /*01b0*/  ISETP.NE.AND.EX P1, PT, RZ, UR7, PT, P1 ;  /* 0x00000007ff007c0c */ /* 0x000fe4000bf25310 */
[----:B--2---:R-:W-:Y:S02]  /*01c0*/  ISETP.NE.U32.AND P0, PT, RZ, UR4, PT ;  /* 0x00000004ff007c0c */ /* 0x004fe4000bf05070 */
[----:B------:R-:W-:Y:S02]  /*01d0*/  LOP3.LUT R3, R98, R209, R96, 0xfe, !PT ;  /* 0x000000d162037212 */ /* 0x000fe400078efe60 */
[----:B------:R-:W-:Y:S02]  /*01e0*/  ISETP.NE.AND.EX P0, PT, RZ, UR5, PT, P0 ;  /* 0x00000005ff007c0c */ /* 0x000fe4000bf05300 */
[----:B-1----:R-:W-:Y:S02]  /*01f0*/  LOP3.LUT P6, RZ, R3, R178, RZ, 0xfc, !PT ;  /* 0x000000b203ff7212 */ /* 0x002fe400078cfcff */
[----:B------:R-:W1:Y:S11]  /*0200*/  LDC.64 R2, c[0x0][0x460] ;  /* 0x00011800ff027b82 */ /* 0x000e760000000a00 */
[----:B------:R-:W2:Y:S01]  /*0210*/  @!P6 LDC.64 R16, c[0x0][0x528] ;  /* 0x00014a00ff10eb82 */ /* 0x000ea20000000a00 */
[----:B-1----:R-:W-:-:S04]  /*0220*/  IMAD.WIDE.U32 R2, R96, 0x4, R2 ;  /* 0x0000000460027825 */ /* 0x002fc800078e0002 */
[----:B------:R-:W-:Y:S01]  /*0230*/  IMAD.MOV.U32 R6, RZ, RZ, RZ ;  /* 0x000000ffff067224 */ /* 0x000fe200078e00ff */
[----:B---3--:R-:W-:Y:S02]  /*0240*/  @P5 IADD3 R90, P4, PT, R4, R0, RZ ;  /* 0x00000000045a5210 */ /* 0x008fe40007f9e0ff */
[----:B------:R-:W-:-:S03]  /*0250*/  SHF.R.U32.HI R0, RZ, 0x1e, R96 ;  /* 0x0000001eff007819 */ /* 0x000fc60000011660 */
[----:B------:R-:W-:Y:S01]  /*0260*/  @P5 IMAD.X R89, RZ, RZ, R5, P4 ;  /* 0x000000ffff595224 */ /* 0x000fe200020e0605 */
[C---:B------:R-:W-:Y:S01]  /*0270*/  @P1 IADD3 R14, P4, PT, R13.reuse, UR6, RZ ;  /* 0x000000060d0e1c10 */ /* 0x040fe2000ff9e0ff */
[----:B------:R-:W-:Y:S01]  /*0280*/  @!P6 IMAD.MOV.U32 R88, RZ, RZ, R90 ;  /* 0x000000ffff58e224 */ /* 0x000fe200078e005a */
[----:B------:R-:W1:Y:S01]  /*0290*/  LDC.64 R4, c[0x0][0x468] ;  /* 0x00011a00ff047b82 */ /* 0x000e620000000a00 */
[----:B--2---:R2:W-:Y:S04]  /*02a0*/  @!P6 STG.E.64 desc[UR14][R16.64], R222 ;  /* 0x000000de1000e986 */ /* 0x0045e8000c101b0e */
[----:B------:R2:W-:Y:S04]  /*02b0*/  @!P6 STG.E.64 desc[UR14][R16.64+0x8], R88 ;  /* 0x000008581000e986 */ /* 0x0005e8000c101b0e */
[----:B------:R-:W3:Y:S04]  /*02c0*/  @P3 LDG.E R208, desc[UR14][R2.64] ;  /* 0x0000000e02d03981 */ /* 0x000ee8000c1e1900 */
[----:B------:R4:W3:Y:S01]  /*02d0*/  @P2 LDG.E R11, desc[UR14][R2.64+0x4] ;  /* 0x0000040e020b2981 */ /* 0x0008e2000c1e1900 */
[----:B------:R-:W-:Y:S01]  /*02e0*/  @P0 IADD3 R8, P3, PT, R13, UR4, RZ ;  /* 0x000000040d080c10 */ /* 0x000fe2000ff7e0ff */
[----:B------:R-:W2:Y:S01]  /*02f0*/  @!P2 LDC R211, c[0x0][0x434] ;  /* 0x00010d00ffd3ab82 */ /* 0x000ea20000000800 */
[C---:B------:R-:W-:Y:S01]  /*0300*/  @P1 IADD3.X R15, PT, PT, R0.reuse, UR7, RZ, P4, !PT ;  /* 0x00000007000f1c10 */ /* 0x040fe2000a7fe4ff */
[----:B------:R-:W4:Y:S01]  /*0310*/  LDCU.U8 UR4, c[0x0][0x532] ;  /* 0x0000a640ff0477ac */ /* 0x000f220008000000 */
[----:B------:R-:W-:-:S03]  /*0320*/  @P0 IADD3.X R9, PT, PT, R0, UR5, RZ, P3, !PT ;  /* 0x0000000500090c10 */ /* 0x000fc60009ffe4ff */
[----:B------:R-:W2:Y:S04]  /*0330*/  @P1 LDG.E R6, desc[UR14][R14.64] ;  /* 0x0000000e0e061981 */ /* 0x000ea8000c1e1900 */
[----:B------:R-:W2:Y:S01]  /*0340*/  @P0 LDG.E R9, desc[UR14][R8.64] ;  /* 0x0000000e08090981 */ /* 0x000ea2000c1e1900 */
[----:B-1----:R-:W-:Y:S01]  /*0350*/  IADD3 R12, P1, PT, R13, R4, RZ ;  /* 0x000000040d0c7210 */ /* 0x002fe20007f3e0ff */
[----:B------:R-:W-:Y:S01]  /*0360*/  IMAD.MOV.U32 R7, RZ, RZ, -0x1 ;  /* 0xffffffffff077424 */ /* 0x000fe200078e00ff */
[----:B------:R-:W-:-:S03]  /*0370*/  ISETP.EQ.U32.AND P4, PT, R4, RZ, PT ;  /* 0x000000ff0400720c */ /* 0x000fc60003f82070 */
[----:B------:R-:W-:Y:S02]  /*0380*/  IMAD.X R13, R0, 0x1, R5, P1 ;  /* 0x00000001000d7824 */ /* 0x000fe400008e0605 */
[----:B------:R-:W1:Y:S08]  /*0390*/  @!P0 LDC R0, c[0x0][0x43c] ;  /* 0x00010f00ff008b82 */ /* 0x000e700000000800 */
        /* <DEDUP_REMOVED lines=10> */
[----:B--2---:R-:W-:Y:S02]  /*0440*/  ISETP.GT.AND P4, PT, R211, R100, PT ;  /* 0x00000064d300720c */ /* 0x004fe40003f84270 */
[----:B-1----:R-:W-:Y:S02]  /*0450*/  @!P0 SEL R3, R0, RZ, P2 ;  /* 0x000000ff00038207 */ /* 0x002fe40001000000 */
[----:B------:R-:W1:Y:S01]  /*0460*/  @!P1 LDC R0, c[0x0][0x438] ;  /* 0x00010e00ff009b82 */ /* 0x000e620000000800 */
[----:B------:R-:W-:Y:S01]  /*0470*/  @P0 IMAD.IADD R148, R9, 0x1, -R6 ;  /* 0x0000000109940824 */ /* 0x000fe200078e0a06 */
[----:B------:R-:W-:Y:S07]  /*0480*/  @!P1 BRA `(.L_x_934) ;  /* 0x00000000000c9947 */ /* 0x000fee0003800000 */
[----:B-1----:R-:W2:Y:S02]  /*0490*/  @P3 LDG.E R0, desc[UR14][R12.64+0x4] ;  /* 0x0000040e0c003981 */ /* 0x002ea4000c1e1900 */
[----:B--2--5:R-:W-:-:S06]  /*04a0*/  @P3 IADD3 R0, PT, PT, R0, -R7, RZ ;  /* 0x8000000700003210 */ /* 0x024fcc0007ffe0ff */
[----:B------:R2:W5:Y:S02]  /*04b0*/  @!P3 LDG.E R0, desc[UR14][R12.64] ;  /* 0x0000000e0c00b981 */ /* 0x000564000c1e1900 */
.L_x_934:
[----:B-1---5:R-:W-:Y:S01]  /*04c0*/  @!P0 IADD3 R148, PT, PT, R3, R0, -R6 ;  /* 0x0000000003948210 */ /* 0x022fe20007ffe806 */
[----:B------:R-:W-:Y:S06]  /*04d0*/  @!P4 EXIT ;  /* 0x000000000000c94d */ /* 0x000fec0003800000 */
[----:B------:R-:W-:-:S13]  /*04e0*/  ISETP.GT.AND P0, PT, R148, RZ, PT ;  /* 0x000000ff9400720c */ /* 0x000fda0003f04270 */
[----:B------:R-:W-:Y:S05]  /*04f0*/  @P0 BRA `(.L_x_935) ;  /* 0x0000000c00080947 */ /* 0x000fea0003800000 */
[----:B------:R-:W1:Y:S01]  /*0500*/  LDC.U8 R0, c[0x0][0x549] ;  /* 0x00015240ff007b82 */ /* 0x000e620000000000 */
[----:B------:R-:W-:-:S13]  /*0510*/  ISETP.NE.AND P1, PT, R208, -0x1, PT ;  /* 0xffffffffd000780c */ /* 0x000fda0003f25270 */
[----:B------:R-:W2:Y:S08]  /*0520*/  @!P1 LDC.64 R6, c[0x0][0x400] ;  /* 0x00010000ff069b82 */ /* 0x000eb00000000a00 */
[----:B------:R-:W3:Y:S01]  /*0530*/  @P1 LDC.64 R4, c[0x0][0x408] ;  /* 0x00010200ff041b82 */ /* 0x000ee20000000a00 */
[----:B-1----:R-:W-:Y:S02]  /*0540*/  ISETP.NE.AND P6, PT, R0, RZ, PT ;  /* 0x000000ff0000720c */ /* 0x002fe40003fc5270 */
[----:B------:R-:W-:-:S11]  /*0550*/  SHF.L.U32 R0, R178, 0x3, RZ ;  /* 0x00000003b2007819 */ /* 0x000fd600000006ff */
[----:B------:R-:W1:Y:S01]  /*0560*/  @P6 LDC.64 R2, c[0x0][0x430] ;  /* 0x00010c00ff026b82 */ /* 0x000e620000000a00 */
[----:B--2---:R-:W-:Y:S01]  /*0570*/  @!P1 IMAD.WIDE.U32 R12, R96, R6, RZ ;  /* 0x00000006600c9225 */ /* 0x004fe200078e00ff */
[----:B------:R-:W-:-:S06]  /*0580*/  @P6 MOV R9, 0x1 ;  /* 0x0000000100096802 */ /* 0x000fcc0000000f00 */
[----:B------:R-:W2:Y:S01]  /*0590*/  LDC.U8 R6, c[0x0][0x548] ;  /* 0x00015200ff067b82 */ /* 0x000ea20000000000 */
[----:B---3--:R-:W-:-:S07]  /*05a0*/  @P1 IMAD.WIDE.U32 R16, R208, R4, RZ ;  /* 0x00000004d0101225 */ /* 0x008fce00078e00ff */
[----:B------:R-:W3:Y:S01]  /*05b0*/  @P6 LDC R11, c[0x0][0x430] ;  /* 0x00010c00ff0b6b82 */ /* 0x000ee20000000800 */
[----:B-1----:R-:W-:Y:S01]  /*05c0*/  @P6 IMAD R3, R2, R3, RZ ;  /* 0x0000000302036224 */ /* 0x002fe200078e02ff */
[----:B------:R-:W-:Y:S01]  /*05d0*/  @!P1 MOV R2, R12 ;  /* 0x0000000c00029202 */ /* 0x000fe20000000f00 */
[----:B------:R-:W-:Y:S06]  /*05e0*/  @P6 BRA `(.L_x_936) ;  /* 0x0000000000286947 */ /* 0x000fec0003800000 */
[----:B--2---:R-:W-:Y:S01]  /*05f0*/  ISETP.NE.AND P0, PT, R6, RZ, PT ;  /* 0x000000ff0600720c */ /* 0x004fe20003f05270 */
[----:B------:R-:W1:-:S12]  /*0600*/  LDC R15, c[0x0][0x3e0] ;  /* 0x0000f800ff0f7b82 */ /* 0x000e580000000800 */
[----:B------:R-:W4:Y:S01]  /*0610*/  @P0 LDC R3, c[0x0][0x454] ;  /* 0x00011500ff030b82 */ /* 0x000f220000000800 */
[----:B---3--:R-:W-:Y:S02]  /*0620*/  @P0 MOV R11, 0x1 ;  /* 0x00000001000b0802 */ /* 0x008fe40000000f00 */
[----:B------:R-:W-:-:S05]  /*0630*/  @!P0 MOV R11, 0x1 ;  /* 0x00000001000b8802 */ /* 0x000fca0000000f00 */
[----:B------:R-:W1:Y:S08]  /*0640*/  @P0 LDC R8, c[0x0][0x454] ;  /* 0x00011500ff080b82 */ /* 0x000e700000000800 */
[----:B------:R-:W2:Y:S08]  /*0650*/  @!P0 LDC R4, c[0x0][0x434] ;  /* 0x00010d00ff048b82 */ /* 0x000eb00000000800 */
[----:B------:R-:W3:Y:S01]  /*0660*/  @!P0 LDC R3, c[0x0][0x434] ;  /* 0x00010d00ff038b82 */ /* 0x000ee20000000800 */
[----:B-1----:R-:W-:-:S02]  /*0670*/  @P0 IMAD R9, R8, R15, RZ ;  /* 0x0000000f08090224 */ /* 0x002fc400078e02ff */
[----:B--2-4-:R-:W-:-:S07]  /*0680*/  @!P0 IMAD R9, R4, R15, RZ ;  /* 0x0000000f04098224 */ /* 0x014fce00078e02ff */
.L_x_936:
[----:B------:R-:W1:Y:S01]  /*0690*/  LDCU.64 UR4, c[0x0][0x410] ;  /* 0x00008200ff0477ac */ /* 0x000e620008000a00 */
[----:B------:R-:W-:Y:S01]  /*06a0*/  @P1 IMAD.MOV.U32 R2, RZ, RZ, R16 ;  /* 0x000000ffff021224 */ /* 0x000fe200078e0010 */
[----:B------:R-:W-:Y:S01]  /*06b0*/  LOP3.LUT R0, R0, 0x38, RZ, 0xc0, !PT ;  /* 0x0000003800007812 */ /* 0x000fe200078ec0ff */
[----:B------:R-:W-:Y:S01]  /*06c0*/  @!P1 IMAD R7, R96, R7, R13 ;  /* 0x0000000760079224 */ /* 0x000fe200078e020d */
[----:B------:R-:W-:Y:S01]  /*06d0*/  SHF.R.U32.HI R178, RZ, 0x3, R178 ;  /* 0x00000003ffb27819 */ /* 0x000fe200000116b2 */
[----:B------:R-:W-:Y:S01]  /*06e0*/  @P1 IMAD R7, R208, R5, R17 ;  /* 0x00000005d0071224 */ /* 0x000fe200078e0211 */
[----:B------:R-:W-:Y:S01]  /*06f0*/  IADD3 R14, P0, PT, R0, R2, RZ ;  /* 0x00000002000e7210 */ /* 0x000fe20007f1e0ff */
[----:B------:R-:W4:Y:S01]  /*0700*/  LDC R5, c[0x0][0x434] ;  /* 0x00010d00ff057b82 */ /* 0x000f220000000800 */
[----:B------:R-:W-:Y:S01]  /*0710*/  IMAD.IADD R211, R211, 0x1, -R100 ;  /* 0x00000001d3d37824 */ /* 0x000fe200078e0a64 */
[----:B------:R-:W-:Y:S01]  /*0720*/  BSSY.RECONVERGENT B0, `(.L_x_937) ;  /* 0x000001f000007945 */ /* 0x000fe20003800200 */
[----:B------:R-:W-:Y:S01]  /*0730*/  IADD3.X R15, PT, PT, RZ, R7, RZ, P0, !PT ;  /* 0x00000007ff0f7210 */ /* 0x000fe200007fe4ff */
[----:B------:R-:W-:Y:S01]  /*0740*/  VIADD R2, R178, 0x10 ;  /* 0x00000010b2027836 */ /* 0x000fe20000000000 */
[----:B--2---:R-:W-:Y:S01]  /*0750*/  ISETP.NE.AND P6, PT, R6, RZ, !P6 ;  /* 0x000000ff0600720c */ /* 0x004fe200077c5270 */
[----:B------:R-:W-:Y:S01]  /*0760*/  IMAD.MOV.U32 R179, RZ, RZ, RZ ;  /* 0x000000ffffb37224 */ /* 0x000fe200078e00ff */
[----:B------:R-:W-:-:S02]  /*0770*/  ISETP.GE.AND P0, PT, R178, R211, PT ;  /* 0x000000d3b200720c */ /* 0x000fc40003f06270 */
[----:B------:R-:W-:Y:S01]  /*0780*/  ISETP.NE.AND P1, PT, R208, -0x1, PT ;  /* 0xffffffffd000780c */ /* 0x000fe20003f25270 */
[----:B------:R-:W-:Y:S01]  /*0790*/  IMAD.WIDE.U32 R18, R209, 0x40, R178 ;  /* 0x00000040d1127825 */ /* 0x000fe200078e00b2 */
[----:B------:R-:W-:Y:S02]  /*07a0*/  ISETP.GE.AND P2, PT, R2, R211, PT ;  /* 0x000000d30200720c */ /* 0x000fe40003f46270 */
[----:B------:R-:W-:Y:S01]  /*07b0*/  IADD3 R6, PT, PT, R178, 0x20, RZ ;  /* 0x00000020b2067810 */ /* 0x000fe20007ffe0ff */
[----:B-1----:R-:W-:Y:S01]  /*07c0*/  IMAD.WIDE.U32 R14, R98, UR4, R14 ;  /* 0x00000004620e7c25 */ /* 0x002fe2000f8e000e */
[C---:B------:R-:W-:Y:S02]  /*07d0*/  LOP3.LUT R8, R0.reuse, 0x40, RZ, 0xfc, !PT ;  /* 0x0000004000087812 */ /* 0x040fe400078efcff */
[----:B------:R-:W-:Y:S01]  /*07e0*/  LOP3.LUT R7, R0, 0x80, RZ, 0xfc, !PT ;  /* 0x0000008000077812 */ /* 0x000fe200078efcff */
[----:B------:R-:W-:Y:S02]  /*07f0*/  IMAD R17, R98, UR5, R15 ;  /* 0x0000000562117c24 */ /* 0x000fe4000f8e020f */
[----:B------:R-:W-:Y:S05]  /*0800*/  @P0 BRA `(.L_x_938) ;  /* 0x0000000000400947 */ /* 0x000fea0003800000 */
[----:B------:R-:W1:Y:S01]  /*0810*/  LDCU.64 UR4, c[0x0][0x408] ;  /* 0x00008100ff0477ac */ /* 0x000e620008000a00 */
[----:B------:R-:W-:Y:S01]  /*0820*/  IMAD.MOV.U32 R16, RZ, RZ, R14 ;  /* 0x000000ffff107224 */ /* 0x000fe200078e000e */
[----:B------:R-:W2:Y:S01]  /*0830*/  LDCU UR8, c[0x0][0x440] ;  /* 0x00008800ff0877ac */ /* 0x000ea20008000800 */
[----:B------:R-:W5:Y:S01]  /*0840*/  LDCU.64 UR6, c[0x0][0x3f0] ;  /* 0x00007e00ff0677ac */ /* 0x000f620008000a00 */
[----:B-1----:R-:W-:Y:S02]  /*0850*/  IMAD R13, R19, UR4, RZ ;  /* 0x00000004130d7c24 */ /* 0x002fe4000f8e02ff */
[----:B------:R-:W-:Y:S01]  /*0860*/  IMAD.WIDE.U32 R20, R18, UR4, R16 ;  /* 0x0000000412147c25 */ /* 0x000fe2000f8e0010 */
[----:B--2---:R-:W-:-:S03]  /*0870*/  ISETP.GE.AND P5, PT, R0, UR8, PT ;  /* 0x0000000800007c0c */ /* 0x004fc6000bfa6270 */
        /* <DEDUP_REMOVED lines=9> */
.L_x_938:
[----:B------:R-:W-:Y:S05]  /*0910*/  BSYNC.RECONVERGENT B0 ;  /* 0x0000000000007941 */ /* 0x000fea0003800200 */
.L_x_937:
[----:B------:R-:W-:Y:S01]  /*0920*/  BSSY.RECONVERGENT B0, `(.L_x_939) ;  /* 0x0000016000007945 */ /* 0x000fe20003800200 */
[----:B------:R-:W-:-:S03]  /*0930*/  ISETP.GE.AND P0, PT, R6, R211, PT ;  /* 0x000000d30600720c */ /* 0x000fc60003f06270 */
[----:B------:R-:W-:Y:S10]  /*0940*/  @P2 BRA `(.L_x_940) ;  /* 0x00000000004c2947 */ /* 0x000ff40003800000 */
[----:B------:R-:W2:Y:S01]  /*0950*/  LDCU.64 UR6, c[0x0][0x408] ;  /* 0x00008100ff0677ac */ /* 0x000ea20008000a00 */
[----:B-1----:R-:W-:Y:S01]  /*0960*/  IADD3 R13, P2, PT, R18, 0x10, RZ ;  /* 0x00000010120d7810 */ /* 0x002fe20007f5e0ff */
[----:B------:R-:W-:Y:S01]  /*0970*/  IMAD.MOV.U32 R20, RZ, RZ, R14 ;  /* 0x000000ffff147224 */ /* 0x000fe200078e000e */
[----:B------:R-:W-:Y:S01]  /*0980*/  MOV R21, R17 ;  /* 0x0000001100157202 */ /* 0x000fe20000000f00 */
[----:B------:R-:W1:Y:S02]  /*0990*/  LDCU UR8, c[0x0][0x440] ;  /* 0x00008800ff0877ac */ /* 0x000e640008000800 */
[----:B------:R-:W-:Y:S01]  /*09a0*/  IMAD.X R4, RZ, RZ, R19, P2 ;  /* 0x000000ffff047224 */ /* 0x000fe200010e0613 */
[----:B------:R-:W5:Y:S03]  /*09b0*/  LDCU.64 UR4, c[0x0][0x3f0] ;  /* 0x00007e00ff0477ac */ /* 0x000f660008000a00 */
[----:B--2---:R-:W-:-:S02]  /*09c0*/  IMAD R4, R4, UR6, RZ ;  /* 0x0000000604047c24 */ /* 0x004fc4000f8e02ff */
        /* <DEDUP_REMOVED lines=11> */
.L_x_940:
[----:B------:R-:W-:Y:S05]  /*0a80*/  BSYNC.RECONVERGENT B0 ;  /* 0x0000000000007941 */ /* 0x000fea0003800200 */
.L_x_939:
[----:B------:R-:W-:Y:S01]  /*0a90*/  BSSY.RECONVERGENT B0, `(.L_x_941) ;  /* 0x0000018000007945 */ /* 0x000fe20003800200 */
[----:B------:R-:W-:Y:S01]  /*0aa0*/  ISETP.NE.AND P2, PT, R0, RZ, PT ;  /* 0x000000ff0000720c */ /* 0x000fe20003f45270 */
[----:B-12-4-:R-:W-:Y:S01]  /*0ab0*/  IMAD R13, R96, R5, RZ ;  /* 0x00000005600d7224 */ /* 0x016fe200078e02ff */
[----:B------:R-:W-:Y:S01]  /*0ac0*/  IADD3 R4, PT, PT, R178, 0x30, RZ ;  /* 0x00000030b2047810 */ /* 0x000fe20007ffe0ff */
[----:B------:R-:W-:Y:S10]  /*0ad0*/  @P0 BRA `(.L_x_942) ;  /* 0x00000000004c0947 */ /* 0x000ff40003800000 */
[----:B------:R-:W1:Y:S01]  /*0ae0*/  LDCU.64 UR6, c[0x0][0x408] ;  /* 0x00008100ff0677ac */ /* 0x000e620008000a00 */
[----:B------:R-:W-:Y:S01]  /*0af0*/  IADD3 R10, P0, PT, R18, 0x20, RZ ;  /* 0x00000020120a7810 */ /* 0x000fe20007f1e0ff */
[----:B------:R-:W-:Y:S01]  /*0b00*/  IMAD.MOV.U32 R20, RZ, RZ, R14 ;  /* 0x000000ffff147224 */ /* 0x000fe200078e000e */
[----:B------:R-:W-:Y:S01]  /*0b10*/  MOV R21, R17 ;  /* 0x0000001100157202 */ /* 0x000fe20000000f00 */
[----:B------:R-:W2:Y:S02]  /*0b20*/  LDCU UR8, c[0x0][0x440] ;  /* 0x00008800ff0877ac */ /* 0x000ea40008000800 */
[----:B------:R-:W-:Y:S01]  /*0b30*/  IMAD.X R5, RZ, RZ, R19, P0 ;  /* 0x000000ffff057224 */ /* 0x000fe200000e0613 */
[----:B------:R-:W4:Y:S03]  /*0b40*/  LDCU.64 UR4, c[0x0][0x3f0] ;  /* 0x00007e00ff0477ac */ /* 0x000f260008000a00 */
[----:B-1----:R-:W-:-:S02]  /*0b50*/  IMAD R5, R5, UR6, RZ ;  /* 0x0000000605057c24 */ /* 0x002fc4000f8e02ff */
[----:B------:R-:W-:Y:S01]  /*0b60*/  IMAD.WIDE.U32 R20, R10, UR6, R20 ;  /* 0x000000060a147c25 */ /* 0x000fe2000f8e0014 */
[----:B--2---:R-:W-:-:S03]  /*0b70*/  ISETP.GE.AND P4, PT, R0, UR8, PT ;  /* 0x0000000800007c0c */ /* 0x004fc6000bf86270 */
        /* <DEDUP_REMOVED lines=9> */
.L_x_942:
[----:B------:R-:W-:Y:S05]  /*0c10*/  BSYNC.RECONVERGENT B0 ;  /* 0x0000000000007941 */ /* 0x000fea0003800200 */
.L_x_941:
[----:B------:R-:W-:Y:S01]  /*0c20*/  ISETP.GE.AND P0, PT, R4, R211, PT ;  /* 0x000000d30400720c */ /* 0x000fe20003f06270 */
[----:B---3--:R-:W-:Y:S01]  /*0c30*/  IMAD R3, R98, R3, RZ ;  /* 0x0000000362037224 */ /* 0x008fe200078e02ff */
[----:B------:R-:W-:Y:S01]  /*0c40*/  SEL R13, R13, R208, !P1 ;  /* 0x000000d00d0d7207 */ /* 0x000fe20004800000 */
[----:B------:R-:W-:Y:S01]  /*0c50*/  BSSY.RECONVERGENT B0, `(.L_x_943) ;  /* 0x000001c000007945 */ /* 0x000fe20003800200 */
[----:B------:R-:W-:Y:S01]  /*0c60*/  ISETP.GE.OR P5, PT, R178, R211, P2 ;  /* 0x000000d3b200720c */ /* 0x000fe200017a6670 */
[----:B------:R-:W-:Y:S01]  /*0c70*/  @!P6 IMAD R3, R96, R9, R3 ;  /* 0x000000096003e224 */ /* 0x000fe200078e0203 */
[----:B------:R-:W-:Y:S01]  /*0c80*/  ISETP.GE.OR P4, PT, R2, R211, P2 ;  /* 0x000000d30200720c */ /* 0x000fe20001786670 */
[----:B------:R-:W-:Y:S01]  /*0c90*/  IMAD R100, R100, R11, RZ ;  /* 0x0000000b64647224 */ /* 0x000fe200078e02ff */
[-C--:B------:R-:W-:Y:S02]  /*0ca0*/  ISETP.GE.OR P3, PT, R6, R211.reuse, P2 ;  /* 0x000000d30600720c */ /* 0x080fe40001766670 */
[----:B------:R-:W-:-:S02]  /*0cb0*/  ISETP.GE.OR P2, PT, R4, R211, P2 ;  /* 0x000000d30400720c */ /* 0x000fc40001746670 */
[----:B------:R-:W-:Y:S02]  /*0cc0*/  SHF.R.S32.HI R5, RZ, 0x1f, R13 ;  /* 0x0000001fff057819 */ /* 0x000fe4000001140d */
[----:B------:R-:W-:Y:S01]  /*0cd0*/  SEL R10, R13, RZ, P6 ;  /* 0x000000ff0d0a7207 */ /* 0x000fe20003000000 */
[----:B------:R-:W-:Y:S08]  /*0ce0*/  @P0 BRA `(.L_x_944) ;  /* 0x0000000000480947 */ /* 0x000ff00003800000 */
        /* <DEDUP_REMOVED lines=18> */
.L_x_944:
[----:B------:R-:W-:Y:S05]  /*0e10*/  BSYNC.RECONVERGENT B0 ;  /* 0x0000000000007941 */ /* 0x000fea0003800200 */
.L_x_943:
[--C-:B------:R-:W-:Y:S01]  /*0e20*/  IADD3 R10, P1, P0, R100, R10, R3.reuse ;  /* 0x0000000a640a7210 */ /* 0x100fe2000783e003 */
        /* <DEDUP_REMOVED lines=14> */
.L_x_946:
[----:B------:R-:W-:Y:S05]  /*0f10*/  BSYNC.RECONVERGENT B0 ;  /* 0x0000000000007941 */ /* 0x000fea0003800200 */
.L_x_945:
[----:B------:R-:W-:Y:S04]  /*0f20*/  BSSY.RECONVERGENT B0, `(.L_x_947) ;  /* 0x000000a000007945 */ /* 0x000fe80003800200 */
[----:B------:R-:W-:Y:S05]  /*0f30*/  @P4 BRA `(.L_x_948) ;  /* 0x0000000000204947 */ /* 0x000fea0003800000 */
[----:B------:R-:W4:Y:S01]  /*0f40*/  LDCU.64 UR4, c[0x0][0x420] ;  /* 0x00008400ff0477ac */ /* 0x000f220008000a00 */
[----:B------:R-:W-:-:S05]  /*0f50*/  IMAD R0, R2, R11, RZ ;  /* 0x0000000b02007224 */ /* 0x000fca00078e02ff */
[----:B---3--:R-:W-:-:S04]  /*0f60*/  IADD3 R5, P0, PT, R0, R10, RZ ;  /* 0x0000000a00057210 */ /* 0x008fc80007f1e0ff */
[----:B------:R-:W-:Y:S02]  /*0f70*/  LEA.HI.X.SX32 R0, R0, R3, 0x1, P0 ;  /* 0x0000000300007211 */ /* 0x000fe400000f0eff */
[----:B----4-:R-:W-:-:S04]  /*0f80*/  LEA R8, P0, R5, UR4, 0x2 ;  /* 0x0000000405087c11 */ /* 0x010fc8000f8010ff */
[----:B------:R-:W-:Y:S01]  /*0f90*/  LEA.HI.X R9, R5, UR5, R0, 0x2, P0 ;  /* 0x0000000505097c11 */ /* 0x000fe200080f1400 */
[----:B------:R-:W-:-:S05]  /*0fa0*/  IMAD.MOV.U32 R5, RZ, RZ, 0x7f800000 ;  /* 0x7f800000ff057424 */ /* 0x000fca00078e00ff */
[----:B------:R4:W-:Y:S03]  /*0fb0*/  STG.E desc[UR14][R8.64], R5 ;  /* 0x0000000508007986 */ /* 0x0009e6000c10190e */
.L_x_948:
[----:B------:R-:W-:Y:S05]  /*0fc0*/  BSYNC.RECONVERGENT B0 ;  /* 0x0000000000007941 */ /* 0x000fea0003800200 */
.L_x_947:
[----:B------:R-:W-:Y:S04]  /*0fd0*/  BSSY.RECONVERGENT B0, `(.L_x_949) ;  /* 0x000000a000007945 */ /* 0x000fe80003800200 */
[----:B------:R-:W-:Y:S05]  /*0fe0*/  @P3 BRA `(.L_x_950) ;  /* 0x0000000000203947 */ /* 0x000fea0003800000 */
[----:B------:R-:W5:Y:S01]  /*0ff0*/  LDCU.64 UR4, c[0x0][0x420] ;  /* 0x00008400ff0477ac */ /* 0x000f620008000a00 */
[----:B------:R-:W-:-:S05]  /*1000*/  IMAD R0, R6, R11, RZ ;  /* 0x0000000b06007224 */ /* 0x000fca00078e02ff */
[----:B---34-:R-:W-:-:S04]  /*1010*/  IADD3 R5, P0, PT, R0, R10, RZ ;  /* 0x0000000a00057210 */ /* 0x018fc80007f1e0ff */
[----:B------:R-:W-:Y:S02]  /*1020*/  LEA.HI.X.SX32 R0, R0, R3, 0x1, P0 ;  /* 0x0000000300007211 */ /* 0x000fe400000f0eff */
[----:B-----5:R-:W-:-:S04]  /*1030*/  LEA R6, P0, R5, UR4, 0x2 ;  /* 0x0000000405067c11 */ /* 0x020fc8000f8010ff */
[----:B------:R-:W-:Y:S01]  /*1040*/  LEA.HI.X R7, R5, UR5, R0, 0x2, P0 ;  /* 0x0000000505077c11 */ /* 0x000fe200080f1400 */
[----:B------:R-:W-:-:S05]  /*1050*/  IMAD.MOV.U32 R5, RZ, RZ, 0x7f800000 ;  /* 0x7f800000ff057424 */ /* 0x000fca00078e00ff */
[----:B------:R3:W-:Y:S03]  /*1060*/  STG.E desc[UR14][R6.64], R5 ;  /* 0x0000000506007986 */ /* 0x0007e6000c10190e */
.L_x_950:
[----:B------:R-:W-:Y:S05]  /*1070*/  BSYNC.RECONVERGENT B0 ;  /* 0x0000000000007941 */ /* 0x000fea0003800200 */
.L_x_949:
[----:B------:R-:W-:Y:S05]  /*1080*/  @P2 EXIT ;  /* 0x000000000000294d */ /* 0x000fea0003800000 */
[----:B------:R-:W5:Y:S01]  /*1090*/  LDCU.64 UR4, c[0x0][0x420] ;  /* 0x00008400ff0477ac */ /* 0x000f620008000a00 */
[----:B------:R-:W-:Y:S02]  /*10a0*/  IMAD R4, R4, R11, RZ ;  /* 0x0000000b04047224 */ /* 0x000fe400078e02ff */
[----:B---34-:R-:W-:-:S03]  /*10b0*/  IMAD.MOV.U32 R5, RZ, RZ, 0x7f800000 ;  /* 0x7f800000ff057424 */ /* 0x018fc600078e00ff */
[----:B------:R-:W-:-:S04]  /*10c0*/  IADD3 R10, P0, PT, R4, R10, RZ ;  /* 0x0000000a040a7210 */ /* 0x000fc80007f1e0ff */
[----:B------:R-:W-:Y:S02]  /*10d0*/  LEA.HI.X.SX32 R3, R4, R3, 0x1, P0 ;  /* 0x0000000304037211 */ /* 0x000fe400000f0eff */
[----:B-----5:R-:W-:-:S04]  /*10e0*/  LEA R2, P0, R10, UR4, 0x2 ;  /* 0x000000040a027c11 */ /* 0x020fc8000f8010ff */
[----:B------:R-:W-:-:S05]  /*10f0*/  LEA.HI.X R3, R10, UR5, R3, 0x2, P0 ;  /* 0x000000050a037c11 */ /* 0x000fca00080f1403 */
[----:B------:R-:W-:Y:S01]  /*1100*/  STG.E desc[UR14][R2.64], R5 ;  /* 0x0000000502007986 */ /* 0x000fe2000c10190e */
[----:B------:R-:W-:Y:S05]  /*1110*/  EXIT ;  /* 0x000000000000794d */ /* 0x000fea0003800000 */
.L_x_935:
        /* <DEDUP_REMOVED lines=22> */
.L_x_951:
[----:B------:R-:W1:Y:S01]  /*1280*/  LDC.64 R84, c[0x0][0x3b8] ;  /* 0x0000ee00ff547b82 */ /* 0x000e620000000a00 */
[----:B------:R-:W-:-:S05]  /*1290*/  IADD3 R3, PT, PT, R6, R7, RZ ;  /* 0x0000000706037210 */ /* 0x000fca0007ffe0ff */
[C---:B-1----:R-:W-:Y:S02]  /*12a0*/  IMAD R2, R3.reuse, R85, RZ ;  /* 0x0000005503027224 */ /* 0x042fe400078e02ff */
[----:B------:R-:W-:-:S05]  /*12b0*/  IMAD.WIDE.U32 R10, R3, R84, RZ ;  /* 0x00000054030a7225 */ /* 0x000fca00078e00ff */
[----:B------:R-:W-:-:S07]  /*12c0*/  IADD3 R2, PT, PT, R11, R2, RZ ;  /* 0x000000020b027210 */ /* 0x000fce0007ffe0ff */
.L_x_952:
[----:B------:R-:W1:Y:S02]  /*12d0*/  LDC R3, c[0x0][0x3e8] ;  /* 0x0000fa00ff037b82 */ /* 0x000e640000000800 */
[----:B-1----:R-:W-:-:S04]  /*12e0*/  IABS R8, R3 ;  /* 0x0000000300087213 */ /* 0x002fc80000000000 */
[----:B------:R-:W2:Y:S08]  /*12f0*/  I2F.RP R11, R8 ;  /* 0x00000008000b7306 */ /* 0x000eb00000209400 */
[----:B--2---:R-:W1:Y:S02]  /*1300*/  MUFU.RCP R12, R11 ;  /* 0x0000000b000c7308 */ /* 0x004e640000001000 */
        /* <DEDUP_REMOVED lines=34> */
.L_x_953:
[----:B------:R-:W1:Y:S01]  /*1530*/  LDC.64 R4, c[0x0][0x3c0] ;  /* 0x0000f000ff047b82 */ /* 0x000e620000000a00 */
[----:B------:R-:W-:-:S05]  /*1540*/  IADD3 R6, PT, PT, R6, R7, RZ ;  /* 0x0000000706067210 */ /* 0x000fca0007ffe0ff */
[C---:B-1----:R-:W-:Y:S02]  /*1550*/  IMAD R3, R6.reuse, R5, RZ ;  /* 0x0000000506037224 */ /* 0x042fe400078e02ff */
[----:B------:R-:W-:-:S05]  /*1560*/  IMAD.WIDE.U32 R6, R6, R4, RZ ;  /* 0x0000000406067225 */ /* 0x000fca00078e00ff */
[----:B------:R-:W-:-:S07]  /*1570*/  IADD3 R3, PT, PT, R7, R3, RZ ;  /* 0x0000000307037210 */ /* 0x000fce0007ffe0ff */
.L_x_954:
[C---:B------:R-:W-:Y:S01]  /*1580*/  IMAD.SHL.U32 R196, R178.reuse, 0x8, RZ ;  /* 0x00000008b2c47824 */ /* 0x040fe200078e00ff */
[----:B------:R-:W1:Y:S01]  /*1590*/  LDCU.128 UR4, c[0x0][0x3d0] ;  /* 0x00007a00ff0477ac */ /* 0x000e620008000c00 */
[----:B------:R-:W-:Y:S01]  /*15a0*/  SHF.R.S32.HI R7, RZ, 0x1f, R8 ;  /* 0x0000001fff077819 */ /* 0x000fe20000011408 */
[----:B------:R-:W2:Y:S01]  /*15b0*/  S2UR UR16, SR_CgaCtaId ;  /* 0x00000000001079c3 */ /* 0x000ea20000008800 */
[----:B------:R-:W-:Y:S01]  /*15c0*/  SHF.L.U32 R88, R178, 0x6, RZ ;  /* 0x00000006b2587819 */ /* 0x000fe200000006ff */
[----:B------:R-:W3:Y:S01]  /*15d0*/  LDCU.64 UR10, c[0x0][0x390] ;  /* 0x00007200ff0a77ac */ /* 0x000ee20008000a00 */
[C---:B------:R-:W-:Y:S01]  /*15e0*/  LOP3.LUT R177, R196.reuse, 0x38, RZ, 0xc0, !PT ;  /* 0x00000038c4b17812 */ /* 0x040fe200078ec0ff */
[----:B------:R-:W-:Y:S01]  /*15f0*/  BSSY.RECONVERGENT B0, `(.L_x_955) ;  /* 0x000004a000007945 */ /* 0x000fe20003800200 */
[----:B------:R-:W-:Y:S01]  /*1600*/  LOP3.LUT R15, R196, 0x1f8, RZ, 0xc0, !PT ;  /* 0x000001f8c40f7812 */ /* 0x000fe200078ec0ff */
[----:B------:R-:W4:Y:S01]  /*1610*/  LDCU.64 UR12, c[0x0][0x388] ;  /* 0x00007100ff0c77ac */ /* 0x000f220008000a00 */
[----:B------:R-:W-:-:S02]  /*1620*/  IADD3 R10, P1, PT, R177, R10, RZ ;  /* 0x0000000ab10a7210 */ /* 0x000fc40007f3e0ff */
[----:B------:R-:W-:Y:S01]  /*1630*/  IADD3 R12, P0, PT, R177, R6, RZ ;  /* 0x00000006b10c7210 */ /* 0x000fe20007f1e0ff */
[----:B------:R-:W5:Y:S01]  /*1640*/  LDCU.64 UR8, c[0x0][0x3c8] ;  /* 0x00007900ff0877ac */ /* 0x000f620008000a00 */
[----:B------:R-:W-:Y:S01]  /*1650*/  SHF.R.U32.HI R6, RZ, 0x3, R178 ;  /* 0x00000003ff067819 */ /* 0x000fe200000116b2 */
[----:B------:R-:W-:Y:S01]  /*1660*/  IMAD.X R11, RZ, RZ, R2, P1 ;  /* 0x000000ffff0b7224 */ /* 0x000fe200008e0602 */
[----:B------:R-:W-:Y:S01]  /*1670*/  LOP3.LUT R134, R15, 0x38, R178, 0x78, !PT ;  /* 0x000000380f867812 */ /* 0x000fe200078e78b2 */
[----:B------:R-:W-:Y:S01]  /*1680*/  IMAD.X R13, RZ, RZ, R3, P0 ;  /* 0x000000ffff0d7224 */ /* 0x000fe200000e0603 */
[C---:B------:R-:W-:Y:S01]  /*1690*/  IADD3 R16, P0, PT, R177.reuse, R16, RZ ;  /* 0x00000010b1107210 */ /* 0x040fe20007f1e0ff */
[C---:B------:R-:W-:Y:S01]  /*16a0*/  IMAD.WIDE.U32 R10, R6.reuse, R84, R10 ;  /* 0x00000054060a7225 */ /* 0x040fe200078e000a */
[----:B------:R-:W-:Y:S02]  /*16b0*/  SHF.R.U32.HI R180, RZ, 0x1, R178 ;  /* 0x00000001ffb47819 */ /* 0x000fe400000116b2 */
[C---:B------:R-:W-:Y:S01]  /*16c0*/  LOP3.LUT R195, R177.reuse, 0x40, RZ, 0xfc, !PT ;  /* 0x00000040b1c37812 */ /* 0x040fe200078efcff */
[----:B------:R-:W-:Y:S01]  /*16d0*/  IMAD.WIDE.U32 R2, R6, R4, R12 ;  /* 0x0000000406027225 */ /* 0x000fe200078e000c */
[----:B------:R-:W-:-:S03]  /*16e0*/  LOP3.LUT R194, R177, 0x80, RZ, 0xfc, !PT ;  /* 0x00000080b1c27812 */ /* 0x000fc600078efcff */
[C---:B-1----:R-:W-:Y:S02]  /*16f0*/  IMAD R13, R7.reuse, UR4, RZ ;  /* 0x00000004070d7c24 */ /* 0x042fe4000f8e02ff */
[C---:B------:R-:W-:Y:S02]  /*1700*/  IMAD R11, R6.reuse, R85, R11 ;  /* 0x00000055060b7224 */ /* 0x040fe400078e020b */
[----:B------:R-:W-:Y:S02]  /*1710*/  IMAD R7, R7, UR6, RZ ;  /* 0x0000000607077c24 */ /* 0x000fe4000f8e02ff */
[----:B------:R-:W-:Y:S02]  /*1720*/  IMAD R3, R6, R5, R3 ;  /* 0x0000000506037224 */ /* 0x000fe400078e0203 */
[C---:B------:R-:W-:Y:S01]  /*1730*/  IMAD R13, R8.reuse, UR5, R13 ;  /* 0x00000005080d7c24 */ /* 0x040fe2000f8e020d */
[----:B------:R-:W-:Y:S01]  /*1740*/  UMOV UR5, 0x400 ;  /* 0x0000040000057882 */ /* 0x000fe20000000000 */
[C---:B------:R-:W-:Y:S01]  /*1750*/  IMAD R7, R8.reuse, UR7, R7 ;  /* 0x0000000708077c24 */ /* 0x040fe2000f8e0207 */
[----:B--2---:R-:W-:Y:S01]  /*1760*/  ULEA UR5, UR16, UR5, 0x18 ;  /* 0x0000000510057291 */ /* 0x004fe2000f8ec0ff */
[----:B------:R-:W-:-:S04]  /*1770*/  IMAD.WIDE.U32 R10, R8, UR4, R10 ;  /* 0x00000004080a7c25 */ /* 0x000fc8000f8e000a */
[----:B------:R-:W-:Y:S01]  /*1780*/  IMAD.WIDE.U32 R8, R8, UR6, R2 ;  /* 0x0000000608087c25 */ /* 0x000fe2000f8e0002 */
[----:B------:R-:W-:Y:S02]  /*1790*/  LOP3.LUT R3, R196, 0x1e00, RZ, 0xc0, !PT ;  /* 0x00001e00c4037812 */ /* 0x000fe400078ec0ff */
[----:B------:R-:W-:Y:S01]  /*17a0*/  IADD3 R206, PT, PT, R11, R13, RZ ;  /* 0x0000000d0bce7210 */ /* 0x000fe20007ffe0ff */
[----:B------:R-:W-:Y:S01]  /*17b0*/  IMAD.X R17, RZ, RZ, R0, P0 ;  /* 0x000000ffff117224 */ /* 0x000fe200000e0600 */
[----:B------:R-:W-:Y:S01]  /*17c0*/  LOP3.LUT R134, R134, R3, RZ, 0xfc, !PT ;  /* 0x0000000386867212 */ /* 0x000fe200078efcff */
[----:B------:R-:W-:Y:S01]  /*17d0*/  IMAD.IADD R204, R9, 0x1, R7 ;  /* 0x0000000109cc7824 */ /* 0x000fe200078e0207 */
[----:B---3--:R-:W-:Y:S01]  /*17e0*/  LEA R205, P0, R8, UR10, 0x1 ;  /* 0x0000000a08cd7c11 */ /* 0x008fe2000f8008ff */
[----:B------:R-:W-:Y:S01]  /*17f0*/  IMAD.IADD R3, R211, 0x1, -R100 ;  /* 0x00000001d3037824 */ /* 0x000fe200078e0a64 */
[----:B----4-:R-:W-:Y:S01]  /*1800*/  LEA R207, P1, R10, UR12, 0x1 ;  /* 0x0000000c0acf7c11 */ /* 0x010fe2000f8208ff */
[----:B-----5:R-:W-:Y:S01]  /*1810*/  IMAD.WIDE.U32 R12, R98, UR8, R16 ;  /* 0x00000008620c7c25 */ /* 0x020fe2000f8e0010 */
[----:B------:R-:W-:-:S02]  /*1820*/  LEA.HI.X R204, R8, UR11, R204, 0x1, P0 ;  /* 0x0000000b08cc7c11 */ /* 0x000fc400080f0ccc */
[----:B------:R-:W-:Y:S01]  /*1830*/  ISETP.GE.AND P0, PT, R6, R3, PT ;  /* 0x000000030600720c */ /* 0x000fe20003f06270 */
[----:B------:R-:W-:Y:S01]  /*1840*/  IMAD.MOV.U32 R7, RZ, RZ, RZ ;  /* 0x000000ffff077224 */ /* 0x000fe200078e00ff */
[----:B------:R-:W-:Y:S01]  /*1850*/  LEA.HI.X R206, R10, UR13, R206, 0x1, P1 ;  /* 0x0000000d0ace7c11 */ /* 0x000fe200088f0cce */
[----:B------:R-:W-:Y:S01]  /*1860*/  IMAD R15, R98, UR9, R13 ;  /* 0x00000009620f7c24 */ /* 0x000fe2000f8e020d */
[----:B------:R-:W-:Y:S01]  /*1870*/  LOP3.LUT R9, R177, 0x1c0, R88, 0xf8, !PT ;  /* 0x000001c0b1097812 */ /* 0x000fe200078ef858 */
[----:B------:R-:W-:Y:S01]  /*1880*/  IMAD.WIDE.U32 R16, R209, 0x40, R6 ;  /* 0x00000040d1107825 */ /* 0x000fe200078e0006 */
[----:B------:R-:W-:-:S07]  /*1890*/  LEA R95, R134, UR5, 0x1 ;  /* 0x00000005865f7c11 */ /* 0x000fce000f8e08ff */
        /* <DEDUP_REMOVED lines=30> */
.L_x_957:
[----:B------:R2:W-:Y:S02]  /*1a80*/  STS.128 [R95+0x4000], RZ ;  /* 0x004000ff5f007388 */ /* 0x0005e40000000c00 */
.L_x_956:
[----:B------:R-:W-:Y:S05]  /*1a90*/  BSYNC.RECONVERGENT B0 ;  /* 0x0000000000007941 */ /* 0x000fea0003800200 */
.L_x_955:
        /* <DEDUP_REMOVED lines=36> */
.L_x_960:
[----:B------:R4:W-:Y:S02]  /*1ce0*/  STS.128 [R95+0x4800], RZ ;  /* 0x004800ff5f007388 */ /* 0x0009e40000000c00 */
.L_x_959:
[----:B------:R-:W-:Y:S05]  /*1cf0*/  BSYNC.RECONVERGENT B0 ;  /* 0x0000000000007941 */ /* 0x000fea0003800200 */
.L_x_958:
[----:B------:R-:W-:Y:S01]  /*1d00*/  IADD3 R8, PT, PT, R6, 0x20, RZ ;  /* 0x0000002006087810 */ /* 0x000fe20007ffe0ff */
[----:B------:R-:W-:Y:S03]  /*1d10*/  BSSY.RECONVERGENT B0, `(.L_x_961) ;  /* 0x0000024000007945 */ /* 0x000fe60003800200 */
[----:B------:R-:W-:-:S13]  /*1d20*/  ISETP.GE.AND P0, PT, R8, R3, PT ;  /* 0x000000030800720c */ /* 0x000fda0003f06270 */
        /* <DEDUP_REMOVED lines=33> */
.L_x_963:
[----:B------:R3:W-:Y:S02]  /*1f40*/  STS.128 [R95+0x5000], RZ ;  /* 0x005000ff5f007388 */ /* 0x0007e40000000c00 */
.L_x_962:
[----:B------:R-:W-:Y:S05]  /*1f50*/  BSYNC.RECONVERGENT B0 ;  /* 0x0000000000007941 */ /* 0x000fea0003800200 */
.L_x_961:
[----:B------:R-:W-:Y:S01]  /*1f60*/  VIADD R2, R6, 0x30 ;  /* 0x0000003006027836 */ /* 0x000fe20000000000 */
[----:B------:R-:W-:Y:S01]  /*1f70*/  BSSY.RECONVERGENT B0, `(.L_x_964) ;  /* 0x0000029000007945 */ /* 0x000fe20003800200 */
[----:B------:R-:W-:Y:S01]  /*1f80*/  VIADD R11, R148, 0x3f ;  /* 0x0000003f940b7836 */ /* 0x000fe20000000000 */
[C---:B------:R-:W-:Y:S01]  /*1f90*/  SHF.L.U64.HI R91, R84.reuse, 0x6, R85 ;  /* 0x00000006545b7819 */ /* 0x040fe20000010255 */
[----:B------:R-:W-:Y:S01]  /*1fa0*/  IMAD.SHL.U32 R92, R84, 0x40, RZ ;  /* 0x00000040545c7824 */ /* 0x000fe200078e00ff */
[----:B------:R-:W-:Y:S02]  /*1fb0*/  ISETP.GE.AND P0, PT, R2, R3, PT ;  /* 0x000000030200720c */ /* 0x000fe40003f06270 */
[----:B------:R-:W-:-:S04]  /*1fc0*/  SHF.R.S32.HI R0, RZ, 0x1f, R11 ;  /* 0x0000001fff007819 */ /* 0x000fc8000001140b */
[----:B------:R-:W-:-:S04]  /*1fd0*/  LEA.HI R3, R0, R11, RZ, 0x6 ;  /* 0x0000000b00037211 */ /* 0x000fc800078f30ff */
[----:B------:R-:W-:-:S03]  /*1fe0*/  SHF.R.S32.HI R3, RZ, 0x6, R3 ;  /* 0x00000006ff037819 */ /* 0x000fc60000011403 */
[----:B------:R-:W-:Y:S05]  /*1ff0*/  @P0 BRA `(.L_x_965) ;  /* 0x0000000000800947 */ /* 0x000fea0003800000 */
[----:B------:R-:W5:Y:S01]  /*2000*/  LDCU.64 UR8, c[0x0][0x3b0] ;  /* 0x00007600ff0877ac */ /* 0x000f620008000a00 */
[----:B------:R-:W-:Y:S01]  /*2010*/  IADD3 R11, P0, PT, R16, 0x30, RZ ;  /* 0x00000030100b7810 */ /* 0x000fe20007f1e0ff */
[----:B------:R-:W-:Y:S01]  /*2020*/  IMAD.MOV.U32 R13, RZ, RZ, R15 ;  /* 0x000000ffff0d7224 */ /* 0x000fe200078e000f */
[----:B------:R-:W1:Y:S03]  /*2030*/  LDCU UR4, c[0x0][0x440] ;  /* 0x00008800ff0477ac */ /* 0x000e660008000800 */
[----:B------:R-:W-:Y:S01]  /*2040*/  IMAD.X R0, RZ, RZ, R17, P0 ;  /* 0x000000ffff007224 */ /* 0x000fe200000e0611 */
        /* <DEDUP_REMOVED lines=26> */
.L_x_966:
[----:B------:R2:W-:Y:S02]  /*21f0*/  STS.128 [R95+0x5800], RZ ;  /* 0x005800ff5f007388 */ /* 0x0005e40000000c00 */
.L_x_965:
[----:B------:R-:W-:Y:S05]  /*2200*/  BSYNC.RECONVERGENT B0 ;  /* 0x0000000000007941 */ /* 0x000fea0003800200 */
.L_x_964:
[----:B------:R-:W-:Y:S01]  /*2210*/  IADD3 R97, PT, PT, R3, -0x1, RZ ;  /* 0xffffffff03617810 */ /* 0x000fe20007ffe0ff */
[----:B------:R-:W-:Y:S03]  /*2220*/  BSSY.RECONVERGENT B0, `(.L_x_967) ;  /* 0x0000020000007945 */ /* 0x000fe60003800200 */
[----:B------:R-:W-:Y:S01]  /*2230*/  SHF.R.S32.HI R13, RZ, 0x1f, R97 ;  /* 0x0000001fff0d7819 */ /* 0x000fe20000011461 */
[----:B------:R-:W-:Y:S02]  /*2240*/  IMAD R11, R97, -0x40, R148 ;  /* 0xffffffc0610b7824 */ /* 0x000fe400078e0294 */
[-C--:B------:R-:W-:Y:S02]  /*2250*/  IMAD R0, R91, R97.reuse, RZ ;  /* 0x000000615b007224 */ /* 0x080fe400078e02ff */
[----:B-12---:R-:W-:Y:S01]  /*2260*/  IMAD.WIDE.U32 R14, R92, R97, RZ ;  /* 0x000000615c0e7225 */ /* 0x006fe200078e00ff */
[----:B------:R-:W-:-:S03]  /*2270*/  ISETP.GE.AND P3, PT, R6, R11, PT ;  /* 0x0000000b0600720c */ /* 0x000fc60003f66270 */
[----:B------:R-:W-:-:S05]  /*2280*/  IMAD R17, R13, R92, R0 ;  /* 0x0000005c0d117224 */ /* 0x000fca00078e0200 */
[----:B------:R-:W-:-:S05]  /*2290*/  IADD3 R17, PT, PT, R15, R17, RZ ;  /* 0x000000110f117210 */ /* 0x000fca0007ffe0ff */
        /* <DEDUP_REMOVED lines=23> */
.L_x_969:
[----:B------:R2:W-:Y:S02]  /*2410*/  STS.128 [R95+0xa000], RZ ;  /* 0x00a000ff5f007388 */ /* 0x0005e40000000c00 */
.L_x_968:
[----:B------:R-:W-:Y:S05]  /*2420*/  BSYNC.RECONVERGENT B0 ;  /* 0x0000000000007941 */ /* 0x000fea0003800200 */
.L_x_967:
[----:B------:R-:W-:Y:S01]  /*2430*/  ISETP.GE.AND P0, PT, R10, R11, PT ;  /* 0x0000000b0a00720c */ /* 0x000fe20003f06270 */
[----:B------:R-:W-:Y:S01]  /*2440*/  BSSY.RECONVERGENT B0, `(.L_x_970) ;  /* 0x000001d000007945 */ /* 0x000fe20003800200 */
[C---:B------:R-:W-:Y:S01]  /*2450*/  SHF.L.U64.HI R93, R84.reuse, 0x4, R85 ;  /* 0x00000004545d7819 */ /* 0x040fe20000010255 */
[----:B------:R-:W-:-:S10]  /*2460*/  IMAD.SHL.U32 R94, R84, 0x10, RZ ;  /* 0x00000010545e7824 */ /* 0x000fd400078e00ff */
[----:B------:R-:W-:Y:S05]  /*2470*/  @P0 BRA `(.L_x_971) ;  /* 0x0000000000640947 */ /* 0x000fea0003800000 */
[----:B------:R-:W5:Y:S01]  /*2480*/  LDCU UR4, c[0x0][0x440] ;  /* 0x00008800ff0477ac */ /* 0x000f620008000800 */
[----:B------:R-:W-:-:S05]  /*2490*/  IADD3 R0, P2, PT, R94, R14, RZ ;  /* 0x0000000e5e007210 */ /* 0x000fca0007f5e0ff */
[----:B-12---:R-:W-:Y:S01]  /*24a0*/  IMAD.X R7, R93, 0x1, R17, P2 ;  /* 0x000000015d077824 */ /* 0x006fe200010e0611 */
        /* <DEDUP_REMOVED lines=21> */
.L_x_972:
[----:B------:R2:W-:Y:S02]  /*2600*/  STS.128 [R95+0xa800], RZ ;  /* 0x00a800ff5f007388 */ /* 0x0005e40000000c00 */
.L_x_971:
[----:B------:R-:W-:Y:S05]  /*2610*/  BSYNC.RECONVERGENT B0 ;  /* 0x0000000000007941 */ /* 0x000fea0003800200 */
.L_x_970:
[----:B------:R-:W-:Y:S01]  /*2620*/  ISETP.GE.AND P0, PT, R8, R11, PT ;  /* 0x0000000b0800720c */ /* 0x000fe20003f06270 */
[----:B------:R-:W-:-:S12]  /*2630*/  BSSY.RECONVERGENT B0, `(.L_x_973) ;  /* 0x000001d000007945 */ /* 0x000fd80003800200 */
[----:B------:R-:W-:Y:S05]  /*2640*/  @P0 BRA `(.L_x_974) ;  /* 0x00000000006c0947 */ /* 0x000fea0003800000 */
[----:B------:R-:W5:Y:S01]  /*2650*/  LDCU UR4, c[0x0][0x440] ;  /* 0x00008800ff0477ac */ /* 0x000f620008000800 */
[----:B-12---:R-:W-:-:S04]  /*2660*/  IMAD.WIDE.U32 R6, R84, 0x20, RZ ;  /* 0x0000002054067825 */ /* 0x006fc800078e00ff */
        /* <DEDUP_REMOVED lines=24> */
.L_x_975:
[----:B------:R2:W-:Y:S02]  /*27f0*/  STS.128 [R95+0xb000], RZ ;  /* 0x00b000ff5f007388 */ /* 0x0005e40000000c00 */
.L_x_974:
[----:B------:R-:W-:Y:S05]  /*2800*/  BSYNC.RECONVERGENT B0 ;  /* 0x0000000000007941 */ /* 0x000fea0003800200 */
.L_x_973:
[----:B------:R-:W-:Y:S01]  /*2810*/  ISETP.GE.AND P0, PT, R2, R11, PT ;  /* 0x0000000b0200720c */ /* 0x000fe20003f06270 */
[----:B------:R-:W-:-:S12]  /*2820*/  BSSY.RECONVERGENT B0, `(.L_x_976) ;  /* 0x000001d000007945 */ /* 0x000fd80003800200 */
[----:B------:R-:W-:Y:S05]  /*2830*/  @P0 BRA `(.L_x_977) ;  /* 0x00000000006c0947 */ /* 0x000fea0003800000 */
[----:B------:R-:W5:Y:S01]  /*2840*/  LDCU UR4, c[0x0][0x440] ;  /* 0x00008800ff0477ac */ /* 0x000f620008000800 */
[----:B------:R-:W-:Y:S02]  /*2850*/  IMAD.MOV.U32 R16, RZ, RZ, R14 ;  /* 0x000000ffff107224 */ /* 0x000fe400078e000e */
[----:B------:R-:W-:Y:S02]  /*2860*/  IMAD R0, R85, 0x30, RZ ;  /* 0x0000003055007824 */ /* 0x000fe400078e02ff */
[----:B------:R-:W-:-:S04]  /*2870*/  IMAD.WIDE.U32 R16, R84, 0x30, R16 ;  /* 0x0000003054107825 */ /* 0x000fc800078e0010 */
[----:B-12---:R-:W-:Y:S01]  /*2880*/  IMAD.IADD R7, R17, 0x1, R0 ;  /* 0x0000000111077824 */ /* 0x006fe200078e0200 */
        /* <DEDUP_REMOVED lines=21> */
.L_x_978:
[----:B------:R2:W-:Y:S02]  /*29e0*/  STS.128 [R95+0xb800], RZ ;  /* 0x00b800ff5f007388 */ /* 0x0005e40000000c00 */
.L_x_977:
[----:B------:R-:W-:Y:S05]  /*29f0*/  BSYNC.RECONVERGENT B0 ;  /* 0x0000000000007941 */ /* 0x000fea0003800200 */
.L_x_976:
[----:B------:R-:W5:Y:S01]  /*2a00*/  LDCU.64 UR6, c[0x0][0x538] ;  /* 0x0000a700ff0677ac */ /* 0x000f620008000a00 */
[----:B------:R-:W0:Y:S01]  /*2a10*/  LDGDEPBAR ;  /* 0x00000000000079af */ /* 0x000e220000000000 */
[----:B-----5:R-:W-:-:S04]  /*2a20*/  ISETP.NE.U32.AND P1, PT, RZ, UR6, PT ;  /* 0x00000006ff007c0c */ /* 0x020fc8000bf25070 */
[----:B------:R-:W-:Y:S02]  /*2a30*/  ISETP.NE.AND.EX P1, PT, RZ, UR7, PT, P1 ;  /* 0x00000007ff007c0c */ /* 0x000fe4000bf25310 */
[----:B------:R-:W-:Y:S01]  /*2a40*/  SHF.L.U64.HI R0, R4, 0x6, R5 ;  /* 0x0000000604007819 */ /* 0x000fe20000010205 */
[----:B------:R-:W-:-:S10]  /*2a50*/  DEPBAR.LE SB0, 0x0 ;  /* 0x000080000000791a */ /* 0x000fd40000000000 */
[----:B-12---:R-:W1:Y:S01]  /*2a60*/  @P1 LDC.64 R6, c[0x0][0x540] ;  /* 0x00015000ff061b82 */ /* 0x006e620000000a00 */
[----:B------:R-:W-:-:S03]  /*2a70*/  @P1 MOV R99, RZ ;  /* 0x000000ff00631202 */ /* 0x000fc60000000f00 */
[----:B-1----:R-:W-:-:S04]  /*2a80*/  @P1 IMAD.WIDE.U32 R14, R96, R6, R98 ;  /* 0x00000006600e1225 */ /* 0x002fc800078e0062 */
[----:B------:R-:W1:Y:S01]  /*2a90*/  @P1 LDC R6, c[0x0][0x458] ;  /* 0x00011600ff061b82 */ /* 0x000e620000000800 */
[----:B------:R-:W-:Y:S01]  /*2aa0*/  @P1 IMAD R7, R96, R7, R15 ;  /* 0x0000000760071224 */ /* 0x000fe200078e020f */
[----:B------:R-:W-:-:S04]  /*2ab0*/  @P1 LEA R16, P0, R14, UR6, 0x2 ;  /* 0x000000060e101c11 */ /* 0x000fc8000f8010ff */
[----:B------:R-:W-:-:S05]  /*2ac0*/  @P1 LEA.HI.X R17, R14, UR7, R7, 0x2, P0 ;  /* 0x000000070e111c11 */ /* 0x000fca00080f1407 */
[----:B------:R-:W2:Y:S01]  /*2ad0*/  @P1 LDG.E R7, desc[UR14][R16.64] ;  /* 0x0000000e10071981 */ /* 0x000ea2000c1e1900 */
[----:B------:R-:W-:Y:S01]  /*2ae0*/  SHF.L.U32 R14, R4, 0x6, RZ ;  /* 0x00000006040e7819 */ /* 0x000fe200000006ff */
[-C--:B------:R-:W-:Y:S01]  /*2af0*/  IMAD R0, R0, R97.reuse, RZ ;  /* 0x0000006100007224 */ /* 0x080fe200078e02ff */
[----:B------:R-:W-:Y:S03]  /*2b00*/  BSSY.RECONVERGENT B0, `(.L_x_979) ;  /* 0x0000024000007945 */ /* 0x000fe60003800200 */
[----:B------:R-:W-:Y:S01]  /*2b10*/  IMAD R13, R13, R14, R0 ;  /* 0x0000000e0d0d7224 */ /* 0x000fe200078e0200 */
[----:B------:R-:W-:Y:S01]  /*2b20*/  MOV R0, RZ ;  /* 0x000000ff00007202 */ /* 0x000fe20000000f00 */
[----:B------:R-:W-:Y:S01]  /*2b30*/  IMAD.WIDE.U32 R14, R14, R97, RZ ;  /* 0x000000610e0e7225 */ /* 0x000fe200078e00ff */
[----:B-1----:R-:W2:Y:S04]  /*2b40*/  @P1 MUFU.RCP R6, R6 ;  /* 0x0000000600061308 */ /* 0x002ea80000001000 */
[----:B------:R-:W-:Y:S01]  /*2b50*/  IADD3 R13, PT, PT, R15, R13, RZ ;  /* 0x0000000d0f0d7210 */ /* 0x000fe20007ffe0ff */
[----:B------:R-:W-:Y:S01]  /*2b60*/  BAR.SYNC.DEFER_BLOCKING 0x0 ;  /* 0x0000000000007b1d */ /* 0x000fe20000010000 */
[----:B--2---:R-:W-:-:S05]  /*2b70*/  @P1 FMUL.FTZ R0, R7, R6 ;  /* 0x0000000607001220 */ /* 0x004fca0000410000 */
        /* <DEDUP_REMOVED lines=23> */
.L_x_981:
[----:B------:R2:W-:Y:S01]  /*2cf0*/  STS.128 [R95+0x10000], RZ ;  /* 0x010000ff5f007388 */ /* 0x0005e20000000c00 */
[----:B------:R-:W-:Y:S05]  /*2d00*/  BRA `(.L_x_982) ;  /* 0x00000000000c7947 */ /* 0x000fea0003800000 */
.L_x_980:
[----:B------:R1:W-:Y:S04]  /*2d10*/  STS.128 [R95+0xc000], RZ ;  /* 0x00c000ff5f007388 */ /* 0x0003e80000000c00 */
[----:B------:R1:W-:Y:S04]  /*2d20*/  STS.128 [R95+0xe000], RZ ;  /* 0x00e000ff5f007388 */ /* 0x0003e80000000c00 */
[----:B------:R1:W-:Y:S02]  /*2d30*/  STS.128 [R95+0x10000], RZ ;  /* 0x010000ff5f007388 */ /* 0x0003e40000000c00 */
.L_x_982:
[----:B------:R-:W-:Y:S05]  /*2d40*/  BSYNC.RECONVERGENT B0 ;  /* 0x0000000000007941 */ /* 0x000fea0003800200 */
.L_x_979:
[----:B------:R-:W-:Y:S01]  /*2d50*/  ISETP.GE.AND P0, PT, R10, R11, PT ;  /* 0x0000000b0a00720c */ /* 0x000fe20003f06270 */
[----:B------:R-:W-:-:S12]  /*2d60*/  BSSY.RECONVERGENT B0, `(.L_x_983) ;  /* 0x000001e000007945 */ /* 0x000fd80003800200 */
[----:B------:R1:W-:Y:S04]  /*2d70*/  @P0 STS.128 [R95+0xc800], RZ ;  /* 0x00c800ff5f000388 */ /* 0x0003e80000000c00 */
[----:B------:R1:W-:Y:S04]  /*2d80*/  @P0 STS.128 [R95+0xe800], RZ ;  /* 0x00e800ff5f000388 */ /* 0x0003e80000000c00 */
[----:B------:R1:W-:Y:S01]  /*2d90*/  @P0 STS.128 [R95+0x10800], RZ ;  /* 0x010800ff5f000388 */ /* 0x0003e20000000c00 */
[----:B------:R-:W-:Y:S05]  /*2da0*/  @P0 BRA `(.L_x_984) ;  /* 0x0000000000640947 */ /* 0x000fea0003800000 */
[----:B------:R-:W5:Y:S01]  /*2db0*/  LDCU UR4, c[0x0][0x440] ;  /* 0x00008800ff0477ac */ /* 0x000f620008000800 */
[----:B-12---:R-:W-:-:S04]  /*2dc0*/  LEA R6, P2, R4, R14, 0x4 ;  /* 0x0000000e04067211 */ /* 0x006fc800078420ff */
        /* <DEDUP_REMOVED lines=22> */
.L_x_985:
[----:B------:R2:W-:Y:S02]  /*2f30*/  STS.128 [R95+0x10800], RZ ;  /* 0x010800ff5f007388 */ /* 0x0005e40000000c00 */
.L_x_984:
[----:B------:R-:W-:Y:S05]  /*2f40*/  BSYNC.RECONVERGENT B0 ;  /* 0x0000000000007941 */ /* 0x000fea0003800200 */
.L_x_983:
[----:B------:R-:W-:Y:S01]  /*2f50*/  ISETP.GE.AND P0, PT, R8, R11, PT ;  /* 0x0000000b0800720c */ /* 0x000fe20003f06270 */
[----:B------:R-:W-:-:S12]  /*2f60*/  BSSY.RECONVERGENT B0, `(.L_x_986) ;  /* 0x0000020000007945 */ /* 0x000fd80003800200 */
[----:B------:R1:W-:Y:S04]  /*2f70*/  @P0 STS.128 [R95+0xd000], RZ ;  /* 0x00d000ff5f000388 */ /* 0x0003e80000000c00 */
[----:B------:R1:W-:Y:S04]  /*2f80*/  @P0 STS.128 [R95+0xf000], RZ ;  /* 0x00f000ff5f000388 */ /* 0x0003e80000000c00 */
[----:B------:R1:W-:Y:S01]  /*2f90*/  @P0 STS.128 [R95+0x11000], RZ ;  /* 0x011000ff5f000388 */ /* 0x0003e20000000c00 */
        /* <DEDUP_REMOVED lines=27> */
.L_x_988:
[----:B------:R2:W-:Y:S02]  /*3150*/  STS.128 [R95+0x11000], RZ ;  /* 0x011000ff5f007388 */ /* 0x0005e40000000c00 */
.L_x_987:
[----:B------:R-:W-:Y:S05]  /*3160*/  BSYNC.RECONVERGENT B0 ;  /* 0x0000000000007941 */ /* 0x000fea0003800200 */
.L_x_986:
[----:B------:R-:W-:Y:S01]  /*3170*/  ISETP.GE.AND P0, PT, R2, R11, PT ;  /* 0x0000000b0200720c */ /* 0x000fe20003f06270 */
[C---:B------:R-:W-:Y:S01]  /*3180*/  IMAD.SHL.U32 R179, R178.reuse, 0x20, RZ ;  /* 0x00000020b2b37824 */ /* 0x040fe200078e00ff */
[----:B------:R-:W-:Y:S01]  /*3190*/  BSSY.RECONVERGENT B0, `(.L_x_989) ;  /* 0x0000024000007945 */ /* 0x000fe20003800200 */
[----:B-12---:R-:W-:Y:S02]  /*31a0*/  LOP3.LUT R6, R178, 0x8, RZ, 0xc0, !PT ;  /* 0x00000008b2067812 */ /* 0x006fe400078ec0ff */
[----:B------:R-:W-:Y:S02]  /*31b0*/  LOP3.LUT R87, R9, 0x8, R180, 0x78, !PT ;  /* 0x0000000809577812 */ /* 0x000fe400078e78b4 */
[----:B------:R-:W-:-:S04]  /*31c0*/  LOP3.LUT R179, R179, 0x7c00, RZ, 0xc0, !PT ;  /* 0x00007c00b3b37812 */ /* 0x000fc800078ec0ff */
[----:B------:R-:W-:Y:S02]  /*31d0*/  LOP3.LUT R2, R179, 0x200, R88, 0xf8, !PT ;  /* 0x00000200b3027812 */ /* 0x000fe400078ef858 */
[----:B------:R1:W-:Y:S04]  /*31e0*/  @P0 STS.128 [R95+0xd800], RZ ;  /* 0x00d800ff5f000388 */ /* 0x0003e80000000c00 */
[----:B------:R1:W-:Y:S04]  /*31f0*/  @P0 STS.128 [R95+0xf800], RZ ;  /* 0x00f800ff5f000388 */ /* 0x0003e80000000c00 */
[----:B------:R1:W-:Y:S01]  /*3200*/  @P0 STS.128 [R95+0x11800], RZ ;  /* 0x011800ff5f000388 */ /* 0x0003e20000000c00 */
[----:B------:R-:W-:Y:S05]  /*3210*/  @P0 BRA `(.L_x_990) ;  /* 0x00000000006c0947 */ /* 0x000fea0003800000 */
[----:B------:R-:W2:Y:S01]  /*3220*/  LDCU UR4, c[0x0][0x440] ;  /* 0x00008800ff0477ac */ /* 0x000ea20008000800 */
[----:B------:R-:W-:Y:S02]  /*3230*/  IMAD.MOV.U32 R12, RZ, RZ, R14 ;  /* 0x000000ffff0c7224 */ /* 0x000fe400078e000e */
[----:B------:R-:W-:Y:S02]  /*3240*/  IMAD R5, R5, 0x30, RZ ;  /* 0x0000003005057824 */ /* 0x000fe400078e02ff */
[----:B------:R-:W-:-:S04]  /*3250*/  IMAD.WIDE.U32 R12, R4, 0x30, R12 ;  /* 0x00000030040c7825 */ /* 0x000fc800078e000c */
[----:B------:R-:W-:Y:S01]  /*3260*/  IMAD.IADD R5, R13, 0x1, R5 ;  /* 0x000000010d057824 */ /* 0x000fe200078e0205 */
[----:B------:R-:W-:-:S04]  /*3270*/  LEA R4, P2, R12, R205, 0x1 ;  /* 0x000000cd0c047211 */ /* 0x000fc800078408ff */
[----:B------:R-:W-:Y:S02]  /*3280*/  LEA.HI.X R5, R12, R204, R5, 0x1, P2 ;  /* 0x000000cc0c057211 */ /* 0x000fe400010f0c05 */
[----:B--2---:R-:W-:Y:S02]  /*3290*/  ISETP.GE.AND P1, PT, R177, UR4, PT ;  /* 0x00000004b1007c0c */ /* 0x004fe4000bf26270 */
        /* <DEDUP_REMOVED lines=18> */
.L_x_991:
[----:B------:R1:W-:Y:S02]  /*33c0*/  STS.128 [R95+0x11800], RZ ;  /* 0x011800ff5f007388 */ /* 0x0003e40000000c00 */
.L_x_990:
[----:B------:R-:W-:Y:S05]  /*33d0*/  BSYNC.RECONVERGENT B0 ;  /* 0x0000000000007941 */ /* 0x000fea0003800200 */
.L_x_989:
[----:B------:R-:W-:Y:S01]  /*33e0*/  LOP3.LUT R6, R9, R6, RZ, 0x3c, !PT ;  /* 0x0000000609067212 */ /* 0x000fe200078e3cff */
[----:B------:R-:W-:Y:S01]  /*33f0*/  IMAD.IADD R2, R87, 0x1, R2 ;  /* 0x0000000157027824 */ /* 0x000fe200078e0202 */
[----:B-12---:R-:W-:Y:S01]  /*3400*/  LOP3.LUT R5, R88, 0x400, RZ, 0xc0, !PT ;  /* 0x0000040058057812 */ /* 0x006fe200078ec0ff */
[----:B------:R-:W-:Y:S01]  /*3410*/  IMAD.MOV.U32 R176, RZ, RZ, 0x20 ;  /* 0x00000020ffb07424 */ /* 0x000fe200078e00ff */
[----:B------:R-:W-:Y:S01]  /*3420*/  R2P PR, R178, 0x6 ;  /* 0x00000006b2007804 */ /* 0x000fe20000000000 */
[----:B------:R-:W-:Y:S01]  /*3430*/  IMAD.MOV.U32 R8, RZ, RZ, 0x40 ;  /* 0x00000040ff087424 */ /* 0x000fe200078e00ff */
[----:B------:R-:W-:Y:S01]  /*3440*/  LEA R107, R2, UR5, 0x1 ;  /* 0x00000005026b7c11 */ /* 0x000fe2000f8e08ff */
[----:B------:R-:W-:Y:S01]  /*3450*/  IMAD R106, R6, 0x2, R5 ;  /* 0x00000002066a7824 */ /* 0x000fe200078e0205 */
[----:B------:R-:W-:Y:S01]  /*3460*/  SHF.R.U32.HI R135, RZ, 0x2, R178 ;  /* 0x00000002ff877819 */ /* 0x000fe200000116b2 */
[----:B------:R-:W0:Y:S01]  /*3470*/  LDGDEPBAR ;  /* 0x00000000000079af */ /* 0x000e220000000000 */
[----:B------:R-:W-:Y:S01]  /*3480*/  SEL R86, R176, 0xffffffe0, !P1 ;  /* 0xffffffe0b0567807 */ /* 0x000fe20004800000 */
[----:B------:R-:W-:Y:S01]  /*3490*/  VIADD R103, R106, UR5 ;  /* 0x000000056a677c36 */ /* 0x000fe20008000000 */
[----:B------:R-:W-:Y:S01]  /*34a0*/  SEL R8, R8, 0xffffffc0, !P2 ;  /* 0xffffffc008087807 */ /* 0x000fe20005000000 */
[----:B------:R-:W-:Y:S01]  /*34b0*/  LDSM.16.M88.4 R40, [R107] ;  /* 0x000000006b28783b */ /* 0x000fe20000000200 */
[----:B------:R-:W-:Y:S01]  /*34c0*/  LOP3.LUT R150, R180, 0x1f0, RZ, 0xc0, !PT ;  /* 0x000001f0b4967812 */ /* 0x000fe200078ec0ff */
[--C-:B------:R-:W-:Y:S01]  /*34d0*/  IMAD.IADD R104, R107, 0x1, R86.reuse ;  /* 0x000000016b687824 */ /* 0x100fe200078e0256 */
[----:B------:R-:W-:Y:S01]  /*34e0*/  LOP3.LUT R135, R135, 0x7, RZ, 0xc0, !PT ;  /* 0x0000000787877812 */ /* 0x000fe200078ec0ff */
[----:B------:R-:W1:Y:S01]  /*34f0*/  LDSM.16.M88.4 R12, [R106+UR5+0x6000] ;  /* 0x006000056a0c783b */ /* 0x000e620008000200 */
[----:B------:R-:W-:-:S02]  /*3500*/  IMAD.IADD R2, R103, 0x1, R86 ;  /* 0x0000000167027824 */ /* 0x000fc400078e0256 */
[--C-:B------:R-:W-:Y:S01]  /*3510*/  IMAD.IADD R103, R103, 0x1, R8.reuse ;  /* 0x0000000167677824 */ /* 0x100fe200078e0208 */
[----:B------:R-:W2:Y:S01]  /*3520*/  LDSM.16.M88.4 R48, [R106+UR5+0x7000] ;  /* 0x007000056a30783b */ /* 0x000ea20008000200 */
[----:B------:R-:W-:Y:S02]  /*3530*/  IMAD.IADD R105, R107, 0x1, R8 ;  /* 0x000000016b697824 */ /* 0x000fe400078e0208 */
[C---:B------:R-:W-:Y:S01]  /*3540*/  IMAD.IADD R101, R86.reuse, 0x1, R103 ;  /* 0x0000000156657824 */ /* 0x040fe200078e0267 */
[----:B------:R-:W5:Y:S01]  /*3550*/  LDSM.16.M88.4 R56, [R106+UR5+0x6800] ;  /* 0x006800056a38783b */ /* 0x000f620008000200 */
[----:B------:R-:W-:-:S03]  /*3560*/  IMAD.IADD R102, R86, 0x1, R105 ;  /* 0x0000000156667824 */ /* 0x000fc600078e0269 */
[----:B---3--:R-:W3:Y:S04]  /*3570*/  LDSM.16.M88.4 R20, [R106+UR5+0x7800] ;  /* 0x007800056a14783b */ /* 0x008ee80008000200 */
[----:B------:R-:W-:Y:S04]  /*3580*/  LDSM.16.M88.4 R4, [R104] ;  /* 0x000000006804783b */ /* 0x000fe80000000200 */
[----:B------:R-:W4:Y:S04]  /*3590*/  LDSM.16.M88.4 R68, [R2+0x6000] ;  /* 0x006000000244783b */ /* 0x000f280000000200 */
[----:B------:R-:W4:Y:S04]  /*35a0*/  LDSM.16.M88.4 R36, [R2+0x7000] ;  /* 0x007000000224783b */ /* 0x000f280000000200 */
[----:B------:R-:W4:Y:S04]  /*35b0*/  LDSM.16.M88.4 R64, [R2+0x6800] ;  /* 0x006800000240783b */ /* 0x000f280000000200 */
[----:B------:R-:W4:Y:S04]  /*35c0*/  LDSM.16.M88.4 R28, [R2+0x7800] ;  /* 0x00780000021c783b */ /* 0x000f280000000200 */
[----:B------:R-:W-:Y:S01]  /*35d0*/  LDSM.16.M88.4 R8, [R105] ;  /* 0x000000006908783b */ /* 0x000fe20000000200 */
[C---:B-1----:R-:W-:Y:S03]  /*35e0*/  HMMA.16816.F32.BF16 R16, R40.reuse, R12, RZ ;  /* 0x0000000c2810723c */ /* 0x042fe600000418ff */
[----:B------:R-:W1:Y:S04]  /*35f0*/  LDSM.16.M88.4 R80, [R103+0x6000] ;  /* 0x006000006750783b */ /* 0x000e680000000200 */
[----:B------:R-:W1:Y:S01]  /*3600*/  LDSM.16.M88.4 R24, [R103+0x7000] ;  /* 0x007000006718783b */ /* 0x000e620000000200 */
[C---:B--2---:R-:W-:Y:S03]  /*3610*/  HMMA.16816.F32.BF16 R52, R40.reuse, R48, RZ ;  /* 0x000000302834723c */ /* 0x044fe600000418ff */
[----:B------:R-:W2:Y:S04]  /*3620*/  LDSM.16.M88.4 R76, [R103+0x6800] ;  /* 0x00680000674c783b */ /* 0x000ea80000000200 */
[----:B------:R-:W-:Y:S01]  /*3630*/  LDSM.16.M88.4 R32, [R102] ;  /* 0x000000006620783b */ /* 0x000fe20000000200 */
[C---:B------:R-:W-:Y:S03]  /*3640*/  HMMA.16816.F32.BF16 R12, R40.reuse, R14, RZ ;  /* 0x0000000e280c723c */ /* 0x040fe600000418ff */
[----:B------:R-:W-:Y:S05]  /*3650*/  LDSM.16.M88.4 R72, [R101+0x6000] ;  /* 0x006000006548783b */ /* 0x000fea0000000200 */
[C---:B-----5:R-:W-:Y:S08]  /*3660*/  HMMA.16816.F32.BF16 R60, R40.reuse, R56, RZ ;  /* 0x00000038283c723c */ /* 0x060ff000000418ff */
[C---:B------:R-:W-:Y:S08]  /*3670*/  HMMA.16816.F32.BF16 R48, R40.reuse, R50, RZ ;  /* 0x000000322830723c */ /* 0x040ff000000418ff */
[C---:B------:R-:W-:Y:S08]  /*3680*/  HMMA.16816.F32.BF16 R56, R40.reuse, R58, RZ ;  /* 0x0000003a2838723c */ /* 0x040ff000000418ff */
[C---:B---3--:R-:W-:Y:S08]  /*3690*/  HMMA.16816.F32.BF16 R44, R40.reuse, R20, RZ ;  /* 0x00000014282c723c */ /* 0x048ff000000418ff */
[----:B------:R-:W-:Y:S01]  /*36a0*/  HMMA.16816.F32.BF16 R40, R40, R22, RZ ;  /* 0x000000162828723c */ /* 0x000fe200000418ff */
[----:B------:R-:W3:Y:S07]  /*36b0*/  LDSM.16.M88.4 R20, [R103+0x7800] ;  /* 0x007800006714783b */ /* 0x000eee0000000200 */
[C---:B----4-:R-:W-:Y:S08]  /*36c0*/  HMMA.16816.F32.BF16 R16, R4.reuse, R68, R16 ;  /* 0x000000440410723c */ /* 0x050ff00000041810 */
[C---:B------:R-:W-:Y:S01]  /*36d0*/  HMMA.16816.F32.BF16 R12, R4.reuse, R70, R12 ;  /* 0x00000046040c723c */ /* 0x040fe2000004180c */
[----:B------:R-:W4:Y:S07]  /*36e0*/  LDSM.16.M88.4 R68, [R101+0x6800] ;  /* 0x006800006544783b */ /* 0x000f2e0000000200 */
[C---:B------:R-:W-:Y:S08]  /*36f0*/  HMMA.16816.F32.BF16 R52, R4.reuse, R36, R52 ;  /* 0x000000240434723c */ /* 0x040ff00000041834 */
[C---:B------:R-:W-:Y:S01]  /*3700*/  HMMA.16816.F32.BF16 R48, R4.reuse, R38, R48 ;  /* 0x000000260430723c */ /* 0x040fe20000041830 */
[----:B------:R-:W-:Y:S07]  /*3710*/  LDSM.16.M88.4 R36, [R101+0x7800] ;  /* 0x007800006524783b */ /* 0x000fee0000000200 */
[C---:B------:R-:W-:Y:S08]  /*3720*/  HMMA.16816.F32.BF16 R60, R4.reuse, R64, R60 ;  /* 0x00000040043c723c */ /* 0x040ff0000004183c */
[C---:B------:R-:W-:Y:S01]  /*3730*/  HMMA.16816.F32.BF16 R56, R4.reuse, R66, R56 ;  /* 0x000000420438723c */ /* 0x040fe20000041838 */
[----:B------:R-:W5:Y:S07]  /*3740*/  LDSM.16.M88.4 R64, [R101+0x7000] ;  /* 0x007000006540783b */ /* 0x000f6e0000000200 */
[C---:B------:R-:W-:Y:S08]  /*3750*/  HMMA.16816.F32.BF16 R44, R4.reuse, R28, R44 ;  /* 0x0000001c042c723c */ /* 0x040ff0000004182c */
[----:B------:R-:W-:Y:S01]  /*3760*/  HMMA.16816.F32.BF16 R40, R4, R30, R40 ;  /* 0x0000001e0428723c */ /* 0x000fe20000041828 */
[----:B------:R-:W-:Y:S04]  /*3770*/  LDSM.16.M88.4 R4, [R107+0x2000] ;  /* 0x002000006b04783b */ /* 0x000fe80000000200 */
[----:B------:R-:W5:Y:S03]  /*3780*/  LDSM.16.M88.4 R28, [R106+UR5+0x8000] ;  /* 0x008000056a1c783b */ /* 0x000f660008000200 */
[C---:B-1----:R-:W-:Y:S08]  /*3790*/  HMMA.16816.F32.BF16 R16, R8.reuse, R80, R16 ;  /* 0x000000500810723c */ /* 0x042ff00000041810 */
[C---:B------:R-:W-:Y:S01]  /*37a0*/  HMMA.16816.F32.BF16 R12, R8.reuse, R82, R12 ;  /* 0x00000052080c723c */ /* 0x040fe2000004180c */
[----:B------:R-:W-:Y:S07]  /*37b0*/  LDSM.16.M88.4 R80, [R2+0x8000] ;  /* 0x008000000250783b */ /* 0x000fee0000000200 */
[C---:B------:R-:W-:Y:S08]  /*37c0*/  HMMA.16816.F32.BF16 R52, R8.reuse, R24, R52 ;  /* 0x000000180834723c */ /* 0x040ff00000041834 */
[C---:B------:R-:W-:Y:S01]  /*37d0*/  HMMA.16816.F32.BF16 R48, R8.reuse, R26, R48 ;  /* 0x0000001a0830723c */ /* 0x040fe20000041830 */
[----:B------:R-:W1:Y:S07]  /*37e0*/  LDSM.16.M88.4 R24, [R106+UR5+0x8800] ;  /* 0x008800056a18783b */ /* 0x000e6e0008000200 */
[C---:B--2---:R-:W-:Y:S08]  /*37f0*/  HMMA.16816.F32.BF16 R60, R8.reuse, R76, R60 ;  /* 0x0000004c083c723c */ /* 0x044ff0000004183c */
[C---:B------:R-:W-:Y:S01]  /*3800*/  HMMA.16816.F32.BF16 R56, R8.reuse, R78, R56 ;  /* 0x0000004e0838723c */ /* 0x040fe20000041838 */
[----:B------:R-:W-:Y:S07]  /*3810*/  LDSM.16.M88.4 R76, [R104+0x2000] ;  /* 0x00200000684c783b */ /* 0x000fee0000000200 */
[C---:B---3--:R-:W-:Y:S08]  /*3820*/  HMMA.16816.F32.BF16 R44, R8.reuse, R20, R44 ;  /* 0x00000014082c723c */ /* 0x048ff0000004182c */
[----:B------:R-:W-:Y:S01]  /*3830*/  HMMA.16816.F32.BF16 R40, R8, R22, R40 ;  /* 0x000000160828723c */ /* 0x000fe20000041828 */
[----:B------:R-:W2:Y:S04]  /*3840*/  LDSM.16.M88.4 R8, [R106+UR5+0x9800] ;  /* 0x009800056a08783b */ /* 0x000ea80008000200 */
[----:B------:R-:W3:Y:S03]  /*3850*/  LDSM.16.M88.4 R20, [R106+UR5+0x9000] ;  /* 0x009000056a14783b */ /* 0x000ee60008000200 */
[C---:B------:R-:W-:Y:S08]  /*3860*/  HMMA.16816.F32.BF16 R16, R32.reuse, R72, R16 ;  /* 0x000000482010723c */ /* 0x040ff00000041810 */
[C---:B------:R-:W-:Y:S01]  /*3870*/  HMMA.16816.F32.BF16 R12, R32.reuse, R74, R12 ;  /* 0x0000004a200c723c */ /* 0x040fe2000004180c */
[----:B------:R-:W3:Y:S07]  /*3880*/  LDSM.16.M88.4 R72, [R2+0x8800] ;  /* 0x008800000248783b */ /* 0x000eee0000000200 */
[C---:B----4-:R-:W-:Y:S08]  /*3890*/  HMMA.16816.F32.BF16 R60, R32.reuse, R68, R60 ;  /* 0x00000044203c723c */ /* 0x050ff0000004183c */
[C---:B------:R-:W-:Y:S01]  /*38a0*/  HMMA.16816.F32.BF16 R56, R32.reuse, R70, R56 ;  /* 0x000000462038723c */ /* 0x040fe20000041838 */
[----:B------:R-:W-:Y:S07]  /*38b0*/  LDSM.16.M88.4 R68, [R2+0x9000] ;  /* 0x009000000244783b */ /* 0x000fee0000000200 */
[C---:B-----5:R-:W-:Y:S08]  /*38c0*/  HMMA.16816.F32.BF16 R52, R32.reuse, R64, R52 ;  /* 0x000000402034723c */ /* 0x060ff00000041834 */
[C---:B------:R-:W-:Y:S01]  /*38d0*/  HMMA.16816.F32.BF16 R48, R32.reuse, R66, R48 ;  /* 0x000000422030723c */ /* 0x040fe20000041830 */
[----:B------:R-:W4:Y:S07]  /*38e0*/  LDSM.16.M88.4 R64, [R2+0x9800] ;  /* 0x009800000240783b */ /* 0x000f2e0000000200 */
[C---:B------:R-:W-:Y:S08]  /*38f0*/  HMMA.16816.F32.BF16 R44, R32.reuse, R36, R44 ;  /* 0x00000024202c723c */ /* 0x040ff0000004182c */
[----:B------:R-:W-:Y:S01]  /*3900*/  HMMA.16816.F32.BF16 R40, R32, R38, R40 ;  /* 0x000000262028723c */ /* 0x000fe20000041828 */
[----:B------:R-:W-:Y:S04]  /*3910*/  LDSM.16.M88.4 R36, [R105+0x2000] ;  /* 0x002000006924783b */ /* 0x000fe80000000200 */
[----:B------:R-:W-:Y:S03]  /*3920*/  LDSM.16.M88.4 R32, [R103+0x8000] ;  /* 0x008000006720783b */ /* 0x000fe60000000200 */
[C---:B------:R-:W-:Y:S08]  /*3930*/  HMMA.16816.F32.BF16 R16, R4.reuse, R28, R16 ;  /* 0x0000001c0410723c */ /* 0x040ff00000041810 */
[C---:B------:R-:W-:Y:S01]  /*3940*/  HMMA.16816.F32.BF16 R12, R4.reuse, R30, R12 ;  /* 0x0000001e040c723c */ /* 0x040fe2000004180c */
[----:B------:R-:W5:Y:S07]  /*3950*/  LDSM.16.M88.4 R28, [R103+0x8800] ;  /* 0x00880000671c783b */ /* 0x000f6e0000000200 */
[C---:B-1----:R-:W-:Y:S08]  /*3960*/  HMMA.16816.F32.BF16 R60, R4.reuse, R24, R60 ;  /* 0x00000018043c723c */ /* 0x042ff0000004183c */
[C---:B------:R-:W-:Y:S01]  /*3970*/  HMMA.16816.F32.BF16 R56, R4.reuse, R26, R56 ;  /* 0x0000001a0438723c */ /* 0x040fe20000041838 */
[----:B------:R-:W1:Y:S07]  /*3980*/  LDSM.16.M88.4 R24, [R103+0x9000] ;  /* 0x009000006718783b */ /* 0x000e6e0000000200 */
[C---:B--2---:R-:W-:Y:S08]  /*3990*/  HMMA.16816.F32.BF16 R44, R4.reuse, R8, R44 ;  /* 0x00000008042c723c */ /* 0x044ff0000004182c */
[C---:B---3--:R-:W-:Y:S08]  /*39a0*/  HMMA.16816.F32.BF16 R52, R4.reuse, R20, R52 ;  /* 0x000000140434723c */ /* 0x048ff00000041834 */
[C---:B------:R-:W-:Y:S01]  /*39b0*/  HMMA.16816.F32.BF16 R48, R4.reuse, R22, R48 ;  /* 0x000000160430723c */ /* 0x040fe20000041830 */
[----:B------:R-:W2:Y:S07]  /*39c0*/  LDSM.16.M88.4 R20, [R103+0x9800] ;  /* 0x009800006714783b */ /* 0x000eae0000000200 */
[----:B------:R-:W-:Y:S01]  /*39d0*/  HMMA.16816.F32.BF16 R40, R4, R10, R40 ;  /* 0x0000000a0428723c */ /* 0x000fe20000041828 */
[----:B------:R-:W-:Y:S04]  /*39e0*/  LDSM.16.M88.4 R8, [R102+0x2000] ;  /* 0x002000006608783b */ /* 0x000fe80000000200 */
[----:B------:R-:W3:Y:S03]  /*39f0*/  LDSM.16.M88.4 R4, [R101+0x8000] ;  /* 0x008000006504783b */ /* 0x000ee60000000200 */
[C---:B------:R-:W-:Y:S08]  /*3a00*/  HMMA.16816.F32.BF16 R60, R76.reuse, R72, R60 ;  /* 0x000000484c3c723c */ /* 0x040ff0000004183c */
[C---:B------:R-:W-:Y:S08]  /*3a10*/  HMMA.16816.F32.BF16 R56, R76.reuse, R74, R56 ;  /* 0x0000004a4c38723c */ /* 0x040ff00000041838 */
[C---:B------:R-:W-:Y:S08]  /*3a20*/  HMMA.16816.F32.BF16 R16, R76.reuse, R80, R16 ;  /* 0x000000504c10723c */ /* 0x040ff00000041810 */
[C---:B------:R-:W-:Y:S08]  /*3a30*/  HMMA.16816.F32.BF16 R12, R76.reuse, R82, R12 ;  /* 0x000000524c0c723c */ /* 0x040ff0000004180c */
[C---:B----4-:R-:W-:Y:S08]  /*3a40*/  HMMA.16816.F32.BF16 R44, R76.reuse, R64, R44 ;  /* 0x000000404c2c723c */ /* 0x050ff0000004182c */
[C---:B------:R-:W-:Y:S08]  /*3a50*/  HMMA.16816.F32.BF16 R52, R76.reuse, R68, R52 ;  /* 0x000000444c34723c */ /* 0x040ff00000041834 */
[C---:B------:R-:W-:Y:S01]  /*3a60*/  HMMA.16816.F32.BF16 R48, R76.reuse, R70, R48 ;  /* 0x000000464c30723c */ /* 0x040fe20000041830 */
[----:B------:R-:W-:Y:S07]  /*3a70*/  LDSM.16.M88.4 R68, [R101+0x9000] ;  /* 0x009000006544783b */ /* 0x000fee0000000200 */
[----:B------:R-:W-:Y:S01]  /*3a80*/  HMMA.16816.F32.BF16 R64, R76, R66, R40 ;  /* 0x000000424c40723c */ /* 0x000fe20000041828 */
[----:B------:R-:W4:Y:S07]  /*3a90*/  LDSM.16.M88.4 R40, [R101+0x8800] ;  /* 0x008800006528783b */ /* 0x000f2e0000000200 */
[C---:B-----5:R-:W-:Y:S08]  /*3aa0*/  HMMA.16816.F32.BF16 R60, R36.reuse, R28, R60 ;  /* 0x0000001c243c723c */ /* 0x060ff0000004183c */
[C---:B------:R-:W-:Y:S01]  /*3ab0*/  HMMA.16816.F32.BF16 R56, R36.reuse, R30, R56 ;  /* 0x0000001e2438723c */ /* 0x040fe20000041838 */
[----:B------:R-:W5:Y:S07]  /*3ac0*/  LDSM.16.M88.4 R28, [R101+0x9800] ;  /* 0x00980000651c783b */ /* 0x000f6e0000000200 */
[C---:B------:R-:W-:Y:S08]  /*3ad0*/  HMMA.16816.F32.BF16 R16, R36.reuse, R32, R16 ;  /* 0x000000202410723c */ /* 0x040ff00000041810 */
[C---:B------:R-:W-:Y:S01]  /*3ae0*/  HMMA.16816.F32.BF16 R12, R36.reuse, R34, R12 ;  /* 0x00000022240c723c */ /* 0x040fe2000004180c */
[----:B------:R-:W-:Y:S07]  /*3af0*/  LDSM.16.M88.4 R32, [R106+UR5+0xb000] ;  /* 0x00b000056a20783b */ /* 0x000fee0008000200 */
[C---:B-1----:R-:W-:Y:S08]  /*3b00*/  HMMA.16816.F32.BF16 R52, R36.reuse, R24, R52 ;  /* 0x000000182434723c */ /* 0x042ff00000041834 */
[C---:B------:R-:W-:Y:S01]  /*3b10*/  HMMA.16816.F32.BF16 R48, R36.reuse, R26, R48 ;  /* 0x0000001a2430723c */ /* 0x040fe20000041830 */
[----:B------:R-:W-:Y:S07]  /*3b20*/  LDSM.16.M88.4 R24, [R107+0x4000] ;  /* 0x004000006b18783b */ /* 0x000fee0000000200 */
[C---:B--2---:R-:W-:Y:S08]  /*3b30*/  HMMA.16816.F32.BF16 R44, R36.reuse, R20, R44 ;  /* 0x00000014242c723c */ /* 0x044ff0000004182c */
[----:B------:R-:W-:Y:S01]  /*3b40*/  HMMA.16816.F32.BF16 R64, R36, R22, R64 ;  /* 0x000000162440723c */ /* 0x000fe20000041840 */
[----:B------:R-:W1:Y:S04]  /*3b50*/  LDSM.16.M88.4 R20, [R106+UR5+0xa000] ;  /* 0x00a000056a14783b */ /* 0x000e680008000200 */
[----:B------:R-:W-:Y:S03]  /*3b60*/  LDSM.16.M88.4 R36, [R106+UR5+0xb800] ;  /* 0x00b800056a24783b */ /* 0x000fe60008000200 */
[C---:B---3--:R-:W-:Y:S08]  /*3b70*/  HMMA.16816.F32.BF16 R16, R8.reuse, R4, R16 ;  /* 0x000000040810723c */ /* 0x048ff00000041810 */
[C---:B------:R-:W-:Y:S01]  /*3b80*/  HMMA.16816.F32.BF16 R12, R8.reuse, R6, R12 ;  /* 0x00000006080c723c */ /* 0x040fe2000004180c */
[----:B------:R-:W2:Y:S07]  /*3b90*/  LDSM.16.M88.4 R4, [R106+UR5+0xa800] ;  /* 0x00a800056a04783b */ /* 0x000eae0008000200 */
[C---:B----4-:R-:W-:Y:S08]  /*3ba0*/  HMMA.16816.F32.BF16 R60, R8.reuse, R40, R60 ;  /* 0x00000028083c723c */ /* 0x050ff0000004183c */
[C---:B------:R-:W-:Y:S01]  /*3bb0*/  HMMA.16816.F32.BF16 R56, R8.reuse, R42, R56 ;  /* 0x0000002a0838723c */ /* 0x040fe20000041838 */
[----:B------:R-:W-:Y:S07]  /*3bc0*/  LDSM.16.M88.4 R40, [R2+0xa000] ;  /* 0x00a000000228783b */ /* 0x000fee0000000200 */
[C---:B------:R-:W-:Y:S08]  /*3bd0*/  HMMA.16816.F32.BF16 R52, R8.reuse, R68, R52 ;  /* 0x000000440834723c */ /* 0x040ff00000041834 */
[C---:B------:R-:W-:Y:S01]  /*3be0*/  HMMA.16816.F32.BF16 R48, R8.reuse, R70, R48 ;  /* 0x000000460830723c */ /* 0x040fe20000041830 */
[----:B------:R-:W-:Y:S04]  /*3bf0*/  LDSM.16.M88.4 R68, [R104+0x4000] ;  /* 0x004000006844783b */ /* 0x000fe80000000200 */
[----:B------:R-:W-:Y:S03]  /*3c00*/  LDSM.16.M88.4 R104, [R105+0x4000] ;  /* 0x004000006968783b */ /* 0x000fe60000000200 */
[C---:B-----5:R-:W-:Y:S08]  /*3c10*/  HMMA.16816.F32.BF16 R44, R8.reuse, R28, R44 ;  /* 0x0000001c082c723c */ /* 0x060ff0000004182c */
[----:B------:R-:W-:Y:S01]  /*3c20*/  HMMA.16816.F32.BF16 R64, R8, R30, R64 ;  /* 0x0000001e0840723c */ /* 0x000fe20000041840 */
[----:B------:R-:W3:Y:S04]  /*3c30*/  LDSM.16.M88.4 R8, [R2+0xa800] ;  /* 0x00a800000208783b */ /* 0x000ee80000000200 */
[----:B------:R-:W-:Y:S03]  /*3c40*/  LDSM.16.M88.4 R28, [R103+0xa800] ;  /* 0x00a80000671c783b */ /* 0x000fe60000000200 */
[C---:B-1----:R-:W-:Y:S08]  /*3c50*/  HMMA.16816.F32.BF16 R16, R24.reuse, R20, R16 ;  /* 0x000000141810723c */ /* 0x042ff00000041810 */
[C---:B------:R-:W-:Y:S01]  /*3c60*/  HMMA.16816.F32.BF16 R12, R24.reuse, R22, R12 ;  /* 0x00000016180c723c */ /* 0x040fe2000004180c */
[----:B------:R-:W1:Y:S07]  /*3c70*/  LDSM.16.M88.4 R20, [R2+0xb000] ;  /* 0x00b000000214783b */ /* 0x000e6e0000000200 */
[C---:B--2---:R-:W-:Y:S08]  /*3c80*/  HMMA.16816.F32.BF16 R60, R24.reuse, R4, R60 ;  /* 0x00000004183c723c */ /* 0x044ff0000004183c */
[C---:B------:R-:W-:Y:S01]  /*3c90*/  HMMA.16816.F32.BF16 R56, R24.reuse, R6, R56 ;  /* 0x000000061838723c */ /* 0x040fe20000041838 */
[----:B------:R2:W4:Y:S07]  /*3ca0*/  LDSM.16.M88.4 R4, [R2+0xb800] ;  /* 0x00b800000204783b */ /* 0x00052e0000000200 */
[----:B------:R-:W-:Y:S08]  /*3cb0*/  HMMA.16816.F32.BF16 R52, R24, R32, R52 ;  /* 0x000000201834723c */ /* 0x000ff00000041834 */
[C---:B---3--:R-:W-:Y:S08]  /*3cc0*/  HMMA.16816.F32.BF16 R60, R68.reuse, R8, R60 ;  /* 0x00000008443c723c */ /* 0x048ff0000004183c */
[----:B------:R-:W-:Y:S01]  /*3cd0*/  HMMA.16816.F32.BF16 R56, R68, R10, R56 ;  /* 0x0000000a4438723c */ /* 0x000fe20000041838 */
[----:B------:R-:W3:Y:S01]  /*3ce0*/  LDSM.16.M88.4 R8, [R103+0xb000] ;  /* 0x00b000006708783b */ /* 0x000ee20000000200 */
[----:B--2---:R-:W-:-:S05]  /*3cf0*/  IMAD.SHL.U32 R2, R178, 0x2, RZ ;  /* 0x00000002b2027824 */ /* 0x004fca00078e00ff */
[----:B------:R-:W-:Y:S01]  /*3d00*/  LOP3.LUT R2, R2, 0x6, RZ, 0xc0, !PT ;  /* 0x0000000602027812 */ /* 0x000fe200078ec0ff */
[----:B------:R-:W-:Y:S01]  /*3d10*/  HMMA.16816.F32.BF16 R48, R24, R34, R48 ;  /* 0x000000221830723c */ /* 0x000fe20000041830 */
[----:B------:R-:W-:Y:S03]  /*3d20*/  LDSM.16.M88.4 R32, [R102+0x4000] ;  /* 0x004000006620783b */ /* 0x000fe60000000200 */
[----:B------:R-:W-:-:S04]  /*3d30*/  IMAD R97, R97, 0x40, R2 ;  /* 0x0000004061617824 */ /* 0x000fc800078e0202 */
[----:B------:R-:W-:Y:S01]  /*3d40*/  HMMA.16816.F32.BF16 R44, R24, R36, R44 ;  /* 0x00000024182c723c */ /* 0x000fe2000004182c */
[----:B------:R-:W-:-:S07]  /*3d50*/  ISETP.GE.AND P4, PT, R97, R148, PT ;  /* 0x000000946100720c */ /* 0x000fce0003f86270 */
[----:B------:R-:W-:Y:S01]  /*3d60*/  HMMA.16816.F32.BF16 R64, R24, R38, R64 ;  /* 0x000000261840723c */ /* 0x000fe20000041840 */
[----:B------:R-:W2:Y:S04]  /*3d70*/  LDSM.16.M88.4 R24, [R103+0xa000] ;  /* 0x00a000006718783b */ /* 0x000ea80000000200 */
[----:B------:R-:W5:Y:S03]  /*3d80*/  LDSM.16.M88.4 R36, [R103+0xb800] ;  /* 0x00b800006724783b */ /* 0x000f660000000200 */
[C---:B-1----:R-:W-:Y:S08]  /*3d90*/  HMMA.16816.F32.BF16 R52, R68.reuse, R20, R52 ;  /* 0x000000144434723c */ /* 0x042ff00000041834 */
[C---:B------:R-:W-:Y:S01]  /*3da0*/  HMMA.16816.F32.BF16 R48, R68.reuse, R22, R48 ;  /* 0x000000164430723c */ /* 0x040fe20000041830 */
[----:B------:R-:W-:Y:S07]  /*3db0*/  LDSM.16.M88.4 R20, [R101+0xa800] ;  /* 0x00a800006514783b */ /* 0x000fee0000000200 */
[C---:B----4-:R-:W-:Y:S08]  /*3dc0*/  HMMA.16816.F32.BF16 R44, R68.reuse, R4, R44 ;  /* 0x00000004442c723c */ /* 0x050ff0000004182c */
[C---:B------:R-:W-:Y:S01]  /*3dd0*/  HMMA.16816.F32.BF16 R64, R68.reuse, R6, R64 ;  /* 0x000000064440723c */ /* 0x040fe20000041840 */
[----:B------:R-:W1:Y:S07]  /*3de0*/  LDSM.16.M88.4 R4, [R101+0xb000] ;  /* 0x00b000006504783b */ /* 0x000e6e0000000200 */
[C---:B------:R-:W-:Y:S08]  /*3df0*/  HMMA.16816.F32.BF16 R16, R68.reuse, R40, R16 ;  /* 0x000000284410723c */ /* 0x040ff00000041810 */
[----:B------:R-:W-:Y:S01]  /*3e00*/  HMMA.16816.F32.BF16 R12, R68, R42, R12 ;  /* 0x0000002a440c723c */ /* 0x000fe2000004180c */
[----:B------:R-:W4:Y:S07]  /*3e10*/  LDSM.16.M88.4 R40, [R101+0xa000] ;  /* 0x00a000006528783b */ /* 0x000f2e0000000200 */
[C---:B---3--:R-:W-:Y:S08]  /*3e20*/  HMMA.16816.F32.BF16 R52, R104.reuse, R8, R52 ;  /* 0x000000086834723c */ /* 0x048ff00000041834 */
[----:B------:R-:W-:Y:S01]  /*3e30*/  HMMA.16816.F32.BF16 R48, R104, R10, R48 ;  /* 0x0000000a6830723c */ /* 0x000fe20000041830 */
[----:B------:R-:W3:Y:S01]  /*3e40*/  LDSM.16.M88.4 R8, [R101+0xb800] ;  /* 0x00b800006508783b */ /* 0x000ee20000000200 */
[----:B------:R-:W-:-:S06]  /*3e50*/  DEPBAR.LE SB0, 0x0 ;  /* 0x000080000000791a */ /* 0x000fcc0000000000 */
[C---:B------:R-:W-:Y:S08]  /*3e60*/  HMMA.16816.F32.BF16 R56, R104.reuse, R30, R56 ;  /* 0x0000001e6838723c */ /* 0x040ff00000041838 */
[----:B--2---:R-:W-:Y:S01]  /*3e70*/  HMMA.16816.F32.BF16 R12, R104, R26, R12 ;  /* 0x0000001a680c723c */ /* 0x004fe2000004180c */
[----:B------:R-:W-:-:S07]  /*3e80*/  VIADD R27, R97, 0x18 ;  /* 0x00000018611b7836 */ /* 0x000fce0000000000 */
[----:B------:R-:W-:Y:S01]  /*3e90*/  HMMA.16816.F32.BF16 R60, R104, R28, R60 ;  /* 0x0000001c683c723c */ /* 0x000fe2000004183c */
[----:B------:R-:W-:-:S05]  /*3ea0*/  VIADD R29, R97, 0x11 ;  /* 0x00000011611d7836 */ /* 0x000fca0000000000 */
[----:B------:R-:W-:Y:S02]  /*3eb0*/  ISETP.GE.AND P5, PT, R29, R148, PT ;  /* 0x000000941d00720c */ /* 0x000fe40003fa6270 */
[C---:B------:R-:W-:Y:S08]  /*3ec0*/  HMMA.16816.F32.BF16 R16, R104.reuse, R24, R16 ;  /* 0x000000186810723c */ /* 0x040ff00000041810 */
[----:B-----5:R-:W-:Y:S01]  /*3ed0*/  HMMA.16816.F32.BF16 R44, R104, R36, R44 ;  /* 0x00000024682c723c */ /* 0x020fe2000004182c */
[----:B------:R-:W-:-:S07]  /*3ee0*/  VIADD R37, R97, 0x29 ;  /* 0x0000002961257836 */ /* 0x000fce0000000000 */
[----:B-1----:R-:W-:Y:S01]  /*3ef0*/  HMMA.16816.F32.BF16 R52, R32, R4, R52 ;  /* 0x000000042034723c */ /* 0x002fe20000041834 */
[----:B------:R-:W-:Y:S01]  /*3f00*/  IADD3 R4, PT, PT, R135, R150, R100 ;  /* 0x0000009687047210 */ /* 0x000fe20007ffe064 */
[----:B------:R-:W-:-:S03]  /*3f10*/  VIADD R5, R97, 0x10 ;  /* 0x0000001061057836 */ /* 0x000fc60000000000 */
[----:B------:R-:W-:Y:S02]  /*3f20*/  IADD3 R4, PT, PT, R148, R4, -R211 ;  /* 0x0000000494047210 */ /* 0x000fe40007ffe8d3 */
[-C--:B------:R-:W-:Y:S01]  /*3f30*/  ISETP.GE.AND P6, PT, R5, R148.reuse, PT ;  /* 0x000000940500720c */ /* 0x080fe20003fc6270 */
[C---:B------:R-:W-:Y:S01]  /*3f40*/  HMMA.16816.F32.BF16 R56, R32.reuse, R22, R56 ;  /* 0x000000162038723c */ /* 0x040fe20000041838 */
[----:B------:R-:W-:Y:S02]  /*3f50*/  VIADD R23, R97, 0x8 ;  /* 0x0000000861177836 */ /* 0x000fe40000000000 */
[C---:B------:R-:W-:Y:S02]  /*3f60*/  IMAD.IADD R25, R4.reuse, 0x1, -R5 ;  /* 0x0000000104197824 */ /* 0x040fe400078e0a05 */
[C---:B------:R-:W-:Y:S01]  /*3f70*/  IMAD.IADD R31, R4.reuse, 0x1, -R27 ;  /* 0x00000001041f7824 */ /* 0x040fe200078e0a1b */
[----:B------:R-:W-:Y:S01]  /*3f80*/  ISETP.GE.AND P1, PT, R23, R148, PT ;  /* 0x000000941700720c */ /* 0x000fe20003f26270 */
[----:B------:R-:W-:Y:S01]  /*3f90*/  IMAD.IADD R23, R4, 0x1, -R23 ;  /* 0x0000000104177824 */ /* 0x000fe200078e0a17 */
[----:B----4-:R-:W-:Y:S01]  /*3fa0*/  HMMA.16816.F32.BF16 R12, R32, R42, R12 ;  /* 0x0000002a200c723c */ /* 0x010fe2000004180c */
[----:B------:R-:W-:-:S02]  /*3fb0*/  IABS R25, R25 ;  /* 0x0000001900197213 */ /* 0x000fc40000000000 */
[----:B------:R-:W-:Y:S02]  /*3fc0*/  IABS R31, R31 ;  /* 0x0000001f001f7213 */ /* 0x000fe40000000000 */
[----:B------:R-:W-:Y:S02]  /*3fd0*/  IABS R23, R23 ;  /* 0x0000001700177213 */ /* 0x000fe40000000000 */
[----:B------:R-:W-:Y:S01]  /*3fe0*/  I2FP.F32.S32 R25, R25 ;  /* 0x0000001900197245 */ /* 0x000fe20000201400 */
[C---:B------:R-:W-:Y:S01]  /*3ff0*/  HMMA.16816.F32.BF16 R60, R32.reuse, R20, R60 ;  /* 0x00000014203c723c */ /* 0x040fe2000004183c */
[----:B------:R-:W-:Y:S01]  /*4000*/  VIADD R21, R97, 0x1 ;  /* 0x0000000161157836 */ /* 0x000fe20000000000 */
[----:B------:R-:W-:Y:S02]  /*4010*/  I2FP.F32.S32 R23, R23 ;  /* 0x0000001700177245 */ /* 0x000fe40000201400 */
[----:B------:R-:W-:Y:S01]  /*4020*/  I2FP.F32.S32 R31, R31 ;  /* 0x0000001f001f7245 */ /* 0x000fe20000201400 */
[----:B------:R-:W-:Y:S01]  /*4030*/  IMAD.IADD R20, R4, 0x1, -R21 ;  /* 0x0000000104147824 */ /* 0x000fe200078e0a15 */
[----:B------:R-:W-:Y:S01]  /*4040*/  BAR.SYNC.DEFER_BLOCKING 0x0 ;  /* 0x0000000000007b1d */ /* 0x000fe20000010000 */
[----:B------:R-:W-:Y:S01]  /*4050*/  ISETP.GE.AND P3, PT, R21, R148, PT ;  /* 0x000000941500720c */ /* 0x000fe20003f66270 */
[----:B------:R-:W-:Y:S02]  /*4060*/  HMMA.16816.F32.BF16 R16, R32, R40, R16 ;  /* 0x000000282010723c */ /* 0x000fe40000041810 */
[----:B------:R-:W-:Y:S01]  /*4070*/  IABS R20, R20 ;  /* 0x0000001400147213 */ /* 0x000fe20000000000 */
[----:B------:R-:W-:-:S03]  /*4080*/  FFMA.FTZ R23, R23, -R0, R12 ;  /* 0x8000000017177223 */ /* 0x000fc6000001000c */
[----:B------:R-:W-:Y:S02]  /*4090*/  I2FP.F32.S32 R20, R20 ;  /* 0x0000001400147245 */ /* 0x000fe40000201400 */
[C---:B------:R-:W-:Y:S01]  /*40a0*/  HMMA.16816.F32.BF16 R48, R32.reuse, R6, R48 ;  /* 0x000000062030723c */ /* 0x040fe20000041830 */
[----:B------:R-:W-:Y:S02]  /*40b0*/  VIADD R7, R97, 0x9 ;  /* 0x0000000961077836 */ /* 0x000fe40000000000 */
[-C--:B------:R-:W-:Y:S01]  /*40c0*/  FFMA.FTZ R6, R31, -R0.reuse, R56 ;  /* 0x800000001f067223 */ /* 0x080fe20000010038 */
[----:B------:R-:W-:Y:S01]  /*40d0*/  FFMA.FTZ R12, R25, -R0, R60 ;  /* 0x80000000190c7223 */ /* 0x000fe2000001003c */
[----:B------:R-:W-:Y:S02]  /*40e0*/  VIADD R25, R97, 0x19 ;  /* 0x0000001961197836 */ /* 0x000fe40000000000 */
[----:B------:R-:W-:Y:S01]  /*40f0*/  IMAD.IADD R24, R4, 0x1, -R7 ;  /* 0x0000000104187824 */ /* 0x000fe200078e0a07 */
[----:B------:R-:W-:Y:S01]  /*4100*/  ISETP.GE.AND P0, PT, R7, R148, PT ;  /* 0x000000940700720c */ /* 0x000fe20003f06270 */
[----:B---3--:R-:W-:Y:S01]  /*4110*/  HMMA.16816.F32.BF16 R44, R32, R8, R44 ;  /* 0x00000008202c723c */ /* 0x008fe2000004182c */
[----:B------:R-:W-:Y:S01]  /*4120*/  VIADD R9, R97, 0x21 ;  /* 0x0000002161097836 */ /* 0x000fe20000000000 */
[----:B------:R-:W-:Y:S01]  /*4130*/  FSEL R12, R12, -INF , !P6 ;  /* 0xff8000000c0c7808 */ /* 0x000fe20007000000 */
[----:B------:R-:W-:Y:S01]  /*4140*/  FFMA.FTZ R20, R20, -R0, R17 ;  /* 0x8000000014147223 */ /* 0x000fe20000010011 */
[----:B------:R-:W-:Y:S01]  /*4150*/  IABS R24, R24 ;  /* 0x0000001800187213 */ /* 0x000fe20000000000 */
[----:B------:R-:W-:-:S02]  /*4160*/  IMAD.IADD R22, R4, 0x1, -R9 ;  /* 0x0000000104167824 */ /* 0x000fc400078e0a09 */
[C---:B------:R-:W-:Y:S01]  /*4170*/  VIADD R17, R97.reuse, 0x20 ;  /* 0x0000002061117836 */ /* 0x040fe20000000000 */
[----:B------:R-:W-:Y:S01]  /*4180*/  I2FP.F32.S32 R24, R24 ;  /* 0x0000001800187245 */ /* 0x000fe20000201400 */
[C---:B------:R-:W-:Y:S01]  /*4190*/  IMAD.IADD R26, R4.reuse, 0x1, -R25 ;  /* 0x00000001041a7824 */ /* 0x040fe200078e0a19 */
[----:B------:R-:W-:Y:S01]  /*41a0*/  IABS R22, R22 ;  /* 0x0000001600167213 */ /* 0x000fe20000000000 */
[----:B------:R-:W-:Y:S01]  /*41b0*/  HMMA.16816.F32.BF16 R64, R104, R38, R64 ;  /* 0x000000266840723c */ /* 0x000fe20000041840 */
[----:B------:R-:W-:Y:S02]  /*41c0*/  IMAD.IADD R8, R4, 0x1, -R29 ;  /* 0x0000000104087824 */ /* 0x000fe400078e0a1d */
[----:B------:R-:W-:Y:S01]  /*41d0*/  FFMA.FTZ R24, R24, -R0, R13 ;  /* 0x8000000018187223 */ /* 0x000fe2000001000d */
[----:B------:R-:W-:Y:S01]  /*41e0*/  IMAD.IADD R13, R4, 0x1, -R17 ;  /* 0x00000001040d7824 */ /* 0x000fe200078e0a11 */
[----:B------:R-:W-:Y:S01]  /*41f0*/  I2FP.F32.S32 R22, R22 ;  /* 0x0000001600167245 */ /* 0x000fe20000201400 */
[C---:B------:R-:W-:Y:S01]  /*4200*/  VIADD R39, R97.reuse, 0x28 ;  /* 0x0000002861277836 */ /* 0x040fe20000000000 */
[----:B------:R-:W-:Y:S01]  /*4210*/  IABS R26, R26 ;  /* 0x0000001a001a7213 */ /* 0x000fe20000000000 */
[----:B------:R-:W-:Y:S01]  /*4220*/  VIADD R31, R97, 0x30 ;  /* 0x00000030611f7836 */ /* 0x000fe20000000000 */
[----:B------:R-:W-:Y:S01]  /*4230*/  IABS R13, R13 ;  /* 0x0000000d000d7213 */ /* 0x000fe20000000000 */
[----:B------:R-:W-:Y:S01]  /*4240*/  FFMA.FTZ R53, R22, -R0, R53 ;  /* 0x8000000016357223 */ /* 0x000fe20000010035 */
[----:B------:R-:W-:Y:S01]  /*4250*/  I2FP.F32.S32 R26, R26 ;  /* 0x0000001a001a7245 */ /* 0x000fe20000201400 */
[----:B------:R-:W-:Y:S01]  /*4260*/  VIADD R22, R4, 0x8 ;  /* 0x0000000804167836 */ /* 0x000fe20000000000 */
[----:B------:R-:W-:-:S02]  /*4270*/  I2FP.F32.S32 R13, R13 ;  /* 0x0000000d000d7245 */ /* 0x000fc40000201400 */
[----:B------:R-:W-:Y:S01]  /*4280*/  IABS R8, R8 ;  /* 0x0000000800087213 */ /* 0x000fe20000000000 */
[-C--:B------:R-:W-:Y:S01]  /*4290*/  FFMA.FTZ R57, R26, -R0.reuse, R57 ;  /* 0x800000001a397223 */ /* 0x080fe20000010039 */
[C---:B------:R-:W-:Y:S02]  /*42a0*/  IMAD.IADD R30, R22.reuse, 0x1, -R97 ;  /* 0x00000001161e7824 */ /* 0x040fe400078e0a61 */
[----:B------:R-:W-:Y:S01]  /*42b0*/  FFMA.FTZ R52, R13, -R0, R52 ;  /* 0x800000000d347223 */ /* 0x000fe20000010034 */
[----:B------:R-:W-:Y:S01]  /*42c0*/  IMAD.IADD R26, R22, 0x1, -R7 ;  /* 0x00000001161a7824 */ /* 0x000fe200078e0a07 */
[----:B------:R-:W-:Y:S01]  /*42d0*/  I2FP.F32.S32 R8, R8 ;  /* 0x0000000800087245 */ /* 0x000fe20000201400 */
[----:B------:R-:W-:Y:S01]  /*42e0*/  IMAD.IADD R13, R4, 0x1, -R97 ;  /* 0x00000001040d7824 */ /* 0x000fe200078e0a61 */
[----:B------:R-:W-:Y:S01]  /*42f0*/  HMMA.16816.F32.BF16 R64, R32, R10, R64 ;  /* 0x0000000a2040723c */ /* 0x000fe20000041840 */
[C---:B------:R-:W-:Y:S01]  /*4300*/  IMAD.IADD R28, R22.reuse, 0x1, -R21 ;  /* 0x00000001161c7824 */ /* 0x040fe200078e0a15 */
[----:B------:R-:W-:Y:S01]  /*4310*/  IABS R21, R30 ;  /* 0x0000001e00157213 */ /* 0x000fe20000000000 */
[----:B------:R-:W-:Y:S01]  /*4320*/  IMAD.IADD R5, R22, 0x1, -R5 ;  /* 0x0000000116057824 */ /* 0x000fe200078e0a05 */
[----:B------:R-:W-:Y:S01]  /*4330*/  IABS R26, R26 ;  /* 0x0000001a001a7213 */ /* 0x000fe20000000000 */
[----:B------:R-:W-:Y:S01]  /*4340*/  IMAD.IADD R30, R4, 0x1, -R39 ;  /* 0x00000001041e7824 */ /* 0x000fe200078e0a27 */
[----:B------:R-:W-:Y:S01]  /*4350*/  IABS R13, R13 ;  /* 0x0000000d000d7213 */ /* 0x000fe20000000000 */
[----:B------:R-:W-:Y:S01]  /*4360*/  FFMA.FTZ R8, R8, -R0, R61 ;  /* 0x8000000008087223 */ /* 0x000fe2000001003d */
[----:B------:R-:W-:-:S02]  /*4370*/  IABS R7, R28 ;  /* 0x0000001c00077213 */ /* 0x000fc40000000000 */
[----:B------:R-:W-:Y:S02]  /*4380*/  I2FP.F32.S32 R21, R21 ;  /* 0x0000001500157245 */ /* 0x000fe40000201400 */
[----:B------:R-:W-:Y:S02]  /*4390*/  I2FP.F32.S32 R26, R26 ;  /* 0x0000001a001a7245 */ /* 0x000fe40000201400 */
[----:B------:R-:W-:Y:S01]  /*43a0*/  I2FP.F32.S32 R13, R13 ;  /* 0x0000000d000d7245 */ /* 0x000fe20000201400 */
[-C--:B------:R-:W-:Y:S01]  /*43b0*/  FFMA.FTZ R18, R21, -R0.reuse, R18 ;  /* 0x8000000015127223 */ /* 0x080fe20000010012 */
[----:B------:R-:W-:Y:S01]  /*43c0*/  I2FP.F32.S32 R28, R7 ;  /* 0x00000007001c7245 */ /* 0x000fe20000201400 */
[-C--:B------:R-:W-:Y:S01]  /*43d0*/  FFMA.FTZ R21, R26, -R0.reuse, R15 ;  /* 0x800000001a157223 */ /* 0x080fe2000001000f */
[----:B------:R-:W-:Y:S01]  /*43e0*/  IABS R5, R5 ;  /* 0x0000000500057213 */ /* 0x000fe20000000000 */
[CC--:B------:R-:W-:Y:S01]  /*43f0*/  FFMA.FTZ R16, R13.reuse, -R0.reuse, R16 ;  /* 0x800000000d107223 */ /* 0x0c0fe20000010010 */
[----:B------:R-:W-:Y:S01]  /*4400*/  FFMA.FTZ R14, R13, -R0, R14 ;  /* 0x800000000d0e7223 */ /* 0x000fe2000001000e */
[----:B------:R-:W-:-:S02]  /*4410*/  IMAD.IADD R26, R22, 0x1, -R25 ;  /* 0x00000001161a7824 */ /* 0x000fc400078e0a19 */
[-C--:B------:R-:W-:Y:S01]  /*4420*/  FFMA.FTZ R19, R28, -R0.reuse, R19 ;  /* 0x800000001c137223 */ /* 0x080fe20000010013 */
[----:B------:R-:W-:Y:S01]  /*4430*/  I2FP.F32.S32 R5, R5 ;  /* 0x0000000500057245 */ /* 0x000fe20000201400 */
[----:B------:R-:W-:Y:S01]  /*4440*/  IMAD.IADD R28, R22, 0x1, -R29 ;  /* 0x00000001161c7824 */ /* 0x000fe200078e0a1d */
[----:B------:R-:W-:Y:S01]  /*4450*/  FSEL R15, R18, -INF , !P4 ;  /* 0xff800000120f7808 */ /* 0x000fe20006000000 */
[----:B------:R-:W-:Y:S01]  /*4460*/  VIADD R29, R97, 0x31 ;  /* 0x00000031611d7836 */ /* 0x000fe20000000000 */
[----:B------:R-:W-:Y:S01]  /*4470*/  FSEL R18, R23, -INF , !P1 ;  /* 0xff80000017127808 */ /* 0x000fe20004800000 */
[----:B------:R-:W-:Y:S01]  /*4480*/  FFMA.FTZ R13, R5, -R0, R62 ;  /* 0x80000000050d7223 */ /* 0x000fe2000001003e */
[----:B------:R-:W-:Y:S02]  /*4490*/  FSEL R16, R16, -INF , !P4 ;  /* 0xff80000010107808 */ /* 0x000fe40006000000 */
[----:B------:R-:W-:Y:S02]  /*44a0*/  FSEL R23, R14, -INF , !P1 ;  /* 0xff8000000e177808 */ /* 0x000fe40004800000 */
[----:B------:R-:W-:-:S02]  /*44b0*/  IABS R26, R26 ;  /* 0x0000001a001a7213 */ /* 0x000fc40000000000 */
[-C--:B------:R-:W-:Y:S01]  /*44c0*/  ISETP.GE.AND P4, PT, R27, R148.reuse, PT ;  /* 0x000000941b00720c */ /* 0x080fe20003f86270 */
[C---:B------:R-:W-:Y:S01]  /*44d0*/  IMAD.IADD R27, R22.reuse, 0x1, -R27 ;  /* 0x00000001161b7824 */ /* 0x040fe200078e0a1b */
[----:B------:R-:W-:Y:S01]  /*44e0*/  ISETP.GE.AND P1, PT, R17, R148, PT ;  /* 0x000000941100720c */ /* 0x000fe20003f26270 */
[----:B------:R-:W-:Y:S01]  /*44f0*/  IMAD.IADD R17, R22, 0x1, -R17 ;  /* 0x0000000116117824 */ /* 0x000fe200078e0a11 */
[----:B------:R-:W-:Y:S01]  /*4500*/  FSEL R14, R24, -INF , !P0 ;  /* 0xff800000180e7808 */ /* 0x000fe20004000000 */
[----:B------:R-:W-:Y:S01]  /*4510*/  IMAD.IADD R24, R22, 0x1, -R9 ;  /* 0x0000000116187824 */ /* 0x000fe200078e0a09 */
[----:B------:R-:W-:Y:S02]  /*4520*/  IABS R28, R28 ;  /* 0x0000001c001c7213 */ /* 0x000fe40000000000 */
[----:B------:R-:W-:Y:S02]  /*4530*/  I2FP.F32.S32 R26, R26 ;  /* 0x0000001a001a7245 */ /* 0x000fe40000201400 */
[----:B------:R-:W-:-:S02]  /*4540*/  FSEL R21, R21, -INF , !P0 ;  /* 0xff80000015157808 */ /* 0x000fc40004000000 */
[----:B------:R-:W-:Y:S01]  /*4550*/  ISETP.GE.AND P0, PT, R9, R148, PT ;  /* 0x000000940900720c */ /* 0x000fe20003f06270 */
[----:B------:R-:W-:Y:S01]  /*4560*/  FFMA.FTZ R7, R26, -R0, R59 ;  /* 0x800000001a077223 */ /* 0x000fe2000001003b */
[----:B------:R-:W-:Y:S01]  /*4570*/  I2FP.F32.S32 R28, R28 ;  /* 0x0000001c001c7245 */ /* 0x000fe20000201400 */
[----:B------:R-:W-:Y:S01]  /*4580*/  IMAD.IADD R26, R4, 0x1, -R31 ;  /* 0x00000001041a7824 */ /* 0x000fe200078e0a1f */
[----:B------:R-:W-:Y:S02]  /*4590*/  FSEL R13, R13, -INF , !P6 ;  /* 0xff8000000d0d7808 */ /* 0x000fe40007000000 */
[----:B------:R-:W-:Y:S01]  /*45a0*/  IABS R9, R27 ;  /* 0x0000001b00097213 */ /* 0x000fe20000000000 */
[----:B------:R-:W-:Y:S01]  /*45b0*/  FFMA.FTZ R5, R28, -R0, R63 ;  /* 0x800000001c057223 */ /* 0x000fe2000001003f */
[----:B------:R-:W-:Y:S01]  /*45c0*/  IABS R17, R17 ;  /* 0x0000001100117213 */ /* 0x000fe20000000000 */
[----:B------:R-:W-:Y:S01]  /*45d0*/  IMAD.IADD R28, R4, 0x1, -R37 ;  /* 0x00000001041c7824 */ /* 0x000fe200078e0a25 */
[----:B------:R-:W-:Y:S01]  /*45e0*/  IABS R24, R24 ;  /* 0x0000001800187213 */ /* 0x000fe20000000000 */
[----:B------:R-:W-:Y:S01]  /*45f0*/  VIADD R27, R97, 0x38 ;  /* 0x00000038611b7836 */ /* 0x000fe20000000000 */
[----:B------:R-:W-:Y:S01]  /*4600*/  ISETP.GE.AND P6, PT, R39, R148, PT ;  /* 0x000000942700720c */ /* 0x000fe20003fc6270 */
[----:B------:R-:W-:Y:S01]  /*4610*/  IMAD.IADD R39, R22, 0x1, -R39 ;  /* 0x0000000116277824 */ /* 0x000fe200078e0a27 */
[----:B------:R-:W-:Y:S01]  /*4620*/  I2FP.F32.S32 R9, R9 ;  /* 0x0000000900097245 */ /* 0x000fe20000201400 */
[----:B------:R-:W-:Y:S01]  /*4630*/  VIADD R97, R97, 0x39 ;  /* 0x0000003961617836 */ /* 0x000fe20000000000 */
[----:B------:R-:W-:-:S02]  /*4640*/  I2FP.F32.S32 R17, R17 ;  /* 0x0000001100117245 */ /* 0x000fc40000201400 */
[----:B------:R-:W-:Y:S01]  /*4650*/  I2FP.F32.S32 R24, R24 ;  /* 0x0000001800187245 */ /* 0x000fe20000201400 */
[----:B------:R-:W-:Y:S01]  /*4660*/  FFMA.FTZ R9, R9, -R0, R58 ;  /* 0x8000000009097223 */ /* 0x000fe2000001003a */
[----:B------:R-:W-:Y:S01]  /*4670*/  IABS R30, R30 ;  /* 0x0000001e001e7213 */ /* 0x000fe20000000000 */
[-C--:B------:R-:W-:Y:S01]  /*4680*/  FFMA.FTZ R54, R17, -R0.reuse, R54 ;  /* 0x8000000011367223 */ /* 0x080fe20000010036 */
[----:B------:R-:W-:Y:S01]  /*4690*/  IABS R11, R39 ;  /* 0x00000027000b7213 */ /* 0x000fe20000000000 */
[----:B------:R-:W-:Y:S01]  /*46a0*/  FFMA.FTZ R55, R24, -R0, R55 ;  /* 0x8000000018377223 */ /* 0x000fe20000010037 */
[----:B------:R-:W-:Y:S01]  /*46b0*/  IABS R26, R26 ;  /* 0x0000001a001a7213 */ /* 0x000fe20000000000 */
[----:B------:R-:W-:Y:S01]  /*46c0*/  IMAD.IADD R24, R4, 0x1, -R29 ;  /* 0x0000000104187824 */ /* 0x000fe200078e0a1d */
[----:B------:R-:W-:Y:S01]  /*46d0*/  FSEL R20, R20, -INF , !P3 ;  /* 0xff80000014147808 */ /* 0x000fe20005800000 */
[C---:B------:R-:W-:Y:S01]  /*46e0*/  IMAD.IADD R17, R4.reuse, 0x1, -R27 ;  /* 0x0000000104117824 */ /* 0x040fe200078e0a1b */
[----:B------:R-:W-:Y:S01]  /*46f0*/  FSEL R19, R19, -INF , !P3 ;  /* 0xff80000013137808 */ /* 0x000fe20005800000 */
[----:B------:R-:W-:Y:S01]  /*4700*/  IMAD.MOV.U32 R41, RZ, RZ, R26 ;  /* 0x000000ffff297224 */ /* 0x000fe200078e001a */
[----:B------:R-:W-:Y:S01]  /*4710*/  ISETP.GE.AND P3, PT, R25, R148, PT ;  /* 0x000000941900720c */ /* 0x000fe20003f66270 */
[----:B------:R-:W-:Y:S01]  /*4720*/  IMAD.IADD R25, R4, 0x1, -R97 ;  /* 0x0000000104197824 */ /* 0x000fe200078e0a61 */
[----:B------:R-:W-:-:S02]  /*4730*/  IABS R28, R28 ;  /* 0x0000001c001c7213 */ /* 0x000fc40000000000 */
[----:B------:R-:W-:Y:S02]  /*4740*/  I2FP.F32.S32 R43, R30 ;  /* 0x0000001e002b7245 */ /* 0x000fe40000201400 */
[----:B------:R-:W-:Y:S02]  /*4750*/  I2FP.F32.S32 R11, R11 ;  /* 0x0000000b000b7245 */ /* 0x000fe40000201400 */
[----:B------:R-:W-:Y:S01]  /*4760*/  FSEL R8, R8, -INF , !P5 ;  /* 0xff80000008087808 */ /* 0x000fe20006800000 */
[-C--:B------:R-:W-:Y:S01]  /*4770*/  FFMA.FTZ R43, R43, -R0.reuse, R48 ;  /* 0x800000002b2b7223 */ /* 0x080fe20000010030 */
[----:B------:R-:W-:Y:S01]  /*4780*/  FSEL R5, R5, -INF , !P5 ;  /* 0xff80000005057808 */ /* 0x000fe20006800000 */
[----:B------:R-:W-:Y:S01]  /*4790*/  FFMA.FTZ R11, R11, -R0, R50 ;  /* 0x800000000b0b7223 */ /* 0x000fe20000010032 */
[----:B------:R-:W-:Y:S02]  /*47a0*/  FSEL R6, R6, -INF , !P4 ;  /* 0xff80000006067808 */ /* 0x000fe40006000000 */
[----:B------:R-:W-:-:S02]  /*47b0*/  FSEL R9, R9, -INF , !P4 ;  /* 0xff80000009097808 */ /* 0x000fc40006000000 */
[----:B------:R-:W-:Y:S02]  /*47c0*/  FSEL R4, R57, -INF , !P3 ;  /* 0xff80000039047808 */ /* 0x000fe40005800000 */
[----:B------:R-:W-:Y:S02]  /*47d0*/  FSEL R7, R7, -INF , !P3 ;  /* 0xff80000007077808 */ /* 0x000fe40005800000 */
[----:B------:R-:W-:Y:S02]  /*47e0*/  FSEL R168, R52, -INF , !P1 ;  /* 0xff80000034a87808 */ /* 0x000fe40004800000 */
[----:B------:R-:W-:Y:S02]  /*47f0*/  FSEL R173, R54, -INF , !P1 ;  /* 0xff80000036ad7808 */ /* 0x000fe40004800000 */
[----:B------:R-:W-:Y:S02]  /*4800*/  I2FP.F32.S32 R26, R28 ;  /* 0x0000001c001a7245 */ /* 0x000fe40000201400 */
[-C--:B------:R-:W-:Y:S01]  /*4810*/  ISETP.GE.AND P5, PT, R37, R148.reuse, PT ;  /* 0x000000942500720c */ /* 0x080fe20003fa6270 */
[C---:B------:R-:W-:Y:S01]  /*4820*/  IMAD.IADD R37, R22.reuse, 0x1, -R37 ;  /* 0x0000000116257824 */ /* 0x040fe200078e0a25 */
[-C--:B------:R-:W-:Y:S01]  /*4830*/  ISETP.GE.AND P4, PT, R31, R148.reuse, PT ;  /* 0x000000941f00720c */ /* 0x080fe20003f86270 */
[C---:B------:R-:W-:Y:S01]  /*4840*/  IMAD.IADD R31, R22.reuse, 0x1, -R31 ;  /* 0x00000001161f7824 */ /* 0x040fe200078e0a1f */
[-C--:B------:R-:W-:Y:S01]  /*4850*/  ISETP.GE.AND P3, PT, R29, R148.reuse, PT ;  /* 0x000000941d00720c */ /* 0x080fe20003f66270 */
[C---:B------:R-:W-:Y:S01]  /*4860*/  IMAD.IADD R29, R22.reuse, 0x1, -R29 ;  /* 0x00000001161d7824 */ /* 0x040fe200078e0a1d */
[----:B------:R-:W-:Y:S01]  /*4870*/  ISETP.GE.AND P1, PT, R27, R148, PT ;  /* 0x000000941b00720c */ /* 0x000fe20003f26270 */
[C---:B------:R-:W-:Y:S01]  /*4880*/  IMAD.IADD R27, R22.reuse, 0x1, -R27 ;  /* 0x00000001161b7824 */ /* 0x040fe200078e0a1b */
[----:B------:R-:W-:Y:S01]  /*4890*/  IABS R28, R24 ;  /* 0x00000018001c7213 */ /* 0x000fe20000000000 */
[----:B------:R-:W-:Y:S01]  /*48a0*/  IMAD.IADD R22, R22, 0x1, -R97 ;  /* 0x0000000116167824 */ /* 0x000fe200078e0a61 */
[----:B------:R-:W-:Y:S01]  /*48b0*/  IABS R24, R25 ;  /* 0x0000001900187213 */ /* 0x000fe20000000000 */
[----:B------:R-:W-:Y:S01]  /*48c0*/  FFMA.FTZ R26, R26, -R0, R49 ;  /* 0x800000001a1a7223 */ /* 0x000fe20000010031 */
[----:B------:R-:W-:-:S02]  /*48d0*/  FSEL R198, R43, -INF , !P6 ;  /* 0xff8000002bc67808 */ /* 0x000fc40007000000 */
[----:B------:R-:W-:Y:S02]  /*48e0*/  I2FP.F32.S32 R24, R24 ;  /* 0x0000001800187245 */ /* 0x000fe40000201400 */
[----:B------:R-:W-:Y:S02]  /*48f0*/  FSEL R191, R11, -INF , !P6 ;  /* 0xff8000000bbf7808 */ /* 0x000fe40007000000 */
[----:B------:R-:W-:Y:S01]  /*4900*/  ISETP.GE.U32.AND P6, PT, R148, 0x41, PT ;  /* 0x000000419400780c */ /* 0x000fe20003fc6070 */
[----:B------:R-:W-:Y:S01]  /*4910*/  FFMA.FTZ R65, R24, -R0, R65 ;  /* 0x8000000018417223 */ /* 0x000fe20000010041 */
        /* <DEDUP_REMOVED lines=9> */
[----:B------:R-:W-:Y:S01]  /*49b0*/  FFMA.FTZ R41, R41, -R0, R44 ;  /* 0x8000000029297223 */ /* 0x000fe2000001002c */
        /* <DEDUP_REMOVED lines=22> */
[----:B------:R-:W-:Y:S02]  /*4b20*/  FSEL R187, R66, -INF , !P1 ;  /* 0xff80000042bb7808 */ /* 0x000fe40004800000 */
        /* <DEDUP_REMOVED lines=9> */
[----:B------:R-:W-:Y:S02]  /*4bc0*/  LEA R26, P1, R24, R207, 0x1 ;  /* 0x000000cf181a7211 */ /* 0x000fe400078208ff */
[----:B------:R-:W-:Y:S02]  /*4bd0*/  IADD3 R11, P0, PT, R94, R24, RZ ;  /* 0x000000185e0b7210 */ /* 0x000fe40007f1e0ff */
[--C-:B------:R-:W-:Y:S02]  /*4be0*/  LEA.HI.X R27, R24, R206, R10.reuse, 0x1, P1 ;  /* 0x000000ce181b7211 */ /* 0x100fe400008f0c0a */
[----:B-1----:R-:W-:Y:S01]  /*4bf0*/  ISETP.GE.AND P3, PT, R177, UR4, PT ;  /* 0x00000004b1007c0c */ /* 0x002fe2000bf66270 */
[----:B------:R-:W-:Y:S01]  /*4c00*/  IMAD.X R10, R93, 0x1, R10, P0 ;  /* 0x000000015d0a7824 */ /* 0x000fe200000e060a */
[----:B------:R-:W-:Y:S02]  /*4c10*/  IADD3 R94, P0, PT, R94, R11, RZ ;  /* 0x0000000b5e5e7210 */ /* 0x000fe40007f1e0ff */
[----:B------:R-:W-:-:S02]  /*4c20*/  ISETP.GE.AND P1, PT, R195, UR4, PT ;  /* 0x00000004c3007c0c */ /* 0x000fc4000bf26270 */
[-C--:B------:R-:W-:Y:S01]  /*4c30*/  LEA R24, P5, R11, R207.reuse, 0x1 ;  /* 0x000000cf0b187211 */ /* 0x080fe200078a08ff */
[--C-:B------:R-:W-:Y:S01]  /*4c40*/  IMAD.X R93, R93, 0x1, R10.reuse, P0 ;  /* 0x000000015d5d7824 */ /* 0x100fe200000e060a */
[----:B------:R-:W-:Y:S02]  /*4c50*/  ISETP.GE.AND P0, PT, R194, UR4, PT ;  /* 0x00000004c2007c0c */ /* 0x000fe4000bf06270 */
[-C--:B------:R-:W-:Y:S02]  /*4c60*/  LEA.HI.X R25, R11, R206.reuse, R10, 0x1, P5 ;  /* 0x000000ce0b197211 */ /* 0x080fe400028f0c0a */
[----:B------:R-:W-:Y:S01]  /*4c70*/  LEA R28, P5, R94, R207, 0x1 ;  /* 0x000000cf5e1c7211 */ /* 0x000fe200078a08ff */
[----:B------:R-:W-:Y:S01]  /*4c80*/  @!PT LDS RZ, [RZ] ;  /* 0x00000000fffff984 */ /* 0x000fe20000000800 */
[----:B------:R-:W-:Y:S01]  /*4c90*/  @!PT LDS RZ, [RZ] ;  /* 0x00000000fffff984 */ /* 0x000fe20000000800 */
[----:B------:R-:W-:Y:S01]  /*4ca0*/  @!PT LDS RZ, [RZ] ;  /* 0x00000000fffff984 */ /* 0x000fe20000000800 */
[----:B------:R1:W-:Y:S01]  /*4cb0*/  @!P3 LDGSTS.E.BYPASS.LTC128B.128 [R95+0x6000], desc[UR14][R26.64] ;  /* 0x060000001a5fbfae */ /* 0x0003e2000b981a0e */
[----:B------:R-:W-:Y:S02]  /*4cc0*/  LEA R17, P4, R84, R11, 0x5 ;  /* 0x0000000b54117211 */ /* 0x000fe400078828ff */
        /* <DEDUP_REMOVED lines=61> */
.L_x_994:
[----:B------:R3:W-:Y:S02]  /*50a0*/  STS.128 [R95+0xb800], RZ ;  /* 0x00b800ff5f007388 */ /* 0x0007e40000000c00 */
.L_x_995:
[----:B------:R-:W-:Y:S05]  /*50b0*/  BSYNC.RECONVERGENT B0 ;  /* 0x0000000000007941 */ /* 0x000fea0003800200 */
.L_x_993:
[----:B------:R-:W0:Y:S02]  /*50c0*/  LDGDEPBAR ;  /* 0x00000000000079af */ /* 0x000e240000000000 */
.L_x_992:
[----:B-1----:R-:W-:Y:S01]  /*50d0*/  FMNMX3.FTZ R25, R16, R20, R18, !PT ;  /* 0x0000001410197276 */ /* 0x002fe20007810012 */
[----:B------:R-:W1:Y:S01]  /*50e0*/  LDCU UR4, c[0x0][0x3e0] ;  /* 0x00007c00ff0477ac */ /* 0x000e620008000800 */
[----:B------:R-:W-:Y:S01]  /*50f0*/  FMNMX3.FTZ R10, R15, R19, R23, !PT ;  /* 0x000000130f0a7276 */ /* 0x000fe20007810017 */
[----:B------:R-:W-:Y:S01]  /*5100*/  IMAD.SHL.U32 R210, R3, 0x2, RZ ;  /* 0x0000000203d27824 */ /* 0x000fe200078e00ff */
        /* <DEDUP_REMOVED lines=13> */
[----:B------:R-:W-:Y:S01]  /*51e0*/  VIADD R193, R223, 0xa9066899 ;  /* 0xa9066899dfc17836 */ /* 0x000fe20000000000 */
[----:B------:R-:W-:Y:S01]  /*51f0*/  FMNMX3.FTZ R10, R10, R181, R191, !PT ;  /* 0x000000b50a0a7276 */ /* 0x000fe200078100bf */
[----:B-1----:R-:W-:Y:S01]  /*5200*/  IMAD R17, R96, UR4, R98 ;  /* 0x0000000460117c24 */ /* 0x002fe2000f8e0262 */
[----:B------:R-:W-:Y:S01]  /*5210*/  FMNMX3.FTZ R25, R25, R174, R192, !PT ;  /* 0x000000ae19197276 */ /* 0x000fe200078100c0 */
[----:B------:R-:W1:Y:S01]  /*5220*/  LDCU UR4, c[0x0][0x45c] ;  /* 0x00008b80ff0477ac */ /* 0x000e620008000800 */
[----:B------:R-:W-:Y:S01]  /*5230*/  FMNMX3.FTZ R10, R10, R189, R145, !PT ;  /* 0x000000bd0a0a7276 */ /* 0x000fe20007810091 */
[----:B------:R-:W-:Y:S01]  /*5240*/  IMAD.SHL.U32 R17, R17, 0x20, RZ ;  /* 0x0000002011117824 */ /* 0x000fe200078e00ff */
[----:B------:R-:W-:Y:S01]  /*5250*/  FMNMX3.FTZ R25, R25, R190, R146, !PT ;  /* 0x000000be19197276 */ /* 0x000fe20007810092 */
[----:B------:R-:W4:Y:S01]  /*5260*/  LDC R172, c[0x0][0x4f8] ;  /* 0x00013e00ffac7b82 */ /* 0x000f220000000800 */
[----:B------:R-:W-:Y:S01]  /*5270*/  FMNMX3.FTZ R10, R10, R185, R187, !PT ;  /* 0x000000b90a0a7276 */ /* 0x000fe200078100bb */
[----:B------:R-:W-:Y:S01]  /*5280*/  VIADD R182, R223, 0xed9eba14 ;  /* 0xed9eba14dfb67836 */ /* 0x000fe20000000000 */
[----:B------:R-:W-:Y:S01]  /*5290*/  FMNMX.FTZ R25, R144, R25, !PT ;  /* 0x0000001990197209 */ /* 0x000fe20007810000 */
[C---:B------:R-:W-:Y:S01]  /*52a0*/  VIADD R200, R222.reuse, 0xb54cda56 ;  /* 0xb54cda56dec87836 */ /* 0x040fe20000000000 */
[----:B------:R-:W-:Y:S01]  /*52b0*/  FMNMX.FTZ R11, R183, R10, !PT ;  /* 0x0000000ab70b7209 */ /* 0x000fe20007810000 */
[----:B------:R-:W-:Y:S01]  /*52c0*/  VIADD R201, R222, 0x1715609d ;  /* 0x1715609ddec97836 */ /* 0x000fe20000000000 */
[----:B------:R-:W-:Y:S01]  /*52d0*/  SHF.R.U32.HI R220, RZ, 0x5, R178 ;  /* 0x00000005ffdc7819 */ /* 0x000fe200000116b2 */
[----:B------:R-:W5:Y:S01]  /*52e0*/  SHFL.BFLY PT, R22, R25, 0x2, 0x1f ;  /* 0x0c401f0019167f89 */ /* 0x000f6200000e0000 */
[----:B------:R-:W-:Y:S01]  /*52f0*/  LOP3.LUT R216, R178, 0x1f, RZ, 0xc0, !PT ;  /* 0x0000001fb2d87812 */ /* 0x000fe200078ec0ff */
[----:B------:R-:W-:Y:S01]  /*5300*/  VIADD R188, R223, 0x646e171e ;  /* 0x646e171edfbc7836 */ /* 0x000fe20000000000 */
[----:B------:R-:W-:Y:S01]  /*5310*/  SHF.R.S32.HI R24, RZ, 0x1f, R17 ;  /* 0x0000001fff187819 */ /* 0x000fe20000011411 */
[----:B------:R-:W2:Y:S01]  /*5320*/  SHFL.BFLY PT, R10, R11, 0x2, 0x1f ;  /* 0x0c401f000b0a7f89 */ /* 0x000ea200000e0000 */
[----:B------:R-:W-:Y:S01]  /*5330*/  IMAD R220, R209, 0x4, R220 ;  /* 0x00000004d1dc7824 */ /* 0x000fe200078e02dc */
[----:B------:R-:W-:Y:S01]  /*5340*/  IADD3 R216, P1, P0, R17, R90, R216 ;  /* 0x0000005a11d87210 */ /* 0x000fe2000783e0d8 */
[----:B------:R-:W-:Y:S01]  /*5350*/  VIADD R17, R223, 0xbb67ae85 ;  /* 0xbb67ae85df117836 */ /* 0x000fe20000000000 */
[----:B------:R-:W-:Y:S01]  /*5360*/  LOP3.LUT R170, R87, 0x200, R88, 0xf8, !PT ;  /* 0x0000020057aa7812 */ /* 0x000fe200078ef858 */
[----:B------:R-:W-:Y:S01]  /*5370*/  IMAD.WIDE.U32 R220, R220, -0x326172a9, RZ ;  /* 0xcd9e8d57dcdc7825 */ /* 0x000fe200078e00ff */
[----:B------:R-:W-:-:S02]  /*5380*/  IADD3.X R89, PT, PT, R24, R89, RZ, P1, P0 ;  /* 0x0000005918597210 */ /* 0x000fc40000fe04ff */
[----:B------:R-:W-:Y:S01]  /*5390*/  LEA R170, R170, UR5, 0x1 ;  /* 0x00000005aaaa7c11 */ /* 0x000fe2000f8e08ff */
[----:B------:R-:W-:Y:S01]  /*53a0*/  IMAD.WIDE.U32 R216, R216, -0x2daee0ad, RZ ;  /* 0xd2511f53d8d87825 */ /* 0x000fe200078e00ff */
[----:B------:R-:W-:Y:S02]  /*53b0*/  LOP3.LUT R214, R222, R89, R221, 0x96, !PT ;  /* 0x00000059ded67212 */ /* 0x000fe400078e96dd */
[----:B----4-:R-:W-:Y:S01]  /*53c0*/  LOP3.LUT R172, R172, 0xff, RZ, 0xc0, !PT ;  /* 0x000000ffacac7812 */ /* 0x010fe200078ec0ff */
[----:B------:R-:W-:Y:S01]  /*53d0*/  VIADD R167, R170, 0xc040 ;  /* 0x0000c040aaa77836 */ /* 0x000fe20000000000 */
[----:B------:R-:W-:Y:S01]  /*53e0*/  LDSM.16.MT88.4 R64, [R170+0xe000] ;  /* 0x00e00000aa40783b */ /* 0x000fe20000004200 */
[----:B------:R-:W-:-:S03]  /*53f0*/  IMAD.WIDE.U32 R214, R214, -0x2daee0ad, RZ ;  /* 0xd2511f53d6d67825 */ /* 0x000fc600078e00ff */
[----:B------:R-:W-:Y:S01]  /*5400*/  LDSM.16.MT88.4 R96, [R170+0x10000] ;  /* 0x01000000aa60783b */ /* 0x000fe20000004200 */
[----:B------:R-:W-:Y:S01]  /*5410*/  IMAD R172, R172, 0x10000, R172 ;  /* 0x00010000acac7824 */ /* 0x000fe200078e02ac */
[----:B-----5:R-:W-:Y:S01]  /*5420*/  FMNMX.FTZ R22, R25, R22, !PT ;  /* 0x0000001619167209 */ /* 0x020fe20007810000 */
[----:B------:R-:W-:Y:S01]  /*5430*/  VIADD R25, R210, 0xfffffffe ;  /* 0xfffffffed2197836 */ /* 0x000fe20000000000 */
[----:B------:R-:W-:Y:S01]  /*5440*/  LOP3.LUT R212, R17, R216, R215, 0x96, !PT ;  /* 0x000000d811d47212 */ /* 0x000fe200078e96d7 */
[----:B------:R-:W-:Y:S01]  /*5450*/  IMAD.IADD R175, R86, 0x1, R170 ;  /* 0x0000000156af7824 */ /* 0x000fe200078e02aa */
[----:B--2---:R-:W-:Y:S01]  /*5460*/  FMNMX.FTZ R11, R11, R10, !PT ;  /* 0x0000000a0b0b7209 */ /* 0x004fe20007810000 */
[----:B------:R-:W2:Y:S01]  /*5470*/  SHFL.BFLY PT, R133, R22, 0x1, 0x1f ;  /* 0x0c201f0016857f89 */ /* 0x000ea200000e0000 */
[----:B------:R-:W-:Y:S01]  /*5480*/  LOP3.LUT R10, R223, R25, R217, 0x96, !PT ;  /* 0x00000019df0a7212 */ /* 0x000fe200078e96d9 */
[----:B------:R-:W-:Y:S02]  /*5490*/  IMAD.WIDE.U32 R212, R212, -0x326172a9, RZ ;  /* 0xcd9e8d57d4d47825 */ /* 0x000fe400078e00ff */
[----:B------:R-:W4:Y:S02]  /*54a0*/  SHFL.BFLY PT, R132, R11, 0x1, 0x1f ;  /* 0x0c201f000b847f89 */ /* 0x000f2400000e0000 */
[----:B------:R-:W-:-:S02]  /*54b0*/  IMAD.WIDE.U32 R24, R10, -0x326172a9, RZ ;  /* 0xcd9e8d570a187825 */ /* 0x000fc400078e00ff */
[----:B------:R-:W5:Y:S03]  /*54c0*/  LDSM.16.MT88.4 R104, [R175+0x10000] ;  /* 0x01000000af68783b */ /* 0x000f660000004200 */
[----:B------:R-:W-:Y:S01]  /*54d0*/  LOP3.LUT R26, R199, R220, R25, 0x96, !PT ;  /* 0x000000dcc71a7212 */ /* 0x000fe200078e9619 */
[----:B------:R-:W-:Y:S01]  /*54e0*/  LDSM.16.MT88.4 R40, [R175+0xc000] ;  /* 0x00c00000af28783b */ /* 0x000fe20000004200 */
[----:B------:R-:W-:-:S03]  /*54f0*/  LOP3.LUT R24, R169, R24, R213, 0x96, !PT ;  /* 0x00000018a9187212 */ /* 0x000fc600078e96d5 */
[----:B------:R-:W-:Y:S01]  /*5500*/  IMAD.WIDE.U32 R26, R26, -0x2daee0ad, RZ ;  /* 0xd2511f531a1a7825 */ /* 0x000fe200078e00ff */
[----:B------:R-:W-:Y:S03]  /*5510*/  LDSM.16.MT88.4 R72, [R175+0xe000] ;  /* 0x00e00000af48783b */ /* 0x000fe60000004200 */
[----:B------:R-:W-:Y:S01]  /*5520*/  IMAD.WIDE.U32 R24, R24, -0x2daee0ad, RZ ;  /* 0xd2511f5318187825 */ /* 0x000fe200078e00ff */
[----:B------:R-:W-:Y:S01]  /*5530*/  LOP3.LUT R10, R197, R214, R27, 0x96, !PT ;  /* 0x000000d6c50a7212 */ /* 0x000fe200078e961b */
[----:B------:R-:W-:Y:S01]  /*5540*/  LDSM.16.MT88.4 R124, [R170+0xc000] ;  /* 0x00c00000aa7c783b */ /* 0x000fe20000004200 */
[----:B--2---:R-:W-:-:S03]  /*5550*/  FMNMX.FTZ R133, R22, R133, !PT ;  /* 0x0000008516857209 */ /* 0x004fc60007810000 */
[----:B------:R-:W-:Y:S01]  /*5560*/  LDSM.16.MT88.4 R136, [R175+0xc800] ;  /* 0x00c80000af88783b */ /* 0x000fe20000004200 */
[C---:B------:R-:W-:Y:S01]  /*5570*/  FSETP.NEU.FTZ.AND P0, PT, R133.reuse, -INF , PT ;  /* 0xff8000008500780b */ /* 0x040fe20003f1d000 */
[----:B-1----:R-:W-:Y:S01]  /*5580*/  FMUL.FTZ R147, R133, UR4 ;  /* 0x0000000485937c20 */ /* 0x002fe20008410000 */
[----:B----4-:R-:W-:Y:S01]  /*5590*/  FMNMX.FTZ R132, R11, R132, !PT ;  /* 0x000000840b847209 */ /* 0x010fe20007810000 */
[----:B------:R-:W-:Y:S03]  /*55a0*/  LDSM.16.MT88.4 R32, [R175+0xe800] ;  /* 0x00e80000af20783b */ /* 0x000fe60000004200 */
[----:B------:R-:W-:Y:S01]  /*55b0*/  FSEL R147, R147, RZ, P0 ;  /* 0x000000ff93937208 */ /* 0x000fe20000000000 */
[C---:B------:R-:W-:Y:S01]  /*55c0*/  FMUL.FTZ R186, R132.reuse, UR4 ;  /* 0x0000000484ba7c20 */ /* 0x040fe20008410000 */
[----:B------:R-:W-:Y:S01]  /*55d0*/  FSETP.NEU.FTZ.AND P0, PT, R132, -INF , PT ;  /* 0xff8000008400780b */ /* 0x000fe20003f1d000 */
[----:B------:R-:W-:Y:S02]  /*55e0*/  LDSM.16.MT88.4 R28, [R170+0xc800] ;  /* 0x00c80000aa1c783b */ /* 0x000fe40000004200 */
[----:B------:R-:W-:Y:S01]  /*55f0*/  FFMA.FTZ R166, R16, UR4, -R147 ;  /* 0x0000000410a67c23 */ /* 0x000fe20008010893 */
[----:B------:R-:W-:Y:S01]  /*5600*/  LOP3.LUT R16, R171, R26, R25, 0x96, !PT ;  /* 0x0000001aab107212 */ /* 0x000fe200078e9619 */
[----:B------:R-:W-:-:S04]  /*5610*/  IMAD.WIDE.U32 R26, R10, -0x326172a9, RZ ;  /* 0xcd9e8d570a1a7825 */ /* 0x000fc800078e00ff */
[--C-:B------:R-:W-:Y:S01]  /*5620*/  FFMA.FTZ R159, R14, UR4, -R147.reuse ;  /* 0x000000040e9f7c23 */ /* 0x100fe20008010893 */
[----:B------:R-:W-:Y:S01]  /*5630*/  FSEL R186, R186, RZ, P0 ;  /* 0x000000ffbaba7208 */ /* 0x000fe20000000000 */
[----:B------:R-:W-:Y:S01]  /*5640*/  FFMA.FTZ R163, R20, UR4, -R147 ;  /* 0x0000000414a37c23 */ /* 0x000fe20008010893 */
[----:B------:R-:W-:Y:S01]  /*5650*/  IMAD.WIDE.U32 R16, R16, -0x326172a9, RZ ;  /* 0xcd9e8d5710107825 */ /* 0x000fe200078e00ff */
[----:B------:R-:W-:-:S03]  /*5660*/  LOP3.LUT R11, R203, R212, R27, 0x96, !PT ;  /* 0x000000d4cb0b7212 */ /* 0x000fc600078e961b */
[----:B------:R-:W-:Y:S01]  /*5670*/  FFMA.FTZ R164, R18, UR4, -R147 ;  /* 0x0000000412a47c23 */ /* 0x000fe20008010893 */
[--C-:B------:R-:W-:Y:S01]  /*5680*/  FFMA.FTZ R162, R15, UR4, -R186.reuse ;  /* 0x000000040fa27c23 */ /* 0x100fe200080108ba */
[----:B------:R-:W-:Y:S01]  /*5690*/  FFMA.FTZ R161, R19, UR4, -R186 ;  /* 0x0000000413a17c23 */ /* 0x000fe200080108ba */
[----:B------:R-:W-:Y:S01]  /*56a0*/  LOP3.LUT R10, R202, R26, R17, 0x96, !PT ;  /* 0x0000001aca0a7212 */ /* 0x000fe200078e9611 */
[----:B------:R-:W-:-:S04]  /*56b0*/  IMAD.WIDE.U32 R26, R11, -0x2daee0ad, RZ ;  /* 0xd2511f530b1a7825 */ /* 0x000fc800078e00ff */
[--C-:B------:R-:W-:Y:S01]  /*56c0*/  FFMA.FTZ R157, R21, UR4, -R186.reuse ;  /* 0x00000004159d7c23 */ /* 0x100fe200080108ba */
[----:B------:R-:W-:Y:S01]  /*56d0*/  MUFU.EX2 R164, R164 ;  /* 0x000000a400a47308 */ /* 0x000fe20000000800 */
[----:B------:R-:W-:Y:S01]  /*56e0*/  FFMA.FTZ R158, R23, UR4, -R186 ;  /* 0x00000004179e7c23 */ /* 0x000fe200080108ba */
[----:B------:R-:W-:Y:S01]  /*56f0*/  IMAD.WIDE.U32 R10, R10, -0x2daee0ad, RZ ;  /* 0xd2511f530a0a7825 */ /* 0x000fe200078e00ff */
[----:B------:R-:W-:-:S03]  /*5700*/  LOP3.LUT R14, R182, R24, R27, 0x96, !PT ;  /* 0x00000018b60e7212 */ /* 0x000fc600078e961b */
[--C-:B------:R-:W-:Y:S01]  /*5710*/  FFMA.FTZ R151, R4, UR4, -R147.reuse ;  /* 0x0000000404977c23 */ /* 0x100fe20008010893 */
[----:B------:R-:W-:Y:S01]  /*5720*/  FFMA.FTZ R154, R6, UR4, -R147 ;  /* 0x00000004069a7c23 */ /* 0x000fe20008010893 */
[----:B------:R-:W-:Y:S01]  /*5730*/  VIADD R17, R170, 0xc000 ;  /* 0x0000c000aa117836 */ /* 0x000fe20000000000 */
[----:B------:R-:W-:Y:S01]  /*5740*/  LOP3.LUT R11, R193, R26, R11, 0x96, !PT ;  /* 0x0000001ac10b7212 */ /* 0x000fe200078e960b */
[----:B------:R-:W-:Y:S01]  /*5750*/  IMAD.WIDE.U32 R14, R14, -0x326172a9, RZ ;  /* 0xcd9e8d570e0e7825 */ /* 0x000fe200078e00ff */
[----:B------:R-:W-:Y:S03]  /*5760*/  MUFU.EX2 R162, R162 ;  /* 0x000000a200a27308 */ /* 0x000fe60000000800 */
[----:B------:R-:W-:Y:S01]  /*5770*/  FFMA.FTZ R155, R8, UR4, -R147 ;  /* 0x00000004089b7c23 */ /* 0x000fe20008010893 */
[----:B------:R-:W-:Y:S01]  /*5780*/  FFMA.FTZ R152, R9, UR4, -R186 ;  /* 0x0000000409987c23 */ /* 0x000fe200080108ba */
[----:B------:R-:W-:-:S04]  /*5790*/  IMAD.WIDE.U32 R24, R11, -0x326172a9, RZ ;  /* 0xcd9e8d570b187825 */ /* 0x000fc800078e00ff */
[--C-:B------:R-:W-:Y:S01]  /*57a0*/  FFMA.FTZ R149, R7, UR4, -R186.reuse ;  /* 0x0000000407957c23 */ /* 0x100fe200080108ba */
[----:B------:R-:W-:Y:S01]  /*57b0*/  FFMA.FTZ R153, R13, UR4, -R186 ;  /* 0x000000040d997c23 */ /* 0x000fe200080108ba */
[----:B------:R-:W-:Y:S01]  /*57c0*/  FFMA.FTZ R160, R12, UR4, -R147 ;  /* 0x000000040ca07c23 */ /* 0x000fe20008010893 */
[----:B------:R-:W-:Y:S01]  /*57d0*/  IMAD.MOV.U32 R20, RZ, RZ, R24 ;  /* 0x000000ffff147224 */ /* 0x000fe200078e0018 */
[----:B------:R-:W-:Y:S01]  /*57e0*/  LOP3.LUT R18, R200, R14, R25, 0x96, !PT ;  /* 0x0000000ec8127212 */ /* 0x000fe200078e9619 */
[----:B------:R-:W1:Y:S01]  /*57f0*/  MUFU.EX2 R161, R161 ;  /* 0x000000a100a17308 */ /* 0x000e620000000800 */
[----:B------:R-:W-:Y:S01]  /*5800*/  PRMT R11, R24, 0x7771, RZ ;  /* 0x00007771180b7816 */ /* 0x000fe200000000ff */
[----:B------:R-:W-:Y:S01]  /*5810*/  @P2 VIADD R167, R17, 0xffffffc0 ;  /* 0xffffffc011a72836 */ /* 0x000fe20000000000 */
[----:B------:R-:W-:Y:S01]  /*5820*/  LOP3.LUT R20, R20, 0xff, RZ, 0xc0, !PT ;  /* 0x000000ff14147812 */ /* 0x000fe200078ec0ff */
[----:B------:R-:W-:Y:S01]  /*5830*/  FFMA.FTZ R156, R5, UR4, -R186 ;  /* 0x00000004059c7c23 */ /* 0x000fe200080108ba */
[----:B------:R-:W-:Y:S01]  /*5840*/  PRMT R19, R18, 0x7632, R19 ;  /* 0x0000763212137816 */ /* 0x000fe20000000013 */
[----:B------:R-:W-:Y:S01]  /*5850*/  IMAD.IADD R165, R86, 0x1, R167 ;  /* 0x0000000156a57824 */ /* 0x000fe200078e02a7 */
[----:B------:R-:W-:Y:S01]  /*5860*/  PRMT R11, R20, 0x5410, R11 ;  /* 0x00005410140b7816 */ /* 0x000fe2000000000b */
[----:B------:R-:W2:Y:S01]  /*5870*/  MUFU.EX2 R159, R159 ;  /* 0x0000009f009f7308 */ /* 0x000ea20000000800 */
[C---:B------:R-:W-:Y:S01]  /*5880*/  LOP3.LUT R20, R18.reuse, 0xffff, RZ, 0xc0, !PT ;  /* 0x0000ffff12147812 */ /* 0x040fe200078ec0ff */
[----:B------:R-:W-:Y:S01]  /*5890*/  LDSM.16.MT88.4 R80, [R167+0x2000] ;  /* 0x00200000a750783b */ /* 0x000fe20000004200 */
[----:B------:R-:W-:Y:S01]  /*58a0*/  LOP3.LUT R21, R18, 0xff, RZ, 0xc0, !PT ;  /* 0x000000ff12157812 */ /* 0x000fe200078ec0ff */
[--C-:B------:R-:W-:Y:S01]  /*58b0*/  FFMA.FTZ R174, R174, UR4, -R147.reuse ;  /* 0x00000004aeae7c23 */ /* 0x100fe20008010893 */
[----:B------:R-:W-:Y:S01]  /*58c0*/  SHF.R.U32.HI R18, RZ, 0x18, R18 ;  /* 0x00000018ff127819 */ /* 0x000fe20000011612 */
[----:B------:R-:W4:Y:S01]  /*58d0*/  LDSM.16.MT88.4 R140, [R165+0x4000] ;  /* 0x00400000a58c783b */ /* 0x000f220000004200 */
[----:B------:R-:W-:Y:S01]  /*58e0*/  LOP3.LUT R19, R19, 0xff, RZ, 0xc0, !PT ;  /* 0x000000ff13137812 */ /* 0x000fe200078ec0ff */
[----:B------:R-:W-:Y:S01]  /*58f0*/  MUFU.EX2 R166, R166 ;  /* 0x000000a600a67308 */ /* 0x000fe20000000800 */
[C---:B------:R-:W-:Y:S01]  /*5900*/  PRMT R17, R24.reuse, 0x7773, RZ ;  /* 0x0000777318117816 */ /* 0x040fe200000000ff */
[----:B------:R-:W3:Y:S01]  /*5910*/  LDSM.16.MT88.4 R56, [R165] ;  /* 0x00000000a538783b */ /* 0x000ee20000004200 */
[----:B------:R-:W-:Y:S01]  /*5920*/  PRMT R14, R24, 0x7772, RZ ;  /* 0x00007772180e7816 */ /* 0x000fe200000000ff */
[----:B------:R-:W-:Y:S01]  /*5930*/  FFMA.FTZ R168, R168, UR4, -R147 ;  /* 0x00000004a8a87c23 */ /* 0x000fe20008010893 */
[----:B------:R-:W-:Y:S01]  /*5940*/  PRMT R19, R19, 0x5410, R18 ;  /* 0x0000541013137816 */ /* 0x000fe20000000012 */
[----:B------:R-:W-:Y:S01]  /*5950*/  LDSM.16.MT88.4 R88, [R165+0x2000] ;  /* 0x00200000a558783b */ /* 0x000fe20000004200 */
[----:B------:R-:W-:Y:S01]  /*5960*/  PRMT R14, R14, 0x5410, R17 ;  /* 0x000054100e0e7816 */ /* 0x000fe20000000011 */
[----:B------:R-:W5:Y:S01]  /*5970*/  MUFU.EX2 R163, R163 ;  /* 0x000000a300a37308 */ /* 0x000f620000000800 */
[----:B------:R-:W-:Y:S01]  /*5980*/  SHF.R.U32.HI R20, RZ, 0x8, R20 ;  /* 0x00000008ff147819 */ /* 0x000fe20000011614 */
[----:B------:R-:W-:Y:S01]  /*5990*/  LDSM.16.MT88.4 R48, [R167] ;  /* 0x00000000a730783b */ /* 0x000fe20000004200 */
[----:B------:R-:W-:Y:S01]  /*59a0*/  LOP3.LUT R17, R14, 0xff00ff, RZ, 0xc0, !PT ;  /* 0x00ff00ff0e117812 */ /* 0x000fe200078ec0ff */
[--C-:B------:R-:W-:Y:S01]  /*59b0*/  FFMA.FTZ R173, R173, UR4, -R186.reuse ;  /* 0x00000004adad7c23 */ /* 0x100fe200080108ba */
[--C-:B------:R-:W-:Y:S01]  /*59c0*/  HSET2.LE.AND R113, R19, R172.reuse, PT ;  /* 0x000000ac13717233 */ /* 0x100fe20003803000 */
[----:B------:R-:W-:Y:S01]  /*59d0*/  LDSM.16.MT88.4 R120, [R167+0x4000] ;  /* 0x00400000a778783b */ /* 0x000fe20000004200 */
[----:B-1----:R-:W-:Y:S01]  /*59e0*/  F2FP.BF16.F32.PACK_AB R14, R161, R162 ;  /* 0x000000a2a10e723e */ /* 0x002fe200000010ff */
[----:B------:R-:W-:Y:S01]  /*59f0*/  MUFU.EX2 R158, R158 ;  /* 0x0000009e009e7308 */ /* 0x000fe20000000800 */
[--C-:B------:R-:W-:Y:S01]  /*5a00*/  HSET2.LE.AND R11, R11, R172.reuse, PT ;  /* 0x000000ac0b0b7233 */ /* 0x100fe20003803000 */
[----:B------:R-:W-:Y:S01]  /*5a10*/  LDSM.16.MT88.4 R24, [R167+0x800] ;  /* 0x00080000a718783b */ /* 0x000fe20000004200 */
[----:B------:R-:W-:Y:S01]  /*5a20*/  LOP3.LUT R113, R14, R113, RZ, 0xc0, !PT ;  /* 0x000000710e717212 */ /* 0x000fe200078ec0ff */
[----:B------:R-:W-:Y:S01]  /*5a30*/  FFMA.FTZ R190, R190, UR4, -R147 ;  /* 0x00000004bebe7c23 */ /* 0x000fe20008010893 */
[----:B------:R-:W-:Y:S01]  /*5a40*/  LOP3.LUT R14, R201, R16, R15, 0x96, !PT ;  /* 0x00000010c90e7212 */ /* 0x000fe200078e960f */
[----:B------:R-:W-:Y:S01]  /*5a50*/  FFMA.FTZ R187, R187, UR4, -R186 ;  /* 0x00000004bbbb7c23 */ /* 0x000fe200080108ba */
[----:B------:R-:W-:Y:S01]  /*5a60*/  PRMT R21, R21, 0x5410, R20 ;  /* 0x0000541015157816 */ /* 0x000fe20000000014 */
[----:B------:R-:W1:Y:S01]  /*5a70*/  MUFU.EX2 R157, R157 ;  /* 0x0000009d009d7308 */ /* 0x000e620000000800 */
[----:B--2---:R-:W-:Y:S01]  /*5a80*/  F2FP.BF16.F32.PACK_AB R114, R159, R164 ;  /* 0x000000a49f72723e */ /* 0x004fe200000010ff */
[----:B------:R-:W-:Y:S01]  /*5a90*/  IMAD.WIDE.U32 R14, R14, -0x2daee0ad, RZ ;  /* 0xd2511f530e0e7825 */ /* 0x000fe200078e00ff */
[----:B------:R-:W-:-:S03]  /*5aa0*/  HSET2.LE.AND R17, R17, R172, PT ;  /* 0x000000ac11117233 */ /* 0x000fc60003803000 */
[----:B------:R-:W-:Y:S01]  /*5ab0*/  FFMA.FTZ R185, R185, UR4, -R186 ;  /* 0x00000004b9b97c23 */ /* 0x000fe200080108ba */
[----:B------:R-:W-:Y:S01]  /*5ac0*/  LOP3.LUT R114, R114, R11, RZ, 0xc0, !PT ;  /* 0x0000000b72727212 */ /* 0x000fe200078ec0ff */
[----:B------:R-:W-:Y:S01]  /*5ad0*/  IMAD.MOV.U32 R8, RZ, RZ, R14 ;  /* 0x000000ffff087224 */ /* 0x000fe200078e000e */
[----:B------:R-:W-:Y:S01]  /*5ae0*/  HSET2.LE.AND R112, R21, R172, PT ;  /* 0x000000ac15707233 */ /* 0x000fe20003803000 */
[----:B------:R-:W-:Y:S01]  /*5af0*/  MUFU.EX2 R154, R154 ;  /* 0x0000009a009a7308 */ /* 0x000fe20000000800 */
[----:B-----5:R-:W-:Y:S01]  /*5b00*/  F2FP.BF16.F32.PACK_AB R11, R163, R166 ;  /* 0x000000a6a30b723e */ /* 0x020fe200000010ff */
[----:B------:R-:W-:Y:S01]  /*5b10*/  LDSM.16.MT88.4 R20, [R165+0x800] ;  /* 0x00080000a514783b */ /* 0x000fe20000004200 */
[----:B------:R-:W-:Y:S01]  /*5b20*/  LOP3.LUT R4, R188, R10, R15, 0x96, !PT ;  /* 0x0000000abc047212 */ /* 0x000fe200078e960f */
[----:B------:R-:W-:Y:S01]  /*5b30*/  FADD.FTZ R163, R166, R163 ;  /* 0x000000a3a6a37221 */ /* 0x000fe20000010000 */
[----:B------:R-:W-:Y:S01]  /*5b40*/  LOP3.LUT R112, R11, R112, RZ, 0xc0, !PT ;  /* 0x000000700b707212 */ /* 0x000fe200078ec0ff */
[----:B------:R-:W-:Y:S01]  /*5b50*/  FADD.FTZ R161, R162, R161 ;  /* 0x000000a1a2a17221 */ /* 0x000fe20000010000 */
[----:B------:R-:W-:Y:S01]  /*5b60*/  PRMT R6, R14, 0x7773, RZ ;  /* 0x000077730e067816 */ /* 0x000fe200000000ff */
[----:B------:R-:W2:Y:S01]  /*5b70*/  MUFU.EX2 R151, R151 ;  /* 0x0000009700977308 */ /* 0x000ea20000000800 */
[----:B-1----:R-:W-:Y:S01]  /*5b80*/  F2FP.BF16.F32.PACK_AB R18, R157, R158 ;  /* 0x0000009e9d12723e */ /* 0x002fe200000010ff */
[----:B------:R-:W-:Y:S01]  /*5b90*/  FADD.FTZ R164, R164, R163 ;  /* 0x000000a3a4a47221 */ /* 0x000fe20000010000 */
[----:B------:R-:W-:-:S02]  /*5ba0*/  PRMT R11, R14, 0x7772, RZ ;  /* 0x000077720e0b7816 */ /* 0x000fc400000000ff */
[----:B------:R-:W-:Y:S01]  /*5bb0*/  LOP3.LUT R9, R4, 0xffff, RZ, 0xc0, !PT ;  /* 0x0000ffff04097812 */ /* 0x000fe200078ec0ff */
[----:B------:R-:W-:Y:S01]  /*5bc0*/  FADD.FTZ R159, R159, R164 ;  /* 0x000000a49f9f7221 */ /* 0x000fe20000010000 */
[----:B------:R-:W-:Y:S01]  /*5bd0*/  LOP3.LUT R115, R18, R17, RZ, 0xc0, !PT ;  /* 0x0000001112737212 */ /* 0x000fe200078ec0ff */
[----:B------:R-:W-:Y:S01]  /*5be0*/  MUFU.EX2 R160, R160 ;  /* 0x000000a000a07308 */ /* 0x000fe20000000800 */
[----:B------:R-:W-:Y:S01]  /*5bf0*/  PRMT R11, R11, 0x5410, R6 ;  /* 0x000054100b0b7816 */ /* 0x000fe20000000006 */
[----:B------:R-:W1:Y:S01]  /*5c00*/  LDSM.16.MT88.4 R16, [R175+0x10800] ;  /* 0x01080000af10783b */ /* 0x000e620000004200 */
[----:B------:R-:W-:Y:S02]  /*5c10*/  LOP3.LUT R6, R4, 0xff, RZ, 0xc0, !PT ;  /* 0x000000ff04067812 */ /* 0x000fe400078ec0ff */
[----:B------:R-:W-:Y:S01]  /*5c20*/  SHF.R.U32.HI R7, RZ, 0x8, R9 ;  /* 0x00000008ff077819 */ /* 0x000fe20000011609 */
[----:B------:R-:W-:Y:S01]  /*5c30*/  HMMA.16816.F32.BF16 R100, R112, R104, RZ ;  /* 0x000000687064723c */ /* 0x000fe200000418ff */
[----:B------:R-:W-:Y:S01]  /*5c40*/  PRMT R13, R14, 0x7771, RZ ;  /* 0x000077710e0d7816 */ /* 0x000fe200000000ff */
[----:B------:R-:W5:Y:S01]  /*5c50*/  MUFU.EX2 R155, R155 ;  /* 0x0000009b009b7308 */ /* 0x000f620000000800 */
[----:B------:R-:W-:-:S02]  /*5c60*/  LOP3.LUT R8, R8, 0xff, RZ, 0xc0, !PT ;  /* 0x000000ff08087812 */ /* 0x000fc400078ec0ff */
[----:B------:R-:W-:Y:S02]  /*5c70*/  PRMT R7, R6, 0x5410, R7 ;  /* 0x0000541006077816 */ /* 0x000fe40000000007 */
[----:B------:R-:W-:Y:S01]  /*5c80*/  PRMT R13, R8, 0x5410, R13 ;  /* 0x00005410080d7816 */ /* 0x000fe2000000000d */
[C---:B------:R-:W-:Y:S01]  /*5c90*/  HMMA.16816.F32.BF16 R104, R112.reuse, R106, RZ ;  /* 0x0000006a7068723c */ /* 0x040fe200000418ff */
[----:B------:R-:W-:Y:S01]  /*5ca0*/  PRMT R6, R4, 0x7632, R6 ;  /* 0x0000763204067816 */ /* 0x000fe20000000006 */
[----:B------:R-:W-:Y:S01]  /*5cb0*/  MUFU.EX2 R152, R152 ;  /* 0x0000009800987308 */ /* 0x000fe20000000800 */
[----:B------:R-:W-:Y:S02]  /*5cc0*/  SHF.R.U32.HI R5, RZ, 0x18, R4 ;  /* 0x00000018ff057819 */ /* 0x000fe40000011604 */
[----:B------:R-:W-:Y:S02]  /*5cd0*/  LOP3.LUT R4, R6, 0xff, RZ, 0xc0, !PT ;  /* 0x000000ff06047812 */ /* 0x000fe400078ec0ff */
[----:B------:R-:W-:Y:S01]  /*5ce0*/  HSET2.LE.AND R6, R13, R172, PT ;  /* 0x000000ac0d067233 */ /* 0x000fe20003803000 */
[----:B----4-:R-:W-:Y:S01]  /*5cf0*/  HMMA.16816.F32.BF16 R116, R112, R140, RZ ;  /* 0x0000008c7074723c */ /* 0x010fe200000418ff */
[----:B------:R-:W4:Y:S01]  /*5d00*/  LDSM.16.MT88.4 R12, [R170+0xe800] ;  /* 0x00e80000aa0c783b */ /* 0x000f220000004200 */
[----:B------:R-:W3:Y:S01]  /*5d10*/  MUFU.EX2 R149, R149 ;  /* 0x0000009500957308 */ /* 0x000ee20000000800 */
[----:B------:R-:W-:-:S02]  /*5d20*/  LOP3.LUT R11, R11, 0xff00ff, RZ, 0xc0, !PT ;  /* 0x00ff00ff0b0b7812 */ /* 0x000fc400078ec0ff */
[----:B--2---:R-:W-:Y:S02]  /*5d30*/  F2FP.BF16.F32.PACK_AB R9, R151, R154 ;  /* 0x0000009a9709723e */ /* 0x004fe400000010ff */
[----:B------:R-:W-:Y:S01]  /*5d40*/  PRMT R5, R4, 0x5410, R5 ;  /* 0x0000541004057816 */ /* 0x000fe20000000005 */
[C---:B------:R-:W-:Y:S01]  /*5d50*/  HMMA.16816.F32.BF16 R60, R112.reuse, R64, RZ ;  /* 0x00000040703c723c */ /* 0x040fe200000418ff */
[----:B------:R-:W-:Y:S01]  /*5d60*/  LOP3.LUT R6, R9, R6, RZ, 0xc0, !PT ;  /* 0x0000000609067212 */ /* 0x000fe200078ec0ff */
[----:B------:R-:W-:Y:S01]  /*5d70*/  MUFU.EX2 R153, R153 ;  /* 0x0000009900997308 */ /* 0x000fe20000000800 */
[--C-:B------:R-:W-:Y:S02]  /*5d80*/  HSET2.LE.AND R4, R11, R172.reuse, PT ;  /* 0x000000ac0b047233 */ /* 0x100fe40003803000 */
[--C-:B------:R-:W-:Y:S02]  /*5d90*/  HSET2.LE.AND R8, R7, R172.reuse, PT ;  /* 0x000000ac07087233 */ /* 0x100fe40003803000 */
[----:B-----5:R-:W-:Y:S01]  /*5da0*/  F2FP.BF16.F32.PACK_AB R11, R155, R160 ;  /* 0x000000a09b0b723e */ /* 0x020fe200000010ff */
[----:B------:R-:W-:Y:S01]  /*5db0*/  HMMA.16816.F32.BF16 R64, R112, R66, RZ ;  /* 0x000000427040723c */ /* 0x000fe200000418ff */
[----:B------:R-:W-:Y:S01]  /*5dc0*/  HSET2.LE.AND R5, R5, R172, PT ;  /* 0x000000ac05057233 */ /* 0x000fe20003803000 */
[----:B------:R-:W2:Y:S01]  /*5dd0*/  MUFU.EX2 R156, R156 ;  /* 0x0000009c009c7308 */ /* 0x000ea20000000800 */
[----:B---3--:R-:W-:Y:S01]  /*5de0*/  F2FP.BF16.F32.PACK_AB R9, R149, R152 ;  /* 0x000000989509723e */ /* 0x008fe200000010ff */
[----:B------:R-:W-:-:S03]  /*5df0*/  FADD.FTZ R160, R160, R159 ;  /* 0x0000009fa0a07221 */ /* 0x000fc60000010000 */
[----:B------:R-:W-:Y:S01]  /*5e00*/  LOP3.LUT R7, R9, R4, RZ, 0xc0, !PT ;  /* 0x0000000409077212 */ /* 0x000fe200078ec0ff */
[----:B------:R-:W-:Y:S01]  /*5e10*/  HMMA.16816.F32.BF16 R52, R112, R56, RZ ;  /* 0x000000387034723c */ /* 0x000fe200000418ff */
[----:B------:R-:W-:Y:S01]  /*5e20*/  LOP3.LUT R4, R11, R8, RZ, 0xc0, !PT ;  /* 0x000000080b047212 */ /* 0x000fe200078ec0ff */
[----:B------:R-:W-:Y:S01]  /*5e30*/  MUFU.EX2 R174, R174 ;  /* 0x000000ae00ae7308 */ /* 0x000fe20000000800 */
[----:B------:R-:W3:Y:S01]  /*5e40*/  LDSM.16.MT88.4 R8, [R167+0x2800] ;  /* 0x00280000a708783b */ /* 0x000ee20000004200 */
[----:B------:R-:W-:-:S04]  /*5e50*/  FADD.FTZ R155, R155, R160 ;  /* 0x000000a09b9b7221 */ /* 0x000fc80000010000 */
[C---:B------:R-:W-:Y:S01]  /*5e60*/  HMMA.16816.F32.BF16 R76, R112.reuse, R80, RZ ;  /* 0x00000050704c723c */ /* 0x040fe200000418ff */
[----:B------:R-:W-:Y:S01]  /*5e70*/  FADD.FTZ R154, R154, R155 ;  /* 0x0000009b9a9a7221 */ /* 0x000fe20000010000 */
[----:B------:R-:W-:Y:S01]  /*5e80*/  MUFU.EX2 R168, R168 ;  /* 0x000000a800a87308 */ /* 0x000fe20000000800 */
[----:B--2---:R-:W-:Y:S02]  /*5e90*/  F2FP.BF16.F32.PACK_AB R140, R156, R153 ;  /* 0x000000999c8c723e */ /* 0x004fe400000010ff */
[----:B------:R-:W-:Y:S02]  /*5ea0*/  FADD.FTZ R151, R151, R154 ;  /* 0x0000009a97977221 */ /* 0x000fe40000010000 */
[----:B------:R-:W-:Y:S01]  /*5eb0*/  LOP3.LUT R5, R140, R5, RZ, 0xc0, !PT ;  /* 0x000000058c057212 */ /* 0x000fe200078ec0ff */
[----:B------:R-:W-:Y:S02]  /*5ec0*/  HMMA.16816.F32.BF16 R80, R112, R82, RZ ;  /* 0x000000527050723c */ /* 0x000fe400000418ff */
[----:B------:R-:W-:Y:S06]  /*5ed0*/  MUFU.EX2 R173, R173 ;  /* 0x000000ad00ad7308 */ /* 0x000fec0000000800 */
[C---:B-1----:R-:W-:Y:S02]  /*5ee0*/  HMMA.16816.F32.BF16 R100, R4.reuse, R16, R100 ;  /* 0x000000100464723c */ /* 0x042fe40000041864 */
[----:B------:R-:W-:Y:S06]  /*5ef0*/  MUFU.EX2 R190, R190 ;  /* 0x000000be00be7308 */ /* 0x000fec0000000800 */
[C---:B------:R-:W-:Y:S01]  /*5f00*/  HMMA.16816.F32.BF16 R104, R4.reuse, R18, R104 ;  /* 0x000000120468723c */ /* 0x040fe20000041868 */
[----:B------:R-:W1:Y:S01]  /*5f10*/  LDSM.16.MT88.4 R16, [R165+0x2800] ;  /* 0x00280000a510783b */ /* 0x000e620000004200 */
[----:B------:R-:W-:Y:S06]  /*5f20*/  MUFU.EX2 R185, R185 ;  /* 0x000000b900b97308 */ /* 0x000fec0000000800 */
[C---:B----4-:R-:W-:Y:S08]  /*5f30*/  HMMA.16816.F32.BF16 R60, R4.reuse, R12, R60 ;  /* 0x0000000c043c723c */ /* 0x050ff0000004183c */
[C---:B------:R-:W-:Y:S01]  /*5f40*/  HMMA.16816.F32.BF16 R64, R4.reuse, R14, R64 ;  /* 0x0000000e0440723c */ /* 0x040fe20000041840 */
[----:B------:R-:W2:Y:S07]  /*5f50*/  LDSM.16.MT88.4 R12, [R170+0x10800] ;  /* 0x01080000aa0c783b */ /* 0x000eae0000004200 */
[----:B------:R-:W-:Y:S01]  /*5f60*/  HMMA.16816.F32.BF16 R52, R4, R20, R52 ;  /* 0x000000140434723c */ /* 0x000fe20000041834 */
[----:B------:R-:W-:-:S05]  /*5f70*/  VIADD R21, R210, 0xffffffff ;  /* 0xffffffffd2157836 */ /* 0x000fca0000000000 */
[----:B------:R-:W-:Y:S02]  /*5f80*/  LOP3.LUT R20, R223, R21, R217, 0x96, !PT ;  /* 0x00000015df147212 */ /* 0x000fe400078e96d9 */
[----:B------:R-:W-:Y:S03]  /*5f90*/  HMMA.16816.F32.BF16 R84, R112, R88, RZ ;  /* 0x000000587054723c */ /* 0x000fe600000418ff */
[----:B------:R-:W-:-:S05]  /*5fa0*/  IMAD.WIDE.U32 R20, R20, -0x326172a9, RZ ;  /* 0xcd9e8d5714147825 */ /* 0x000fca00078e00ff */
[----:B------:R-:W-:Y:S01]  /*5fb0*/  LOP3.LUT R199, R199, R220, R21, 0x96, !PT ;  /* 0x000000dcc7c77212 */ /* 0x000fe200078e9615 */
[----:B---3--:R-:W-:Y:S01]  /*5fc0*/  HMMA.16816.F32.BF16 R76, R4, R8, R76 ;  /* 0x00000008044c723c */ /* 0x008fe2000004184c */
[----:B------:R-:W-:Y:S01]  /*5fd0*/  LOP3.LUT R20, R169, R20, R213, 0x96, !PT ;  /* 0x00000014a9147212 */ /* 0x000fe200078e96d5 */
[----:B------:R-:W-:Y:S01]  /*5fe0*/  FFMA.FTZ R169, R184, UR4, -R147 ;  /* 0x00000004b8a97c23 */ /* 0x000fe20008010893 */
[----:B------:R-:W-:Y:S01]  /*5ff0*/  FFMA.FTZ R184, R189, UR4, -R186 ;  /* 0x00000004bdb87c23 */ /* 0x000fe200080108ba */
[----:B------:R-:W-:-:S04]  /*6000*/  IMAD.WIDE.U32 R224, R199, -0x2daee0ad, RZ ;  /* 0xd2511f53c7e07825 */ /* 0x000fc800078e00ff */
[----:B------:R-:W-:Y:S01]  /*6010*/  HMMA.16816.F32.BF16 R80, R4, R10, R80 ;  /* 0x0000000a0450723c */ /* 0x000fe20000041850 */
[----:B------:R-:W3:Y:S01]  /*6020*/  LDSM.16.MT88.4 R8, [R167+0x4800] ;  /* 0x00480000a708783b */ /* 0x000ee20000004200 */
[----:B------:R-:W-:Y:S01]  /*6030*/  IMAD.WIDE.U32 R20, R20, -0x2daee0ad, RZ ;  /* 0xd2511f5314147825 */ /* 0x000fe200078e00ff */
[----:B------:R-:W-:Y:S01]  /*6040*/  LOP3.LUT R197, R197, R214, R225, 0x96, !PT ;  /* 0x000000d6c5c57212 */ /* 0x000fe200078e96e1 */
[----:B------:R-:W-:Y:S03]  /*6050*/  MUFU.EX2 R184, R184 ;  /* 0x000000b800b87308 */ /* 0x000fe60000000800 */
[----:B------:R-:W-:Y:S01]  /*6060*/  LOP3.LUT R224, R171, R224, R21, 0x96, !PT ;  /* 0x000000e0abe07212 */ /* 0x000fe200078e9615 */
[----:B------:R-:W-:Y:S04]  /*6070*/  HMMA.16816.F32.BF16 R92, R112, R96, RZ ;  /* 0x00000060705c723c */ /* 0x000fe800000418ff */
[----:B------:R-:W-:Y:S01]  /*6080*/  IMAD.WIDE.U32 R224, R224, -0x326172a9, RZ ;  /* 0xcd9e8d57e0e07825 */ /* 0x000fe200078e00ff */
[----:B------:R-:W4:Y:S03]  /*6090*/  MUFU.EX2 R169, R169 ;  /* 0x000000a900a97308 */ /* 0x000f260000000800 */
[----:B-1----:R-:W-:Y:S01]  /*60a0*/  HMMA.16816.F32.BF16 R84, R4, R16, R84 ;  /* 0x000000100454723c */ /* 0x002fe20000041854 */
[----:B------:R-:W-:Y:S01]  /*60b0*/  FFMA.FTZ R17, R198, UR4, -R147 ;  /* 0x00000004c6117c23 */ /* 0x000fe20008010893 */
[----:B------:R-:W-:-:S03]  /*60c0*/  IMAD.WIDE.U32 R198, R197, -0x326172a9, RZ ;  /* 0xcd9e8d57c5c67825 */ /* 0x000fc600078e00ff */
[----:B------:R1:W5:Y:S02]  /*60d0*/  MUFU.EX2 R171, R17 ;  /* 0x0000001100ab7308 */ /* 0x0003640000000800 */
[----:B------:R-:W-:Y:S01]  /*60e0*/  LOP3.LUT R16, R203, R212, R199, 0x96, !PT ;  /* 0x000000d4cb107212 */ /* 0x000fe200078e96c7 */
[----:B------:R-:W-:Y:S01]  /*60f0*/  HMMA.16816.F32.BF16 R96, R112, R98, RZ ;  /* 0x000000627060723c */ /* 0x000fe200000418ff */
[----:B------:R-:W-:-:S05]  /*6100*/  LOP3.LUT R198, R202, R198, R225, 0x96, !PT ;  /* 0x000000c6cac67212 */ /* 0x000fca00078e96e1 */
[----:B------:R-:W-:Y:S01]  /*6110*/  IMAD.WIDE.U32 R198, R198, -0x2daee0ad, RZ ;  /* 0xd2511f53c6c67825 */ /* 0x000fe200078e00ff */
[----:B----4-:R-:W-:Y:S01]  /*6120*/  F2FP.BF16.F32.PACK_AB R210, R169, R168 ;  /* 0x000000a8a9d2723e */ /* 0x010fe200000010ff */
[----:B------:R-:W-:Y:S02]  /*6130*/  HMMA.16816.F32.BF16 R36, R112, R40, RZ ;  /* 0x000000287024723c */ /* 0x000fe400000418ff */
[----:B------:R-:W-:-:S04]  /*6140*/  FADD.FTZ R168, R168, R151 ;  /* 0x00000097a8a87221 */ /* 0x000fc80000010000 */
[----:B------:R-:W-:Y:S02]  /*6150*/  FADD.FTZ R168, R169, R168 ;  /* 0x000000a8a9a87221 */ /* 0x000fe40000010000 */
        /* <DEDUP_REMOVED lines=12> */
[----:B------:R-:W4:Y:S07]  /*6220*/  LDSM.16.MT88.4 R140, [R165+0x4800] ;  /* 0x00480000a58c783b */ /* 0x000f2e0000004200 */
[----:B--2---:R-:W-:Y:S01]  /*6230*/  HMMA.16816.F32.BF16 R92, R4, R12, R92 ;  /* 0x0000000c045c723c */ /* 0x004fe2000004185c */
[----:B------:R-:W-:-:S03]  /*6240*/  IMAD.WIDE.U32 R12, R16, -0x2daee0ad, RZ ;  /* 0xd2511f53100c7825 */ /* 0x000fc600078e00ff */
[----:B------:R-:W-:-:S04]  /*6250*/  LOP3.LUT R193, R193, R12, R199, 0x96, !PT ;  /* 0x0000000cc1c17212 */ /* 0x000fc800078e96c7 */
[----:B------:R-:W-:Y:S01]  /*6260*/  HMMA.16816.F32.BF16 R96, R4, R14, R96 ;  /* 0x0000000e0460723c */ /* 0x000fe20000041860 */
[----:B------:R-:W-:Y:S01]  /*6270*/  LOP3.LUT R218, R182, R20, R13, 0x96, !PT ;  /* 0x00000014b6da7212 */ /* 0x000fe200078e960d */
[----:B------:R-:W-:-:S04]  /*6280*/  IMAD.WIDE.U32 R14, R193, -0x326172a9, RZ ;  /* 0xcd9e8d57c10e7825 */ /* 0x000fc800078e00ff */
[----:B------:R-:W-:Y:S02]  /*6290*/  IMAD.MOV.U32 R12, RZ, RZ, R14 ;  /* 0x000000ffff0c7224 */ /* 0x000fe400078e000e */
[C---:B---3--:R-:W-:Y:S01]  /*62a0*/  HMMA.16816.F32.BF16 R108, R4.reuse, R8, R108 ;  /* 0x00000008046c723c */ /* 0x048fe2000004186c */
[----:B------:R-:W-:Y:S01]  /*62b0*/  IMAD.WIDE.U32 R218, R218, -0x326172a9, RZ ;  /* 0xcd9e8d57dada7825 */ /* 0x000fe200078e00ff */
[----:B------:R-:W-:Y:S02]  /*62c0*/  PRMT R9, R14, 0x7771, RZ ;  /* 0x000077710e097816 */ /* 0x000fe400000000ff */
[----:B------:R-:W-:Y:S02]  /*62d0*/  LOP3.LUT R12, R12, 0xff, RZ, 0xc0, !PT ;  /* 0x000000ff0c0c7812 */ /* 0x000fe400078ec0ff */
[----:B------:R-:W-:Y:S01]  /*62e0*/  LOP3.LUT R16, R200, R218, R15, 0x96, !PT ;  /* 0x000000dac8107212 */ /* 0x000fe200078e960f */
[----:B------:R-:W-:Y:S01]  /*62f0*/  FFMA.FTZ R218, R144, UR4, -R147 ;  /* 0x0000000490da7c23 */ /* 0x000fe20008010893 */
[C---:B------:R-:W-:Y:S01]  /*6300*/  HMMA.16816.F32.BF16 R88, R4.reuse, R18, R88 ;  /* 0x000000120458723c */ /* 0x040fe20000041858 */
[C---:B-1----:R-:W-:Y:S01]  /*6310*/  PRMT R17, R14.reuse, 0x7773, RZ ;  /* 0x000077730e117816 */ /* 0x042fe200000000ff */
[--C-:B------:R-:W-:Y:S01]  /*6320*/  FFMA.FTZ R18, R181, UR4, -R186.reuse ;  /* 0x00000004b5127c23 */ /* 0x100fe200080108ba */
[----:B------:R-:W-:Y:S01]  /*6330*/  PRMT R8, R14, 0x7772, RZ ;  /* 0x000077720e087816 */ /* 0x000fe200000000ff */
[----:B------:R-:W-:Y:S01]  /*6340*/  FFMA.FTZ R181, R191, UR4, -R186 ;  /* 0x00000004bfb57c23 */ /* 0x000fe200080108ba */
[----:B------:R-:W-:Y:S01]  /*6350*/  PRMT R9, R12, 0x5410, R9 ;  /* 0x000054100c097816 */ /* 0x000fe20000000009 */
[----:B------:R5:W-:Y:S01]  /*6360*/  MUFU.EX2 R182, R18 ;  /* 0x0000001200b67308 */ /* 0x000be20000000800 */
[----:B------:R-:W1:Y:S01]  /*6370*/  LDSM.16.MT88.4 R12, [R175+0x11000] ;  /* 0x01100000af0c783b */ /* 0x000e620000004200 */
[----:B------:R-:W-:Y:S01]  /*6380*/  HMMA.16816.F32.BF16 R120, R4, R10, R120 ;  /* 0x0000000a0478723c */ /* 0x000fe20000041878 */
[----:B------:R-:W-:Y:S01]  /*6390*/  LOP3.LUT R10, R16, 0xffff, RZ, 0xc0, !PT ;  /* 0x0000ffff100a7812 */ /* 0x000fe200078ec0ff */
[----:B------:R-:W-:Y:S01]  /*63a0*/  FFMA.FTZ R191, R146, UR4, -R147 ;  /* 0x0000000492bf7c23 */ /* 0x000fe20008010893 */
[----:B------:R-:W-:-:S02]  /*63b0*/  PRMT R11, R16, 0x7632, R11 ;  /* 0x00007632100b7816 */ /* 0x000fc4000000000b */
[----:B------:R-:W-:Y:S01]  /*63c0*/  LOP3.LUT R19, R16, 0xff, RZ, 0xc0, !PT ;  /* 0x000000ff10137812 */ /* 0x000fe200078ec0ff */
[----:B------:R-:W2:Y:S01]  /*63d0*/  MUFU.EX2 R181, R181 ;  /* 0x000000b500b57308 */ /* 0x000ea20000000800 */
[----:B------:R-:W-:Y:S01]  /*63e0*/  SHF.R.U32.HI R10, RZ, 0x8, R10 ;  /* 0x00000008ff0a7819 */ /* 0x000fe2000001160a */
[C---:B----4-:R-:W-:Y:S01]  /*63f0*/  HMMA.16816.F32.BF16 R116, R4.reuse, R140, R116 ;  /* 0x0000008c0474723c */ /* 0x050fe20000041874 */
[----:B------:R-:W-:Y:S02]  /*6400*/  LOP3.LUT R11, R11, 0xff, RZ, 0xc0, !PT ;  /* 0x000000ff0b0b7812 */ /* 0x000fe400078ec0ff */
[----:B------:R-:W-:Y:S02]  /*6410*/  HSET2.LE.AND R9, R9, R172, PT ;  /* 0x000000ac09097233 */ /* 0x000fe40003803000 */
[----:B------:R-:W-:Y:S01]  /*6420*/  PRMT R8, R8, 0x5410, R17 ;  /* 0x0000541008087816 */ /* 0x000fe20000000011 */
[----:B------:R-:W-:Y:S01]  /*6430*/  MUFU.EX2 R191, R191 ;  /* 0x000000bf00bf7308 */ /* 0x000fe20000000800 */
[----:B------:R-:W-:Y:S01]  /*6440*/  SHF.R.U32.HI R16, RZ, 0x18, R16 ;  /* 0x00000018ff107819 */ /* 0x000fe20000011610 */
[----:B------:R-:W-:Y:S01]  /*6450*/  HMMA.16816.F32.BF16 R36, R4, R136, R36 ;  /* 0x000000880424723c */ /* 0x000fe20000041824 */
[----:B-----5:R-:W-:Y:S01]  /*6460*/  F2FP.BF16.F32.PACK_AB R18, R174, R171 ;  /* 0x000000abae12723e */ /* 0x020fe200000010ff */
[----:B------:R-:W-:Y:S01]  /*6470*/  FADD.FTZ R171, R171, R168 ;  /* 0x000000a8abab7221 */ /* 0x000fe20000010000 */
[----:B------:R-:W-:-:S02]  /*6480*/  PRMT R19, R19, 0x5410, R10 ;  /* 0x0000541013137816 */ /* 0x000fc4000000000a */
[----:B------:R-:W-:Y:S01]  /*6490*/  PRMT R17, R11, 0x5410, R16 ;  /* 0x000054100b117816 */ /* 0x000fe20000000010 */
[----:B------:R-:W-:Y:S01]  /*64a0*/  MUFU.EX2 R218, R218 ;  /* 0x000000da00da7308 */ /* 0x000fe20000000800 */
[----:B------:R-:W-:Y:S01]  /*64b0*/  LOP3.LUT R18, R18, R9, RZ, 0xc0, !PT ;  /* 0x0000000912127212 */ /* 0x000fe200078ec0ff */
[C---:B------:R-:W-:Y:S01]  /*64c0*/  HMMA.16816.F32.BF16 R40, R4.reuse, R138, R40 ;  /* 0x0000008a0428723c */ /* 0x040fe20000041828 */
[----:B------:R-:W-:Y:S01]  /*64d0*/  LOP3.LUT R141, R8, 0xff00ff, RZ, 0xc0, !PT ;  /* 0x00ff00ff088d7812 */ /* 0x000fe200078ec0ff */
[----:B------:R-:W-:Y:S01]  /*64e0*/  LDSM.16.MT88.4 R136, [R175+0xd000] ;  /* 0x00d00000af88783b */ /* 0x000fe20000004200 */
[----:B--2---:R-:W-:Y:S01]  /*64f0*/  F2FP.BF16.F32.PACK_AB R189, R184, R181 ;  /* 0x000000b5b8bd723e */ /* 0x004fe200000010ff */
[----:B------:R-:W-:Y:S01]  /*6500*/  FADD.FTZ R174, R174, R171 ;  /* 0x000000abaeae7221 */ /* 0x000fe20000010000 */
[--C-:B------:R-:W-:Y:S01]  /*6510*/  HSET2.LE.AND R17, R17, R172.reuse, PT ;  /* 0x000000ac11117233 */ /* 0x100fe20003803000 */
[----:B------:R-:W2:Y:S01]  /*6520*/  LDSM.16.MT88.4 R8, [R165+0x1000] ;  /* 0x00100000a508783b */ /* 0x000ea20000004200 */
[--C-:B------:R-:W-:Y:S01]  /*6530*/  HSET2.LE.AND R16, R141, R172.reuse, PT ;  /* 0x000000ac8d107233 */ /* 0x100fe20003803000 */
[----:B------:R-:W-:Y:S01]  /*6540*/  HMMA.16816.F32.BF16 R68, R4, R32, R68 ;  /* 0x000000200444723c */ /* 0x000fe20000041844 */
[----:B------:R-:W-:-:S02]  /*6550*/  HSET2.LE.AND R141, R19, R172, PT ;  /* 0x000000ac138d7233 */ /* 0x000fc40003803000 */
[----:B------:R-:W-:Y:S02]  /*6560*/  F2FP.BF16.F32.PACK_AB R140, R182, R173 ;  /* 0x000000adb68c723e */ /* 0x000fe400000010ff */
[----:B------:R-:W-:Y:S01]  /*6570*/  LOP3.LUT R19, R189, R16, RZ, 0xc0, !PT ;  /* 0x00000010bd137212 */ /* 0x000fe200078ec0ff */
[----:B------:R-:W-:Y:S01]  /*6580*/  FFMA.FTZ R189, R192, UR4, -R147 ;  /* 0x00000004c0bd7c23 */ /* 0x000fe20008010893 */
[----:B------:R-:W-:Y:S01]  /*6590*/  LOP3.LUT R16, R210, R141, RZ, 0xc0, !PT ;  /* 0x0000008dd2107212 */ /* 0x000fe200078ec0ff */
[C---:B------:R-:W-:Y:S01]  /*65a0*/  HMMA.16816.F32.BF16 R72, R4.reuse, R34, R72 ;  /* 0x000000220448723c */ /* 0x040fe20000041848 */
[----:B------:R-:W-:Y:S01]  /*65b0*/  LOP3.LUT R17, R140, R17, RZ, 0xc0, !PT ;  /* 0x000000118c117212 */ /* 0x000fe200078ec0ff */
[--C-:B------:R-:W-:Y:S01]  /*65c0*/  FFMA.FTZ R192, R145, UR4, -R186.reuse ;  /* 0x0000000491c07c23 */ /* 0x100fe200080108ba */
[----:B------:R-:W-:Y:S01]  /*65d0*/  FFMA.FTZ R186, R183, UR4, -R186 ;  /* 0x00000004b7ba7c23 */ /* 0x000fe200080108ba */
[----:B------:R-:W-:Y:S01]  /*65e0*/  LDSM.16.MT88.4 R144, [R165+0x5000] ;  /* 0x00500000a590783b */ /* 0x000fe20000004200 */
[----:B------:R-:W-:Y:S03]  /*65f0*/  MUFU.EX2 R189, R189 ;  /* 0x000000bd00bd7308 */ /* 0x000fe60000000800 */
[C---:B------:R-:W-:Y:S01]  /*6600*/  HMMA.16816.F32.BF16 R128, R4.reuse, R28, R128 ;  /* 0x0000001c0480723c */ /* 0x040fe20000041880 */
[----:B------:R-:W-:Y:S04]  /*6610*/  LDSM.16.MT88.4 R32, [R175+0xf000] ;  /* 0x00f00000af20783b */ /* 0x000fe80000004200 */
[----:B------:R-:W-:Y:S03]  /*6620*/  MUFU.EX2 R192, R192 ;  /* 0x000000c000c07308 */ /* 0x000fe60000000800 */
[C---:B------:R-:W-:Y:S01]  /*6630*/  HMMA.16816.F32.BF16 R124, R4.reuse, R30, R124 ;  /* 0x0000001e047c723c */ /* 0x040fe2000004187c */
[----:B------:R-:W-:Y:S04]  /*6640*/  LDSM.16.MT88.4 R28, [R170+0xd000] ;  /* 0x00d00000aa1c783b */ /* 0x000fe80000004200 */
[----:B------:R-:W-:Y:S03]  /*6650*/  MUFU.EX2 R183, R187 ;  /* 0x000000bb00b77308 */ /* 0x000fe60000000800 */
[C---:B------:R-:W-:Y:S05]  /*6660*/  HMMA.16816.F32.BF16 R44, R4.reuse, R24, R44 ;  /* 0x00000018042c723c */ /* 0x040fea000004182c */
[----:B------:R-:W3:Y:S03]  /*6670*/  MUFU.EX2 R186, R186 ;  /* 0x000000ba00ba7308 */ /* 0x000ee60000000800 */
[C---:B------:R-:W-:Y:S01]  /*6680*/  HMMA.16816.F32.BF16 R48, R4.reuse, R26, R48 ;  /* 0x0000001a0430723c */ /* 0x040fe20000041830 */
[----:B------:R-:W4:Y:S07]  /*6690*/  LDSM.16.MT88.4 R24, [R167+0x1000] ;  /* 0x00100000a718783b */ /* 0x000f2e0000004200 */
[C---:B------:R-:W-:Y:S01]  /*66a0*/  HMMA.16816.F32.BF16 R56, R4.reuse, R22, R56 ;  /* 0x000000160438723c */ /* 0x040fe20000041838 */
[----:B------:R-:W-:Y:S07]  /*66b0*/  LDSM.16.MT88.4 R20, [R170+0xf000] ;  /* 0x00f00000aa14783b */ /* 0x000fee0000004200 */
        /* <DEDUP_REMOVED lines=9> */
[C---:B----4-:R-:W-:Y:S08]  /*6750*/  HMMA.16816.F32.BF16 R44, R16.reuse, R24, R44 ;  /* 0x00000018102c723c */ /* 0x050ff0000004182c */
[C---:B-----5:R-:W-:Y:S08]  /*6760*/  HMMA.16816.F32.BF16 R76, R16.reuse, R4, R76 ;  /* 0x00000004104c723c */ /* 0x060ff0000004184c */
[C---:B------:R-:W-:Y:S01]  /*6770*/  HMMA.16816.F32.BF16 R80, R16.reuse, R6, R80 ;  /* 0x000000061050723c */ /* 0x040fe20000041850 */
[----:B------:R-:W4:Y:S07]  /*6780*/  LDSM.16.MT88.4 R4, [R167+0x5000] ;  /* 0x00500000a704783b */ /* 0x000f2e0000004200 */
[----:B-1----:R-:W-:Y:S01]  /*6790*/  HMMA.16816.F32.BF16 R84, R16, R12, R84 ;  /* 0x0000000c1054723c */ /* 0x002fe20000041854 */
[----:B------:R-:W-:-:S05]  /*67a0*/  LOP3.LUT R12, R201, R224, R219, 0x96, !PT ;  /* 0x000000e0c90c7212 */ /* 0x000fca00078e96db */
[----:B------:R-:W-:Y:S02]  /*67b0*/  IMAD.WIDE.U32 R12, R12, -0x2daee0ad, RZ ;  /* 0xd2511f530c0c7825 */ /* 0x000fe400078e00ff */
[----:B------:R-:W-:Y:S01]  /*67c0*/  HMMA.16816.F32.BF16 R60, R16, R20, R60 ;  /* 0x00000014103c723c */ /* 0x000fe2000004183c */
[C---:B------:R-:W-:Y:S02]  /*67d0*/  PRMT R21, R12.reuse, 0x7771, RZ ;  /* 0x000077710c157816 */ /* 0x040fe400000000ff */
[C---:B------:R-:W-:Y:S02]  /*67e0*/  PRMT R20, R12.reuse, 0x7773, RZ ;  /* 0x000077730c147816 */ /* 0x040fe400000000ff */
[----:B------:R-:W-:-:S03]  /*67f0*/  PRMT R25, R12, 0x7772, RZ ;  /* 0x000077720c197816 */ /* 0x000fc600000000ff */
[C---:B------:R-:W-:Y:S01]  /*6800*/  HMMA.16816.F32.BF16 R64, R16.reuse, R22, R64 ;  /* 0x000000161040723c */ /* 0x040fe20000041840 */
[----:B------:R-:W-:Y:S01]  /*6810*/  IMAD.MOV.U32 R22, RZ, RZ, R12 ;  /* 0x000000ffff167224 */ /* 0x000fe200078e000c */
[----:B------:R-:W-:Y:S02]  /*6820*/  PRMT R25, R25, 0x5410, R20 ;  /* 0x0000541019197816 */ /* 0x000fe40000000014 */
[----:B---3--:R-:W-:Y:S02]  /*6830*/  F2FP.BF16.F32.PACK_AB R20, R186, R183 ;  /* 0x000000b7ba14723e */ /* 0x008fe400000010ff */
[----:B------:R-:W-:Y:S02]  /*6840*/  LOP3.LUT R22, R22, 0xff, RZ, 0xc0, !PT ;  /* 0x000000ff16167812 */ /* 0x000fe400078ec0ff */
[----:B--2---:R-:W-:Y:S01]  /*6850*/  HMMA.16816.F32.BF16 R92, R16, R8, R92 ;  /* 0x00000008105c723c */ /* 0x004fe2000004185c */
[----:B------:R-:W-:Y:S02]  /*6860*/  LOP3.LUT R8, R188, R198, R13, 0x96, !PT ;  /* 0x000000c6bc087212 */ /* 0x000fe400078e960d */
[----:B------:R-:W-:-:S02]  /*6870*/  PRMT R21, R22, 0x5410, R21 ;  /* 0x0000541016157816 */ /* 0x000fc40000000015 */
[C---:B------:R-:W-:Y:S02]  /*6880*/  PRMT R9, R8.reuse, 0x7632, R9 ;  /* 0x0000763208097816 */ /* 0x040fe40000000009 */
[C---:B------:R-:W-:Y:S01]  /*6890*/  LOP3.LUT R23, R8.reuse, 0xffff, RZ, 0xc0, !PT ;  /* 0x0000ffff08177812 */ /* 0x040fe200078ec0ff */
[C---:B------:R-:W-:Y:S01]  /*68a0*/  HMMA.16816.F32.BF16 R88, R16.reuse, R14, R88 ;  /* 0x0000000e1058723c */ /* 0x040fe20000041858 */
[----:B------:R-:W1:Y:S01]  /*68b0*/  LDSM.16.MT88.4 R12, [R175+0xd800] ;  /* 0x00d80000af0c783b */ /* 0x000e620000004200 */
[----:B------:R-:W-:Y:S02]  /*68c0*/  LOP3.LUT R9, R9, 0xff, RZ, 0xc0, !PT ;  /* 0x000000ff09097812 */ /* 0x000fe400078ec0ff */
[----:B------:R-:W-:Y:S02]  /*68d0*/  SHF.R.U32.HI R23, RZ, 0x8, R23 ;  /* 0x00000008ff177819 */ /* 0x000fe40000011617 */
[----:B------:R-:W-:Y:S02]  /*68e0*/  LOP3.LUT R25, R25, 0xff00ff, RZ, 0xc0, !PT ;  /* 0x00ff00ff19197812 */ /* 0x000fe400078ec0ff */
[----:B------:R-:W-:Y:S01]  /*68f0*/  HMMA.16816.F32.BF16 R96, R16, R10, R96 ;  /* 0x0000000a1060723c */ /* 0x000fe20000041860 */
[----:B------:R-:W-:-:S02]  /*6900*/  LOP3.LUT R10, R8, 0xff, RZ, 0xc0, !PT ;  /* 0x000000ff080a7812 */ /* 0x000fc400078ec0ff */
[----:B------:R-:W-:Y:S02]  /*6910*/  SHF.R.U32.HI R8, RZ, 0x18, R8 ;  /* 0x00000018ff087819 */ /* 0x000fe40000011608 */
[----:B------:R-:W-:-:S03]  /*6920*/  PRMT R23, R10, 0x5410, R23 ;  /* 0x000054100a177816 */ /* 0x000fc60000000017 */
[C---:B----4-:R-:W-:Y:S01]  /*6930*/  HMMA.16816.F32.BF16 R108, R16.reuse, R4, R108 ;  /* 0x00000004106c723c */ /* 0x050fe2000004186c */
[----:B------:R-:W-:Y:S02]  /*6940*/  PRMT R5, R9, 0x5410, R8 ;  /* 0x0000541009057816 */ /* 0x000fe40000000008 */
[----:B------:R-:W2:Y:S01]  /*6950*/  LDSM.16.MT88.4 R8, [R170+0xf800] ;  /* 0x00f80000aa08783b */ /* 0x000ea20000004200 */
[--C-:B------:R-:W-:Y:S02]  /*6960*/  HSET2.LE.AND R4, R23, R172.reuse, PT ;  /* 0x000000ac17047233 */ /* 0x100fe40003803000 */
[----:B------:R-:W-:Y:S02]  /*6970*/  HSET2.LE.AND R5, R5, R172, PT ;  /* 0x000000ac05057233 */ /* 0x000fe40003803000 */
[----:B------:R-:W-:Y:S01]  /*6980*/  HMMA.16816.F32.BF16 R36, R16, R136, R36 ;  /* 0x000000881024723c */ /* 0x000fe20000041824 */
[----:B------:R-:W-:Y:S01]  /*6990*/  F2FP.BF16.F32.PACK_AB R23, R190, R189 ;  /* 0x000000bdbe17723e */ /* 0x000fe200000010ff */
[----:B------:R-:W-:-:S03]  /*69a0*/  FADD.FTZ R189, R189, R174 ;  /* 0x000000aebdbd7221 */ /* 0x000fc60000010000 */
[----:B------:R-:W-:Y:S01]  /*69b0*/  LOP3.LUT R4, R23, R4, RZ, 0xc0, !PT ;  /* 0x0000000417047212 */ /* 0x000fe200078ec0ff */
[----:B------:R-:W-:Y:S02]  /*69c0*/  FADD.FTZ R190, R190, R189 ;  /* 0x000000bdbebe7221 */ /* 0x000fe40000010000 */
[C---:B------:R-:W-:Y:S01]  /*69d0*/  HMMA.16816.F32.BF16 R40, R16.reuse, R138, R40 ;  /* 0x0000008a1028723c */ /* 0x040fe20000041828 */
[----:B------:R-:W-:Y:S07]  /*69e0*/  LDSM.16.MT88.4 R136, [R175+0x11800] ;  /* 0x01180000af88783b */ /* 0x000fee0000004200 */
[----:B------:R-:W-:Y:S01]  /*69f0*/  HMMA.16816.F32.BF16 R120, R16, R6, R120 ;  /* 0x000000061078723c */ /* 0x000fe20000041878 */
[----:B------:R-:W-:-:S02]  /*6a00*/  HSET2.LE.AND R6, R21, R172, PT ;  /* 0x000000ac15067233 */ /* 0x000fc40003803000 */
[----:B------:R-:W-:Y:S02]  /*6a10*/  HSET2.LE.AND R7, R25, R172, PT ;  /* 0x000000ac19077233 */ /* 0x000fe40003803000 */
[C---:B------:R-:W-:Y:S01]  /*6a20*/  F2FP.BF16.F32.PACK_AB R21, R218.reuse, R191 ;  /* 0x000000bfda15723e */ /* 0x040fe200000010ff */
[----:B------:R-:W-:Y:S02]  /*6a30*/  FADD.FTZ R191, R191, R190 ;  /* 0x000000bebfbf7221 */ /* 0x000fe40000010000 */
[----:B------:R-:W-:Y:S01]  /*6a40*/  HMMA.16816.F32.BF16 R116, R16, R144, R116 ;  /* 0x000000901074723c */ /* 0x000fe20000041874 */
[----:B------:R-:W-:Y:S01]  /*6a50*/  F2FP.BF16.F32.PACK_AB R144, R185, R192 ;  /* 0x000000c0b990723e */ /* 0x000fe200000010ff */
[----:B------:R-:W-:Y:S01]  /*6a60*/  FADD.FTZ R218, R218, R191 ;  /* 0x000000bfdada7221 */ /* 0x000fe20000010000 */
[----:B------:R-:W-:Y:S02]  /*6a70*/  LOP3.LUT R6, R21, R6, RZ, 0xc0, !PT ;  /* 0x0000000615067212 */ /* 0x000fe400078ec0ff */
[----:B------:R-:W-:-:S02]  /*6a80*/  LOP3.LUT R7, R20, R7, RZ, 0xc0, !PT ;  /* 0x0000000714077212 */ /* 0x000fc400078ec0ff */
[----:B------:R-:W-:Y:S01]  /*6a90*/  LOP3.LUT R5, R144, R5, RZ, 0xc0, !PT ;  /* 0x0000000590057212 */ /* 0x000fe200078ec0ff */
[----:B------:R-:W-:Y:S01]  /*6aa0*/  HMMA.16816.F32.BF16 R68, R16, R32, R68 ;  /* 0x000000201044723c */ /* 0x000fe20000041844 */
[----:B------:R-:W-:Y:S07]  /*6ab0*/  LDSM.16.MT88.4 R20, [R167+0x3800] ;  /* 0x00380000a714783b */ /* 0x000fee0000004200 */
        /* <DEDUP_REMOVED lines=21> */
[C---:B------:R-:W-:Y:S08]  /*6c10*/  HMMA.16816.F32.BF16 R72, R4.reuse, R142, R72 ;  /* 0x0000008e0448723c */ /* 0x040ff00000041848 */
[C---:B---3--:R-:W-:Y:S08]  /*6c20*/  HMMA.16816.F32.BF16 R108, R4.reuse, R16, R108 ;  /* 0x00000010046c723c */ /* 0x048ff0000004186c */
        /* <DEDUP_REMOVED lines=29> */
[----:B------:R-:W1:Y:S01]  /*6e00*/  S2R R178, SR_TID.X ;  /* 0x0000000000b27919 */ /* 0x000e620000002100 */
[----:B------:R-:W2:Y:S01]  /*6e10*/  S2UR UR9, SR_CgaCtaId ;  /* 0x00000000000979c3 */ /* 0x000ea20000008800 */
[----:B------:R-:W3:Y:S01]  /*6e20*/  LDCU UR4, c[0x0][0x440] ;  /* 0x00008800ff0477ac */ /* 0x000ee20008000800 */
[----:B------:R-:W-:Y:S01]  /*6e30*/  IMAD R150, R209, 0x40, R150 ;  /* 0x00000040d1967824 */ /* 0x000fe200078e0296 */
[----:B------:R-:W-:Y:S01]  /*6e40*/  LOP3.LUT R196, R196, 0x38, RZ, 0xc0, !PT ;  /* 0x00000038c4c47812 */ /* 0x000fe200078ec0ff */
[----:B------:R-:W-:Y:S01]  /*6e50*/  VIADD R210, R3, 0xfffffffe ;  /* 0xfffffffe03d27836 */ /* 0x000fe20000000000 */
[----:B------:R-:W-:Y:S01]  /*6e60*/  UMOV UR5, 0x400 ;  /* 0x0000040000057882 */ /* 0x000fe20000000000 */
[----:B------:R-:W-:Y:S01]  /*6e70*/  IMAD.IADD R135, R135, 0x1, R150 ;  /* 0x0000000187877824 */ /* 0x000fe200078e0296 */
[----:B------:R-:W-:Y:S01]  /*6e80*/  MOV R3, R132 ;  /* 0x0000008400037202 */ /* 0x000fe20000000f00 */
[----:B------:R-:W4:Y:S01]  /*6e90*/  S2UR UR7, SR_CgaCtaId ;  /* 0x00000000000779c3 */ /* 0x000f220000008800 */
[--C-:B------:R-:W-:Y:S01]  /*6ea0*/  IMAD.IADD R199, R2, 0x1, R211.reuse ;  /* 0x0000000102c77824 */ /* 0x100fe200078e02d3 */
[----:B------:R-:W-:Y:S01]  /*6eb0*/  UMOV UR8, 0x400 ;  /* 0x0000040000087882 */ /* 0x000fe20000000000 */
[----:B------:R-:W-:Y:S01]  /*6ec0*/  IMAD.IADD R198, R135, 0x1, R148 ;  /* 0x0000000187c67824 */ /* 0x000fe200078e0294 */
[----:B------:R-:W-:Y:S01]  /*6ed0*/  IADD3 R148, PT, PT, R148, R135, -R211 ;  /* 0x0000008794947210 */ /* 0x000fe20007ffe8d3 */
[----:B------:R-:W-:Y:S01]  /*6ee0*/  IMAD.MOV.U32 R2, RZ, RZ, R133 ;  /* 0x000000ffff027224 */ /* 0x000fe200078e0085 */
[----:B------:R-:W4:Y:S01]  /*6ef0*/  LDCU UR6, c[0x0][0x440] ;  /* 0x00008800ff0677ac */ /* 0x000f220008000800 */
[----:B------:R-:W-:Y:S01]  /*6f00*/  IMAD.MOV.U32 R175, RZ, RZ, 0x40 ;  /* 0x00000040ffaf7424 */ /* 0x000fe200078e00ff */
[----:B------:R-:W4:Y:S01]  /*6f10*/  LDC.64 R190, c[0x0][0x3c0] ;  /* 0x0000f000ffbe7b82 */ /* 0x000f220000000a00 */
[----:B------:R-:W-:-:S02]  /*6f20*/  IADD3 R197, PT, PT, R148, 0x8, R211 ;  /* 0x0000000894c57810 */ /* 0x000fc40007ffe0d3 */
[----:B---3--:R-:W-:Y:S01]  /*6f30*/  ISETP.GE.AND P1, PT, R196, UR4, PT ;  /* 0x00000004c4007c0c */ /* 0x008fe2000bf26270 */
[----:B------:R-:W3:Y:S01]  /*6f40*/  LDCU UR4, c[0x0][0x45c] ;  /* 0x00008b80ff0477ac */ /* 0x000ee20008000800 */
[----:B--2---:R-:W-:-:S06]  /*6f50*/  ULEA UR9, UR9, UR5, 0x18 ;  /* 0x0000000509097291 */ /* 0x004fcc000f8ec0ff */
[----:B------:R-:W-:Y:S01]  /*6f60*/  LEA R193, R134, UR9, 0x1 ;  /* 0x0000000986c17c11 */ /* 0x000fe2000f8e08ff */
[C---:B-1----:R-:W-:Y:S01]  /*6f70*/  IMAD.SHL.U32 R192, R178.reuse, 0x20, RZ ;  /* 0x00000020b2c07824 */ /* 0x042fe200078e00ff */
[C---:B------:R-:W-:Y:S01]  /*6f80*/  LOP3.LUT P0, RZ, R178.reuse, 0x2, RZ, 0xc0, !PT ;  /* 0x00000002b2ff7812 */ /* 0x040fe2000780c0ff */
[----:B----4-:R-:W-:Y:S01]  /*6f90*/  ULEA UR5, UR7, UR8, 0x18 ;  /* 0x0000000807057291 */ /* 0x010fe2000f8ec0ff */
[----:B------:R-:W-:Y:S02]  /*6fa0*/  SHF.L.U32 R174, R178, 0x6, RZ ;  /* 0x00000006b2ae7819 */ /* 0x000fe400000006ff */
[----:B------:R-:W-:Y:S02]  /*6fb0*/  SEL R172, R176, 0xffffffe0, !P0 ;  /* 0xffffffe0b0ac7807 */ /* 0x000fe40004000000 */
[----:B------:R-:W-:Y:S01]  /*6fc0*/  LOP3.LUT R173, R174, 0x400, RZ, 0xc0, !PT ;  /* 0x00000400aead7812 */ /* 0x000fe200078ec0ff */
[----:B---3--:R-:W-:Y:S06]  /*6fd0*/  BRA `(.L_x_997) ;  /* 0x0000000400587947 */ /* 0x008fec0003800000 */
.L_x_999:
[----:B------:R-:W1:Y:S01]  /*6fe0*/  LDC.64 R136, c[0x0][0x3b8] ;  /* 0x0000ee00ff887b82 */ /* 0x000e620000000a00 */
[----:B------:R-:W-:Y:S01]  /*6ff0*/  VIADD R135, R210, 0xffffffff ;  /* 0xffffffffd2877836 */ /* 0x000fe20000000000 */
[----:B------:R-:W-:Y:S04]  /*7000*/  LOP3.LUT R143, R196, 0x1f8, RZ, 0xc0, !PT ;  /* 0x000001f8c48f7812 */ /* 0x000fe800078ec0ff */
[----:B------:R-:W-:Y:S04]  /*7010*/  LOP3.LUT R143, R143, 0x38, R178, 0x78, !PT ;  /* 0x000000388f8f7812 */ /* 0x000fe800078e78b2 */
[----:B------:R-:W-:Y:S04]  /*7020*/  LOP3.LUT R143, R143, 0x1e00, R196, 0xf8, !PT ;  /* 0x00001e008f8f7812 */ /* 0x000fe800078ef8c4 */
[----:B------:R-:W-:Y:S01]  /*7030*/  LEA R193, R143, UR5, 0x1 ;  /* 0x000000058fc17c11 */ /* 0x000fe2000f8e08ff */
[C---:B-1----:R-:W-:Y:S01]  /*7040*/  IMAD.WIDE.U32 R144, R135.reuse, R136, RZ ;  /* 0x0000008887907225 */ /* 0x042fe200078e00ff */
[----:B------:R-:W-:Y:S03]  /*7050*/  SHF.L.U64.HI R140, R136, 0x4, R137 ;  /* 0x00000004888c7819 */ /* 0x000fe60000010289 */
[----:B------:R-:W-:Y:S01]  /*7060*/  IMAD R145, R135, R137, R145 ;  /* 0x0000008987917224 */ /* 0x000fe200078e0291 */
[----:B------:R-:W-:Y:S01]  /*7070*/  LEA R146, P4, R144, R207, 0x7 ;  /* 0x000000cf90927211 */ /* 0x000fe200078838ff */
[----:B------:R-:W-:Y:S03]  /*7080*/  IMAD.SHL.U32 R141, R136, 0x10, RZ ;  /* 0x00000010888d7824 */ /* 0x000fe600078e00ff */
[C-C-:B------:R-:W-:Y:S02]  /*7090*/  LEA.HI.X R147, R144.reuse, R206, R145.reuse, 0x7, P4 ;  /* 0x000000ce90937211 */ /* 0x140fe400020f3c91 */
[----:B------:R-:W-:Y:S03]  /*70a0*/  LEA R138, P5, R144, R141, 0x6 ;  /* 0x0000008d908a7211 */ /* 0x000fe600078a30ff */
[----:B------:R-:W-:Y:S01]  /*70b0*/  @!PT LDS RZ, [RZ] ;  /* 0x00000000fffff984 */ /* 0x000fe20000000800 */
[----:B------:R-:W-:Y:S01]  /*70c0*/  @!PT LDS RZ, [RZ] ;  /* 0x00000000fffff984 */ /* 0x000fe20000000800 */
[----:B------:R-:W-:Y:S01]  /*70d0*/  @!PT LDS RZ, [RZ] ;  /* 0x00000000fffff984 */ /* 0x000fe20000000800 */
[----:B------:R1:W-:Y:S01]  /*70e0*/  @!P1 LDGSTS.E.BYPASS.LTC128B.128 [R193+0x6000], desc[UR14][R146.64] ;  /* 0x0600000092c19fae */ /* 0x0003e2000b981a0e */
[-C--:B------:R-:W-:Y:S02]  /*70f0*/  LEA R142, P6, R138, R207.reuse, 0x1 ;  /* 0x000000cf8a8e7211 */ /* 0x080fe400078c08ff */
[----:B------:R-:W-:Y:S01]  /*7100*/  LEA.HI.X R135, R144, R140, R145, 0x6, P5 ;  /* 0x0000008c90877211 */ /* 0x000fe200028f3491 */
[----:B------:R1:W-:Y:S01]  /*7110*/  @P1 STS.128 [R193+0x6000], RZ ;  /* 0x006000ffc1001388 */ /* 0x0003e20000000c00 */
[----:B------:R-:W-:Y:S02]  /*7120*/  IADD3 R141, P4, PT, R141, R138, RZ ;  /* 0x0000008a8d8d7210 */ /* 0x000fe40007f9e0ff */
[--C-:B------:R-:W-:Y:S01]  /*7130*/  LEA.HI.X R143, R138, R206, R135.reuse, 0x1, P6 ;  /* 0x000000ce8a8f7211 */ /* 0x100fe200030f0c87 */
[----:B------:R-:W-:Y:S01]  /*7140*/  @!PT LDS RZ, [RZ] ;  /* 0x00000000fffff984 */ /* 0x000fe20000000800 */
[----:B------:R-:W-:Y:S01]  /*7150*/  @!PT LDS RZ, [RZ] ;  /* 0x00000000fffff984 */ /* 0x000fe20000000800 */
[----:B------:R-:W-:Y:S01]  /*7160*/  @!PT LDS RZ, [RZ] ;  /* 0x00000000fffff984 */ /* 0x000fe20000000800 */
[----:B------:R1:W-:Y:S01]  /*7170*/  @!P3 LDGSTS.E.BYPASS.LTC128B.128 [R193+0x8000], desc[UR14][R146.64+0x80] ;  /* 0x0800008092c1bfae */ /* 0x0003e2000b981a0e */
[----:B------:R-:W-:Y:S01]  /*7180*/  LEA R139, P5, R136, R138, 0x5 ;  /* 0x0000008a888b7211 */ /* 0x000fe200078a28ff */
[----:B------:R-:W-:Y:S02]  /*7190*/  IMAD.X R140, R140, 0x1, R135, P4 ;  /* 0x000000018c8c7824 */ /* 0x000fe400020e0687 */
[----:B------:R1:W-:Y:S01]  /*71a0*/  @P3 STS.128 [R193+0x8000], RZ ;  /* 0x008000ffc1003388 */ /* 0x0003e20000000c00 */
[----:B------:R-:W-:Y:S02]  /*71b0*/  LEA R144, P4, R139, R207, 0x1 ;  /* 0x000000cf8b907211 */ /* 0x000fe400078808ff */
[----:B------:R-:W-:Y:S01]  /*71c0*/  LEA.HI.X R136, R136, R135, R137, 0x5, P5 ;  /* 0x0000008788887211 */ /* 0x000fe200028f2c89 */
[----:B------:R-:W-:Y:S01]  /*71d0*/  @!PT LDS RZ, [RZ] ;  /* 0x00000000fffff984 */ /* 0x000fe20000000800 */
[----:B------:R-:W-:Y:S01]  /*71e0*/  @!PT LDS RZ, [RZ] ;  /* 0x00000000fffff984 */ /* 0x000fe20000000800 */
[----:B------:R-:W-:Y:S01]  /*71f0*/  @!PT LDS RZ, [RZ] ;  /* 0x00000000fffff984 */ /* 0x000fe20000000800 */
[----:B------:R1:W-:Y:S01]  /*7200*/  @!P0 LDGSTS.E.BYPASS.LTC128B.128 [R193+0xa000], desc[UR14][R146.64+0x100] ;  /* 0x0a00010092c18fae */ /* 0x0003e2000b981a0e */
[----:B------:R-:W-:Y:S02]  /*7210*/  LEA R148, P5, R141, R207, 0x1 ;  /* 0x000000cf8d947211 */ /* 0x000fe400078a08ff */
        /* <DEDUP_REMOVED lines=50> */
.L_x_997:
[----:B------:R-:W-:Y:S04]  /*7540*/  DEPBAR.LE SB0, 0x0 ;  /* 0x000080000000791a */ /* 0x000fe80000000000 */
[----:B------:R-:W-:Y:S01]  /*7550*/  BAR.SYNC.DEFER_BLOCKING 0x0 ;  /* 0x0000000000007b1d */ /* 0x000fe20000010000 */
[----:B------:R-:W-:Y:S01]  /*7560*/  IMAD.SHL.U32 R196, R178, 0x8, RZ ;  /* 0x00000008b2c47824 */ /* 0x000fe200078e00ff */
[----:B------:R-:W-:Y:S01]  /*7570*/  SHF.R.U32.HI R180, RZ, 0x1, R178 ;  /* 0x00000001ffb47819 */ /* 0x000fe200000116b2 */
[----:B------:R-:W-:Y:S01]  /*7580*/  IMAD.WIDE.U32 R168, R210, R190, RZ ;  /* 0x000000bed2a87225 */ /* 0x000fe200078e00ff */
[----:B------:R-:W-:Y:S02]  /*7590*/  LOP3.LUT R179, R192, 0x7c00, RZ, 0xc0, !PT ;  /* 0x00007c00c0b37812 */ /* 0x000fe400078ec0ff */
[----:B------:R-:W-:Y:S01]  /*75a0*/  LOP3.LUT R177, R196, 0x38, RZ, 0xc0, !PT ;  /* 0x00000038c4b17812 */ /* 0x000fe200078ec0ff */
[----:B------:R-:W-:Y:S01]  /*75b0*/  IMAD R169, R210, R191, R169 ;  /* 0x000000bfd2a97224 */ /* 0x000fe200078e02a9 */
[C---:B------:R-:W-:Y:S01]  /*75c0*/  LEA R226, P0, R168.reuse, R205, 0x7 ;  /* 0x000000cda8e27211 */ /* 0x040fe200078038ff */
[C---:B------:R-:W-:Y:S01]  /*75d0*/  IMAD.SHL.U32 R133, R168.reuse, 0x40, RZ ;  /* 0x00000040a8857824 */ /* 0x040fe200078e00ff */
[----:B------:R-:W-:Y:S02]  /*75e0*/  LOP3.LUT R195, R177, 0x40, RZ, 0xfc, !PT ;  /* 0x00000040b1c37812 */ /* 0x000fe400078efcff */
[CCC-:B------:R-:W-:Y:S02]  /*75f0*/  LEA.HI.X R227, R168.reuse, R204.reuse, R169.reuse, 0x7, P0 ;  /* 0x000000cca8e37211 */ /* 0x1c0fe400000f3ca9 */
[----:B------:R-:W-:Y:S02]  /*7600*/  ISETP.GE.AND P3, PT, R195, UR6, PT ;  /* 0x00000006c3007c0c */ /* 0x000fe4000bf66270 */
[----:B------:R-:W-:Y:S02]  /*7610*/  SHF.L.U64.HI R171, R168, 0x6, R169 ;  /* 0x00000006a8ab7819 */ /* 0x000fe400000102a9 */
[C---:B------:R-:W-:Y:S02]  /*7620*/  LEA R133, P0, R190.reuse, R133, 0x4 ;  /* 0x00000085be857211 */ /* 0x040fe400078020ff */
[----:B------:R-:W-:Y:S02]  /*7630*/  LOP3.LUT R194, R177, 0x80, RZ, 0xfc, !PT ;  /* 0x00000080b1c27812 */ /* 0x000fe400078efcff */
[----:B------:R-:W-:Y:S01]  /*7640*/  LEA.HI.X R171, R190, R171, R191, 0x4, P0 ;  /* 0x000000abbeab7211 */ /* 0x000fe200000f24bf */
[----:B------:R-:W-:Y:S01]  /*7650*/  @!PT LDS RZ, [RZ] ;  /* 0x00000000fffff984 */ /* 0x000fe20000000800 */
[----:B------:R-:W-:Y:S01]  /*7660*/  @!PT LDS RZ, [RZ] ;  /* 0x00000000fffff984 */ /* 0x000fe20000000800 */
[----:B------:R-:W-:Y:S01]  /*7670*/  @!PT LDS RZ, [RZ] ;  /* 0x00000000fffff984 */ /* 0x000fe20000000800 */
[----:B------:R-:W-:Y:S01]  /*7680*/  @!P1 LDGSTS.E.BYPASS.LTC128B.128 [R193+0xc000], desc[UR14][R226.64] ;  /* 0x0c000000e2c19fae */ /* 0x000fe2000b981a0e */
[----:B------:R-:W-:Y:S02]  /*7690*/  ISETP.GE.AND P0, PT, R194, UR6, PT ;  /* 0x00000006c2007c0c */ /* 0x000fe4000bf06270 */
[----:B------:R-:W-:Y:S02]  /*76a0*/  LEA R224, P5, R133, R205, 0x1 ;  /* 0x000000cd85e07211 */ /* 0x000fe400078a08ff */
[----:B------:R-:W-:Y:S01]  /*76b0*/  @P1 STS.128 [R193+0xc000], RZ ;  /* 0x00c000ffc1001388 */ /* 0x000fe20000000c00 */
[----:B------:R-:W-:Y:S02]  /*76c0*/  ISETP.GE.AND P1, PT, R177, UR6, PT ;  /* 0x00000006b1007c0c */ /* 0x000fe4000bf26270 */
[-C--:B------:R-:W-:Y:S02]  /*76d0*/  LEA.HI.X R225, R133, R204.reuse, R171, 0x1, P5 ;  /* 0x000000cc85e17211 */ /* 0x080fe400028f0cab */
[----:B------:R-:W-:Y:S01]  /*76e0*/  @!PT LDS RZ, [RZ] ;  /* 0x00000000fffff984 */ /* 0x000fe20000000800 */
[----:B------:R-:W-:Y:S01]  /*76f0*/  @!PT LDS RZ, [RZ] ;  /* 0x00000000fffff984 */ /* 0x000fe20000000800 */
[----:B------:R-:W-:Y:S01]  /*7700*/  @!PT LDS RZ, [RZ] ;  /* 0x00000000fffff984 */ /* 0x000fe20000000800 */
[----:B------:R-:W-:Y:S01]  /*7710*/  @!P3 LDGSTS.E.BYPASS.LTC128B.128 [R193+0xe000], desc[UR14][R226.64+0x80] ;  /* 0x0e000080e2c1bfae */ /* 0x000fe2000b981a0e */
[CC--:B------:R-:W-:Y:S02]  /*7720*/  LEA R134, P4, R190.reuse, R133.reuse, 0x4 ;  /* 0x00000085be867211 */ /* 0x0c0fe400078820ff */
[C---:B------:R-:W-:Y:S02]  /*7730*/  LEA R170, P2, R190.reuse, R133, 0x5 ;  /* 0x00000085beaa7211 */ /* 0x040fe400078428ff */
[----:B------:R-:W-:Y:S01]  /*7740*/  @P3 STS.128 [R193+0xe000], RZ ;  /* 0x00e000ffc1003388 */ /* 0x000fe20000000c00 */
[--C-:B------:R-:W-:Y:S02]  /*7750*/  LEA.HI.X R133, R190, R171, R191.reuse, 0x4, P4 ;  /* 0x000000abbe857211 */ /* 0x100fe400020f24bf */
[----:B------:R-:W-:Y:S02]  /*7760*/  LEA R168, P4, R134, R205, 0x1 ;  /* 0x000000cd86a87211 */ /* 0x000fe400078808ff */
[----:B------:R-:W-:Y:S01]  /*7770*/  @!PT LDS RZ, [RZ] ;  /* 0x00000000fffff984 */ /* 0x000fe20000000800 */
[----:B------:R-:W-:Y:S01]  /*7780*/  @!PT LDS RZ, [RZ] ;  /* 0x00000000fffff984 */ /* 0x000fe20000000800 */
[----:B------:R-:W-:Y:S01]  /*7790*/  @!PT LDS RZ, [RZ] ;  /* 0x00000000fffff984 */ /* 0x000fe20000000800 */
[----:B------:R-:W-:Y:S01]  /*77a0*/  @!P0 LDGSTS.E.BYPASS.LTC128B.128 [R193+0x10000], desc[UR14][R226.64+0x100] ;  /* 0x10000100e2c18fae */ /* 0x000fe2000b981a0e */
[----:B------:R-:W-:Y:S02]  /*77b0*/  LEA.HI.X R171, R190, R171, R191, 0x5, P2 ;  /* 0x000000abbeab7211 */ /* 0x000fe400010f2cbf */
[-C--:B------:R-:W-:Y:S02]  /*77c0*/  LEA.HI.X R169, R134, R204.reuse, R133, 0x1, P4 ;  /* 0x000000cc86a97211 */ /* 0x080fe400020f0c85 */
[----:B------:R-:W-:Y:S01]  /*77d0*/  @P0 STS.128 [R193+0x10000], RZ ;  /* 0x010000ffc1000388 */ /* 0x000fe20000000c00 */
[----:B------:R-:W-:Y:S02]  /*77e0*/  LEA R132, P2, R170, R205, 0x1 ;  /* 0x000000cdaa847211 */ /* 0x000fe400078408ff */
[----:B------:R-:W-:Y:S02]  /*77f0*/  LOP3.LUT R138, R180, 0x8, RZ, 0xc0, !PT ;  /* 0x00000008b48a7812 */ /* 0x000fe400078ec0ff */
[----:B------:R-:W-:Y:S01]  /*7800*/  @!PT LDS RZ, [RZ] ;  /* 0x00000000fffff984 */ /* 0x000fe20000000800 */
[----:B------:R-:W-:Y:S01]  /*7810*/  @!PT LDS RZ, [RZ] ;  /* 0x00000000fffff984 */ /* 0x000fe20000000800 */
[----:B------:R-:W-:Y:S01]  /*7820*/  @!PT LDS RZ, [RZ] ;  /* 0x00000000fffff984 */ /* 0x000fe20000000800 */
[----:B------:R-:W-:Y:S01]  /*7830*/  @!P1 LDGSTS.E.BYPASS.LTC128B.128 [R193+0xc800], desc[UR14][R224.64] ;  /* 0x0c800000e0c19fae */ /* 0x000fe2000b981a0e */
[----:B------:R-:W-:Y:S02]  /*7840*/  LEA.HI.X R133, R170, R204, R171, 0x1, P2 ;  /* 0x000000ccaa857211 */ /* 0x000fe400010f0cab */
[--C-:B------:R-:W-:Y:S02]  /*7850*/  LOP3.LUT R135, R177, 0x1c0, R174.reuse, 0xf8, !PT ;  /* 0x000001c0b1877812 */ /* 0x100fe400078ef8ae */
[----:B------:R-:W-:Y:S01]  /*7860*/  @P1 STS.128 [R193+0xc800], RZ ;  /* 0x00c800ffc1001388 */ /* 0x000fe20000000c00 */
[----:B------:R-:W-:Y:S02]  /*7870*/  LOP3.LUT R136, R179, 0x200, R174, 0xf8, !PT ;  /* 0x00000200b3887812 */ /* 0x000fe400078ef8ae */
[C---:B------:R-:W-:Y:S02]  /*7880*/  LOP3.LUT R181, R135.reuse, R138, RZ, 0x3c, !PT ;  /* 0x0000008a87b57212 */ /* 0x040fe400078e3cff */
[----:B------:R-:W-:Y:S01]  /*7890*/  @!PT LDS RZ, [RZ] ;  /* 0x00000000fffff984 */ /* 0x000fe20000000800 */
[----:B------:R-:W-:Y:S01]  /*78a0*/  @!PT LDS RZ, [RZ] ;  /* 0x00000000fffff984 */ /* 0x000fe20000000800 */
[----:B------:R-:W-:Y:S01]  /*78b0*/  @!PT LDS RZ, [RZ] ;  /* 0x00000000fffff984 */ /* 0x000fe20000000800 */
[----:B------:R-:W-:Y:S01]  /*78c0*/  @!P3 LDGSTS.E.BYPASS.LTC128B.128 [R193+0xe800], desc[UR14][R224.64+0x80] ;  /* 0x0e800080e0c1bfae */ /* 0x000fe2000b981a0e */
[----:B------:R-:W-:Y:S02]  /*78d0*/  LOP3.LUT R188, R135, 0x8, R178, 0x78, !PT ;  /* 0x0000000887bc7812 */ /* 0x000fe400078e78b2 */
[----:B------:R-:W-:Y:S02]  /*78e0*/  LOP3.LUT R189, R136, R181, RZ, 0xfc, !PT ;  /* 0x000000b588bd7212 */ /* 0x000fe400078efcff */
[----:B------:R-:W-:Y:S01]  /*78f0*/  @P3 STS.128 [R193+0xe800], RZ ;  /* 0x00e800ffc1003388 */ /* 0x000fe20000000c00 */
[----:B------:R-:W-:Y:S01]  /*7900*/  LOP3.LUT P2, RZ, R178, 0x4, RZ, 0xc0, !PT ;  /* 0x00000004b2ff7812 */ /* 0x000fe2000784c0ff */
[----:B------:R-:W-:Y:S01]  /*7910*/  IMAD R188, R188, 0x2, R173 ;  /* 0x00000002bcbc7824 */ /* 0x000fe200078e02ad */
[----:B------:R-:W-:Y:S02]  /*7920*/  LEA R189, R189, UR5, 0x1 ;  /* 0x00000005bdbd7c11 */ /* 0x000fe4000f8e08ff */
[----:B------:R-:W-:Y:S01]  /*7930*/  @!PT LDS RZ, [RZ] ;  /* 0x00000000fffff984 */ /* 0x000fe20000000800 */
[----:B------:R-:W-:Y:S01]  /*7940*/  @!PT LDS RZ, [RZ] ;  /* 0x00000000fffff984 */ /* 0x000fe20000000800 */
[----:B------:R-:W-:Y:S01]  /*7950*/  @!PT LDS RZ, [RZ] ;  /* 0x00000000fffff984 */ /* 0x000fe20000000800 */
[----:B------:R-:W-:Y:S01]  /*7960*/  @!P0 LDGSTS.E.BYPASS.LTC128B.128 [R193+0x10800], desc[UR14][R224.64+0x100] ;  /* 0x10800100e0c18fae */ /* 0x000fe2000b981a0e */
[----:B------:R-:W-:Y:S01]  /*7970*/  ISETP.NE.AND P4, PT, R210, RZ, PT ;  /* 0x000000ffd200720c */ /* 0x000fe20003f85270 */
[----:B------:R-:W-:Y:S03]  /*7980*/  VIADD R183, R188, UR5 ;  /* 0x00000005bcb77c36 */ /* 0x000fe60008000000 */
[----:B------:R-:W-:Y:S01]  /*7990*/  @P0 STS.128 [R193+0x10800], RZ ;  /* 0x010800ffc1000388 */ /* 0x000fe20000000c00 */
[--C-:B------:R-:W-:Y:S02]  /*79a0*/  IMAD.IADD R187, R172, 0x1, R189.reuse ;  /* 0x00000001acbb7824 */ /* 0x100fe400078e02bd */
[----:B------:R-:W-:Y:S02]  /*79b0*/  IMAD.IADD R184, R183, 0x1, R172 ;  /* 0x00000001b7b87824 */ /* 0x000fe400078e02ac */
        /* <DEDUP_REMOVED lines=31> */
[----:B------:R-:W3:Y:S05]  /*7bb0*/  LDSM.16.M88.4 R140, [R188+UR5+0x6000] ;  /* 0x00600005bc8c783b */ /* 0x000eea0008000200 */
[----:B------:R-:W4:Y:S05]  /*7bc0*/  LDSM.16.M88.4 R144, [R188+UR5+0x6800] ;  /* 0x00680005bc90783b */ /* 0x000f2a0008000200 */
[----:B------:R-:W5:Y:S05]  /*7bd0*/  LDSM.16.M88.4 R148, [R188+UR5+0x7000] ;  /* 0x00700005bc94783b */ /* 0x000f6a0008000200 */
[----:B------:R-:W0:Y:S05]  /*7be0*/  LDGDEPBAR ;  /* 0x00000000000079af */ /* 0x000e2a0000000000 */
[----:B------:R-:W5:Y:S05]  /*7bf0*/  LDSM.16.M88.4 R152, [R188+UR5+0x7800] ;  /* 0x00780005bc98783b */ /* 0x000f6a0008000200 */
[----:B------:R-:W-:Y:S05]  /*7c00*/  LDSM.16.M88.4 R156, [R187] ;  /* 0x00000000bb9c783b */ /* 0x000fea0000000200 */
[----:B------:R-:W5:Y:S05]  /*7c10*/  LDSM.16.M88.4 R160, [R184+0x6000] ;  /* 0x00600000b8a0783b */ /* 0x000f6a0000000200 */
[----:B------:R-:W5:Y:S05]  /*7c20*/  LDSM.16.M88.4 R164, [R184+0x6800] ;  /* 0x00680000b8a4783b */ /* 0x000f6a0000000200 */
[----:B-1----:R-:W-:Y:S01]  /*7c30*/  LDSM.16.M88.4 R168, [R188+UR5+0x8000] ;  /* 0x00800005bca8783b */ /* 0x002fe20008000200 */
[C---:B---3--:R-:W-:Y:S08]  /*7c40*/  HMMA.16816.F32.BF16 R4, R136.reuse, R140, RZ ;  /* 0x0000008c8804723c */ /* 0x048ff000000418ff */
[C---:B------:R-:W-:Y:S01]  /*7c50*/  HMMA.16816.F32.BF16 R8, R136.reuse, R142, RZ ;  /* 0x0000008e8808723c */ /* 0x040fe200000418ff */
[----:B------:R-:W1:Y:S07]  /*7c60*/  LDSM.16.M88.4 R140, [R184+0x7000] ;  /* 0x00700000b88c783b */ /* 0x000e6e0000000200 */
[C---:B----4-:R-:W-:Y:S01]  /*7c70*/  HMMA.16816.F32.BF16 R12, R136.reuse, R144, RZ ;  /* 0x00000090880c723c */ /* 0x050fe200000418ff */
[----:B------:R-:W-:Y:S05]  /*7c80*/  SEL R144, R175, 0xffffffc0, !P2 ;  /* 0xffffffc0af907807 */ /* 0x000fea0005000000 */
[----:B------:R-:W-:Y:S02]  /*7c90*/  IMAD.IADD R185, R144, 0x1, R189 ;  /* 0x0000000190b97824 */ /* 0x000fe400078e02bd */
[C---:B------:R-:W-:Y:S01]  /*7ca0*/  HMMA.16816.F32.BF16 R16, R136.reuse, R146, RZ ;  /* 0x000000928810723c */ /* 0x040fe200000418ff */
[----:B------:R-:W-:Y:S02]  /*7cb0*/  IMAD.IADD R183, R183, 0x1, R144 ;  /* 0x00000001b7b77824 */ /* 0x000fe400078e0290 */
[----:B--2---:R-:W-:Y:S01]  /*7cc0*/  LDSM.16.M88.4 R132, [R185] ;  /* 0x00000000b984783b */ /* 0x004fe20000000200 */
[C---:B------:R-:W-:Y:S02]  /*7cd0*/  IMAD.IADD R186, R172.reuse, 0x1, R185 ;  /* 0x00000001acba7824 */ /* 0x040fe400078e02b9 */
[----:B------:R-:W-:Y:S02]  /*7ce0*/  IMAD.IADD R182, R172, 0x1, R183 ;  /* 0x00000001acb67824 */ /* 0x000fe400078e02b7 */
[C---:B-----5:R-:W-:Y:S01]  /*7cf0*/  HMMA.16816.F32.BF16 R20, R136.reuse, R148, RZ ;  /* 0x000000948814723c */ /* 0x060fe200000418ff */
[----:B------:R-:W-:Y:S07]  /*7d00*/  LDSM.16.M88.4 R144, [R183+0x6000] ;  /* 0x00600000b790783b */ /* 0x000fee0000000200 */
[C---:B------:R-:W-:Y:S01]  /*7d10*/  HMMA.16816.F32.BF16 R24, R136.reuse, R150, RZ ;  /* 0x000000968818723c */ /* 0x040fe200000418ff */
[----:B------:R-:W-:Y:S07]  /*7d20*/  LDSM.16.M88.4 R148, [R183+0x6800] ;  /* 0x00680000b794783b */ /* 0x000fee0000000200 */
[C---:B------:R-:W-:Y:S08]  /*7d30*/  HMMA.16816.F32.BF16 R28, R136.reuse, R152, RZ ;  /* 0x00000098881c723c */ /* 0x040ff000000418ff */
        /* <DEDUP_REMOVED lines=8> */
[----:B------:R-:W-:Y:S07]  /*7dc0*/  LDSM.16.M88.4 R164, [R182+0x6000] ;  /* 0x00600000b6a4783b */ /* 0x000fee0000000200 */
[C---:B-1----:R-:W-:Y:S08]  /*7dd0*/  HMMA.16816.F32.BF16 R20, R156.reuse, R140, R20 ;  /* 0x0000008c9c14723c */ /* 0x042ff00000041814 */
[C---:B------:R-:W-:Y:S01]  /*7de0*/  HMMA.16816.F32.BF16 R24, R156.reuse, R142, R24 ;  /* 0x0000008e9c18723c */ /* 0x040fe20000041818 */
[----:B------:R-:W1:Y:S07]  /*7df0*/  LDSM.16.M88.4 R140, [R183+0x7800] ;  /* 0x00780000b78c783b */ /* 0x000e6e0000000200 */
[C---:B--2---:R-:W-:Y:S08]  /*7e00*/  HMMA.16816.F32.BF16 R28, R156.reuse, R136, R28 ;  /* 0x000000889c1c723c */ /* 0x044ff0000004181c */
[----:B------:R-:W-:Y:S01]  /*7e10*/  HMMA.16816.F32.BF16 R32, R156, R138, R32 ;  /* 0x0000008a9c20723c */ /* 0x000fe20000041820 */
[----:B------:R-:W2:Y:S05]  /*7e20*/  LDSM.16.M88.4 R136, [R182+0x6800] ;  /* 0x00680000b688783b */ /* 0x000eaa0000000200 */
[----:B------:R-:W-:Y:S02]  /*7e30*/  LDSM.16.M88.4 R156, [R189+0x2000] ;  /* 0x00200000bd9c783b */ /* 0x000fe40000000200 */
[C---:B------:R-:W-:Y:S08]  /*7e40*/  HMMA.16816.F32.BF16 R4, R132.reuse, R144, R4 ;  /* 0x000000908404723c */ /* 0x040ff00000041804 */
[C---:B------:R-:W-:Y:S01]  /*7e50*/  HMMA.16816.F32.BF16 R8, R132.reuse, R146, R8 ;  /* 0x000000928408723c */ /* 0x040fe20000041808 */
[----:B------:R-:W4:Y:S07]  /*7e60*/  LDSM.16.M88.4 R144, [R182+0x7000] ;  /* 0x00700000b690783b */ /* 0x000f2e0000000200 */
[C---:B------:R-:W-:Y:S08]  /*7e70*/  HMMA.16816.F32.BF16 R12, R132.reuse, R148, R12 ;  /* 0x00000094840c723c */ /* 0x040ff0000004180c */
[C---:B------:R-:W-:Y:S01]  /*7e80*/  HMMA.16816.F32.BF16 R16, R132.reuse, R150, R16 ;  /* 0x000000968410723c */ /* 0x040fe20000041810 */
[----:B------:R-:W5:Y:S07]  /*7e90*/  LDSM.16.M88.4 R148, [R182+0x7800] ;  /* 0x00780000b694783b */ /* 0x000f6e0000000200 */
[C---:B---3--:R-:W-:Y:S08]  /*7ea0*/  HMMA.16816.F32.BF16 R20, R132.reuse, R152, R20 ;  /* 0x000000988414723c */ /* 0x048ff00000041814 */
[C---:B------:R-:W-:Y:S01]  /*7eb0*/  HMMA.16816.F32.BF16 R24, R132.reuse, R154, R24 ;  /* 0x0000009a8418723c */ /* 0x040fe20000041818 */
[----:B------:R-:W-:Y:S07]  /*7ec0*/  LDSM.16.M88.4 R152, [R188+UR5+0x9800] ;  /* 0x00980005bc98783b */ /* 0x000fee0008000200 */
[C---:B-1----:R-:W-:Y:S08]  /*7ed0*/  HMMA.16816.F32.BF16 R28, R132.reuse, R140, R28 ;  /* 0x0000008c841c723c */ /* 0x042ff0000004181c */
[----:B------:R-:W-:Y:S01]  /*7ee0*/  HMMA.16816.F32.BF16 R32, R132, R142, R32 ;  /* 0x0000008e8420723c */ /* 0x000fe20000041820 */
[----:B------:R-:W1:Y:S05]  /*7ef0*/  LDSM.16.M88.4 R132, [R188+UR5+0x8800] ;  /* 0x00880005bc84783b */ /* 0x000e6a0008000200 */
[----:B------:R-:W3:Y:S02]  /*7f00*/  LDSM.16.M88.4 R140, [R188+UR5+0x9000] ;  /* 0x00900005bc8c783b */ /* 0x000ee40008000200 */
[C---:B------:R-:W-:Y:S08]  /*7f10*/  HMMA.16816.F32.BF16 R4, R160.reuse, R164, R4 ;  /* 0x000000a4a004723c */ /* 0x040ff00000041804 */
[C---:B------:R-:W-:Y:S01]  /*7f20*/  HMMA.16816.F32.BF16 R8, R160.reuse, R166, R8 ;  /* 0x000000a6a008723c */ /* 0x040fe20000041808 */
[----:B------:R-:W-:Y:S07]  /*7f30*/  LDSM.16.M88.4 R164, [R182+0x8000] ;  /* 0x00800000b6a4783b */ /* 0x000fee0000000200 */
[C---:B--2---:R-:W-:Y:S08]  /*7f40*/  HMMA.16816.F32.BF16 R12, R160.reuse, R136, R12 ;  /* 0x00000088a00c723c */ /* 0x044ff0000004180c */
[C---:B------:R-:W-:Y:S01]  /*7f50*/  HMMA.16816.F32.BF16 R16, R160.reuse, R138, R16 ;  /* 0x0000008aa010723c */ /* 0x040fe20000041810 */
[----:B------:R-:W-:Y:S07]  /*7f60*/  LDSM.16.M88.4 R136, [R187+0x2000] ;  /* 0x00200000bb88783b */ /* 0x000fee0000000200 */
[C---:B----4-:R-:W-:Y:S08]  /*7f70*/  HMMA.16816.F32.BF16 R20, R160.reuse, R144, R20 ;  /* 0x00000090a014723c */ /* 0x050ff00000041814 */
[C---:B------:R-:W-:Y:S01]  /*7f80*/  HMMA.16816.F32.BF16 R24, R160.reuse, R146, R24 ;  /* 0x00000092a018723c */ /* 0x040fe20000041818 */
[----:B------:R-:W2:Y:S07]  /*7f90*/  LDSM.16.M88.4 R144, [R184+0x8000] ;  /* 0x00800000b890783b */ /* 0x000eae0000000200 */
[C---:B-----5:R-:W-:Y:S08]  /*7fa0*/  HMMA.16816.F32.BF16 R28, R160.reuse, R148, R28 ;  /* 0x00000094a01c723c */ /* 0x060ff0000004181c */
[----:B------:R-:W-:Y:S01]  /*7fb0*/  HMMA.16816.F32.BF16 R32, R160, R150, R32 ;  /* 0x00000096a020723c */ /* 0x000fe20000041820 */
[----:B------:R-:W-:Y:S05]  /*7fc0*/  LDSM.16.M88.4 R148, [R184+0x9000] ;  /* 0x00900000b894783b */ /* 0x000fea0000000200 */
[----:B------:R-:W-:Y:S02]  /*7fd0*/  LDSM.16.M88.4 R160, [R186+0x2000] ;  /* 0x00200000baa0783b */ /* 0x000fe40000000200 */
        /* <DEDUP_REMOVED lines=11> */
[----:B------:R-:W-:Y:S05]  /*8090*/  LDSM.16.M88.4 R152, [R185+0x2000] ;  /* 0x00200000b998783b */ /* 0x000fea0000000200 */
[----:B------:R-:W4:Y:S02]  /*80a0*/  LDSM.16.M88.4 R156, [R183+0x8000] ;  /* 0x00800000b79c783b */ /* 0x000f240000000200 */
        /* <DEDUP_REMOVED lines=11> */
[----:B------:R-:W3:Y:S05]  /*8160*/  LDSM.16.M88.4 R136, [R182+0x9000] ;  /* 0x00900000b688783b */ /* 0x000eea0000000200 */
[----:B------:R-:W3:Y:S02]  /*8170*/  LDSM.16.M88.4 R140, [R182+0x9800] ;  /* 0x00980000b68c783b */ /* 0x000ee40000000200 */
[C---:B----4-:R-:W-:Y:S08]  /*8180*/  HMMA.16816.F32.BF16 R4, R152.reuse, R156, R4 ;  /* 0x0000009c9804723c */ /* 0x050ff00000041804 */
[C---:B------:R-:W-:Y:S01]  /*8190*/  HMMA.16816.F32.BF16 R8, R152.reuse, R158, R8 ;  /* 0x0000009e9808723c */ /* 0x040fe20000041808 */
[----:B------:R-:W-:Y:S07]  /*81a0*/  LDSM.16.M88.4 R156, [R184+0xa000] ;  /* 0x00a00000b89c783b */ /* 0x000fee0000000200 */
[C---:B--2---:R-:W-:Y:S08]  /*81b0*/  HMMA.16816.F32.BF16 R12, R152.reuse, R144, R12 ;  /* 0x00000090980c723c */ /* 0x044ff0000004180c */
[C---:B------:R-:W-:Y:S01]  /*81c0*/  HMMA.16816.F32.BF16 R16, R152.reuse, R146, R16 ;  /* 0x000000929810723c */ /* 0x040fe20000041810 */
[----:B------:R-:W-:Y:S07]  /*81d0*/  LDSM.16.M88.4 R144, [R188+UR5+0xa000] ;  /* 0x00a00005bc90783b */ /* 0x000fee0008000200 */
[C---:B-1----:R-:W-:Y:S08]  /*81e0*/  HMMA.16816.F32.BF16 R20, R152.reuse, R132, R20 ;  /* 0x000000849814723c */ /* 0x042ff00000041814 */
[C---:B------:R-:W-:Y:S01]  /*81f0*/  HMMA.16816.F32.BF16 R24, R152.reuse, R134, R24 ;  /* 0x000000869818723c */ /* 0x040fe20000041818 */
[----:B------:R-:W1:Y:S07]  /*8200*/  LDSM.16.M88.4 R132, [R189+0x4000] ;  /* 0x00400000bd84783b */ /* 0x000e6e0000000200 */
[C---:B-----5:R-:W-:Y:S08]  /*8210*/  HMMA.16816.F32.BF16 R28, R152.reuse, R148, R28 ;  /* 0x00000094981c723c */ /* 0x060ff0000004181c */
[----:B------:R-:W-:Y:S01]  /*8220*/  HMMA.16816.F32.BF16 R32, R152, R150, R32 ;  /* 0x000000969820723c */ /* 0x000fe20000041820 */
[----:B------:R-:W2:Y:S05]  /*8230*/  LDSM.16.M88.4 R148, [R188+UR5+0xa800] ;  /* 0x00a80005bc94783b */ /* 0x000eaa0008000200 */
[----:B------:R-:W4:Y:S02]  /*8240*/  LDSM.16.M88.4 R152, [R188+UR5+0xb000] ;  /* 0x00b00005bc98783b */ /* 0x000f240008000200 */
        /* <DEDUP_REMOVED lines=9> */
[C---:B------:R-:W-:Y:S08]  /*82e0*/  HMMA.16816.F32.BF16 R28, R160.reuse, R140, R28 ;  /* 0x0000008ca01c723c */ /* 0x040ff0000004181c */
[----:B------:R-:W-:Y:S01]  /*82f0*/  HMMA.16816.F32.BF16 R32, R160, R142, R32 ;  /* 0x0000008ea020723c */ /* 0x000fe20000041820 */
[----:B------:R-:W5:Y:S05]  /*8300*/  LDSM.16.M88.4 R140, [R187+0x4000] ;  /* 0x00400000bb8c783b */ /* 0x000f6a0000000200 */
[----:B------:R-:W-:Y:S02]  /*8310*/  LDSM.16.M88.4 R160, [R183+0xb000] ;  /* 0x00b00000b7a0783b */ /* 0x000fe40000000200 */
        /* <DEDUP_REMOVED lines=16> */
[C---:B-1----:R-:W-:Y:S08]  /*8420*/  HMMA.16816.F32.BF16 R12, R140.reuse, R144, R12 ;  /* 0x000000908c0c723c */ /* 0x042ff0000004180c */
[C---:B------:R-:W-:Y:S01]  /*8430*/  HMMA.16816.F32.BF16 R16, R140.reuse, R146, R16 ;  /* 0x000000928c10723c */ /* 0x040fe20000041810 */
[----:B------:R1:W5:Y:S07]  /*8440*/  LDSM.16.M88.4 R144, [R186+0x4000] ;  /* 0x00400000ba90783b */ /* 0x00036e0000000200 */
[C---:B--2---:R-:W-:Y:S08]  /*8450*/  HMMA.16816.F32.BF16 R20, R140.reuse, R148, R20 ;  /* 0x000000948c14723c */ /* 0x044ff00000041814 */
[C---:B------:R-:W-:Y:S08]  /*8460*/  HMMA.16816.F32.BF16 R24, R140.reuse, R150, R24 ;  /* 0x000000968c18723c */ /* 0x040ff00000041818 */
[C---:B---3--:R-:W-:Y:S03]  /*8470*/  HMMA.16816.F32.BF16 R28, R140.reuse, R132, R28 ;  /* 0x000000848c1c723c */ /* 0x048fe6000004181c */
[----:B-1----:R-:W-:Y:S04]  /*8480*/  IMAD R186, R210, 0x40, R199 ;  /* 0x00000040d2ba7824 */ /* 0x002fe800078e02c7 */
[C-C-:B------:R-:W-:Y:S01]  /*8490*/  IMAD.IADD R225, R197.reuse, 0x1, -R186.reuse ;  /* 0x00000001c5e17824 */ /* 0x140fe200078e0aba */
[----:B------:R-:W-:Y:S01]  /*84a0*/  HMMA.16816.F32.BF16 R32, R140, R134, R32 ;  /* 0x000000868c20723c */ /* 0x000fe20000041820 */
[----:B------:R-:W1:Y:S03]  /*84b0*/  LDSM.16.M88.4 R132, [R182+0xa800] ;  /* 0x00a80000b684783b */ /* 0x000e660000000200 */
[----:B------:R-:W-:Y:S04]  /*84c0*/  IABS R225, R225 ;  /* 0x000000e100e17213 */ /* 0x000fe80000000000 */
[----:B------:R-:W-:Y:S01]  /*84d0*/  I2FP.F32.S32 R225, R225 ;  /* 0x000000e100e17245 */ /* 0x000fe20000201400 */
[C---:B----4-:R-:W-:Y:S08]  /*84e0*/  HMMA.16816.F32.BF16 R4, R136.reuse, R152, R4 ;  /* 0x000000988804723c */ /* 0x050ff00000041804 */
[C---:B------:R-:W-:Y:S08]  /*84f0*/  HMMA.16816.F32.BF16 R8, R136.reuse, R154, R8 ;  /* 0x0000009a8808723c */ /* 0x040ff00000041808 */
[C---:B-----5:R-:W-:Y:S08]  /*8500*/  HMMA.16816.F32.BF16 R12, R136.reuse, R156, R12 ;  /* 0x0000009c880c723c */ /* 0x060ff0000004180c */
[C---:B------:R-:W-:Y:S08]  /*8510*/  HMMA.16816.F32.BF16 R16, R136.reuse, R158, R16 ;  /* 0x0000009e8810723c */ /* 0x040ff00000041810 */
[C---:B------:R-:W-:Y:S08]  /*8520*/  HMMA.16816.F32.BF16 R20, R136.reuse, R160, R20 ;  /* 0x000000a08814723c */ /* 0x040ff00000041814 */
[C---:B------:R-:W-:Y:S08]  /*8530*/  HMMA.16816.F32.BF16 R24, R136.reuse, R162, R24 ;  /* 0x000000a28818723c */ /* 0x040ff00000041818 */
[C---:B------:R-:W-:Y:S08]  /*8540*/  HMMA.16816.F32.BF16 R28, R136.reuse, R164, R28 ;  /* 0x000000a4881c723c */ /* 0x040ff0000004181c */
[----:B------:R-:W-:Y:S01]  /*8550*/  HMMA.16816.F32.BF16 R32, R136, R166, R32 ;  /* 0x000000a68820723c */ /* 0x000fe20000041820 */
[----:B------:R-:W2:Y:S07]  /*8560*/  LDSM.16.M88.4 R136, [R182+0xb000] ;  /* 0x00b00000b688783b */ /* 0x000eae0000000200 */
[C---:B------:R-:W-:Y:S05]  /*8570*/  HMMA.16816.F32.BF16 R4, R144.reuse, R168, R4 ;  /* 0x000000a89004723c */ /* 0x040fea0000041804 */
[----:B------:R-:W-:Y:S03]  /*8580*/  LOP3.LUT R169, RZ, R186, RZ, 0x33, !PT ;  /* 0x000000baffa97212 */ /* 0x000fe600078e33ff */
[C---:B------:R-:W-:Y:S03]  /*8590*/  HMMA.16816.F32.BF16 R8, R144.reuse, R170, R8 ;  /* 0x000000aa9008723c */ /* 0x040fe60000041808 */
[C---:B------:R-:W-:Y:S02]  /*85a0*/  IMAD.IADD R168, R198.reuse, 0x1, R169 ;  /* 0x00000001c6a87824 */ /* 0x040fe400078e02a9 */
[--C-:B------:R-:W-:Y:S02]  /*85b0*/  IMAD.IADD R169, R198, 0x1, -R186.reuse ;  /* 0x00000001c6a97824 */ /* 0x100fe400078e0aba */
[----:B------:R-:W-:Y:S01]  /*85c0*/  VIADD R224, R168, 0x8 ;  /* 0x00000008a8e07836 */ /* 0x000fe20000000000 */
[----:B------:R-:W-:Y:S01]  /*85d0*/  IABS R170, R168 ;  /* 0x000000a800aa7213 */ /* 0x000fe20000000000 */
[C---:B-1----:R-:W-:Y:S03]  /*85e0*/  HMMA.16816.F32.BF16 R12, R144.reuse, R132, R12 ;  /* 0x00000084900c723c */ /* 0x042fe6000004180c */
[--C-:B------:R-:W-:Y:S01]  /*85f0*/  IADD3 R132, PT, PT, R197, -0x9, -R186.reuse ;  /* 0xfffffff7c5847810 */ /* 0x100fe20007ffe8ba */
[----:B------:R-:W-:Y:S01]  /*8600*/  VIADD R171, R169, 0xfffffff8 ;  /* 0xfffffff8a9ab7836 */ /* 0x000fe20000000000 */
        /* <DEDUP_REMOVED lines=8> */
[----:B------:R-:W-:Y:S01]  /*8690*/  IABS R168, R224 ;  /* 0x000000e000a87213 */ /* 0x000fe20000000000 */
[-C--:B------:R-:W-:Y:S01]  /*86a0*/  FFMA.FTZ R11, R132, -R0.reuse, R11 ;  /* 0x80000000840b7223 */ /* 0x080fe2000001000b */
[----:B------:R-:W-:Y:S01]  /*86b0*/  IABS R171, R171 ;  /* 0x000000ab00ab7213 */ /* 0x000fe20000000000 */
[----:B------:R-:W-:Y:S01]  /*86c0*/  FFMA.FTZ R13, R134, -R0, R13 ;  /* 0x80000000860d7223 */ /* 0x000fe2000001000d */
[----:B------:R-:W-:Y:S01]  /*86d0*/  I2FP.F32.S32 R168, R168 ;  /* 0x000000a800a87245 */ /* 0x000fe20000201400 */
[----:B------:R-:W1:Y:S01]  /*86e0*/  LDSM.16.M88.4 R132, [R182+0xb800] ;  /* 0x00b80000b684783b */ /* 0x000e620000000200 */
[----:B------:R-:W-:Y:S01]  /*86f0*/  I2FP.F32.S32 R171, R171 ;  /* 0x000000ab00ab7245 */ /* 0x000fe20000201400 */
[----:B------:R-:W-:Y:S04]  /*8700*/  DEPBAR.LE SB0, 0x0 ;  /* 0x000080000000791a */ /* 0x000fe80000000000 */
[----:B------:R-:W-:Y:S01]  /*8710*/  IABS R169, R169 ;  /* 0x000000a900a97213 */ /* 0x000fe20000000000 */
[----:B------:R-:W-:Y:S01]  /*8720*/  BAR.SYNC.DEFER_BLOCKING 0x0 ;  /* 0x0000000000007b1d */ /* 0x000fe20000010000 */
[----:B------:R-:W-:Y:S01]  /*8730*/  I2FP.F32.S32 R170, R170 ;  /* 0x000000aa00aa7245 */ /* 0x000fe20000201400 */
[-C--:B------:R-:W-:Y:S01]  /*8740*/  FFMA.FTZ R7, R168, -R0.reuse, R7 ;  /* 0x80000000a8077223 */ /* 0x080fe20000010007 */
[----:B------:R-:W-:Y:S01]  /*8750*/  IADD3 R168, PT, PT, R198, -0x10, -R186 ;  /* 0xfffffff0c6a87810 */ /* 0x000fe20007ffe8ba */
[----:B------:R-:W-:Y:S01]  /*8760*/  FFMA.FTZ R8, R171, -R0, R8 ;  /* 0x80000000ab087223 */ /* 0x000fe20000010008 */
[----:B------:R-:W-:Y:S01]  /*8770*/  I2FP.F32.S32 R169, R169 ;  /* 0x000000a900a97245 */ /* 0x000fe20000201400 */
[C---:B------:R-:W-:Y:S05]  /*8780*/  HMMA.16816.F32.BF16 R24, R144.reuse, R138, R24 ;  /* 0x0000008a9018723c */ /* 0x040fea0000041818 */
[----:B------:R-:W-:Y:S01]  /*8790*/  IABS R168, R168 ;  /* 0x000000a800a87213 */ /* 0x000fe20000000000 */
[-C--:B------:R-:W-:Y:S01]  /*87a0*/  FFMA.FTZ R5, R170, -R0.reuse, R5 ;  /* 0x80000000aa057223 */ /* 0x080fe20000010005 */
[C---:B------:R-:W-:Y:S01]  /*87b0*/  IADD3 R170, PT, PT, R198.reuse, -0x9, -R186 ;  /* 0xfffffff7c6aa7810 */ /* 0x040fe20007ffe8ba */
[C---:B------:R-:W-:Y:S01]  /*87c0*/  FFMA.FTZ R4, R169.reuse, -R0, R4 ;  /* 0x80000000a9047223 */ /* 0x040fe20000010004 */
[----:B------:R-:W-:Y:S01]  /*87d0*/  I2FP.F32.S32 R171, R168 ;  /* 0x000000a800ab7245 */ /* 0x000fe20000201400 */
[-C--:B------:R-:W-:Y:S01]  /*87e0*/  FFMA.FTZ R10, R169, -R0.reuse, R10 ;  /* 0x80000000a90a7223 */ /* 0x080fe2000001000a */
[C-C-:B------:R-:W-:Y:S02]  /*87f0*/  IADD3 R168, PT, PT, R198.reuse, -0x19, -R186.reuse ;  /* 0xffffffe7c6a87810 */ /* 0x140fe40007ffe8ba */
[----:B------:R-:W-:Y:S01]  /*8800*/  IADD3 R169, PT, PT, R197, -0x18, -R186 ;  /* 0xffffffe8c5a97810 */ /* 0x000fe20007ffe8ba */
[----:B------:R-:W-:Y:S01]  /*8810*/  FFMA.FTZ R12, R171, -R0, R12 ;  /* 0x80000000ab0c7223 */ /* 0x000fe2000001000c */
[----:B------:R-:W-:Y:S02]  /*8820*/  IABS R168, R168 ;  /* 0x000000a800a87213 */ /* 0x000fe40000000000 */
[----:B------:R-:W-:Y:S02]  /*8830*/  IABS R170, R170 ;  /* 0x000000aa00aa7213 */ /* 0x000fe40000000000 */
[----:B------:R-:W-:Y:S02]  /*8840*/  I2FP.F32.S32 R168, R168 ;  /* 0x000000a800a87245 */ /* 0x000fe40000201400 */
[--C-:B------:R-:W-:Y:S02]  /*8850*/  IADD3 R171, PT, PT, R198, -0x18, -R186.reuse ;  /* 0xffffffe8c6ab7810 */ /* 0x100fe40007ffe8ba */
[----:B------:R-:W-:Y:S01]  /*8860*/  IABS R169, R169 ;  /* 0x000000a900a97213 */ /* 0x000fe20000000000 */
[----:B------:R-:W-:Y:S01]  /*8870*/  FFMA.FTZ R17, R168, -R0, R17 ;  /* 0x80000000a8117223 */ /* 0x000fe20000010011 */
[C-C-:B------:R-:W-:Y:S02]  /*8880*/  IADD3 R168, PT, PT, R197.reuse, -0x21, -R186.reuse ;  /* 0xffffffdfc5a87810 */ /* 0x140fe40007ffe8ba */
[----:B------:R-:W-:Y:S01]  /*8890*/  I2FP.F32.S32 R170, R170 ;  /* 0x000000aa00aa7245 */ /* 0x000fe20000201400 */
[C---:B-1----:R-:W-:Y:S03]  /*88a0*/  HMMA.16816.F32.BF16 R28, R144.reuse, R132, R28 ;  /* 0x00000084901c723c */ /* 0x042fe6000004181c */
[----:B------:R-:W-:Y:S01]  /*88b0*/  IABS R168, R168 ;  /* 0x000000a800a87213 */ /* 0x000fe20000000000 */
[----:B------:R-:W-:Y:S01]  /*88c0*/  FFMA.FTZ R9, R170, -R0, R9 ;  /* 0x80000000aa097223 */ /* 0x000fe20000010009 */
[C-C-:B------:R-:W-:Y:S02]  /*88d0*/  IADD3 R132, PT, PT, R197.reuse, -0x29, -R186.reuse ;  /* 0xffffffd7c5847810 */ /* 0x140fe40007ffe8ba */
[----:B------:R-:W-:Y:S01]  /*88e0*/  I2FP.F32.S32 R168, R168 ;  /* 0x000000a800a87245 */ /* 0x000fe20000201400 */
[----:B------:R-:W-:Y:S03]  /*88f0*/  HMMA.16816.F32.BF16 R32, R144, R134, R32 ;  /* 0x000000869020723c */ /* 0x000fe60000041820 */
[----:B------:R-:W-:Y:S01]  /*8900*/  IABS R132, R132 ;  /* 0x0000008400847213 */ /* 0x000fe20000000000 */
[----:B------:R-:W-:Y:S01]  /*8910*/  FFMA.FTZ R23, R168, -R0, R23 ;  /* 0x80000000a8177223 */ /* 0x000fe20000010017 */
[--C-:B------:R-:W-:Y:S02]  /*8920*/  IADD3 R168, PT, PT, R198, -0x29, -R186.reuse ;  /* 0xffffffd7c6a87810 */ /* 0x100fe40007ffe8ba */
[----:B------:R-:W-:Y:S02]  /*8930*/  IABS R171, R171 ;  /* 0x000000ab00ab7213 */ /* 0x000fe40000000000 */
[----:B------:R-:W-:Y:S02]  /*8940*/  IABS R168, R168 ;  /* 0x000000a800a87213 */ /* 0x000fe40000000000 */
[----:B------:R-:W-:Y:S02]  /*8950*/  I2FP.F32.S32 R132, R132 ;  /* 0x0000008400847245 */ /* 0x000fe40000201400 */
[----:B------:R-:W-:Y:S02]  /*8960*/  I2FP.F32.S32 R169, R169 ;  /* 0x000000a900a97245 */ /* 0x000fe40000201400 */
[----:B------:R-:W-:Y:S01]  /*8970*/  I2FP.F32.S32 R171, R171 ;  /* 0x000000ab00ab7245 */ /* 0x000fe20000201400 */
[-C--:B------:R-:W-:Y:S01]  /*8980*/  FFMA.FTZ R27, R132, -R0.reuse, R27 ;  /* 0x80000000841b7223 */ /* 0x080fe2000001001b */
[----:B------:R-:W-:Y:S01]  /*8990*/  IADD3 R170, PT, PT, R197, -0x11, -R186 ;  /* 0xffffffefc5aa7810 */ /* 0x000fe20007ffe8ba */
[----:B------:R-:W-:Y:S01]  /*89a0*/  FFMA.FTZ R18, R169, -R0, R18 ;  /* 0x80000000a9127223 */ /* 0x000fe20000010012 */
[----:B------:R-:W-:Y:S01]  /*89b0*/  I2FP.F32.S32 R168, R168 ;  /* 0x000000a800a87245 */ /* 0x000fe20000201400 */
[-C--:B------:R-:W-:Y:S01]  /*89c0*/  FFMA.FTZ R16, R171, -R0.reuse, R16 ;  /* 0x80000000ab107223 */ /* 0x080fe20000010010 */
[--C-:B------:R-:W-:Y:S02]  /*89d0*/  IADD3 R132, PT, PT, R198, -0x31, -R186.reuse ;  /* 0xffffffcfc6847810 */ /* 0x100fe40007ffe8ba */
[C-C-:B------:R-:W-:Y:S01]  /*89e0*/  IADD3 R169, PT, PT, R197.reuse, -0x20, -R186.reuse ;  /* 0xffffffe0c5a97810 */ /* 0x140fe20007ffe8ba */
[----:B------:R-:W-:Y:S01]  /*89f0*/  FFMA.FTZ R25, R168, -R0, R25 ;  /* 0x80000000a8197223 */ /* 0x000fe20000010019 */
[----:B------:R-:W-:Y:S02]  /*8a00*/  IABS R170, R170 ;  /* 0x000000aa00aa7213 */ /* 0x000fe40000000000 */
[C-C-:B------:R-:W-:Y:S02]  /*8a10*/  IADD3 R171, PT, PT, R198.reuse, -0x20, -R186.reuse ;  /* 0xffffffe0c6ab7810 */ /* 0x140fe40007ffe8ba */
[--C-:B------:R-:W-:Y:S02]  /*8a20*/  IADD3 R168, PT, PT, R197, -0x31, -R186.reuse ;  /* 0xffffffcfc5a87810 */ /* 0x100fe40007ffe8ba */
[----:B------:R-:W-:Y:S02]  /*8a30*/  IABS R132, R132 ;  /* 0x0000008400847213 */ /* 0x000fe40000000000 */
[----:B------:R-:W-:Y:S02]  /*8a40*/  IABS R169, R169 ;  /* 0x000000a900a97213 */ /* 0x000fe40000000000 */
[----:B------:R-:W-:Y:S02]  /*8a50*/  I2FP.F32.S32 R170, R170 ;  /* 0x000000aa00aa7245 */ /* 0x000fe40000201400 */
[----:B------:R-:W-:Y:S02]  /*8a60*/  IABS R171, R171 ;  /* 0x000000ab00ab7213 */ /* 0x000fe40000000000 */
[----:B------:R-:W-:Y:S01]  /*8a70*/  IADD3 R133, PT, PT, R198, -0x30, -R186 ;  /* 0xffffffd0c6857810 */ /* 0x000fe20007ffe8ba */
[----:B------:R-:W-:Y:S01]  /*8a80*/  FFMA.FTZ R15, R170, -R0, R15 ;  /* 0x80000000aa0f7223 */ /* 0x000fe2000001000f */
[----:B------:R-:W-:Y:S02]  /*8a90*/  IABS R168, R168 ;  /* 0x000000a800a87213 */ /* 0x000fe40000000000 */
[----:B------:R-:W-:Y:S02]  /*8aa0*/  I2FP.F32.S32 R132, R132 ;  /* 0x0000008400847245 */ /* 0x000fe40000201400 */
[----:B------:R-:W-:Y:S02]  /*8ab0*/  I2FP.F32.S32 R169, R169 ;  /* 0x000000a900a97245 */ /* 0x000fe40000201400 */
[----:B------:R-:W-:Y:S01]  /*8ac0*/  I2FP.F32.S32 R171, R171 ;  /* 0x000000ab00ab7245 */ /* 0x000fe20000201400 */
[-C--:B------:R-:W-:Y:S01]  /*8ad0*/  FFMA.FTZ R29, R132, -R0.reuse, R29 ;  /* 0x80000000841d7223 */ /* 0x080fe2000001001d */
[----:B------:R-:W-:Y:S01]  /*8ae0*/  IABS R133, R133 ;  /* 0x0000008500857213 */ /* 0x000fe20000000000 */
[-C--:B------:R-:W-:Y:S01]  /*8af0*/  FFMA.FTZ R22, R169, -R0.reuse, R22 ;  /* 0x80000000a9167223 */ /* 0x080fe20000010016 */
[----:B------:R-:W-:Y:S01]  /*8b00*/  IADD3 R225, PT, PT, R197, -0x10, -R186 ;  /* 0xfffffff0c5e17810 */ /* 0x000fe20007ffe8ba */
[----:B------:R-:W-:Y:S01]  /*8b10*/  FFMA.FTZ R20, R171, -R0, R20 ;  /* 0x80000000ab147223 */ /* 0x000fe20000010014 */
[--C-:B------:R-:W-:Y:S02]  /*8b20*/  IADD3 R170, PT, PT, R198, -0x21, -R186.reuse ;  /* 0xffffffdfc6aa7810 */ /* 0x100fe40007ffe8ba */
[----:B------:R-:W-:Y:S02]  /*8b30*/  I2FP.F32.S32 R168, R168 ;  /* 0x000000a800a87245 */ /* 0x000fe40000201400 */
[----:B------:R-:W-:Y:S02]  /*8b40*/  I2FP.F32.S32 R133, R133 ;  /* 0x0000008500857245 */ /* 0x000fe40000201400 */
[----:B------:R-:W-:Y:S01]  /*8b50*/  FMNMX3.FTZ R132, R2, R4, R5, !PT ;  /* 0x0000000402847276 */ /* 0x000fe20007810005 */
[-C--:B------:R-:W-:Y:S01]  /*8b60*/  FFMA.FTZ R31, R168, -R0.reuse, R31 ;  /* 0x80000000a81f7223 */ /* 0x080fe2000001001f */
[----:B------:R-:W-:Y:S01]  /*8b70*/  IADD3 R169, PT, PT, R197, -0x28, -R186 ;  /* 0xffffffd8c5a97810 */ /* 0x000fe20007ffe8ba */
[----:B------:R-:W-:Y:S01]  /*8b80*/  FFMA.FTZ R28, R133, -R0, R28 ;  /* 0x80000000851c7223 */ /* 0x000fe2000001001c */
[----:B------:R-:W-:Y:S02]  /*8b90*/  IABS R225, R225 ;  /* 0x000000e100e17213 */ /* 0x000fe40000000000 */
[--C-:B------:R-:W-:Y:S02]  /*8ba0*/  IADD3 R182, PT, PT, R197, -0x19, -R186.reuse ;  /* 0xffffffe7c5b67810 */ /* 0x100fe40007ffe8ba */
[----:B------:R-:W-:Y:S02]  /*8bb0*/  IABS R170, R170 ;  /* 0x000000aa00aa7213 */ /* 0x000fe40000000000 */
[----:B------:R-:W-:Y:S02]  /*8bc0*/  IADD3 R171, PT, PT, R198, -0x28, -R186 ;  /* 0xffffffd8c6ab7810 */ /* 0x000fe40007ffe8ba */
[----:B------:R-:W-:Y:S02]  /*8bd0*/  FMNMX3.FTZ R168, R132, R8, R9, !PT ;  /* 0x0000000884a87276 */ /* 0x000fe40007810009 */
[----:B------:R-:W-:Y:S02]  /*8be0*/  IABS R169, R169 ;  /* 0x000000a900a97213 */ /* 0x000fe40000000000 */
[----:B------:R-:W-:Y:S02]  /*8bf0*/  I2FP.F32.S32 R225, R225 ;  /* 0x000000e100e17245 */ /* 0x000fe40000201400 */
[----:B------:R-:W-:Y:S02]  /*8c00*/  IABS R182, R182 ;  /* 0x000000b600b67213 */ /* 0x000fe40000000000 */
[----:B------:R-:W-:Y:S01]  /*8c10*/  I2FP.F32.S32 R170, R170 ;  /* 0x000000aa00aa7245 */ /* 0x000fe20000201400 */
[-C--:B------:R-:W-:Y:S01]  /*8c20*/  FFMA.FTZ R14, R225, -R0.reuse, R14 ;  /* 0x80000000e10e7223 */ /* 0x080fe2000001000e */
[----:B------:R-:W-:Y:S02]  /*8c30*/  IABS R171, R171 ;  /* 0x000000ab00ab7213 */ /* 0x000fe40000000000 */
[--C-:B------:R-:W-:Y:S01]  /*8c40*/  IADD3 R133, PT, PT, R198, -0x38, -R186.reuse ;  /* 0xffffffc8c6857810 */ /* 0x100fe20007ffe8ba */
[----:B------:R-:W-:Y:S01]  /*8c50*/  FFMA.FTZ R21, R170, -R0, R21 ;  /* 0x80000000aa157223 */ /* 0x000fe20000010015 */
[----:B------:R-:W-:Y:S02]  /*8c60*/  IADD3 R134, PT, PT, R198, -0x39, -R186 ;  /* 0xffffffc7c6867810 */ /* 0x000fe40007ffe8ba */
[----:B------:R-:W-:Y:S02]  /*8c70*/  FMNMX3.FTZ R132, R3, R6, R7, !PT ;  /* 0x0000000603847276 */ /* 0x000fe40007810007 */
[----:B------:R-:W-:Y:S02]  /*8c80*/  FMNMX3.FTZ R168, R168, R12, R13, !PT ;  /* 0x0000000ca8a87276 */ /* 0x000fe4000781000d */
[----:B------:R-:W-:Y:S02]  /*8c90*/  I2FP.F32.S32 R169, R169 ;  /* 0x000000a900a97245 */ /* 0x000fe40000201400 */
[----:B------:R-:W-:Y:S02]  /*8ca0*/  I2FP.F32.S32 R182, R182 ;  /* 0x000000b600b67245 */ /* 0x000fe40000201400 */
[----:B------:R-:W-:Y:S01]  /*8cb0*/  I2FP.F32.S32 R171, R171 ;  /* 0x000000ab00ab7245 */ /* 0x000fe20000201400 */
[-C--:B------:R-:W-:Y:S01]  /*8cc0*/  FFMA.FTZ R26, R169, -R0.reuse, R26 ;  /* 0x80000000a91a7223 */ /* 0x080fe2000001001a */
[----:B------:R-:W-:Y:S01]  /*8cd0*/  IABS R133, R133 ;  /* 0x0000008500857213 */ /* 0x000fe20000000000 */
[----:B------:R-:W-:Y:S01]  /*8ce0*/  FFMA.FTZ R19, R182, -R0, R19 ;  /* 0x80000000b6137223 */ /* 0x000fe20000010013 */
[----:B------:R-:W-:Y:S01]  /*8cf0*/  IABS R134, R134 ;  /* 0x0000008600867213 */ /* 0x000fe20000000000 */
[----:B------:R-:W-:Y:S01]  /*8d00*/  FFMA.FTZ R24, R171, -R0, R24 ;  /* 0x80000000ab187223 */ /* 0x000fe20000010018 */
[----:B------:R-:W-:Y:S02]  /*8d10*/  FMNMX3.FTZ R132, R132, R10, R11, !PT ;  /* 0x0000000a84847276 */ /* 0x000fe4000781000b */
[----:B------:R-:W-:Y:S02]  /*8d20*/  FMNMX3.FTZ R168, R168, R16, R17, !PT ;  /* 0x00000010a8a87276 */ /* 0x000fe40007810011 */
[----:B------:R-:W-:Y:S02]  /*8d30*/  I2FP.F32.S32 R133, R133 ;  /* 0x0000008500857245 */ /* 0x000fe40000201400 */
[----:B------:R-:W-:Y:S02]  /*8d40*/  I2FP.F32.S32 R134, R134 ;  /* 0x0000008600867245 */ /* 0x000fe40000201400 */
[----:B------:R-:W-:Y:S01]  /*8d50*/  IADD3 R169, PT, PT, R197, -0x30, -R186 ;  /* 0xffffffd0c5a97810 */ /* 0x000fe20007ffe8ba */
[----:B------:R-:W-:Y:S01]  /*8d60*/  FFMA.FTZ R32, R133, -R0, R32 ;  /* 0x8000000085207223 */ /* 0x000fe20000010020 */
[----:B------:R-:W-:Y:S01]  /*8d70*/  FMNMX3.FTZ R132, R132, R14, R15, !PT ;  /* 0x0000000e84847276 */ /* 0x000fe2000781000f */
[----:B------:R-:W-:Y:S01]  /*8d80*/  FFMA.FTZ R33, R134, -R0, R33 ;  /* 0x8000000086217223 */ /* 0x000fe20000010021 */
[----:B------:R-:W-:Y:S02]  /*8d90*/  FMNMX3.FTZ R168, R168, R20, R21, !PT ;  /* 0x00000014a8a87276 */ /* 0x000fe40007810015 */
[----:B------:R-:W-:Y:S02]  /*8da0*/  IABS R169, R169 ;  /* 0x000000a900a97213 */ /* 0x000fe40000000000 */
[C-C-:B------:R-:W-:Y:S02]  /*8db0*/  IADD3 R133, PT, PT, R197.reuse, -0x38, -R186.reuse ;  /* 0xffffffc8c5857810 */ /* 0x140fe40007ffe8ba */
[----:B------:R-:W-:Y:S02]  /*8dc0*/  IADD3 R134, PT, PT, R197, -0x39, -R186 ;  /* 0xffffffc7c5867810 */ /* 0x000fe40007ffe8ba */
[----:B------:R-:W-:Y:S02]  /*8dd0*/  FMNMX3.FTZ R132, R132, R18, R19, !PT ;  /* 0x0000001284847276 */ /* 0x000fe40007810013 */
[----:B------:R-:W-:Y:S02]  /*8de0*/  FMNMX3.FTZ R168, R168, R24, R25, !PT ;  /* 0x00000018a8a87276 */ /* 0x000fe40007810019 */
[----:B------:R-:W-:Y:S02]  /*8df0*/  I2FP.F32.S32 R169, R169 ;  /* 0x000000a900a97245 */ /* 0x000fe40000201400 */
[----:B------:R-:W-:Y:S02]  /*8e00*/  IABS R133, R133 ;  /* 0x0000008500857213 */ /* 0x000fe40000000000 */
[----:B------:R-:W-:Y:S01]  /*8e10*/  IABS R134, R134 ;  /* 0x0000008600867213 */ /* 0x000fe20000000000 */
[----:B------:R-:W-:Y:S01]  /*8e20*/  FFMA.FTZ R30, R169, -R0, R30 ;  /* 0x80000000a91e7223 */ /* 0x000fe2000001001e */
[----:B------:R-:W-:Y:S02]  /*8e30*/  FMNMX3.FTZ R132, R132, R22, R23, !PT ;  /* 0x0000001684847276 */ /* 0x000fe40007810017 */
[----:B------:R-:W-:Y:S02]  /*8e40*/  FMNMX3.FTZ R168, R168, R28, R29, !PT ;  /* 0x0000001ca8a87276 */ /* 0x000fe4000781001d */
[----:B------:R-:W-:Y:S02]  /*8e50*/  I2FP.F32.S32 R133, R133 ;  /* 0x0000008500857245 */ /* 0x000fe40000201400 */
[----:B------:R-:W-:Y:S02]  /*8e60*/  I2FP.F32.S32 R134, R134 ;  /* 0x0000008600867245 */ /* 0x000fe40000201400 */
[----:B------:R-:W-:Y:S02]  /*8e70*/  FMNMX3.FTZ R132, R132, R26, R27, !PT ;  /* 0x0000001a84847276 */ /* 0x000fe4000781001b */
[----:B------:R-:W-:Y:S01]  /*8e80*/  FMNMX3.FTZ R168, R168, R32, R33, !PT ;  /* 0x00000020a8a87276 */ /* 0x000fe20007810021 */
[----:B------:R-:W-:Y:S06]  /*8e90*/  @P4 BRA `(.L_x_999) ;  /* 0xffffffe000504947 */ /* 0x000fec000383ffff */
.L_x_998:
[-C--:B------:R-:W-:Y:S01]  /*8ea0*/  FFMA.FTZ R34, R133, -R0.reuse, R34 ;  /* 0x8000000085227223 */ /* 0x080fe20000010022 */
[----:B------:R-:W-:Y:S01]  /*8eb0*/  FFMA.FTZ R35, R134, -R0, R35 ;  /* 0x8000000086237223 */ /* 0x000fe20000010023 */
[----:B------:R-:W2:Y:S01]  /*8ec0*/  SHFL.BFLY PT, R139, R168, 0x2, 0x1f ;  /* 0x0c401f00a88b7f89 */ /* 0x000ea200000e0000 */
[----:B------:R-:W-:Y:S01]  /*8ed0*/  FMNMX3.FTZ R132, R132, R30, R31, !PT ;  /* 0x0000001e84847276 */ /* 0x000fe2000781001f */
[----:B------:R-:W3:Y:S01]  /*8ee0*/  LDC R171, c[0x0][0x4f8] ;  /* 0x00013e00ffab7b82 */ /* 0x000ee20000000800 */
[----:B------:R-:W-:Y:S02]  /*8ef0*/  SHF.L.U32 R235, R210, 0x1, RZ ;  /* 0x00000001d2eb7819 */ /* 0x000fe400000006ff */
[----:B------:R-:W-:Y:S02]  /*8f00*/  FMNMX3.FTZ R137, R132, R34, R35, !PT ;  /* 0x0000002284897276 */ /* 0x000fe40007810023 */
[----:B------:R-:W-:Y:S02]  /*8f10*/  LOP3.LUT R136, R235, R217, R223, 0x96, !PT ;  /* 0x000000d9eb887212 */ /* 0x000fe400078e96df */
[C---:B------:R-:W-:Y:S01]  /*8f20*/  IADD3 R233, PT, PT, R222.reuse, -0x61c88647, RZ ;  /* 0x9e3779b9dee97810 */ /* 0x040fe20007ffe0ff */
[----:B------:R-:W4:Y:S01]  /*8f30*/  SHFL.BFLY PT, R132, R137, 0x2, 0x1f ;  /* 0x0c401f0089847f89 */ /* 0x000f2200000e0000 */
[----:B------:R-:W-:Y:S01]  /*8f40*/  IADD3 R231, PT, PT, R222, 0x3c6ef372, RZ ;  /* 0x3c6ef372dee77810 */ /* 0x000fe20007ffe0ff */
[----:B------:R-:W-:Y:S01]  /*8f50*/  IMAD.WIDE.U32 R150, R136, -0x326172a9, RZ ;  /* 0xcd9e8d5788967825 */ /* 0x000fe200078e00ff */
[C---:B------:R-:W-:Y:S02]  /*8f60*/  IADD3 R227, PT, PT, R223.reuse, 0x32370b8f, RZ ;  /* 0x32370b8fdfe37810 */ /* 0x040fe40007ffe0ff */
[----:B------:R-:W-:Y:S02]  /*8f70*/  IADD3 R229, PT, PT, R223, 0x76cf5d0a, RZ ;  /* 0x76cf5d0adfe57810 */ /* 0x000fe40007ffe0ff */
[----:B------:R-:W-:Y:S02]  /*8f80*/  LOP3.LUT R150, R213, R231, R150, 0x96, !PT ;  /* 0x000000e7d5967212 */ /* 0x000fe400078e9696 */
[----:B------:R-:W-:Y:S02]  /*8f90*/  IADD3 R225, PT, PT, R223, -0x56f99767, RZ ;  /* 0xa9066899dfe17810 */ /* 0x000fe40007ffe0ff */
[----:B------:R-:W-:Y:S02]  /*8fa0*/  LOP3.LUT R181, R181, 0x200, R174, 0xf8, !PT ;  /* 0x00000200b5b57812 */ /* 0x000fe400078ef8ae */
[----:B------:R-:W-:Y:S02]  /*8fb0*/  IADD3 R226, PT, PT, R223, -0x126145ec, RZ ;  /* 0xed9eba14dfe27810 */ /* 0x000fe40007ffe0ff */
[----:B------:R-:W-:Y:S02]  /*8fc0*/  LEA R161, R181, UR5, 0x1 ;  /* 0x00000005b5a17c11 */ /* 0x000fe4000f8e08ff */
[----:B------:R-:W-:Y:S02]  /*8fd0*/  IADD3 R228, PT, PT, R223, 0x646e171e, RZ ;  /* 0x646e171edfe47810 */ /* 0x000fe40007ffe0ff */
[----:B------:R-:W-:Y:S01]  /*8fe0*/  IADD3 R235, PT, PT, R235, 0x1, RZ ;  /* 0x00000001ebeb7810 */ /* 0x000fe20007ffe0ff */
[----:B-1----:R-:W-:Y:S01]  /*8ff0*/  LDSM.16.MT88.4 R140, [R161+0xc000] ;  /* 0x00c00000a18c783b */ /* 0x002fe20000004200 */
[----:B--2---:R-:W-:Y:S02]  /*9000*/  FMNMX.FTZ R134, R168, R139, !PT ;  /* 0x0000008ba8867209 */ /* 0x004fe40007810000 */
[----:B---3--:R-:W-:Y:S02]  /*9010*/  LOP3.LUT R171, R171, 0xff, RZ, 0xc0, !PT ;  /* 0x000000ffabab7812 */ /* 0x008fe400078ec0ff */
[----:B----4-:R-:W-:Y:S02]  /*9020*/  FMNMX.FTZ R135, R137, R132, !PT ;  /* 0x0000008489877209 */ /* 0x010fe40007810000 */
[----:B------:R-:W-:Y:S01]  /*9030*/  LEA R171, R171, R171, 0x10 ;  /* 0x000000ababab7211 */ /* 0x000fe200078e80ff */
[----:B------:R-:W1:Y:S08]  /*9040*/  SHFL.BFLY PT, R133, R134, 0x1, 0x1f ;  /* 0x0c201f0086857f89 */ /* 0x000e7000000e0000 */
[----:B------:R-:W2:Y:S01]  /*9050*/  SHFL.BFLY PT, R132, R135, 0x1, 0x1f ;  /* 0x0c201f0087847f89 */ /* 0x000ea200000e0000 */
[----:B-1----:R-:W-:Y:S02]  /*9060*/  FMNMX.FTZ R133, R134, R133, !PT ;  /* 0x0000008586857209 */ /* 0x002fe40007810000 */
[----:B------:R-:W-:Y:S01]  /*9070*/  LOP3.LUT R134, R220, R233, R151, 0x96, !PT ;  /* 0x000000e9dc867212 */ /* 0x000fe200078e9697 */
[----:B------:R-:W-:Y:S01]  /*9080*/  IMAD.WIDE.U32 R150, R150, -0x2daee0ad, RZ ;  /* 0xd2511f5396967825 */ /* 0x000fe200078e00ff */
[C---:B------:R-:W-:Y:S03]  /*9090*/  FSETP.NEU.FTZ.AND P0, PT, R133.reuse, -INF , PT ;  /* 0xff8000008500780b */ /* 0x040fe60003f1d000 */
[----:B------:R-:W-:Y:S01]  /*90a0*/  FMUL.FTZ R182, R133, UR4 ;  /* 0x0000000485b67c20 */ /* 0x000fe20008410000 */
[----:B--2---:R-:W-:Y:S01]  /*90b0*/  FMNMX.FTZ R132, R135, R132, !PT ;  /* 0x0000008487847209 */ /* 0x004fe20007810000 */
[----:B------:R-:W-:Y:S04]  /*90c0*/  IMAD.WIDE.U32 R134, R134, -0x2daee0ad, RZ ;  /* 0xd2511f5386867825 */ /* 0x000fe800078e00ff */
[----:B------:R-:W-:Y:S01]  /*90d0*/  FADD.FTZ R2, -R133, R2 ;  /* 0x0000000285027221 */ /* 0x000fe20000010100 */
[----:B------:R-:W-:Y:S01]  /*90e0*/  FSEL R182, R182, RZ, P0 ;  /* 0x000000ffb6b67208 */ /* 0x000fe20000000000 */
[C---:B------:R-:W-:Y:S01]  /*90f0*/  FMUL.FTZ R183, R132.reuse, UR4 ;  /* 0x0000000484b77c20 */ /* 0x040fe20008410000 */
[----:B------:R-:W-:Y:S02]  /*9100*/  LOP3.LUT R152, R227, R134, R151, 0x96, !PT ;  /* 0x00000086e3987212 */ /* 0x000fe400078e9697 */
[----:B------:R-:W-:Y:S01]  /*9110*/  FSETP.NEU.FTZ.AND P0, PT, R132, -INF , PT ;  /* 0xff8000008400780b */ /* 0x000fe20003f1d000 */
[--C-:B------:R-:W-:Y:S01]  /*9120*/  FFMA.FTZ R166, R8, UR4, -R182.reuse ;  /* 0x0000000408a67c23 */ /* 0x100fe200080108b6 */
[----:B------:R-:W-:Y:S01]  /*9130*/  LOP3.LUT R8, R214, R229, R135, 0x96, !PT ;  /* 0x000000e5d6087212 */ /* 0x000fe200078e9687 */
[----:B------:R-:W-:Y:S04]  /*9140*/  IMAD.WIDE.U32 R152, R152, -0x326172a9, RZ ;  /* 0xcd9e8d5798987825 */ /* 0x000fe800078e00ff */
[--C-:B------:R-:W-:Y:S01]  /*9150*/  FFMA.FTZ R165, R9, UR4, -R182.reuse ;  /* 0x0000000409a57c23 */ /* 0x100fe200080108b6 */
[----:B------:R-:W-:Y:S01]  /*9160*/  FSEL R183, R183, RZ, P0 ;  /* 0x000000ffb7b77208 */ /* 0x000fe20000000000 */
[----:B------:R-:W-:Y:S04]  /*9170*/  IMAD.WIDE.U32 R148, R8, -0x326172a9, RZ ;  /* 0xcd9e8d5708947825 */ /* 0x000fe800078e00ff */
[--C-:B------:R-:W-:Y:S01]  /*9180*/  FFMA.FTZ R170, R4, UR4, -R182.reuse ;  /* 0x0000000404aa7c23 */ /* 0x100fe200080108b6 */
[----:B------:R-:W-:Y:S01]  /*9190*/  MUFU.EX2 R166, R166 ;  /* 0x000000a600a67308 */ /* 0x000fe20000000800 */
[--C-:B------:R-:W-:Y:S01]  /*91a0*/  FFMA.FTZ R168, R5, UR4, -R182.reuse ;  /* 0x0000000405a87c23 */ /* 0x100fe200080108b6 */
[----:B------:R-:W-:Y:S01]  /*91b0*/  FFMA.FTZ R164, R10, UR4, -R183 ;  /* 0x000000040aa47c23 */ /* 0x000fe200080108b7 */
[----:B------:R-:W-:Y:S01]  /*91c0*/  LOP3.LUT R148, R202, R148, R153, 0x96, !PT ;  /* 0x00000094ca947212 */ /* 0x000fe200078e9699 */
[----:B------:R-:W-:Y:S01]  /*91d0*/  FFMA.FTZ R163, R11, UR4, -R183 ;  /* 0x000000040ba37c23 */ /* 0x000fe200080108b7 */
[----:B------:R-:W-:Y:S01]  /*91e0*/  LOP3.LUT R8, R212, R203, R149, 0x96, !PT ;  /* 0x000000cbd4087212 */ /* 0x000fe200078e9695 */
[--C-:B------:R-:W-:Y:S01]  /*91f0*/  FFMA.FTZ R169, R6, UR4, -R183.reuse ;  /* 0x0000000406a97c23 */ /* 0x100fe200080108b7 */
[----:B------:R-:W-:Y:S01]  /*9200*/  FFMA.FTZ R167, R7, UR4, -R183 ;  /* 0x0000000407a77c23 */ /* 0x000fe200080108b7 */
[----:B------:R-:W-:Y:S02]  /*9210*/  IMAD.WIDE.U32 R148, R148, -0x2daee0ad, RZ ;  /* 0xd2511f5394947825 */ /* 0x000fe400078e00ff */
[----:B------:R-:W-:Y:S01]  /*9220*/  MUFU.EX2 R164, R164 ;  /* 0x000000a400a47308 */ /* 0x000fe20000000800 */
[----:B------:R-:W-:Y:S01]  /*9230*/  ISETP.GT.AND P0, PT, R210, RZ, PT ;  /* 0x000000ffd200720c */ /* 0x000fe20003f04270 */
[--C-:B------:R-:W-:Y:S01]  /*9240*/  FFMA.FTZ R184, R16, UR4, -R182.reuse ;  /* 0x0000000410b87c23 */ /* 0x100fe200080108b6 */
[----:B------:R-:W-:Y:S01]  /*9250*/  IMAD.WIDE.U32 R8, R8, -0x2daee0ad, RZ ;  /* 0xd2511f5308087825 */ /* 0x000fe200078e00ff */
[----:B------:R-:W-:Y:S02]  /*9260*/  IADD3 R134, PT, PT, R172, R161, RZ ;  /* 0x000000a1ac867210 */ /* 0x000fe40007ffe0ff */
[----:B------:R-:W-:Y:S01]  /*9270*/  IADD3 R135, PT, PT, R161, 0xc040, RZ ;  /* 0x0000c040a1877810 */ /* 0x000fe20007ffe0ff */
[--C-:B------:R-:W-:Y:S01]  /*9280*/  FFMA.FTZ R181, R17, UR4, -R182.reuse ;  /* 0x0000000411b57c23 */ /* 0x100fe200080108b6 */
[----:B------:R-:W-:Y:S02]  /*9290*/  LOP3.LUT R10, R225, R8, R149, 0x96, !PT ;  /* 0x00000008e10a7212 */ /* 0x000fe400078e9695 */
[----:B------:R-:W-:Y:S01]  /*92a0*/  MUFU.EX2 R163, R163 ;  /* 0x000000a300a37308 */ /* 0x000fe20000000800 */
[----:B------:R-:W-:Y:S01]  /*92b0*/  LOP3.LUT R150, R226, R150, R9, 0x96, !PT ;  /* 0x00000096e2967212 */ /* 0x000fe200078e9609 */
[----:B------:R-:W1:Y:S01]  /*92c0*/  LDSM.16.MT88.4 R144, [R134+0xc000] ;  /* 0x00c000008690783b */ /* 0x000e620000004200 */
[--C-:B------:R-:W-:Y:S01]  /*92d0*/  FFMA.FTZ R185, R18, UR4, -R183.reuse ;  /* 0x0000000412b97c23 */ /* 0x100fe200080108b7 */
[----:B------:R-:W-:Y:S04]  /*92e0*/  IMAD.WIDE.U32 R10, R10, -0x326172a9, RZ ;  /* 0xcd9e8d570a0a7825 */ /* 0x000fe800078e00ff */
[--C-:B------:R-:W-:Y:S01]  /*92f0*/  FFMA.FTZ R186, R19, UR4, -R183.reuse ;  /* 0x0000000413ba7c23 */ /* 0x100fe200080108b7 */
[--C-:B------:R-:W-:Y:S01]  /*9300*/  FFMA.FTZ R187, R12, UR4, -R182.reuse ;  /* 0x000000040cbb7c23 */ /* 0x100fe200080108b6 */
[----:B------:R-:W-:Y:S01]  /*9310*/  IMAD.WIDE.U32 R150, R150, -0x326172a9, RZ ;  /* 0xcd9e8d5796967825 */ /* 0x000fe200078e00ff */
[C---:B------:R-:W-:Y:S01]  /*9320*/  PRMT R4, R10.reuse, 0x7773, RZ ;  /* 0x000077730a047816 */ /* 0x040fe200000000ff */
[----:B------:R-:W-:Y:S01]  /*9330*/  MUFU.EX2 R170, R170 ;  /* 0x000000aa00aa7308 */ /* 0x000fe20000000800 */
[----:B------:R-:W-:Y:S01]  /*9340*/  PRMT R5, R10, 0x7772, RZ ;  /* 0x000077720a057816 */ /* 0x000fe200000000ff */
[----:B------:R-:W-:Y:S01]  /*9350*/  FFMA.FTZ R188, R13, UR4, -R182 ;  /* 0x000000040dbc7c23 */ /* 0x000fe200080108b6 */
[----:B------:R-:W-:Y:S01]  /*9360*/  MOV R8, R10 ;  /* 0x0000000a00087202 */ /* 0x000fe20000000f00 */
[----:B------:R-:W-:Y:S01]  /*9370*/  FFMA.FTZ R224, R14, UR4, -R183 ;  /* 0x000000040ee07c23 */ /* 0x000fe200080108b7 */
[----:B------:R-:W-:Y:S01]  /*9380*/  PRMT R5, R5, 0x5410, R4 ;  /* 0x0000541005057816 */ /* 0x000fe20000000004 */
[----:B------:R-:W-:Y:S01]  /*9390*/  FMUL.FTZ R4, R2, UR4 ;  /* 0x0000000402047c20 */ /* 0x000fe20008410000 */
[----:B------:R-:W-:Y:S01]  /*93a0*/  FADD.FTZ R2, -R132, R3 ;  /* 0x0000000384027221 */ /* 0x000fe20000010100 */
[----:B------:R-:W-:Y:S02]  /*93b0*/  LOP3.LUT R6, R200, R150, R11, 0x96, !PT ;  /* 0x00000096c8067212 */ /* 0x000fe400078e960b */
[----:B------:R-:W-:Y:S01]  /*93c0*/  MUFU.EX2 R168, R168 ;  /* 0x000000a800a87308 */ /* 0x000fe20000000800 */
[----:B------:R-:W-:Y:S01]  /*93d0*/  LOP3.LUT R9, R8, 0xff, RZ, 0xc0, !PT ;  /* 0x000000ff08097812 */ /* 0x000fe200078ec0ff */
[----:B------:R-:W-:Y:S01]  /*93e0*/  FFMA.FTZ R189, R15, UR4, -R183 ;  /* 0x000000040fbd7c23 */ /* 0x000fe200080108b7 */
[----:B------:R-:W-:Y:S01]  /*93f0*/  LOP3.LUT R8, R5, 0xff00ff, RZ, 0xc0, !PT ;  /* 0x00ff00ff05087812 */ /* 0x000fe200078ec0ff */
[----:B------:R-:W-:Y:S01]  /*9400*/  FMUL.FTZ R5, R2, UR4 ;  /* 0x0000000402057c20 */ /* 0x000fe20008410000 */
[----:B------:R-:W-:Y:S02]  /*9410*/  PRMT R138, R10, 0x7771, RZ ;  /* 0x000077710a8a7816 */ /* 0x000fe400000000ff */
[C---:B------:R-:W-:Y:S03]  /*9420*/  PRMT R7, R6.reuse, 0x7632, R7 ;  /* 0x0000763206077816 */ /* 0x040fe60000000007 */
[----:B------:R-:W2:Y:S01]  /*9430*/  MUFU.EX2 R3, R4 ;  /* 0x0000000400037308 */ /* 0x000ea20000000800 */
[C---:B------:R-:W-:Y:S02]  /*9440*/  LOP3.LUT R136, R6.reuse, 0xffff, RZ, 0xc0, !PT ;  /* 0x0000ffff06887812 */ /* 0x040fe400078ec0ff */
[----:B------:R-:W-:Y:S02]  /*9450*/  PRMT R138, R9, 0x5410, R138 ;  /* 0x00005410098a7816 */ /* 0x000fe4000000008a */
[----:B------:R-:W-:Y:S02]  /*9460*/  LOP3.LUT R9, R6, 0xff, RZ, 0xc0, !PT ;  /* 0x000000ff06097812 */ /* 0x000fe400078ec0ff */
[----:B------:R-:W-:Y:S03]  /*9470*/  LOP3.LUT R7, R7, 0xff, RZ, 0xc0, !PT ;  /* 0x000000ff07077812 */ /* 0x000fe600078ec0ff */
[----:B------:R-:W-:Y:S01]  /*9480*/  MUFU.EX2 R169, R169 ;  /* 0x000000a900a97308 */ /* 0x000fe20000000800 */
[----:B------:R-:W-:Y:S02]  /*9490*/  SHF.R.U32.HI R136, RZ, 0x8, R136 ;  /* 0x00000008ff887819 */ /* 0x000fe40000011688 */
[----:B------:R-:W-:Y:S02]  /*94a0*/  SHF.R.U32.HI R6, RZ, 0x18, R6 ;  /* 0x00000018ff067819 */ /* 0x000fe40000011606 */
[----:B------:R-:W-:Y:S02]  /*94b0*/  PRMT R136, R9, 0x5410, R136 ;  /* 0x0000541009887816 */ /* 0x000fe40000000088 */
[----:B------:R-:W-:Y:S03]  /*94c0*/  PRMT R6, R7, 0x5410, R6 ;  /* 0x0000541007067816 */ /* 0x000fe60000000006 */
[----:B------:R-:W3:Y:S01]  /*94d0*/  MUFU.EX2 R167, R167 ;  /* 0x000000a700a77308 */ /* 0x000ee20000000800 */
[--C-:B------:R-:W-:Y:S01]  /*94e0*/  HSET2.LE.AND R139, R8, R171.reuse, PT ;  /* 0x000000ab088b7233 */ /* 0x100fe20003803000 */
[----:B--2---:R-:W-:Y:S01]  /*94f0*/  FMUL.FTZ R36, R3, R36 ;  /* 0x0000002403247220 */ /* 0x004fe20000410000 */
[----:B------:R-:W-:Y:S01]  /*9500*/  IADD3 R8, PT, PT, R161, 0xc000, RZ ;  /* 0x0000c000a1087810 */ /* 0x000fe20007ffe0ff */
[C---:B------:R-:W-:Y:S01]  /*9510*/  FMUL.FTZ R37, R3.reuse, R37 ;  /* 0x0000002503257220 */ /* 0x040fe20000410000 */
[--C-:B------:R-:W-:Y:S01]  /*9520*/  HSET2.LE.AND R136, R136, R171.reuse, PT ;  /* 0x000000ab88887233 */ /* 0x100fe20003803000 */
[----:B------:R-:W-:Y:S01]  /*9530*/  FMUL.FTZ R40, R3, R40 ;  /* 0x0000002803287220 */ /* 0x000fe20000410000 */
[--C-:B------:R-:W-:Y:S03]  /*9540*/  HSET2.LE.AND R137, R6, R171.reuse, PT ;  /* 0x000000ab06897233 */ /* 0x100fe60003803000 */
[----:B------:R-:W2:Y:S01]  /*9550*/  MUFU.EX2 R165, R165 ;  /* 0x000000a500a57308 */ /* 0x000ea20000000800 */
[----:B------:R-:W-:Y:S01]  /*9560*/  F2FP.BF16.F32.PACK_AB R6, R163, R164 ;  /* 0x000000a4a306723e */ /* 0x000fe200000010ff */
[C---:B------:R-:W-:Y:S01]  /*9570*/  FMUL.FTZ R41, R3.reuse, R41 ;  /* 0x0000002903297220 */ /* 0x040fe20000410000 */
[----:B------:R-:W-:Y:S01]  /*9580*/  F2FP.BF16.F32.PACK_AB R7, R168, R170 ;  /* 0x000000aaa807723e */ /* 0x000fe200000010ff */
[C---:B------:R-:W-:Y:S01]  /*9590*/  FMUL.FTZ R44, R3.reuse, R44 ;  /* 0x0000002c032c7220 */ /* 0x040fe20000410000 */
[----:B------:R-:W-:Y:S01]  /*95a0*/  @P2 IADD3 R135, PT, PT, R8, -0x40, RZ ;  /* 0xffffffc008872810 */ /* 0x000fe20007ffe0ff */
[----:B------:R-:W-:Y:S01]  /*95b0*/  FMUL.FTZ R8, R3, R124 ;  /* 0x0000007c03087220 */ /* 0x000fe20000410000 */
[--C-:B------:R-:W-:Y:S03]  /*95c0*/  HSET2.LE.AND R138, R138, R171.reuse, PT ;  /* 0x000000ab8a8a7233 */ /* 0x100fe60003803000 */
[----:B------:R4:W5:Y:S01]  /*95d0*/  MUFU.EX2 R2, R5 ;  /* 0x0000000500027308 */ /* 0x0009620000000800 */
[----:B---3--:R-:W-:Y:S01]  /*95e0*/  F2FP.BF16.F32.PACK_AB R4, R167, R169 ;  /* 0x000000a9a704723e */ /* 0x008fe200000010ff */
[C---:B------:R-:W-:Y:S01]  /*95f0*/  FMUL.FTZ R45, R3.reuse, R45 ;  /* 0x0000002d032d7220 */ /* 0x040fe20000410000 */
[----:B------:R-:W-:Y:S01]  /*9600*/  LOP3.LUT R139, R6, R139, RZ, 0xc0, !PT ;  /* 0x0000008b068b7212 */ /* 0x000fe200078ec0ff */
[----:B------:R-:W-:Y:S01]  /*9610*/  FMUL.FTZ R48, R3, R48 ;  /* 0x0000003003307220 */ /* 0x000fe20000410000 */
[----:B------:R-:W-:Y:S01]  /*9620*/  LOP3.LUT R136, R7, R136, RZ, 0xc0, !PT ;  /* 0x0000008807887212 */ /* 0x000fe200078ec0ff */
[C---:B------:R-:W-:Y:S01]  /*9630*/  FMUL.FTZ R49, R3.reuse, R49 ;  /* 0x0000003103317220 */ /* 0x040fe20000410000 */
[----:B------:R-:W-:Y:S01]  /*9640*/  LOP3.LUT R137, R4, R137, RZ, 0xc0, !PT ;  /* 0x0000008904897212 */ /* 0x000fe200078ec0ff */
[----:B------:R-:W-:Y:S01]  /*9650*/  FMUL.FTZ R4, R3, R128 ;  /* 0x0000008003047220 */ /* 0x000fe20000410000 */
[----:B--2---:R-:W-:Y:S01]  /*9660*/  F2FP.BF16.F32.PACK_AB R9, R165, R166 ;  /* 0x000000a6a509723e */ /* 0x004fe200000010ff */
[C---:B------:R-:W-:Y:S01]  /*9670*/  FMUL.FTZ R52, R3.reuse, R52 ;  /* 0x0000003403347220 */ /* 0x040fe20000410000 */
[----:B------:R-:W-:Y:S01]  /*9680*/  IADD3 R160, PT, PT, R172, R135, RZ ;  /* 0x00000087aca07210 */ /* 0x000fe20007ffe0ff */
[----:B------:R-:W-:Y:S01]  /*9690*/  FMUL.FTZ R53, R3, R53 ;  /* 0x0000003503357220 */ /* 0x000fe20000410000 */
[----:B------:R-:W-:Y:S01]  /*96a0*/  LOP3.LUT R138, R9, R138, RZ, 0xc0, !PT ;  /* 0x0000008a098a7212 */ /* 0x000fe200078ec0ff */
[----:B------:R-:W-:Y:S01]  /*96b0*/  FMUL.FTZ R9, R3, R125 ;  /* 0x0000007d03097220 */ /* 0x000fe20000410000 */
[----:B------:R-:W-:Y:S01]  /*96c0*/  LOP3.LUT R150, R201, R152, R151, 0x96, !PT ;  /* 0x00000098c9967212 */ /* 0x000fe200078e9697 */
[C---:B------:R-:W-:Y:S01]  /*96d0*/  FMUL.FTZ R56, R3.reuse, R56 ;  /* 0x0000003803387220 */ /* 0x040fe20000410000 */
[C---:B----4-:R-:W-:Y:S01]  /*96e0*/  FMUL.FTZ R5, R3.reuse, R129 ;  /* 0x0000008103057220 */ /* 0x050fe20000410000 */
[C---:B-----5:R-:W-:Y:S01]  /*96f0*/  FMUL.FTZ R6, R2.reuse, R130 ;  /* 0x0000008202067220 */ /* 0x060fe20000410000 */
[C---:B------:R-:W-:Y:S01]  /*9700*/  FMUL.FTZ R7, R2.reuse, R131 ;  /* 0x0000008302077220 */ /* 0x040fe20000410000 */
[----:B------:R-:W-:Y:S01]  /*9710*/  LDSM.16.MT88.4 R152, [R134+0xe800] ;  /* 0x00e800008698783b */ /* 0x000fe20000004200 */
[C---:B------:R-:W-:Y:S01]  /*9720*/  FMUL.FTZ R10, R2.reuse, R126 ;  /* 0x0000007e020a7220 */ /* 0x040fe20000410000 */
[C---:B------:R-:W-:Y:S01]  /*9730*/  FMUL.FTZ R11, R2.reuse, R127 ;  /* 0x0000007f020b7220 */ /* 0x040fe20000410000 */
[C---:B------:R-:W-:Y:S01]  /*9740*/  FMUL.FTZ R18, R2.reuse, R122 ;  /* 0x0000007a02127220 */ /* 0x040fe20000410000 */
[C---:B------:R-:W-:Y:S01]  /*9750*/  FMUL.FTZ R19, R2.reuse, R123 ;  /* 0x0000007b02137220 */ /* 0x040fe20000410000 */
[C---:B------:R-:W-:Y:S01]  /*9760*/  FMUL.FTZ R38, R2.reuse, R38 ;  /* 0x0000002602267220 */ /* 0x040fe20000410000 */
[C---:B------:R-:W-:Y:S01]  /*9770*/  HMMA.16816.F32.BF16 R4, R136.reuse, R140, R4 ;  /* 0x0000008c8804723c */ /* 0x040fe20000041804 */
[----:B------:R-:W-:Y:S01]  /*9780*/  MUFU.EX2 R187, R187 ;  /* 0x000000bb00bb7308 */ /* 0x000fe20000000800 */
[----:B------:R-:W2:Y:S03]  /*9790*/  LDSM.16.MT88.4 R128, [R135] ;  /* 0x000000008780783b */ /* 0x000ea60000004200 */
[C---:B------:R-:W-:Y:S01]  /*97a0*/  FMUL.FTZ R39, R2.reuse, R39 ;  /* 0x0000002702277220 */ /* 0x040fe20000410000 */
[C---:B------:R-:W-:Y:S01]  /*97b0*/  FMUL.FTZ R42, R2.reuse, R42 ;  /* 0x0000002a022a7220 */ /* 0x040fe20000410000 */
[C---:B------:R-:W-:Y:S01]  /*97c0*/  FMUL.FTZ R43, R2.reuse, R43 ;  /* 0x0000002b022b7220 */ /* 0x040fe20000410000 */
[C---:B------:R-:W-:Y:S03]  /*97d0*/  HMMA.16816.F32.BF16 R8, R136.reuse, R142, R8 ;  /* 0x0000008e8808723c */ /* 0x040fe60000041808 */
[----:B------:R-:W-:Y:S01]  /*97e0*/  MUFU.EX2 R188, R188 ;  /* 0x000000bc00bc7308 */ /* 0x000fe20000000800 */
[----:B------:R-:W3:Y:S01]  /*97f0*/  LDSM.16.MT88.4 R124, [R160] ;  /* 0x00000000a07c783b */ /* 0x000ee20000004200 */
[C---:B------:R-:W-:Y:S01]  /*9800*/  FMUL.FTZ R46, R2.reuse, R46 ;  /* 0x0000002e022e7220 */ /* 0x040fe20000410000 */
[C---:B------:R-:W-:Y:S01]  /*9810*/  FMUL.FTZ R47, R2.reuse, R47 ;  /* 0x0000002f022f7220 */ /* 0x040fe20000410000 */
[C---:B------:R-:W-:Y:S01]  /*9820*/  FMUL.FTZ R50, R2.reuse, R50 ;  /* 0x0000003202327220 */ /* 0x040fe20000410000 */
[C---:B------:R-:W-:Y:S01]  /*9830*/  FMUL.FTZ R51, R2.reuse, R51 ;  /* 0x0000003302337220 */ /* 0x040fe20000410000 */
[C---:B------:R-:W-:Y:S01]  /*9840*/  FMUL.FTZ R54, R2.reuse, R54 ;  /* 0x0000003602367220 */ /* 0x040fe20000410000 */
[C---:B-1----:R-:W-:Y:S03]  /*9850*/  HMMA.16816.F32.BF16 R36, R136.reuse, R144, R36 ;  /* 0x000000908824723c */ /* 0x042fe60000041824 */
[----:B------:R-:W-:Y:S01]  /*9860*/  MUFU.EX2 R224, R224 ;  /* 0x000000e000e07308 */ /* 0x000fe20000000800 */
[----:B------:R-:W1:Y:S01]  /*9870*/  LDSM.16.MT88.4 R140, [R161+0xe000] ;  /* 0x00e00000a18c783b */ /* 0x000e620000004200 */
        /* <DEDUP_REMOVED lines=22> */
[C---:B--2---:R-:W-:Y:S01]  /*99e0*/  HMMA.16816.F32.BF16 R44, R136.reuse, R128, R44 ;  /* 0x00000080882c723c */ /* 0x044fe2000004182c */
[----:B------:R-:W-:Y:S02]  /*99f0*/  MUFU.EX2 R184, R184 ;  /* 0x000000b800b87308 */ /* 0x000fe40000000800 */
[C---:B------:R-:W-:Y:S01]  /*9a00*/  FMUL.FTZ R76, R3.reuse, R76 ;  /* 0x0000004c034c7220 */ /* 0x040fe20000410000 */
[C---:B------:R-:W-:Y:S01]  /*9a10*/  FMUL.FTZ R77, R3.reuse, R77 ;  /* 0x0000004d034d7220 */ /* 0x040fe20000410000 */
[C---:B------:R-:W-:Y:S01]  /*9a20*/  FMUL.FTZ R78, R2.reuse, R78 ;  /* 0x0000004e024e7220 */ /* 0x040fe20000410000 */
[C---:B------:R-:W-:Y:S01]  /*9a30*/  FMUL.FTZ R79, R2.reuse, R79 ;  /* 0x0000004f024f7220 */ /* 0x040fe20000410000 */
[C---:B------:R-:W-:Y:S01]  /*9a40*/  FMUL.FTZ R80, R3.reuse, R80 ;  /* 0x0000005003507220 */ /* 0x040fe20000410000 */
[C---:B------:R-:W-:Y:S01]  /*9a50*/  HMMA.16816.F32.BF16 R48, R136.reuse, R130, R48 ;  /* 0x000000828830723c */ /* 0x040fe20000041830 */
[----:B------:R-:W2:Y:S02]  /*9a60*/  LDSM.16.MT88.4 R128, [R134+0xe000] ;  /* 0x00e000008680783b */ /* 0x000ea40000004200 */
[----:B------:R-:W4:Y:S01]  /*9a70*/  MUFU.EX2 R181, R181 ;  /* 0x000000b500b57308 */ /* 0x000f220000000800 */
[C---:B------:R-:W-:Y:S01]  /*9a80*/  FMUL.FTZ R81, R3.reuse, R81 ;  /* 0x0000005103517220 */ /* 0x040fe20000410000 */
[C---:B------:R-:W-:Y:S01]  /*9a90*/  FMUL.FTZ R82, R2.reuse, R82 ;  /* 0x0000005202527220 */ /* 0x040fe20000410000 */
[C---:B------:R-:W-:Y:S01]  /*9aa0*/  FMUL.FTZ R83, R2.reuse, R83 ;  /* 0x0000005302537220 */ /* 0x040fe20000410000 */
[C---:B------:R-:W-:Y:S01]  /*9ab0*/  FMUL.FTZ R84, R3.reuse, R84 ;  /* 0x0000005403547220 */ /* 0x040fe20000410000 */
[C---:B------:R-:W-:Y:S01]  /*9ac0*/  FMUL.FTZ R85, R3.reuse, R85 ;  /* 0x0000005503557220 */ /* 0x040fe20000410000 */
[C---:B---3--:R-:W-:Y:S04]  /*9ad0*/  HMMA.16816.F32.BF16 R52, R136.reuse, R124, R52 ;  /* 0x0000007c8834723c */ /* 0x048fe80000041834 */
[----:B------:R-:W-:Y:S01]  /*9ae0*/  MUFU.EX2 R185, R185 ;  /* 0x000000b900b97308 */ /* 0x000fe20000000800 */
[C---:B------:R-:W-:Y:S01]  /*9af0*/  FMUL.FTZ R86, R2.reuse, R86 ;  /* 0x0000005602567220 */ /* 0x040fe20000410000 */
[C---:B------:R-:W-:Y:S01]  /*9b00*/  FMUL.FTZ R87, R2.reuse, R87 ;  /* 0x0000005702577220 */ /* 0x040fe20000410000 */
[C---:B------:R-:W-:Y:S01]  /*9b10*/  FMUL.FTZ R88, R3.reuse, R88 ;  /* 0x0000005803587220 */ /* 0x040fe20000410000 */
[C---:B------:R-:W-:Y:S01]  /*9b20*/  FMUL.FTZ R89, R3.reuse, R89 ;  /* 0x0000005903597220 */ /* 0x040fe20000410000 */
[C---:B------:R-:W-:Y:S01]  /*9b30*/  FMUL.FTZ R90, R2.reuse, R90 ;  /* 0x0000005a025a7220 */ /* 0x040fe20000410000 */
[C---:B------:R-:W-:Y:S01]  /*9b40*/  HMMA.16816.F32.BF16 R56, R136.reuse, R126, R56 ;  /* 0x0000007e8838723c */ /* 0x040fe20000041838 */
[----:B------:R-:W3:Y:S03]  /*9b50*/  LDSM.16.MT88.4 R124, [R135+0x2000] ;  /* 0x00200000877c783b */ /* 0x000ee60000004200 */
[----:B------:R-:W5:Y:S01]  /*9b60*/  MUFU.EX2 R186, R186 ;  /* 0x000000ba00ba7308 */ /* 0x000f620000000800 */
[C---:B------:R-:W-:Y:S01]  /*9b70*/  FMUL.FTZ R91, R2.reuse, R91 ;  /* 0x0000005b025b7220 */ /* 0x040fe20000410000 */
[C---:B------:R-:W-:Y:S01]  /*9b80*/  FMUL.FTZ R92, R3.reuse, R92 ;  /* 0x0000005c035c7220 */ /* 0x040fe20000410000 */
[C---:B------:R-:W-:Y:S01]  /*9b90*/  FMUL.FTZ R93, R3.reuse, R93 ;  /* 0x0000005d035d7220 */ /* 0x040fe20000410000 */
[C---:B------:R-:W-:Y:S01]  /*9ba0*/  FMUL.FTZ R94, R2.reuse, R94 ;  /* 0x0000005e025e7220 */ /* 0x040fe20000410000 */
[C---:B------:R-:W-:Y:S01]  /*9bb0*/  FMUL.FTZ R95, R2.reuse, R95 ;  /* 0x0000005f025f7220 */ /* 0x040fe20000410000 */
[C---:B-1----:R-:W-:Y:S03]  /*9bc0*/  HMMA.16816.F32.BF16 R60, R136.reuse, R140, R60 ;  /* 0x0000008c883c723c */ /* 0x042fe6000004183c */
[C---:B------:R-:W-:Y:S01]  /*9bd0*/  FMUL.FTZ R96, R3.reuse, R96 ;  /* 0x0000006003607220 */ /* 0x040fe20000410000 */
[C---:B------:R-:W-:Y:S01]  /*9be0*/  FMUL.FTZ R97, R3.reuse, R97 ;  /* 0x0000006103617220 */ /* 0x040fe20000410000 */
[C---:B------:R-:W-:Y:S01]  /*9bf0*/  FMUL.FTZ R98, R2.reuse, R98 ;  /* 0x0000006202627220 */ /* 0x040fe20000410000 */
[C---:B------:R-:W-:Y:S01]  /*9c00*/  FMUL.FTZ R99, R2.reuse, R99 ;  /* 0x0000006302637220 */ /* 0x040fe20000410000 */
[C---:B------:R-:W-:Y:S01]  /*9c10*/  FMUL.FTZ R100, R3.reuse, R100 ;  /* 0x0000006403647220 */ /* 0x040fe20000410000 */
[C---:B------:R-:W-:Y:S01]  /*9c20*/  HMMA.16816.F32.BF16 R64, R136.reuse, R142, R64 ;  /* 0x0000008e8840723c */ /* 0x040fe20000041840 */
[----:B------:R-:W1:Y:S02]  /*9c30*/  LDSM.16.MT88.4 R140, [R160+0x2000] ;  /* 0x00200000a08c783b */ /* 0x000e640000004200 */
[C---:B------:R-:W-:Y:S01]  /*9c40*/  FMUL.FTZ R101, R3.reuse, R101 ;  /* 0x0000006503657220 */ /* 0x040fe20000410000 */
[C---:B------:R-:W-:Y:S01]  /*9c50*/  FMUL.FTZ R102, R2.reuse, R102 ;  /* 0x0000006602667220 */ /* 0x040fe20000410000 */
[C---:B------:R-:W-:Y:S01]  /*9c60*/  FMUL.FTZ R103, R2.reuse, R103 ;  /* 0x0000006702677220 */ /* 0x040fe20000410000 */
[C---:B------:R-:W-:Y:S01]  /*9c70*/  FMUL.FTZ R104, R3.reuse, R104 ;  /* 0x0000006803687220 */ /* 0x040fe20000410000 */
[C---:B------:R-:W-:Y:S01]  /*9c80*/  FMUL.FTZ R105, R3.reuse, R105 ;  /* 0x0000006903697220 */ /* 0x040fe20000410000 */
[C---:B------:R-:W-:Y:S01]  /*9c90*/  FMUL.FTZ R106, R2.reuse, R106 ;  /* 0x0000006a026a7220 */ /* 0x040fe20000410000 */
[C---:B--2---:R-:W-:Y:S03]  /*9ca0*/  HMMA.16816.F32.BF16 R68, R136.reuse, R128, R68 ;  /* 0x000000808844723c */ /* 0x044fe60000041844 */
[C---:B------:R-:W-:Y:S01]  /*9cb0*/  FMUL.FTZ R107, R2.reuse, R107 ;  /* 0x0000006b026b7220 */ /* 0x040fe20000410000 */
[C---:B------:R-:W-:Y:S01]  /*9cc0*/  FMUL.FTZ R108, R3.reuse, R108 ;  /* 0x0000006c036c7220 */ /* 0x040fe20000410000 */
[C---:B------:R-:W-:Y:S01]  /*9cd0*/  FMUL.FTZ R109, R3.reuse, R109 ;  /* 0x0000006d036d7220 */ /* 0x040fe20000410000 */
[C---:B------:R-:W-:Y:S01]  /*9ce0*/  FMUL.FTZ R110, R2.reuse, R110 ;  /* 0x0000006e026e7220 */ /* 0x040fe20000410000 */
[C---:B------:R-:W-:Y:S01]  /*9cf0*/  FMUL.FTZ R111, R2.reuse, R111 ;  /* 0x0000006f026f7220 */ /* 0x040fe20000410000 */
[C---:B------:R-:W-:Y:S01]  /*9d00*/  HMMA.16816.F32.BF16 R72, R136.reuse, R130, R72 ;  /* 0x000000828848723c */ /* 0x040fe20000041848 */
[----:B------:R-:W2:Y:S02]  /*9d10*/  LDSM.16.MT88.4 R128, [R161+0x10000] ;  /* 0x01000000a180783b */ /* 0x000ea40000004200 */
[C---:B------:R-:W-:Y:S01]  /*9d20*/  FMUL.FTZ R12, R3.reuse, R116 ;  /* 0x00000074030c7220 */ /* 0x040fe20000410000 */
[----:B------:R-:W-:Y:S01]  /*9d30*/  FMUL.FTZ R13, R3, R117 ;  /* 0x00000075030d7220 */ /* 0x000fe20000410000 */
[C---:B------:R-:W-:Y:S01]  /*9d40*/  FMUL.FTZ R14, R2.reuse, R118 ;  /* 0x00000076020e7220 */ /* 0x040fe20000410000 */
[C---:B------:R-:W-:Y:S01]  /*9d50*/  FMUL.FTZ R15, R2.reuse, R119 ;  /* 0x00000077020f7220 */ /* 0x040fe20000410000 */
[----:B----4-:R-:W-:Y:S01]  /*9d60*/  F2FP.BF16.F32.PACK_AB R117, R181, R184 ;  /* 0x000000b8b575723e */ /* 0x010fe200000010ff */
[C---:B---3--:R-:W-:Y:S03]  /*9d70*/  HMMA.16816.F32.BF16 R76, R136.reuse, R124, R76 ;  /* 0x0000007c884c723c */ /* 0x048fe6000004184c */
[C---:B------:R-:W-:Y:S01]  /*9d80*/  FMUL.FTZ R112, R3.reuse, R112 ;  /* 0x0000007003707220 */ /* 0x040fe20000410000 */
[C---:B------:R-:W-:Y:S01]  /*9d90*/  FMUL.FTZ R113, R3.reuse, R113 ;  /* 0x0000007103717220 */ /* 0x040fe20000410000 */
[C---:B------:R-:W-:Y:S01]  /*9da0*/  FMUL.FTZ R114, R2.reuse, R114 ;  /* 0x0000007202727220 */ /* 0x040fe20000410000 */
[----:B------:R-:W-:Y:S01]  /*9db0*/  FMUL.FTZ R115, R2, R115 ;  /* 0x0000007302737220 */ /* 0x000fe20000410000 */
[----:B-----5:R-:W-:Y:S01]  /*9dc0*/  F2FP.BF16.F32.PACK_AB R162, R186, R185 ;  /* 0x000000b9baa2723e */ /* 0x020fe200000010ff */
[C---:B------:R-:W-:Y:S01]  /*9dd0*/  HMMA.16816.F32.BF16 R80, R136.reuse, R126, R80 ;  /* 0x0000007e8850723c */ /* 0x040fe20000041850 */
[----:B------:R-:W3:Y:S02]  /*9de0*/  LDSM.16.MT88.4 R124, [R134+0x10000] ;  /* 0x01000000867c783b */ /* 0x000ee40000004200 */
[----:B------:R-:W-:Y:S01]  /*9df0*/  FFMA.FTZ R170, R3, R218, R170 ;  /* 0x000000da03aa7223 */ /* 0x000fe200000100aa */
[----:B------:R-:W-:Y:S04]  /*9e00*/  FFMA.FTZ R169, R2, R219, R169 ;  /* 0x000000db02a97223 */ /* 0x000fe800000100a9 */
[C---:B-1----:R-:W-:Y:S03]  /*9e10*/  HMMA.16816.F32.BF16 R84, R136.reuse, R140, R84 ;  /* 0x0000008c8854723c */ /* 0x042fe60000041854 */
[----:B------:R-:W-:Y:S04]  /*9e20*/  FADD.FTZ R169, R167, R169 ;  /* 0x000000a9a7a97221 */ /* 0x000fe80000010000 */
[----:B------:R-:W-:Y:S01]  /*9e30*/  FADD.FTZ R164, R164, R169 ;  /* 0x000000a9a4a47221 */ /* 0x000fe20000010000 */
[C---:B------:R-:W-:Y:S01]  /*9e40*/  HMMA.16816.F32.BF16 R88, R136.reuse, R142, R88 ;  /* 0x0000008e8858723c */ /* 0x040fe20000041858 */
[----:B------:R-:W1:Y:S02]  /*9e50*/  LDSM.16.MT88.4 R140, [R135+0x4000] ;  /* 0x00400000878c783b */ /* 0x000e640000004200 */
[----:B------:R-:W-:Y:S05]  /*9e60*/  FADD.FTZ R163, R163, R164 ;  /* 0x000000a4a3a37221 */ /* 0x000fea0000010000 */
[C---:B--2---:R-:W-:Y:S08]  /*9e70*/  HMMA.16816.F32.BF16 R92, R136.reuse, R128, R92 ;  /* 0x00000080885c723c */ /* 0x044ff0000004185c */
[C---:B------:R-:W-:Y:S08]  /*9e80*/  HMMA.16816.F32.BF16 R96, R136.reuse, R130, R96 ;  /* 0x000000828860723c */ /* 0x040ff00000041860 */
[C---:B---3--:R-:W-:Y:S03]  /*9e90*/  HMMA.16816.F32.BF16 R100, R136.reuse, R124, R100 ;  /* 0x0000007c8864723c */ /* 0x048fe60000041864 */
[----:B------:R-:W-:Y:S05]  /*9ea0*/  IMAD.WIDE.U32 R124, R150, -0x2daee0ad, RZ ;  /* 0xd2511f53967c7825 */ /* 0x000fea00078e00ff */
[C---:B------:R-:W-:Y:S03]  /*9eb0*/  HMMA.16816.F32.BF16 R104, R136.reuse, R126, R104 ;  /* 0x0000007e8868723c */ /* 0x040fe60000041868 */
[----:B------:R-:W-:Y:S02]  /*9ec0*/  LOP3.LUT R148, R228, R148, R125, 0x96, !PT ;  /* 0x00000094e4947212 */ /* 0x000fe400078e967d */
[C---:B------:R-:W-:Y:S02]  /*9ed0*/  PRMT R144, R124.reuse, 0x7773, RZ ;  /* 0x000077737c907816 */ /* 0x040fe400000000ff */
[C---:B------:R-:W-:Y:S01]  /*9ee0*/  PRMT R17, R124.reuse, 0x7772, RZ ;  /* 0x000077727c117816 */ /* 0x040fe200000000ff */
[C---:B-1----:R-:W-:Y:S03]  /*9ef0*/  HMMA.16816.F32.BF16 R108, R136.reuse, R140, R108 ;  /* 0x0000008c886c723c */ /* 0x042fe6000004186c */
[----:B------:R-:W-:Y:S02]  /*9f00*/  MOV R16, R124 ;  /* 0x0000007c00107202 */ /* 0x000fe40000000f00 */
[----:B------:R-:W-:Y:S02]  /*9f10*/  PRMT R128, R124, 0x7771, RZ ;  /* 0x000077717c807816 */ /* 0x000fe400000000ff */
[----:B------:R-:W1:Y:S01]  /*9f20*/  LDSM.16.MT88.4 R124, [R160+0x4000] ;  /* 0x00400000a07c783b */ /* 0x000e620000004200 */
[----:B------:R-:W-:Y:S01]  /*9f30*/  PRMT R144, R17, 0x5410, R144 ;  /* 0x0000541011907816 */ /* 0x000fe20000000090 */
[C---:B------:R-:W-:Y:S01]  /*9f40*/  FMUL.FTZ R17, R3.reuse, R121 ;  /* 0x0000007903117220 */ /* 0x040fe20000410000 */
[----:B------:R-:W-:Y:S01]  /*9f50*/  LOP3.LUT R131, R16, 0xff, RZ, 0xc0, !PT ;  /* 0x000000ff10837812 */ /* 0x000fe200078ec0ff */
[----:B------:R-:W-:Y:S01]  /*9f60*/  FMUL.FTZ R16, R3, R120 ;  /* 0x0000007803107220 */ /* 0x000fe20000410000 */
[----:B------:R-:W-:Y:S01]  /*9f70*/  PRMT R129, R148, 0x7632, R129 ;  /* 0x0000763294817816 */ /* 0x000fe20000000081 */
[----:B------:R-:W-:Y:S01]  /*9f80*/  FADD.FTZ R3, R168, R170 ;  /* 0x000000aaa8037221 */ /* 0x000fe20000010000 */
[----:B------:R-:W-:Y:S01]  /*9f90*/  PRMT R128, R131, 0x5410, R128 ;  /* 0x0000541083807816 */ /* 0x000fe20000000080 */
[----:B------:R-:W2:Y:S01]  /*9fa0*/  LDSM.16.MT88.4 R120, [R161+0xc800] ;  /* 0x00c80000a178783b */ /* 0x000ea20000004200 */
[----:B------:R-:W-:Y:S01]  /*9fb0*/  LOP3.LUT R129, R129, 0xff, RZ, 0xc0, !PT ;  /* 0x000000ff81817812 */ /* 0x000fe200078ec0ff */
[----:B------:R-:W-:Y:S01]  /*9fc0*/  FADD.FTZ R2, R166, R3 ;  /* 0x00000003a6027221 */ /* 0x000fe20000010000 */
[C---:B------:R-:W-:Y:S03]  /*9fd0*/  HMMA.16816.F32.BF16 R16, R136.reuse, R142, R16 ;  /* 0x0000008e8810723c */ /* 0x040fe60000041810 */
[----:B------:R-:W-:Y:S01]  /*9fe0*/  SHF.R.U32.HI R156, RZ, 0x18, R148 ;  /* 0x00000018ff9c7819 */ /* 0x000fe20000011694 */
[----:B------:R-:W-:Y:S01]  /*9ff0*/  FADD.FTZ R2, R165, R2 ;  /* 0x00000002a5027221 */ /* 0x000fe20000010000 */
[C---:B------:R-:W-:Y:S02]  /*a000*/  LOP3.LUT R141, R148.reuse, 0xffff, RZ, 0xc0, !PT ;  /* 0x0000ffff948d7812 */ /* 0x040fe400078ec0ff */
[----:B------:R-:W-:Y:S01]  /*a010*/  LOP3.LUT R158, R148, 0xff, RZ, 0xc0, !PT ;  /* 0x000000ff949e7812 */ /* 0x000fe200078ec0ff */
[----:B------:R-:W-:Y:S01]  /*a020*/  FADD.FTZ R3, R187, R2 ;  /* 0x00000002bb037221 */ /* 0x000fe20000010000 */
[----:B------:R-:W-:Y:S02]  /*a030*/  PRMT R156, R129, 0x5410, R156 ;  /* 0x00005410819c7816 */ /* 0x000fe4000000009c */
[--C-:B------:R-:W-:Y:S01]  /*a040*/  HSET2.LE.AND R148, R128, R171.reuse, PT ;  /* 0x000000ab80947233 */ /* 0x100fe20003803000 */
[----:B------:R-:W-:Y:S01]  /*a050*/  FADD.FTZ R3, R188, R3 ;  /* 0x00000003bc037221 */ /* 0x000fe20000010000 */
[----:B------:R-:W3:Y:S01]  /*a060*/  LDSM.16.MT88.4 R128, [R134+0xc800] ;  /* 0x00c800008680783b */ /* 0x000ee20000004200 */
[----:B------:R-:W-:Y:S02]  /*a070*/  SHF.R.U32.HI R141, RZ, 0x8, R141 ;  /* 0x00000008ff8d7819 */ /* 0x000fe4000001168d */
[----:B------:R-:W-:Y:S01]  /*a080*/  LOP3.LUT R116, R144, 0xff00ff, RZ, 0xc0, !PT ;  /* 0x00ff00ff90747812 */ /* 0x000fe200078ec0ff */
[----:B------:R-:W-:Y:S01]  /*a090*/  FADD.FTZ R2, R184, R3 ;  /* 0x00000003b8027221 */ /* 0x000fe20000010000 */
[----:B------:R-:W-:Y:S02]  /*a0a0*/  PRMT R158, R158, 0x5410, R141 ;  /* 0x000054109e9e7816 */ /* 0x000fe4000000008d */
[----:B------:R-:W-:Y:S01]  /*a0b0*/  LOP3.LUT R118, R117, R148, RZ, 0xc0, !PT ;  /* 0x0000009475767212 */ /* 0x000fe200078ec0ff */
[----:B------:R-:W4:Y:S01]  /*a0c0*/  LDSM.16.MT88.4 R140, [R135+0x800] ;  /* 0x00080000878c783b */ /* 0x000f220000004200 */
[--C-:B------:R-:W-:Y:S01]  /*a0d0*/  HSET2.LE.AND R117, R156, R171.reuse, PT ;  /* 0x000000ab9c757233 */ /* 0x100fe20003803000 */
[----:B------:R-:W-:Y:S01]  /*a0e0*/  FADD.FTZ R2, R181, R2 ;  /* 0x00000002b5027221 */ /* 0x000fe20000010000 */
[--C-:B------:R-:W-:Y:S02]  /*a0f0*/  HSET2.LE.AND R119, R116, R171.reuse, PT ;  /* 0x000000ab74777233 */ /* 0x100fe40003803000 */
[--C-:B------:R-:W-:Y:S01]  /*a100*/  HSET2.LE.AND R116, R158, R171.reuse, PT ;  /* 0x000000ab9e747233 */ /* 0x100fe20003803000 */
[C---:B-1----:R-:W-:Y:S02]  /*a110*/  HMMA.16816.F32.BF16 R12, R136.reuse, R124, R12 ;  /* 0x0000007c880c723c */ /* 0x042fe4000004180c */
[----:B------:R-:W1:Y:S01]  /*a120*/  LDSM.16.MT88.4 R144, [R160+0x800] ;  /* 0x00080000a090783b */ /* 0x000e620000004200 */
[----:B------:R-:W-:Y:S02]  /*a130*/  F2FP.BF16.F32.PACK_AB R125, R188, R187 ;  /* 0x000000bbbc7d723e */ /* 0x000fe400000010ff */
[----:B------:R-:W-:Y:S01]  /*a140*/  F2FP.BF16.F32.PACK_AB R124, R189, R224 ;  /* 0x000000e0bd7c723e */ /* 0x000fe200000010ff */
[----:B------:R-:W-:Y:S01]  /*a150*/  FADD.FTZ R224, R224, R163 ;  /* 0x000000a3e0e07221 */ /* 0x000fe20000010000 */
[----:B------:R-:W-:Y:S01]  /*a160*/  LOP3.LUT R119, R162, R119, RZ, 0xc0, !PT ;  /* 0x00000077a2777212 */ /* 0x000fe200078ec0ff */
[----:B------:R-:W-:Y:S02]  /*a170*/  HMMA.16816.F32.BF16 R112, R136, R126, R112 ;  /* 0x0000007e8870723c */ /* 0x000fe40000041870 */
[----:B------:R-:W5:Y:S01]  /*a180*/  LDSM.16.MT88.4 R148, [R161+0xe800] ;  /* 0x00e80000a194783b */ /* 0x000f620000004200 */
[----:B------:R-:W-:Y:S01]  /*a190*/  LOP3.LUT R116, R125, R116, RZ, 0xc0, !PT ;  /* 0x000000747d747212 */ /* 0x000fe200078ec0ff */
[----:B------:R-:W-:Y:S01]  /*a1a0*/  FFMA.FTZ R162, R23, UR4, -R183 ;  /* 0x0000000417a27c23 */ /* 0x000fe200080108b7 */
[----:B------:R-:W-:Y:S01]  /*a1b0*/  LOP3.LUT R117, R124, R117, RZ, 0xc0, !PT ;  /* 0x000000757c757212 */ /* 0x000fe200078ec0ff */
[----:B------:R-:W-:Y:S04]  /*a1c0*/  FADD.FTZ R224, R189, R224 ;  /* 0x000000e0bde07221 */ /* 0x000fe80000010000 */
[----:B------:R-:W5:Y:S01]  /*a1d0*/  LDSM.16.MT88.4 R156, [R135+0x2800] ;  /* 0x00280000879c783b */ /* 0x000f620000004200 */
[----:B------:R-:W-:Y:S01]  /*a1e0*/  MUFU.EX2 R162, R162 ;  /* 0x000000a200a27308 */ /* 0x000fe20000000800 */
[----:B------:R-:W-:Y:S01]  /*a1f0*/  FADD.FTZ R185, R185, R224 ;  /* 0x000000e0b9b97221 */ /* 0x000fe20000010000 */
[C---:B--2---:R-:W-:Y:S05]  /*a200*/  HMMA.16816.F32.BF16 R4, R116.reuse, R120, R4 ;  /* 0x000000787404723c */ /* 0x044fea0000041804 */
[----:B------:R-:W2:Y:S01]  /*a210*/  LDSM.16.MT88.4 R124, [R160+0x2800] ;  /* 0x00280000a07c783b */ /* 0x000ea20000004200 */
[----:B------:R-:W-:Y:S02]  /*a220*/  FADD.FTZ R186, R186, R185 ;  /* 0x000000b9baba7221 */ /* 0x000fe40000010000 */
[C---:B------:R-:W-:Y:S05]  /*a230*/  HMMA.16816.F32.BF16 R8, R116.reuse, R122, R8 ;  /* 0x0000007a7408723c */ /* 0x040fea0000041808 */
[----:B------:R-:W2:Y:S03]  /*a240*/  LDSM.16.MT88.4 R120, [R161+0x10800] ;  /* 0x01080000a178783b */ /* 0x000ea60000004200 */
[C---:B---3--:R-:W-:Y:S03]  /*a250*/  HMMA.16816.F32.BF16 R36, R116.reuse, R128, R36 ;  /* 0x000000807424723c */ /* 0x048fe60000041824 */
[----:B------:R-:W-:Y:S05]  /*a260*/  LOP3.LUT R128, R217, R223, R235, 0x96, !PT ;  /* 0x000000dfd9807212 */ /* 0x000fea00078e96eb */
[C---:B------:R-:W-:Y:S03]  /*a270*/  HMMA.16816.F32.BF16 R40, R116.reuse, R130, R40 ;  /* 0x000000827428723c */ /* 0x040fe60000041828 */
[----:B------:R-:W-:Y:S02]  /*a280*/  IMAD.WIDE.U32 R136, R128, -0x326172a9, RZ ;  /* 0xcd9e8d5780887825 */ /* 0x000fe400078e00ff */
[----:B------:R-:W3:Y:S03]  /*a290*/  LDSM.16.MT88.4 R128, [R134+0x10800] ;  /* 0x010800008680783b */ /* 0x000ee60000004200 */
[C---:B----4-:R-:W-:Y:S03]  /*a2a0*/  HMMA.16816.F32.BF16 R44, R116.reuse, R140, R44 ;  /* 0x0000008c742c723c */ /* 0x050fe6000004182c */
[----:B------:R-:W-:Y:S02]  /*a2b0*/  LOP3.LUT R233, R220, R233, R137, 0x96, !PT ;  /* 0x000000e9dce97212 */ /* 0x000fe400078e9689 */
[----:B------:R-:W-:Y:S03]  /*a2c0*/  LOP3.LUT R136, R213, R231, R136, 0x96, !PT ;  /* 0x000000e7d5887212 */ /* 0x000fe600078e9688 */
[C---:B------:R-:W-:Y:S01]  /*a2d0*/  HMMA.16816.F32.BF16 R48, R116.reuse, R142, R48 ;  /* 0x0000008e7430723c */ /* 0x040fe20000041830 */
[----:B------:R-:W-:Y:S02]  /*a2e0*/  LDSM.16.MT88.4 R140, [R160+0x1000] ;  /* 0x00100000a08c783b */ /* 0x000fe40000004200 */
[----:B------:R-:W-:Y:S04]  /*a2f0*/  IMAD.WIDE.U32 R136, R136, -0x2daee0ad, RZ ;  /* 0xd2511f5388887825 */ /* 0x000fe800078e00ff */
[----:B------:R-:W-:Y:S01]  /*a300*/  IMAD.WIDE.U32 R232, R233, -0x2daee0ad, RZ ;  /* 0xd2511f53e9e87825 */ /* 0x000fe200078e00ff */
[C---:B-1----:R-:W-:Y:S03]  /*a310*/  HMMA.16816.F32.BF16 R52, R116.reuse, R144, R52 ;  /* 0x000000907434723c */ /* 0x042fe60000041834 */
[----:B------:R-:W-:Y:S01]  /*a320*/  LOP3.LUT R232, R227, R232, R137, 0x96, !PT ;  /* 0x000000e8e3e87212 */ /* 0x000fe200078e9689 */
[----:B------:R-:W-:Y:S01]  /*a330*/  FFMA.FTZ R227, R26, UR4, -R183 ;  /* 0x000000041ae37c23 */ /* 0x000fe200080108b7 */
[----:B------:R-:W-:Y:S03]  /*a340*/  LOP3.LUT R229, R214, R229, R233, 0x96, !PT ;  /* 0x000000e5d6e57212 */ /* 0x000fe600078e96e9 */
[C---:B------:R-:W-:Y:S03]  /*a350*/  HMMA.16816.F32.BF16 R56, R116.reuse, R146, R56 ;  /* 0x000000927438723c */ /* 0x040fe60000041838 */
[----:B------:R-:W-:Y:S01]  /*a360*/  IMAD.WIDE.U32 R234, R229, -0x326172a9, RZ ;  /* 0xcd9e8d57e5ea7825 */ /* 0x000fe200078e00ff */
[----:B------:R-:W-:Y:S03]  /*a370*/  MUFU.EX2 R227, R227 ;  /* 0x000000e300e37308 */ /* 0x000fe60000000800 */
[----:B------:R-:W-:Y:S01]  /*a380*/  IMAD.WIDE.U32 R232, R232, -0x326172a9, RZ ;  /* 0xcd9e8d57e8e87825 */ /* 0x000fe200078e00ff */
[C---:B-----5:R-:W-:Y:S04]  /*a390*/  HMMA.16816.F32.BF16 R60, R116.reuse, R148, R60 ;  /* 0x00000094743c723c */ /* 0x060fe8000004183c */
[----:B------:R-:W-:Y:S04]  /*a3a0*/  LOP3.LUT R234, R202, R234, R233, 0x96, !PT ;  /* 0x000000eacaea7212 */ /* 0x000fe800078e96e9 */
[C---:B------:R-:W-:Y:S08]  /*a3b0*/  HMMA.16816.F32.BF16 R64, R116.reuse, R150, R64 ;  /* 0x000000967440723c */ /* 0x040ff00000041840 */
[C---:B------:R-:W-:Y:S08]  /*a3c0*/  HMMA.16816.F32.BF16 R68, R116.reuse, R152, R68 ;  /* 0x000000987444723c */ /* 0x040ff00000041844 */
[C---:B------:R-:W-:Y:S01]  /*a3d0*/  HMMA.16816.F32.BF16 R72, R116.reuse, R154, R72 ;  /* 0x0000009a7448723c */ /* 0x040fe20000041848 */
[----:B------:R-:W-:Y:S07]  /*a3e0*/  LDSM.16.MT88.4 R152, [R160+0x3000] ;  /* 0x00300000a098783b */ /* 0x000fee0000004200 */
[C---:B------:R-:W-:Y:S03]  /*a3f0*/  HMMA.16816.F32.BF16 R76, R116.reuse, R156, R76 ;  /* 0x0000009c744c723c */ /* 0x040fe6000004184c */
[--C-:B------:R-:W-:Y:S01]  /*a400*/  FFMA.FTZ R157, R20, UR4, -R182.reuse ;  /* 0x00000004149d7c23 */ /* 0x100fe200080108b6 */
[----:B------:R-:W-:Y:S01]  /*a410*/  LOP3.LUT R20, R212, R203, R235, 0x96, !PT ;  /* 0x000000cbd4147212 */ /* 0x000fe200078e96eb */
[----:B------:R-:W-:Y:S03]  /*a420*/  IMAD.WIDE.U32 R234, R234, -0x2daee0ad, RZ ;  /* 0xd2511f53eaea7825 */ /* 0x000fe600078e00ff */
[C---:B------:R-:W-:Y:S01]  /*a430*/  HMMA.16816.F32.BF16 R80, R116.reuse, R158, R80 ;  /* 0x0000009e7450723c */ /* 0x040fe20000041850 */
[----:B------:R-:W-:Y:S02]  /*a440*/  MUFU.EX2 R157, R157 ;  /* 0x0000009d009d7308 */ /* 0x000fe40000000800 */
[----:B------:R-:W-:Y:S01]  /*a450*/  FFMA.FTZ R159, R22, UR4, -R183 ;  /* 0x00000004169f7c23 */ /* 0x000fe200080108b7 */
[--C-:B------:R-:W-:Y:S01]  /*a460*/  FFMA.FTZ R158, R21, UR4, -R182.reuse ;  /* 0x00000004159e7c23 */ /* 0x100fe200080108b6 */
[----:B------:R-:W-:Y:S03]  /*a470*/  IMAD.WIDE.U32 R20, R20, -0x2daee0ad, RZ ;  /* 0xd2511f5314147825 */ /* 0x000fe600078e00ff */
[C---:B--2---:R-:W-:Y:S03]  /*a480*/  HMMA.16816.F32.BF16 R84, R116.reuse, R124, R84 ;  /* 0x0000007c7454723c */ /* 0x044fe60000041854 */
[----:B------:R-:W-:Y:S01]  /*a490*/  MUFU.EX2 R159, R159 ;  /* 0x0000009f009f7308 */ /* 0x000fe20000000800 */
[----:B------:R-:W-:Y:S01]  /*a4a0*/  LOP3.LUT R137, R225, R20, R235, 0x96, !PT ;  /* 0x00000014e1897212 */ /* 0x000fe200078e96eb */
[--C-:B------:R-:W-:Y:S01]  /*a4b0*/  FFMA.FTZ R225, R24, UR4, -R182.reuse ;  /* 0x0000000418e17c23 */ /* 0x100fe200080108b6 */
[----:B------:R-:W-:Y:S01]  /*a4c0*/  LOP3.LUT R230, R226, R136, R21, 0x96, !PT ;  /* 0x00000088e2e67212 */ /* 0x000fe200078e9615 */
[----:B------:R-:W-:Y:S01]  /*a4d0*/  FFMA.FTZ R226, R25, UR4, -R182 ;  /* 0x0000000419e27c23 */ /* 0x000fe200080108b6 */
[----:B------:R-:W-:Y:S01]  /*a4e0*/  LDSM.16.MT88.4 R20, [R160+0x4800] ;  /* 0x00480000a014783b */ /* 0x000fe20000004200 */
[C---:B------:R-:W-:Y:S04]  /*a4f0*/  HMMA.16816.F32.BF16 R88, R116.reuse, R126, R88 ;  /* 0x0000007e7458723c */ /* 0x040fe80000041858 */
[----:B------:R-:W-:Y:S01]  /*a500*/  MUFU.EX2 R158, R158 ;  /* 0x0000009e009e7308 */ /* 0x000fe20000000800 */
[----:B------:R-:W-:Y:S02]  /*a510*/  IMAD.WIDE.U32 R136, R137, -0x326172a9, RZ ;  /* 0xcd9e8d5789887825 */ /* 0x000fe400078e00ff */
[----:B------:R-:W1:Y:S01]  /*a520*/  LDSM.16.MT88.4 R124, [R135+0x4800] ;  /* 0x00480000877c783b */ /* 0x000e620000004200 */
[C---:B------:R-:W-:Y:S06]  /*a530*/  HMMA.16816.F32.BF16 R92, R116.reuse, R120, R92 ;  /* 0x00000078745c723c */ /* 0x040fec000004185c */
[----:B------:R-:W-:Y:S01]  /*a540*/  MUFU.EX2 R225, R225 ;  /* 0x000000e100e17308 */ /* 0x000fe20000000800 */
[----:B------:R-:W-:Y:S01]  /*a550*/  MOV R120, R136 ;  /* 0x0000008800787202 */ /* 0x000fe20000000f00 */
[----:B------:R-:W-:Y:S01]  /*a560*/  IMAD.WIDE.U32 R230, R230, -0x326172a9, RZ ;  /* 0xcd9e8d57e6e67825 */ /* 0x000fe200078e00ff */
[C---:B------:R-:W-:Y:S02]  /*a570*/  PRMT R145, R136.reuse, 0x7773, RZ ;  /* 0x0000777388917816 */ /* 0x040fe400000000ff */
[C---:B------:R-:W-:Y:S01]  /*a580*/  PRMT R24, R136.reuse, 0x7771, RZ ;  /* 0x0000777188187816 */ /* 0x040fe200000000ff */
[C---:B------:R-:W-:Y:S04]  /*a590*/  HMMA.16816.F32.BF16 R96, R116.reuse, R122, R96 ;  /* 0x0000007a7460723c */ /* 0x040fe80000041860 */
[----:B------:R-:W2:Y:S01]  /*a5a0*/  MUFU.EX2 R226, R226 ;  /* 0x000000e200e27308 */ /* 0x000ea20000000800 */
[----:B------:R-:W-:Y:S02]  /*a5b0*/  PRMT R122, R136, 0x7772, RZ ;  /* 0x00007772887a7816 */ /* 0x000fe400000000ff */
[----:B------:R-:W-:Y:S01]  /*a5c0*/  LOP3.LUT R144, R200, R230, R137, 0x96, !PT ;  /* 0x000000e6c8907212 */ /* 0x000fe200078e9689 */
[----:B------:R-:W-:Y:S01]  /*a5d0*/  FFMA.FTZ R230, R27, UR4, -R183 ;  /* 0x000000041be67c23 */ /* 0x000fe200080108b7 */
[----:B------:R-:W-:Y:S01]  /*a5e0*/  PRMT R145, R122, 0x5410, R145 ;  /* 0x000054107a917816 */ /* 0x000fe20000000091 */
[C---:B---3--:R-:W-:Y:S03]  /*a5f0*/  HMMA.16816.F32.BF16 R100, R116.reuse, R128, R100 ;  /* 0x000000807464723c */ /* 0x048fe60000041864 */
[----:B------:R-:W-:Y:S01]  /*a600*/  LOP3.LUT R137, R120, 0xff, RZ, 0xc0, !PT ;  /* 0x000000ff78897812 */ /* 0x000fe200078ec0ff */
[----:B------:R-:W3:Y:S01]  /*a610*/  MUFU.EX2 R230, R230 ;  /* 0x000000e600e67308 */ /* 0x000ee20000000800 */
[----:B------:R-:W4:Y:S01]  /*a620*/  LDSM.16.MT88.4 R120, [R161+0xd000] ;  /* 0x00d00000a178783b */ /* 0x000f220000004200 */
[C---:B------:R-:W-:Y:S02]  /*a630*/  LOP3.LUT R136, R144.reuse, 0xff, RZ, 0xc0, !PT ;  /* 0x000000ff90887812 */ /* 0x040fe400078ec0ff */
[C---:B------:R-:W-:Y:S03]  /*a640*/  HMMA.16816.F32.BF16 R104, R116.reuse, R130, R104 ;  /* 0x000000827468723c */ /* 0x040fe60000041868 */
[----:B------:R-:W-:Y:S02]  /*a650*/  PRMT R26, R137, 0x5410, R24 ;  /* 0x00005410891a7816 */ /* 0x000fe40000000018 */
[----:B------:R-:W5:Y:S01]  /*a660*/  LDSM.16.MT88.4 R128, [R134+0xd000] ;  /* 0x00d000008680783b */ /* 0x000f620000004200 */
[----:B------:R-:W-:Y:S02]  /*a670*/  LOP3.LUT R148, R145, 0xff00ff, RZ, 0xc0, !PT ;  /* 0x00ff00ff91947812 */ /* 0x000fe400078ec0ff */
[----:B------:R-:W-:Y:S02]  /*a680*/  LOP3.LUT R139, R144, 0xffff, RZ, 0xc0, !PT ;  /* 0x0000ffff908b7812 */ /* 0x000fe400078ec0ff */
[----:B--2---:R-:W-:Y:S02]  /*a690*/  F2FP.BF16.F32.PACK_AB R27, R226, R225 ;  /* 0x000000e1e21b723e */ /* 0x004fe400000010ff */
[----:B------:R-:W-:Y:S02]  /*a6a0*/  SHF.R.U32.HI R139, RZ, 0x8, R139 ;  /* 0x00000008ff8b7819 */ /* 0x000fe4000001168b */
[--C-:B------:R-:W-:Y:S01]  /*a6b0*/  HSET2.LE.AND R26, R26, R171.reuse, PT ;  /* 0x000000ab1a1a7233 */ /* 0x100fe20003803000 */
[C---:B-1----:R-:W-:Y:S03]  /*a6c0*/  HMMA.16816.F32.BF16 R108, R116.reuse, R124, R108 ;  /* 0x0000007c746c723c */ /* 0x042fe6000004186c */
[----:B------:R-:W-:Y:S02]  /*a6d0*/  PRMT R25, R144, 0x7632, R25 ;  /* 0x0000763290197816 */ /* 0x000fe40000000019 */
[----:B------:R-:W-:Y:S02]  /*a6e0*/  PRMT R24, R136, 0x5410, R139 ;  /* 0x0000541088187816 */ /* 0x000fe4000000008b */
[----:B------:R-:W1:Y:S01]  /*a6f0*/  LDSM.16.MT88.4 R136, [R135+0x1000] ;  /* 0x001000008788783b */ /* 0x000e620000004200 */
[C---:B------:R-:W-:Y:S03]  /*a700*/  HMMA.16816.F32.BF16 R16, R116.reuse, R126, R16 ;  /* 0x0000007e7410723c */ /* 0x040fe60000041810 */
[----:B------:R-:W-:Y:S02]  /*a710*/  SHF.R.U32.HI R144, RZ, 0x18, R144 ;  /* 0x00000018ff907819 */ /* 0x000fe40000011690 */
[----:B------:R-:W-:Y:S02]  /*a720*/  LOP3.LUT R25, R25, 0xff, RZ, 0xc0, !PT ;  /* 0x000000ff19197812 */ /* 0x000fe400078ec0ff */
[--C-:B------:R-:W-:Y:S01]  /*a730*/  HSET2.LE.AND R24, R24, R171.reuse, PT ;  /* 0x000000ab18187233 */ /* 0x100fe20003803000 */
[C---:B------:R-:W-:Y:S01]  /*a740*/  HMMA.16816.F32.BF16 R12, R116.reuse, R20, R12 ;  /* 0x00000014740c723c */ /* 0x040fe2000004180c */
[----:B------:R-:W2:Y:S02]  /*a750*/  LDSM.16.MT88.4 R124, [R161+0xf000] ;  /* 0x00f00000a17c783b */ /* 0x000ea40000004200 */
[----:B------:R-:W-:Y:S02]  /*a760*/  PRMT R144, R25, 0x5410, R144 ;  /* 0x0000541019907816 */ /* 0x000fe40000000090 */
[C---:B------:R-:W-:Y:S01]  /*a770*/  F2FP.BF16.F32.PACK_AB R25, R158.reuse, R157 ;  /* 0x0000009d9e19723e */ /* 0x040fe200000010ff */
[----:B------:R-:W-:Y:S01]  /*a780*/  FADD.FTZ R157, R157, R2 ;  /* 0x000000029d9d7221 */ /* 0x000fe20000010000 */
[----:B------:R-:W-:Y:S01]  /*a790*/  LOP3.LUT R26, R27, R26, RZ, 0xc0, !PT ;  /* 0x0000001a1b1a7212 */ /* 0x000fe200078ec0ff */
[----:B------:R-:W-:Y:S01]  /*a7a0*/  HMMA.16816.F32.BF16 R112, R116, R22, R112 ;  /* 0x000000167470723c */ /* 0x000fe20000041870 */
[----:B------:R-:W-:Y:S02]  /*a7b0*/  LDSM.16.MT88.4 R20, [R161+0x11000] ;  /* 0x01100000a114783b */ /* 0x000fe40000004200 */
[----:B------:R-:W-:Y:S01]  /*a7c0*/  LOP3.LUT R24, R25, R24, RZ, 0xc0, !PT ;  /* 0x0000001819187212 */ /* 0x000fe200078ec0ff */
[----:B------:R-:W-:Y:S01]  /*a7d0*/  FADD.FTZ R158, R158, R157 ;  /* 0x0000009d9e9e7221 */ /* 0x000fe20000010000 */
[--C-:B------:R-:W-:Y:S02]  /*a7e0*/  HSET2.LE.AND R27, R148, R171.reuse, PT ;  /* 0x000000ab941b7233 */ /* 0x100fe40003803000 */
[--C-:B------:R-:W-:Y:S01]  /*a7f0*/  HSET2.LE.AND R25, R144, R171.reuse, PT ;  /* 0x000000ab90197233 */ /* 0x100fe20003803000 */
[----:B------:R-:W-:Y:S01]  /*a800*/  FADD.FTZ R3, R225, R158 ;  /* 0x0000009ee1037221 */ /* 0x000fe20000010000 */
[----:B------:R-:W-:Y:S01]  /*a810*/  F2FP.BF16.F32.PACK_AB R144, R162, R159 ;  /* 0x0000009fa290723e */ /* 0x000fe200000010ff */
[----:B------:R-:W-:Y:S01]  /*a820*/  LDSM.16.MT88.4 R148, [R135+0x3000] ;  /* 0x003000008794783b */ /* 0x000fe20000004200 */
[----:B---3--:R-:W-:Y:S01]  /*a830*/  F2FP.BF16.F32.PACK_AB R156, R230, R227 ;  /* 0x000000e3e69c723e */ /* 0x008fe200000010ff */
[----:B------:R-:W-:Y:S01]  /*a840*/  FADD.FTZ R159, R159, R186 ;  /* 0x000000ba9f9f7221 */ /* 0x000fe20000010000 */
[----:B------:R-:W-:Y:S01]  /*a850*/  LOP3.LUT R25, R144, R25, RZ, 0xc0, !PT ;  /* 0x0000001990197212 */ /* 0x000fe200078ec0ff */
[----:B------:R-:W-:Y:S01]  /*a860*/  FADD.FTZ R3, R226, R3 ;  /* 0x00000003e2037221 */ /* 0x000fe20000010000 */
[----:B------:R-:W-:Y:S01]  /*a870*/  LOP3.LUT R27, R156, R27, RZ, 0xc0, !PT ;  /* 0x0000001b9c1b7212 */ /* 0x000fe200078ec0ff */
[----:B------:R-:W-:Y:S01]  /*a880*/  FFMA.FTZ R156, R32, UR4, -R182 ;  /* 0x00000004209c7c23 */ /* 0x000fe200080108b6 */
[----:B------:R-:W-:Y:S01]  /*a890*/  LOP3.LUT R231, R201, R232, R231, 0x96, !PT ;  /* 0x000000e8c9e77212 */ /* 0x000fe200078e96e7 */
[----:B------:R-:W3:Y:S01]  /*a8a0*/  LDSM.16.MT88.4 R144, [R134+0xf000] ;  /* 0x00f000008690783b */ /* 0x000ee20000004200 */
[----:B------:R-:W-:Y:S01]  /*a8b0*/  FADD.FTZ R162, R162, R159 ;  /* 0x0000009fa2a27221 */ /* 0x000fe20000010000 */
[----:B------:R-:W-:Y:S02]  /*a8c0*/  IADD3 R2, PT, PT, R210, -0x1, RZ ;  /* 0xffffffffd2027810 */ /* 0x000fe40007ffe0ff */
[C---:B----4-:R-:W-:Y:S01]  /*a8d0*/  HMMA.16816.F32.BF16 R4, R24.reuse, R120, R4 ;  /* 0x000000781804723c */ /* 0x050fe20000041804 */
[----:B------:R-:W-:Y:S03]  /*a8e0*/  MUFU.EX2 R156, R156 ;  /* 0x0000009c009c7308 */ /* 0x000fe60000000800 */
[----:B------:R-:W4:Y:S01]  /*a8f0*/  LDSM.16.MT88.4 R116, [R134+0x11000] ;  /* 0x011000008674783b */ /* 0x000f220000004200 */
[----:B------:R-:W-:Y:S01]  /*a900*/  FADD.FTZ R227, R227, R162 ;  /* 0x000000a2e3e37221 */ /* 0x000fe20000010000 */
[----:B------:R-:W-:Y:S02]  /*a910*/  MOV R210, R2 ;  /* 0x0000000200d27202 */ /* 0x000fe40000000f00 */
[C---:B------:R-:W-:Y:S03]  /*a920*/  HMMA.16816.F32.BF16 R8, R24.reuse, R122, R8 ;  /* 0x0000007a1808723c */ /* 0x040fe60000041808 */
[----:B------:R-:W-:Y:S01]  /*a930*/  FADD.FTZ R227, R230, R227 ;  /* 0x000000e3e6e37221 */ /* 0x000fe20000010000 */
[----:B------:R-:W4:Y:S01]  /*a940*/  LDSM.16.MT88.4 R120, [R135+0x5000] ;  /* 0x005000008778783b */ /* 0x000f220000004200 */
[----:B------:R-:W-:Y:S03]  /*a950*/  MOV R2, R133 ;  /* 0x0000008500027202 */ /* 0x000fe60000000f00 */
[C---:B-----5:R-:W-:Y:S08]  /*a960*/  HMMA.16816.F32.BF16 R36, R24.reuse, R128, R36 ;  /* 0x000000801824723c */ /* 0x060ff00000041824 */
[C---:B------:R-:W-:Y:S08]  /*a970*/  HMMA.16816.F32.BF16 R40, R24.reuse, R130, R40 ;  /* 0x000000821828723c */ /* 0x040ff00000041828 */
[C---:B-1----:R-:W-:Y:S08]  /*a980*/  HMMA.16816.F32.BF16 R44, R24.reuse, R136, R44 ;  /* 0x00000088182c723c */ /* 0x042ff0000004182c */
[C---:B------:R-:W-:Y:S01]  /*a990*/  HMMA.16816.F32.BF16 R48, R24.reuse, R138, R48 ;  /* 0x0000008a1830723c */ /* 0x040fe20000041830 */
[----:B------:R-:W-:Y:S07]  /*a9a0*/  LDSM.16.MT88.4 R136, [R161+0xf800] ;  /* 0x00f80000a188783b */ /* 0x000fee0000004200 */
[C---:B------:R-:W-:Y:S08]  /*a9b0*/  HMMA.16816.F32.BF16 R52, R24.reuse, R140, R52 ;  /* 0x0000008c1834723c */ /* 0x040ff00000041834 */
[C---:B------:R-:W-:Y:S01]  /*a9c0*/  HMMA.16816.F32.BF16 R56, R24.reuse, R142, R56 ;  /* 0x0000008e1838723c */ /* 0x040fe20000041838 */
[----:B------:R-:W-:Y:S07]  /*a9d0*/  LDSM.16.MT88.4 R140, [R134+0xf800] ;  /* 0x00f80000868c783b */ /* 0x000fee0000004200 */
[C---:B--2---:R-:W-:Y:S08]  /*a9e0*/  HMMA.16816.F32.BF16 R60, R24.reuse, R124, R60 ;  /* 0x0000007c183c723c */ /* 0x044ff0000004183c */
[C---:B------:R-:W-:Y:S01]  /*a9f0*/  HMMA.16816.F32.BF16 R64, R24.reuse, R126, R64 ;  /* 0x0000007e1840723c */ /* 0x040fe20000041840 */
[----:B------:R-:W-:Y:S07]  /*aa00*/  LDSM.16.MT88.4 R124, [R161+0xd800] ;  /* 0x00d80000a17c783b */ /* 0x000fee0000004200 */
        /* <DEDUP_REMOVED lines=13> */
[----:B------:R-:W-:Y:S01]  /*aae0*/  FFMA.FTZ R155, R31, UR4, -R183 ;  /* 0x000000041f9b7c23 */ /* 0x000fe200080108b7 */
[----:B------:R-:W-:Y:S03]  /*aaf0*/  IMAD.WIDE.U32 R30, R231, -0x2daee0ad, RZ ;  /* 0xd2511f53e71e7825 */ /* 0x000fe600078e00ff */
[C---:B------:R-:W-:Y:S03]  /*ab00*/  HMMA.16816.F32.BF16 R92, R24.reuse, R20, R92 ;  /* 0x00000014185c723c */ /* 0x040fe6000004185c */
[----:B------:R-:W-:Y:S01]  /*ab10*/  MUFU.EX2 R154, R154 ;  /* 0x0000009a009a7308 */ /* 0x000fe20000000800 */
[----:B------:R-:W-:Y:S02]  /*ab20*/  MOV R32, R30 ;  /* 0x0000001e00207202 */ /* 0x000fe40000000f00 */
[----:B------:R-:W-:Y:S01]  /*ab30*/  LOP3.LUT R234, R228, R234, R31, 0x96, !PT ;  /* 0x000000eae4ea7212 */ /* 0x000fe200078e961f */
[--C-:B------:R-:W-:Y:S01]  /*ab40*/  FFMA.FTZ R228, R34, UR4, -R183.reuse ;  /* 0x0000000422e47c23 */ /* 0x100fe200080108b7 */
[----:B------:R-:W-:Y:S01]  /*ab50*/  FFMA.FTZ R183, R35, UR4, -R183 ;  /* 0x0000000423b77c23 */ /* 0x000fe200080108b7 */
[C---:B------:R-:W-:Y:S01]  /*ab60*/  HMMA.16816.F32.BF16 R96, R24.reuse, R22, R96 ;  /* 0x000000161860723c */ /* 0x040fe20000041860 */
[----:B------:R-:W1:Y:S03]  /*ab70*/  LDSM.16.MT88.4 R20, [R160+0x5000] ;  /* 0x00500000a014783b */ /* 0x000e660000004200 */
[----:B------:R-:W2:Y:S01]  /*ab80*/  MUFU.EX2 R155, R155 ;  /* 0x0000009b009b7308 */ /* 0x000ea20000000800 */
[----:B------:R-:W-:Y:S02]  /*ab90*/  LOP3.LUT R131, R32, 0xff, RZ, 0xc0, !PT ;  /* 0x000000ff20837812 */ /* 0x000fe400078ec0ff */
[----:B------:R-:W-:Y:S02]  /*aba0*/  LOP3.LUT R129, R234, 0xff, RZ, 0xc0, !PT ;  /* 0x000000ffea817812 */ /* 0x000fe400078ec0ff */
[----:B------:R-:W-:Y:S01]  /*abb0*/  SHF.R.U32.HI R130, RZ, 0x18, R234 ;  /* 0x00000018ff827819 */ /* 0x000fe200000116ea */
[C---:B----4-:R-:W-:Y:S01]  /*abc0*/  HMMA.16816.F32.BF16 R100, R24.reuse, R116, R100 ;  /* 0x000000741864723c */ /* 0x050fe20000041864 */
[----:B------:R-:W3:Y:S03]  /*abd0*/  LDSM.16.MT88.4 R32, [R134+0xd800] ;  /* 0x00d800008620783b */ /* 0x000ee60000004200 */
[----:B------:R-:W-:Y:S01]  /*abe0*/  MUFU.EX2 R152, R152 ;  /* 0x0000009800987308 */ /* 0x000fe20000000800 */
[C---:B------:R-:W-:Y:S02]  /*abf0*/  PRMT R29, R30.reuse, 0x7773, RZ ;  /* 0x000077731e1d7816 */ /* 0x040fe400000000ff */
[C---:B------:R-:W-:Y:S02]  /*ac00*/  PRMT R28, R30.reuse, 0x7772, RZ ;  /* 0x000077721e1c7816 */ /* 0x040fe400000000ff */
[----:B------:R-:W-:Y:S01]  /*ac10*/  PRMT R30, R30, 0x7771, RZ ;  /* 0x000077711e1e7816 */ /* 0x000fe200000000ff */
[C---:B------:R-:W-:Y:S01]  /*ac20*/  HMMA.16816.F32.BF16 R104, R24.reuse, R118, R104 ;  /* 0x000000761868723c */ /* 0x040fe20000041868 */
[----:B------:R-:W4:Y:S03]  /*ac30*/  LDSM.16.MT88.4 R116, [R135+0x1800] ;  /* 0x001800008774783b */ /* 0x000f260000004200 */
[----:B------:R-:W5:Y:S01]  /*ac40*/  MUFU.EX2 R153, R153 ;  /* 0x0000009900997308 */ /* 0x000f620000000800 */
[----:B------:R-:W-:Y:S02]  /*ac50*/  PRMT R30, R131, 0x5410, R30 ;  /* 0x00005410831e7816 */ /* 0x000fe4000000001e */
[----:B------:R-:W-:Y:S02]  /*ac60*/  PRMT R29, R28, 0x5410, R29 ;  /* 0x000054101c1d7816 */ /* 0x000fe4000000001d */
[C---:B------:R-:W-:Y:S01]  /*ac70*/  PRMT R31, R234.reuse, 0x7632, R31 ;  /* 0x00007632ea1f7816 */ /* 0x040fe2000000001f */
[C---:B------:R-:W-:Y:S04]  /*ac80*/  HMMA.16816.F32.BF16 R108, R24.reuse, R120, R108 ;  /* 0x00000078186c723c */ /* 0x040fe8000004186c */
[----:B------:R-:W-:Y:S01]  /*ac90*/  MUFU.EX2 R228, R228 ;  /* 0x000000e400e47308 */ /* 0x000fe20000000800 */
[----:B------:R-:W-:Y:S02]  /*aca0*/  LOP3.LUT R128, R234, 0xffff, RZ, 0xc0, !PT ;  /* 0x0000ffffea807812 */ /* 0x000fe400078ec0ff */
[--C-:B------:R-:W-:Y:S02]  /*acb0*/  HSET2.LE.AND R30, R30, R171.reuse, PT ;  /* 0x000000ab1e1e7233 */ /* 0x100fe40003803000 */
[----:B------:R-:W-:Y:S01]  /*acc0*/  LOP3.LUT R31, R31, 0xff, RZ, 0xc0, !PT ;  /* 0x000000ff1f1f7812 */ /* 0x000fe200078ec0ff */
[C---:B------:R-:W-:Y:S01]  /*acd0*/  HMMA.16816.F32.BF16 R16, R24.reuse, R122, R16 ;  /* 0x0000007a1810723c */ /* 0x040fe20000041810 */
[----:B------:R-:W4:Y:S03]  /*ace0*/  LDSM.16.MT88.4 R120, [R160+0x1800] ;  /* 0x00180000a078783b */ /* 0x000f260000004200 */
[----:B------:R-:W3:Y:S01]  /*acf0*/  MUFU.EX2 R183, R183 ;  /* 0x000000b700b77308 */ /* 0x000ee20000000800 */
[----:B------:R-:W-:Y:S02]  /*ad00*/  SHF.R.U32.HI R128, RZ, 0x8, R128 ;  /* 0x00000008ff807819 */ /* 0x000fe40000011680 */
[----:B------:R-:W-:Y:S02]  /*ad10*/  PRMT R130, R31, 0x5410, R130 ;  /* 0x000054101f827816 */ /* 0x000fe40000000082 */
[----:B------:R-:W-:Y:S01]  /*ad20*/  PRMT R28, R129, 0x5410, R128 ;  /* 0x00005410811c7816 */ /* 0x000fe20000000080 */
[C---:B-1----:R-:W-:Y:S03]  /*ad30*/  HMMA.16816.F32.BF16 R12, R24.reuse, R20, R12 ;  /* 0x00000014180c723c */ /* 0x042fe6000004180c */
[----:B------:R-:W-:Y:S02]  /*ad40*/  LOP3.LUT R128, R29, 0xff00ff, RZ, 0xc0, !PT ;  /* 0x00ff00ff1d807812 */ /* 0x000fe400078ec0ff */
[--C-:B------:R-:W-:Y:S02]  /*ad50*/  HSET2.LE.AND R29, R130, R171.reuse, PT ;  /* 0x000000ab821d7233 */ /* 0x100fe40003803000 */
[--C-:B------:R-:W-:Y:S01]  /*ad60*/  HSET2.LE.AND R28, R28, R171.reuse, PT ;  /* 0x000000ab1c1c7233 */ /* 0x100fe20003803000 */
[----:B------:R-:W-:Y:S03]  /*ad70*/  HMMA.16816.F32.BF16 R112, R24, R22, R112 ;  /* 0x000000161870723c */ /* 0x000fe60000041870 */
[----:B------:R-:W-:Y:S02]  /*ad80*/  HSET2.LE.AND R31, R128, R171, PT ;  /* 0x000000ab801f7233 */ /* 0x000fe40003803000 */
[----:B--2---:R-:W-:Y:S01]  /*ad90*/  F2FP.BF16.F32.PACK_AB R20, R155, R154 ;  /* 0x0000009a9b14723e */ /* 0x004fe200000010ff */
[----:B------:R-:W-:Y:S01]  /*ada0*/  FADD.FTZ R154, R154, R227 ;  /* 0x000000e39a9a7221 */ /* 0x000fe20000010000 */
[----:B------:R-:W-:Y:S02]  /*adb0*/  F2FP.BF16.F32.PACK_AB R21, R229, R156 ;  /* 0x0000009ce515723e */ /* 0x000fe400000010ff */
[----:B-----5:R-:W-:Y:S01]  /*adc0*/  F2FP.BF16.F32.PACK_AB R129, R153, R152 ;  /* 0x000000989981723e */ /* 0x020fe200000010ff */
[----:B------:R-:W-:Y:S01]  /*add0*/  FADD.FTZ R152, R152, R3 ;  /* 0x0000000398987221 */ /* 0x000fe20000010000 */
[----:B---3--:R-:W-:Y:S01]  /*ade0*/  F2FP.BF16.F32.PACK_AB R128, R183, R228 ;  /* 0x000000e4b780723e */ /* 0x008fe200000010ff */
        /* <DEDUP_REMOVED lines=9> */
[----:B------:R-:W-:Y:S01]  /*ae80*/  MOV R3, R132 ;  /* 0x0000008400037202 */ /* 0x000fe20000000f00 */
[----:B------:R-:W-:Y:S02]  /*ae90*/  FADD.FTZ R219, R183, R228 ;  /* 0x000000e4b7db7221 */ /* 0x000fe40000010000 */
[----:B------:R-:W-:Y:S02]  /*aea0*/  FADD.FTZ R218, R229, R156 ;  /* 0x0000009ce5da7221 */ /* 0x000fe40000010000 */
[C---:B------:R-:W-:Y:S01]  /*aeb0*/  HMMA.16816.F32.BF16 R128, R28.reuse, R124, R4 ;  /* 0x0000007c1c80723c */ /* 0x040fe20000041804 */
[----:B------:R-:W2:Y:S07]  /*aec0*/  LDSM.16.MT88.4 R4, [R134+0x11800] ;  /* 0x011800008604783b */ /* 0x000eae0000004200 */
        /* <DEDUP_REMOVED lines=27> */
.L_x_996:
[----:B------:R-:W1:Y:S01]  /*b080*/  SHFL.BFLY PT, R7, R218, 0x2, 0x1f ;  /* 0x0c401f00da077f89 */ /* 0x000e6200000e0000 */
[----:B------:R-:W2:Y:S01]  /*b090*/  LDCU UR4, c[0x0][0x4fc] ;  /* 0x00009f80ff0477ac */ /* 0x000ea20008000800 */
[C---:B------:R-:W-:Y:S01]  /*b0a0*/  SHF.L.U32 R5, R178.reuse, 0x4, RZ ;  /* 0x00000004b2057819 */ /* 0x040fe200000006ff */
[----:B------:R-:W3:Y:S01]  /*b0b0*/  LDC R23, c[0x0][0x434] ;  /* 0x00010d00ff177b82 */ /* 0x000ee20000000800 */
[----:B------:R-:W4:Y:S01]  /*b0c0*/  SHFL.BFLY PT, R8, R219, 0x2, 0x1f ;  /* 0x0c401f00db087f89 */ /* 0x000f2200000e0000 */
[C---:B------:R-:W-:Y:S02]  /*b0d0*/  SHF.L.U32 R0, R178.reuse, 0x1, RZ ;  /* 0x00000001b2007819 */ /* 0x040fe400000006ff */
[----:B------:R-:W-:Y:S02]  /*b0e0*/  LOP3.LUT R5, R5, 0x1c0, RZ, 0xc0, !PT ;  /* 0x000001c005057812 */ /* 0x000fe400078ec0ff */
[--C-:B------:R-:W-:Y:S02]  /*b0f0*/  LOP3.LUT R179, R179, 0x6, R0.reuse, 0xf8, !PT ;  /* 0x00000006b3b37812 */ /* 0x100fe400078ef800 */
[----:B------:R-:W-:Y:S01]  /*b100*/  LOP3.LUT R0, R5, 0x38, R0, 0xf8, !PT ;  /* 0x0000003805007812 */ /* 0x000fe200078ef800 */
[----:B------:R-:W3:Y:S01]  /*b110*/  LDC R12, c[0x0][0x434] ;  /* 0x00010d00ff0c7b82 */ /* 0x000ee20000000800 */
[----:B------:R-:W-:-:S02]  /*b120*/  LOP3.LUT P3, RZ, R178, 0x8, RZ, 0xc0, !PT ;  /* 0x00000008b2ff7812 */ /* 0x000fc4000786c0ff */
[----:B------:R-:W-:Y:S02]  /*b130*/  LOP3.LUT R0, R179, R0, RZ, 0xfc, !PT ;  /* 0x00000000b3007212 */ /* 0x000fe400078efcff */
[----:B------:R-:W-:Y:S02]  /*b140*/  SEL R176, R176, 0xffffffe0, !P3 ;  /* 0xffffffe0b0b07807 */ /* 0x000fe40005800000 */
[----:B------:R-:W-:Y:S02]  /*b150*/  LEA R5, R0, UR5, 0x1 ;  /* 0x0000000500057c11 */ /* 0x000fe4000f8e08ff */
[----:B------:R-:W5:Y:S02]  /*b160*/  LDC.U8 R0, c[0x0][0x549] ;  /* 0x00015240ff007b82 */ /* 0x000f640000000000 */
[----:B------:R-:W-:Y:S01]  /*b170*/  IADD3 R11, PT, PT, R5, 0x40, RZ ;  /* 0x00000040050b7810 */ /* 0x000fe20007ffe0ff */
[----:B-1----:R-:W-:Y:S01]  /*b180*/  FADD.FTZ R7, R7, R218 ;  /* 0x000000da07077221 */ /* 0x002fe20000010000 */
[----:B------:R-:W-:Y:S01]  /*b190*/  IADD3 R9, PT, PT, R5, R176, RZ ;  /* 0x000000b005097210 */ /* 0x000fe20007ffe0ff */
[----:B----4-:R-:W-:-:S03]  /*b1a0*/  FADD.FTZ R8, R8, R219 ;  /* 0x000000db08087221 */ /* 0x010fc60000010000 */
[----:B------:R-:W1:Y:S04]  /*b1b0*/  SHFL.BFLY PT, R4, R7, 0x1, 0x1f ;  /* 0x0c201f0007047f89 */ /* 0x000e6800000e0000 */
[----:B------:R-:W4:Y:S01]  /*b1c0*/  SHFL.BFLY PT, R3, R8, 0x1, 0x1f ;  /* 0x0c201f0008037f89 */ /* 0x000f2200000e0000 */
[----:B-----5:R-:W-:Y:S02]  /*b1d0*/  ISETP.NE.AND P4, PT, R0, RZ, PT ;  /* 0x000000ff0000720c */ /* 0x020fe40003f85270 */
[----:B------:R-:W5:Y:S01]  /*b1e0*/  S2R R0, SR_CTAID.Y ;  /* 0x0000000000007919 */ /* 0x000f620000002600 */
[----:B-1----:R-:W-:-:S04]  /*b1f0*/  FADD.FTZ R4, R7, R4 ;  /* 0x0000000407047221 */ /* 0x002fc80000010000 */
[----:B------:R-:W1:Y:S01]  /*b200*/  MUFU.RCP R2, R4 ;  /* 0x0000000400027308 */ /* 0x000e620000001000 */
[----:B----4-:R-:W-:Y:S01]  /*b210*/  FADD.FTZ R3, R8, R3 ;  /* 0x0000000308037221 */ /* 0x010fe20000010000 */
[----:B------:R-:W-:-:S04]  /*b220*/  FSETP.NE.FTZ.AND P1, PT, R4, RZ, PT ;  /* 0x000000ff0400720b */ /* 0x000fc80003f35000 */
[----:B------:R-:W3:Y:S01]  /*b230*/  @P4 LDC R8, c[0x0][0x430] ;  /* 0x00010c00ff084b82 */ /* 0x000ee20000000800 */
[----:B------:R-:W-:Y:S01]  /*b240*/  FSETP.NE.FTZ.AND P0, PT, R3, RZ, PT ;  /* 0x000000ff0300720b */ /* 0x000fe20003f15000 */
[----:B------:R-:W4:Y:S01]  /*b250*/  MUFU.RCP R6, R3 ;  /* 0x0000000300067308 */ /* 0x000f220000001000 */
[----:B-1----:R-:W-:-:S05]  /*b260*/  FSEL R2, R2, 1, P1 ;  /* 0x3f80000002027808 */ /* 0x002fca0000800000 */
[----:B--2---:R-:W-:Y:S01]  /*b270*/  FMUL.FTZ R2, R2, UR4 ;  /* 0x0000000402027c20 */ /* 0x004fe20008410000 */
[----:B----4-:R-:W-:-:S03]  /*b280*/  FSEL R6, R6, 1, P0 ;  /* 0x3f80000006067808 */ /* 0x010fc60000000000 */
        /* <DEDUP_REMOVED lines=49> */
[----:B------:R-:W-:Y:S01]  /*b5a0*/  FMUL.FTZ R6, R6, UR4 ;  /* 0x0000000406067c20 */ /* 0x000fe20008410000 */
[----:B------:R-:W-:Y:S01]  /*b5b0*/  F2FP.BF16.F32.PACK_AB R128, R129, R128 ;  /* 0x000000808180723e */ /* 0x000fe200000010ff */
[----:B---3--:R-:W-:Y:S01]  /*b5c0*/  @P4 IMAD R12, R8, R23, RZ ;  /* 0x00000017080c4224 */ /* 0x008fe200078e02ff */
[----:B------:R-:W-:Y:S01]  /*b5d0*/  SEL R2, R2, 0xfffffff0, !P2 ;  /* 0xfffffff002027807 */ /* 0x000fe20005000000 */
[----:B------:R-:W-:Y:S01]  /*b5e0*/  FMUL.FTZ R130, R6, R130 ;  /* 0x0000008206827220 */ /* 0x000fe20000410000 */
        /* <DEDUP_REMOVED lines=12> */
[----:B------:R-:W-:Y:S01]  /*b6b0*/  F2FP.BF16.F32.PACK_AB R130, R131, R130 ;  /* 0x000000828382723e */ /* 0x000fe200000010ff */
[C---:B------:R-:W-:Y:S01]  /*b6c0*/  FMUL.FTZ R54, R6.reuse, R54 ;  /* 0x0000003606367220 */ /* 0x040fe20000410000 */
[----:B------:R-:W-:Y:S01]  /*b6d0*/  @P2 IADD3 R11, PT, PT, R5, -0x40, RZ ;  /* 0xffffffc0050b2810 */ /* 0x000fe20007ffe0ff */
[C---:B------:R-:W-:Y:S01]  /*b6e0*/  FMUL.FTZ R55, R6.reuse, R55 ;  /* 0x0000003706377220 */ /* 0x040fe20000410000 */
[----:B------:R-:W-:Y:S01]  /*b6f0*/  F2FP.BF16.F32.PACK_AB R124, R125, R124 ;  /* 0x0000007c7d7c723e */ /* 0x000fe200000010ff */
[C---:B------:R-:W-:Y:S01]  /*b700*/  FMUL.FTZ R58, R6.reuse, R58 ;  /* 0x0000003a063a7220 */ /* 0x040fe20000410000 */
[----:B------:R-:W-:Y:S01]  /*b710*/  F2FP.BF16.F32.PACK_AB R126, R127, R126 ;  /* 0x0000007e7f7e723e */ /* 0x000fe200000010ff */
[C---:B------:R-:W-:Y:S01]  /*b720*/  FMUL.FTZ R59, R6.reuse, R59 ;  /* 0x0000003b063b7220 */ /* 0x040fe20000410000 */
[----:B------:R-:W-:Y:S01]  /*b730*/  IADD3 R7, PT, PT, R5, R2, RZ ;  /* 0x0000000205077210 */ /* 0x000fe20007ffe0ff */
[C---:B------:R-:W-:Y:S01]  /*b740*/  FMUL.FTZ R62, R6.reuse, R62 ;  /* 0x0000003e063e7220 */ /* 0x040fe20000410000 */
[----:B------:R-:W-:Y:S01]  /*b750*/  F2FP.BF16.F32.PACK_AB R36, R37, R36 ;  /* 0x000000242524723e */ /* 0x000fe200000010ff */
[C---:B------:R-:W-:Y:S01]  /*b760*/  FMUL.FTZ R63, R6.reuse, R63 ;  /* 0x0000003f063f7220 */ /* 0x040fe20000410000 */
[----:B------:R-:W-:Y:S01]  /*b770*/  F2FP.BF16.F32.PACK_AB R38, R39, R38 ;  /* 0x000000262726723e */ /* 0x000fe200000010ff */
[C---:B------:R-:W-:Y:S01]  /*b780*/  FMUL.FTZ R66, R6.reuse, R66 ;  /* 0x0000004206427220 */ /* 0x040fe20000410000 */
[----:B------:R-:W-:Y:S01]  /*b790*/  F2FP.BF16.F32.PACK_AB R40, R41, R40 ;  /* 0x000000282928723e */ /* 0x000fe200000010ff */
[C---:B------:R-:W-:Y:S01]  /*b7a0*/  FMUL.FTZ R67, R6.reuse, R67 ;  /* 0x0000004306437220 */ /* 0x040fe20000410000 */
[----:B------:R-:W-:Y:S01]  /*b7b0*/  F2FP.BF16.F32.PACK_AB R42, R43, R42 ;  /* 0x0000002a2b2a723e */ /* 0x000fe200000010ff */
[----:B------:R-:W-:Y:S01]  /*b7c0*/  FMUL.FTZ R70, R6, R70 ;  /* 0x0000004606467220 */ /* 0x000fe20000410000 */
[----:B------:R-:W-:Y:S01]  /*b7d0*/  IADD3 R13, PT, PT, R2, R9, RZ ;  /* 0x00000009020d7210 */ /* 0x000fe20007ffe0ff */
[----:B------:R-:W-:Y:S01]  /*b7e0*/  FMUL.FTZ R71, R6, R71 ;  /* 0x0000004706477220 */ /* 0x000fe20000410000 */
[----:B------:R-:W-:Y:S01]  /*b7f0*/  IADD3 R15, PT, PT, R176, R11, RZ ;  /* 0x0000000bb00f7210 */ /* 0x000fe20007ffe0ff */
[----:B------:R-:W-:Y:S01]  /*b800*/  STS [R5], R128 ;  /* 0x0000008005007388 */ /* 0x000fe20000000800 */
[----:B------:R-:W-:Y:S01]  /*b810*/  F2FP.BF16.F32.PACK_AB R44, R45, R44 ;  /* 0x0000002c2d2c723e */ /* 0x000fe200000010ff */
[C---:B------:R-:W-:Y:S01]  /*b820*/  FMUL.FTZ R74, R6.reuse, R74 ;  /* 0x0000004a064a7220 */ /* 0x040fe20000410000 */
[----:B------:R-:W-:Y:S01]  /*b830*/  F2FP.BF16.F32.PACK_AB R46, R47, R46 ;  /* 0x0000002e2f2e723e */ /* 0x000fe200000010ff */
[----:B------:R-:W-:Y:S01]  /*b840*/  STS [R5+0x400], R130 ;  /* 0x0004008205007388 */ /* 0x000fe20000000800 */
[----:B------:R-:W-:Y:S01]  /*b850*/  F2FP.BF16.F32.PACK_AB R48, R49, R48 ;  /* 0x000000303130723e */ /* 0x000fe200000010ff */
[----:B------:R-:W-:Y:S01]  /*b860*/  FMUL.FTZ R75, R6, R75 ;  /* 0x0000004b064b7220 */ /* 0x000fe20000410000 */
[----:B------:R-:W-:Y:S01]  /*b870*/  F2FP.BF16.F32.PACK_AB R50, R51, R50 ;  /* 0x000000323332723e */ /* 0x000fe200000010ff */
[----:B------:R-:W-:Y:S01]  /*b880*/  STS [R7], R124 ;  /* 0x0000007c07007388 */ /* 0x000fe20000000800 */
[----:B------:R-:W-:Y:S01]  /*b890*/  IADD3 R17, PT, PT, R2, R11, RZ ;  /* 0x0000000b02117210 */ /* 0x000fe20007ffe0ff */
[C---:B------:R-:W-:Y:S01]  /*b8a0*/  FMUL.FTZ R78, R6.reuse, R78 ;  /* 0x0000004e064e7220 */ /* 0x040fe20000410000 */
[----:B------:R-:W-:Y:S01]  /*b8b0*/  F2FP.BF16.F32.PACK_AB R52, R53, R52 ;  /* 0x000000343534723e */ /* 0x000fe200000010ff */
[----:B------:R-:W-:Y:S01]  /*b8c0*/  STS [R7+0x400], R126 ;  /* 0x0004007e07007388 */ /* 0x000fe20000000800 */
[----:B------:R-:W-:Y:S01]  /*b8d0*/  F2FP.BF16.F32.PACK_AB R54, R55, R54 ;  /* 0x000000363736723e */ /* 0x000fe200000010ff */
[C---:B------:R-:W-:Y:S01]  /*b8e0*/  FMUL.FTZ R79, R6.reuse, R79 ;  /* 0x0000004f064f7220 */ /* 0x040fe20000410000 */
[----:B------:R-:W-:Y:S01]  /*b8f0*/  F2FP.BF16.F32.PACK_AB R56, R57, R56 ;  /* 0x000000383938723e */ /* 0x000fe200000010ff */
[----:B------:R-:W-:Y:S01]  /*b900*/  STS [R9], R36 ;  /* 0x0000002409007388 */ /* 0x000fe20000000800 */
[----:B------:R-:W-:Y:S01]  /*b910*/  F2FP.BF16.F32.PACK_AB R58, R59, R58 ;  /* 0x0000003a3b3a723e */ /* 0x000fe200000010ff */
[----:B------:R-:W-:Y:S01]  /*b920*/  FMUL.FTZ R82, R6, R82 ;  /* 0x0000005206527220 */ /* 0x000fe20000410000 */
[----:B------:R-:W-:Y:S01]  /*b930*/  IADD3 R19, PT, PT, R2, R15, RZ ;  /* 0x0000000f02137210 */ /* 0x000fe20007ffe0ff */
[----:B------:R-:W-:Y:S01]  /*b940*/  STS [R9+0x400], R38 ;  /* 0x0004002609007388 */ /* 0x000fe20000000800 */
[C---:B------:R-:W-:Y:S01]  /*b950*/  FMUL.FTZ R83, R6.reuse, R83 ;  /* 0x0000005306537220 */ /* 0x040fe20000410000 */
[----:B------:R-:W-:Y:S01]  /*b960*/  F2FP.BF16.F32.PACK_AB R60, R61, R60 ;  /* 0x0000003c3d3c723e */ /* 0x000fe200000010ff */
[C---:B------:R-:W-:Y:S01]  /*b970*/  FMUL.FTZ R86, R6.reuse, R86 ;  /* 0x0000005606567220 */ /* 0x040fe20000410000 */
[----:B------:R-:W-:Y:S01]  /*b980*/  F2FP.BF16.F32.PACK_AB R62, R63, R62 ;  /* 0x0000003e3f3e723e */ /* 0x000fe200000010ff */
[----:B------:R-:W-:Y:S01]  /*b990*/  STS [R13], R40 ;  /* 0x000000280d007388 */ /* 0x000fe20000000800 */
[C---:B------:R-:W-:Y:S01]  /*b9a0*/  FMUL.FTZ R87, R6.reuse, R87 ;  /* 0x0000005706577220 */ /* 0x040fe20000410000 */
[----:B------:R-:W-:Y:S01]  /*b9b0*/  F2FP.BF16.F32.PACK_AB R64, R65, R64 ;  /* 0x000000404140723e */ /* 0x000fe200000010ff */
[C---:B------:R-:W-:Y:S01]  /*b9c0*/  FMUL.FTZ R90, R6.reuse, R90 ;  /* 0x0000005a065a7220 */ /* 0x040fe20000410000 */
[----:B------:R-:W-:Y:S01]  /*b9d0*/  STS [R13+0x400], R42 ;  /* 0x0004002a0d007388 */ /* 0x000fe20000000800 */
[----:B------:R-:W-:Y:S01]  /*b9e0*/  F2FP.BF16.F32.PACK_AB R66, R67, R66 ;  /* 0x000000424342723e */ /* 0x000fe200000010ff */
[C---:B------:R-:W-:Y:S01]  /*b9f0*/  FMUL.FTZ R91, R6.reuse, R91 ;  /* 0x0000005b065b7220 */ /* 0x040fe20000410000 */
[----:B------:R-:W-:Y:S01]  /*ba00*/  F2FP.BF16.F32.PACK_AB R68, R69, R68 ;  /* 0x000000444544723e */ /* 0x000fe200000010ff */
[----:B------:R-:W-:Y:S01]  /*ba10*/  STS [R11], R44 ;  /* 0x0000002c0b007388 */ /* 0x000fe20000000800 */
[----:B------:R-:W-:Y:S01]  /*ba20*/  F2FP.BF16.F32.PACK_AB R70, R71, R70 ;  /* 0x000000464746723e */ /* 0x000fe200000010ff */
[C---:B------:R-:W-:Y:S01]  /*ba30*/  FMUL.FTZ R94, R6.reuse, R94 ;  /* 0x0000005e065e7220 */ /* 0x040fe20000410000 */
[C---:B------:R-:W-:Y:S01]  /*ba40*/  FMUL.FTZ R95, R6.reuse, R95 ;  /* 0x0000005f065f7220 */ /* 0x040fe20000410000 */
[----:B------:R-:W-:Y:S01]  /*ba50*/  STS [R11+0x400], R46 ;  /* 0x0004002e0b007388 */ /* 0x000fe20000000800 */
[----:B------:R-:W-:Y:S01]  /*ba60*/  F2FP.BF16.F32.PACK_AB R72, R73, R72 ;  /* 0x000000484948723e */ /* 0x000fe200000010ff */
[----:B------:R-:W-:Y:S01]  /*ba70*/  FMUL.FTZ R98, R6, R98 ;  /* 0x0000006206627220 */ /* 0x000fe20000410000 */
[----:B------:R-:W-:Y:S01]  /*ba80*/  F2FP.BF16.F32.PACK_AB R74, R75, R74 ;  /* 0x0000004a4b4a723e */ /* 0x000fe200000010ff */
[----:B------:R-:W-:Y:S01]  /*ba90*/  STS [R17], R48 ;  /* 0x0000003011007388 */ /* 0x000fe20000000800 */
[----:B------:R-:W-:Y:S01]  /*baa0*/  ISETP.NE.AND P2, PT, R208, -0x1, PT ;  /* 0xffffffffd000780c */ /* 0x000fe20003f45270 */
[C---:B------:R-:W-:Y:S01]  /*bab0*/  FMUL.FTZ R99, R6.reuse, R99 ;  /* 0x0000006306637220 */ /* 0x040fe20000410000 */
[----:B------:R-:W-:Y:S01]  /*bac0*/  F2FP.BF16.F32.PACK_AB R76, R77, R76 ;  /* 0x0000004c4d4c723e */ /* 0x000fe200000010ff */
[----:B------:R-:W-:Y:S01]  /*bad0*/  STS [R17+0x400], R50 ;  /* 0x0004003211007388 */ /* 0x000fe20000000800 */
[----:B------:R-:W-:Y:S01]  /*bae0*/  F2FP.BF16.F32.PACK_AB R78, R79, R78 ;  /* 0x0000004e4f4e723e */ /* 0x000fe200000010ff */
[C---:B------:R-:W-:Y:S01]  /*baf0*/  FMUL.FTZ R102, R6.reuse, R102 ;  /* 0x0000006606667220 */ /* 0x040fe20000410000 */
[C---:B------:R-:W-:Y:S01]  /*bb00*/  FMUL.FTZ R103, R6.reuse, R103 ;  /* 0x0000006706677220 */ /* 0x040fe20000410000 */
[----:B------:R-:W-:Y:S01]  /*bb10*/  STS [R15], R52 ;  /* 0x000000340f007388 */ /* 0x000fe20000000800 */
[----:B------:R-:W-:Y:S01]  /*bb20*/  F2FP.BF16.F32.PACK_AB R80, R81, R80 ;  /* 0x000000505150723e */ /* 0x000fe200000010ff */
[C---:B------:R-:W-:Y:S01]  /*bb30*/  FMUL.FTZ R106, R6.reuse, R106 ;  /* 0x0000006a066a7220 */ /* 0x040fe20000410000 */
[----:B------:R-:W-:Y:S01]  /*bb40*/  F2FP.BF16.F32.PACK_AB R82, R83, R82 ;  /* 0x000000525352723e */ /* 0x000fe200000010ff */
[----:B------:R-:W-:Y:S01]  /*bb50*/  STS [R15+0x400], R54 ;  /* 0x000400360f007388 */ /* 0x000fe20000000800 */
[C---:B------:R-:W-:Y:S01]  /*bb60*/  FMUL.FTZ R107, R6.reuse, R107 ;  /* 0x0000006b066b7220 */ /* 0x040fe20000410000 */
[----:B------:R-:W-:Y:S01]  /*bb70*/  F2FP.BF16.F32.PACK_AB R84, R85, R84 ;  /* 0x000000545554723e */ /* 0x000fe200000010ff */
[C---:B------:R-:W-:Y:S01]  /*bb80*/  FMUL.FTZ R110, R6.reuse, R110 ;  /* 0x0000006e066e7220 */ /* 0x040fe20000410000 */
[----:B------:R-:W-:Y:S01]  /*bb90*/  STS [R19], R56 ;  /* 0x0000003813007388 */ /* 0x000fe20000000800 */
[----:B------:R-:W-:Y:S01]  /*bba0*/  F2FP.BF16.F32.PACK_AB R86, R87, R86 ;  /* 0x000000565756723e */ /* 0x000fe200000010ff */
[C---:B------:R-:W-:Y:S01]  /*bbb0*/  FMUL.FTZ R111, R6.reuse, R111 ;  /* 0x0000006f066f7220 */ /* 0x040fe20000410000 */
[----:B------:R-:W-:Y:S01]  /*bbc0*/  F2FP.BF16.F32.PACK_AB R88, R89, R88 ;  /* 0x000000585958723e */ /* 0x000fe200000010ff */
[----:B------:R-:W-:Y:S01]  /*bbd0*/  STS [R19+0x400], R58 ;  /* 0x0004003a13007388 */ /* 0x000fe20000000800 */
[----:B------:R-:W-:Y:S01]  /*bbe0*/  F2FP.BF16.F32.PACK_AB R90, R91, R90 ;  /* 0x0000005a5b5a723e */ /* 0x000fe200000010ff */
[C---:B------:R-:W-:Y:S01]  /*bbf0*/  FMUL.FTZ R122, R6.reuse, R122 ;  /* 0x0000007a067a7220 */ /* 0x040fe20000410000 */
[C---:B------:R-:W-:Y:S01]  /*bc00*/  FMUL.FTZ R123, R6.reuse, R123 ;  /* 0x0000007b067b7220 */ /* 0x040fe20000410000 */
[----:B------:R-:W-:Y:S01]  /*bc10*/  STS [R5+0x2000], R60 ;  /* 0x0020003c05007388 */ /* 0x000fe20000000800 */
[----:B------:R-:W-:Y:S01]  /*bc20*/  F2FP.BF16.F32.PACK_AB R92, R93, R92 ;  /* 0x0000005c5d5c723e */ /* 0x000fe200000010ff */
[C---:B------:R-:W-:Y:S01]  /*bc30*/  FMUL.FTZ R118, R6.reuse, R118 ;  /* 0x0000007606767220 */ /* 0x040fe20000410000 */
[----:B------:R-:W-:Y:S01]  /*bc40*/  F2FP.BF16.F32.PACK_AB R94, R95, R94 ;  /* 0x0000005e5f5e723e */ /* 0x000fe200000010ff */
[----:B------:R-:W-:Y:S01]  /*bc50*/  STS [R5+0x2400], R62 ;  /* 0x0024003e05007388 */ /* 0x000fe20000000800 */
[C---:B------:R-:W-:Y:S01]  /*bc60*/  FMUL.FTZ R119, R6.reuse, R119 ;  /* 0x0000007706777220 */ /* 0x040fe20000410000 */
[----:B------:R-:W-:Y:S01]  /*bc70*/  F2FP.BF16.F32.PACK_AB R96, R97, R96 ;  /* 0x000000606160723e */ /* 0x000fe200000010ff */
[C---:B------:R-:W-:Y:S01]  /*bc80*/  FMUL.FTZ R114, R6.reuse, R114 ;  /* 0x0000007206727220 */ /* 0x040fe20000410000 */
[----:B------:R-:W-:Y:S01]  /*bc90*/  STS [R7+0x2000], R64 ;  /* 0x0020004007007388 */ /* 0x000fe20000000800 */
[----:B------:R-:W-:Y:S01]  /*bca0*/  F2FP.BF16.F32.PACK_AB R98, R99, R98 ;  /* 0x000000626362723e */ /* 0x000fe200000010ff */
[----:B------:R-:W-:Y:S01]  /*bcb0*/  FMUL.FTZ R115, R6, R115 ;  /* 0x0000007306737220 */ /* 0x000fe20000410000 */
[----:B------:R-:W-:Y:S01]  /*bcc0*/  F2FP.BF16.F32.PACK_AB R100, R101, R100 ;  /* 0x000000646564723e */ /* 0x000fe200000010ff */
[----:B------:R-:W-:Y:S01]  /*bcd0*/  STS [R7+0x2400], R66 ;  /* 0x0024004207007388 */ /* 0x000fe20000000800 */
[----:B------:R-:W-:Y:S01]  /*bce0*/  F2FP.BF16.F32.PACK_AB R102, R103, R102 ;  /* 0x000000666766723e */ /* 0x000fe200000010ff */
[----:B------:R-:W5:Y:S01]  /*bcf0*/  @!P2 LDC.64 R20, c[0x0][0x400] ;  /* 0x00010000ff14ab82 */ /* 0x000f620000000a00 */
        /* <DEDUP_REMOVED lines=14> */
[----:B------:R-:W-:-:S03]  /*bde0*/  F2FP.BF16.F32.PACK_AB R114, R115, R114 ;  /* 0x000000727372723e */ /* 0x000fc600000010ff */
[----:B------:R-:W-:Y:S01]  /*bdf0*/  STS [R11+0x2400], R78 ;  /* 0x0024004e0b007388 */ /* 0x000fe20000000800 */
[----:B-----5:R-:W-:-:S03]  /*be00*/  @!P2 IMAD.WIDE.U32 R24, R0, R20, RZ ;  /* 0x000000140018a225 */ /* 0x020fc600078e00ff */
        /* <DEDUP_REMOVED lines=16> */
[----:B-1----:R-:W1:Y:S03]  /*bf10*/  @P2 LDC.64 R6, c[0x0][0x408] ;  /* 0x00010200ff062b82 */ /* 0x002e660000000a00 */
[----:B------:R-:W-:Y:S04]  /*bf20*/  STS [R17+0x4000], R120 ;  /* 0x0040007811007388 */ /* 0x000fe80000000800 */
[----:B------:R4:W-:Y:S01]  /*bf30*/  STS [R17+0x4400], R122 ;  /* 0x0044007a11007388 */ /* 0x0009e20000000800 */
[----:B--2---:R-:W-:-:S03]  /*bf40*/  LOP3.LUT R9, R196, 0x1f8, RZ, 0xc0, !PT ;  /* 0x000001f8c4097812 */ /* 0x004fc600078ec0ff */
[----:B------:R-:W-:Y:S01]  /*bf50*/  STS [R15+0x4000], R116 ;  /* 0x004000740f007388 */ /* 0x000fe20000000800 */
[----:B------:R-:W-:-:S03]  /*bf60*/  LOP3.LUT R9, R9, 0x38, R178, 0x78, !PT ;  /* 0x0000003809097812 */ /* 0x000fc600078e78b2 */
[----:B------:R2:W-:Y:S01]  /*bf70*/  STS [R15+0x4400], R118 ;  /* 0x004400760f007388 */ /* 0x0005e20000000800 */
[----:B---3--:R-:W3:Y:S01]  /*bf80*/  LDC.U8 R13, c[0x0][0x548] ;  /* 0x00015200ff0d7b82 */ /* 0x008ee20000000000 */
[----:B------:R-:W-:Y:S01]  /*bf90*/  LOP3.LUT R14, R9, 0x1e00, R196, 0xf8, !PT ;  /* 0x00001e00090e7812 */ /* 0x000fe200078ef8c4 */
[----:B------:R-:W1:Y:S03]  /*bfa0*/  S2R R2, SR_CTAID.X ;  /* 0x0000000000027919 */ /* 0x000e660000002500 */
[----:B------:R-:W-:Y:S01]  /*bfb0*/  LEA R14, R14, UR5, 0x1 ;  /* 0x000000050e0e7c11 */ /* 0x000fe2000f8e08ff */
[----:B------:R1:W-:Y:S04]  /*bfc0*/  STS [R19+0x4000], R112 ;  /* 0x0040007013007388 */ /* 0x0003e80000000800 */
[----:B------:R1:W-:Y:S01]  /*bfd0*/  STS [R19+0x4400], R114 ;  /* 0x0044007213007388 */ /* 0x0003e20000000800 */
[----:B------:R-:W1:Y:S01]  /*bfe0*/  S2R R5, SR_CTAID.Z ;  /* 0x0000000000057919 */ /* 0x000e620000002700 */
[----:B----4-:R-:W-:Y:S01]  /*bff0*/  @P4 MOV R17, 0x1 ;  /* 0x0000000100114802 */ /* 0x010fe20000000f00 */
[----:B--2---:R-:W2:Y:S01]  /*c000*/  @P4 LDC R15, c[0x0][0x430] ;  /* 0x00010c00ff0f4b82 */ /* 0x004ea20000000800 */
[----:B------:R-:W-:Y:S05]  /*c010*/  @P4 BRA `(.L_x_1000) ;  /* 0x0000000000204947 */ /* 0x000fea0003800000 */
[----:B---3--:R-:W-:Y:S01]  /*c020*/  ISETP.NE.AND P3, PT, R13, RZ, PT ;  /* 0x000000ff0d00720c */ /* 0x008fe20003f65270 */
[----:B------:R-:W3:-:S12]  /*c030*/  LDC R8, c[0x0][0x3e0] ;  /* 0x0000f800ff087b82 */ /* 0x000ed80000000800 */
[----:B------:R-:W3:Y:S01]  /*c040*/  @P3 LDC R17, c[0x0][0x454] ;  /* 0x00011500ff113b82 */ /* 0x000ee20000000800 */
[----:B--2---:R-:W-:Y:S02]  /*c050*/  @P3 MOV R15, 0x1 ;  /* 0x00000001000f3802 */ /* 0x004fe40000000f00 */
[----:B------:R-:W-:-:S05]  /*c060*/  @!P3 MOV R15, 0x1 ;  /* 0x00000001000fb802 */ /* 0x000fca0000000f00 */
[----:B------:R-:W4:Y:S01]  /*c070*/  @P3 LDC R12, c[0x0][0x454] ;  /* 0x00011500ff0c3b82 */ /* 0x000f220000000800 */
[-C--:B---3--:R-:W-:Y:S02]  /*c080*/  @P3 IMAD R17, R17, R8.reuse, RZ ;  /* 0x0000000811113224 */ /* 0x088fe400078e02ff */
[----:B------:R-:W-:-:S07]  /*c090*/  @!P3 IMAD R17, R23, R8, RZ ;  /* 0x000000081711b224 */ /* 0x000fce00078e02ff */
.L_x_1000:
[----:B------:R-:W-:Y:S01]  /*c0a0*/  BAR.SYNC.DEFER_BLOCKING 0x0 ;  /* 0x0000000000007b1d */ /* 0x000fe20000010000 */
[----:B---3--:R-:W-:Y:S01]  /*c0b0*/  ISETP.NE.AND P3, PT, R13, RZ, !P4 ;  /* 0x000000ff0d00720c */ /* 0x008fe20006765270 */
[C---:B-1----:R-:W-:Y:S01]  /*c0c0*/  @P2 IMAD.WIDE.U32 R26, R208.reuse, R6, RZ ;  /* 0x00000006d01a2225 */ /* 0x042fe200078e00ff */
[----:B------:R-:W-:Y:S02]  /*c0d0*/  ISETP.NE.AND P4, PT, R208, -0x1, PT ;  /* 0xffffffffd000780c */ /* 0x000fe40003f85270 */
[----:B------:R-:W-:-:S03]  /*c0e0*/  LOP3.LUT P5, RZ, R178, 0x3, RZ, 0xc0, !PT ;  /* 0x00000003b2ff7812 */ /* 0x000fc600078ac0ff */
[----:B------:R-:W1:Y:S01]  /*c0f0*/  @P1 LDC R18, c[0x0][0x458] ;  /* 0x00011600ff121b82 */ /* 0x000e620000000800 */
[----:B------:R-:W3:Y:S01]  /*c100*/  @P0 MUFU.LG2 R3, R3 ;  /* 0x0000000300030308 */ /* 0x000ee20000000c00 */
[----:B------:R-:W-:Y:S01]  /*c110*/  @!P2 IMAD R21, R0, R21, R25 ;  /* 0x000000150015a224 */ /* 0x000fe200078e0219 */
[----:B------:R-:W-:Y:S01]  /*c120*/  LOP3.LUT R180, R180, 0x30, RZ, 0xc0, !PT ;  /* 0x00000030b4b47812 */ /* 0x000fe200078ec0ff */
[----:B------:R-:W-:Y:S01]  /*c130*/  @P2 IMAD R21, R208, R7, R27 ;  /* 0x00000007d0152224 */ /* 0x000fe200078e021b */
[----:B------:R-:W-:Y:S01]  /*c140*/  SHF.R.U32.HI R19, RZ, 0x2, R178 ;  /* 0x00000002ff137819 */ /* 0x000fe200000116b2 */
[----:B----4-:R-:W-:Y:S01]  /*c150*/  IMAD R12, R5, R12, RZ ;  /* 0x0000000c050c7224 */ /* 0x010fe200078e02ff */
[----:B------:R-:W-:Y:S01]  /*c160*/  BSSY.RECONVERGENT B0, `(.L_x_1001) ;  /* 0x000002a000007945 */ /* 0x000fe20003800200 */
[----:B------:R-:W4:Y:S01]  /*c170*/  @P0 LDC R13, c[0x0][0x458] ;  /* 0x00011600ff0d0b82 */ /* 0x000f220000000800 */
[----:B------:R-:W5:Y:S01]  /*c180*/  @P1 MUFU.LG2 R4, R4 ;  /* 0x0000000400041308 */ /* 0x000f620000000c00 */
[----:B------:R-:W-:Y:S01]  /*c190*/  @!P4 IMAD R208, R0, R23, RZ ;  /* 0x0000001700d0c224 */ /* 0x000fe200078e02ff */
[----:B------:R-:W-:Y:S01]  /*c1a0*/  LOP3.LUT R180, R180, 0x7, R19, 0xf8, !PT ;  /* 0x00000007b4b47812 */ /* 0x000fe200078ef813 */
[----:B--2---:R-:W-:-:S02]  /*c1b0*/  IMAD R7, R2, R15, RZ ;  /* 0x0000000f02077224 */ /* 0x004fc400078e02ff */
[----:B------:R-:W-:Y:S01]  /*c1c0*/  @!P3 IMAD R12, R0, R17, R12 ;  /* 0x00000011000cb224 */ /* 0x000fe200078e020c */
[----:B------:R-:W-:Y:S01]  /*c1d0*/  SHF.R.S32.HI R6, RZ, 0x1f, R208 ;  /* 0x0000001fff067819 */ /* 0x000fe200000114d0 */
[----:B------:R-:W-:Y:S01]  /*c1e0*/  IMAD.SHL.U32 R7, R7, 0x40, RZ ;  /* 0x0000004007077824 */ /* 0x000fe200078e00ff */
[----:B------:R-:W-:Y:S01]  /*c1f0*/  SEL R208, R208, RZ, P3 ;  /* 0x000000ffd0d07207 */ /* 0x000fe20001800000 */
[----:B------:R2:W2:Y:S01]  /*c200*/  LDS.128 R8, [R14+0x1800] ;  /* 0x001800000e087984 */ /* 0x0004a20000000c00 */
[----:B------:R-:W-:Y:S02]  /*c210*/  IMAD.SHL.U32 R16, R209, 0x40, RZ ;  /* 0x00000040d1107824 */ /* 0x000fe400078e00ff */
[----:B---3--:R-:W-:Y:S01]  /*c220*/  @P0 FMUL.FTZ R17, R3, 0.69314718246459960938 ;  /* 0x3f31721803110820 */ /* 0x008fe20000410000 */
[----:B------:R-:W-:Y:S02]  /*c230*/  SEL R6, R6, RZ, P3 ;  /* 0x000000ff06067207 */ /* 0x000fe40001800000 */
[----:B------:R-:W-:-:S02]  /*c240*/  IADD3 R3, P4, P3, R7, R208, R12 ;  /* 0x000000d007037210 */ /* 0x000fc40007b9e00c */
[----:B------:R-:W-:Y:S01]  /*c250*/  SHF.R.S32.HI R19, RZ, 0x1f, R12 ;  /* 0x0000001fff137819 */ /* 0x000fe2000001140c */
[----:B-----5:R-:W-:Y:S01]  /*c260*/  @P1 FMUL.FTZ R4, R4, 0.69314718246459960938 ;  /* 0x3f31721804041820 */ /* 0x020fe20000410000 */
[----:B------:R-:W-:Y:S02]  /*c270*/  SHF.R.S32.HI R7, RZ, 0x1f, R7 ;  /* 0x0000001fff077819 */ /* 0x000fe40000011407 */
[----:B------:R-:W-:Y:S01]  /*c280*/  IADD3 R211, PT, PT, -R16, R211, RZ ;  /* 0x000000d310d37210 */ /* 0x000fe20007ffe1ff */
[----:B------:R-:W-:Y:S01]  /*c290*/  IMAD.MOV.U32 R16, RZ, RZ, 0x7f800000 ;  /* 0x7f800000ff107424 */ /* 0x000fe200078e00ff */
[----:B------:R-:W-:Y:S01]  /*c2a0*/  MOV R0, 0x7f800000 ;  /* 0x7f80000000007802 */ /* 0x000fe20000000f00 */
[----:B-1----:R-:W-:Y:S01]  /*c2b0*/  @P1 FFMA.FTZ R16, R133, R18, R4 ;  /* 0x0000001285101223 */ /* 0x002fe20000010004 */
[----:B----4-:R-:W-:Y:S01]  /*c2c0*/  @P0 FFMA.FTZ R0, R132, R13, R17 ;  /* 0x0000000d84000223 */ /* 0x010fe20000010011 */
[----:B------:R-:W-:Y:S01]  /*c2d0*/  IADD3.X R19, PT, PT, R7, R6, R19, P4, P3 ;  /* 0x0000000607137210 */ /* 0x000fe200027e6413 */
[----:B--2---:R-:W-:Y:S06]  /*c2e0*/  @P5 BRA `(.L_x_1002) ;  /* 0x0000000000445947 */ /* 0x004fec0003800000 */
        /* <DEDUP_REMOVED lines=17> */
.L_x_1002:
[----:B------:R-:W-:Y:S05]  /*c400*/  BSYNC.RECONVERGENT B0 ;  /* 0x0000000000007941 */ /* 0x000fea0003800200 */
.L_x_1001:
[----:B------:R-:W2:Y:S01]  /*c410*/  LDCU.64 UR4, c[0x0][0x410] ;  /* 0x00008200ff0477ac */ /* 0x000ea20008000a00 */
[----:B------:R-:W-:Y:S01]  /*c420*/  @P2 IMAD.MOV.U32 R24, RZ, RZ, R26 ;  /* 0x000000ffff182224 */ /* 0x000fe200078e001a */
[----:B------:R-:W-:Y:S01]  /*c430*/  SHF.R.U32.HI R178, RZ, 0x3, R178 ;  /* 0x00000003ffb27819 */ /* 0x000fe200000116b2 */
[----:B-1----:R1:W3:Y:S01]  /*c440*/  LDS.128 R16, [R14+0x2000] ;  /* 0x002000000e107984 */ /* 0x0022e20000000c00 */
[----:B------:R-:W-:Y:S01]  /*c450*/  IMAD.MOV.U32 R179, RZ, RZ, RZ ;  /* 0x000000ffffb37224 */ /* 0x000fe200078e00ff */
[----:B------:R-:W-:Y:S01]  /*c460*/  BSSY.RECONVERGENT B0, `(.L_x_1003) ;  /* 0x0000020000007945 */ /* 0x000fe20003800200 */
[----:B------:R-:W-:Y:S01]  /*c470*/  IADD3 R12, P0, PT, R177, R24, RZ ;  /* 0x00000018b10c7210 */ /* 0x000fe20007f1e0ff */
[C---:B------:R-:W-:Y:S01]  /*c480*/  VIADD R6, R178.reuse, 0x10 ;  /* 0x00000010b2067836 */ /* 0x040fe20000000000 */
[C---:B------:R-:W-:Y:S01]  /*c490*/  IADD3 R4, PT, PT, R178.reuse, 0x20, RZ ;  /* 0x00000020b2047810 */ /* 0x040fe20007ffe0ff */
[----:B------:R-:W-:Y:S01]  /*c4a0*/  VIADD R0, R178, 0x30 ;  /* 0x00000030b2007836 */ /* 0x000fe20000000000 */
[----:B------:R-:W-:Y:S01]  /*c4b0*/  IADD3.X R13, PT, PT, RZ, R21, RZ, P0, !PT ;  /* 0x00000015ff0d7210 */ /* 0x000fe200007fe4ff */
[----:B------:R-:W-:Y:S01]  /*c4c0*/  IMAD.WIDE.U32 R2, R2, 0x40, R178 ;  /* 0x0000004002027825 */ /* 0x000fe200078e00b2 */
[-C--:B------:R-:W-:Y:S01]  /*c4d0*/  ISETP.GE.AND P2, PT, R6, R211.reuse, PT ;  /* 0x000000d30600720c */ /* 0x080fe20003f46270 */
[----:B------:R1:W4:Y:S01]  /*c4e0*/  LDS.128 R20, [R14] ;  /* 0x000000000e147984 */ /* 0x0003220000000c00 */
[----:B------:R-:W-:-:S02]  /*c4f0*/  ISETP.GE.AND P1, PT, R4, R211, PT ;  /* 0x000000d30400720c */ /* 0x000fc40003f26270 */
[-C--:B------:R-:W-:Y:S01]  /*c500*/  ISETP.GE.AND P3, PT, R178, R211.reuse, PT ;  /* 0x000000d3b200720c */ /* 0x080fe20003f66270 */
[----:B--2---:R-:W-:Y:S01]  /*c510*/  IMAD.WIDE.U32 R12, R5, UR4, R12 ;  /* 0x00000004050c7c25 */ /* 0x004fe2000f8e000c */
[----:B------:R-:W-:-:S03]  /*c520*/  ISETP.GE.AND P0, PT, R0, R211, PT ;  /* 0x000000d30000720c */ /* 0x000fc60003f06270 */
[----:B------:R-:W-:Y:S02]  /*c530*/  IMAD R25, R5, UR5, R13 ;  /* 0x0000000505197c24 */ /* 0x000fe4000f8e020d */
[----:B------:R1:W2:Y:S06]  /*c540*/  LDS.128 R4, [R14+0x4000] ;  /* 0x004000000e047984 */ /* 0x0002ac0000000c00 */
        /* <DEDUP_REMOVED lines=14> */
[----:B----4-:R1:W-:Y:S04]  /*c630*/  @!P5 STG.E.128 desc[UR14][R28.64], R20 ;  /* 0x000000141c00d986 */ /* 0x0103e8000c101d0e */
[----:B------:R1:W-:Y:S04]  /*c640*/  @!P4 STG.E.128 desc[UR14][R28.64+0x80], R16 ;  /* 0x000080101c00c986 */ /* 0x0003e8000c101d0e */
[----:B--2---:R1:W-:Y:S02]  /*c650*/  @!P3 STG.E.128 desc[UR14][R28.64+0x100], R4 ;  /* 0x000100041c00b986 */ /* 0x0043e4000c101d0e */
.L_x_1004:
[----:B------:R-:W-:Y:S05]  /*c660*/  BSYNC.RECONVERGENT B0 ;  /* 0x0000000000007941 */ /* 0x000fea0003800200 */
.L_x_1003:
[----:B-1--4-:R1:W4:Y:S01]  /*c670*/  LDS.128 R20, [R14+0x800] ;  /* 0x000800000e147984 */ /* 0x0123220000000c00 */
[----:B------:R-:W-:Y:S03]  /*c680*/  BSSY.RECONVERGENT B0, `(.L_x_1005) ;  /* 0x0000017000007945 */ /* 0x000fe60003800200 */
[----:B---3--:R1:W3:Y:S04]  /*c690*/  LDS.128 R16, [R14+0x2800] ;  /* 0x002800000e107984 */ /* 0x0082e80000000c00 */
        /* <DEDUP_REMOVED lines=14> */
[----:B------:R-:W-:Y:S01]  /*c780*/  ISETP.GE.AND P2, PT, R194, UR8, PT ;  /* 0x00000008c2007c0c */ /* 0x000fe2000bf46270 */
[----:B------:R-:W-:Y:S01]  /*c790*/  IMAD.IADD R0, R0, 0x1, R27 ;  /* 0x0000000100007824 */ /* 0x000fe200078e021b */
[----:B----4-:R-:W-:-:S04]  /*c7a0*/  LEA R28, P5, R26, UR4, 0x1 ;  /* 0x000000041a1c7c11 */ /* 0x010fc8000f8a08ff */
[----:B------:R-:W-:-:S05]  /*c7b0*/  LEA.HI.X R29, R26, UR5, R0, 0x1, P5 ;  /* 0x000000051a1d7c11 */ /* 0x000fca000a8f0c00 */
[----:B------:R1:W-:Y:S04]  /*c7c0*/  @!P4 STG.E.128 desc[UR14][R28.64], R20 ;  /* 0x000000141c00c986 */ /* 0x0003e8000c101d0e */
[----:B---3--:R1:W-:Y:S04]  /*c7d0*/  @!P3 STG.E.128 desc[UR14][R28.64+0x80], R16 ;  /* 0x000080101c00b986 */ /* 0x0083e8000c101d0e */
[----:B--2---:R1:W-:Y:S02]  /*c7e0*/  @!P2 STG.E.128 desc[UR14][R28.64+0x100], R4 ;  /* 0x000100041c00a986 */ /* 0x0043e4000c101d0e */
.L_x_1006:
[----:B------:R-:W-:Y:S05]  /*c7f0*/  BSYNC.RECONVERGENT B0 ;  /* 0x0000000000007941 */ /* 0x000fea0003800200 */
.L_x_1005:
        /* <DEDUP_REMOVED lines=24> */
.L_x_1008:
[----:B------:R-:W-:Y:S05]  /*c980*/  BSYNC.RECONVERGENT B0 ;  /* 0x0000000000007941 */ /* 0x000fea0003800200 */
.L_x_1007:
[----:B-12---:R1:W2:Y:S01]  /*c990*/  LDS.128 R4, [R14+0x3800] ;  /* 0x003800000e047984 */ /* 0x0062a20000000c00 */
[----:B------:R-:W-:Y:S05]  /*c9a0*/  @P0 EXIT ;  /* 0x000000000000094d */ /* 0x000fea0003800000 */
[----:B------:R-:W5:Y:S01]  /*c9b0*/  LDCU.64 UR6, c[0x0][0x408] ;  /* 0x00008100ff0677ac */ /* 0x000f620008000a00 */
[----:B---3--:R3:W1:Y:S01]  /*c9c0*/  LDS.128 R16, [R14+0x5800] ;  /* 0x005800000e107984 */ /* 0x0086620000000c00 */
[----:B------:R-:W-:Y:S01]  /*c9d0*/  IADD3 R0, P0, PT, R2, 0x30, RZ ;  /* 0x0000003002007810 */ /* 0x000fe20007f1e0ff */
[----:B------:R-:W-:Y:S01]  /*c9e0*/  IMAD.MOV.U32 R13, RZ, RZ, R25 ;  /* 0x000000ffff0d7224 */ /* 0x000fe200078e0019 */
[----:B------:R-:W4:Y:S03]  /*c9f0*/  LDCU UR8, c[0x0][0x440] ;  /* 0x00008800ff0877ac */ /* 0x000f260008000800 */
[----:B------:R-:W-:Y:S01]  /*ca00*/  IMAD.X R3, RZ, RZ, R3, P0 ;  /* 0x000000ffff037224 */ /* 0x000fe200000e0603 */
[----:B------:R-:W3:Y:S03]  /*ca10*/  LDCU.64 UR4, c[0x0][0x3f0] ;  /* 0x00007e00ff0477ac */ /* 0x000ee60008000a00 */
[----:B-----5:R-:W-:-:S02]  /*ca20*/  IMAD R3, R3, UR6, RZ ;  /* 0x0000000603037c24 */ /* 0x020fc4000f8e02ff */
        /* <DEDUP_REMOVED lines=8> */
[----:B------:R3:W-:Y:S04]  /*cab0*/  @!P2 STG.E.128 desc[UR14][R2.64], R8 ;  /* 0x000000080200a986 */ /* 0x0007e8000c101d0e */
[----:B--2---:R3:W-:Y:S01]  /*cac0*/  @!P1 STG.E.128 desc[UR14][R2.64+0x80], R4 ;  /* 0x0000800402009986 */ /* 0x0047e2000c101d0e */
[----:B-1----:R-:W-:Y:S05]  /*cad0*/  @P0 EXIT ;  /* 0x000000000000094d */ /* 0x002fea0003800000 */
[----:B------:R-:W-:Y:S01]  /*cae0*/  STG.E.128 desc[UR14][R2.64+0x100], R16 ;  /* 0x0001001002007986 */ /* 0x000fe2000c101d0e */
[----:B------:R-:W-:Y:S05]  /*caf0*/  EXIT ;  /* 0x000000000000794d */ /* 0x000fea0003800000 */
.L_x_1009:
        /* <DEDUP_REMOVED lines=16> */
.L_x_1818:


//--------------------- .text._ZN5flash16flash_fwd_kernelI23Flash_fwd_kernel_traitsILi192ELi64ELi64ELi4ELb0ELb0EN7cutlass10bfloat16_tE19Flash_kernel_traitsILi192ELi64ELi64ELi4ES3_EELb1ELb0ELb0ELb0ELb0ELb0ELb0ELb1EEEvNS_16Flash_fwd_paramsE --------------------------
	.section	.text._ZN5flash16flash_fwd_kernelI23Flash_fwd_kernel_traitsILi192ELi64ELi64ELi4ELb0ELb0EN7cutlass10bfloat16_tE19Flash_kernel_traitsILi192ELi64ELi64ELi4ES3_EELb1ELb0ELb0ELb0ELb0ELb0ELb0ELb1EEEvNS_16Flash_fwd_paramsE,"ax",@progbits
	.align	128
        .global         _ZN5flash16flash_fwd_kernelI23Flash_fwd_kernel_traitsILi192ELi64ELi64ELi4ELb0ELb0EN7cutlass10bfloat16_tE19Flash_kernel_traitsILi192ELi64ELi64ELi4ES3_EELb1ELb0ELb0ELb0ELb0ELb0ELb0ELb1EEEvNS_16Flash_fwd_paramsE
        .type           _ZN5flash16flash_fwd_kernelI23Flash_fwd_kernel_traitsILi192ELi64ELi64ELi4ELb0ELb0EN7cutlass10bfloat16_tE19Flash_kernel_traitsILi192ELi64ELi64ELi4ES3_EELb1ELb0ELb0ELb0ELb0ELb0ELb0ELb1EEEvNS_16Flash_fwd_paramsE,@function
        .size           _ZN5flash16flash_fwd_kernelI23Flash_fwd_kernel_traitsILi192ELi64ELi64ELi4ELb0ELb0EN7cutlass10bfloat16_tE19Flash_kernel_traitsILi192ELi64ELi64ELi4ES3_EELb1ELb0ELb0ELb0ELb0ELb0ELb0ELb1EEEvNS_16Flash_fwd_paramsE,(.L_x_1819 - _ZN5flash16flash_fwd_kernelI23Flash_fwd_kernel_traitsILi192ELi64ELi64ELi4ELb0ELb0EN7cutlass10bfloat16_tE19Flash_kernel_traitsILi192ELi64ELi64ELi4ES3_EELb1ELb0ELb0ELb0ELb0ELb0ELb0ELb1EEEvNS_16Flash_fwd_paramsE)
        .other          _ZN5flash16flash_fwd_kernelI23Flash_fwd_kernel_traitsILi192ELi64ELi64ELi4ELb0ELb0EN7cutlass10bfloat16_tE19Flash_kernel_traitsILi192ELi64ELi64ELi4ES3_EELb1ELb0ELb0ELb0ELb0ELb0ELb0ELb1EEEvNS_16Flash_fwd_paramsE,@"STO_CUDA_ENTRY STV_DEFAULT"
_ZN5flash16flash_fwd_kernelI23Flash_fwd_kernel_traitsILi192ELi64ELi64ELi4ELb0ELb0EN7cutlass10bfloat16_tE19Flash_kernel_traitsILi192ELi64ELi64ELi4ES3_EELb1ELb0ELb0ELb0ELb0ELb0ELb0ELb1EEEvNS_16Flash_fwd_paramsE:
.text._ZN5flash16flash_fwd_kernelI23Flash_fwd_kernel_traitsILi192ELi64ELi64ELi4ELb0ELb0EN7cutlass10bfloat16_tE19Flash_kernel_traitsILi192ELi64ELi64ELi4ES3_EELb1ELb0ELb0ELb0ELb0ELb0ELb0ELb1EEEvNS_16Flash_fwd_paramsE:
[----:B------:R-:W1:Y:S01]  /*0000*/  LDC R1, c[0x0][0x37c] ;  /* 0x0000df00ff017b82 */ /* 0x000e620000000800 */
[----:B------:R-:W2:Y:S07]  /*0010*/  LDCU.U8 UR4, c[0x0][0x524] ;  /* 0x0000a480ff0477ac */ /* 0x000eae0008000000 */
[----:B------:R-:W3:Y:S01]  /*0020*/  LDC R99, c[0x0][0x518] ;  /* 0x00014600ff637b82 */ /* 0x000ee20000000800 */
[----:B-1----:R-:W-:Y:S01]  /*0030*/  VIADD R1, R1, 0xffffff78 ;  /* 0xffffff7801017836 */ /* 0x002fe20000000000 */
[----:B------:R-:W1:Y:S06]  /*0040*/  LDCU.64 UR16, c[0x0][0x358] ;  /* 0x00006b00ff1077ac */ /* 0x000e6c0008000a00 */
[----:B------:R-:W4:Y:S01]  /*0050*/  LDC R100, c[0x0][0x51c] ;  /* 0x00014700ff647b82 */ /* 0x000f220000000800 */
[----:B------:R-:W1:Y:S01]  /*0060*/  S2R R107, SR_CTAID.X ;  /* 0x00000000006b7919 */ /* 0x000e620000002500 */
[----:B------:R-:W1:Y:S01]  /*0070*/  LDCU.64 UR8, c[0x0][0x460] ;  /* 0x00008c00ff0877ac */ /* 0x000e620008000a00 */
[----:B------:R-:W1:Y:S01]  /*0080*/  S2R R22, SR_CTAID.Y ;  /* 0x0000000000167919 */ /* 0x000e620000002600 */
[----:B------:R-:W1:Y:S04]  /*0090*/  LDCU.64 UR6, c[0x0][0x470] ;  /* 0x00008e00ff0677ac */ /* 0x000e680008000a00 */
[----:B------:R-:W1:Y:S01]  /*00a0*/  LDC.64 R4, c[0x0][0x460] ;  /* 0x00011800ff047b82 */ /* 0x000e620000000a00 */
[----:B--2---:R-:W-:Y:S01]  /*00b0*/  ISETP.NE.AND P5, PT, RZ, UR4, PT ;  /* 0x00000004ff007c0c */ /* 0x004fe2000bfa5270 */
[----:B------:R-:W2:-:S12]  /*00c0*/  LDCU.64 UR4, c[0x0][0x510] ;  /* 0x0000a200ff0477ac */ /* 0x000e980008000a00 */
[----:B---3--:R-:W-:Y:S02]  /*00d0*/  @P5 IMAD.MOV.U32 R2, RZ, RZ, R99 ;  /* 0x000000ffff025224 */ /* 0x008fe400078e0063 */
[----:B----4-:R-:W-:-:S06]  /*00e0*/  @P5 IMAD.MOV.U32 R3, RZ, RZ, R100 ;  /* 0x000000ffff035224 */ /* 0x010fcc00078e0064 */
[----:B-1----:R-:W3:Y:S01]  /*00f0*/  @P5 LDG.E.64 R2, desc[UR16][R2.64] ;  /* 0x0000001002025981 */ /* 0x002ee2000c1e1b00 */
[----:B--2---:R-:W-:Y:S02]  /*0100*/  IMAD.U32 R194, RZ, RZ, UR4 ;  /* 0x00000004ffc27e24 */ /* 0x004fe4000f8e00ff */
[----:B------:R-:W-:Y:S01]  /*0110*/  IMAD.U32 R195, RZ, RZ, UR5 ;  /* 0x00000005ffc37e24 */ /* 0x000fe2000f8e00ff */
[----:B------:R-:W1:Y:S01]  /*0120*/  S2R R24, SR_CTAID.Z ;  /* 0x0000000000187919 */ /* 0x000e620000002700 */
[----:B------:R-:W2:Y:S04]  /*0130*/  LDCU.64 UR4, c[0x0][0x478] ;  /* 0x00008f00ff0477ac */ /* 0x000ea80008000a00 */
[----:B------:R-:W4:Y:S01]  /*0140*/  @P5 LDG.E.64 R194, desc[UR16][R194.64] ;  /* 0x00000010c2c25981 */ /* 0x000f22000c1e1b00 */
[----:B------:R-:W-:Y:S01]  /*0150*/  ISETP.NE.U32.AND P4, PT, RZ, UR8, PT ;  /* 0x00000008ff007c0c */ /* 0x000fe2000bf85070 */
[----:B------:R-:W-:Y:S01]  /*0160*/  IMAD.MOV.U32 R25, RZ, RZ, -0x1 ;  /* 0xffffffffff197424 */ /* 0x000fe200078e00ff */
[----:B------:R-:W-:Y:S01]  /*0170*/  ISETP.NE.U32.AND P3, PT, RZ, UR8, PT ;  /* 0x00000008ff007c0c */ /* 0x000fe2000bf65070 */
[----:B------:R-:W1:Y:S01]  /*0180*/  S2R R186, SR_TID.X ;  /* 0x0000000000ba7919 */ /* 0x000e620000002100 */
[----:B------:R-:W-:Y:S01]  /*0190*/  ISETP.NE.U32.AND P1, PT, RZ, UR6, PT ;  /* 0x00000006ff007c0c */ /* 0x000fe2000bf25070 */
[----:B------:R-:W-:Y:S01]  /*01a0*/  IMAD.WIDE.U32 R4, R22, 0x4, R4 ;  /* 0x0000000416047825 */ /* 0x000fe200078e0004 */
[----:B------:R-:W-:-:S02]  /*01b0*/  ISETP.NE.AND.EX P4, PT, RZ, UR9, PT, P4 ;  /* 0x00000009ff007c0c */ /* 0x000fc4000bf85340 */
[----:B------:R-:W-:Y:S01]  /*01c0*/  ISETP.NE.AND.EX P3, PT, RZ, UR9, PT, P3 ;  /* 0x00000009ff007c0c */ /* 0x000fe2000bf65330 */
[----:B------:R-:W-:Y:S01]  /*01d0*/  IMAD.SHL.U32 R11, R22, 0x4, RZ ;  /* 0x00000004160b7824 */ /* 0x000fe200078e00ff */
[----:B------:R-:W-:Y:S02]  /*01e0*/  ISETP.NE.AND.EX P1, PT, RZ, UR7, PT, P1 ;  /* 0x00000007ff007c0c */ /* 0x000fe4000bf25310 */
[----:B--2---:R-:W-:-:S04]  /*01f0*/  ISETP.NE.U32.AND P0, PT, RZ, UR4, PT ;  /* 0x00000004ff007c0c */ /* 0x004fc8000bf05070 */
[----:B------:R-:W-:Y:S02]  /*0200*/  ISETP.NE.AND.EX P0, PT, RZ, UR5, PT, P0 ;  /* 0x00000005ff007c0c */ /* 0x000fe4000bf05300 */
[----:B-1----:R-:W-:-:S04]  /*0210*/  LOP3.LUT R0, R24, R107, R22, 0xfe, !PT ;  /* 0x0000006b18007212 */ /* 0x002fc800078efe16 */
[----:B------:R-:W-:Y:S02]  /*0220*/  LOP3.LUT P6, RZ, R0, R186, RZ, 0xfc, !PT ;  /* 0x000000ba00ff7212 */ /* 0x000fe400078cfcff */
[----:B------:R-:W3:Y:S11]  /*0230*/  @P5 LDC R0, c[0x0][0x520] ;  /* 0x00014800ff005b82 */ /* 0x000ef60000000800 */
[----:B------:R-:W4:Y:S01]  /*0240*/  @!P6 LDC.64 R6, c[0x0][0x528] ;  /* 0x00014a00ff06eb82 */ /* 0x000f220000000a00 */
[----:B------:R-:W-:Y:S01]  /*0250*/  SHF.R.U32.HI R10, RZ, 0x1e, R22 ;  /* 0x0000001eff0a7819 */ /* 0x000fe20000011616 */
[----:B------:R-:W-:Y:S01]  /*0260*/  IMAD.MOV.U32 R9, RZ, RZ, RZ ;  /* 0x000000ffff097224 */ /* 0x000fe200078e00ff */
[----:B---3--:R-:W-:-:S05]  /*0270*/  @P5 IADD3 R99, P2, PT, R2, R0, RZ ;  /* 0x0000000002635210 */ /* 0x008fca0007f5e0ff */
[----:B------:R-:W-:Y:S02]  /*0280*/  @P5 IMAD.X R100, RZ, RZ, R3, P2 ;  /* 0x000000ffff645224 */ /* 0x000fe400010e0603 */
[----:B------:R-:W-:Y:S02]  /*0290*/  @!P6 IMAD.MOV.U32 R2, RZ, RZ, R99 ;  /* 0x000000ffff02e224 */ /* 0x000fe400078e0063 */
[----:B------:R-:W-:Y:S01]  /*02a0*/  @!P6 IMAD.MOV.U32 R3, RZ, RZ, R100 ;  /* 0x000000ffff03e224 */ /* 0x000fe200078e0064 */
[----:B----4-:R-:W-:Y:S04]  /*02b0*/  @!P6 STG.E.64 desc[UR16][R6.64], R194 ;  /* 0x000000c20600e986 */ /* 0x010fe8000c101b10 */
[----:B------:R1:W-:Y:S04]  /*02c0*/  @!P6 STG.E.64 desc[UR16][R6.64+0x8], R2 ;  /* 0x000008020600e986 */ /* 0x0003e8000c101b10 */
[----:B------:R-:W2:Y:S04]  /*02d0*/  @P4 LDG.E R25, desc[UR16][R4.64] ;  /* 0x0000001004194981 */ /* 0x000ea8000c1e1900 */
[----:B------:R3:W4:Y:S01]  /*02e0*/  @P3 LDG.E R8, desc[UR16][R4.64+0x4] ;  /* 0x0000041004083981 */ /* 0x000722000c1e1900 */
[C---:B-1----:R-:W-:Y:S01]  /*02f0*/  @P0 IADD3 R2, P2, PT, R11.reuse, UR4, RZ ;  /* 0x000000040b020c10 */ /* 0x042fe2000ff5e0ff */
[----:B------:R-:W1:Y:S01]  /*0300*/  LDC.64 R6, c[0x0][0x468] ;  /* 0x00011a00ff067b82 */ /* 0x000e620000000a00 */
[----:B------:R-:W3:Y:S02]  /*0310*/  LDCU.U8 UR4, c[0x0][0x532] ;  /* 0x0000a640ff0477ac */ /* 0x000ee40008000000 */
[----:B---3--:R-:W-:-:S02]  /*0320*/  @P1 IADD3 R4, P4, PT, R11, UR6, RZ ;  /* 0x000000060b041c10 */ /* 0x008fc4000ff9e0ff */
[C---:B------:R-:W-:Y:S02]  /*0330*/  @P0 IADD3.X R3, PT, PT, R10.reuse, UR5, RZ, P2, !PT ;  /* 0x000000050a030c10 */ /* 0x040fe400097fe4ff */
[----:B------:R-:W-:-:S03]  /*0340*/  @P1 IADD3.X R5, PT, PT, R10, UR7, RZ, P4, !PT ;  /* 0x000000070a051c10 */ /* 0x000fc6000a7fe4ff */
[----:B------:R3:W4:Y:S04]  /*0350*/  @P0 LDG.E R0, desc[UR16][R2.64] ;  /* 0x0000001002000981 */ /* 0x000728000c1e1900 */
[----:B------:R3:W4:Y:S01]  /*0360*/  @P1 LDG.E R9, desc[UR16][R4.64] ;  /* 0x0000001004091981 */ /* 0x000722000c1e1900 */
[----:B------:R-:W-:Y:S01]  /*0370*/  ISETP.NE.AND P1, PT, RZ, UR4, PT ;  /* 0x00000004ff007c0c */ /* 0x000fe2000bf25270 */
[----:B------:R-:W4:Y:S01]  /*0380*/  @!P3 LDC R17, c[0x0][0x434] ;  /* 0x00010d00ff11bb82 */ /* 0x000f220000000800 */
[----:B------:R-:W-:Y:S01]  /*0390*/  IMAD.SHL.U32 R23, R107, 0x40, RZ ;  /* 0x000000406b177824 */ /* 0x000fe200078e00ff */
[----:B------:R-:W1:Y:S02]  /*03a0*/  LDCU UR4, c[0x0][0x3e0] ;  /* 0x00007c00ff0477ac */ /* 0x000e640008000800 */
[----:B-1----:R-:W-:-:S04]  /*03b0*/  ISETP.EQ.U32.AND P4, PT, R6, RZ, PT ;  /* 0x000000ff0600720c */ /* 0x002fc80003f82070 */
[----:B------:R-:W-:Y:S02]  /*03c0*/  ISETP.EQ.OR.EX P4, PT, R7, RZ, !P1, P4 ;  /* 0x000000ff0700720c */ /* 0x000fe40004f82740 */
[----:B---3--:R-:W-:Y:S02]  /*03d0*/  IADD3 R2, P2, PT, R11, R6, RZ ;  /* 0x000000060b027210 */ /* 0x008fe40007f5e0ff */
[----:B------:R-:W1:Y:S03]  /*03e0*/  @!P0 LDC R11, c[0x0][0x43c] ;  /* 0x00010f00ff0b8b82 */ /* 0x000e660000000800 */
[----:B------:R-:W-:Y:S02]  /*03f0*/  IMAD.X R3, R10, 0x1, R7, P2 ;  /* 0x000000010a037824 */ /* 0x000fe400010e0607 */
[----:B------:R-:W-:-:S03]  /*0400*/  IMAD.MOV.U32 R10, RZ, RZ, -0x1 ;  /* 0xffffffffff0a7424 */ /* 0x000fc600078e00ff */
[----:B------:R-:W3:Y:S03]  /*0410*/  @!P0 LDC.64 R4, c[0x0][0x488] ;  /* 0x00012200ff048b82 */ /* 0x000ee60000000a00 */
[----:B------:R1:W5:Y:S01]  /*0420*/  @!P4 LDG.E R10, desc[UR16][R2.64] ;  /* 0x00000010020ac981 */ /* 0x000362000c1e1900 */
[----:B------:R-:W-:-:S04]  /*0430*/  ISETP.NE.U32.AND P4, PT, R6, RZ, PT ;  /* 0x000000ff0600720c */ /* 0x000fc80003f85070 */
[----:B------:R-:W-:Y:S02]  /*0440*/  ISETP.NE.AND.EX P4, PT, R7, RZ, PT, P4 ;  /* 0x000000ff0700720c */ /* 0x000fe40003f85340 */
[----:B---3--:R-:W-:-:S04]  /*0450*/  @!P0 ISETP.NE.U32.AND P2, PT, R4, RZ, PT ;  /* 0x000000ff0400820c */ /* 0x008fc80003f45070 */
[----:B------:R-:W-:-:S04]  /*0460*/  @!P0 ISETP.NE.AND.EX P2, PT, R5, RZ, PT, P2 ;  /* 0x000000ff0500820c */ /* 0x000fc80003f45320 */
[----:B-1----:R-:W-:Y:S01]  /*0470*/  @!P0 SEL R4, R11, RZ, P2 ;  /* 0x000000ff0b048207 */ /* 0x002fe20001000000 */
[----:B--2---:R1:W-:Y:S01]  /*0480*/  STL [R1+0x7c], R25 ;  /* 0x00007c1901007387 */ /* 0x0043e20000100800 */
[----:B----4-:R-:W-:-:S05]  /*0490*/  @P3 IMAD.IADD R17, R8, 0x1, -R25 ;  /* 0x0000000108113824 */ /* 0x010fca00078e0a19 */
[----:B------:R-:W-:Y:S01]  /*04a0*/  ISETP.GT.AND P3, PT, R17, R23, PT ;  /* 0x000000171100720c */ /* 0x000fe20003f64270 */
[----:B------:R-:W-:Y:S02]  /*04b0*/  @P0 IMAD.IADD R16, R0, 0x1, -R9 ;  /* 0x0000000100100824 */ /* 0x000fe400078e0a09 */
[----:B------:R-:W2:Y:S01]  /*04c0*/  @!P4 LDC R0, c[0x0][0x438] ;  /* 0x00010e00ff00cb82 */ /* 0x000ea20000000800 */
[----:B-1----:R-:W-:Y:S09]  /*04d0*/  @!P4 BRA `(.L_x_1010) ;  /* 0x00000000000cc947 */ /* 0x002ff20003800000 */
[----:B--2---:R-:W2:Y:S02]  /*04e0*/  @P1 LDG.E R0, desc[UR16][R2.64+0x4] ;  /* 0x0000041002001981 */ /* 0x004ea4000c1e1900 */
[----:B--2--5:R-:W-:-:S06]  /*04f0*/  @P1 IADD3 R0, PT, PT, R0, -R10, RZ ;  /* 0x8000000a00001210 */ /* 0x024fcc0007ffe0ff */
[----:B------:R1:W5:Y:S02]  /*0500*/  @!P1 LDG.E R0, desc[UR16][R2.64] ;  /* 0x0000001002009981 */ /* 0x000364000c1e1900 */
.L_x_1010:
[----:B--2--5:R-:W-:Y:S01]  /*0510*/  @!P0 IADD3 R16, PT, PT, R4, R0, -R9 ;  /* 0x0000000004108210 */ /* 0x024fe20007ffe809 */
[----:B------:R-:W-:Y:S06]  /*0520*/  @!P3 EXIT ;  /* 0x000000000000b94d */ /* 0x000fec0003800000 */
[----:B------:R-:W-:Y:S01]  /*0530*/  ISETP.GT.AND P0, PT, R16, RZ, PT ;  /* 0x000000ff1000720c */ /* 0x000fe20003f04270 */
[----:B------:R-:W-:Y:S01]  /*0540*/  IMAD R106, R22, UR4, R24 ;  /* 0x00000004166a7c24 */ /* 0x000fe2000f8e0218 */
[----:B------:R-:W-:-:S11]  /*0550*/  LOP3.LUT R111, R186, 0x1f, RZ, 0xc0, !PT ;  /* 0x0000001fba6f7812 */ /* 0x000fd600078ec0ff */
[----:B------:R-:W-:Y:S05]  /*0560*/  @P0 BRA `(.L_x_1011) ;  /* 0x0000000c00080947 */ /* 0x000fea0003800000 */
[----:B------:R-:W2:Y:S01]  /*0570*/  LDC.U8 R0, c[0x0][0x549] ;  /* 0x00015240ff007b82 */ /* 0x000ea20000000000 */
[----:B------:R-:W-:Y:S02]  /*0580*/  ISETP.NE.AND P1, PT, R25, -0x1, PT ;  /* 0xffffffff1900780c */ /* 0x000fe40003f25270 */
[----:B------:R-:W-:-:S05]  /*0590*/  SHF.L.U32 R18, R186, 0x3, RZ ;  /* 0x00000003ba127819 */ /* 0x000fca00000006ff */
[----:B------:R-:W3:Y:S08]  /*05a0*/  LDC.U8 R10, c[0x0][0x548] ;  /* 0x00015200ff0a7b82 */ /* 0x000ef00000000000 */
[----:B------:R-:W4:Y:S01]  /*05b0*/  @!P1 LDC.64 R6, c[0x0][0x400] ;  /* 0x00010000ff069b82 */ /* 0x000f220000000a00 */
[----:B--2---:R-:W-:-:S07]  /*05c0*/  ISETP.NE.AND P6, PT, R0, RZ, PT ;  /* 0x000000ff0000720c */ /* 0x004fce0003fc5270 */
[----:B------:R-:W2:Y:S08]  /*05d0*/  @P1 LDC.64 R8, c[0x0][0x408] ;  /* 0x00010200ff081b82 */ /* 0x000eb00000000a00 */
[----:B-1----:R-:W1:Y:S01]  /*05e0*/  @P6 LDC.64 R2, c[0x0][0x430] ;  /* 0x00010c00ff026b82 */ /* 0x002e620000000a00 */
[----:B------:R-:W-:Y:S01]  /*05f0*/  @P6 MOV R13, 0x1 ;  /* 0x00000001000d6802 */ /* 0x000fe20000000f00 */
[----:B----4-:R-:W-:-:S06]  /*0600*/  @!P1 IMAD.WIDE.U32 R4, R22, R6, RZ ;  /* 0x0000000616049225 */ /* 0x010fcc00078e00ff */
[----:B------:R-:W4:Y:S01]  /*0610*/  @P6 LDC R12, c[0x0][0x430] ;  /* 0x00010c00ff0c6b82 */ /* 0x000f220000000800 */
[----:B------:R-:W-:Y:S01]  /*0620*/  @!P1 MOV R0, R4 ;  /* 0x0000000400009202 */ /* 0x000fe20000000f00 */
[----:B-1----:R-:W-:Y:S02]  /*0630*/  @P6 IMAD R14, R2, R3, RZ ;  /* 0x00000003020e6224 */ /* 0x002fe400078e02ff */
[----:B--2---:R-:W-:Y:S01]  /*0640*/  @P1 IMAD.WIDE.U32 R2, R25, R8, RZ ;  /* 0x0000000819021225 */ /* 0x004fe200078e00ff */
[----:B---3--:R-:W-:Y:S06]  /*0650*/  @P6 BRA `(.L_x_1012) ;  /* 0x0000000000246947 */ /* 0x008fec0003800000 */
[----:B------:R-:W-:-:S13]  /*0660*/  ISETP.NE.AND P0, PT, R10, RZ, PT ;  /* 0x000000ff0a00720c */ /* 0x000fda0003f05270 */
[----:B------:R-:W1:Y:S01]  /*0670*/  @P0 LDC R14, c[0x0][0x454] ;  /* 0x00011500ff0e0b82 */ /* 0x000e620000000800 */
[----:B----4-:R-:W-:Y:S02]  /*0680*/  @P0 MOV R12, 0x1 ;  /* 0x00000001000c0802 */ /* 0x010fe40000000f00 */
[----:B------:R-:W-:-:S05]  /*0690*/  @!P0 MOV R12, 0x1 ;  /* 0x00000001000c8802 */ /* 0x000fca0000000f00 */
[----:B------:R-:W2:Y:S08]  /*06a0*/  @P0 LDC R8, c[0x0][0x454] ;  /* 0x00011500ff080b82 */ /* 0x000eb00000000800 */
[----:B------:R-:W3:Y:S08]  /*06b0*/  @!P0 LDC R6, c[0x0][0x434] ;  /* 0x00010d00ff068b82 */ /* 0x000ef00000000800 */
[----:B------:R-:W4:Y:S01]  /*06c0*/  @!P0 LDC R14, c[0x0][0x434] ;  /* 0x00010d00ff0e8b82 */ /* 0x000f220000000800 */
[----:B--2---:R-:W-:-:S02]  /*06d0*/  @P0 IMAD R13, R8, UR4, RZ ;  /* 0x00000004080d0c24 */ /* 0x004fc4000f8e02ff */
[----:B-1-3--:R-:W-:-:S07]  /*06e0*/  @!P0 IMAD R13, R6, UR4, RZ ;  /* 0x00000004060d8c24 */ /* 0x00afce000f8e02ff */
.L_x_1012:
[----:B------:R-:W-:Y:S01]  /*06f0*/  @P1 IMAD.MOV.U32 R0, RZ, RZ, R2 ;  /* 0x000000ffff001224 */ /* 0x000fe200078e0002 */
[----:B------:R-:W1:Y:S01]  /*0700*/  LDCU.64 UR4, c[0x0][0x410] ;  /* 0x00008200ff0477ac */ /* 0x000e620008000a00 */
[----:B------:R-:W-:Y:S01]  /*0710*/  LOP3.LUT R18, R18, 0x38, RZ, 0xc0, !PT ;  /* 0x0000003812127812 */ /* 0x000fe200078ec0ff */
[----:B------:R-:W-:Y:S01]  /*0720*/  @!P1 IMAD R4, R22, R7, R5 ;  /* 0x0000000716049224 */ /* 0x000fe200078e0205 */
[----:B------:R-:W2:Y:S01]  /*0730*/  LDC R19, c[0x0][0x434] ;  /* 0x00010d00ff137b82 */ /* 0x000ea20000000800 */
        /* <DEDUP_REMOVED lines=13> */
[----:B-1----:R-:W-:Y:S01]  /*0810*/  IMAD.WIDE.U32 R10, R24, UR4, R2 ;  /* 0x00000004180a7c25 */ /* 0x002fe2000f8e0002 */
[----:B------:R-:W-:Y:S02]  /*0820*/  IADD3 R17, PT, PT, R186, 0x20, RZ ;  /* 0x00000020ba117810 */ /* 0x000fe40007ffe0ff */
[----:B------:R-:W-:Y:S01]  /*0830*/  LOP3.LUT R21, R18, 0x40, RZ, 0xfc, !PT ;  /* 0x0000004012157812 */ /* 0x000fe200078efcff */
[----:B------:R-:W-:Y:S01]  /*0840*/  IMAD R9, R24, UR5, R11 ;  /* 0x0000000518097c24 */ /* 0x000fe2000f8e020b */
[----:B------:R-:W-:Y:S01]  /*0850*/  LOP3.LUT R20, R18, 0x80, RZ, 0xfc, !PT ;  /* 0x0000008012147812 */ /* 0x000fe200078efcff */
[----:B------:R-:W-:Y:S06]  /*0860*/  @P0 BRA `(.L_x_1014) ;  /* 0x0000000000400947 */ /* 0x000fec0003800000 */
[----:B------:R-:W1:Y:S01]  /*0870*/  LDCU.64 UR4, c[0x0][0x408] ;  /* 0x00008100ff0477ac */ /* 0x000e620008000a00 */
[----:B------:R-:W-:Y:S01]  /*0880*/  IMAD.MOV.U32 R8, RZ, RZ, R10 ;  /* 0x000000ffff087224 */ /* 0x000fe200078e000a */
[----:B------:R-:W3:Y:S01]  /*0890*/  LDCU UR8, c[0x0][0x440] ;  /* 0x00008800ff0877ac */ /* 0x000ee20008000800 */
[----:B------:R-:W5:Y:S01]  /*08a0*/  LDCU.64 UR6, c[0x0][0x3f0] ;  /* 0x00007e00ff0677ac */ /* 0x000f620008000a00 */
[----:B-1----:R-:W-:Y:S02]  /*08b0*/  IMAD R2, R5, UR4, RZ ;  /* 0x0000000405027c24 */ /* 0x002fe4000f8e02ff */
        /* <DEDUP_REMOVED lines=11> */
.L_x_1014:
[----:B------:R-:W-:Y:S05]  /*0970*/  BSYNC.RECONVERGENT B0 ;  /* 0x0000000000007941 */ /* 0x000fea0003800200 */
.L_x_1013:
        /* <DEDUP_REMOVED lines=8> */
[----:B------:R-:W-:Y:S01]  /*0a00*/  IMAD.X R3, RZ, RZ, R5, P2 ;  /* 0x000000ffff037224 */ /* 0x000fe200010e0605 */
        /* <DEDUP_REMOVED lines=13> */
.L_x_1016:
[----:B------:R-:W-:Y:S05]  /*0ae0*/  BSYNC.RECONVERGENT B0 ;  /* 0x0000000000007941 */ /* 0x000fea0003800200 */
.L_x_1015:
[----:B------:R-:W-:Y:S01]  /*0af0*/  BSSY.RECONVERGENT B0, `(.L_x_1017) ;  /* 0x0000018000007945 */ /* 0x000fe20003800200 */
[----:B------:R-:W-:Y:S01]  /*0b00*/  ISETP.NE.AND P2, PT, R18, RZ, PT ;  /* 0x000000ff1200720c */ /* 0x000fe20003f45270 */
[----:B--2---:R-:W-:Y:S01]  /*0b10*/  IMAD R19, R22, R19, RZ ;  /* 0x0000001316137224 */ /* 0x004fe200078e02ff */
[----:B------:R-:W-:Y:S01]  /*0b20*/  IADD3 R15, PT, PT, R186, 0x30, RZ ;  /* 0x00000030ba0f7810 */ /* 0x000fe20007ffe0ff */
[----:B------:R-:W-:Y:S05]  /*0b30*/  @P0 BRA `(.L_x_1018) ;  /* 0x00000000004c0947 */ /* 0x000fea0003800000 */
[----:B------:R-:W2:Y:S01]  /*0b40*/  LDCU.64 UR6, c[0x0][0x408] ;  /* 0x00008100ff0677ac */ /* 0x000ea20008000a00 */
[----:B-1-3--:R-:W-:Y:S01]  /*0b50*/  IADD3 R2, P0, PT, R4, 0x20, RZ ;  /* 0x0000002004027810 */ /* 0x00afe20007f1e0ff */
[----:B------:R-:W-:Y:S01]  /*0b60*/  IMAD.MOV.U32 R6, RZ, RZ, R10 ;  /* 0x000000ffff067224 */ /* 0x000fe200078e000a */
[----:B------:R-:W-:Y:S01]  /*0b70*/  MOV R7, R9 ;  /* 0x0000000900077202 */ /* 0x000fe20000000f00 */
[----:B------:R-:W1:Y:S02]  /*0b80*/  LDCU UR8, c[0x0][0x440] ;  /* 0x00008800ff0877ac */ /* 0x000e640008000800 */
[----:B------:R-:W-:Y:S01]  /*0b90*/  IMAD.X R3, RZ, RZ, R5, P0 ;  /* 0x000000ffff037224 */ /* 0x000fe200000e0605 */
        /* <DEDUP_REMOVED lines=13> */
.L_x_1018:
[----:B------:R-:W-:Y:S05]  /*0c70*/  BSYNC.RECONVERGENT B0 ;  /* 0x0000000000007941 */ /* 0x000fea0003800200 */
.L_x_1017:
[----:B------:R-:W-:Y:S01]  /*0c80*/  ISETP.GE.AND P0, PT, R15, R0, PT ;  /* 0x000000000f00720c */ /* 0x000fe20003f06270 */
[----:B----4-:R-:W-:Y:S01]  /*0c90*/  IMAD R6, R24, R14, RZ ;  /* 0x0000000e18067224 */ /* 0x010fe200078e02ff */
[-C--:B------:R-:W-:Y:S01]  /*0ca0*/  ISETP.GE.OR P5, PT, R186, R0.reuse, P2 ;  /* 0x00000000ba00720c */ /* 0x080fe200017a6670 */
[----:B------:R-:W-:Y:S01]  /*0cb0*/  BSSY.RECONVERGENT B0, `(.L_x_1019) ;  /* 0x000001d000007945 */ /* 0x000fe20003800200 */
[-C--:B------:R-:W-:Y:S01]  /*0cc0*/  ISETP.GE.OR P4, PT, R16, R0.reuse, P2 ;  /* 0x000000001000720c */ /* 0x080fe20001786670 */
[----:B------:R-:W-:Y:S01]  /*0cd0*/  @!P6 IMAD R6, R22, R13, R6 ;  /* 0x0000000d1606e224 */ /* 0x000fe200078e0206 */
[----:B------:R-:W-:Y:S01]  /*0ce0*/  ISETP.GE.OR P3, PT, R17, R0, P2 ;  /* 0x000000001100720c */ /* 0x000fe20001766670 */
[----:B------:R-:W-:Y:S01]  /*0cf0*/  IMAD R7, R23, R12, RZ ;  /* 0x0000000c17077224 */ /* 0x000fe200078e02ff */
[----:B------:R-:W-:Y:S02]  /*0d00*/  ISETP.GE.OR P2, PT, R15, R0, P2 ;  /* 0x000000000f00720c */ /* 0x000fe40001746670 */
[----:B------:R-:W-:-:S04]  /*0d10*/  SEL R0, R19, R25, !P1 ;  /* 0x0000001913007207 */ /* 0x000fc80004800000 */
[----:B------:R-:W-:Y:S02]  /*0d20*/  SHF.R.S32.HI R14, RZ, 0x1f, R0 ;  /* 0x0000001fff0e7819 */ /* 0x000fe40000011400 */
[----:B------:R-:W-:Y:S01]  /*0d30*/  SEL R13, R0, RZ, P6 ;  /* 0x000000ff000d7207 */ /* 0x000fe20003000000 */
[----:B------:R-:W-:Y:S06]  /*0d40*/  @P0 BRA `(.L_x_1020) ;  /* 0x00000000004c0947 */ /* 0x000fec0003800000 */
[----:B------:R-:W4:Y:S01]  /*0d50*/  LDCU.64 UR6, c[0x0][0x408] ;  /* 0x00008100ff0677ac */ /* 0x000f220008000a00 */
[----:B------:R-:W-:Y:S01]  /*0d60*/  IADD3 R0, P0, PT, R4, 0x30, RZ ;  /* 0x0000003004007810 */ /* 0x000fe20007f1e0ff */
[----:B-123--:R-:W-:Y:S01]  /*0d70*/  IMAD.MOV.U32 R2, RZ, RZ, R10 ;  /* 0x000000ffff027224 */ /* 0x00efe200078e000a */
[----:B------:R-:W-:Y:S01]  /*0d80*/  MOV R3, R9 ;  /* 0x0000000900037202 */ /* 0x000fe20000000f00 */
[----:B------:R-:W1:Y:S02]  /*0d90*/  LDCU UR8, c[0x0][0x440] ;  /* 0x00008800ff0877ac */ /* 0x000e640008000800 */
[----:B------:R-:W-:Y:S01]  /*0da0*/  IMAD.X R4, RZ, RZ, R5, P0 ;  /* 0x000000ffff047224 */ /* 0x000fe200000e0605 */
[----:B------:R-:W2:Y:S03]  /*0db0*/  LDCU.64 UR4, c[0x0][0x3f0] ;  /* 0x00007e00ff0477ac */ /* 0x000ea60008000a00 */
[----:B----4-:R-:W-:-:S02]  /*0dc0*/  IMAD R8, R4, UR6, RZ ;  /* 0x0000000604087c24 */ /* 0x010fc4000f8e02ff */
[----:B------:R-:W-:Y:S01]  /*0dd0*/  IMAD.WIDE.U32 R4, R0, UR6, R2 ;  /* 0x0000000600047c25 */ /* 0x000fe2000f8e0002 */
[----:B-1----:R-:W-:-:S03]  /*0de0*/  ISETP.GE.AND P0, PT, R18, UR8, PT ;  /* 0x0000000812007c0c */ /* 0x002fc6000bf06270 */
[----:B------:R-:W-:Y:S01]  /*0df0*/  IMAD R0, R0, UR7, R8 ;  /* 0x0000000700007c24 */ /* 0x000fe2000f8e0208 */
[----:B--2---:R-:W-:-:S03]  /*0e00*/  LEA R2, P1, R4, UR4, 0x1 ;  /* 0x0000000404027c11 */ /* 0x004fc6000f8208ff */
[----:B------:R-:W-:-:S05]  /*0e10*/  IMAD.IADD R0, R5, 0x1, R0 ;  /* 0x0000000105007824 */ /* 0x000fca00078e0200 */
[----:B------:R-:W-:Y:S02]  /*0e20*/  LEA.HI.X R3, R4, UR5, R0, 0x1, P1 ;  /* 0x0000000504037c11 */ /* 0x000fe400088f0c00 */
[----:B------:R-:W-:-:S03]  /*0e30*/  ISETP.GE.AND P1, PT, R21, UR8, PT ;  /* 0x0000000815007c0c */ /* 0x000fc6000bf26270 */
[----:B------:R4:W-:Y:S01]  /*0e40*/  @!P0 STG.E.128 desc[UR16][R2.64], RZ ;  /* 0x000000ff02008986 */ /* 0x0009e2000c101d10 */
[----:B------:R-:W-:-:S09]  /*0e50*/  ISETP.GE.AND P0, PT, R20, UR8, PT ;  /* 0x0000000814007c0c */ /* 0x000fd2000bf06270 */
[----:B------:R4:W-:Y:S04]  /*0e60*/  @!P1 STG.E.128 desc[UR16][R2.64+0x80], RZ ;  /* 0x000080ff02009986 */ /* 0x0009e8000c101d10 */
[----:B------:R4:W-:Y:S02]  /*0e70*/  @!P0 STG.E.128 desc[UR16][R2.64+0x100], RZ ;  /* 0x000100ff02008986 */ /* 0x0009e4000c101d10 */
.L_x_1020:
[----:B------:R-:W-:Y:S05]  /*0e80*/  BSYNC.RECONVERGENT B0 ;  /* 0x0000000000007941 */ /* 0x000fea0003800200 */
.L_x_1019:
[----:B------:R-:W-:Y:S01]  /*0e90*/  SEL R0, R14, RZ, P6 ;  /* 0x000000ff0e007207 */ /* 0x000fe20003000000 */
[----:B------:R-:W-:Y:S01]  /*0ea0*/  BSSY.RECONVERGENT B0, `(.L_x_1021) ;  /* 0x000000e000007945 */ /* 0x000fe20003800200 */
[--C-:B------:R-:W-:Y:S02]  /*0eb0*/  IADD3 R5, P1, P0, R7, R13, R6.reuse ;  /* 0x0000000d07057210 */ /* 0x100fe4000783e006 */
[----:B-1234-:R-:W-:Y:S02]  /*0ec0*/  SHF.R.S32.HI R2, RZ, 0x1f, R7 ;  /* 0x0000001fff027819 */ /* 0x01efe40000011407 */
[----:B------:R-:W-:-:S04]  /*0ed0*/  SHF.R.S32.HI R3, RZ, 0x1f, R6 ;  /* 0x0000001fff037819 */ /* 0x000fc80000011406 */
[----:B------:R-:W-:Y:S01]  /*0ee0*/  IADD3.X R4, PT, PT, R2, R0, R3, P1, P0 ;  /* 0x0000000002047210 */ /* 0x000fe20000fe0403 */
[----:B------:R-:W-:Y:S06]  /*0ef0*/  @P5 BRA `(.L_x_1022) ;  /* 0x0000000000205947 */ /* 0x000fec0003800000 */
[----:B------:R-:W1:Y:S01]  /*0f00*/  LDCU.64 UR4, c[0x0][0x420] ;  /* 0x00008400ff0477ac */ /* 0x000e620008000a00 */
[----:B------:R-:W-:-:S05]  /*0f10*/  IMAD R0, R186, R12, RZ ;  /* 0x0000000cba007224 */ /* 0x000fca00078e02ff */
[----:B------:R-:W-:-:S04]  /*0f20*/  IADD3 R3, P0, PT, R0, R5, RZ ;  /* 0x0000000500037210 */ /* 0x000fc80007f1e0ff */
[----:B------:R-:W-:Y:S02]  /*0f30*/  LEA.HI.X.SX32 R0, R0, R4, 0x1, P0 ;  /* 0x0000000400007211 */ /* 0x000fe400000f0eff */
[----:B-1----:R-:W-:-:S04]  /*0f40*/  LEA R2, P0, R3, UR4, 0x2 ;  /* 0x0000000403027c11 */ /* 0x002fc8000f8010ff */
[----:B------:R-:W-:Y:S01]  /*0f50*/  LEA.HI.X R3, R3, UR5, R0, 0x2, P0 ;  /* 0x0000000503037c11 */ /* 0x000fe200080f1400 */
[----:B------:R-:W-:-:S05]  /*0f60*/  IMAD.MOV.U32 R0, RZ, RZ, 0x7f800000 ;  /* 0x7f800000ff007424 */ /* 0x000fca00078e00ff */
[----:B------:R1:W-:Y:S03]  /*0f70*/  STG.E desc[UR16][R2.64], R0 ;  /* 0x0000000002007986 */ /* 0x0003e6000c101910 */
.L_x_1022:
[----:B------:R-:W-:Y:S05]  /*0f80*/  BSYNC.RECONVERGENT B0 ;  /* 0x0000000000007941 */ /* 0x000fea0003800200 */
.L_x_1021:
[----:B------:R-:W-:Y:S04]  /*0f90*/  BSSY.RECONVERGENT B0, `(.L_x_1023) ;  /* 0x000000a000007945 */ /* 0x000fe80003800200 */
[----:B------:R-:W-:Y:S05]  /*0fa0*/  @P4 BRA `(.L_x_1024) ;  /* 0x0000000000204947 */ /* 0x000fea0003800000 */
[----:B------:R-:W2:Y:S01]  /*0fb0*/  LDCU.64 UR4, c[0x0][0x420] ;  /* 0x00008400ff0477ac */ /* 0x000ea20008000a00 */
[----:B-1----:R-:W-:-:S05]  /*0fc0*/  IMAD R0, R16, R12, RZ ;  /* 0x0000000c10007224 */ /* 0x002fca00078e02ff */
[----:B------:R-:W-:-:S04]  /*0fd0*/  IADD3 R3, P0, PT, R0, R5, RZ ;  /* 0x0000000500037210 */ /* 0x000fc80007f1e0ff */
[----:B------:R-:W-:Y:S02]  /*0fe0*/  LEA.HI.X.SX32 R0, R0, R4, 0x1, P0 ;  /* 0x0000000400007211 */ /* 0x000fe400000f0eff */
[----:B--2---:R-:W-:-:S04]  /*0ff0*/  LEA R2, P0, R3, UR4, 0x2 ;  /* 0x0000000403027c11 */ /* 0x004fc8000f8010ff */
[----:B------:R-:W-:Y:S01]  /*1000*/  LEA.HI.X R3, R3, UR5, R0, 0x2, P0 ;  /* 0x0000000503037c11 */ /* 0x000fe200080f1400 */
[----:B------:R-:W-:-:S05]  /*1010*/  IMAD.MOV.U32 R0, RZ, RZ, 0x7f800000 ;  /* 0x7f800000ff007424 */ /* 0x000fca00078e00ff */
[----:B------:R2:W-:Y:S03]  /*1020*/  STG.E desc[UR16][R2.64], R0 ;  /* 0x0000000002007986 */ /* 0x0005e6000c101910 */
.L_x_1024:
[----:B------:R-:W-:Y:S05]  /*1030*/  BSYNC.RECONVERGENT B0 ;  /* 0x0000000000007941 */ /* 0x000fea0003800200 */
.L_x_1023:
[----:B------:R-:W-:Y:S04]  /*1040*/  BSSY.RECONVERGENT B0, `(.L_x_1025) ;  /* 0x000000a000007945 */ /* 0x000fe80003800200 */
[----:B------:R-:W-:Y:S05]  /*1050*/  @P3 BRA `(.L_x_1026) ;  /* 0x0000000000203947 */ /* 0x000fea0003800000 */
[----:B------:R-:W3:Y:S01]  /*1060*/  LDCU.64 UR4, c[0x0][0x420] ;  /* 0x00008400ff0477ac */ /* 0x000ee20008000a00 */
[----:B-12---:R-:W-:-:S05]  /*1070*/  IMAD R0, R17, R12, RZ ;  /* 0x0000000c11007224 */ /* 0x006fca00078e02ff */
[----:B------:R-:W-:-:S04]  /*1080*/  IADD3 R3, P0, PT, R0, R5, RZ ;  /* 0x0000000500037210 */ /* 0x000fc80007f1e0ff */
[----:B------:R-:W-:Y:S02]  /*1090*/  LEA.HI.X.SX32 R0, R0, R4, 0x1, P0 ;  /* 0x0000000400007211 */ /* 0x000fe400000f0eff */
[----:B---3--:R-:W-:-:S04]  /*10a0*/  LEA R2, P0, R3, UR4, 0x2 ;  /* 0x0000000403027c11 */ /* 0x008fc8000f8010ff */
[----:B------:R-:W-:Y:S01]  /*10b0*/  LEA.HI.X R3, R3, UR5, R0, 0x2, P0 ;  /* 0x0000000503037c11 */ /* 0x000fe200080f1400 */
[----:B------:R-:W-:-:S05]  /*10c0*/  IMAD.MOV.U32 R0, RZ, RZ, 0x7f800000 ;  /* 0x7f800000ff007424 */ /* 0x000fca00078e00ff */
[----:B------:R3:W-:Y:S03]  /*10d0*/  STG.E desc[UR16][R2.64], R0 ;  /* 0x0000000002007986 */ /* 0x0007e6000c101910 */
.L_x_1026:
[----:B------:R-:W-:Y:S05]  /*10e0*/  BSYNC.RECONVERGENT B0 ;  /* 0x0000000000007941 */ /* 0x000fea0003800200 */
.L_x_1025:
[----:B------:R-:W-:Y:S05]  /*10f0*/  @P2 EXIT ;  /* 0x000000000000294d */ /* 0x000fea0003800000 */
[----:B------:R-:W4:Y:S01]  /*1100*/  LDCU.64 UR4, c[0x0][0x420] ;  /* 0x00008400ff0477ac */ /* 0x000f220008000a00 */
[----:B-123--:R-:W-:-:S05]  /*1110*/  IMAD R0, R15, R12, RZ ;  /* 0x0000000c0f007224 */ /* 0x00efca00078e02ff */
[----:B------:R-:W-:-:S04]  /*1120*/  IADD3 R3, P0, PT, R0, R5, RZ ;  /* 0x0000000500037210 */ /* 0x000fc80007f1e0ff */
[----:B------:R-:W-:Y:S02]  /*1130*/  LEA.HI.X.SX32 R0, R0, R4, 0x1, P0 ;  /* 0x0000000400007211 */ /* 0x000fe400000f0eff */
[----:B----4-:R-:W-:-:S04]  /*1140*/  LEA R2, P0, R3, UR4, 0x2 ;  /* 0x0000000403027c11 */ /* 0x010fc8000f8010ff */
[----:B------:R-:W-:Y:S01]  /*1150*/  LEA.HI.X R3, R3, UR5, R0, 0x2, P0 ;  /* 0x0000000503037c11 */ /* 0x000fe200080f1400 */
[----:B------:R-:W-:-:S05]  /*1160*/  IMAD.MOV.U32 R0, RZ, RZ, 0x7f800000 ;  /* 0x7f800000ff007424 */ /* 0x000fca00078e00ff */
[----:B------:R-:W-:Y:S01]  /*1170*/  STG.E desc[UR16][R2.64], R0 ;  /* 0x0000000002007986 */ /* 0x000fe2000c101910 */
[----:B------:R-:W-:Y:S05]  /*1180*/  EXIT ;  /* 0x000000000000794d */ /* 0x000fea0003800000 */
.L_x_1011:
[----:B------:R-:W-:Y:S02]  /*1190*/  ISETP.NE.AND P0, PT, R25, -0x1, PT ;  /* 0xffffffff1900780c */ /* 0x000fe40003f05270 */
[----:B------:R-:W-:Y:S02]  /*11a0*/  ISETP.NE.AND P2, PT, R10, -0x1, PT ;  /* 0xffffffff0a00780c */ /* 0x000fe40003f45270 */
[----:B------:R-:W-:-:S04]  /*11b0*/  IADD3 R245, PT, PT, R16, 0x3f, RZ ;  /* 0x0000003f10f57810 */ /* 0x000fc80007ffe0ff */
[----:B------:R-:W-:-:S04]  /*11c0*/  LEA.HI R90, R245, 0xffffffff, RZ, 0x1a ;  /* 0xfffffffff55a7811 */ /* 0x000fc800078fd0ff */
[----:B------:R-:W-:Y:S01]  /*11d0*/  SHF.L.U32 R101, R90, 0x6, RZ ;  /* 0x000000065a657819 */ /* 0x000fe200000006ff */
[----:B-1----:R-:W1:Y:S08]  /*11e0*/  @!P0 LDC.64 R2, c[0x0][0x398] ;  /* 0x0000e600ff028b82 */ /* 0x002e700000000a00 */
[----:B------:R-:W2:Y:S01]  /*11f0*/  @P0 LDC.64 R6, c[0x0][0x3b0] ;  /* 0x0000ec00ff060b82 */ /* 0x000ea20000000a00 */
[----:B-1----:R-:W-:-:S04]  /*1200*/  @!P0 IMAD.WIDE.U32 R4, R22, R2, RZ ;  /* 0x0000000216048225 */ /* 0x002fc800078e00ff */
[----:B------:R-:W-:Y:S01]  /*1210*/  @!P0 IMAD R13, R22, R3, R5 ;  /* 0x00000003160d8224 */ /* 0x000fe200078e0205 */
[----:B------:R-:W-:Y:S01]  /*1220*/  @!P0 MOV R12, R4 ;  /* 0x00000004000c8202 */ /* 0x000fe20000000f00 */
        /* <DEDUP_REMOVED lines=17> */
.L_x_1027:
[----:B------:R-:W1:Y:S01]  /*1340*/  LDC.64 R88, c[0x0][0x3b8] ;  /* 0x0000ee00ff587b82 */ /* 0x000e620000000a00 */
[----:B------:R-:W-:-:S05]  /*1350*/  IADD3 R2, PT, PT, R9, R10, RZ ;  /* 0x0000000a09027210 */ /* 0x000fca0007ffe0ff */
[C---:B-1----:R-:W-:Y:S02]  /*1360*/  IMAD R0, R2.reuse, R89, RZ ;  /* 0x0000005902007224 */ /* 0x042fe400078e02ff */
[----:B------:R-:W-:-:S05]  /*1370*/  IMAD.WIDE.U32 R2, R2, R88, RZ ;  /* 0x0000005802027225 */ /* 0x000fca00078e00ff */
[----:B------:R-:W-:Y:S02]  /*1380*/  IADD3 R5, PT, PT, R3, R0, RZ ;  /* 0x0000000003057210 */ /* 0x000fe40007ffe0ff */
[----:B------:R-:W-:-:S07]  /*1390*/  MOV R6, R2 ;  /* 0x0000000200067202 */ /* 0x000fce0000000f00 */
.L_x_1028:
[----:B------:R-:W1:Y:S01]  /*13a0*/  LDC R7, c[0x0][0x3e8] ;  /* 0x0000fa00ff077b82 */ /* 0x000e620000000800 */
[----:B------:R-:W-:Y:S01]  /*13b0*/  IABS R8, R24 ;  /* 0x0000001800087213 */ /* 0x000fe20000000000 */
[----:B------:R-:W2:Y:S06]  /*13c0*/  LDCU UR4, c[0x0][0x444] ;  /* 0x00008880ff0477ac */ /* 0x000eac0008000800 */
[----:B------:R-:W3:Y:S01]  /*13d0*/  LDC R18, c[0x0][0x448] ;  /* 0x00011200ff127b82 */ /* 0x000ee20000000800 */
[----:B-1----:R-:W-:-:S04]  /*13e0*/  IABS R4, R7 ;  /* 0x0000000700047213 */ /* 0x002fc80000000000 */
[----:B------:R-:W1:Y:S08]  /*13f0*/  I2F.RP R2, R4 ;  /* 0x0000000400027306 */ /* 0x000e700000209400 */
[----:B-1----:R-:W1:Y:S02]  /*1400*/  MUFU.RCP R2, R2 ;  /* 0x0000000200027308 */ /* 0x002e640000001000 */
[----:B-1----:R-:W-:-:S06]  /*1410*/  VIADD R2, R2, 0xffffffe ;  /* 0x0ffffffe02027836 */ /* 0x002fcc0000000000 */
[----:B------:R-:W1:Y:S02]  /*1420*/  F2I.FTZ.U32.TRUNC.NTZ R3, R2 ;  /* 0x0000000200037305 */ /* 0x000e64000021f000 */
[----:B-1----:R-:W-:Y:S01]  /*1430*/  IMAD.MOV R0, RZ, RZ, -R3 ;  /* 0x000000ffff007224 */ /* 0x002fe200078e0a03 */
[----:B------:R-:W-:-:S03]  /*1440*/  MOV R2, RZ ;  /* 0x000000ff00027202 */ /* 0x000fc60000000f00 */
[----:B------:R-:W-:-:S04]  /*1450*/  IMAD R0, R0, R4, RZ ;  /* 0x0000000400007224 */ /* 0x000fc800078e02ff */
        /* <DEDUP_REMOVED lines=12> */
[----:B------:R-:W-:-:S05]  /*1520*/  @P3 VIADD R0, R0, 0x1 ;  /* 0x0000000100003836 */ /* 0x000fca0000000000 */
[----:B------:R-:W-:Y:S01]  /*1530*/  MOV R8, R0 ;  /* 0x0000000000087202 */ /* 0x000fe20000000f00 */
[----:B--2---:R-:W-:-:S04]  /*1540*/  IMAD R0, R106, UR4, R23 ;  /* 0x000000046a007c24 */ /* 0x004fc8000f8e0217 */
[----:B------:R-:W-:Y:S01]  /*1550*/  @!P0 IMAD.MOV R8, RZ, RZ, -R8 ;  /* 0x000000ffff088224 */ /* 0x000fe200078e0a08 */
[----:B------:R-:W-:Y:S01]  /*1560*/  @!P1 LOP3.LUT R8, RZ, R7, RZ, 0x33, !PT ;  /* 0x00000007ff089212 */ /* 0x000fe200078e33ff */
[----:B---3--:R-:W-:Y:S01]  /*1570*/  IMAD R11, R0, R18, R101 ;  /* 0x00000012000b7224 */ /* 0x008fe200078e0265 */
        /* <DEDUP_REMOVED lines=13> */
.L_x_1029:
[----:B------:R-:W1:Y:S01]  /*1650*/  LDC.64 R14, c[0x0][0x3c0] ;  /* 0x0000f000ff0e7b82 */ /* 0x000e620000000a00 */
[----:B------:R-:W-:-:S05]  /*1660*/  IADD3 R0, PT, PT, R9, R10, RZ ;  /* 0x0000000a09007210 */ /* 0x000fca0007ffe0ff */
[C---:B-1----:R-:W-:Y:S02]  /*1670*/  IMAD R4, R0.reuse, R15, RZ ;  /* 0x0000000f00047224 */ /* 0x042fe400078e02ff */
[----:B------:R-:W-:-:S05]  /*1680*/  IMAD.WIDE.U32 R2, R0, R14, RZ ;  /* 0x0000000e00027225 */ /* 0x000fca00078e00ff */
[----:B------:R-:W-:-:S07]  /*1690*/  IADD3 R0, PT, PT, R3, R4, RZ ;  /* 0x0000000403007210 */ /* 0x000fce0007ffe0ff */
.L_x_1030:
[C---:B------:R-:W-:Y:S01]  /*16a0*/  IMAD.SHL.U32 R191, R186.reuse, 0x8, RZ ;  /* 0x00000008babf7824 */ /* 0x040fe200078e00ff */
[----:B------:R-:W1:Y:S01]  /*16b0*/  LDCU.128 UR4, c[0x0][0x3d0] ;  /* 0x00007a00ff0477ac */ /* 0x000e620008000c00 */
[--C-:B------:R-:W-:Y:S01]  /*16c0*/  SHF.R.U32.HI R182, RZ, 0x1, R186.reuse ;  /* 0x00000001ffb67819 */ /* 0x100fe200000116ba */
[----:B------:R-:W-:Y:S01]  /*16d0*/  IMAD.SHL.U32 R9, R186, 0x2, RZ ;  /* 0x00000002ba097824 */ /* 0x000fe200078e00ff */
[----:B------:R-:W2:Y:S01]  /*16e0*/  S2UR UR18, SR_CgaCtaId ;  /* 0x00000000001279c3 */ /* 0x000ea20000008800 */
[----:B------:R-:W-:Y:S01]  /*16f0*/  LOP3.LUT R181, R191, 0x38, RZ, 0xc0, !PT ;  /* 0x00000038bfb57812 */ /* 0x000fe200078ec0ff */
[----:B------:R-:W3:Y:S01]  /*1700*/  LDCU.64 UR10, c[0x0][0x418] ;  /* 0x00008300ff0a77ac */ /* 0x000ee20008000a00 */
[----:B------:R-:W-:Y:S01]  /*1710*/  LOP3.LUT R3, R182, 0x30, RZ, 0xc0, !PT ;  /* 0x00000030b6037812 */ /* 0x000fe200078ec0ff */
[----:B------:R-:W-:Y:S01]  /*1720*/  IMAD.IADD R20, R17, 0x1, -R23 ;  /* 0x0000000111147824 */ /* 0x000fe200078e0a17 */
[C---:B------:R-:W-:Y:S01]  /*1730*/  IADD3 R6, P1, PT, R181.reuse, R6, RZ ;  /* 0x00000006b5067210 */ /* 0x040fe20007f3e0ff */
[----:B------:R-:W4:Y:S01]  /*1740*/  LDCU.64 UR12, c[0x0][0x390] ;  /* 0x00007200ff0c77ac */ /* 0x000f220008000a00 */
[----:B------:R-:W-:Y:S01]  /*1750*/  IADD3 R4, P0, PT, R181, R2, RZ ;  /* 0x00000002b5047210 */ /* 0x000fe20007f1e0ff */
[----:B------:R-:W-:Y:S01]  /*1760*/  IMAD.SHL.U32 R108, R186, 0x40, RZ ;  /* 0x00000040ba6c7824 */ /* 0x000fe200078e00ff */
[----:B------:R-:W-:Y:S01]  /*1770*/  SHF.R.U32.HI R2, RZ, 0x3, R186 ;  /* 0x00000003ff027819 */ /* 0x000fe200000116ba */
[----:B------:R-:W-:Y:S01]  /*1780*/  IMAD.X R7, RZ, RZ, R5, P1 ;  /* 0x000000ffff077224 */ /* 0x000fe200008e0605 */
[----:B------:R-:W-:Y:S01]  /*1790*/  LOP3.LUT R109, R9, 0x6, RZ, 0xc0, !PT ;  /* 0x00000006096d7812 */ /* 0x000fe200078ec0ff */
[----:B------:R-:W-:Y:S01]  /*17a0*/  IMAD.X R5, RZ, RZ, R0, P0 ;  /* 0x000000ffff057224 */ /* 0x000fe200000e0600 */
[----:B------:R-:W-:Y:S01]  /*17b0*/  LOP3.LUT R0, R191, 0x1f8, RZ, 0xc0, !PT ;  /* 0x000001f8bf007812 */ /* 0x000fe200078ec0ff */
[----:B------:R-:W-:Y:S01]  /*17c0*/  IMAD.WIDE.U32 R6, R2, R88, R6 ;  /* 0x0000005802067225 */ /* 0x000fe200078e0006 */
[----:B------:R-:W-:Y:S01]  /*17d0*/  LEA.HI R3, R111, R3, RZ, 0x1e ;  /* 0x000000036f037211 */ /* 0x000fe200078ff0ff */
[----:B------:R-:W5:Y:S01]  /*17e0*/  LDCU.64 UR8, c[0x0][0x3c8] ;  /* 0x00007900ff0877ac */ /* 0x000f620008000a00 */
[----:B------:R-:W-:Y:S01]  /*17f0*/  LOP3.LUT R0, R0, 0x38, R186, 0x78, !PT ;  /* 0x0000003800007812 */ /* 0x000fe200078e78ba */
[----:B------:R-:W-:Y:S01]  /*1800*/  IMAD.WIDE.U32 R4, R2, R14, R4 ;  /* 0x0000000e02047225 */ /* 0x000fe200078e0004 */
[----:B------:R-:W-:Y:S01]  /*1810*/  IADD3 R12, P0, PT, R181, R12, RZ ;  /* 0x0000000cb50c7210 */ /* 0x000fe20007f1e0ff */
[----:B------:R-:W2:Y:S01]  /*1820*/  LDCU.64 UR14, c[0x0][0x388] ;  /* 0x00007100ff0e77ac */ /* 0x000ea20008000a00 */
[----:B------:R-:W-:Y:S01]  /*1830*/  LOP3.LUT R191, R0, 0x1e00, R191, 0xf8, !PT ;  /* 0x00001e0000bf7812 */ /* 0x000fe200078ef8bf */
[----:B------:R-:W-:Y:S01]  /*1840*/  IMAD R3, R3, R18, R109 ;  /* 0x0000001203037224 */ /* 0x000fe200078e026d */
[----:B------:R-:W-:Y:S01]  /*1850*/  SHF.R.S32.HI R0, RZ, 0x1f, R8 ;  /* 0x0000001fff007819 */ /* 0x000fe20000011408 */
[C---:B------:R-:W-:Y:S01]  /*1860*/  IMAD R7, R2.reuse, R89, R7 ;  /* 0x0000005902077224 */ /* 0x040fe200078e0207 */
[C---:B------:R-:W-:Y:S01]  /*1870*/  LOP3.LUT R113, R181.reuse, 0x80, RZ, 0xfc, !PT ;  /* 0x00000080b5717812 */ /* 0x040fe200078efcff */
[----:B------:R-:W-:Y:S01]  /*1880*/  IMAD R5, R2, R15, R5 ;  /* 0x0000000f02057224 */ /* 0x000fe200078e0205 */
[----:B------:R-:W-:Y:S01]  /*1890*/  SHF.R.S32.HI R10, RZ, 0x1f, R11 ;  /* 0x0000001fff0a7819 */ /* 0x000fe2000001140b */
[C---:B-1----:R-:W-:Y:S01]  /*18a0*/  IMAD R9, R0.reuse, UR4, RZ ;  /* 0x0000000400097c24 */ /* 0x042fe2000f8e02ff */
[----:B------:R-:W-:Y:S01]  /*18b0*/  LOP3.LUT R114, R181, 0x40, RZ, 0xfc, !PT ;  /* 0x00000040b5727812 */ /* 0x000fe200078efcff */
[----:B------:R-:W-:Y:S01]  /*18c0*/  IMAD R0, R0, UR6, RZ ;  /* 0x0000000600007c24 */ /* 0x000fe2000f8e02ff */
[----:B------:R1:W-:Y:S01]  /*18d0*/  STL [R1+0x80], R20 ;  /* 0x0000801401007387 */ /* 0x0003e20000100800 */
[C---:B------:R-:W-:Y:S01]  /*18e0*/  IMAD R17, R8.reuse, UR5, R9 ;  /* 0x0000000508117c24 */ /* 0x040fe2000f8e0209 */
[----:B------:R-:W-:Y:S01]  /*18f0*/  BSSY.RECONVERGENT B0, `(.L_x_1031) ;  /* 0x000003a000007945 */ /* 0x000fe20003800200 */
[----:B------:R-:W-:Y:S01]  /*1900*/  IMAD.X R13, RZ, RZ, R13, P0 ;  /* 0x000000ffff0d7224 */ /* 0x000fe200000e060d */
[----:B------:R-:W-:Y:S01]  /*1910*/  IADD3 R9, P0, PT, R3, R11, RZ ;  /* 0x0000000b03097210 */ /* 0x000fe20007f1e0ff */
[C---:B------:R-:W-:Y:S01]  /*1920*/  IMAD R11, R8.reuse, UR7, R0 ;  /* 0x00000007080b7c24 */ /* 0x040fe2000f8e0200 */
[----:B------:R1:W-:Y:S01]  /*1930*/  STL [R1+0x4c], R113 ;  /* 0x00004c7101007387 */ /* 0x0003e20000100800 */
[----:B------:R-:W-:Y:S01]  /*1940*/  IMAD.WIDE.U32 R6, R8, UR4, R6 ;  /* 0x0000000408067c25 */ /* 0x000fe2000f8e0006 */
[----:B------:R-:W-:-:S02]  /*1950*/  SHF.R.U32.HI R110, RZ, 0x5, R186 ;  /* 0x00000005ff6e7819 */ /* 0x000fc400000116ba */
[----:B------:R1:W-:Y:S01]  /*1960*/  STL [R1+0x48], R114 ;  /* 0x0000487201007387 */ /* 0x0003e20000100800 */
[----:B------:R-:W-:Y:S01]  /*1970*/  IMAD.WIDE.U32 R4, R8, UR6, R4 ;  /* 0x0000000608047c25 */ /* 0x000fe2000f8e0004 */
[----:B------:R-:W-:Y:S02]  /*1980*/  LEA.HI.X.SX32 R8, R3, R10, 0x1, P0 ;  /* 0x0000000a03087211 */ /* 0x000fe400000f0eff */
[----:B---3--:R-:W-:Y:S01]  /*1990*/  LEA R192, P0, R9, UR10, 0x1 ;  /* 0x0000000a09c07c11 */ /* 0x008fe2000f8008ff */
[----:B------:R-:W-:Y:S01]  /*19a0*/  IMAD.IADD R3, R5, 0x1, R11 ;  /* 0x0000000105037824 */ /* 0x000fe200078e020b */
[----:B----4-:R-:W-:Y:S01]  /*19b0*/  LEA R236, P1, R4, UR12, 0x1 ;  /* 0x0000000c04ec7c11 */ /* 0x010fe2000f8208ff */
[----:B-----5:R-:W-:Y:S01]  /*19c0*/  IMAD.WIDE.U32 R12, R24, UR8, R12 ;  /* 0x00000008180c7c25 */ /* 0x020fe2000f8e000c */
[----:B------:R-:W-:Y:S01]  /*19d0*/  LEA.HI.X R193, R9, UR11, R8, 0x1, P0 ;  /* 0x0000000b09c17c11 */ /* 0x000fe200080f0c08 */
[----:B------:R-:W-:Y:S01]  /*19e0*/  UMOV UR8, 0x400 ;  /* 0x0000040000087882 */ /* 0x000fe20000000000 */
[----:B------:R-:W-:Y:S01]  /*19f0*/  ISETP.GE.AND P0, PT, R2, R20, PT ;  /* 0x000000140200720c */ /* 0x000fe20003f06270 */
[----:B------:R-:W-:Y:S01]  /*1a00*/  IMAD.IADD R0, R7, 0x1, R17 ;  /* 0x0000000107007824 */ /* 0x000fe200078e0211 */
[----:B--2---:R-:W-:Y:S01]  /*1a10*/  LEA R228, P2, R6, UR14, 0x1 ;  /* 0x0000000e06e47c11 */ /* 0x004fe2000f8408ff */
[----:B------:R-:W-:Y:S01]  /*1a20*/  ULEA UR18, UR18, UR8, 0x18 ;  /* 0x0000000812127291 */ /* 0x000fe2000f8ec0ff */
[----:B------:R-:W-:Y:S01]  /*1a30*/  LEA.HI.X R235, R4, UR13, R3, 0x1, P1 ;  /* 0x0000000d04eb7c11 */ /* 0x000fe200088f0c03 */
[----:B------:R-:W-:Y:S01]  /*1a40*/  IMAD.MOV.U32 R3, RZ, RZ, RZ ;  /* 0x000000ffff037224 */ /* 0x000fe200078e00ff */
[----:B------:R-:W-:Y:S01]  /*1a50*/  LEA.HI.X R227, R6, UR15, R0, 0x1, P2 ;  /* 0x0000000f06e37c11 */ /* 0x000fe200090f0c00 */
[----:B------:R-:W-:Y:S01]  /*1a60*/  IMAD R7, R24, UR9, R13 ;  /* 0x0000000918077c24 */ /* 0x000fe2000f8e020d */
[----:B------:R-:W-:Y:S01]  /*1a70*/  LOP3.LUT R19, R181, 0x1c0, R108, 0xf8, !PT ;  /* 0x000001c0b5137812 */ /* 0x000fe200078ef86c */
[----:B------:R-:W-:Y:S01]  /*1a80*/  IMAD.WIDE.U32 R4, R107, 0x40, R2 ;  /* 0x000000406b047825 */ /* 0x000fe200078e0002 */
[----:B------:R-:W-:-:S03]  /*1a90*/  LEA R191, R191, UR18, 0x1 ;  /* 0x00000012bfbf7c11 */ /* 0x000fc6000f8e08ff */
[----:B------:R-:W-:Y:S05]  /*1aa0*/  @P0 BRA `(.L_x_1032) ;  /* 0x0000000000780947 */ /* 0x000fea0003800000 */
[----:B------:R-:W2:Y:S01]  /*1ab0*/  LDCU.64 UR4, c[0x0][0x3b0] ;  /* 0x00007600ff0477ac */ /* 0x000ea20008000a00 */
[----:B------:R-:W-:Y:S01]  /*1ac0*/  IMAD.MOV.U32 R6, RZ, RZ, R12 ;  /* 0x000000ffff067224 */ /* 0x000fe200078e000c */
[----:B------:R-:W3:Y:S01]  /*1ad0*/  LDCU UR9, c[0x0][0x440] ;  /* 0x00008800ff0977ac */ /* 0x000ee20008000800 */
[----:B------:R-:W4:Y:S01]  /*1ae0*/  LDCU.64 UR6, c[0x0][0x380] ;  /* 0x00007000ff0677ac */ /* 0x000f220008000a00 */
[----:B--2---:R-:W-:Y:S02]  /*1af0*/  IMAD R0, R5, UR4, RZ ;  /* 0x0000000405007c24 */ /* 0x004fe4000f8e02ff */
        /* <DEDUP_REMOVED lines=24> */
.L_x_1033:
[----:B------:R3:W-:Y:S02]  /*1c80*/  STS.128 [R191+0x4000], RZ ;  /* 0x004000ffbf007388 */ /* 0x0007e40000000c00 */
.L_x_1032:
[----:B------:R-:W-:Y:S05]  /*1c90*/  BSYNC.RECONVERGENT B0 ;  /* 0x0000000000007941 */ /* 0x000fea0003800200 */
.L_x_1031:
        /* <DEDUP_REMOVED lines=9> */
[----:B--2-4-:R-:W-:Y:S01]  /*1d30*/  IMAD.X R8, RZ, RZ, R5, P0 ;  /* 0x000000ffff087224 */ /* 0x014fe200000e0605 */
        /* <DEDUP_REMOVED lines=26> */
.L_x_1036:
[----:B------:R2:W-:Y:S02]  /*1ee0*/  STS.128 [R191+0x4800], RZ ;  /* 0x004800ffbf007388 */ /* 0x0005e40000000c00 */
.L_x_1035:
[----:B------:R-:W-:Y:S05]  /*1ef0*/  BSYNC.RECONVERGENT B0 ;  /* 0x0000000000007941 */ /* 0x000fea0003800200 */
.L_x_1034:
        /* <DEDUP_REMOVED lines=8> */
[----:B------:R-:W3:Y:S02]  /*1f80*/  LDCU UR9, c[0x0][0x440] ;  /* 0x00008800ff0977ac */ /* 0x000ee40008000800 */
[----:B-12-4-:R-:W-:Y:S01]  /*1f90*/  IMAD.X R8, RZ, RZ, R5, P0 ;  /* 0x000000ffff087224 */ /* 0x016fe200000e0605 */
[----:B------:R-:W1:Y:S03]  /*1fa0*/  LDCU.64 UR4, c[0x0][0x380] ;  /* 0x00007000ff0477ac */ /* 0x000e660008000a00 */
[----:B-----5:R-:W-:-:S02]  /*1fb0*/  IMAD R8, R8, UR6, RZ ;  /* 0x0000000608087c24 */ /* 0x020fc4000f8e02ff */
[----:B------:R-:W-:Y:S01]  /*1fc0*/  IMAD.WIDE.U32 R10, R0, UR6, R10 ;  /* 0x00000006000a7c25 */ /* 0x000fe2000f8e000a */
[----:B---3--:R-:W-:-:S03]  /*1fd0*/  ISETP.GE.AND P1, PT, R181, UR9, PT ;  /* 0x00000009b5007c0c */ /* 0x008fc6000bf26270 */
[----:B------:R-:W-:Y:S01]  /*1fe0*/  IMAD R0, R0, UR7, R8 ;  /* 0x0000000700007c24 */ /* 0x000fe2000f8e0208 */
[----:B------:R-:W-:Y:S02]  /*1ff0*/  ISETP.GE.AND P0, PT, R114, UR9, PT ;  /* 0x0000000972007c0c */ /* 0x000fe4000bf06270 */
[----:B-1----:R-:W-:Y:S01]  /*2000*/  LEA R8, P2, R10, UR4, 0x1 ;  /* 0x000000040a087c11 */ /* 0x002fe2000f8408ff */
        /* <DEDUP_REMOVED lines=19> */
.L_x_1039:
[----:B------:R2:W-:Y:S02]  /*2140*/  STS.128 [R191+0x5000], RZ ;  /* 0x005000ffbf007388 */ /* 0x0005e40000000c00 */
.L_x_1038:
[----:B------:R-:W-:Y:S05]  /*2150*/  BSYNC.RECONVERGENT B0 ;  /* 0x0000000000007941 */ /* 0x000fea0003800200 */
.L_x_1037:
[----:B------:R-:W-:Y:S01]  /*2160*/  VIADD R10, R2, 0x30 ;  /* 0x00000030020a7836 */ /* 0x000fe20000000000 */
[----:B------:R-:W-:Y:S01]  /*2170*/  BSSY.RECONVERGENT B0, `(.L_x_1040) ;  /* 0x0000025000007945 */ /* 0x000fe20003800200 */
[C---:B------:R-:W-:Y:S01]  /*2180*/  SHF.L.U64.HI R102, R88.reuse, 0x6, R89 ;  /* 0x0000000658667819 */ /* 0x040fe20000010259 */
[----:B------:R-:W-:Y:S02]  /*2190*/  IMAD.SHL.U32 R103, R88, 0x40, RZ ;  /* 0x0000004058677824 */ /* 0x000fe400078e00ff */
[----:B------:R-:W-:-:S13]  /*21a0*/  ISETP.GE.AND P0, PT, R10, R20, PT ;  /* 0x000000140a00720c */ /* 0x000fda0003f06270 */
        /* <DEDUP_REMOVED lines=32> */
.L_x_1042:
[----:B------:R2:W-:Y:S02]  /*23b0*/  STS.128 [R191+0x5800], RZ ;  /* 0x005800ffbf007388 */ /* 0x0005e40000000c00 */
.L_x_1041:
[----:B------:R-:W-:Y:S05]  /*23c0*/  BSYNC.RECONVERGENT B0 ;  /* 0x0000000000007941 */ /* 0x000fea0003800200 */
.L_x_1040:
[----:B-12-4-:R-:W-:Y:S01]  /*23d0*/  IADD3 R8, PT, PT, -R101, R16, RZ ;  /* 0x0000001065087210 */ /* 0x016fe20007ffe1ff */
[----:B------:R-:W-:Y:S01]  /*23e0*/  IMAD R4, R102, R90, RZ ;  /* 0x0000005a66047224 */ /* 0x000fe200078e02ff */
[----:B------:R-:W-:Y:S02]  /*23f0*/  BSSY.RECONVERGENT B0, `(.L_x_1043) ;  /* 0x000001c000007945 */ /* 0x000fe40003800200 */
[----:B------:R-:W-:Y:S01]  /*2400*/  ISETP.GE.AND P3, PT, R2, R8, PT ;  /* 0x000000080200720c */ /* 0x000fe20003f66270 */
[----:B------:R-:W-:-:S05]  /*2410*/  IMAD.WIDE.U32 R2, R103, R90, RZ ;  /* 0x0000005a67027225 */ /* 0x000fca00078e00ff */
[----:B------:R-:W-:-:S07]  /*2420*/  IADD3 R5, PT, PT, R3, R4, RZ ;  /* 0x0000000403057210 */ /* 0x000fce0007ffe0ff */
        /* <DEDUP_REMOVED lines=23> */
.L_x_1045:
[----:B------:R2:W-:Y:S02]  /*25a0*/  STS.128 [R191+0xa000], RZ ;  /* 0x00a000ffbf007388 */ /* 0x0005e40000000c00 */
.L_x_1044:
[----:B------:R-:W-:Y:S05]  /*25b0*/  BSYNC.RECONVERGENT B0 ;  /* 0x0000000000007941 */ /* 0x000fea0003800200 */
.L_x_1043:
[----:B------:R-:W-:Y:S01]  /*25c0*/  ISETP.GE.AND P0, PT, R18, R8, PT ;  /* 0x000000081200720c */ /* 0x000fe20003f06270 */
[----:B------:R-:W-:Y:S01]  /*25d0*/  BSSY.RECONVERGENT B0, `(.L_x_1046) ;  /* 0x000001d000007945 */ /* 0x000fe20003800200 */
[C---:B------:R-:W-:Y:S01]  /*25e0*/  SHF.L.U64.HI R98, R88.reuse, 0x4, R89 ;  /* 0x0000000458627819 */ /* 0x040fe20000010259 */
[----:B------:R-:W-:-:S10]  /*25f0*/  IMAD.SHL.U32 R97, R88, 0x10, RZ ;  /* 0x0000001058617824 */ /* 0x000fd400078e00ff */
[----:B------:R-:W-:Y:S05]  /*2600*/  @P0 BRA `(.L_x_1047) ;  /* 0x0000000000640947 */ /* 0x000fea0003800000 */
[----:B------:R-:W5:Y:S01]  /*2610*/  LDCU UR4, c[0x0][0x440] ;  /* 0x00008800ff0477ac */ /* 0x000f620008000800 */
[----:B------:R-:W-:-:S05]  /*2620*/  IADD3 R0, P2, PT, R97, R2, RZ ;  /* 0x0000000261007210 */ /* 0x000fca0007f5e0ff */
[----:B-1--4-:R-:W-:Y:S01]  /*2630*/  IMAD.X R7, R98, 0x1, R5, P2 ;  /* 0x0000000162077824 */ /* 0x012fe200010e0605 */
        /* <DEDUP_REMOVED lines=21> */
.L_x_1048:
[----:B------:R4:W-:Y:S02]  /*2790*/  STS.128 [R191+0xa800], RZ ;  /* 0x00a800ffbf007388 */ /* 0x0009e40000000c00 */
.L_x_1047:
[----:B------:R-:W-:Y:S05]  /*27a0*/  BSYNC.RECONVERGENT B0 ;  /* 0x0000000000007941 */ /* 0x000fea0003800200 */
.L_x_1046:
        /* <DEDUP_REMOVED lines=29> */
.L_x_1051:
[----:B------:R4:W-:Y:S02]  /*2980*/  STS.128 [R191+0xb000], RZ ;  /* 0x00b000ffbf007388 */ /* 0x0009e40000000c00 */
.L_x_1050:
[----:B------:R-:W-:Y:S05]  /*2990*/  BSYNC.RECONVERGENT B0 ;  /* 0x0000000000007941 */ /* 0x000fea0003800200 */
.L_x_1049:
[----:B------:R-:W-:Y:S01]  /*29a0*/  ISETP.GE.AND P0, PT, R10, R8, PT ;  /* 0x000000080a00720c */ /* 0x000fe20003f06270 */
[----:B------:R-:W-:Y:S01]  /*29b0*/  BSSY.RECONVERGENT B0, `(.L_x_1052) ;  /* 0x000001f000007945 */ /* 0x000fe20003800200 */
[C---:B-1--4-:R-:W-:Y:S01]  /*29c0*/  SHF.L.U64.HI R6, R14.reuse, 0x6, R15 ;  /* 0x000000060e067819 */ /* 0x052fe2000001020f */
        /* <DEDUP_REMOVED lines=28> */
.L_x_1054:
[----:B------:R4:W-:Y:S02]  /*2b90*/  STS.128 [R191+0xb800], RZ ;  /* 0x00b800ffbf007388 */ /* 0x0009e40000000c00 */
.L_x_1053:
[----:B------:R-:W-:Y:S05]  /*2ba0*/  BSYNC.RECONVERGENT B0 ;  /* 0x0000000000007941 */ /* 0x000fea0003800200 */
.L_x_1052:
[----:B------:R-:W0:Y:S01]  /*2bb0*/  LDGDEPBAR ;  /* 0x00000000000079af */ /* 0x000e220000000000 */
[-C--:B------:R-:W-:Y:S01]  /*2bc0*/  IMAD R6, R6, R90.reuse, RZ ;  /* 0x0000005a06067224 */ /* 0x080fe200078e02ff */
[----:B------:R-:W-:Y:S01]  /*2bd0*/  BSSY.RECONVERGENT B0, `(.L_x_1055) ;  /* 0x0000021000007945 */ /* 0x000fe20003800200 */
[----:B------:R-:W-:-:S05]  /*2be0*/  IMAD.WIDE.U32 R4, R7, R90, RZ ;  /* 0x0000005a07047225 */ /* 0x000fca00078e00ff */
[----:B------:R-:W-:Y:S01]  /*2bf0*/  IADD3 R7, PT, PT, R5, R6, RZ ;  /* 0x0000000605077210 */ /* 0x000fe20007ffe0ff */
[----:B------:R-:W-:-:S04]  /*2c00*/  DEPBAR.LE SB0, 0x0 ;  /* 0x000080000000791a */ /* 0x000fc80000000000 */
[----:B------:R-:W-:Y:S06]  /*2c10*/  BAR.SYNC.DEFER_BLOCKING 0x0 ;  /* 0x0000000000007b1d */ /* 0x000fec0000010000 */
[----:B------:R-:W-:Y:S05]  /*2c20*/  @P3 BRA `(.L_x_1056) ;  /* 0x0000000000603947 */ /* 0x000fea0003800000 */
[----:B------:R-:W5:Y:S01]  /*2c30*/  LDCU UR4, c[0x0][0x440] ;  /* 0x00008800ff0477ac */ /* 0x000f620008000800 */
[----:B-1--4-:R-:W-:-:S04]  /*2c40*/  LEA R2, P2, R4, R236, 0x1 ;  /* 0x000000ec04027211 */ /* 0x012fc800078408ff */
        /* <DEDUP_REMOVED lines=20> */
.L_x_1057:
[----:B------:R4:W-:Y:S01]  /*2d90*/  STS.128 [R191+0x10000], RZ ;  /* 0x010000ffbf007388 */ /* 0x0009e20000000c00 */
[----:B------:R-:W-:Y:S05]  /*2da0*/  BRA `(.L_x_1058) ;  /* 0x00000000000c7947 */ /* 0x000fea0003800000 */
.L_x_1056:
[----:B------:R1:W-:Y:S04]  /*2db0*/  STS.128 [R191+0xc000], RZ ;  /* 0x00c000ffbf007388 */ /* 0x0003e80000000c00 */
[----:B------:R1:W-:Y:S04]  /*2dc0*/  STS.128 [R191+0xe000], RZ ;  /* 0x00e000ffbf007388 */ /* 0x0003e80000000c00 */
[----:B------:R1:W-:Y:S02]  /*2dd0*/  STS.128 [R191+0x10000], RZ ;  /* 0x010000ffbf007388 */ /* 0x0003e40000000c00 */
.L_x_1058:
[----:B------:R-:W-:Y:S05]  /*2de0*/  BSYNC.RECONVERGENT B0 ;  /* 0x0000000000007941 */ /* 0x000fea0003800200 */
.L_x_1055:
        /* <DEDUP_REMOVED lines=8> */
[----:B-1--4-:R-:W-:Y:S02]  /*2e70*/  LEA.HI.X R3, R14, R7, R15, 0x4, P2 ;  /* 0x000000070e037211 */ /* 0x012fe400010f240f */
        /* <DEDUP_REMOVED lines=21> */
.L_x_1061:
[----:B------:R4:W-:Y:S02]  /*2fd0*/  STS.128 [R191+0x10800], RZ ;  /* 0x010800ffbf007388 */ /* 0x0009e40000000c00 */
.L_x_1060:
[----:B------:R-:W-:Y:S05]  /*2fe0*/  BSYNC.RECONVERGENT B0 ;  /* 0x0000000000007941 */ /* 0x000fea0003800200 */
.L_x_1059:
[----:B------:R-:W-:Y:S01]  /*2ff0*/  ISETP.GE.AND P0, PT, R17, R8, PT ;  /* 0x000000081100720c */ /* 0x000fe20003f06270 */
[----:B------:R-:W-:-:S12]  /*3000*/  BSSY.RECONVERGENT B0, `(.L_x_1062) ;  /* 0x0000020000007945 */ /* 0x000fd80003800200 */
[----:B------:R1:W-:Y:S04]  /*3010*/  @P0 STS.128 [R191+0xd000], RZ ;  /* 0x00d000ffbf000388 */ /* 0x0003e80000000c00 */
[----:B------:R1:W-:Y:S04]  /*3020*/  @P0 STS.128 [R191+0xf000], RZ ;  /* 0x00f000ffbf000388 */ /* 0x0003e80000000c00 */
[----:B------:R1:W-:Y:S01]  /*3030*/  @P0 STS.128 [R191+0x11000], RZ ;  /* 0x011000ffbf000388 */ /* 0x0003e20000000c00 */
        /* <DEDUP_REMOVED lines=27> */
.L_x_1064:
[----:B------:R4:W-:Y:S02]  /*31f0*/  STS.128 [R191+0x11000], RZ ;  /* 0x011000ffbf007388 */ /* 0x0009e40000000c00 */
.L_x_1063:
[----:B------:R-:W-:Y:S05]  /*3200*/  BSYNC.RECONVERGENT B0 ;  /* 0x0000000000007941 */ /* 0x000fea0003800200 */
.L_x_1062:
        /* <DEDUP_REMOVED lines=37> */
.L_x_1067:
[----:B------:R4:W-:Y:S02]  /*3460*/  STS.128 [R191+0x11800], RZ ;  /* 0x011800ffbf007388 */ /* 0x0009e40000000c00 */
.L_x_1066:
[----:B------:R-:W-:Y:S05]  /*3470*/  BSYNC.RECONVERGENT B0 ;  /* 0x0000000000007941 */ /* 0x000fea0003800200 */
.L_x_1065:
[----:B------:R-:W-:Y:S01]  /*3480*/  LOP3.LUT R0, R19, R9, RZ, 0x3c, !PT ;  /* 0x0000000913007212 */ /* 0x000fe200078e3cff */
[----:B-1--4-:R-:W-:Y:S01]  /*3490*/  IMAD.IADD R2, R105, 0x1, R8 ;  /* 0x0000000169027824 */ /* 0x012fe200078e0208 */
[----:B------:R-:W-:Y:S01]  /*34a0*/  LOP3.LUT R17, R108, 0x400, RZ, 0xc0, !PT ;  /* 0x000004006c117812 */ /* 0x000fe200078ec0ff */
[----:B------:R-:W-:Y:S01]  /*34b0*/  IMAD.MOV.U32 R184, RZ, RZ, 0x20 ;  /* 0x00000020ffb87424 */ /* 0x000fe200078e00ff */
[----:B------:R-:W-:Y:S01]  /*34c0*/  LOP3.LUT P2, RZ, R186, 0x2, RZ, 0xc0, !PT ;  /* 0x00000002baff7812 */ /* 0x000fe2000784c0ff */
[----:B------:R-:W0:Y:S01]  /*34d0*/  LDGDEPBAR ;  /* 0x00000000000079af */ /* 0x000e220000000000 */
[----:B------:R-:W-:Y:S01]  /*34e0*/  LEA R96, R2, UR18, 0x1 ;  /* 0x0000001202607c11 */ /* 0x000fe2000f8e08ff */
[----:B------:R-:W-:Y:S01]  /*34f0*/  IMAD R17, R0, 0x2, R17 ;  /* 0x0000000200117824 */ /* 0x000fe200078e0211 */
[----:B------:R-:W-:Y:S01]  /*3500*/  SEL R104, R184, 0xffffffe0, !P2 ;  /* 0xffffffe0b8687807 */ /* 0x000fe20005000000 */
[----:B------:R-:W-:Y:S01]  /*3510*/  IMAD.MOV.U32 R0, RZ, RZ, 0x40 ;  /* 0x00000040ff007424 */ /* 0x000fe200078e00ff */
[----:B------:R-:W-:Y:S01]  /*3520*/  LOP3.LUT P0, RZ, R186, 0x4, RZ, 0xc0, !PT ;  /* 0x00000004baff7812 */ /* 0x000fe2000780c0ff */
[----:B------:R-:W-:Y:S01]  /*3530*/  LDSM.16.M88.4 R8, [R96] ;  /* 0x000000006008783b */ /* 0x000fe20000000200 */
[----:B------:R-:W-:Y:S01]  /*3540*/  VIADD R2, R17, UR18 ;  /* 0x0000001211027c36 */ /* 0x000fe20008000000 */
[----:B------:R-:W1:Y:S01]  /*3550*/  LDC.U8 R112, c[0x0][0x4f8] ;  /* 0x00013e00ff707b82 */ /* 0x000e620000000000 */
[--C-:B------:R-:W-:Y:S01]  /*3560*/  IMAD.IADD R91, R96, 0x1, R104.reuse ;  /* 0x00000001605b7824 */ /* 0x100fe200078e0268 */
[----:B------:R-:W4:Y:S01]  /*3570*/  LDSM.16.M88.4 R12, [R17+UR18+0x6000] ;  /* 0x00600012110c783b */ /* 0x000f220008000200 */
[----:B------:R-:W-:Y:S01]  /*3580*/  IMAD.IADD R3, R2, 0x1, R104 ;  /* 0x0000000102037824 */ /* 0x000fe200078e0268 */
[----:B------:R-:W-:-:S02]  /*3590*/  SEL R0, R0, 0xffffffc0, !P0 ;  /* 0xffffffc000007807 */ /* 0x000fc40004000000 */
[----:B------:R-:W5:Y:S03]  /*35a0*/  LDSM.16.M88.4 R20, [R17+UR18+0x6800] ;  /* 0x006800121114783b */ /* 0x000f660008000200 */
[--C-:B------:R-:W-:Y:S01]  /*35b0*/  IMAD.IADD R18, R96, 0x1, R0.reuse ;  /* 0x0000000160127824 */ /* 0x100fe200078e0200 */
[----:B------:R-:W2:Y:S01]  /*35c0*/  LDSM.16.M88.4 R28, [R17+UR18+0x7000] ;  /* 0x00700012111c783b */ /* 0x000ea20008000200 */
[----:B------:R-:W-:Y:S02]  /*35d0*/  IMAD.IADD R0, R2, 0x1, R0 ;  /* 0x0000000102007824 */ /* 0x000fe400078e0200 */
[C---:B------:R-:W-:Y:S01]  /*35e0*/  IMAD.IADD R19, R104.reuse, 0x1, R18 ;  /* 0x0000000168137824 */ /* 0x040fe200078e0212 */
[----:B------:R-:W3:Y:S01]  /*35f0*/  LDSM.16.M88.4 R24, [R17+UR18+0x7800] ;  /* 0x007800121118783b */ /* 0x000ee20008000200 */
[----:B------:R-:W-:-:S03]  /*3600*/  IMAD.IADD R2, R104, 0x1, R0 ;  /* 0x0000000168027824 */ /* 0x000fc600078e0200 */
[----:B------:R-:W-:Y:S04]  /*3610*/  LDSM.16.M88.4 R4, [R91] ;  /* 0x000000005b04783b */ /* 0x000fe80000000200 */
[----:B------:R-:W1:Y:S04]  /*3620*/  LDSM.16.M88.4 R56, [R3+0x6000] ;  /* 0x006000000338783b */ /* 0x000e680000000200 */
[----:B------:R-:W1:Y:S04]  /*3630*/  LDSM.16.M88.4 R64, [R3+0x6800] ;  /* 0x006800000340783b */ /* 0x000e680000000200 */
[----:B------:R-:W1:Y:S04]  /*3640*/  LDSM.16.M88.4 R68, [R3+0x7000] ;  /* 0x007000000344783b */ /* 0x000e680000000200 */
[----:B------:R-:W-:Y:S04]  /*3650*/  LDSM.16.M88.4 R80, [R0+0x6000] ;  /* 0x006000000050783b */ /* 0x000fe80000000200 */
[----:B------:R-:W-:Y:S01]  /*3660*/  LDSM.16.M88.4 R72, [R3+0x7800] ;  /* 0x007800000348783b */ /* 0x000fe20000000200 */
[C---:B----4-:R-:W-:Y:S03]  /*3670*/  HMMA.16816.F32.BF16 R32, R8.reuse, R12, RZ ;  /* 0x0000000c0820723c */ /* 0x050fe600000418ff */
[----:B------:R-:W-:Y:S04]  /*3680*/  LDSM.16.M88.4 R76, [R0+0x6800] ;  /* 0x00680000004c783b */ /* 0x000fe80000000200 */
[----:B------:R-:W-:Y:S01]  /*3690*/  LDSM.16.M88.4 R92, [R0+0x7000] ;  /* 0x00700000005c783b */ /* 0x000fe20000000200 */
[C---:B------:R-:W-:Y:S03]  /*36a0*/  HMMA.16816.F32.BF16 R44, R8.reuse, R14, RZ ;  /* 0x0000000e082c723c */ /* 0x040fe600000418ff */
[----:B------:R-:W4:Y:S04]  /*36b0*/  LDSM.16.M88.4 R12, [R18] ;  /* 0x00000000120c783b */ /* 0x000f280000000200 */
[----:B------:R-:W4:Y:S01]  /*36c0*/  LDSM.16.M88.4 R84, [R0+0x7800] ;  /* 0x007800000054783b */ /* 0x000f220000000200 */
[C---:B-----5:R-:W-:Y:S08]  /*36d0*/  HMMA.16816.F32.BF16 R40, R8.reuse, R20, RZ ;  /* 0x000000140828723c */ /* 0x060ff000000418ff */
[C---:B------:R-:W-:Y:S08]  /*36e0*/  HMMA.16816.F32.BF16 R52, R8.reuse, R22, RZ ;  /* 0x000000160834723c */ /* 0x040ff000000418ff */
[C---:B--2---:R-:W-:Y:S08]  /*36f0*/  HMMA.16816.F32.BF16 R60, R8.reuse, R28, RZ ;  /* 0x0000001c083c723c */ /* 0x044ff000000418ff */
[C---:B------:R-:W-:Y:S08]  /*3700*/  HMMA.16816.F32.BF16 R48, R8.reuse, R30, RZ ;  /* 0x0000001e0830723c */ /* 0x040ff000000418ff */
[C---:B---3--:R-:W-:Y:S08]  /*3710*/  HMMA.16816.F32.BF16 R36, R8.reuse, R24, RZ ;  /* 0x000000180824723c */ /* 0x048ff000000418ff */
[----:B------:R-:W-:Y:S08]  /*3720*/  HMMA.16816.F32.BF16 R20, R8, R26, RZ ;  /* 0x0000001a0814723c */ /* 0x000ff000000418ff */
[C---:B-1----:R-:W-:Y:S08]  /*3730*/  HMMA.16816.F32.BF16 R8, R4.reuse, R56, R32 ;  /* 0x000000380408723c */ /* 0x042ff00000041820 */
[C---:B------:R-:W-:Y:S08]  /*3740*/  HMMA.16816.F32.BF16 R32, R4.reuse, R64, R40 ;  /* 0x000000400420723c */ /* 0x040ff00000041828 */
[C---:B------:R-:W-:Y:S08]  /*3750*/  HMMA.16816.F32.BF16 R28, R4.reuse, R66, R52 ;  /* 0x00000042041c723c */ /* 0x040ff00000041834 */
[C---:B------:R-:W-:Y:S08]  /*3760*/  HMMA.16816.F32.BF16 R24, R4.reuse, R58, R44 ;  /* 0x0000003a0418723c */ /* 0x040ff0000004182c */
[----:B------:R-:W-:Y:S01]  /*3770*/  HMMA.16816.F32.BF16 R64, R4, R70, R48 ;  /* 0x000000460440723c */ /* 0x000fe20000041830 */
[----:B------:R-:W-:Y:S07]  /*3780*/  LDSM.16.M88.4 R48, [R2+0x6000] ;  /* 0x006000000230783b */ /* 0x000fee0000000200 */
[----:B----4-:R-:W-:Y:S01]  /*3790*/  HMMA.16816.F32.BF16 R52, R12, R80, R8 ;  /* 0x000000500c34723c */ /* 0x010fe20000041808 */
[----:B------:R-:W1:Y:S07]  /*37a0*/  LDSM.16.M88.4 R8, [R19] ;  /* 0x000000001308783b */ /* 0x000e6e0000000200 */
[C---:B------:R-:W-:Y:S01]  /*37b0*/  HMMA.16816.F32.BF16 R56, R4.reuse, R72, R36 ;  /* 0x000000480438723c */ /* 0x040fe20000041824 */
[----:B------:R-:W2:Y:S07]  /*37c0*/  LDSM.16.M88.4 R36, [R2+0x6800] ;  /* 0x006800000224783b */ /* 0x000eae0000000200 */
[----:B------:R-:W-:Y:S01]  /*37d0*/  HMMA.16816.F32.BF16 R60, R4, R68, R60 ;  /* 0x00000044043c723c */ /* 0x000fe2000004183c */
[----:B------:R-:W-:Y:S07]  /*37e0*/  LDSM.16.M88.4 R68, [R17+UR18+0x8800] ;  /* 0x008800121144783b */ /* 0x000fee0008000200 */
[----:B------:R-:W-:Y:S01]  /*37f0*/  HMMA.16816.F32.BF16 R40, R12, R76, R32 ;  /* 0x0000004c0c28723c */ /* 0x000fe20000041820 */
[----:B------:R-:W3:Y:S07]  /*3800*/  LDSM.16.M88.4 R32, [R2+0x7000] ;  /* 0x007000000220783b */ /* 0x000eee0000000200 */
[----:B------:R-:W-:Y:S08]  /*3810*/  HMMA.16816.F32.BF16 R4, R4, R74, R20 ;  /* 0x0000004a0404723c */ /* 0x000ff00000041814 */
[C---:B------:R-:W-:Y:S01]  /*3820*/  HMMA.16816.F32.BF16 R44, R12.reuse, R82, R24 ;  /* 0x000000520c2c723c */ /* 0x040fe20000041818 */
[----:B------:R-:W4:Y:S07]  /*3830*/  LDSM.16.M88.4 R80, [R2+0x7800] ;  /* 0x007800000250783b */ /* 0x000f2e0000000200 */
[C---:B------:R-:W-:Y:S01]  /*3840*/  HMMA.16816.F32.BF16 R28, R12.reuse, R78, R28 ;  /* 0x0000004e0c1c723c */ /* 0x040fe2000004181c */
[----:B------:R-:W-:Y:S07]  /*3850*/  LDSM.16.M88.4 R76, [R17+UR18+0x8000] ;  /* 0x00800012114c783b */ /* 0x000fee0008000200 */
[C---:B------:R-:W-:Y:S08]  /*3860*/  HMMA.16816.F32.BF16 R24, R12.reuse, R92, R60 ;  /* 0x0000005c0c18723c */ /* 0x040ff0000004183c */
[C---:B------:R-:W-:Y:S01]  /*3870*/  HMMA.16816.F32.BF16 R20, R12.reuse, R94, R64 ;  /* 0x0000005e0c14723c */ /* 0x040fe20000041840 */
[----:B------:R-:W-:Y:S07]  /*3880*/  LDSM.16.M88.4 R64, [R3+0x8000] ;  /* 0x008000000340783b */ /* 0x000fee0000000200 */
[C---:B------:R-:W-:Y:S08]  /*3890*/  HMMA.16816.F32.BF16 R72, R12.reuse, R84, R56 ;  /* 0x000000540c48723c */ /* 0x040ff00000041838 */
[----:B------:R-:W-:Y:S01]  /*38a0*/  HMMA.16816.F32.BF16 R60, R12, R86, R4 ;  /* 0x000000560c3c723c */ /* 0x000fe20000041804 */
[----:B------:R-:W5:Y:S04]  /*38b0*/  LDSM.16.M88.4 R4, [R96+0x2000] ;  /* 0x002000006004783b */ /* 0x000f680000000200 */
[----:B------:R-:W-:Y:S03]  /*38c0*/  LDSM.16.M88.4 R12, [R91+0x2000] ;  /* 0x002000005b0c783b */ /* 0x000fe60000000200 */
[C---:B-1----:R-:W-:Y:S01]  /*38d0*/  HMMA.16816.F32.BF16 R56, R8.reuse, R48, R52 ;  /* 0x000000300838723c */ /* 0x042fe20000041834 */
[----:B------:R-:W-:Y:S07]  /*38e0*/  LDSM.16.M88.4 R84, [R3+0x8800] ;  /* 0x008800000354783b */ /* 0x000fee0000000200 */
[C---:B--2---:R-:W-:Y:S01]  /*38f0*/  HMMA.16816.F32.BF16 R52, R8.reuse, R36, R40 ;  /* 0x000000240834723c */ /* 0x044fe20000041828 */
[----:B------:R-:W1:Y:S07]  /*3900*/  LDSM.16.M88.4 R40, [R17+UR18+0x9000] ;  /* 0x009000121128783b */ /* 0x000e6e0008000200 */
[C---:B------:R-:W-:Y:S08]  /*3910*/  HMMA.16816.F32.BF16 R44, R8.reuse, R50, R44 ;  /* 0x00000032082c723c */ /* 0x040ff0000004182c */
[C---:B------:R-:W-:Y:S08]  /*3920*/  HMMA.16816.F32.BF16 R48, R8.reuse, R38, R28 ;  /* 0x000000260830723c */ /* 0x040ff0000004181c */
[C---:B---3--:R-:W-:Y:S08]  /*3930*/  HMMA.16816.F32.BF16 R36, R8.reuse, R32, R24 ;  /* 0x000000200824723c */ /* 0x048ff00000041818 */
[C---:B------:R-:W-:Y:S01]  /*3940*/  HMMA.16816.F32.BF16 R28, R8.reuse, R34, R20 ;  /* 0x00000022081c723c */ /* 0x040fe20000041814 */
[----:B------:R-:W2:Y:S07]  /*3950*/  LDSM.16.M88.4 R32, [R17+UR18+0x9800] ;  /* 0x009800121120783b */ /* 0x000eae0008000200 */
[C---:B----4-:R-:W-:Y:S01]  /*3960*/  HMMA.16816.F32.BF16 R24, R8.reuse, R80, R72 ;  /* 0x000000500818723c */ /* 0x050fe20000041848 */
[----:B------:R-:W-:Y:S07]  /*3970*/  LDSM.16.M88.4 R72, [R3+0x9800] ;  /* 0x009800000348783b */ /* 0x000fee0000000200 */
[----:B------:R-:W-:Y:S01]  /*3980*/  HMMA.16816.F32.BF16 R8, R8, R82, R60 ;  /* 0x000000520808723c */ /* 0x000fe2000004183c */
[----:B------:R-:W3:Y:S07]  /*3990*/  LDSM.16.M88.4 R80, [R3+0x9000] ;  /* 0x009000000350783b */ /* 0x000eee0000000200 */
[C---:B-----5:R-:W-:Y:S08]  /*39a0*/  HMMA.16816.F32.BF16 R20, R4.reuse, R76, R56 ;  /* 0x0000004c0414723c */ /* 0x060ff00000041838 */
[C---:B------:R-:W-:Y:S08]  /*39b0*/  HMMA.16816.F32.BF16 R44, R4.reuse, R78, R44 ;  /* 0x0000004e042c723c */ /* 0x040ff0000004182c */
[C---:B------:R-:W-:Y:S08]  /*39c0*/  HMMA.16816.F32.BF16 R56, R4.reuse, R70, R48 ;  /* 0x000000460438723c */ /* 0x040ff00000041830 */
[C---:B------:R-:W-:Y:S01]  /*39d0*/  HMMA.16816.F32.BF16 R52, R4.reuse, R68, R52 ;  /* 0x000000440434723c */ /* 0x040fe20000041834 */
[----:B------:R-:W-:Y:S07]  /*39e0*/  LDSM.16.M88.4 R68, [R2+0x8000] ;  /* 0x008000000244783b */ /* 0x000fee0000000200 */
[C---:B-1----:R-:W-:Y:S08]  /*39f0*/  HMMA.16816.F32.BF16 R48, R4.reuse, R40, R36 ;  /* 0x000000280430723c */ /* 0x042ff00000041824 */
[C---:B------:R-:W-:Y:S01]  /*3a00*/  HMMA.16816.F32.BF16 R40, R4.reuse, R42, R28 ;  /* 0x0000002a0428723c */ /* 0x040fe2000004181c */
[----:B------:R-:W-:Y:S07]  /*3a10*/  LDSM.16.M88.4 R28, [R0+0x8000] ;  /* 0x00800000001c783b */ /* 0x000fee0000000200 */
[C---:B--2---:R-:W-:Y:S08]  /*3a20*/  HMMA.16816.F32.BF16 R24, R4.reuse, R32, R24 ;  /* 0x000000200418723c */ /* 0x044ff00000041818 */
[----:B------:R-:W-:Y:S01]  /*3a30*/  HMMA.16816.F32.BF16 R8, R4, R34, R8 ;  /* 0x000000220408723c */ /* 0x000fe20000041808 */
[----:B------:R-:W-:Y:S07]  /*3a40*/  LDSM.16.M88.4 R4, [R18+0x2000] ;  /* 0x002000001204783b */ /* 0x000fee0000000200 */
[C---:B------:R-:W-:Y:S08]  /*3a50*/  HMMA.16816.F32.BF16 R20, R12.reuse, R64, R20 ;  /* 0x000000400c14723c */ /* 0x040ff00000041814 */
[C---:B------:R-:W-:Y:S01]  /*3a60*/  HMMA.16816.F32.BF16 R36, R12.reuse, R66, R44 ;  /* 0x000000420c24723c */ /* 0x040fe2000004182c */
[----:B------:R-:W1:Y:S07]  /*3a70*/  LDSM.16.M88.4 R64, [R0+0x8800] ;  /* 0x008800000040783b */ /* 0x000e6e0000000200 */
[C---:B------:R-:W-:Y:S01]  /*3a80*/  HMMA.16816.F32.BF16 R60, R12.reuse, R84, R52 ;  /* 0x000000540c3c723c */ /* 0x040fe20000041834 */
[----:B------:R-:W2:Y:S07]  /*3a90*/  LDSM.16.M88.4 R52, [R0+0x9000] ;  /* 0x009000000034783b */ /* 0x000eae0000000200 */
[C---:B---3--:R-:W-:Y:S01]  /*3aa0*/  HMMA.16816.F32.BF16 R44, R12.reuse, R82, R40 ;  /* 0x000000520c2c723c */ /* 0x048fe20000041828 */
[----:B------:R-:W3:Y:S07]  /*3ab0*/  LDSM.16.M88.4 R40, [R0+0x9800] ;  /* 0x009800000028783b */ /* 0x000eee0000000200 */
[C---:B------:R-:W-:Y:S01]  /*3ac0*/  HMMA.16816.F32.BF16 R56, R12.reuse, R86, R56 ;  /* 0x000000560c38723c */ /* 0x040fe20000041838 */
[----:B------:R-:W-:Y:S07]  /*3ad0*/  LDSM.16.M88.4 R84, [R2+0x8800] ;  /* 0x008800000254783b */ /* 0x000fee0000000200 */
[C---:B------:R-:W-:Y:S01]  /*3ae0*/  HMMA.16816.F32.BF16 R48, R12.reuse, R80, R48 ;  /* 0x000000500c30723c */ /* 0x040fe20000041830 */
[----:B------:R-:W-:Y:S07]  /*3af0*/  LDSM.16.M88.4 R80, [R2+0x9000] ;  /* 0x009000000250783b */ /* 0x000fee0000000200 */
[C---:B------:R-:W-:Y:S08]  /*3b00*/  HMMA.16816.F32.BF16 R32, R12.reuse, R72, R24 ;  /* 0x000000480c20723c */ /* 0x040ff00000041818 */
[----:B------:R-:W-:Y:S01]  /*3b10*/  HMMA.16816.F32.BF16 R24, R12, R74, R8 ;  /* 0x0000004a0c18723c */ /* 0x000fe20000041808 */
[----:B------:R-:W4:Y:S04]  /*3b20*/  LDSM.16.M88.4 R8, [R19+0x2000] ;  /* 0x002000001308783b */ /* 0x000f280000000200 */
[----:B------:R-:W-:Y:S03]  /*3b30*/  LDSM.16.M88.4 R72, [R17+UR18+0xb000] ;  /* 0x00b000121148783b */ /* 0x000fe60008000200 */
[C---:B-1----:R-:W-:Y:S08]  /*3b40*/  HMMA.16816.F32.BF16 R76, R4.reuse, R64, R60 ;  /* 0x00000040044c723c */ /* 0x042ff0000004183c */
[C---:B------:R-:W-:Y:S08]  /*3b50*/  HMMA.16816.F32.BF16 R64, R4.reuse, R66, R56 ;  /* 0x000000420440723c */ /* 0x040ff00000041838 */
[C---:B------:R-:W-:Y:S08]  /*3b60*/  HMMA.16816.F32.BF16 R12, R4.reuse, R30, R36 ;  /* 0x0000001e040c723c */ /* 0x040ff00000041824 */
[C---:B--2---:R-:W-:Y:S08]  /*3b70*/  HMMA.16816.F32.BF16 R60, R4.reuse, R52, R48 ;  /* 0x00000034043c723c */ /* 0x044ff00000041830 */
[C---:B------:R-:W-:Y:S01]  /*3b80*/  HMMA.16816.F32.BF16 R56, R4.reuse, R54, R44 ;  /* 0x000000360438723c */ /* 0x040fe2000004182c */
[----:B------:R-:W-:Y:S07]  /*3b90*/  LDSM.16.M88.4 R44, [R17+UR18+0xa800] ;  /* 0x00a80012112c783b */ /* 0x000fee0008000200 */
[C---:B---3--:R-:W-:Y:S08]  /*3ba0*/  HMMA.16816.F32.BF16 R52, R4.reuse, R40, R32 ;  /* 0x000000280434723c */ /* 0x048ff00000041820 */
[C---:B------:R-:W-:Y:S01]  /*3bb0*/  HMMA.16816.F32.BF16 R36, R4.reuse, R42, R24 ;  /* 0x0000002a0424723c */ /* 0x040fe20000041818 */
[----:B------:R-:W1:Y:S07]  /*3bc0*/  LDSM.16.M88.4 R40, [R2+0x9800] ;  /* 0x009800000228783b */ /* 0x000e6e0000000200 */
[----:B------:R-:W-:Y:S01]  /*3bd0*/  HMMA.16816.F32.BF16 R20, R4, R28, R20 ;  /* 0x0000001c0414723c */ /* 0x000fe20000041814 */
[----:B------:R-:W2:Y:S04]  /*3be0*/  LDSM.16.M88.4 R4, [R96+0x4000] ;  /* 0x004000006004783b */ /* 0x000ea80000000200 */
[----:B------:R-:W3:Y:S03]  /*3bf0*/  LDSM.16.M88.4 R28, [R17+UR18+0xa000] ;  /* 0x00a00012111c783b */ /* 0x000ee60008000200 */
[C---:B----4-:R-:W-:Y:S08]  /*3c00*/  HMMA.16816.F32.BF16 R48, R8.reuse, R86, R64 ;  /* 0x000000560830723c */ /* 0x050ff00000041840 */
[C---:B------:R-:W-:Y:S01]  /*3c10*/  HMMA.16816.F32.BF16 R24, R8.reuse, R70, R12 ;  /* 0x000000460818723c */ /* 0x040fe2000004180c */
[----:B------:R-:W-:Y:S07]  /*3c20*/  LDSM.16.M88.4 R12, [R91+0x4000] ;  /* 0x004000005b0c783b */ /* 0x000fee0000000200 */
[C---:B------:R-:W-:Y:S08]  /*3c30*/  HMMA.16816.F32.BF16 R32, R8.reuse, R68, R20 ;  /* 0x000000440820723c */ /* 0x040ff00000041814 */
[C---:B------:R-:W-:Y:S01]  /*3c40*/  HMMA.16816.F32.BF16 R20, R8.reuse, R84, R76 ;  /* 0x000000540814723c */ /* 0x040fe2000004184c */
[----:B------:R-:W4:Y:S04]  /*3c50*/  LDSM.16.M88.4 R76, [R17+UR18+0xb800] ;  /* 0x00b80012114c783b */ /* 0x000f280008000200 */
[----:B------:R-:W5:Y:S03]  /*3c60*/  LDSM.16.M88.4 R84, [R3+0xa000] ;  /* 0x00a000000354783b */ /* 0x000f660000000200 */
[C---:B------:R-:W-:Y:S08]  /*3c70*/  HMMA.16816.F32.BF16 R60, R8.reuse, R80, R60 ;  /* 0x00000050083c723c */ /* 0x040ff0000004183c */
[C---:B------:R-:W-:Y:S01]  /*3c80*/  HMMA.16816.F32.BF16 R56, R8.reuse, R82, R56 ;  /* 0x000000520838723c */ /* 0x040fe20000041838 */
[----:B------:R-:W-:Y:S07]  /*3c90*/  LDSM.16.M88.4 R80, [R3+0xa800] ;  /* 0x00a800000350783b */ /* 0x000fee0000000200 */
[C---:B-1----:R-:W-:Y:S08]  /*3ca0*/  HMMA.16816.F32.BF16 R52, R8.reuse, R40, R52 ;  /* 0x000000280834723c */ /* 0x042ff00000041834 */
[----:B------:R-:W-:Y:S08]  /*3cb0*/  HMMA.16816.F32.BF16 R8, R8, R42, R36 ;  /* 0x0000002a0808723c */ /* 0x000ff00000041824 */
[C---:B--2---:R-:W-:Y:S01]  /*3cc0*/  HMMA.16816.F32.BF16 R36, R4.reuse, R46, R48 ;  /* 0x0000002e0424723c */ /* 0x044fe20000041830 */
[----:B------:R-:W1:Y:S07]  /*3cd0*/  LDSM.16.M88.4 R48, [R3+0xb000] ;  /* 0x00b000000330783b */ /* 0x000e6e0000000200 */
[C---:B------:R-:W-:Y:S01]  /*3ce0*/  HMMA.16816.F32.BF16 R40, R4.reuse, R44, R20 ;  /* 0x0000002c0428723c */ /* 0x040fe20000041814 */
[----:B------:R-:W2:Y:S07]  /*3cf0*/  LDSM.16.M88.4 R20, [R3+0xb800] ;  /* 0x00b800000314783b */ /* 0x000eae0000000200 */
[C---:B---3--:R-:W-:Y:S08]  /*3d00*/  HMMA.16816.F32.BF16 R32, R4.reuse, R28, R32 ;  /* 0x0000001c0420723c */ /* 0x048ff00000041820 */
[C---:B------:R-:W-:Y:S08]  /*3d10*/  HMMA.16816.F32.BF16 R68, R4.reuse, R30, R24 ;  /* 0x0000001e0444723c */ /* 0x040ff00000041818 */
[C---:B------:R-:W-:Y:S08]  /*3d20*/  HMMA.16816.F32.BF16 R64, R4.reuse, R72, R60 ;  /* 0x000000480440723c */ /* 0x040ff0000004183c */
[C---:B------:R-:W-:Y:S01]  /*3d30*/  HMMA.16816.F32.BF16 R60, R4.reuse, R74, R56 ;  /* 0x0000004a043c723c */ /* 0x040fe20000041838 */
[----:B------:R-:W-:Y:S07]  /*3d40*/  LDSM.16.M88.4 R72, [R0+0xb000] ;  /* 0x00b000000048783b */ /* 0x000fee0000000200 */
[C---:B----4-:R-:W-:Y:S08]  /*3d50*/  HMMA.16816.F32.BF16 R56, R4.reuse, R76, R52 ;  /* 0x0000004c0438723c */ /* 0x050ff00000041834 */
[----:B------:R-:W-:Y:S01]  /*3d60*/  HMMA.16816.F32.BF16 R24, R4, R78, R8 ;  /* 0x0000004e0418723c */ /* 0x000fe20000041808 */
[----:B------:R-:W-:Y:S04]  /*3d70*/  LDSM.16.M88.4 R8, [R18+0x4000] ;  /* 0x004000001208783b */ /* 0x000fe80000000200 */
[----:B------:R-:W-:Y:S03]  /*3d80*/  LDSM.16.M88.4 R76, [R0+0xb800] ;  /* 0x00b80000004c783b */ /* 0x000fe60000000200 */
[C---:B-----5:R-:W-:Y:S01]  /*3d90*/  HMMA.16816.F32.BF16 R28, R12.reuse, R84, R32 ;  /* 0x000000540c1c723c */ /* 0x060fe20000041820 */
[----:B------:R-:W3:Y:S04]  /*3da0*/  LDSM.16.M88.4 R32, [R0+0xa000] ;  /* 0x00a000000020783b */ /* 0x000ee80000000200 */
[----:B------:R-:W-:Y:S03]  /*3db0*/  LDSM.16.M88.4 R4, [R19+0x4000] ;  /* 0x004000001304783b */ /* 0x000fe60000000200 */
[C---:B------:R-:W-:Y:S01]  /*3dc0*/  HMMA.16816.F32.BF16 R44, R12.reuse, R86, R68 ;  /* 0x000000560c2c723c */ /* 0x040fe20000041844 */
[----:B------:R4:W5:Y:S07]  /*3dd0*/  LDSM.16.M88.4 R68, [R0+0xa800] ;  /* 0x00a800000044783b */ /* 0x00096e0000000200 */
[C---:B-1----:R-:W-:Y:S01]  /*3de0*/  HMMA.16816.F32.BF16 R52, R12.reuse, R48, R64 ;  /* 0x000000300c34723c */ /* 0x042fe20000041840 */
[----:B------:R-:W-:Y:S07]  /*3df0*/  LDSM.16.M88.4 R64, [R2+0xa800] ;  /* 0x00a800000240783b */ /* 0x000fee0000000200 */
[C---:B------:R-:W-:Y:S08]  /*3e00*/  HMMA.16816.F32.BF16 R60, R12.reuse, R50, R60 ;  /* 0x000000320c3c723c */ /* 0x040ff0000004183c */
[----:B------:R-:W-:Y:S01]  /*3e10*/  HMMA.16816.F32.BF16 R40, R12, R80, R40 ;  /* 0x000000500c28723c */ /* 0x000fe20000041828 */
[----:B----4-:R-:W-:-:S04]  /*3e20*/  IMAD.IADD R0, R101, 0x1, R109 ;  /* 0x0000000165007824 */ /* 0x010fc800078e026d */
[C---:B------:R-:W-:Y:S01]  /*3e30*/  VIADD R3, R0.reuse, 0x8 ;  /* 0x0000000800037836 */ /* 0x040fe20000000000 */
[CC--:B------:R-:W-:Y:S01]  /*3e40*/  ISETP.GE.U32.AND P6, PT, R0.reuse, R16.reuse, PT ;  /* 0x000000100000720c */ /* 0x0c0fe20003fc6070 */
[C---:B------:R-:W-:Y:S01]  /*3e50*/  VIADD R17, R0.reuse, 0x1 ;  /* 0x0000000100117836 */ /* 0x040fe20000000000 */
[----:B------:R-:W-:Y:S01]  /*3e60*/  HMMA.16816.F32.BF16 R36, R12, R82, R36 ;  /* 0x000000520c24723c */ /* 0x000fe20000041824 */
[----:B------:R-:W1:Y:S01]  /*3e70*/  LDSM.16.M88.4 R80, [R2+0xa000] ;  /* 0x00a000000250783b */ /* 0x000e620000000200 */
[-C--:B------:R-:W-:Y:S01]  /*3e80*/  ISETP.GE.U32.AND P5, PT, R3, R16.reuse, PT ;  /* 0x000000100300720c */ /* 0x080fe20003fa6070 */
[----:B------:R-:W-:Y:S01]  /*3e90*/  VIADD R3, R0, 0x10 ;  /* 0x0000001000037836 */ /* 0x000fe20000000000 */
[----:B------:R-:W-:-:S04]  /*3ea0*/  ISETP.GE.U32.AND P1, PT, R17, R16, PT ;  /* 0x000000101100720c */ /* 0x000fc80003f26070 */
[----:B--2---:R-:W-:Y:S01]  /*3eb0*/  HMMA.16816.F32.BF16 R48, R12, R20, R56 ;  /* 0x000000140c30723c */ /* 0x004fe20000041838 */
[----:B------:R-:W-:Y:S01]  /*3ec0*/  ISETP.GE.U32.AND P3, PT, R3, R16, PT ;  /* 0x000000100300720c */ /* 0x000fe20003f66070 */
[----:B------:R-:W-:-:S06]  /*3ed0*/  VIADD R3, R0, 0x18 ;  /* 0x0000001800037836 */ /* 0x000fcc0000000000 */
[----:B------:R-:W-:Y:S08]  /*3ee0*/  HMMA.16816.F32.BF16 R20, R12, R22, R24 ;  /* 0x000000160c14723c */ /* 0x000ff00000041818 */
[C---:B---3--:R-:W-:Y:S08]  /*3ef0*/  HMMA.16816.F32.BF16 R12, R8.reuse, R32, R28 ;  /* 0x00000020080c723c */ /* 0x048ff0000004181c */
[C---:B------:R-:W-:Y:S01]  /*3f00*/  HMMA.16816.F32.BF16 R56, R8.reuse, R76, R48 ;  /* 0x0000004c0838723c */ /* 0x040fe20000041830 */
[----:B------:R-:W2:Y:S07]  /*3f10*/  LDSM.16.M88.4 R48, [R2+0xb000] ;  /* 0x00b000000230783b */ /* 0x000eae0000000200 */
[C---:B------:R-:W-:Y:S08]  /*3f20*/  HMMA.16816.F32.BF16 R24, R8.reuse, R34, R44 ;  /* 0x000000220818723c */ /* 0x040ff0000004182c */
[C---:B-----5:R-:W-:Y:S08]  /*3f30*/  HMMA.16816.F32.BF16 R28, R8.reuse, R68, R40 ;  /* 0x00000044081c723c */ /* 0x060ff00000041828 */
[----:B------:R-:W-:Y:S01]  /*3f40*/  HMMA.16816.F32.BF16 R32, R8, R70, R36 ;  /* 0x000000460820723c */ /* 0x000fe20000041824 */
[----:B------:R3:W4:Y:S01]  /*3f50*/  LDSM.16.M88.4 R36, [R2+0xb800] ;  /* 0x00b800000224783b */ /* 0x0007220000000200 */
[----:B------:R-:W-:-:S06]  /*3f60*/  DEPBAR.LE SB0, 0x0 ;  /* 0x000080000000791a */ /* 0x000fcc0000000000 */
[----:B------:R-:W-:Y:S08]  /*3f70*/  HMMA.16816.F32.BF16 R60, R8, R74, R60 ;  /* 0x0000004a083c723c */ /* 0x000ff0000004183c */
[----:B-1----:R-:W-:Y:S08]  /*3f80*/  HMMA.16816.F32.BF16 R12, R4, R80, R12 ;  /* 0x00000050040c723c */ /* 0x002ff0000004180c */
[C---:B------:R-:W-:Y:S01]  /*3f90*/  HMMA.16816.F32.BF16 R44, R8.reuse, R72, R52 ;  /* 0x00000048082c723c */ /* 0x040fe20000041834 */
[----:B---3--:R-:W-:Y:S01]  /*3fa0*/  VIADD R2, R0, 0x9 ;  /* 0x0000000900027836 */ /* 0x008fe20000000000 */
[----:B------:R-:W-:Y:S04]  /*3fb0*/  BAR.SYNC.DEFER_BLOCKING 0x0 ;  /* 0x0000000000007b1d */ /* 0x000fe80000010000 */
[----:B------:R-:W-:Y:S01]  /*3fc0*/  ISETP.GE.U32.AND P4, PT, R2, R16, PT ;  /* 0x000000100200720c */ /* 0x000fe20003f86070 */
[----:B------:R-:W-:Y:S01]  /*3fd0*/  VIADD R2, R0, 0x11 ;  /* 0x0000001100027836 */ /* 0x000fe20000000000 */
[----:B------:R-:W-:Y:S03]  /*3fe0*/  HMMA.16816.F32.BF16 R52, R8, R78, R20 ;  /* 0x0000004e0834723c */ /* 0x000fe60000041814 */
[----:B------:R-:W-:-:S02]  /*3ff0*/  FSEL R40, R14, -INF , !P6 ;  /* 0xff8000000e287808 */ /* 0x000fc40007000000 */
[----:B------:R-:W-:Y:S02]  /*4000*/  FSEL R41, R12, -INF , !P6 ;  /* 0xff8000000c297808 */ /* 0x000fe40007000000 */
[----:B------:R-:W-:Y:S01]  /*4010*/  FSEL R18, R15, -INF , !P1 ;  /* 0xff8000000f127808 */ /* 0x000fe20004800000 */
[----:B------:R-:W-:Y:S01]  /*4020*/  HMMA.16816.F32.BF16 R8, R4, R82, R24 ;  /* 0x000000520408723c */ /* 0x000fe20000041818 */
[----:B------:R-:W-:Y:S01]  /*4030*/  ISETP.GE.U32.AND P6, PT, R2, R16, PT ;  /* 0x000000100200720c */ /* 0x000fe20003fc6070 */
[----:B------:R-:W-:-:S06]  /*4040*/  VIADD R2, R0, 0x19 ;  /* 0x0000001900027836 */ /* 0x000fcc0000000000 */
[C---:B------:R-:W-:Y:S08]  /*4050*/  HMMA.16816.F32.BF16 R20, R4.reuse, R64, R28 ;  /* 0x000000400414723c */ /* 0x040ff0000004181c */
[----:B------:R-:W-:Y:S01]  /*4060*/  HMMA.16816.F32.BF16 R28, R4, R66, R32 ;  /* 0x00000042041c723c */ /* 0x000fe20000041820 */
[----:B------:R-:W-:Y:S02]  /*4070*/  FSEL R32, R13, -INF , !P1 ;  /* 0xff8000000d207808 */ /* 0x000fe40004800000 */
[----:B------:R-:W-:Y:S01]  /*4080*/  ISETP.GE.U32.AND P1, PT, R3, R16, PT ;  /* 0x000000100300720c */ /* 0x000fe20003f26070 */
[----:B------:R-:W-:Y:S01]  /*4090*/  VIADD R3, R0, 0x20 ;  /* 0x0000002000037836 */ /* 0x000fe20000000000 */
[----:B------:R-:W-:-:S02]  /*40a0*/  FSEL R17, R10, -INF , !P5 ;  /* 0xff8000000a117808 */ /* 0x000fc40006800000 */
[----:B------:R-:W-:Y:S01]  /*40b0*/  FSEL R34, R8, -INF , !P5 ;  /* 0xff80000008227808 */ /* 0x000fe20006800000 */
[C---:B--2---:R-:W-:Y:S01]  /*40c0*/  HMMA.16816.F32.BF16 R12, R4.reuse, R50, R60 ;  /* 0x00000032040c723c */ /* 0x044fe2000004183c */
[-C--:B------:R-:W-:Y:S01]  /*40d0*/  ISETP.GE.U32.AND P5, PT, R2, R16.reuse, PT ;  /* 0x000000100200720c */ /* 0x080fe20003fa6070 */
[C---:B------:R-:W-:Y:S01]  /*40e0*/  VIADD R2, R0.reuse, 0x21 ;  /* 0x0000002100027836 */ /* 0x040fe20000000000 */
[----:B------:R-:W-:Y:S02]  /*40f0*/  FSEL R19, R11, -INF , !P4 ;  /* 0xff8000000b137808 */ /* 0x000fe40006000000 */
[----:B------:R-:W-:Y:S02]  /*4100*/  FSEL R33, R9, -INF , !P4 ;  /* 0xff80000009217808 */ /* 0x000fe40006000000 */
[----:B------:R-:W-:Y:S01]  /*4110*/  ISETP.GE.U32.AND P4, PT, R3, R16, PT ;  /* 0x000000100300720c */ /* 0x000fe20003f86070 */
[----:B------:R-:W-:Y:S01]  /*4120*/  HMMA.16816.F32.BF16 R24, R4, R48, R44 ;  /* 0x000000300418723c */ /* 0x000fe2000004182c */
[----:B------:R-:W-:Y:S01]  /*4130*/  VIADD R3, R0, 0x28 ;  /* 0x0000002800037836 */ /* 0x000fe20000000000 */
[----:B------:R-:W-:-:S02]  /*4140*/  FSEL R22, R22, -INF , !P3 ;  /* 0xff80000016167808 */ /* 0x000fc40005800000 */
[----:B------:R-:W-:Y:S02]  /*4150*/  FSEL R35, R20, -INF , !P3 ;  /* 0xff80000014237808 */ /* 0x000fe40005800000 */
[-C--:B------:R-:W-:Y:S01]  /*4160*/  ISETP.GE.U32.AND P3, PT, R2, R16.reuse, PT ;  /* 0x000000100200720c */ /* 0x080fe20003f66070 */
[C---:B------:R-:W-:Y:S01]  /*4170*/  VIADD R2, R0.reuse, 0x29 ;  /* 0x0000002900027836 */ /* 0x040fe20000000000 */
[----:B------:R-:W-:Y:S01]  /*4180*/  FSEL R23, R23, -INF , !P6 ;  /* 0xff80000017177808 */ /* 0x000fe20007000000 */
[----:B----4-:R-:W-:Y:S01]  /*4190*/  HMMA.16816.F32.BF16 R8, R4, R36, R56 ;  /* 0x000000240408723c */ /* 0x010fe20000041838 */
[----:B------:R-:W-:Y:S02]  /*41a0*/  FSEL R21, R21, -INF , !P6 ;  /* 0xff80000015157808 */ /* 0x000fe40007000000 */
[----:B------:R-:W-:Y:S01]  /*41b0*/  ISETP.GE.U32.AND P6, PT, R3, R16, PT ;  /* 0x000000100300720c */ /* 0x000fe20003fc6070 */
[----:B------:R-:W-:Y:S01]  /*41c0*/  VIADD R3, R0, 0x30 ;  /* 0x0000003000037836 */ /* 0x000fe20000000000 */
[----:B------:R-:W-:-:S02]  /*41d0*/  FSEL R30, R30, -INF , !P1 ;  /* 0xff8000001e1e7808 */ /* 0x000fc40004800000 */
[----:B------:R-:W-:Y:S01]  /*41e0*/  FSEL R28, R28, -INF , !P1 ;  /* 0xff8000001c1c7808 */ /* 0x000fe20004800000 */
[----:B------:R-:W-:Y:S01]  /*41f0*/  HMMA.16816.F32.BF16 R4, R4, R38, R52 ;  /* 0x000000260404723c */ /* 0x000fe20000041834 */
[----:B------:R-:W-:Y:S01]  /*4200*/  ISETP.GE.U32.AND P1, PT, R2, R16, PT ;  /* 0x000000100200720c */ /* 0x000fe20003f26070 */
[----:B------:R-:W-:Y:S01]  /*4210*/  VIADD R2, R0, 0x31 ;  /* 0x0000003100027836 */ /* 0x000fe20000000000 */
[----:B------:R-:W-:Y:S02]  /*4220*/  FSEL R60, R14, -INF , !P6 ;  /* 0xff8000000e3c7808 */ /* 0x000fe40007000000 */
[----:B------:R-:W-:Y:S02]  /*4230*/  FSEL R63, R12, -INF , !P6 ;  /* 0xff8000000c3f7808 */ /* 0x000fe40007000000 */
[----:B------:R-:W-:Y:S02]  /*4240*/  ISETP.GE.U32.AND P6, PT, R16, 0x41, PT ;  /* 0x000000411000780c */ /* 0x000fe40003fc6070 */
[----:B------:R-:W-:-:S02]  /*4250*/  FSEL R57, R26, -INF , !P4 ;  /* 0xff8000001a397808 */ /* 0x000fc40006000000 */
[----:B------:R-:W-:Y:S02]  /*4260*/  FSEL R66, R24, -INF , !P4 ;  /* 0xff80000018427808 */ /* 0x000fe40006000000 */
[----:B------:R-:W-:Y:S01]  /*4270*/  ISETP.GE.U32.AND P4, PT, R2, R16, PT ;  /* 0x000000100200720c */ /* 0x000fe20003f86070 */
[C---:B------:R-:W-:Y:S01]  /*4280*/  VIADD R2, R0.reuse, 0x38 ;  /* 0x0000003800027836 */ /* 0x040fe20000000000 */
[----:B------:R-:W-:Y:S01]  /*4290*/  FSEL R31, R31, -INF , !P5 ;  /* 0xff8000001f1f7808 */ /* 0x000fe20006800000 */
[----:B------:R-:W-:Y:S01]  /*42a0*/  VIADD R0, R0, 0x39 ;  /* 0x0000003900007836 */ /* 0x000fe20000000000 */
[----:B------:R-:W-:Y:S02]  /*42b0*/  FSEL R20, R29, -INF , !P5 ;  /* 0xff8000001d147808 */ /* 0x000fe40006800000 */
[----:B------:R-:W-:Y:S02]  /*42c0*/  FSEL R43, R27, -INF , !P3 ;  /* 0xff8000001b2b7808 */ /* 0x000fe40005800000 */
[----:B------:R-:W-:-:S02]  /*42d0*/  FSEL R65, R25, -INF , !P3 ;  /* 0xff80000019417808 */ /* 0x000fc40005800000 */
[----:B------:R-:W-:Y:S02]  /*42e0*/  FSEL R61, R15, -INF , !P1 ;  /* 0xff8000000f3d7808 */ /* 0x000fe40004800000 */
[----:B------:R-:W-:Y:S02]  /*42f0*/  FSEL R64, R13, -INF , !P1 ;  /* 0xff8000000d407808 */ /* 0x000fe40004800000 */
[-C--:B------:R-:W-:Y:S02]  /*4300*/  ISETP.GE.U32.AND P5, PT, R3, R16.reuse, PT ;  /* 0x000000100300720c */ /* 0x080fe40003fa6070 */
[-C--:B------:R-:W-:Y:S02]  /*4310*/  ISETP.GE.U32.AND P3, PT, R2, R16.reuse, PT ;  /* 0x000000100200720c */ /* 0x080fe40003f66070 */
[----:B------:R-:W-:Y:S02]  /*4320*/  ISETP.GE.U32.AND P1, PT, R0, R16, PT ;  /* 0x000000100000720c */ /* 0x000fe40003f26070 */
[----:B------:R-:W-:-:S02]  /*4330*/  FSEL R67, R10, -INF , !P5 ;  /* 0xff8000000a437808 */ /* 0x000fc40006800000 */
[----:B------:R-:W-:Y:S02]  /*4340*/  FSEL R87, R8, -INF , !P5 ;  /* 0xff80000008577808 */ /* 0x000fe40006800000 */
[----:B------:R-:W-:Y:S02]  /*4350*/  FSEL R84, R11, -INF , !P4 ;  /* 0xff8000000b547808 */ /* 0x000fe40006000000 */
[----:B------:R-:W-:Y:S02]  /*4360*/  FSEL R86, R9, -INF , !P4 ;  /* 0xff80000009567808 */ /* 0x000fe40006000000 */
[----:B------:R-:W-:Y:S02]  /*4370*/  FSEL R85, R6, -INF , !P3 ;  /* 0xff80000006557808 */ /* 0x000fe40005800000 */
[----:B------:R-:W-:Y:S02]  /*4380*/  FSEL R91, R4, -INF , !P3 ;  /* 0xff800000045b7808 */ /* 0x000fe40005800000 */
[----:B------:R-:W-:-:S02]  /*4390*/  FSEL R93, R7, -INF , !P1 ;  /* 0xff800000075d7808 */ /* 0x000fc40004800000 */
[----:B------:R-:W-:Y:S01]  /*43a0*/  FSEL R92, R5, -INF , !P1 ;  /* 0xff800000055c7808 */ /* 0x000fe20004800000 */
[----:B------:R-:W-:Y:S06]  /*43b0*/  @!P6 BRA `(.L_x_1068) ;  /* 0x00000004005ce947 */ /* 0x000fec0003800000 */
[----:B------:R-:W-:Y:S01]  /*43c0*/  LEA.HI R2, R245, 0xfffffffe, RZ, 0x1a ;  /* 0xfffffffef5027811 */ /* 0x000fe200078fd0ff */
[----:B------:R-:W1:Y:S01]  /*43d0*/  LDCU UR4, c[0x0][0x440] ;  /* 0x00008800ff0477ac */ /* 0x000e620008000800 */
[----:B------:R-:W-:Y:S03]  /*43e0*/  BSSY.RECONVERGENT B0, `(.L_x_1069) ;  /* 0x0000053000007945 */ /* 0x000fe60003800200 */
[-C--:B------:R-:W-:Y:S02]  /*43f0*/  IMAD R0, R102, R2.reuse, RZ ;  /* 0x0000000266007224 */ /* 0x080fe400078e02ff */
[----:B------:R-:W-:-:S04]  /*4400*/  IMAD.WIDE.U32 R2, R103, R2, RZ ;  /* 0x0000000267027225 */ /* 0x000fc800078e00ff */
[----:B------:R-:W-:Y:S01]  /*4410*/  IMAD.IADD R3, R3, 0x1, R0 ;  /* 0x0000000103037824 */ /* 0x000fe200078e0200 */
[C---:B------:R-:W-:Y:S02]  /*4420*/  LEA R8, P3, R2.reuse, R228, 0x1 ;  /* 0x000000e402087211 */ /* 0x040fe400078608ff */
[C---:B------:R-:W-:Y:S02]  /*4430*/  IADD3 R0, P1, PT, R97.reuse, R2, RZ ;  /* 0x0000000261007210 */ /* 0x040fe40007f3e0ff */
[--C-:B------:R-:W-:Y:S02]  /*4440*/  LEA.HI.X R9, R2, R227, R3.reuse, 0x1, P3 ;  /* 0x000000e302097211 */ /* 0x100fe400018f0c03 */
[----:B------:R-:W-:Y:S01]  /*4450*/  LEA R6, P5, R0, R228, 0x1 ;  /* 0x000000e400067211 */ /* 0x000fe200078a08ff */
[----:B------:R-:W-:Y:S01]  /*4460*/  IMAD.X R2, R98, 0x1, R3, P1 ;  /* 0x0000000162027824 */ /* 0x000fe200008e0603 */
[-C--:B------:R-:W-:Y:S02]  /*4470*/  IADD3 R3, P3, PT, R97, R0.reuse, RZ ;  /* 0x0000000061037210 */ /* 0x080fe40007f7e0ff */
[----:B------:R-:W-:-:S02]  /*4480*/  LEA R10, P1, R88, R0, 0x5 ;  /* 0x00000000580a7211 */ /* 0x000fc400078228ff */
[----:B-1----:R-:W-:Y:S01]  /*4490*/  ISETP.GE.AND P4, PT, R181, UR4, PT ;  /* 0x00000004b5007c0c */ /* 0x002fe2000bf86270 */
[--C-:B------:R-:W-:Y:S01]  /*44a0*/  IMAD.X R5, R98, 0x1, R2.reuse, P3 ;  /* 0x0000000162057824 */ /* 0x100fe200018e0602 */
[----:B------:R-:W-:Y:S02]  /*44b0*/  ISETP.GE.AND P3, PT, R114, UR4, PT ;  /* 0x0000000472007c0c */ /* 0x000fe4000bf66270 */
[----:B------:R-:W-:Y:S02]  /*44c0*/  LEA.HI.X R7, R0, R227, R2, 0x1, P5 ;  /* 0x000000e300077211 */ /* 0x000fe400028f0c02 */
[----:B------:R-:W-:Y:S02]  /*44d0*/  LEA.HI.X R0, R88, R2, R89, 0x5, P1 ;  /* 0x0000000258007211 */ /* 0x000fe400008f2c59 */
[----:B------:R-:W-:Y:S02]  /*44e0*/  ISETP.GE.AND P1, PT, R113, UR4, PT ;  /* 0x0000000471007c0c */ /* 0x000fe4000bf26270 */
[----:B------:R-:W-:-:S03]  /*44f0*/  LEA R4, P5, R3, R228, 0x1 ;  /* 0x000000e403047211 */ /* 0x000fc600078a08ff */
[----:B------:R-:W-:Y:S01]  /*4500*/  @!PT LDS RZ, [RZ] ;  /* 0x00000000fffff984 */ /* 0x000fe20000000800 */
[----:B------:R-:W-:Y:S01]  /*4510*/  @!PT LDS RZ, [RZ] ;  /* 0x00000000fffff984 */ /* 0x000fe20000000800 */
[----:B------:R-:W-:Y:S01]  /*4520*/  @!PT LDS RZ, [RZ] ;  /* 0x00000000fffff984 */ /* 0x000fe20000000800 */
[----:B------:R1:W-:Y:S01]  /*4530*/  @!P4 LDGSTS.E.BYPASS.LTC128B.128 [R191+0x6000], desc[UR16][R8.64] ;  /* 0x0600000008bfcfae */ /* 0x0003e2000b981a10 */
[-C--:B------:R-:W-:Y:S02]  /*4540*/  LEA.HI.X R5, R3, R227.reuse, R5, 0x1, P5 ;  /* 0x000000e303057211 */ /* 0x080fe400028f0c05 */
        /* <DEDUP_REMOVED lines=59> */
.L_x_1070:
[----:B------:R3:W-:Y:S02]  /*4900*/  STS.128 [R191+0xb800], RZ ;  /* 0x00b800ffbf007388 */ /* 0x0007e40000000c00 */
.L_x_1071:
[----:B------:R-:W-:Y:S05]  /*4910*/  BSYNC.RECONVERGENT B0 ;  /* 0x0000000000007941 */ /* 0x000fea0003800200 */
.L_x_1069:
[----:B------:R-:W0:Y:S02]  /*4920*/  LDGDEPBAR ;  /* 0x00000000000079af */ /* 0x000e240000000000 */
.L_x_1068:
[----:B-12---:R-:W-:Y:S01]  /*4930*/  FMNMX3.FTZ R3, R40, R18, R17, !PT ;  /* 0x0000001228037276 */ /* 0x006fe20007810011 */
[----:B------:R-:W1:Y:S01]  /*4940*/  LDCU UR4, c[0x0][0x45c] ;  /* 0x00008b80ff0477ac */ /* 0x000e620008000800 */
[----:B------:R-:W-:Y:S01]  /*4950*/  FMNMX3.FTZ R0, R41, R32, R34, !PT ;  /* 0x0000002029007276 */ /* 0x000fe20007810022 */
[----:B------:R-:W-:Y:S01]  /*4960*/  IMAD.SHL.U32 R5, R106, 0x20, RZ ;  /* 0x000000206a057824 */ /* 0x000fe200078e00ff */
[----:B------:R-:W-:Y:S01]  /*4970*/  FMNMX3.FTZ R3, R3, R19, R22, !PT ;  /* 0x0000001303037276 */ /* 0x000fe20007810016 */
[----:B------:R-:W-:Y:S01]  /*4980*/  IMAD R7, R107, 0x4, R110 ;  /* 0x000000046b077824 */ /* 0x000fe200078e026e */
[----:B------:R-:W-:Y:S01]  /*4990*/  FMNMX3.FTZ R0, R0, R33, R35, !PT ;  /* 0x0000002100007276 */ /* 0x000fe20007810023 */
[----:B------:R-:W-:Y:S01]  /*49a0*/  IMAD.SHL.U32 R36, R90, 0x2, RZ ;  /* 0x000000025a247824 */ /* 0x000fe200078e00ff */
[----:B------:R-:W-:Y:S01]  /*49b0*/  FMNMX3.FTZ R3, R3, R23, R30, !PT ;  /* 0x0000001703037276 */ /* 0x000fe2000781001e */
[----:B------:R-:W-:Y:S01]  /*49c0*/  IMAD.WIDE.U32 R72, R7, -0x326172a9, RZ ;  /* 0xcd9e8d5707487825 */ /* 0x000fe200078e00ff */
[----:B------:R-:W-:Y:S01]  /*49d0*/  FMNMX3.FTZ R0, R0, R21, R28, !PT ;  /* 0x0000001500007276 */ /* 0x000fe2000781001c */
[----:B------:R-:W2:Y:S01]  /*49e0*/  S2UR UR5, SR_CgaCtaId ;  /* 0x00000000000579c3 */ /* 0x000ea20000008800 */
        /* <DEDUP_REMOVED lines=16> */
[----:B------:R-:W-:Y:S01]  /*4af0*/  FMNMX.FTZ R3, R93, R3, !PT ;  /* 0x000000035d037209 */ /* 0x000fe20007810000 */
[----:B------:R-:W-:Y:S01]  /*4b00*/  VIADD R62, R195, 0x646e171e ;  /* 0x646e171ec33e7836 */ /* 0x000fe20000000000 */
[----:B------:R-:W-:-:S02]  /*4b10*/  FMNMX.FTZ R116, R92, R116, !PT ;  /* 0x000000745c747209 */ /* 0x000fc40007810000 */
[----:B------:R-:W-:Y:S01]  /*4b20*/  IADD3 R49, PT, PT, R195, 0x32370b8f, RZ ;  /* 0x32370b8fc3317810 */ /* 0x000fe20007ffe0ff */
[----:B------:R-:W4:Y:S01]  /*4b30*/  SHFL.BFLY PT, R2, R3, 0x2, 0x1f ;  /* 0x0c401f0003027f89 */ /* 0x000f2200000e0000 */
[----:B--2---:R-:W-:-:S03]  /*4b40*/  ULEA UR5, UR5, UR8, 0x18 ;  /* 0x0000000805057291 */ /* 0x004fc6000f8ec0ff */
[----:B------:R-:W2:Y:S01]  /*4b50*/  SHFL.BFLY PT, R4, R116, 0x2, 0x1f ;  /* 0x0c401f0074047f89 */ /* 0x000ea200000e0000 */
[----:B----4-:R-:W-:Y:S02]  /*4b60*/  FMNMX.FTZ R3, R3, R2, !PT ;  /* 0x0000000203037209 */ /* 0x010fe40007810000 */
[----:B--2---:R-:W-:-:S03]  /*4b70*/  FMNMX.FTZ R116, R116, R4, !PT ;  /* 0x0000000474747209 */ /* 0x004fc60007810000 */
[----:B------:R-:W2:Y:S04]  /*4b80*/  SHFL.BFLY PT, R0, R3, 0x1, 0x1f ;  /* 0x0c201f0003007f89 */ /* 0x000ea800000e0000 */
[----:B------:R-:W4:Y:S01]  /*4b90*/  SHFL.BFLY PT, R6, R116, 0x1, 0x1f ;  /* 0x0c201f0074067f89 */ /* 0x000f2200000e0000 */
[----:B--2---:R-:W-:-:S04]  /*4ba0*/  FMNMX.FTZ R3, R3, R0, !PT ;  /* 0x0000000003037209 */ /* 0x004fc80007810000 */
[C---:B------:R-:W-:Y:S01]  /*4bb0*/  FSETP.NEU.FTZ.AND P1, PT, R3.reuse, -INF , PT ;  /* 0xff8000000300780b */ /* 0x040fe20003f3d000 */
[----:B-1----:R-:W-:Y:S01]  /*4bc0*/  FMUL.FTZ R2, R3, UR4 ;  /* 0x0000000403027c20 */ /* 0x002fe20008410000 */
[----:B----4-:R-:W-:Y:S01]  /*4bd0*/  FMNMX.FTZ R116, R116, R6, !PT ;  /* 0x0000000674747209 */ /* 0x010fe20007810000 */
[----:B------:R-:W-:-:S03]  /*4be0*/  VIADD R6, R195, 0xbb67ae85 ;  /* 0xbb67ae85c3067836 */ /* 0x000fc60000000000 */
[----:B------:R-:W-:Y:S02]  /*4bf0*/  FSEL R2, R2, RZ, P1 ;  /* 0x000000ff02027208 */ /* 0x000fe40000800000 */
[----:B------:R-:W-:-:S03]  /*4c00*/  IADD3 R4, P3, P1, R5, R99, R111 ;  /* 0x0000006305047210 */ /* 0x000fc6000797e06f */
[----:B------:R-:W-:Y:S01]  /*4c10*/  FFMA.FTZ R0, R40, UR4, -R2 ;  /* 0x0000000428007c23 */ /* 0x000fe20008010802 */
[----:B------:R-:W-:Y:S02]  /*4c20*/  VIADD R40, R194, 0x3c6ef372 ;  /* 0x3c6ef372c2287836 */ /* 0x000fe40000000000 */
[----:B------:R-:W-:Y:S01]  /*4c30*/  IMAD.WIDE.U32 R52, R4, -0x2daee0ad, RZ ;  /* 0xd2511f5304347825 */ /* 0x000fe200078e00ff */
[----:B------:R1:W-:Y:S04]  /*4c40*/  MUFU.EX2 R130, R0 ;  /* 0x0000000000827308 */ /* 0x0003e80000000800 */
[----:B------:R-:W-:Y:S01]  /*4c50*/  LOP3.LUT R8, R195, R36, R53, 0x96, !PT ;  /* 0x00000024c3087212 */ /* 0x000fe200078e9635 */
[----:B------:R-:W-:Y:S04]  /*4c60*/  STL.64 [R1+0x58], R52 ;  /* 0x0000583401007387 */ /* 0x000fe80000100a00 */
[----:B------:R-:W-:-:S04]  /*4c70*/  IMAD.WIDE.U32 R8, R8, -0x326172a9, RZ ;  /* 0xcd9e8d5708087825 */ /* 0x000fc800078e00ff */
[----:B-1----:R-:W-:-:S04]  /*4c80*/  FFMA.FTZ R0, R18, UR4, -R2 ;  /* 0x0000000412007c23 */ /* 0x002fc80008010802 */
[----:B------:R1:W-:Y:S02]  /*4c90*/  MUFU.EX2 R161, R0 ;  /* 0x0000000000a17308 */ /* 0x0003e40000000800 */
[----:B-1----:R-:W-:-:S06]  /*4ca0*/  FFMA.FTZ R0, R17, UR4, -R2 ;  /* 0x0000000411007c23 */ /* 0x002fcc0008010802 */
[----:B------:R1:W-:Y:S02]  /*4cb0*/  MUFU.EX2 R174, R0 ;  /* 0x0000000000ae7308 */ /* 0x0003e40000000800 */
[----:B-1----:R-:W-:Y:S01]  /*4cc0*/  SHF.R.S32.HI R0, RZ, 0x1f, R5 ;  /* 0x0000001fff007819 */ /* 0x002fe20000011405 */
[----:B------:R-:W-:-:S03]  /*4cd0*/  FFMA.FTZ R5, R19, UR4, -R2 ;  /* 0x0000000413057c23 */ /* 0x000fc60008010802 */
[----:B------:R-:W-:Y:S02]  /*4ce0*/  IADD3.X R0, PT, PT, R0, R100, RZ, P3, P1 ;  /* 0x0000006400007210 */ /* 0x000fe40001fe24ff */
[----:B------:R1:W-:Y:S01]  /*4cf0*/  MUFU.EX2 R173, R5 ;  /* 0x0000000500ad7308 */ /* 0x0003e20000000800 */
[----:B------:R-:W-:Y:S02]  /*4d00*/  FSETP.NEU.FTZ.AND P1, PT, R116, -INF , PT ;  /* 0xff8000007400780b */ /* 0x000fe40003f3d000 */
[----:B------:R-:W-:Y:S01]  /*4d10*/  LOP3.LUT R4, R194, R0, R73, 0x96, !PT ;  /* 0x00000000c2047212 */ /* 0x000fe200078e9649 */
[----:B------:R-:W-:-:S04]  /*4d20*/  FFMA.FTZ R0, R22, UR4, -R2 ;  /* 0x0000000416007c23 */ /* 0x000fc80008010802 */
[----:B------:R-:W-:Y:S01]  /*4d30*/  IMAD.WIDE.U32 R70, R4, -0x2daee0ad, RZ ;  /* 0xd2511f5304467825 */ /* 0x000fe200078e00ff */
[----:B------:R2:W-:Y:S03]  /*4d40*/  MUFU.EX2 R172, R0 ;  /* 0x0000000000ac7308 */ /* 0x0005e60000000800 */
[----:B------:R-:W-:Y:S01]  /*4d50*/  FMUL.FTZ R4, R116, UR4 ;  /* 0x0000000474047c20 */ /* 0x000fe20008410000 */
[----:B------:R-:W-:Y:S04]  /*4d60*/  STL.64 [R1+0x60], R70 ;  /* 0x0000604601007387 */ /* 0x000fe80000100a00 */
[----:B------:R-:W-:Y:S01]  /*4d70*/  FSEL R4, R4, RZ, P1 ;  /* 0x000000ff04047208 */ /* 0x000fe20000800000 */
[----:B-1----:R-:W-:Y:S01]  /*4d80*/  FFMA.FTZ R5, R23, UR4, -R2 ;  /* 0x0000000417057c23 */ /* 0x002fe20008010802 */
[----:B------:R-:W-:Y:S03]  /*4d90*/  STL [R1+0x6c], R69 ;  /* 0x00006c4501007387 */ /* 0x000fe60000100800 */
[----:B------:R1:W-:Y:S01]  /*4da0*/  MUFU.EX2 R131, R5 ;  /* 0x0000000500837308 */ /* 0x0003e20000000800 */
[----:B------:R-:W-:Y:S01]  /*4db0*/  STL [R1+0x70], R68 ;  /* 0x0000704401007387 */ /* 0x000fe20000100800 */
[----:B--2---:R-:W-:-:S03]  /*4dc0*/  LOP3.LUT R0, R6, R52, R71, 0x96, !PT ;  /* 0x0000003406007212 */ /* 0x004fc600078e9647 */
[----:B------:R-:W-:Y:S01]  /*4dd0*/  STL [R1+0x68], R88 ;  /* 0x0000685801007387 */ /* 0x000fe20000100800 */
[----:B------:R-:W-:Y:S01]  /*4de0*/  LOP3.LUT R6, R42, R72, R9, 0x96, !PT ;  /* 0x000000482a067212 */ /* 0x000fe200078e9609 */
[----:B------:R-:W-:-:S04]  /*4df0*/  IMAD.WIDE.U32 R210, R0, -0x326172a9, RZ ;  /* 0xcd9e8d5700d27825 */ /* 0x000fc800078e00ff */
[--C-:B------:R-:W-:Y:S01]  /*4e00*/  FFMA.FTZ R0, R32, UR4, -R4.reuse ;  /* 0x0000000420007c23 */ /* 0x100fe20008010804 */
[----:B------:R-:W-:Y:S01]  /*4e10*/  STL [R1+0x50], R89 ;  /* 0x0000505901007387 */ /* 0x000fe20000100800 */
[----:B------:R-:W-:Y:S01]  /*4e20*/  IMAD.WIDE.U32 R6, R6, -0x2daee0ad, RZ ;  /* 0xd2511f5306067825 */ /* 0x000fe200078e00ff */
[----:B------:R-:W-:Y:S01]  /*4e30*/  LOP3.LUT R12, R40, R8, R211, 0x96, !PT ;  /* 0x00000008280c7212 */ /* 0x000fe200078e96d3 */
[----:B------:R2:W-:Y:S02]  /*4e40*/  MUFU.EX2 R175, R0 ;  /* 0x0000000000af7308 */ /* 0x0005e40000000800 */
[----:B-1----:R-:W-:Y:S01]  /*4e50*/  FFMA.FTZ R5, R41, UR4, -R4 ;  /* 0x0000000429057c23 */ /* 0x002fe20008010804 */
[----:B------:R-:W-:Y:S01]  /*4e60*/  LOP3.LUT R10, R48, R70, R7, 0x96, !PT ;  /* 0x00000046300a7212 */ /* 0x000fe200078e9607 */
[----:B------:R-:W-:-:S04]  /*4e70*/  IMAD.WIDE.U32 R12, R12, -0x2daee0ad, RZ ;  /* 0xd2511f530c0c7825 */ /* 0x000fc800078e00ff */
[----:B------:R-:W-:Y:S01]  /*4e80*/  IMAD.WIDE.U32 R10, R10, -0x326172a9, RZ ;  /* 0xcd9e8d570a0a7825 */ /* 0x000fe200078e00ff */
[----:B------:R-:W-:Y:S01]  /*4e90*/  LOP3.LUT R6, R49, R6, R13, 0x96, !PT ;  /* 0x0000000631067212 */ /* 0x000fe200078e960d */
[----:B------:R-:W1:Y:S03]  /*4ea0*/  MUFU.EX2 R127, R5 ;  /* 0x00000005007f7308 */ /* 0x000e660000000800 */
[----:B------:R-:W-:Y:S01]  /*4eb0*/  LOP3.LUT R8, R69, R210, R11, 0x96, !PT ;  /* 0x000000d245087212 */ /* 0x000fe200078e960b */
[----:B------:R-:W-:-:S04]  /*4ec0*/  IMAD.WIDE.U32 R6, R6, -0x326172a9, RZ ;  /* 0xcd9e8d5706067825 */ /* 0x000fc800078e00ff */
[----:B--2---:R-:W-:Y:S01]  /*4ed0*/  FFMA.FTZ R0, R34, UR4, -R4 ;  /* 0x0000000422007c23 */ /* 0x004fe20008010804 */
[----:B------:R-:W-:Y:S01]  /*4ee0*/  IMAD.WIDE.U32 R8, R8, -0x2daee0ad, RZ ;  /* 0xd2511f5308087825 */ /* 0x000fe200078e00ff */
[----:B------:R-:W-:-:S03]  /*4ef0*/  LOP3.LUT R11, R68, R10, R7, 0x96, !PT ;  /* 0x0000000a440b7212 */ /* 0x000fc600078e9607 */
[----:B------:R-:W-:Y:S01]  /*4f00*/  FFMA.FTZ R7, R28, UR4, -R4 ;  /* 0x000000041c077c23 */ /* 0x000fe20008010804 */
[----:B------:R2:W-:Y:S01]  /*4f10*/  MUFU.EX2 R124, R0 ;  /* 0x00000000007c7308 */ /* 0x0005e20000000800 */
[----:B------:R-:W-:Y:S01]  /*4f20*/  LOP3.LUT R10, R51, R12, R9, 0x96, !PT ;  /* 0x0000000c330a7212 */ /* 0x000fe200078e9609 */
[----:B------:R-:W-:-:S04]  /*4f30*/  IMAD.WIDE.U32 R12, R11, -0x2daee0ad, RZ ;  /* 0xd2511f530b0c7825 */ /* 0x000fc800078e00ff */
[----:B------:R-:W-:Y:S01]  /*4f40*/  IMAD.WIDE.U32 R10, R10, -0x326172a9, RZ ;  /* 0xcd9e8d570a0a7825 */ /* 0x000fe200078e00ff */
[----:B------:R-:W-:Y:S01]  /*4f50*/  LOP3.LUT R8, R50, R8, R13, 0x96, !PT ;  /* 0x0000000832087212 */ /* 0x000fe200078e960d */
[----:B------:R4:W-:Y:S03]  /*4f60*/  MUFU.EX2 R159, R7 ;  /* 0x00000007009f7308 */ /* 0x0009e60000000800 */
[----:B------:R-:W-:Y:S01]  /*4f70*/  LOP3.LUT R6, R88, R6, R11, 0x96, !PT ;  /* 0x0000000658067212 */ /* 0x000fe200078e960b */
[----:B------:R-:W-:-:S04]  /*4f80*/  IMAD.WIDE.U32 R58, R8, -0x326172a9, RZ ;  /* 0xcd9e8d57083a7825 */ /* 0x000fc800078e00ff */
[--C-:B------:R-:W-:Y:S01]  /*4f90*/  FFMA.FTZ R8, R20, UR4, -R4.reuse ;  /* 0x0000000414087c23 */ /* 0x100fe20008010804 */
[----:B--2---:R-:W-:-:S03]  /*4fa0*/  FFMA.FTZ R0, R33, UR4, -R4 ;  /* 0x0000000421007c23 */ /* 0x004fc60008010804 */
[----:B------:R2:W-:Y:S01]  /*4fb0*/  MUFU.EX2 R158, R8 ;  /* 0x00000008009e7308 */ /* 0x0005e20000000800 */
[----:B------:R-:W-:Y:S01]  /*4fc0*/  IMAD.WIDE.U32 R214, R6, -0x2daee0ad, RZ ;  /* 0xd2511f5306d67825 */ /* 0x000fe200078e00ff */
[----:B-1----:R-:W-:Y:S02]  /*4fd0*/  F2FP.BF16.F32.PACK_AB R6, R175, R127 ;  /* 0x0000007faf06723e */ /* 0x002fe400000010ff */
[----:B------:R-:W-:Y:S02]  /*4fe0*/  PRMT R168, R58, 0x7773, RZ ;  /* 0x000077733aa87816 */ /* 0x000fe400000000ff */
[C---:B------:R-:W-:Y:S02]  /*4ff0*/  PRMT R151, R6.reuse, 0x7610, R151 ;  /* 0x0000761006977816 */ /* 0x040fe40000000097 */
[----:B------:R1:W5:Y:S01]  /*5000*/  MUFU.EX2 R128, R0 ;  /* 0x0000000000807308 */ /* 0x0003620000000800 */
[----:B----4-:R-:W-:Y:S02]  /*5010*/  F2FP.BF16.F32.PACK_AB R7, R161, R130 ;  /* 0x00000082a107723e */ /* 0x010fe400000010ff */
[----:B------:R-:W-:-:S02]  /*5020*/  PRMT R189, R6, 0x7632, R189 ;  /* 0x0000763206bd7816 */ /* 0x000fc400000000bd */
[C---:B------:R-:W-:Y:S02]  /*5030*/  PRMT R188, R7.reuse, 0x7610, R188 ;  /* 0x0000761007bc7816 */ /* 0x040fe400000000bc */
[----:B------:R-:W-:Y:S02]  /*5040*/  PRMT R185, R7, 0x7632, R185 ;  /* 0x0000763207b97816 */ /* 0x000fe400000000b9 */
[----:B------:R-:W-:Y:S01]  /*5050*/  F2FP.BF16.F32.PACK_AB R7, R173, R174 ;  /* 0x000000aead07723e */ /* 0x000fe200000010ff */
[----:B--2---:R-:W-:Y:S01]  /*5060*/  FFMA.FTZ R8, R30, UR4, -R2 ;  /* 0x000000041e087c23 */ /* 0x004fe20008010802 */
[----:B------:R-:W-:Y:S02]  /*5070*/  PRMT R169, R58, 0x7772, RZ ;  /* 0x000077723aa97816 */ /* 0x000fe400000000ff */
[C---:B------:R-:W-:Y:S01]  /*5080*/  PRMT R197, R7.reuse, 0x7632, R197 ;  /* 0x0000763207c57816 */ /* 0x040fe200000000c5 */
[----:B------:R-:W-:Y:S01]  /*5090*/  MUFU.EX2 R152, R8 ;  /* 0x0000000800987308 */ /* 0x000fe20000000800 */
[----:B------:R-:W-:Y:S01]  /*50a0*/  PRMT R196, R7, 0x7610, R196 ;  /* 0x0000761007c47816 */ /* 0x000fe200000000c4 */
[----:B-1----:R-:W-:Y:S01]  /*50b0*/  FFMA.FTZ R0, R35, UR4, -R4 ;  /* 0x0000000423007c23 */ /* 0x002fe20008010804 */
[----:B-----5:R-:W-:-:S02]  /*50c0*/  F2FP.BF16.F32.PACK_AB R6, R128, R124 ;  /* 0x0000007c8006723e */ /* 0x020fc400000010ff */
[----:B------:R-:W-:-:S03]  /*50d0*/  F2FP.BF16.F32.PACK_AB R7, R131, R172 ;  /* 0x000000ac8307723e */ /* 0x000fc600000010ff */
[----:B------:R1:W-:Y:S01]  /*50e0*/  MUFU.EX2 R162, R0 ;  /* 0x0000000000a27308 */ /* 0x0003e20000000800 */
[C---:B------:R-:W-:Y:S02]  /*50f0*/  PRMT R199, R6.reuse, 0x7610, R199 ;  /* 0x0000761006c77816 */ /* 0x040fe400000000c7 */
[----:B------:R-:W-:Y:S02]  /*5100*/  PRMT R198, R6, 0x7632, R198 ;  /* 0x0000763206c67816 */ /* 0x000fe400000000c6 */
[C---:B------:R-:W-:Y:S02]  /*5110*/  PRMT R180, R7.reuse, 0x7610, R180 ;  /* 0x0000761007b47816 */ /* 0x040fe400000000b4 */
[----:B------:R-:W-:Y:S01]  /*5120*/  PRMT R179, R7, 0x7632, R179 ;  /* 0x0000763207b37816 */ /* 0x000fe200000000b3 */
[----:B------:R-:W-:Y:S01]  /*5130*/  IMAD.MOV.U32 R7, RZ, RZ, R214 ;  /* 0x000000ffff077224 */ /* 0x000fe200078e00d6 */
[----:B------:R-:W-:Y:S02]  /*5140*/  LOP3.LUT R5, R89, R10, R59, 0x96, !PT ;  /* 0x0000000a59057212 */ /* 0x000fe400078e963b */
[----:B------:R-:W-:-:S02]  /*5150*/  SHF.L.U32 R59, R112, 0x10, RZ ;  /* 0x00000010703b7819 */ /* 0x000fc400000006ff */
[----:B------:R-:W-:Y:S02]  /*5160*/  PRMT R167, R58, 0x7771, RZ ;  /* 0x000077713aa77816 */ /* 0x000fe400000000ff */
[----:B------:R-:W-:Y:S01]  /*5170*/  LOP3.LUT R10, R7, 0xff, RZ, 0xc0, !PT ;  /* 0x000000ff070a7812 */ /* 0x000fe200078ec0ff */
[----:B-1----:R-:W-:Y:S01]  /*5180*/  FFMA.FTZ R0, R21, UR4, -R4 ;  /* 0x0000000415007c23 */ /* 0x002fe20008010804 */
[----:B------:R-:W-:Y:S02]  /*5190*/  LOP3.LUT R59, R112, 0xff0000, R59, 0xf8, !PT ;  /* 0x00ff0000703b7812 */ /* 0x000fe400078ef83b */
[C---:B------:R-:W-:Y:S01]  /*51a0*/  PRMT R249, R214.reuse, 0x7771, RZ ;  /* 0x00007771d6f97816 */ /* 0x040fe200000000ff */
[----:B------:R1:W2:Y:S01]  /*51b0*/  MUFU.EX2 R160, R0 ;  /* 0x0000000000a07308 */ /* 0x0002a20000000800 */
[----:B------:R-:W-:Y:S02]  /*51c0*/  SHF.R.U32.HI R111, RZ, 0x18, R5 ;  /* 0x00000018ff6f7819 */ /* 0x000fe40000011605 */
[----:B------:R-:W-:-:S02]  /*51d0*/  PRMT R248, R214, 0x7772, RZ ;  /* 0x00007772d6f87816 */ /* 0x000fc400000000ff */
[----:B------:R-:W-:Y:S02]  /*51e0*/  PRMT R247, R214, 0x7773, RZ ;  /* 0x00007773d6f77816 */ /* 0x000fe400000000ff */
[----:B------:R-:W-:-:S04]  /*51f0*/  LOP3.LUT R9, R62, R12, R215, 0x96, !PT ;  /* 0x0000000c3e097212 */ /* 0x000fc800078e96d7 */
[----:B------:R-:W-:Y:S02]  /*5200*/  LOP3.LUT R165, R9, 0xff, RZ, 0xc0, !PT ;  /* 0x000000ff09a57812 */ /* 0x000fe400078ec0ff */
[----:B------:R-:W-:Y:S02]  /*5210*/  SHF.R.U32.HI R164, RZ, 0x18, R9 ;  /* 0x00000018ffa47819 */ /* 0x000fe40000011609 */
[----:B-1----:R-:W-:Y:S02]  /*5220*/  LOP3.LUT R0, R105, 0x200, R108, 0xf8, !PT ;  /* 0x0000020069007812 */ /* 0x002fe400078ef86c */
[----:B--2---:R-:W-:Y:S02]  /*5230*/  F2FP.BF16.F32.PACK_AB R6, R160, R162 ;  /* 0x000000a2a006723e */ /* 0x004fe400000010ff */
[----:B------:R-:W-:Y:S02]  /*5240*/  LEA R176, R0, UR5, 0x1 ;  /* 0x0000000500b07c11 */ /* 0x000fe4000f8e08ff */
[----:B------:R-:W-:-:S02]  /*5250*/  F2FP.BF16.F32.PACK_AB R0, R158, R159 ;  /* 0x0000009f9e00723e */ /* 0x000fc400000010ff */
[----:B------:R-:W-:Y:S01]  /*5260*/  PRMT R190, R6, 0x7610, R190 ;  /* 0x0000761006be7816 */ /* 0x000fe200000000be */
[----:B------:R-:W-:Y:S01]  /*5270*/  IMAD.IADD R56, R104, 0x1, R176 ;  /* 0x0000000168387824 */ /* 0x000fe200078e02b0 */
[----:B------:R-:W-:Y:S01]  /*5280*/  PRMT R187, R6, 0x7632, R187 ;  /* 0x0000763206bb7816 */ /* 0x000fe200000000bb */
[----:B------:R-:W-:Y:S01]  /*5290*/  FFMA.FTZ R6, R31, UR4, -R2 ;  /* 0x000000041f067c23 */ /* 0x000fe20008010802 */
[C---:B------:R-:W-:Y:S02]  /*52a0*/  PRMT R178, R0.reuse, 0x7610, R178 ;  /* 0x0000761000b27816 */ /* 0x040fe400000000b2 */
[----:B------:R-:W-:Y:S01]  /*52b0*/  PRMT R177, R0, 0x7632, R177 ;  /* 0x0000763200b17816 */ /* 0x000fe200000000b1 */
[----:B------:R-:W-:Y:S01]  /*52c0*/  IMAD.MOV.U32 R0, RZ, RZ, R58 ;  /* 0x000000ffff007224 */ /* 0x000fe200078e003a */
[----:B------:R1:W2:Y:S01]  /*52d0*/  MUFU.EX2 R126, R6 ;  /* 0x00000006007e7308 */ /* 0x0002a20000000800 */
[----:B------:R-:W4:Y:S01]  /*52e0*/  LDSM.16.MT88.4 R28, [R56+0xc000] ;  /* 0x00c00000381c783b */ /* 0x000f220000004200 */
[----:B------:R-:W-:-:S03]  /*52f0*/  LOP3.LUT R108, R5, 0xff, RZ, 0xc0, !PT ;  /* 0x000000ff056c7812 */ /* 0x000fc600078ec0ff */
[----:B------:R-:W-:Y:S04]  /*5300*/  LDSM.16.MT88.4 R24, [R56+0xc800] ;  /* 0x00c800003818783b */ /* 0x000fe80000004200 */
[----:B------:R-:W5:Y:S04]  /*5310*/  LDSM.16.MT88.4 R32, [R56+0xe000] ;  /* 0x00e000003820783b */ /* 0x000f680000004200 */
[----:B------:R-:W3:Y:S01]  /*5320*/  LDSM.16.MT88.4 R44, [R56+0x10000] ;  /* 0x01000000382c783b */ /* 0x000ee20000004200 */
[----:B-1----:R-:W-:Y:S02]  /*5330*/  LOP3.LUT R6, R0, 0xff, RZ, 0xc0, !PT ;  /* 0x000000ff00067812 */ /* 0x002fe400078ec0ff */
[----:B------:R-:W-:-:S02]  /*5340*/  PRMT R0, R169, 0x5410, R168 ;  /* 0x00005410a9007816 */ /* 0x000fc400000000a8 */
[----:B--2---:R-:W-:Y:S02]  /*5350*/  F2FP.BF16.F32.PACK_AB R8, R126, R152 ;  /* 0x000000987e08723e */ /* 0x004fe400000010ff */
[----:B------:R-:W-:Y:S02]  /*5360*/  LOP3.LUT R7, R0, 0xff00ff, RZ, 0xc0, !PT ;  /* 0x00ff00ff00077812 */ /* 0x000fe400078ec0ff */
[----:B------:R-:W-:Y:S02]  /*5370*/  PRMT R0, R6, 0x5410, R167 ;  /* 0x0000541006007816 */ /* 0x000fe400000000a7 */
[----:B------:R-:W-:Y:S02]  /*5380*/  PRMT R150, R8, 0x7610, R150 ;  /* 0x0000761008967816 */ /* 0x000fe40000000096 */
[--C-:B------:R-:W-:Y:S02]  /*5390*/  HSET2.LE.AND R6, R7, R59.reuse, PT ;  /* 0x0000003b07067233 */ /* 0x100fe40003803000 */
[----:B------:R-:W-:-:S02]  /*53a0*/  HSET2.LE.AND R0, R0, R59, PT ;  /* 0x0000003b00007233 */ /* 0x000fc40003803000 */
[----:B------:R-:W-:Y:S02]  /*53b0*/  PRMT R7, R199, 0x5410, R198 ;  /* 0x00005410c7077816 */ /* 0x000fe400000000c6 */
[----:B------:R-:W-:Y:S02]  /*53c0*/  PRMT R149, R8, 0x7632, R149 ;  /* 0x0000763208957816 */ /* 0x000fe40000000095 */
[----:B------:R-:W-:Y:S02]  /*53d0*/  LOP3.LUT R18, R7, R0, RZ, 0xc0, !PT ;  /* 0x0000000007127212 */ /* 0x000fe400078ec0ff */
[----:B------:R-:W-:Y:S02]  /*53e0*/  PRMT R0, R10, 0x5410, R249 ;  /* 0x000054100a007816 */ /* 0x000fe400000000f9 */
[----:B------:R-:W-:-:S03]  /*53f0*/  PRMT R7, R196, 0x5410, R197 ;  /* 0x00005410c4077816 */ /* 0x000fc600000000c5 */
[----:B------:R-:W-:Y:S02]  /*5400*/  HSET2.LE.AND R0, R0, R59, PT ;  /* 0x0000003b00007233 */ /* 0x000fe40003803000 */
[----:B------:R-:W-:Y:S02]  /*5410*/  LOP3.LUT R19, R7, R6, RZ, 0xc0, !PT ;  /* 0x0000000607137212 */ /* 0x000fe400078ec0ff */
[----:B------:R-:W-:Y:S02]  /*5420*/  PRMT R6, R178, 0x5410, R177 ;  /* 0x00005410b2067816 */ /* 0x000fe400000000b1 */
[C---:B------:R-:W-:Y:S02]  /*5430*/  LOP3.LUT R7, R5.reuse, 0xffff, RZ, 0xc0, !PT ;  /* 0x0000ffff05077812 */ /* 0x040fe400078ec0ff */
[----:B------:R-:W-:Y:S02]  /*5440*/  LOP3.LUT R14, R6, R0, RZ, 0xc0, !PT ;  /* 0x00000000060e7212 */ /* 0x000fe400078ec0ff */
[----:B------:R-:W-:-:S02]  /*5450*/  PRMT R0, R5, 0x7632, R0 ;  /* 0x0000763205007816 */ /* 0x000fc40000000000 */
[----:B------:R-:W-:Y:S02]  /*5460*/  SHF.R.U32.HI R110, RZ, 0x8, R7 ;  /* 0x00000008ff6e7819 */ /* 0x000fe40000011607 */
[----:B------:R-:W-:Y:S02]  /*5470*/  LOP3.LUT R109, R0, 0xff, RZ, 0xc0, !PT ;  /* 0x000000ff006d7812 */ /* 0x000fe400078ec0ff */
[----:B------:R-:W-:Y:S02]  /*5480*/  PRMT R0, R108, 0x5410, R110 ;  /* 0x000054106c007816 */ /* 0x000fe4000000006e */
[----:B------:R-:W-:Y:S02]  /*5490*/  PRMT R5, R109, 0x5410, R111 ;  /* 0x000054106d057816 */ /* 0x000fe4000000006f */
[----:B------:R-:W-:Y:S02]  /*54a0*/  PRMT R6, R151, 0x5410, R189 ;  /* 0x0000541097067816 */ /* 0x000fe400000000bd */
[----:B------:R-:W-:-:S02]  /*54b0*/  HSET2.LE.AND R0, R0, R59, PT ;  /* 0x0000003b00007233 */ /* 0x000fc40003803000 */
[----:B------:R-:W-:-:S03]  /*54c0*/  HSET2.LE.AND R5, R5, R59, PT ;  /* 0x0000003b05057233 */ /* 0x000fc60003803000 */
[----:B------:R-:W-:Y:S02]  /*54d0*/  LOP3.LUT R16, R6, R0, RZ, 0xc0, !PT ;  /* 0x0000000006107212 */ /* 0x000fe400078ec0ff */
[----:B------:R-:W-:Y:S02]  /*54e0*/  PRMT R0, R188, 0x5410, R185 ;  /* 0x00005410bc007816 */ /* 0x000fe400000000b9 */
[----:B------:R-:W-:Y:S02]  /*54f0*/  PRMT R6, R248, 0x5410, R247 ;  /* 0x00005410f8067816 */ /* 0x000fe400000000f7 */
[----:B------:R-:W-:Y:S02]  /*5500*/  LOP3.LUT R17, R0, R5, RZ, 0xc0, !PT ;  /* 0x0000000500117212 */ /* 0x000fe400078ec0ff */
[----:B------:R-:W-:Y:S02]  /*5510*/  LOP3.LUT R0, R9, 0xffff, RZ, 0xc0, !PT ;  /* 0x0000ffff09007812 */ /* 0x000fe400078ec0ff */
[----:B------:R-:W-:-:S02]  /*5520*/  LOP3.LUT R6, R6, 0xff00ff, RZ, 0xc0, !PT ;  /* 0x00ff00ff06067812 */ /* 0x000fc400078ec0ff */
[----:B------:R-:W-:Y:S01]  /*5530*/  PRMT R5, R9, 0x7632, R5 ;  /* 0x0000763209057816 */ /* 0x000fe20000000005 */
[C---:B----4-:R-:W-:Y:S01]  /*5540*/  HMMA.16816.F32.BF16 R20, R16.reuse, R28, RZ ;  /* 0x0000001c1014723c */ /* 0x050fe200000418ff */
[----:B------:R-:W-:Y:S02]  /*5550*/  SHF.R.U32.HI R207, RZ, 0x8, R0 ;  /* 0x00000008ffcf7819 */ /* 0x000fe40000011600 */
[----:B------:R-:W-:Y:S02]  /*5560*/  HSET2.LE.AND R0, R6, R59, PT ;  /* 0x0000003b06007233 */ /* 0x000fe40003803000 */
[----:B------:R-:W-:Y:S02]  /*5570*/  LOP3.LUT R166, R5, 0xff, RZ, 0xc0, !PT ;  /* 0x000000ff05a67812 */ /* 0x000fe400078ec0ff */
[----:B------:R-:W-:Y:S01]  /*5580*/  PRMT R6, R150, 0x5410, R149 ;  /* 0x0000541096067816 */ /* 0x000fe20000000095 */
[----:B------:R-:W-:Y:S01]  /*5590*/  HMMA.16816.F32.BF16 R8, R16, R30, RZ ;  /* 0x0000001e1008723c */ /* 0x000fe200000418ff */
[----:B------:R-:W-:-:S02]  /*55a0*/  PRMT R5, R165, 0x5410, R207 ;  /* 0x00005410a5057816 */ /* 0x000fc400000000cf */
[----:B------:R-:W-:Y:S02]  /*55b0*/  LOP3.LUT R15, R6, R0, RZ, 0xc0, !PT ;  /* 0x00000000060f7212 */ /* 0x000fe400078ec0ff */
[----:B------:R-:W-:Y:S02]  /*55c0*/  PRMT R0, R166, 0x5410, R164 ;  /* 0x00005410a6007816 */ /* 0x000fe400000000a4 */
[--C-:B------:R-:W-:Y:S01]  /*55d0*/  HSET2.LE.AND R5, R5, R59.reuse, PT ;  /* 0x0000003b05057233 */ /* 0x100fe20003803000 */
[----:B-----5:R-:W-:Y:S01]  /*55e0*/  HMMA.16816.F32.BF16 R28, R16, R32, RZ ;  /* 0x00000020101c723c */ /* 0x020fe200000418ff */
[----:B------:R-:W-:Y:S02]  /*55f0*/  PRMT R6, R190, 0x5410, R187 ;  /* 0x00005410be067816 */ /* 0x000fe400000000bb */
[----:B------:R-:W-:Y:S02]  /*5600*/  HSET2.LE.AND R0, R0, R59, PT ;  /* 0x0000003b00007233 */ /* 0x000fe40003803000 */
[----:B------:R-:W-:-:S02]  /*5610*/  LOP3.LUT R12, R6, R5, RZ, 0xc0, !PT ;  /* 0x00000005060c7212 */ /* 0x000fc400078ec0ff */
[----:B------:R-:W-:-:S04]  /*5620*/  PRMT R5, R180, 0x5410, R179 ;  /* 0x00005410b4057816 */ /* 0x000fc800000000b3 */
[----:B------:R-:W-:Y:S01]  /*5630*/  LOP3.LUT R13, R5, R0, RZ, 0xc0, !PT ;  /* 0x00000000050d7212 */ /* 0x000fe200078ec0ff */
[----:B------:R-:W-:Y:S02]  /*5640*/  VIADD R0, R36, 0x1 ;  /* 0x0000000124007836 */ /* 0x000fe40000000000 */
[----:B------:R-:W-:Y:S01]  /*5650*/  FFMA.FTZ R5, R57, UR4, -R2 ;  /* 0x0000000439057c23 */ /* 0x000fe20008010802 */
[----:B------:R-:W1:Y:S02]  /*5660*/  LDSM.16.MT88.4 R36, [R56+0xe800] ;  /* 0x00e800003824783b */ /* 0x000e640000004200 */
[----:B------:R-:W-:Y:S01]  /*5670*/  LOP3.LUT R0, R195, R0, R53, 0x96, !PT ;  /* 0x00000000c3007212 */ /* 0x000fe200078e9635 */
[----:B------:R2:W-:Y:S01]  /*5680*/  MUFU.EX2 R132, R5 ;  /* 0x0000000500847308 */ /* 0x0005e20000000800 */
[----:B------:R-:W-:Y:S03]  /*5690*/  HMMA.16816.F32.BF16 R52, R12, R26, R8 ;  /* 0x0000001a0c34723c */ /* 0x000fe60000041808 */
[----:B------:R-:W-:-:S05]  /*56a0*/  IMAD.WIDE.U32 R6, R0, -0x326172a9, RZ ;  /* 0xcd9e8d5700067825 */ /* 0x000fca00078e00ff */
[----:B------:R-:W-:Y:S01]  /*56b0*/  LOP3.LUT R0, R42, R72, R7, 0x96, !PT ;  /* 0x000000482a007212 */ /* 0x000fe200078e9607 */
[----:B------:R-:W-:Y:S01]  /*56c0*/  HMMA.16816.F32.BF16 R80, R12, R24, R20 ;  /* 0x000000180c50723c */ /* 0x000fe20000041814 */
[----:B------:R-:W-:-:S03]  /*56d0*/  LOP3.LUT R8, R40, R6, R211, 0x96, !PT ;  /* 0x0000000628087212 */ /* 0x000fc600078e96d3 */
[----:B------:R-:W-:-:S04]  /*56e0*/  IMAD.WIDE.U32 R6, R0, -0x2daee0ad, RZ ;  /* 0xd2511f5300067825 */ /* 0x000fc800078e00ff */
[--C-:B------:R-:W-:Y:S01]  /*56f0*/  FFMA.FTZ R0, R60, UR4, -R2.reuse ;  /* 0x000000043c007c23 */ /* 0x100fe20008010802 */
[----:B--2---:R-:W-:Y:S01]  /*5700*/  FFMA.FTZ R5, R43, UR4, -R2 ;  /* 0x000000042b057c23 */ /* 0x004fe20008010802 */
[----:B------:R-:W-:Y:S02]  /*5710*/  IMAD.WIDE.U32 R8, R8, -0x2daee0ad, RZ ;  /* 0xd2511f5308087825 */ /* 0x000fe400078e00ff */
[----:B------:R2:W-:Y:S01]  /*5720*/  MUFU.EX2 R157, R0 ;  /* 0x00000000009d7308 */ /* 0x0005e20000000800 */
[----:B------:R-:W-:Y:S01]  /*5730*/  LOP3.LUT R7, R48, R70, R7, 0x96, !PT ;  /* 0x0000004630077212 */ /* 0x000fe200078e9607 */
[----:B------:R-:W4:Y:S01]  /*5740*/  LDSM.16.MT88.4 R40, [R56+0x10800] ;  /* 0x010800003828783b */ /* 0x000f220000004200 */
[C---:B------:R-:W-:Y:S05]  /*5750*/  HMMA.16816.F32.BF16 R24, R16.reuse, R34, RZ ;  /* 0x000000221018723c */ /* 0x040fea00000418ff */
[----:B------:R5:W-:Y:S03]  /*5760*/  MUFU.EX2 R125, R5 ;  /* 0x00000005007d7308 */ /* 0x000be60000000800 */
[----:B---3--:R-:W-:Y:S01]  /*5770*/  HMMA.16816.F32.BF16 R20, R16, R44, RZ ;  /* 0x0000002c1014723c */ /* 0x008fe200000418ff */
[----:B--2---:R-:W-:Y:S01]  /*5780*/  LOP3.LUT R0, R49, R6, R9, 0x96, !PT ;  /* 0x0000000631007212 */ /* 0x004fe200078e9609 */
[----:B------:R-:W-:-:S06]  /*5790*/  IMAD.WIDE.U32 R6, R7, -0x326172a9, RZ ;  /* 0xcd9e8d5707067825 */ /* 0x000fcc00078e00ff */
[----:B-1----:R-:W-:Y:S01]  /*57a0*/  HMMA.16816.F32.BF16 R72, R12, R36, R28 ;  /* 0x000000240c48723c */ /* 0x002fe2000004181c */
[----:B------:R-:W-:Y:S01]  /*57b0*/  LDSM.16.MT88.4 R28, [R56+0xf000] ;  /* 0x00f00000381c783b */ /* 0x000fe20000004200 */
[----:B------:R-:W-:-:S04]  /*57c0*/  IMAD.WIDE.U32 R32, R0, -0x326172a9, RZ ;  /* 0xcd9e8d5700207825 */ /* 0x000fc800078e00ff */
[----:B------:R-:W-:Y:S01]  /*57d0*/  FFMA.FTZ R0, R63, UR4, -R4 ;  /* 0x000000043f007c23 */ /* 0x000fe20008010804 */
[----:B------:R-:W-:Y:S01]  /*57e0*/  LOP3.LUT R7, R69, R210, R7, 0x96, !PT ;  /* 0x000000d245077212 */ /* 0x000fe200078e9607 */
[----:B-----5:R-:W-:Y:S02]  /*57f0*/  FFMA.FTZ R5, R61, UR4, -R2 ;  /* 0x000000043d057c23 */ /* 0x020fe40008010802 */
[----:B------:R1:W-:Y:S08]  /*5800*/  MUFU.EX2 R134, R0 ;  /* 0x0000000000867308 */ /* 0x0003f00000000800 */
[----:B------:R2:W-:Y:S01]  /*5810*/  MUFU.EX2 R135, R5 ;  /* 0x0000000500877308 */ /* 0x0005e20000000800 */
[----:B----4-:R-:W-:Y:S01]  /*5820*/  HMMA.16816.F32.BF16 R76, R12, R40, R20 ;  /* 0x000000280c4c723c */ /* 0x010fe20000041814 */
[----:B------:R-:W-:Y:S01]  /*5830*/  VIADD R22, R176, 0xc000 ;  /* 0x0000c000b0167836 */ /* 0x000fe20000000000 */
[----:B-1----:R-:W-:Y:S01]  /*5840*/  LOP3.LUT R0, R68, R6, R33, 0x96, !PT ;  /* 0x0000000644007212 */ /* 0x002fe200078e9621 */
[----:B------:R-:W-:-:S03]  /*5850*/  IMAD.WIDE.U32 R6, R7, -0x2daee0ad, RZ ;  /* 0xd2511f5307067825 */ /* 0x000fc600078e00ff */
[----:B------:R-:W-:Y:S01]  /*5860*/  STL [R1+0x78], R22 ;  /* 0x0000781601007387 */ /* 0x000fe20000100800 */
[----:B------:R-:W-:-:S04]  /*5870*/  IMAD.WIDE.U32 R34, R0, -0x2daee0ad, RZ ;  /* 0xd2511f5300227825 */ /* 0x000fc800078e00ff */
[--C-:B------:R-:W-:Y:S01]  /*5880*/  FFMA.FTZ R0, R66, UR4, -R4.reuse ;  /* 0x0000000442007c23 */ /* 0x100fe20008010804 */
[----:B------:R-:W-:Y:S01]  /*5890*/  LOP3.LUT R8, R51, R8, R7, 0x96, !PT ;  /* 0x0000000833087212 */ /* 0x000fe200078e9607 */
[----:B--2---:R-:W-:Y:S01]  /*58a0*/  FFMA.FTZ R5, R64, UR4, -R4 ;  /* 0x0000000440057c23 */ /* 0x004fe20008010804 */
[----:B------:R-:W-:Y:S01]  /*58b0*/  HMMA.16816.F32.BF16 R68, R12, R38, R24 ;  /* 0x000000260c44723c */ /* 0x000fe20000041818 */
[----:B------:R1:W-:Y:S01]  /*58c0*/  MUFU.EX2 R106, R0 ;  /* 0x00000000006a7308 */ /* 0x0003e20000000800 */
[----:B------:R-:W2:Y:S01]  /*58d0*/  LDSM.16.MT88.4 R36, [R56+0xd000] ;  /* 0x00d000003824783b */ /* 0x000ea20000004200 */
[----:B------:R-:W-:-:S05]  /*58e0*/  IMAD.WIDE.U32 R20, R8, -0x326172a9, RZ ;  /* 0xcd9e8d5708147825 */ /* 0x000fca00078e00ff */
[----:B------:R-:W-:Y:S01]  /*58f0*/  HMMA.16816.F32.BF16 R24, R16, R46, RZ ;  /* 0x0000002e1018723c */ /* 0x000fe200000418ff */
[----:B------:R3:W4:Y:S01]  /*5900*/  MUFU.EX2 R154, R5 ;  /* 0x00000005009a7308 */ /* 0x0007220000000800 */
[----:B------:R-:W-:Y:S01]  /*5910*/  LDSM.16.MT88.4 R44, [R176+0xc000] ;  /* 0x00c00000b02c783b */ /* 0x000fe20000004200 */
[----:B-1----:R-:W-:-:S06]  /*5920*/  FFMA.FTZ R0, R65, UR4, -R4 ;  /* 0x0000000441007c23 */ /* 0x002fcc0008010804 */
[----:B------:R1:W5:Y:S01]  /*5930*/  MUFU.EX2 R105, R0 ;  /* 0x0000000000697308 */ /* 0x0003620000000800 */
[----:B---3--:R-:W-:Y:S02]  /*5940*/  LOP3.LUT R5, R50, R6, R35, 0x96, !PT ;  /* 0x0000000632057212 */ /* 0x008fe400078e9623 */
[----:B----4-:R-:W-:-:S03]  /*5950*/  F2FP.BF16.F32.PACK_AB R6, R154, R134 ;  /* 0x000000869a06723e */ /* 0x010fc600000010ff */
[----:B------:R-:W-:Y:S01]  /*5960*/  IMAD.WIDE.U32 R60, R5, -0x326172a9, RZ ;  /* 0xcd9e8d57053c7825 */ /* 0x000fe200078e00ff */
[C---:B------:R-:W-:Y:S02]  /*5970*/  PRMT R148, R6.reuse, 0x7610, R148 ;  /* 0x0000761006947816 */ /* 0x040fe40000000094 */
[----:B------:R-:W-:Y:S02]  /*5980*/  PRMT R147, R6, 0x7632, R147 ;  /* 0x0000763206937816 */ /* 0x000fe40000000093 */
[C---:B------:R-:W-:Y:S02]  /*5990*/  PRMT R203, R60.reuse, 0x7771, RZ ;  /* 0x000077713ccb7816 */ /* 0x040fe400000000ff */
[C---:B------:R-:W-:Y:S01]  /*59a0*/  PRMT R204, R60.reuse, 0x7772, RZ ;  /* 0x000077723ccc7816 */ /* 0x040fe200000000ff */
[----:B-1----:R-:W-:Y:S01]  /*59b0*/  IMAD.MOV.U32 R0, RZ, RZ, R60 ;  /* 0x000000ffff007224 */ /* 0x002fe200078e003c */
[----:B------:R-:W-:Y:S02]  /*59c0*/  PRMT R205, R60, 0x7773, RZ ;  /* 0x000077733ccd7816 */ /* 0x000fe400000000ff */
[----:B------:R-:W-:-:S02]  /*59d0*/  PRMT R6, R148, 0x5410, R147 ;  /* 0x0000541094067816 */ /* 0x000fc40000000093 */
[----:B------:R-:W-:Y:S02]  /*59e0*/  LOP3.LUT R7, R0, 0xff, RZ, 0xc0, !PT ;  /* 0x000000ff00077812 */ /* 0x000fe400078ec0ff */
[----:B------:R-:W-:Y:S02]  /*59f0*/  F2FP.BF16.F32.PACK_AB R0, R135, R157 ;  /* 0x0000009d8700723e */ /* 0x000fe400000010ff */
[----:B------:R-:W-:Y:S02]  /*5a00*/  PRMT R5, R204, 0x5410, R205 ;  /* 0x00005410cc057816 */ /* 0x000fe400000000cd */
[C---:B------:R-:W-:Y:S02]  /*5a10*/  PRMT R146, R0.reuse, 0x7610, R146 ;  /* 0x0000761000927816 */ /* 0x040fe40000000092 */
[----:B------:R-:W-:Y:S02]  /*5a20*/  PRMT R145, R0, 0x7632, R145 ;  /* 0x0000763200917816 */ /* 0x000fe40000000091 */
[----:B------:R-:W-:Y:S01]  /*5a30*/  PRMT R0, R7, 0x5410, R203 ;  /* 0x0000541007007816 */ /* 0x000fe200000000cb */
[----:B------:R-:W-:Y:S01]  /*5a40*/  FFMA.FTZ R7, R67, UR4, -R2 ;  /* 0x0000000443077c23 */ /* 0x000fe20008010802 */
[----:B------:R-:W-:Y:S01]  /*5a50*/  LOP3.LUT R5, R5, 0xff00ff, RZ, 0xc0, !PT ;  /* 0x00ff00ff05057812 */ /* 0x000fe200078ec0ff */
[----:B------:R-:W-:Y:S01]  /*5a60*/  HMMA.16816.F32.BF16 R64, R12, R42, R24 ;  /* 0x0000002a0c40723c */ /* 0x000fe20000041818 */
[----:B------:R-:W1:Y:S01]  /*5a70*/  LDSM.16.MT88.4 R24, [R56+0x11000] ;  /* 0x011000003818783b */ /* 0x000e620000004200 */
[--C-:B------:R-:W-:Y:S01]  /*5a80*/  HSET2.LE.AND R0, R0, R59.reuse, PT ;  /* 0x0000003b00007233 */ /* 0x100fe20003803000 */
[----:B------:R3:W-:Y:S01]  /*5a90*/  MUFU.EX2 R155, R7 ;  /* 0x00000007009b7308 */ /* 0x0007e20000000800 */
[----:B------:R-:W-:Y:S01]  /*5aa0*/  HSET2.LE.AND R5, R5, R59, PT ;  /* 0x0000003b05057233 */ /* 0x000fe20003803000 */
[----:B------:R-:W-:Y:S02]  /*5ab0*/  LDSM.16.MT88.4 R40, [R56+0xd800] ;  /* 0x00d800003828783b */ /* 0x000fe40000004200 */
[----:B------:R-:W-:-:S02]  /*5ac0*/  LOP3.LUT R10, R6, R0, RZ, 0xc0, !PT ;  /* 0x00000000060a7212 */ /* 0x000fc400078ec0ff */
[----:B------:R-:W-:Y:S02]  /*5ad0*/  PRMT R0, R146, 0x5410, R145 ;  /* 0x0000541092007816 */ /* 0x000fe40000000091 */
[----:B-----5:R-:W-:Y:S02]  /*5ae0*/  F2FP.BF16.F32.PACK_AB R6, R105, R106 ;  /* 0x0000006a6906723e */ /* 0x020fe400000010ff */
[----:B------:R-:W-:Y:S02]  /*5af0*/  LOP3.LUT R11, R0, R5, RZ, 0xc0, !PT ;  /* 0x00000005000b7212 */ /* 0x000fe400078ec0ff */
[----:B------:R-:W-:Y:S02]  /*5b00*/  F2FP.BF16.F32.PACK_AB R5, R125, R132 ;  /* 0x000000847d05723e */ /* 0x000fe400000010ff */
[----:B------:R-:W-:Y:S02]  /*5b10*/  LOP3.LUT R0, R89, R20, R61, 0x96, !PT ;  /* 0x0000001459007212 */ /* 0x000fe400078e963d */
[C---:B------:R-:W-:Y:S01]  /*5b20*/  PRMT R142, R5.reuse, 0x7610, R142 ;  /* 0x00007610058e7816 */ /* 0x040fe2000000008e */
[----:B---3--:R-:W-:Y:S01]  /*5b30*/  FFMA.FTZ R7, R84, UR4, -R2 ;  /* 0x0000000454077c23 */ /* 0x008fe20008010802 */
[----:B------:R-:W-:-:S02]  /*5b40*/  PRMT R141, R5, 0x7632, R141 ;  /* 0x00007632058d7816 */ /* 0x000fc4000000008d */
[----:B------:R-:W-:Y:S01]  /*5b50*/  LOP3.LUT R5, R0, 0xffff, RZ, 0xc0, !PT ;  /* 0x0000ffff00057812 */ /* 0x000fe200078ec0ff */
[----:B------:R-:W3:Y:S01]  /*5b60*/  MUFU.EX2 R156, R7 ;  /* 0x00000007009c7308 */ /* 0x000ee20000000800 */
[C---:B------:R-:W-:Y:S02]  /*5b70*/  PRMT R144, R6.reuse, 0x7610, R144 ;  /* 0x0000761006907816 */ /* 0x040fe40000000090 */
[----:B------:R-:W-:Y:S02]  /*5b80*/  PRMT R143, R6, 0x7632, R143 ;  /* 0x00007632068f7816 */ /* 0x000fe4000000008f */
[C---:B------:R-:W-:Y:S02]  /*5b90*/  LOP3.LUT R200, R0.reuse, 0xff, RZ, 0xc0, !PT ;  /* 0x000000ff00c87812 */ /* 0x040fe400078ec0ff */
[----:B------:R-:W-:Y:S02]  /*5ba0*/  SHF.R.U32.HI R206, RZ, 0x8, R5 ;  /* 0x00000008ffce7819 */ /* 0x000fe40000011605 */
[----:B------:R-:W-:-:S02]  /*5bb0*/  PRMT R6, R0, 0x7632, R6 ;  /* 0x0000763200067816 */ /* 0x000fc40000000006 */
[----:B------:R-:W-:Y:S02]  /*5bc0*/  SHF.R.U32.HI R202, RZ, 0x18, R0 ;  /* 0x00000018ffca7819 */ /* 0x000fe40000011600 */
[----:B------:R-:W-:Y:S02]  /*5bd0*/  PRMT R0, R200, 0x5410, R206 ;  /* 0x00005410c8007816 */ /* 0x000fe400000000ce */
[----:B------:R-:W-:Y:S02]  /*5be0*/  LOP3.LUT R57, R6, 0xff, RZ, 0xc0, !PT ;  /* 0x000000ff06397812 */ /* 0x000fe400078ec0ff */
[----:B------:R-:W-:Y:S02]  /*5bf0*/  PRMT R6, R144, 0x5410, R143 ;  /* 0x0000541090067816 */ /* 0x000fe4000000008f */
[----:B------:R-:W-:Y:S02]  /*5c00*/  HSET2.LE.AND R0, R0, R59, PT ;  /* 0x0000003b00007233 */ /* 0x000fe40003803000 */
[----:B------:R-:W-:-:S03]  /*5c10*/  PRMT R5, R57, 0x5410, R202 ;  /* 0x0000541039057816 */ /* 0x000fc600000000ca */
[----:B------:R-:W-:Y:S02]  /*5c20*/  LOP3.LUT R8, R6, R0, RZ, 0xc0, !PT ;  /* 0x0000000006087212 */ /* 0x000fe400078ec0ff */
[----:B------:R-:W-:Y:S02]  /*5c30*/  HSET2.LE.AND R5, R5, R59, PT ;  /* 0x0000003b05057233 */ /* 0x000fe40003803000 */
[----:B------:R-:W-:-:S04]  /*5c40*/  PRMT R0, R142, 0x5410, R141 ;  /* 0x000054108e007816 */ /* 0x000fc8000000008d */
[----:B------:R-:W-:Y:S01]  /*5c50*/  LOP3.LUT R9, R0, R5, RZ, 0xc0, !PT ;  /* 0x0000000500097212 */ /* 0x000fe200078ec0ff */
[--C-:B------:R-:W-:Y:S01]  /*5c60*/  FFMA.FTZ R0, R85, UR4, -R2.reuse ;  /* 0x0000000455007c23 */ /* 0x100fe20008010802 */
[----:B------:R-:W-:Y:S01]  /*5c70*/  LOP3.LUT R5, R88, R32, R21, 0x96, !PT ;  /* 0x0000002058057212 */ /* 0x000fe200078e9615 */
[----:B------:R-:W-:Y:S01]  /*5c80*/  FFMA.FTZ R2, R93, UR4, -R2 ;  /* 0x000000045d027c23 */ /* 0x000fe20008010802 */
[----:B---3--:R-:W-:Y:S01]  /*5c90*/  F2FP.BF16.F32.PACK_AB R21, R156, R155 ;  /* 0x0000009b9c15723e */ /* 0x008fe200000010ff */
[----:B------:R3:W-:Y:S02]  /*5ca0*/  MUFU.EX2 R153, R0 ;  /* 0x0000000000997308 */ /* 0x0007e40000000800 */
[----:B------:R-:W-:Y:S01]  /*5cb0*/  IMAD.WIDE.U32 R216, R5, -0x2daee0ad, RZ ;  /* 0xd2511f5305d87825 */ /* 0x000fe200078e00ff */
[----:B--2---:R-:W-:Y:S01]  /*5cc0*/  HMMA.16816.F32.BF16 R48, R8, R36, R80 ;  /* 0x000000240830723c */ /* 0x004fe20000041850 */
[C---:B------:R-:W-:Y:S02]  /*5cd0*/  PRMT R138, R21.reuse, 0x7610, R138 ;  /* 0x00007610158a7816 */ /* 0x040fe4000000008a */
[----:B------:R-:W-:-:S02]  /*5ce0*/  PRMT R137, R21, 0x7632, R137 ;  /* 0x0000763215897816 */ /* 0x000fc40000000089 */
[----:B------:R2:W-:Y:S01]  /*5cf0*/  MUFU.EX2 R250, R2 ;  /* 0x0000000200fa7308 */ /* 0x0005e20000000800 */
[C---:B------:R-:W-:Y:S02]  /*5d00*/  PRMT R246, R216.reuse, 0x7772, RZ ;  /* 0x00007772d8f67816 */ /* 0x040fe400000000ff */
[----:B------:R-:W-:Y:S01]  /*5d10*/  PRMT R215, R216, 0x7771, RZ ;  /* 0x00007771d8d77816 */ /* 0x000fe200000000ff */
[----:B------:R-:W-:Y:S01]  /*5d20*/  HMMA.16816.F32.BF16 R52, R8, R38, R52 ;  /* 0x000000260834723c */ /* 0x000fe20000041834 */
[----:B---3--:R-:W-:-:S07]  /*5d30*/  FFMA.FTZ R0, R87, UR4, -R4 ;  /* 0x0000000457007c23 */ /* 0x008fce0008010804 */
[----:B------:R-:W-:Y:S01]  /*5d40*/  HMMA.16816.F32.BF16 R96, R8, R28, R72 ;  /* 0x0000001c0860723c */ /* 0x000fe20000041848 */
[----:B------:R3:W-:Y:S01]  /*5d50*/  MUFU.EX2 R133, R0 ;  /* 0x0000000000857308 */ /* 0x0007e20000000800 */
[----:B------:R-:W-:Y:S01]  /*5d60*/  LDSM.16.MT88.4 R72, [R56+0xf800] ;  /* 0x00f800003848783b */ /* 0x000fe20000004200 */
[----:B--2---:R-:W-:-:S05]  /*5d70*/  IMAD.MOV.U32 R2, RZ, RZ, R216 ;  /* 0x000000ffff027224 */ /* 0x004fca00078e00d8 */
[----:B-1----:R-:W-:Y:S01]  /*5d80*/  HMMA.16816.F32.BF16 R100, R8, R24, R76 ;  /* 0x000000180864723c */ /* 0x002fe2000004184c */
[----:B------:R-:W1:Y:S01]  /*5d90*/  LDSM.16.MT88.4 R76, [R176+0xc800] ;  /* 0x00c80000b04c783b */ /* 0x000e620000004200 */
[----:B------:R-:W-:-:S06]  /*5da0*/  LOP3.LUT R6, R2, 0xff, RZ, 0xc0, !PT ;  /* 0x000000ff02067812 */ /* 0x000fcc00078ec0ff */
[----:B------:R-:W-:Y:S01]  /*5db0*/  HMMA.16816.F32.BF16 R80, R8, R26, R64 ;  /* 0x0000001a0850723c */ /* 0x000fe20000041840 */
[----:B------:R-:W-:Y:S01]  /*5dc0*/  LDSM.16.MT88.4 R64, [R176+0xe800] ;  /* 0x00e80000b040783b */ /* 0x000fe20000004200 */
[----:B---3--:R-:W-:-:S04]  /*5dd0*/  FFMA.FTZ R0, R86, UR4, -R4 ;  /* 0x0000000456007c23 */ /* 0x008fc80008010804 */
[----:B------:R2:W3:Y:S02]  /*5de0*/  MUFU.EX2 R129, R0 ;  /* 0x0000000000817308 */ /* 0x0004e40000000800 */
[----:B--2---:R-:W-:Y:S01]  /*5df0*/  FFMA.FTZ R0, R91, UR4, -R4 ;  /* 0x000000045b007c23 */ /* 0x004fe20008010804 */
[----:B---3--:R-:W-:Y:S01]  /*5e00*/  F2FP.BF16.F32.PACK_AB R7, R129, R133 ;  /* 0x000000858107723e */ /* 0x008fe200000010ff */
[----:B------:R-:W-:Y:S04]  /*5e10*/  LDSM.16.MT88.4 R88, [R176+0xe000] ;  /* 0x00e00000b058783b */ /* 0x000fe80000004200 */
[----:B------:R2:W-:Y:S01]  /*5e20*/  MUFU.EX2 R252, R0 ;  /* 0x0000000000fc7308 */ /* 0x0005e20000000800 */
[C---:B------:R-:W-:Y:S02]  /*5e30*/  PRMT R140, R7.reuse, 0x7610, R140 ;  /* 0x00007610078c7816 */ /* 0x040fe4000000008c */
[----:B------:R-:W-:-:S02]  /*5e40*/  PRMT R139, R7, 0x7632, R139 ;  /* 0x00007632078b7816 */ /* 0x000fc4000000008b */
[----:B------:R-:W-:-:S04]  /*5e50*/  F2FP.BF16.F32.PACK_AB R7, R250, R153 ;  /* 0x00000099fa07723e */ /* 0x000fc800000010ff */
[C---:B------:R-:W-:Y:S02]  /*5e60*/  PRMT R118, R7.reuse, 0x7610, R118 ;  /* 0x0000761007767816 */ /* 0x040fe40000000076 */
[----:B------:R-:W-:Y:S01]  /*5e70*/  PRMT R117, R7, 0x7632, R117 ;  /* 0x0000763207757816 */ /* 0x000fe20000000075 */
[----:B--2---:R-:W-:Y:S02]  /*5e80*/  FFMA.FTZ R0, R92, UR4, -R4 ;  /* 0x000000045c007c23 */ /* 0x004fe40008010804 */
[----:B------:R-:W-:Y:S02]  /*5e90*/  HMMA.16816.F32.BF16 R92, R8, R30, R68 ;  /* 0x0000001e085c723c */ /* 0x000fe40000041844 */
[----:B------:R2:W3:Y:S02]  /*5ea0*/  MUFU.EX2 R251, R0 ;  /* 0x0000000000fb7308 */ /* 0x0004e40000000800 */
[----:B--2---:R-:W-:Y:S02]  /*5eb0*/  LOP3.LUT R0, R62, R34, R217, 0x96, !PT ;  /* 0x000000223e007212 */ /* 0x004fe400078e96d9 */
[----:B------:R-:W-:-:S02]  /*5ec0*/  PRMT R217, R216, 0x7773, RZ ;  /* 0x00007773d8d97816 */ /* 0x000fc400000000ff */
[----:B------:R-:W-:Y:S02]  /*5ed0*/  LOP3.LUT R2, R0, 0xffff, RZ, 0xc0, !PT ;  /* 0x0000ffff00027812 */ /* 0x000fe400078ec0ff */
[----:B------:R-:W-:Y:S02]  /*5ee0*/  PRMT R5, R246, 0x5410, R217 ;  /* 0x00005410f6057816 */ /* 0x000fe400000000d9 */
[C---:B------:R-:W-:Y:S02]  /*5ef0*/  LOP3.LUT R61, R0.reuse, 0xff, RZ, 0xc0, !PT ;  /* 0x000000ff003d7812 */ /* 0x040fe400078ec0ff */
[----:B------:R-:W-:Y:S02]  /*5f00*/  PRMT R4, R0, 0x7632, R4 ;  /* 0x0000763200047816 */ /* 0x000fe40000000004 */
[----:B------:R-:W-:Y:S02]  /*5f10*/  SHF.R.U32.HI R63, RZ, 0x18, R0 ;  /* 0x00000018ff3f7819 */ /* 0x000fe40000011600 */
[----:B------:R-:W-:-:S02]  /*5f20*/  LOP3.LUT R0, R5, 0xff00ff, RZ, 0xc0, !PT ;  /* 0x00ff00ff05007812 */ /* 0x000fc400078ec0ff */
[----:B------:R-:W-:Y:S02]  /*5f30*/  SHF.R.U32.HI R201, RZ, 0x8, R2 ;  /* 0x00000008ffc97819 */ /* 0x000fe40000011602 */
[----:B---3--:R-:W-:Y:S02]  /*5f40*/  F2FP.BF16.F32.PACK_AB R20, R251, R252 ;  /* 0x000000fcfb14723e */ /* 0x008fe400000010ff */
[----:B------:R-:W-:Y:S02]  /*5f50*/  LOP3.LUT R62, R4, 0xff, RZ, 0xc0, !PT ;  /* 0x000000ff043e7812 */ /* 0x000fe400078ec0ff */
[----:B------:R-:W-:Y:S02]  /*5f60*/  PRMT R2, R6, 0x5410, R215 ;  /* 0x0000541006027816 */ /* 0x000fe400000000d7 */
[----:B------:R-:W-:Y:S02]  /*5f70*/  HSET2.LE.AND R4, R0, R59, PT ;  /* 0x0000003b00047233 */ /* 0x000fe40003803000 */
[----:B------:R-:W-:-:S02]  /*5f80*/  PRMT R0, R61, 0x5410, R201 ;  /* 0x000054103d007816 */ /* 0x000fc400000000c9 */
[C---:B------:R-:W-:Y:S02]  /*5f90*/  PRMT R136, R20.reuse, 0x7610, R136 ;  /* 0x0000761014887816 */ /* 0x040fe40000000088 */
[----:B------:R-:W-:Y:S02]  /*5fa0*/  PRMT R119, R20, 0x7632, R119 ;  /* 0x0000763214777816 */ /* 0x000fe40000000077 */
[--C-:B------:R-:W-:Y:S02]  /*5fb0*/  HSET2.LE.AND R2, R2, R59.reuse, PT ;  /* 0x0000003b02027233 */ /* 0x100fe40003803000 */
[----:B------:R-:W-:Y:S02]  /*5fc0*/  PRMT R7, R136, 0x5410, R119 ;  /* 0x0000541088077816 */ /* 0x000fe40000000077 */
[----:B------:R-:W-:Y:S02]  /*5fd0*/  HSET2.LE.AND R5, R0, R59, PT ;  /* 0x0000003b00057233 */ /* 0x000fe40003803000 */
[----:B------:R-:W-:Y:S01]  /*5fe0*/  IADD3 R0, PT, PT, R176, 0xc040, RZ ;  /* 0x0000c040b0007810 */ /* 0x000fe20007ffe0ff */
[----:B------:R-:W-:Y:S01]  /*5ff0*/  @P0 VIADD R0, R22, 0xffffffc0 ;  /* 0xffffffc016000836 */ /* 0x000fe20000000000 */
[----:B------:R-:W-:Y:S01]  /*6000*/  LOP3.LUT R114, R7, R2, RZ, 0xc0, !PT ;  /* 0x0000000207727212 */ /* 0x000fe200078ec0ff */
[----:B------:R-:W-:Y:S01]  /*6010*/  HMMA.16816.F32.BF16 R20, R16, R44, RZ ;  /* 0x0000002c1014723c */ /* 0x000fe200000418ff */
[----:B------:R-:W-:Y:S01]  /*6020*/  PRMT R2, R118, 0x5410, R117 ;  /* 0x0000541076027816 */ /* 0x000fe20000000075 */
[----:B------:R-:W-:Y:S01]  /*6030*/  IMAD.IADD R84, R104, 0x1, R0 ;  /* 0x0000000168547824 */ /* 0x000fe200078e0200 */
[----:B------:R-:W2:Y:S01]  /*6040*/  LDSM.16.MT88.4 R28, [R0] ;  /* 0x00000000001c783b */ /* 0x000ea20000004200 */
[----:B------:R-:W-:-:S02]  /*6050*/  PRMT R6, R62, 0x5410, R63 ;  /* 0x000054103e067816 */ /* 0x000fc4000000003f */
[----:B------:R-:W-:Y:S01]  /*6060*/  LOP3.LUT R115, R2, R4, RZ, 0xc0, !PT ;  /* 0x0000000402737212 */ /* 0x000fe200078ec0ff */
[----:B------:R-:W3:Y:S01]  /*6070*/  LDSM.16.MT88.4 R68, [R84] ;  /* 0x000000005444783b */ /* 0x000ee20000004200 */
[----:B------:R-:W-:Y:S01]  /*6080*/  PRMT R2, R140, 0x5410, R139 ;  /* 0x000054108c027816 */ /* 0x000fe2000000008b */
[----:B------:R-:W-:Y:S01]  /*6090*/  HMMA.16816.F32.BF16 R44, R16, R46, RZ ;  /* 0x0000002e102c723c */ /* 0x000fe200000418ff */
[----:B------:R-:W-:Y:S02]  /*60a0*/  HSET2.LE.AND R6, R6, R59, PT ;  /* 0x0000003b06067233 */ /* 0x000fe40003803000 */
[----:B------:R-:W-:Y:S02]  /*60b0*/  LOP3.LUT R112, R2, R5, RZ, 0xc0, !PT ;  /* 0x0000000502707212 */ /* 0x000fe400078ec0ff */
[----:B------:R-:W-:-:S04]  /*60c0*/  PRMT R2, R138, 0x5410, R137 ;  /* 0x000054108a027816 */ /* 0x000fc80000000089 */
[----:B------:R-:W-:Y:S01]  /*60d0*/  LOP3.LUT R113, R2, R6, RZ, 0xc0, !PT ;  /* 0x0000000602717212 */ /* 0x000fe200078ec0ff */
[----:B------:R-:W-:Y:S01]  /*60e0*/  IMAD.MOV.U32 R2, RZ, RZ, R105 ;  /* 0x000000ffff027224 */ /* 0x000fe200078e0069 */
[----:B-1----:R-:W-:Y:S01]  /*60f0*/  HMMA.16816.F32.BF16 R120, R12, R76, R20 ;  /* 0x0000004c0c78723c */ /* 0x002fe20000041814 */
[----:B------:R-:W-:Y:S02]  /*6100*/  IMAD.MOV.U32 R76, RZ, RZ, R106 ;  /* 0x000000ffff4c7224 */ /* 0x000fe400078e006a */
[----:B------:R1:W-:Y:S01]  /*6110*/  LDSM.16.MT88.4 R104, [R56+0x11800] ;  /* 0x011800003868783b */ /* 0x0003e20000004200 */
[----:B------:R-:W-:-:S04]  /*6120*/  IMAD.MOV.U32 R77, RZ, RZ, R162 ;  /* 0x000000ffff4d7224 */ /* 0x000fc800078e00a2 */
[C---:B------:R-:W-:Y:S01]  /*6130*/  HMMA.16816.F32.BF16 R36, R112.reuse, R40, R48 ;  /* 0x000000287024723c */ /* 0x040fe20000041830 */
[----:B------:R-:W-:Y:S07]  /*6140*/  LDSM.16.MT88.4 R48, [R84+0x800] ;  /* 0x000800005430783b */ /* 0x000fee0000004200 */
[----:B------:R-:W-:Y:S01]  /*6150*/  HMMA.16816.F32.BF16 R40, R112, R42, R52 ;  /* 0x0000002a7028723c */ /* 0x000fe20000041834 */
[----:B------:R-:W4:Y:S07]  /*6160*/  LDSM.16.MT88.4 R52, [R0+0x800] ;  /* 0x000800000034783b */ /* 0x000f2e0000004200 */
[----:B--2---:R-:W-:Y:S01]  /*6170*/  HMMA.16816.F32.BF16 R32, R16, R28, RZ ;  /* 0x0000001c1020723c */ /* 0x004fe200000418ff */
[----:B-1----:R-:W-:-:S07]  /*6180*/  IMAD.MOV.U32 R56, RZ, RZ, R161 ;  /* 0x000000ffff387224 */ /* 0x002fce00078e00a1 */
[C---:B------:R-:W-:Y:S08]  /*6190*/  HMMA.16816.F32.BF16 R28, R16.reuse, R30, RZ ;  /* 0x0000001e101c723c */ /* 0x040ff000000418ff */
[C---:B---3--:R-:W-:Y:S08]  /*61a0*/  HMMA.16816.F32.BF16 R20, R16.reuse, R70, RZ ;  /* 0x000000461014723c */ /* 0x048ff000000418ff */
[----:B------:R-:W-:Y:S01]  /*61b0*/  HMMA.16816.F32.BF16 R4, R16, R88, RZ ;  /* 0x000000581004723c */ /* 0x000fe200000418ff */
[----:B------:R-:W-:-:S02]  /*61c0*/  IMAD.MOV.U32 R88, RZ, RZ, R129 ;  /* 0x000000ffff587224 */ /* 0x000fc400078e0081 */
[----:B------:R-:W-:-:S05]  /*61d0*/  IMAD.MOV.U32 R89, RZ, RZ, R128 ;  /* 0x000000ffff597224 */ /* 0x000fca00078e0080 */
[----:B------:R-:W-:Y:S01]  /*61e0*/  HMMA.16816.F32.BF16 R24, R16, R68, RZ ;  /* 0x000000441018723c */ /* 0x000fe200000418ff */
[----:B------:R-:W-:Y:S01]  /*61f0*/  IMAD.MOV.U32 R68, RZ, RZ, R131 ;  /* 0x000000ffff447224 */ /* 0x000fe200078e0083 */
[----:B------:R-:W-:-:S06]  /*6200*/  MOV R69, R130 ;  /* 0x0000008200457202 */ /* 0x000fcc0000000f00 */
[C---:B------:R-:W-:Y:S01]  /*6210*/  HMMA.16816.F32.BF16 R128, R12.reuse, R78, R44 ;  /* 0x0000004e0c80723c */ /* 0x040fe2000004182c */
[----:B------:R-:W-:Y:S02]  /*6220*/  IMAD.MOV.U32 R78, RZ, RZ, R160 ;  /* 0x000000ffff4e7224 */ /* 0x000fe400078e00a0 */
[----:B------:R-:W-:Y:S02]  /*6230*/  IMAD.MOV.U32 R79, RZ, RZ, R159 ;  /* 0x000000ffff4f7224 */ /* 0x000fe400078e009f */
[----:B------:R-:W-:Y:S02]  /*6240*/  IMAD.MOV.U32 R44, RZ, RZ, R158 ;  /* 0x000000ffff2c7224 */ /* 0x000fe400078e009e */
[----:B------:R-:W-:Y:S01]  /*6250*/  IMAD.MOV.U32 R45, RZ, RZ, R157 ;  /* 0x000000ffff2d7224 */ /* 0x000fe200078e009d */
[----:B----4-:R-:W-:Y:S01]  /*6260*/  HMMA.16816.F32.BF16 R160, R12, R52, R32 ;  /* 0x000000340ca0723c */ /* 0x010fe20000041820 */
[----:B------:R-:W-:Y:S01]  /*6270*/  IMAD.MOV.U32 R32, RZ, RZ, R156 ;  /* 0x000000ffff207224 */ /* 0x000fe200078e009c */
[----:B------:R-:W-:Y:S01]  /*6280*/  MOV R33, R155 ;  /* 0x0000009b00217202 */ /* 0x000fe20000000f00 */
[----:B------:R-:W-:-:S02]  /*6290*/  IMAD.MOV.U32 R52, RZ, RZ, R135 ;  /* 0x000000ffff347224 */ /* 0x000fc400078e0087 */
[----:B------:R-:W-:Y:S02]  /*62a0*/  IMAD.MOV.U32 R34, RZ, RZ, R154 ;  /* 0x000000ffff227224 */ /* 0x000fe400078e009a */
[----:B------:R-:W-:Y:S01]  /*62b0*/  IMAD.MOV.U32 R35, RZ, RZ, R153 ;  /* 0x000000ffff237224 */ /* 0x000fe200078e0099 */
[C---:B------:R-:W-:Y:S01]  /*62c0*/  HMMA.16816.F32.BF16 R156, R12.reuse, R54, R28 ;  /* 0x000000360c9c723c */ /* 0x040fe2000004181c */
[----:B------:R-:W-:Y:S02]  /*62d0*/  IMAD.MOV.U32 R31, RZ, RZ, R134 ;  /* 0x000000ffff1f7224 */ /* 0x000fe400078e0086 */
[----:B------:R-:W-:Y:S02]  /*62e0*/  IMAD.MOV.U32 R55, RZ, RZ, R133 ;  /* 0x000000ffff377224 */ /* 0x000fe400078e0085 */
[----:B------:R-:W-:Y:S02]  /*62f0*/  IMAD.MOV.U32 R54, RZ, RZ, R132 ;  /* 0x000000ffff367224 */ /* 0x000fe400078e0084 */
[----:B------:R-:W-:Y:S01]  /*6300*/  IMAD.MOV.U32 R46, RZ, RZ, R173 ;  /* 0x000000ffff2e7224 */ /* 0x000fe200078e00ad */
[----:B------:R-:W-:Y:S01]  /*6310*/  HMMA.16816.F32.BF16 R132, R12, R50, R20 ;  /* 0x000000320c84723c */ /* 0x000fe20000041814 */
[----:B------:R-:W-:Y:S01]  /*6320*/  MOV R51, R2 ;  /* 0x0000000200337202 */ /* 0x000fe20000000f00 */
[----:B------:R-:W-:Y:S01]  /*6330*/  IMAD.MOV.U32 R50, RZ, RZ, R175 ;  /* 0x000000ffff327224 */ /* 0x000fe200078e00af */
[----:B------:R-:W1:Y:S01]  /*6340*/  LDSM.16.MT88.4 R20, [R0+0x2000] ;  /* 0x002000000014783b */ /* 0x000e620000004200 */
[----:B------:R-:W-:-:S02]  /*6350*/  IMAD.MOV.U32 R2, RZ, RZ, R174 ;  /* 0x000000ffff027224 */ /* 0x000fc400078e00ae */
[----:B------:R-:W-:Y:S02]  /*6360*/  IMAD.MOV.U32 R47, RZ, RZ, R172 ;  /* 0x000000ffff2f7224 */ /* 0x000fe400078e00ac */
[----:B------:R-:W-:Y:S01]  /*6370*/  HMMA.16816.F32.BF16 R172, R12, R64, R4 ;  /* 0x000000400cac723c */ /* 0x000fe20000041804 */
[----:B------:R-:W-:Y:S02]  /*6380*/  IMAD.MOV.U32 R53, RZ, RZ, R152 ;  /* 0x000000ffff357224 */ /* 0x000fe400078e0098 */
[----:B------:R-:W-:Y:S02]  /*6390*/  IMAD.MOV.U32 R65, RZ, RZ, R68 ;  /* 0x000000ffff417224 */ /* 0x000fe400078e0044 */
[----:B------:R-:W-:-:S03]  /*63a0*/  IMAD.MOV.U32 R64, RZ, RZ, R69 ;  /* 0x000000ffff407224 */ /* 0x000fc600078e0045 */
[----:B------:R-:W-:Y:S01]  /*63b0*/  HMMA.16816.F32.BF16 R152, R12, R48, R24 ;  /* 0x000000300c98723c */ /* 0x000fe20000041818 */
[----:B------:R-:W-:Y:S01]  /*63c0*/  MOV R48, R32 ;  /* 0x0000002000307202 */ /* 0x000fe20000000f00 */
[----:B------:R-:W-:-:S06]  /*63d0*/  IMAD.MOV.U32 R49, RZ, RZ, R33 ;  /* 0x000000ffff317224 */ /* 0x000fcc00078e0021 */
[----:B------:R-:W-:Y:S01]  /*63e0*/  HMMA.16816.F32.BF16 R68, R112, R72, R96 ;  /* 0x000000487044723c */ /* 0x000fe20000041860 */
[----:B------:R-:W-:Y:S02]  /*63f0*/  IMAD.MOV.U32 R98, RZ, RZ, R34 ;  /* 0x000000ffff627224 */ /* 0x000fe400078e0022 */
[----:B------:R-:W-:Y:S02]  /*6400*/  IMAD.MOV.U32 R96, RZ, RZ, R35 ;  /* 0x000000ffff607224 */ /* 0x000fe400078e0023 */
[----:B------:R-:W2:Y:S01]  /*6410*/  LDSM.16.MT88.4 R32, [R84+0x2000] ;  /* 0x002000005420783b */ /* 0x000ea20000004200 */
[----:B------:R-:W-:Y:S02]  /*6420*/  IMAD.MOV.U32 R99, RZ, RZ, R31 ;  /* 0x000000ffff637224 */ /* 0x000fe400078e001f */
[----:B------:R-:W-:Y:S01]  /*6430*/  HMMA.16816.F32.BF16 R4, R16, R90, RZ ;  /* 0x0000005a1004723c */ /* 0x000fe200000418ff */
[----:B------:R-:W3:Y:S01]  /*6440*/  LDSM.16.MT88.4 R28, [R0+0x2800] ;  /* 0x00280000001c783b */ /* 0x000ee20000004200 */
[----:B------:R-:W-:-:S02]  /*6450*/  IMAD.MOV.U32 R97, RZ, RZ, R44 ;  /* 0x000000ffff617224 */ /* 0x000fc400078e002c */
[----:B------:R-:W-:Y:S02]  /*6460*/  IMAD.MOV.U32 R90, RZ, RZ, R88 ;  /* 0x000000ffff5a7224 */ /* 0x000fe400078e0058 */
[----:B------:R-:W-:Y:S02]  /*6470*/  IMAD.MOV.U32 R88, RZ, RZ, R77 ;  /* 0x000000ffff587224 */ /* 0x000fe400078e004d */
[C---:B------:R-:W-:Y:S08]  /*6480*/  HMMA.16816.F32.BF16 R100, R112.reuse, R104, R100 ;  /* 0x000000687064723c */ /* 0x040ff00000041864 */
[----:B------:R-:W-:Y:S01]  /*6490*/  HMMA.16816.F32.BF16 R72, R112, R74, R92 ;  /* 0x0000004a7048723c */ /* 0x000fe2000004185c */
[----:B------:R-:W-:Y:S01]  /*64a0*/  IMAD.MOV.U32 R93, RZ, RZ, R127 ;  /* 0x000000ffff5d7224 */ /* 0x000fe200078e007f */
[----:B------:R-:W-:Y:S01]  /*64b0*/  MOV R94, R125 ;  /* 0x0000007d005e7202 */ /* 0x000fe20000000f00 */
[----:B------:R-:W-:-:S02]  /*64c0*/  IMAD.MOV.U32 R95, RZ, RZ, R126 ;  /* 0x000000ffff5f7224 */ /* 0x000fc400078e007e */
[----:B------:R-:W-:Y:S02]  /*64d0*/  IMAD.MOV.U32 R92, RZ, RZ, R45 ;  /* 0x000000ffff5c7224 */ /* 0x000fe400078e002d */
[----:B------:R-:W-:Y:S01]  /*64e0*/  IMAD.MOV.U32 R91, RZ, RZ, R94 ;  /* 0x000000ffff5b7224 */ /* 0x000fe200078e005e */
[----:B------:R-:W-:Y:S01]  /*64f0*/  HMMA.16816.F32.BF16 R104, R112, R106, R80 ;  /* 0x0000006a7068723c */ /* 0x000fe20000041850 */
[----:B------:R-:W-:Y:S02]  /*6500*/  IMAD.MOV.U32 R83, RZ, RZ, R124 ;  /* 0x000000ffff537224 */ /* 0x000fe400078e007c */
[----:B------:R-:W-:Y:S02]  /*6510*/  IMAD.MOV.U32 R94, RZ, RZ, R89 ;  /* 0x000000ffff5e7224 */ /* 0x000fe400078e0059 */
[----:B------:R-:W-:-:S03]  /*6520*/  IMAD.MOV.U32 R89, RZ, RZ, R76 ;  /* 0x000000ffff597224 */ /* 0x000fc600078e004c */
[----:B------:R-:W-:Y:S01]  /*6530*/  HMMA.16816.F32.BF16 R124, R12, R66, R4 ;  /* 0x000000420c7c723c */ /* 0x000fe20000041804 */
[----:B------:R-:W-:Y:S02]  /*6540*/  IMAD.MOV.U32 R66, RZ, RZ, R46 ;  /* 0x000000ffff427224 */ /* 0x000fe400078e002e */
[----:B------:R-:W-:Y:S02]  /*6550*/  IMAD.MOV.U32 R67, RZ, RZ, R47 ;  /* 0x000000ffff437224 */ /* 0x000fe400078e002f */
[----:B------:R-:W4:Y:S03]  /*6560*/  LDSM.16.MT88.4 R44, [R84+0x2800] ;  /* 0x00280000542c783b */ /* 0x000f260000004200 */
[C---:B-1----:R-:W-:Y:S08]  /*6570*/  HMMA.16816.F32.BF16 R24, R16.reuse, R20, RZ ;  /* 0x000000141018723c */ /* 0x042ff000000418ff */
[C---:B------:R-:W-:Y:S08]  /*6580*/  HMMA.16816.F32.BF16 R20, R16.reuse, R22, RZ ;  /* 0x000000161014723c */ /* 0x040ff000000418ff */
[----:B--2---:R-:W-:Y:S01]  /*6590*/  HMMA.16816.F32.BF16 R4, R16, R32, RZ ;  /* 0x000000201004723c */ /* 0x004fe200000418ff */
[----:B------:R-:W-:-:S02]  /*65a0*/  IMAD.MOV.U32 R33, RZ, RZ, R92 ;  /* 0x000000ffff217224 */ /* 0x000fc400078e005c */
[----:B------:R-:W-:Y:S01]  /*65b0*/  IMAD.MOV.U32 R32, RZ, RZ, R93 ;  /* 0x000000ffff207224 */ /* 0x000fe200078e005d */
[----:B------:R-:W-:Y:S01]  /*65c0*/  MOV R93, R79 ;  /* 0x0000004f005d7202 */ /* 0x000fe20000000f00 */
[----:B------:R-:W-:-:S03]  /*65d0*/  IMAD.MOV.U32 R92, RZ, RZ, R78 ;  /* 0x000000ffff5c7224 */ /* 0x000fc600078e004e */
[----:B---3--:R-:W-:Y:S01]  /*65e0*/  HMMA.16816.F32.BF16 R76, R12, R28, R24 ;  /* 0x0000001c0c4c723c */ /* 0x008fe20000041818 */
[----:B------:R-:W-:Y:S01]  /*65f0*/  IMAD.MOV.U32 R28, RZ, RZ, R83 ;  /* 0x000000ffff1c7224 */ /* 0x000fe200078e0053 */
[----:B------:R-:W1:Y:S01]  /*6600*/  LDSM.16.MT88.4 R24, [R176+0x10000] ;  /* 0x01000000b018783b */ /* 0x000e620000004200 */
[----:B------:R-:W-:-:S05]  /*6610*/  IMAD.MOV.U32 R29, RZ, RZ, R96 ;  /* 0x000000ffff1d7224 */ /* 0x000fca00078e0060 */
[----:B------:R-:W-:Y:S01]  /*6620*/  HMMA.16816.F32.BF16 R80, R12, R30, R20 ;  /* 0x0000001e0c50723c */ /* 0x000fe20000041814 */
[----:B------:R-:W-:Y:S01]  /*6630*/  IMAD.MOV.U32 R23, RZ, RZ, R97 ;  /* 0x000000ffff177224 */ /* 0x000fe200078e0061 */
[----:B------:R-:W-:Y:S01]  /*6640*/  MOV R31, R98 ;  /* 0x00000062001f7202 */ /* 0x000fe20000000f00 */
[----:B------:R-:W-:-:S05]  /*6650*/  IMAD.MOV.U32 R30, RZ, RZ, R99 ;  /* 0x000000ffff1e7224 */ /* 0x000fca00078e0063 */
[----:B----4-:R-:W-:Y:S01]  /*6660*/  HMMA.16816.F32.BF16 R96, R12, R44, R4 ;  /* 0x0000002c0c60723c */ /* 0x010fe20000041804 */
[----:B------:R-:W-:Y:S02]  /*6670*/  IMAD.MOV.U32 R45, RZ, RZ, R66 ;  /* 0x000000ffff2d7224 */ /* 0x000fe400078e0042 */
[----:B------:R-:W-:-:S05]  /*6680*/  IMAD.MOV.U32 R44, RZ, RZ, R67 ;  /* 0x000000ffff2c7224 */ /* 0x000fca00078e0043 */
[----:B------:R-:W-:Y:S01]  /*6690*/  HMMA.16816.F32.BF16 R4, R16, R34, RZ ;  /* 0x000000221004723c */ /* 0x000fe200000418ff */
[----:B------:R-:W-:Y:S02]  /*66a0*/  IMAD.MOV.U32 R34, RZ, RZ, R64 ;  /* 0x000000ffff227224 */ /* 0x000fe400078e0040 */
[----:B------:R-:W-:Y:S02]  /*66b0*/  IMAD.MOV.U32 R35, RZ, RZ, R65 ;  /* 0x000000ffff237224 */ /* 0x000fe400078e0041 */
[----:B------:R-:W-:Y:S02]  /*66c0*/  IMAD.MOV.U32 R59, RZ, RZ, R34 ;  /* 0x000000ffff3b7224 */ /* 0x000fe400078e0022 */
[----:B------:R-:W-:-:S13]  /*66d0*/  IMAD.MOV.U32 R34, RZ, RZ, R54 ;  /* 0x000000ffff227224 */ /* 0x000fda00078e0036 */
[----:B------:R-:W-:Y:S01]  /*66e0*/  HMMA.16816.F32.BF16 R64, R12, R46, R4 ;  /* 0x0000002e0c40723c */ /* 0x000fe20000041804 */
[----:B------:R-:W2:Y:S01]  /*66f0*/  LDC.U8 R4, c[0x0][0x4f8] ;  /* 0x00013e00ff047b82 */ /* 0x000ea20000000000 */
[----:B------:R-:W-:Y:S01]  /*6700*/  IMAD.MOV.U32 R5, RZ, RZ, R23 ;  /* 0x000000ffff057224 */ /* 0x000fe200078e0017 */
[----:B------:R-:W-:Y:S01]  /*6710*/  MOV R7, R2 ;  /* 0x0000000200077202 */ /* 0x000fe20000000f00 */
[----:B------:R-:W3:Y:S01]  /*6720*/  LDSM.16.MT88.4 R20, [R176+0x10800] ;  /* 0x01080000b014783b */ /* 0x000ee20000004200 */
[----:B------:R-:W-:Y:S01]  /*6730*/  IMAD.MOV.U32 R6, RZ, RZ, R28 ;  /* 0x000000ffff067224 */ /* 0x000fe200078e001c */
[----:B------:R-:W-:Y:S01]  /*6740*/  LOP3.LUT R2, R110, 0xffff, RZ, 0xc0, !PT ;  /* 0x0000ffff6e027812 */ /* 0x000fe200078ec0ff */
[----:B------:R-:W-:Y:S01]  /*6750*/  IMAD.MOV.U32 R47, RZ, RZ, R5 ;  /* 0x000000ffff2f7224 */ /* 0x000fe200078e0005 */
[----:B------:R-:W-:Y:S01]  /*6760*/  PRMT R28, R58, 0x7770, RZ ;  /* 0x000077703a1c7816 */ /* 0x000fe200000000ff */
[----:B------:R-:W-:Y:S02]  /*6770*/  IMAD.MOV.U32 R46, RZ, RZ, R6 ;  /* 0x000000ffff2e7224 */ /* 0x000fe400078e0006 */
[----:B------:R-:W-:-:S02]  /*6780*/  IMAD.MOV.U32 R58, RZ, RZ, R7 ;  /* 0x000000ffff3a7224 */ /* 0x000fc400078e0007 */
[----:B------:R-:W-:Y:S02]  /*6790*/  IMAD.MOV.U32 R110, RZ, RZ, R32 ;  /* 0x000000ffff6e7224 */ /* 0x000fe400078e0020 */
[----:B------:R-:W-:Y:S01]  /*67a0*/  IMAD.MOV.U32 R32, RZ, RZ, R50 ;  /* 0x000000ffff207224 */ /* 0x000fe200078e0032 */
[C---:B--2---:R-:W-:Y:S01]  /*67b0*/  ISETP.GE.U32.AND P1, PT, R4.reuse, R108, PT ;  /* 0x0000006c0400720c */ /* 0x044fe20003f26070 */
[----:B------:R-:W-:Y:S01]  /*67c0*/  IMAD.MOV.U32 R108, RZ, RZ, R55 ;  /* 0x000000ffff6c7224 */ /* 0x000fe200078e0037 */
[C---:B------:R-:W-:Y:S01]  /*67d0*/  ISETP.GE.U32.AND P4, PT, R4.reuse, R109, PT ;  /* 0x0000006d0400720c */ /* 0x040fe20003f86070 */
[----:B------:R-:W-:Y:S01]  /*67e0*/  IMAD.MOV.U32 R109, RZ, RZ, R35 ;  /* 0x000000ffff6d7224 */ /* 0x000fe200078e0023 */
[----:B------:R-:W-:Y:S02]  /*67f0*/  ISETP.GE.U32.AND P5, PT, R4, R2, PT ;  /* 0x000000020400720c */ /* 0x000fe40003fa6070 */
[----:B-1----:R-:W-:Y:S01]  /*6800*/  HMMA.16816.F32.BF16 R4, R16, R24, RZ ;  /* 0x000000181004723c */ /* 0x002fe200000418ff */
[----:B------:R-:W-:Y:S01]  /*6810*/  PRMT R2, R214, 0x7770, RZ ;  /* 0x00007770d6027816 */ /* 0x000fe200000000ff */
[----:B------:R-:W-:Y:S01]  /*6820*/  IMAD.MOV.U32 R24, RZ, RZ, R52 ;  /* 0x000000ffff187224 */ /* 0x000fe200078e0034 */
[----:B------:R-:W1:Y:S01]  /*6830*/  LDC.U8 R214, c[0x0][0x4f8] ;  /* 0x00013e00ffd67b82 */ /* 0x000e620000000000 */
[----:B------:R-:W-:Y:S01]  /*6840*/  IMAD.MOV.U32 R25, RZ, RZ, R53 ;  /* 0x000000ffff197224 */ /* 0x000fe200078e0035 */
[----:B------:R-:W-:-:S02]  /*6850*/  MOV R35, R51 ;  /* 0x0000003300237202 */ /* 0x000fc40000000f00 */
[----:B------:R-:W-:Y:S02]  /*6860*/  @!P1 HFMA2.BF16_V2 R87, -RZ.H0_H0, RZ.H0_H0, -R151.H0_H0 ;  /* 0x200000ffff579231 */ /* 0x000fe40000340997 */
[----:B------:R-:W-:Y:S02]  /*6870*/  @!P4 HFMA2.BF16_V2 R85, -RZ.H0_H0, RZ.H0_H0, -R188.H0_H0 ;  /* 0x200000ffff55c231 */ /* 0x000fe400003409bc */
[----:B------:R-:W-:Y:S01]  /*6880*/  @!P5 HFMA2.BF16_V2 R86, -RZ.H0_H0, RZ.H0_H0, -R189.H0_H0 ;  /* 0x200000ffff56d231 */ /* 0x000fe200003409bd */
[----:B------:R-:W-:Y:S02]  /*6890*/  @!P1 PRMT R151, R87, 0x5410, RZ ;  /* 0x0000541057979816 */ /* 0x000fe400000000ff */
[----:B------:R-:W-:Y:S01]  /*68a0*/  @!P4 PRMT R188, R85, 0x5410, RZ ;  /* 0x0000541055bcc816 */ /* 0x000fe200000000ff */
[----:B------:R-:W-:Y:S01]  /*68b0*/  IMAD.MOV.U32 R85, RZ, RZ, R110 ;  /* 0x000000ffff557224 */ /* 0x000fe200078e006e */
[----:B------:R-:W-:Y:S01]  /*68c0*/  @!P5 PRMT R189, R86, 0x5410, RZ ;  /* 0x0000541056bdd816 */ /* 0x000fe200000000ff */
[----:B------:R-:W-:Y:S01]  /*68d0*/  IMAD.MOV.U32 R86, RZ, RZ, R25 ;  /* 0x000000ffff567224 */ /* 0x000fe200078e0019 */
[----:B------:R-:W-:Y:S02]  /*68e0*/  STG.E.U16 desc[UR16][R192.64], R151 ;  /* 0x00000097c0007986 */ /* 0x000fe4000c101510 */
[----:B---3--:R-:W-:Y:S01]  /*68f0*/  HMMA.16816.F32.BF16 R52, R12, R20, R4 ;  /* 0x000000140c34723c */ /* 0x008fe20000041804 */
[----:B------:R-:W-:Y:S01]  /*6900*/  IMAD.MOV.U32 R21, RZ, RZ, R48 ;  /* 0x000000ffff157224 */ /* 0x000fe200078e0030 */
[----:B------:R-:W-:Y:S01]  /*6910*/  STG.E.U16 desc[UR16][R192.64+0x2], R189 ;  /* 0x000002bdc0007986 */ /* 0x000fe2000c101510 */
[----:B-1----:R-:W-:-:S05]  /*6920*/  ISETP.GE.U32.AND P3, PT, R214, R28, PT ;  /* 0x0000001cd600720c */ /* 0x002fca0003f66070 */
[----:B------:R-:W-:Y:S01]  /*6930*/  HMMA.16816.F32.BF16 R4, R16, R26, RZ ;  /* 0x0000001a1004723c */ /* 0x000fe200000418ff */
[----:B------:R-:W-:Y:S01]  /*6940*/  IMAD.MOV.U32 R27, RZ, RZ, R49 ;  /* 0x000000ffff1b7224 */ /* 0x000fe200078e0031 */
[-C--:B------:R-:W-:Y:S01]  /*6950*/  ISETP.GT.U32.AND P1, PT, R167, R214.reuse, PT ;  /* 0x000000d6a700720c */ /* 0x080fe20003f24070 */
[----:B------:R-:W-:Y:S01]  /*6960*/  IMAD.MOV.U32 R28, RZ, RZ, R21 ;  /* 0x000000ffff1c7224 */ /* 0x000fe200078e0015 */
[----:B------:R-:W-:Y:S01]  /*6970*/  ISETP.GE.U32.AND P4, PT, R214, R111, PT ;  /* 0x0000006fd600720c */ /* 0x000fe20003f86070 */
[----:B------:R-:W-:Y:S01]  /*6980*/  IMAD.MOV.U32 R167, RZ, RZ, R24 ;  /* 0x000000ffffa77224 */ /* 0x000fe200078e0018 */
[----:B------:R-:W-:Y:S02]  /*6990*/  MOV R87, R27 ;  /* 0x0000001b00577202 */ /* 0x000fe40000000f00 */
[----:B------:R-:W-:Y:S01]  /*69a0*/  LDSM.16.MT88.4 R24, [R0+0x4800] ;  /* 0x004800000018783b */ /* 0x000fe20000004200 */
[----:B------:R-:W-:Y:S01]  /*69b0*/  ISETP.GT.U32.AND P5, PT, R168, R214, PT ;  /* 0x000000d6a800720c */ /* 0x000fe20003fa4070 */
[----:B------:R-:W-:-:S02]  /*69c0*/  IMAD.MOV.U32 R168, RZ, RZ, R109 ;  /* 0x000000ffffa87224 */ /* 0x000fc400078e006d */
[----:B------:R-:W-:-:S03]  /*69d0*/  @!P3 HFMA2.BF16_V2 R208, -RZ.H0_H0, RZ.H0_H0, -R199.H0_H0 ;  /* 0x200000ffffd0b231 */ /* 0x000fc600003409c7 */
[----:B------:R-:W-:Y:S02]  /*69e0*/  @P1 HFMA2.BF16_V2 R171, -RZ.H0_H0, RZ.H0_H0, -R198.H0_H0 ;  /* 0x200000ffffab1231 */ /* 0x000fe400003409c6 */
[----:B------:R-:W-:Y:S01]  /*69f0*/  @!P4 HFMA2.BF16_V2 R170, -RZ.H0_H0, RZ.H0_H0, -R185.H0_H0 ;  /* 0x200000ffffaac231 */ /* 0x000fe200003409b9 */
[----:B------:R-:W-:Y:S01]  /*6a00*/  @!P3 PRMT R199, R208, 0x5410, RZ ;  /* 0x00005410d0c7b816 */ /* 0x000fe200000000ff */
[----:B------:R-:W-:Y:S01]  /*6a10*/  IMAD.MOV.U32 R208, RZ, RZ, R46 ;  /* 0x000000ffffd07224 */ /* 0x000fe200078e002e */
[----:B------:R-:W-:Y:S01]  /*6a20*/  HMMA.16816.F32.BF16 R48, R12, R22, R4 ;  /* 0x000000160c30723c */ /* 0x000fe20000041804 */
[----:B------:R-:W1:Y:S01]  /*6a30*/  LDSM.16.MT88.4 R20, [R0+0x4000] ;  /* 0x004000000014783b */ /* 0x000e620000004200 */
[----:B------:R-:W-:Y:S01]  /*6a40*/  @!P4 PRMT R185, R170, 0x5410, RZ ;  /* 0x00005410aab9c816 */ /* 0x000fe200000000ff */
[----:B------:R-:W-:Y:S01]  /*6a50*/  IMAD.MOV.U32 R170, RZ, RZ, R108 ;  /* 0x000000ffffaa7224 */ /* 0x000fe200078e006c */
[----:B------:R-:W-:Y:S01]  /*6a60*/  ISETP.GT.U32.AND P4, PT, R169, R214, PT ;  /* 0x000000d6a900720c */ /* 0x000fe20003f84070 */
[----:B------:R-:W-:-:S02]  /*6a70*/  IMAD.MOV.U32 R169, RZ, RZ, R34 ;  /* 0x000000ffffa97224 */ /* 0x000fc400078e0022 */
[----:B------:R-:W-:Y:S01]  /*6a80*/  @P5 HFMA2.BF16_V2 R209, -RZ.H0_H0, RZ.H0_H0, -R197.H0_H0 ;  /* 0x200000ffffd15231 */ /* 0x000fe200003409c5 */
[----:B------:R-:W-:Y:S01]  /*6a90*/  @P1 PRMT R198, R171, 0x5410, RZ ;  /* 0x00005410abc61816 */ /* 0x000fe200000000ff */
[----:B------:R-:W-:Y:S01]  /*6aa0*/  IMAD.MOV.U32 R171, RZ, RZ, R167 ;  /* 0x000000ffffab7224 */ /* 0x000fe200078e00a7 */
[C---:B------:R-:W-:Y:S01]  /*6ab0*/  ISETP.GE.U32.AND P1, PT, R214.reuse, R165, PT ;  /* 0x000000a5d600720c */ /* 0x040fe20003f26070 */
[----:B------:R-:W-:Y:S01]  /*6ac0*/  IMAD.MOV.U32 R167, RZ, RZ, R87 ;  /* 0x000000ffffa77224 */ /* 0x000fe200078e0057 */
[----:B------:R-:W-:Y:S01]  /*6ad0*/  @P5 PRMT R197, R209, 0x5410, RZ ;  /* 0x00005410d1c55816 */ /* 0x000fe200000000ff */
[----:B------:R-:W-:Y:S01]  /*6ae0*/  IMAD.MOV.U32 R87, RZ, RZ, R90 ;  /* 0x000000ffff577224 */ /* 0x000fe200078e005a */
[C---:B------:R-:W-:Y:S01]  /*6af0*/  ISETP.GE.U32.AND P5, PT, R214.reuse, R164, PT ;  /* 0x000000a4d600720c */ /* 0x040fe20003fa6070 */
[----:B------:R-:W-:Y:S01]  /*6b00*/  IMAD.MOV.U32 R164, RZ, RZ, R85 ;  /* 0x000000ffffa47224 */ /* 0x000fe200078e0055 */
[----:B------:R-:W-:Y:S01]  /*6b10*/  ISETP.GE.U32.AND P3, PT, R214, R2, PT ;  /* 0x00000002d600720c */ /* 0x000fe20003f66070 */
[----:B------:R-:W-:-:S02]  /*6b20*/  IMAD.MOV.U32 R2, RZ, RZ, R28 ;  /* 0x000000ffff027224 */ /* 0x000fc400078e001c */
[----:B------:R-:W-:Y:S01]  /*6b30*/  @P4 HFMA2.BF16_V2 R212, -RZ.H0_H0, RZ.H0_H0, -R196.H0_H0 ;  /* 0x200000ffffd44231 */ /* 0x000fe200003409c4 */
[----:B------:R-:W-:Y:S01]  /*6b40*/  MOV R165, R86 ;  /* 0x0000005600a57202 */ /* 0x000fe20000000f00 */
[----:B------:R-:W-:Y:S02]  /*6b50*/  IMAD.MOV.U32 R85, RZ, RZ, R31 ;  /* 0x000000ffff557224 */ /* 0x000fe400078e001f */
[----:B------:R-:W-:Y:S01]  /*6b60*/  IMAD.MOV.U32 R86, RZ, RZ, R29 ;  /* 0x000000ffff567224 */ /* 0x000fe200078e001d */
[----:B------:R-:W-:Y:S01]  /*6b70*/  @P4 PRMT R196, R212, 0x5410, RZ ;  /* 0x00005410d4c44816 */ /* 0x000fe200000000ff */
[----:B------:R-:W-:Y:S01]  /*6b80*/  @!P1 HFMA2.BF16_V2 R213, -RZ.H0_H0, RZ.H0_H0, -R190.H0_H0 ;  /* 0x200000ffffd59231 */ /* 0x000fe200003409be */
[----:B------:R-:W-:Y:S01]  /*6b90*/  ISETP.GE.U32.AND P4, PT, R214, R166, PT ;  /* 0x000000a6d600720c */ /* 0x000fe20003f86070 */
[----:B------:R-:W-:Y:S02]  /*6ba0*/  @!P5 HFMA2.BF16_V2 R220, -RZ.H0_H0, RZ.H0_H0, -R179.H0_H0 ;  /* 0x200000ffffdcd231 */ /* 0x000fe400003409b3 */
[----:B------:R-:W-:Y:S01]  /*6bb0*/  @!P3 HFMA2.BF16_V2 R221, -RZ.H0_H0, RZ.H0_H0, -R178.H0_H0 ;  /* 0x200000ffffddb231 */ /* 0x000fe200003409b2 */
[----:B------:R-:W-:-:S02]  /*6bc0*/  @!P1 PRMT R190, R213, 0x5410, RZ ;  /* 0x00005410d5be9816 */ /* 0x000fc400000000ff */
[----:B------:R-:W-:Y:S02]  /*6bd0*/  @!P5 PRMT R179, R220, 0x5410, RZ ;  /* 0x00005410dcb3d816 */ /* 0x000fe400000000ff */
[----:B------:R-:W-:Y:S02]  /*6be0*/  ISETP.GT.U32.AND P5, PT, R247, R214, PT ;  /* 0x000000d6f700720c */ /* 0x000fe40003fa4070 */
[----:B------:R-:W-:-:S03]  /*6bf0*/  @!P3 PRMT R178, R221, 0x5410, RZ ;  /* 0x00005410ddb2b816 */ /* 0x000fc600000000ff */
[----:B------:R-:W-:Y:S01]  /*6c00*/  @!P4 HFMA2.BF16_V2 R218, -RZ.H0_H0, RZ.H0_H0, -R180.H0_H0 ;  /* 0x200000ffffdac231 */ /* 0x000fe200003409b4 */
[----:B------:R-:W-:Y:S02]  /*6c10*/  ISETP.GE.U32.AND P3, PT, R214, R200, PT ;  /* 0x000000c8d600720c */ /* 0x000fe40003f66070 */
[----:B------:R-:W-:Y:S01]  /*6c20*/  ISETP.GT.U32.AND P1, PT, R249, R214, PT ;  /* 0x000000d6f900720c */ /* 0x000fe20003f24070 */
[----:B-1----:R-:W-:Y:S01]  /*6c30*/  HMMA.16816.F32.BF16 R4, R16, R20, RZ ;  /* 0x000000141004723c */ /* 0x002fe200000418ff */
[----:B------:R-:W-:Y:S01]  /*6c40*/  IMAD.MOV.U32 R20, RZ, RZ, R35 ;  /* 0x000000ffff147224 */ /* 0x000fe200078e0023 */
[----:B------:R-:W-:Y:S01]  /*6c50*/  MOV R21, R32 ;  /* 0x0000002000157202 */ /* 0x000fe20000000f00 */
[----:B------:R-:W-:Y:S01]  /*6c60*/  IMAD.MOV.U32 R249, RZ, RZ, R56 ;  /* 0x000000fffff97224 */ /* 0x000fe200078e0038 */
[----:B------:R-:W-:Y:S01]  /*6c70*/  @!P4 PRMT R180, R218, 0x5410, RZ ;  /* 0x00005410dab4c816 */ /* 0x000fe200000000ff */
[----:B------:R-:W-:Y:S01]  /*6c80*/  @P5 HFMA2.BF16_V2 R222, -RZ.H0_H0, RZ.H0_H0, -R149.H0_H0 ;  /* 0x200000ffffde5231 */ /* 0x000fe20000340995 */
[----:B------:R-:W-:-:S04]  /*6c90*/  ISETP.GT.U32.AND P4, PT, R248, R214, PT ;  /* 0x000000d6f800720c */ /* 0x000fc80003f84070 */
[----:B------:R-:W-:Y:S01]  /*6ca0*/  @P5 PRMT R149, R222, 0x5410, RZ ;  /* 0x00005410de955816 */ /* 0x000fe200000000ff */
[----:B------:R-:W-:Y:S01]  /*6cb0*/  @!P3 HFMA2.BF16_V2 R225, -RZ.H0_H0, RZ.H0_H0, -R144.H0_H0 ;  /* 0x200000ffffe1b231 */ /* 0x000fe20000340990 */
[----:B------:R-:W-:Y:S01]  /*6cc0*/  ISETP.GE.U32.AND P5, PT, R214, R202, PT ;  /* 0x000000cad600720c */ /* 0x000fe20003fa6070 */
[----:B------:R-:W-:-:S03]  /*6cd0*/  @P1 HFMA2.BF16_V2 R219, -RZ.H0_H0, RZ.H0_H0, -R177.H0_H0 ;  /* 0x200000ffffdb1231 */ /* 0x000fc600003409b1 */
[----:B------:R-:W-:Y:S02]  /*6ce0*/  @!P3 PRMT R144, R225, 0x5410, RZ ;  /* 0x00005410e190b816 */ /* 0x000fe400000000ff */
[----:B------:R-:W-:Y:S01]  /*6cf0*/  ISETP.GT.U32.AND P3, PT, R203, R214, PT ;  /* 0x000000d6cb00720c */ /* 0x000fe20003f64070 */
[----:B------:R-:W-:Y:S01]  /*6d00*/  @P4 HFMA2.BF16_V2 R223, -RZ.H0_H0, RZ.H0_H0, -R150.H0_H0 ;  /* 0x200000ffffdf4231 */ /* 0x000fe20000340996 */
[----:B------:R-:W-:Y:S01]  /*6d10*/  HMMA.16816.F32.BF16 R108, R12, R24, R4 ;  /* 0x000000180c6c723c */ /* 0x000fe20000041804 */
[----:B------:R-:W-:Y:S01]  /*6d20*/  IMAD.MOV.U32 R25, RZ, RZ, R33 ;  /* 0x000000ffff197224 */ /* 0x000fe200078e0021 */
[----:B------:R-:W-:Y:S01]  /*6d30*/  @P1 PRMT R177, R219, 0x5410, RZ ;  /* 0x00005410dbb11816 */ /* 0x000fe200000000ff */
[----:B------:R-:W-:Y:S01]  /*6d40*/  IMAD.MOV.U32 R24, RZ, RZ, R20 ;  /* 0x000000ffff187224 */ /* 0x000fe200078e0014 */
[----:B------:R-:W-:Y:S01]  /*6d50*/  @P4 PRMT R150, R223, 0x5410, RZ ;  /* 0x00005410df964816 */ /* 0x000fe200000000ff */
[----:B------:R-:W-:Y:S02]  /*6d60*/  IMAD.MOV.U32 R209, RZ, RZ, R25 ;  /* 0x000000ffffd17224 */ /* 0x000fe400078e0019 */
[----:B------:R-:W-:-:S02]  /*6d70*/  @!P5 HFMA2.BF16_V2 R226, -RZ.H0_H0, RZ.H0_H0, -R141.H0_H0 ;  /* 0x200000ffffe2d231 */ /* 0x000fc4000034098d */
[----:B------:R-:W-:Y:S01]  /*6d80*/  IMAD.MOV.U32 R25, RZ, RZ, R21 ;  /* 0x000000ffff197224 */ /* 0x000fe200078e0015 */
[----:B------:R-:W-:Y:S01]  /*6d90*/  HMMA.16816.F32.BF16 R4, R16, R22, RZ ;  /* 0x000000161004723c */ /* 0x000fe200000418ff */
[----:B------:R-:W-:Y:S01]  /*6da0*/  IMAD.MOV.U32 R166, RZ, RZ, R24 ;  /* 0x000000ffffa67224 */ /* 0x000fe200078e0018 */
[----:B------:R-:W-:Y:S01]  /*6db0*/  ISETP.GE.U32.AND P1, PT, R214, R57, PT ;  /* 0x00000039d600720c */ /* 0x000fe20003f26070 */
[----:B------:R-:W-:Y:S01]  /*6dc0*/  IMAD.MOV.U32 R212, RZ, RZ, R25 ;  /* 0x000000ffffd47224 */ /* 0x000fe200078e0019 */
[----:B------:R-:W-:Y:S01]  /*6dd0*/  MOV R25, R30 ;  /* 0x0000001e00197202 */ /* 0x000fe20000000f00 */
[----:B------:R-:W-:Y:S01]  /*6de0*/  IMAD.MOV.U32 R24, RZ, RZ, R45 ;  /* 0x000000ffff187224 */ /* 0x000fe200078e002d */
[----:B------:R-:W-:Y:S01]  /*6df0*/  @!P5 PRMT R141, R226, 0x5410, RZ ;  /* 0x00005410e28dd816 */ /* 0x000fe200000000ff */
[----:B------:R-:W-:Y:S01]  /*6e00*/  @P3 HFMA2.BF16_V2 R229, -RZ.H0_H0, RZ.H0_H0, -R147.H0_H0 ;  /* 0x200000ffffe53231 */ /* 0x000fe20000340993 */
[----:B------:R-:W-:-:S04]  /*6e10*/  ISETP.GT.U32.AND P5, PT, R205, R214, PT ;  /* 0x000000d6cd00720c */ /* 0x000fc80003fa4070 */
[----:B------:R-:W-:Y:S02]  /*6e20*/  @P3 PRMT R147, R229, 0x5410, RZ ;  /* 0x00005410e5933816 */ /* 0x000fe400000000ff */
[----:B------:R-:W-:Y:S01]  /*6e30*/  ISETP.GE.U32.AND P3, PT, R214, R62, PT ;  /* 0x0000003ed600720c */ /* 0x000fe20003f66070 */
[----:B------:R-:W-:-:S05]  /*6e40*/  @!P1 HFMA2.BF16_V2 R224, -RZ.H0_H0, RZ.H0_H0, -R142.H0_H0 ;  /* 0x200000ffffe09231 */ /* 0x000fca000034098e */
[----:B------:R-:W-:Y:S01]  /*6e50*/  HMMA.16816.F32.BF16 R32, R12, R26, R4 ;  /* 0x0000001a0c20723c */ /* 0x000fe20000041804 */
[----:B------:R-:W1:Y:S01]  /*6e60*/  LDSM.16.MT88.4 R4, [R84+0x4000] ;  /* 0x004000005404783b */ /* 0x000e620000004200 */
[----:B------:R-:W-:Y:S02]  /*6e70*/  IMAD.MOV.U32 R26, RZ, RZ, R47 ;  /* 0x000000ffff1a7224 */ /* 0x000fe400078e002f */
[----:B------:R-:W-:Y:S02]  /*6e80*/  @P5 HFMA2.BF16_V2 R233, -RZ.H0_H0, RZ.H0_H0, -R145.H0_H0 ;  /* 0x200000ffffe95231 */ /* 0x000fe40000340991 */
[----:B------:R-:W-:Y:S01]  /*6e90*/  IMAD.MOV.U32 R27, RZ, RZ, R44 ;  /* 0x000000ffff1b7224 */ /* 0x000fe200078e002c */
[----:B------:R-:W-:Y:S01]  /*6ea0*/  @!P1 PRMT R142, R224, 0x5410, RZ ;  /* 0x00005410e08e9816 */ /* 0x000fe200000000ff */
[----:B------:R-:W-:Y:S01]  /*6eb0*/  @!P3 HFMA2.BF16_V2 R234, -RZ.H0_H0, RZ.H0_H0, -R138.H0_H0 ;  /* 0x200000ffffeab231 */ /* 0x000fe2000034098a */
[----:B------:R-:W-:Y:S02]  /*6ec0*/  @P5 PRMT R145, R233, 0x5410, RZ ;  /* 0x00005410e9915816 */ /* 0x000fe400000000ff */
[----:B------:R-:W-:-:S02]  /*6ed0*/  ISETP.GT.U32.AND P1, PT, R204, R214, PT ;  /* 0x000000d6cc00720c */ /* 0x000fc40003f24070 */
[----:B------:R-:W-:Y:S02]  /*6ee0*/  @!P3 PRMT R138, R234, 0x5410, RZ ;  /* 0x00005410ea8ab816 */ /* 0x000fe400000000ff */
[----:B------:R-:W-:-:S09]  /*6ef0*/  ISETP.GT.U32.AND P3, PT, R246, R214, PT ;  /* 0x000000d6f600720c */ /* 0x000fd20003f64070 */
[----:B------:R-:W-:-:S04]  /*6f00*/  @P1 HFMA2.BF16_V2 R231, -RZ.H0_H0, RZ.H0_H0, -R146.H0_H0 ;  /* 0x200000ffffe71231 */ /* 0x000fc80000340992 */
[----:B------:R-:W-:Y:S01]  /*6f10*/  @P3 HFMA2.BF16_V2 R240, -RZ.H0_H0, RZ.H0_H0, -R118.H0_H0 ;  /* 0x200000fffff03231 */ /* 0x000fe20000340976 */
[----:B------:R-:W-:Y:S02]  /*6f20*/  @P1 PRMT R146, R231, 0x5410, RZ ;  /* 0x00005410e7921816 */ /* 0x000fe400000000ff */
[----:B------:R-:W-:Y:S02]  /*6f30*/  ISETP.GE.U32.AND P1, PT, R214, R63, PT ;  /* 0x0000003fd600720c */ /* 0x000fe40003f26070 */
[----:B------:R-:W-:Y:S01]  /*6f40*/  @P3 PRMT R118, R240, 0x5410, RZ ;  /* 0x00005410f0763816 */ /* 0x000fe200000000ff */
[----:B-1----:R-:W-:Y:S10]  /*6f50*/  HMMA.16816.F32.BF16 R20, R16, R4, RZ ;  /* 0x000000041014723c */ /* 0x002ff400000418ff */
[----:B------:R-:W-:-:S05]  /*6f60*/  @!P1 HFMA2.BF16_V2 R237, -RZ.H0_H0, RZ.H0_H0, -R137.H0_H0 ;  /* 0x200000ffffed9231 */ /* 0x000fca0000340989 */
[----:B------:R-:W-:Y:S01]  /*6f70*/  @!P1 PRMT R137, R237, 0x5410, RZ ;  /* 0x00005410ed899816 */ /* 0x000fe200000000ff */
[----:B------:R-:W-:Y:S01]  /*6f80*/  HMMA.16816.F32.BF16 R16, R16, R6, RZ ;  /* 0x000000061010723c */ /* 0x000fe200000418ff */
[----:B------:R-:W1:Y:S01]  /*6f90*/  LDSM.16.MT88.4 R4, [R84+0x4800] ;  /* 0x004800005404783b */ /* 0x000e620000004200 */
[----:B------:R-:W-:-:S13]  /*6fa0*/  ISETP.GT.U32.AND P1, PT, R217, R214, PT ;  /* 0x000000d6d900720c */ /* 0x000fda0003f24070 */
[----:B------:R-:W-:-:S05]  /*6fb0*/  @P1 HFMA2.BF16_V2 R241, -RZ.H0_H0, RZ.H0_H0, -R117.H0_H0 ;  /* 0x200000fffff11231 */ /* 0x000fca0000340975 */
[----:B------:R-:W-:Y:S01]  /*6fc0*/  @P1 PRMT R117, R241, 0x5410, RZ ;  /* 0x00005410f1751816 */ /* 0x000fe200000000ff */
[C---:B-1----:R-:W-:Y:S08]  /*6fd0*/  HMMA.16816.F32.BF16 R28, R12.reuse, R4, R20 ;  /* 0x000000040c1c723c */ /* 0x042ff00000041814 */
[----:B------:R-:W-:Y:S01]  /*6fe0*/  HMMA.16816.F32.BF16 R20, R12, R6, R16 ;  /* 0x000000060c14723c */ /* 0x000fe20000041810 */
[----:B------:R-:W1:Y:S01]  /*6ff0*/  LDSM.16.MT88.4 R4, [R176+0xd000] ;  /* 0x00d00000b004783b */ /* 0x000e620000004200 */
[----:B------:R-:W-:-:S02]  /*7000*/  IMAD.MOV.U32 R17, RZ, RZ, R91 ;  /* 0x000000ffff117224 */ /* 0x000fc400078e005b */
[----:B------:R-:W-:Y:S01]  /*7010*/  IMAD.MOV.U32 R18, RZ, RZ, R88 ;  /* 0x000000ffff127224 */ /* 0x000fe200078e0058 */
[----:B------:R-:W2:Y:S01]  /*7020*/  LDSM.16.MT88.4 R12, [R0+0x1000] ;  /* 0x00100000000c783b */ /* 0x000ea20000004200 */
[----:B------:R-:W-:Y:S02]  /*7030*/  IMAD.MOV.U32 R19, RZ, RZ, R89 ;  /* 0x000000ffff137224 */ /* 0x000fe400078e0059 */
[C---:B-1----:R-:W-:Y:S08]  /*7040*/  HMMA.16816.F32.BF16 R120, R8.reuse, R4, R120 ;  /* 0x000000040878723c */ /* 0x042ff00000041878 */
[----:B------:R-:W-:Y:S01]  /*7050*/  HMMA.16816.F32.BF16 R88, R8, R6, R128 ;  /* 0x000000060858723c */ /* 0x000fe20000041880 */
[----:B------:R-:W1:Y:S01]  /*7060*/  LDSM.16.MT88.4 R4, [R84+0x1000] ;  /* 0x001000005404783b */ /* 0x000e620000004200 */
[----:B------:R-:W-:-:S02]  /*7070*/  IMAD.MOV.U32 R131, RZ, RZ, R212 ;  /* 0x000000ffff837224 */ /* 0x000fc400078e00d4 */
[----:B------:R-:W-:Y:S02]  /*7080*/  IMAD.MOV.U32 R212, RZ, RZ, R2 ;  /* 0x000000ffffd47224 */ /* 0x000fe400078e0002 */
[----:B------:R-:W-:Y:S01]  /*7090*/  IMAD.MOV.U32 R2, RZ, RZ, R208 ;  /* 0x000000ffff027224 */ /* 0x000fe200078e00d0 */
[----:B------:R-:W-:Y:S01]  /*70a0*/  MOV R213, R131 ;  /* 0x0000008300d57202 */ /* 0x000fe20000000f00 */
[----:B--2---:R-:W-:Y:S01]  /*70b0*/  HMMA.16816.F32.BF16 R44, R8, R12, R160 ;  /* 0x0000000c082c723c */ /* 0x004fe200000418a0 */
[----:B------:R-:W-:Y:S01]  /*70c0*/  MOV R160, R26 ;  /* 0x0000001a00a07202 */ /* 0x000fe20000000f00 */
[----:B------:R-:W-:Y:S01]  /*70d0*/  IMAD.MOV.U32 R128, RZ, RZ, R27 ;  /* 0x000000ffff807224 */ /* 0x000fe200078e001b */
[----:B------:R-:W-:Y:S01]  /*70e0*/  MOV R162, R18 ;  /* 0x0000001200a27202 */ /* 0x000fe20000000f00 */
[----:B------:R-:W-:Y:S02]  /*70f0*/  IMAD.MOV.U32 R129, RZ, RZ, R24 ;  /* 0x000000ffff817224 */ /* 0x000fe400078e0018 */
[----:B------:R-:W-:-:S02]  /*7100*/  IMAD.MOV.U32 R208, RZ, RZ, R25 ;  /* 0x000000ffffd07224 */ /* 0x000fc400078e0019 */
[----:B------:R-:W-:Y:S01]  /*7110*/  HMMA.16816.F32.BF16 R24, R8, R14, R156 ;  /* 0x0000000e0818723c */ /* 0x000fe2000004189c */
[----:B------:R-:W-:Y:S01]  /*7120*/  IMAD.MOV.U32 R156, RZ, RZ, R92 ;  /* 0x000000ffff9c7224 */ /* 0x000fe200078e005c */
[----:B------:R-:W2:Y:S01]  /*7130*/  LDSM.16.MT88.4 R12, [R176+0xf000] ;  /* 0x00f00000b00c783b */ /* 0x000ea20000004200 */
[----:B------:R-:W-:Y:S02]  /*7140*/  IMAD.MOV.U32 R157, RZ, RZ, R93 ;  /* 0x000000ffff9d7224 */ /* 0x000fe400078e005d */
[----:B------:R-:W-:Y:S02]  /*7150*/  IMAD.MOV.U32 R158, RZ, RZ, R94 ;  /* 0x000000ffff9e7224 */ /* 0x000fe400078e005e */
[----:B------:R-:W-:Y:S02]  /*7160*/  IMAD.MOV.U32 R159, RZ, RZ, R95 ;  /* 0x000000ffff9f7224 */ /* 0x000fe400078e005f */
[----:B------:R-:W-:Y:S02]  /*7170*/  IMAD.MOV.U32 R130, RZ, RZ, R164 ;  /* 0x000000ffff827224 */ /* 0x000fe400078e00a4 */
[----:B------:R-:W-:-:S02]  /*7180*/  IMAD.MOV.U32 R164, RZ, RZ, R165 ;  /* 0x000000ffffa47224 */ /* 0x000fc400078e00a5 */
[----:B------:R-:W-:Y:S02]  /*7190*/  IMAD.MOV.U32 R165, RZ, RZ, R171 ;  /* 0x000000ffffa57224 */ /* 0x000fe400078e00ab */
[----:B------:R-:W-:Y:S02]  /*71a0*/  IMAD.MOV.U32 R163, RZ, RZ, R17 ;  /* 0x000000ffffa37224 */ /* 0x000fe400078e0011 */
[----:B------:R-:W-:Y:S01]  /*71b0*/  IMAD.MOV.U32 R161, RZ, RZ, R19 ;  /* 0x000000ffffa17224 */ /* 0x000fe200078e0013 */
[----:B-1----:R-:W-:Y:S01]  /*71c0*/  HMMA.16816.F32.BF16 R92, R8, R4, R152 ;  /* 0x00000004085c723c */ /* 0x002fe20000041898 */
[----:B------:R-:W-:Y:S01]  /*71d0*/  MOV R153, R169 ;  /* 0x000000a900997202 */ /* 0x000fe20000000f00 */
[----:B------:R-:W-:Y:S02]  /*71e0*/  IMAD.MOV.U32 R154, RZ, RZ, R170 ;  /* 0x000000ffff9a7224 */ /* 0x000fe400078e00aa */
[----:B------:R-:W-:-:S04]  /*71f0*/  IMAD.MOV.U32 R155, RZ, RZ, R168 ;  /* 0x000000ffff9b7224 */ /* 0x000fc800078e00a8 */
[C---:B------:R-:W-:Y:S01]  /*7200*/  HMMA.16816.F32.BF16 R132, R8.reuse, R6, R132 ;  /* 0x000000060884723c */ /* 0x040fe20000041884 */
[----:B------:R-:W1:Y:S07]  /*7210*/  LDSM.16.MT88.4 R4, [R0+0x3000] ;  /* 0x003000000004783b */ /* 0x000e6e0000004200 */
[C---:B--2---:R-:W-:Y:S08]  /*7220*/  HMMA.16816.F32.BF16 R172, R8.reuse, R12, R172 ;  /* 0x0000000c08ac723c */ /* 0x044ff000000418ac */
[----:B------:R-:W-:Y:S01]  /*7230*/  HMMA.16816.F32.BF16 R168, R8, R14, R124 ;  /* 0x0000000e08a8723c */ /* 0x000fe2000004187c */
[----:B------:R-:W2:Y:S01]  /*7240*/  LDSM.16.MT88.4 R12, [R84+0x3000] ;  /* 0x00300000540c783b */ /* 0x000ea20000004200 */
[----:B------:R-:W-:Y:S01]  /*7250*/  IMAD.MOV.U32 R124, RZ, RZ, R157 ;  /* 0x000000ffff7c7224 */ /* 0x000fe200078e009d */
[----:B------:R-:W-:Y:S01]  /*7260*/  MOV R125, R158 ;  /* 0x0000009e007d7202 */ /* 0x000fe20000000f00 */
[----:B------:R-:W-:-:S02]  /*7270*/  IMAD.MOV.U32 R126, RZ, RZ, R159 ;  /* 0x000000ffff7e7224 */ /* 0x000fc400078e009f */
[----:B------:R-:W-:Y:S02]  /*7280*/  IMAD.MOV.U32 R127, RZ, RZ, R160 ;  /* 0x000000ffff7f7224 */ /* 0x000fe400078e00a0 */
[C---:B-1----:R-:W-:Y:S08]  /*7290*/  HMMA.16816.F32.BF16 R76, R8.reuse, R4, R76 ;  /* 0x00000004084c723c */ /* 0x042ff0000004184c */
[----:B------:R-:W-:Y:S01]  /*72a0*/  HMMA.16816.F32.BF16 R16, R8, R6, R80 ;  /* 0x000000060810723c */ /* 0x000fe20000041850 */
[----:B------:R-:W1:Y:S01]  /*72b0*/  LDSM.16.MT88.4 R4, [R176+0x11000] ;  /* 0x01100000b004783b */ /* 0x000e620000004200 */
[----:B------:R-:W-:-:S02]  /*72c0*/  IMAD.MOV.U32 R83, RZ, RZ, R153 ;  /* 0x000000ffff537224 */ /* 0x000fc400078e0099 */
[----:B------:R-:W-:Y:S02]  /*72d0*/  IMAD.MOV.U32 R82, RZ, RZ, R154 ;  /* 0x000000ffff527224 */ /* 0x000fe400078e009a */
[----:B------:R-:W-:Y:S02]  /*72e0*/  IMAD.MOV.U32 R81, RZ, RZ, R155 ;  /* 0x000000ffff517224 */ /* 0x000fe400078e009b */
[----:B------:R-:W-:Y:S01]  /*72f0*/  IMAD.MOV.U32 R80, RZ, RZ, R156 ;  /* 0x000000ffff507224 */ /* 0x000fe200078e009c */
[----:B--2---:R-:W-:Y:S01]  /*7300*/  HMMA.16816.F32.BF16 R152, R8, R12, R96 ;  /* 0x0000000c0898723c */ /* 0x004fe20000041860 */
[----:B------:R-:W-:Y:S02]  /*7310*/  IMAD.MOV.U32 R98, RZ, RZ, R161 ;  /* 0x000000ffff627224 */ /* 0x000fe400078e00a1 */
[----:B------:R-:W-:Y:S02]  /*7320*/  IMAD.MOV.U32 R99, RZ, RZ, R162 ;  /* 0x000000ffff637224 */ /* 0x000fe400078e00a2 */
[----:B------:R-:W-:-:S02]  /*7330*/  IMAD.MOV.U32 R96, RZ, RZ, R163 ;  /* 0x000000ffff607224 */ /* 0x000fc400078e00a3 */
[----:B------:R-:W-:Y:S01]  /*7340*/  IMAD.MOV.U32 R97, RZ, RZ, R166 ;  /* 0x000000ffff617224 */ /* 0x000fe200078e00a6 */
[----:B------:R-:W-:Y:S01]  /*7350*/  HMMA.16816.F32.BF16 R156, R8, R14, R64 ;  /* 0x0000000e089c723c */ /* 0x000fe20000041840 */
[----:B------:R-:W-:Y:S01]  /*7360*/  MOV R65, R164 ;  /* 0x000000a400417202 */ /* 0x000fe20000000f00 */
[----:B------:R-:W-:Y:S01]  /*7370*/  IMAD.MOV.U32 R66, RZ, RZ, R165 ;  /* 0x000000ffff427224 */ /* 0x000fe200078e00a5 */
[----:B------:R-:W2:Y:S01]  /*7380*/  LDSM.16.MT88.4 R12, [R0+0x5000] ;  /* 0x00500000000c783b */ /* 0x000ea20000004200 */
[----:B------:R-:W-:-:S04]  /*7390*/  IMAD.MOV.U32 R67, RZ, RZ, R167 ;  /* 0x000000ffff437224 */ /* 0x000fc800078e00a7 */
[C---:B-1----:R-:W-:Y:S08]  /*73a0*/  HMMA.16816.F32.BF16 R160, R8.reuse, R4, R52 ;  /* 0x0000000408a0723c */ /* 0x042ff00000041834 */
[C---:B------:R-:W-:Y:S01]  /*73b0*/  HMMA.16816.F32.BF16 R164, R8.reuse, R6, R48 ;  /* 0x0000000608a4723c */ /* 0x040fe20000041830 */
[----:B------:R-:W1:Y:S04]  /*73c0*/  LDSM.16.MT88.4 R4, [R84+0x5000] ;  /* 0x005000005404783b */ /* 0x000e680000004200 */
[----:B------:R-:W3:Y:S03]  /*73d0*/  LDSM.16.MT88.4 R48, [R0+0x1800] ;  /* 0x001800000030783b */ /* 0x000ee60000004200 */
[C---:B--2---:R-:W-:Y:S08]  /*73e0*/  HMMA.16816.F32.BF16 R108, R8.reuse, R12, R108 ;  /* 0x0000000c086c723c */ /* 0x044ff0000004186c */
[----:B------:R-:W-:Y:S01]  /*73f0*/  HMMA.16816.F32.BF16 R12, R8, R14, R32 ;  /* 0x0000000e080c723c */ /* 0x000fe20000041820 */
[----:B------:R-:W-:-:S02]  /*7400*/  IMAD.MOV.U32 R35, RZ, RZ, R82 ;  /* 0x000000ffff237224 */ /* 0x000fc400078e0052 */
[----:B------:R-:W-:Y:S02]  /*7410*/  IMAD.MOV.U32 R33, RZ, RZ, R65 ;  /* 0x000000ffff217224 */ /* 0x000fe400078e0041 */
[----:B------:R-:W-:Y:S02]  /*7420*/  IMAD.MOV.U32 R32, RZ, RZ, R66 ;  /* 0x000000ffff207224 */ /* 0x000fe400078e0042 */
[----:B------:R-:W-:Y:S02]  /*7430*/  IMAD.MOV.U32 R34, RZ, RZ, R67 ;  /* 0x000000ffff227224 */ /* 0x000fe400078e0043 */
[----:B------:R-:W-:Y:S01]  /*7440*/  LDSM.16.MT88.4 R64, [R176+0xf800] ;  /* 0x00f80000b040783b */ /* 0x000fe20000004200 */
[----:B-1----:R-:W-:Y:S01]  /*7450*/  HMMA.16816.F32.BF16 R28, R8, R4, R28 ;  /* 0x00000004081c723c */ /* 0x002fe2000004181c */
[----:B------:R-:W-:Y:S02]  /*7460*/  IMAD.MOV.U32 R4, RZ, RZ, R2 ;  /* 0x000000ffff047224 */ /* 0x000fe400078e0002 */
[----:B------:R-:W-:-:S02]  /*7470*/  IMAD.MOV.U32 R2, RZ, RZ, R59 ;  /* 0x000000ffff027224 */ /* 0x000fc400078e003b */
[----:B------:R-:W-:Y:S02]  /*7480*/  IMAD.MOV.U32 R5, RZ, RZ, R127 ;  /* 0x000000ffff057224 */ /* 0x000fe400078e007f */
[----:B------:R-:W-:Y:S01]  /*7490*/  FADD.FTZ R2, R2, R249 ;  /* 0x000000f902027221 */ /* 0x000fe20000010000 */
[----:B------:R-:W-:Y:S01]  /*74a0*/  HMMA.16816.F32.BF16 R20, R8, R6, R20 ;  /* 0x000000060814723c */ /* 0x000fe20000041814 */
[----:B------:R-:W-:Y:S01]  /*74b0*/  IMAD.MOV.U32 R10, RZ, RZ, R80 ;  /* 0x000000ffff0a7224 */ /* 0x000fe200078e0050 */
[----:B------:R-:W-:Y:S01]  /*74c0*/  MOV R6, R97 ;  /* 0x0000006100067202 */ /* 0x000fe20000000f00 */
[----:B------:R-:W-:Y:S02]  /*74d0*/  IMAD.MOV.U32 R9, RZ, RZ, R81 ;  /* 0x000000ffff097224 */ /* 0x000fe400078e0051 */
[----:B------:R-:W-:Y:S02]  /*74e0*/  IMAD.MOV.U32 R8, RZ, RZ, R83 ;  /* 0x000000ffff087224 */ /* 0x000fe400078e0053 */
[----:B------:R-:W1:Y:S01]  /*74f0*/  LDSM.16.MT88.4 R80, [R0+0x3800] ;  /* 0x003800000050783b */ /* 0x000e620000004200 */
[----:B---3--:R-:W-:Y:S01]  /*7500*/  HMMA.16816.F32.BF16 R44, R112, R48, R44 ;  /* 0x00000030702c723c */ /* 0x008fe2000004182c */
[----:B------:R-:W-:-:S02]  /*7510*/  IMAD.MOV.U32 R11, RZ, RZ, R58 ;  /* 0x000000ffff0b7224 */ /* 0x000fc400078e003a */
[----:B------:R-:W-:Y:S01]  /*7520*/  IMAD.MOV.U32 R7, RZ, RZ, R96 ;  /* 0x000000ffff077224 */ /* 0x000fe200078e0060 */
[----:B------:R-:W2:Y:S01]  /*7530*/  LDSM.16.MT88.4 R56, [R84+0x1800] ;  /* 0x001800005438783b */ /* 0x000ea20000004200 */
[----:B------:R-:W-:-:S03]  /*7540*/  FADD.FTZ R2, R11, R2 ;  /* 0x000000020b027221 */ /* 0x000fc60000010000 */
[C---:B------:R-:W-:Y:S01]  /*7550*/  HMMA.16816.F32.BF16 R48, R112.reuse, R50, R24 ;  /* 0x000000327030723c */ /* 0x040fe20000041818 */
[----:B------:R-:W-:Y:S01]  /*7560*/  MOV R25, R124 ;  /* 0x0000007c00197202 */ /* 0x000fe20000000f00 */
[----:B------:R-:W-:Y:S02]  /*7570*/  IMAD.MOV.U32 R24, RZ, RZ, R125 ;  /* 0x000000ffff187224 */ /* 0x000fe400078e007d */
[----:B------:R-:W-:Y:S02]  /*7580*/  IMAD.MOV.U32 R26, RZ, RZ, R99 ;  /* 0x000000ffff1a7224 */ /* 0x000fe400078e0063 */
[----:B------:R-:W-:Y:S02]  /*7590*/  IMAD.MOV.U32 R27, RZ, RZ, R98 ;  /* 0x000000ffff1b7224 */ /* 0x000fe400078e0062 */
[----:B------:R-:W3:Y:S01]  /*75a0*/  LDSM.16.MT88.4 R96, [R176+0x11800] ;  /* 0x01180000b060783b */ /* 0x000ee20000004200 */
[C---:B-1----:R-:W-:Y:S08]  /*75b0*/  HMMA.16816.F32.BF16 R76, R112.reuse, R80, R76 ;  /* 0x00000050704c723c */ /* 0x042ff0000004184c */
[----:B------:R-:W-:Y:S01]  /*75c0*/  HMMA.16816.F32.BF16 R80, R112, R82, R16 ;  /* 0x000000527050723c */ /* 0x000fe20000041810 */
[----:B------:R-:W-:-:S02]  /*75d0*/  IMAD.MOV.U32 R18, RZ, RZ, R128 ;  /* 0x000000ffff127224 */ /* 0x000fc400078e0080 */
[----:B------:R-:W-:Y:S02]  /*75e0*/  IMAD.MOV.U32 R17, RZ, RZ, R129 ;  /* 0x000000ffff117224 */ /* 0x000fe400078e0081 */
[----:B------:R-:W-:Y:S02]  /*75f0*/  IMAD.MOV.U32 R16, RZ, RZ, R130 ;  /* 0x000000ffff107224 */ /* 0x000fe400078e0082 */
[----:B------:R1:W-:Y:S01]  /*7600*/  LDSM.16.MT88.4 R128, [R0+0x5800] ;  /* 0x005800000080783b */ /* 0x0003e20000004200 */
[----:B------:R-:W-:Y:S01]  /*7610*/  IMAD.MOV.U32 R19, RZ, RZ, R126 ;  /* 0x000000ffff137224 */ /* 0x000fe200078e007e */
[----:B--2---:R-:W-:Y:S01]  /*7620*/  HMMA.16816.F32.BF16 R52, R112, R56, R92 ;  /* 0x000000387034723c */ /* 0x004fe2000004185c */
[----:B------:R-:W-:Y:S01]  /*7630*/  IMAD.MOV.U32 R249, RZ, RZ, R17 ;  /* 0x000000fffff97224 */ /* 0x000fe200078e0011 */
[----:B------:R-:W2:Y:S01]  /*7640*/  LDSM.16.MT88.4 R124, [R176+0xd800] ;  /* 0x00d80000b07c783b */ /* 0x000ea20000004200 */
[----:B------:R-:W-:Y:S02]  /*7650*/  IMAD.MOV.U32 R17, RZ, RZ, R25 ;  /* 0x000000ffff117224 */ /* 0x000fe400078e0019 */
[----:B------:R-:W-:Y:S01]  /*7660*/  FADD.FTZ R2, R249, R2 ;  /* 0x00000002f9027221 */ /* 0x000fe20000010000 */
[----:B------:R-:W-:-:S02]  /*7670*/  IMAD.MOV.U32 R25, RZ, RZ, R27 ;  /* 0x000000ffff197224 */ /* 0x000fc400078e001b */
[----:B------:R-:W-:Y:S01]  /*7680*/  IMAD.MOV.U32 R27, RZ, RZ, R10 ;  /* 0x000000ffff1b7224 */ /* 0x000fe200078e000a */
[C---:B------:R-:W-:Y:S08]  /*7690*/  HMMA.16816.F32.BF16 R56, R112.reuse, R58, R132 ;  /* 0x0000003a7038723c */ /* 0x040ff00000041884 */
[----:B---3--:R-:W-:Y:S01]  /*76a0*/  HMMA.16816.F32.BF16 R92, R112, R96, R160 ;  /* 0x00000060705c723c */ /* 0x008fe200000418a0 */
[----:B-1----:R-:W-:-:S04]  /*76b0*/  PRMT R0, R60, 0x7770, RZ ;  /* 0x000077703c007816 */ /* 0x002fc800000000ff */
[----:B------:R-:W-:-:S03]  /*76c0*/  ISETP.GE.U32.AND P4, PT, R214, R0, PT ;  /* 0x00000000d600720c */ /* 0x000fc60003f86070 */
[----:B------:R-:W-:Y:S01]  /*76d0*/  HMMA.16816.F32.BF16 R96, R112, R98, R164 ;  /* 0x000000627060723c */ /* 0x000fe200000418a4 */
[----:B------:R-:W-:-:S04]  /*76e0*/  PRMT R0, R216, 0x7770, RZ ;  /* 0x00007770d8007816 */ /* 0x000fc800000000ff */
[----:B------:R-:W-:Y:S01]  /*76f0*/  ISETP.GE.U32.AND P5, PT, R214, R0, PT ;  /* 0x00000000d600720c */ /* 0x000fe20003fa6070 */
[----:B------:R-:W-:Y:S01]  /*7700*/  FADD.FTZ R0, R16, R213 ;  /* 0x000000d510007221 */ /* 0x000fe20000010000 */
[----:B------:R-:W-:Y:S01]  /*7710*/  IMAD.MOV.U32 R213, RZ, RZ, R18 ;  /* 0x000000ffffd57224 */ /* 0x000fe200078e0012 */
[----:B------:R-:W-:Y:S01]  /*7720*/  MOV R16, R24 ;  /* 0x0000001800107202 */ /* 0x000fe20000000f00 */
[----:B------:R-:W-:Y:S02]  /*7730*/  IMAD.MOV.U32 R18, RZ, RZ, R26 ;  /* 0x000000ffff127224 */ /* 0x000fe400078e001a */
[----:B------:R-:W-:Y:S01]  /*7740*/  FADD.FTZ R4, R4, R0 ;  /* 0x0000000004047221 */ /* 0x000fe20000010000 */
[----:B------:R-:W-:Y:S01]  /*7750*/  LOP3.LUT R0, R207, 0xffff, RZ, 0xc0, !PT ;  /* 0x0000ffffcf007812 */ /* 0x000fe200078ec0ff */
[----:B------:R-:W-:Y:S01]  /*7760*/  @!P4 HFMA2.BF16_V2 R230, -RZ.H0_H0, RZ.H0_H0, -R148.H0_H0 ;  /* 0x200000ffffe6c231 */ /* 0x000fe20000340994 */
[----:B------:R-:W-:Y:S01]  /*7770*/  MOV R218, R213 ;  /* 0x000000d500da7202 */ /* 0x000fe20000000f00 */
[----:B------:R-:W-:-:S02]  /*7780*/  IMAD.MOV.U32 R26, RZ, RZ, R9 ;  /* 0x000000ffff1a7224 */ /* 0x000fc400078e0009 */
[----:B------:R-:W-:Y:S01]  /*7790*/  FADD.FTZ R4, R16, R4 ;  /* 0x0000000410047221 */ /* 0x000fe20000010000 */
[----:B------:R-:W-:Y:S01]  /*77a0*/  IMAD.MOV.U32 R249, RZ, RZ, R18 ;  /* 0x000000fffff97224 */ /* 0x000fe200078e0012 */
[----:B------:R-:W-:Y:S01]  /*77b0*/  @!P4 PRMT R148, R230, 0x5410, RZ ;  /* 0x00005410e694c816 */ /* 0x000fe200000000ff */
[----:B------:R-:W-:Y:S01]  /*77c0*/  @!P5 HFMA2.BF16_V2 R238, -RZ.H0_H0, RZ.H0_H0, -R136.H0_H0 ;  /* 0x200000ffffeed231 */ /* 0x000fe20000340988 */
[----:B------:R-:W-:Y:S01]  /*77d0*/  ISETP.GE.U32.AND P4, PT, R214, R61, PT ;  /* 0x0000003dd600720c */ /* 0x000fe20003f86070 */
[----:B------:R-:W-:Y:S02]  /*77e0*/  IMAD.MOV.U32 R213, RZ, RZ, R26 ;  /* 0x000000ffffd57224 */ /* 0x000fe400078e001a */
[----:B------:R-:W-:Y:S01]  /*77f0*/  FADD.FTZ R2, R218, R2 ;  /* 0x00000002da027221 */ /* 0x000fe20000010000 */
[----:B------:R-:W-:Y:S01]  /*7800*/  IMAD.MOV.U32 R18, RZ, RZ, R33 ;  /* 0x000000ffff127224 */ /* 0x000fe200078e0021 */
[----:B------:R-:W-:Y:S01]  /*7810*/  @!P5 PRMT R136, R238, 0x5410, RZ ;  /* 0x00005410ee88d816 */ /* 0x000fe200000000ff */
[----:B------:R-:W-:Y:S01]  /*7820*/  IMAD.MOV.U32 R16, RZ, RZ, R27 ;  /* 0x000000ffff107224 */ /* 0x000fe200078e001b */
[----:B------:R-:W-:Y:S01]  /*7830*/  ISETP.GE.U32.AND P5, PT, R214, R0, PT ;  /* 0x00000000d600720c */ /* 0x000fe20003fa6070 */
[----:B------:R-:W-:Y:S01]  /*7840*/  FADD.FTZ R4, R249, R4 ;  /* 0x00000004f9047221 */ /* 0x000fe20000010000 */
[----:B------:R-:W-:Y:S01]  /*7850*/  LOP3.LUT R0, R206, 0xffff, RZ, 0xc0, !PT ;  /* 0x0000ffffce007812 */ /* 0x000fe200078ec0ff */
[----:B--2---:R-:W-:Y:S01]  /*7860*/  HMMA.16816.F32.BF16 R120, R112, R124, R120 ;  /* 0x0000007c7078723c */ /* 0x004fe20000041878 */
[----:B------:R-:W-:-:S02]  /*7870*/  IMAD.MOV.U32 R24, RZ, RZ, R8 ;  /* 0x000000ffff187224 */ /* 0x000fc400078e0008 */
[----:B------:R-:W-:Y:S01]  /*7880*/  LDSM.16.MT88.4 R8, [R84+0x5800] ;  /* 0x005800005408783b */ /* 0x000fe20000004200 */
[----:B------:R-:W-:Y:S02]  /*7890*/  @!P4 HFMA2.BF16_V2 R232, -RZ.H0_H0, RZ.H0_H0, -R140.H0_H0 ;  /* 0x200000ffffe8c231 */ /* 0x000fe4000034098c */
[----:B------:R-:W-:Y:S01]  /*78a0*/  IMAD.MOV.U32 R27, RZ, RZ, R6 ;  /* 0x000000ffff1b7224 */ /* 0x000fe200078e0006 */
[----:B------:R-:W-:Y:S01]  /*78b0*/  MOV R6, R209 ;  /* 0x000000d100067202 */ /* 0x000fe20000000f00 */
[----:B------:R-:W-:Y:S01]  /*78c0*/  IMAD.MOV.U32 R26, RZ, RZ, R7 ;  /* 0x000000ffff1a7224 */ /* 0x000fe200078e0007 */
[----:B------:R-:W-:Y:S01]  /*78d0*/  HMMA.16816.F32.BF16 R124, R112, R126, R88 ;  /* 0x0000007e707c723c */ /* 0x000fe20000041858 */
[----:B------:R-:W-:Y:S01]  /*78e0*/  @!P4 PRMT R140, R232, 0x5410, RZ ;  /* 0x00005410e88cc816 */ /* 0x000fe200000000ff */
[----:B------:R-:W1:Y:S01]  /*78f0*/  LDSM.16.MT88.4 R88, [R84+0x3800] ;  /* 0x003800005458783b */ /* 0x000e620000004200 */
[----:B------:R-:W-:Y:S01]  /*7900*/  ISETP.GT.U32.AND P4, PT, R215, R214, PT ;  /* 0x000000d6d700720c */ /* 0x000fe20003f84070 */
[----:B------:R-:W-:-:S02]  /*7910*/  @!P5 HFMA2.BF16_V2 R243, -RZ.H0_H0, RZ.H0_H0, -R187.H0_H0 ;  /* 0x200000fffff3d231 */ /* 0x000fc400003409bb */
[----:B------:R-:W-:Y:S02]  /*7920*/  IMAD.MOV.U32 R7, RZ, RZ, R208 ;  /* 0x000000ffff077224 */ /* 0x000fe400078e00d0 */
[----:B------:R-:W-:Y:S01]  /*7930*/  IMAD.MOV.U32 R33, RZ, RZ, R85 ;  /* 0x000000ffff217224 */ /* 0x000fe200078e0055 */
[----:B------:R-:W-:Y:S01]  /*7940*/  HMMA.16816.F32.BF16 R108, R112, R128, R108 ;  /* 0x00000080706c723c */ /* 0x000fe2000004186c */
[----:B------:R-:W-:Y:S01]  /*7950*/  @!P5 PRMT R187, R243, 0x5410, RZ ;  /* 0x00005410f3bbd816 */ /* 0x000fe200000000ff */
[----:B------:R-:W-:Y:S02]  /*7960*/  IMAD.MOV.U32 R209, RZ, RZ, R87 ;  /* 0x000000ffffd17224 */ /* 0x000fe400078e0057 */
[----:B------:R-:W-:-:S03]  /*7970*/  IMAD.MOV.U32 R208, RZ, RZ, R86 ;  /* 0x000000ffffd07224 */ /* 0x000fc600078e0056 */
[----:B------:R-:W-:Y:S01]  /*7980*/  @P4 HFMA2.BF16_V2 R239, -RZ.H0_H0, RZ.H0_H0, -R119.H0_H0 ;  /* 0x200000ffffef4231 */ /* 0x000fe20000340977 */
[C---:B------:R-:W-:Y:S04]  /*7990*/  HMMA.16816.F32.BF16 R60, R112.reuse, R64, R172 ;  /* 0x00000040703c723c */ /* 0x040fe800000418ac */
[----:B------:R-:W-:Y:S02]  /*79a0*/  @P4 PRMT R119, R239, 0x5410, RZ ;  /* 0x00005410ef774816 */ /* 0x000fe400000000ff */
[C---:B------:R-:W-:Y:S02]  /*79b0*/  ISETP.GE.U32.AND P4, PT, R214.reuse, R0, PT ;  /* 0x00000000d600720c */ /* 0x040fe40003f86070 */
[----:B------:R-:W-:Y:S01]  /*79c0*/  LOP3.LUT R0, R201, 0xffff, RZ, 0xc0, !PT ;  /* 0x0000ffffc9007812 */ /* 0x000fe200078ec0ff */
[----:B------:R-:W-:Y:S03]  /*79d0*/  HMMA.16816.F32.BF16 R128, R112, R130, R12 ;  /* 0x000000827080723c */ /* 0x000fe6000004180c */
[----:B------:R-:W-:Y:S01]  /*79e0*/  ISETP.GE.U32.AND P3, PT, R214, R0, PT ;  /* 0x00000000d600720c */ /* 0x000fe20003f66070 */
[----:B------:R-:W-:Y:S01]  /*79f0*/  FADD.FTZ R0, R213, R2 ;  /* 0x00000002d5007221 */ /* 0x000fe20000010000 */
[----:B------:R-:W-:-:S03]  /*7a00*/  FADD.FTZ R2, R16, R4 ;  /* 0x0000000410027221 */ /* 0x000fc60000010000 */
[----:B------:R-:W-:Y:S01]  /*7a10*/  FADD.FTZ R0, R18, R0 ;  /* 0x0000000012007221 */ /* 0x000fe20000010000 */
[----:B------:R-:W-:Y:S01]  /*7a20*/  FADD.FTZ R2, R17, R2 ;  /* 0x0000000211027221 */ /* 0x000fe20000010000 */
[----:B------:R-:W2:Y:S01]  /*7a30*/  LDC R18, c[0x0][0x448] ;  /* 0x00011200ff127b82 */ /* 0x000ea20000000800 */
[----:B------:R-:W-:Y:S02]  /*7a40*/  @!P4 HFMA2.BF16_V2 R242, -RZ.H0_H0, RZ.H0_H0, -R143.H0_H0 ;  /* 0x200000fffff2c231 */ /* 0x000fe4000034098f */
[----:B------:R-:W-:Y:S01]  /*7a50*/  FADD.FTZ R0, R19, R0 ;  /* 0x0000000013007221 */ /* 0x000fe20000010000 */
[----:B------:R-:W-:Y:S01]  /*7a60*/  FADD.FTZ R2, R5, R2 ;  /* 0x0000000205027221 */ /* 0x000fe20000010000 */
[----:B------:R-:W-:Y:S01]  /*7a70*/  HMMA.16816.F32.BF16 R64, R112, R66, R168 ;  /* 0x000000427040723c */ /* 0x000fe200000418a8 */
[----:B------:R-:W-:Y:S01]  /*7a80*/  @!P3 HFMA2.BF16_V2 R244, -RZ.H0_H0, RZ.H0_H0, -R139.H0_H0 ;  /* 0x200000fffff4b231 */ /* 0x000fe2000034098b */
[----:B------:R-:W-:Y:S01]  /*7a90*/  @!P4 PRMT R143, R242, 0x5410, RZ ;  /* 0x00005410f28fc816 */ /* 0x000fe200000000ff */
[----:B------:R-:W-:Y:S01]  /*7aa0*/  FADD.FTZ R0, R24, R0 ;  /* 0x0000000018007221 */ /* 0x000fe20000010000 */
[----:B------:R-:W-:-:S02]  /*7ab0*/  FADD.FTZ R2, R25, R2 ;  /* 0x0000000219027221 */ /* 0x000fc40000010000 */
[----:B------:R-:W-:Y:S01]  /*7ac0*/  @!P3 PRMT R139, R244, 0x5410, RZ ;  /* 0x00005410f48bb816 */ /* 0x000fe200000000ff */
[----:B------:R-:W-:Y:S01]  /*7ad0*/  FADD.FTZ R0, R26, R0 ;  /* 0x000000001a007221 */ /* 0x000fe20000010000 */
[----:B------:R-:W-:Y:S01]  /*7ae0*/  FADD.FTZ R2, R27, R2 ;  /* 0x000000021b027221 */ /* 0x000fe20000010000 */
[----:B-1----:R-:W-:Y:S02]  /*7af0*/  HMMA.16816.F32.BF16 R84, R112, R88, R152 ;  /* 0x000000587054723c */ /* 0x002fe40000041898 */
[----:B------:R-:W-:Y:S01]  /*7b00*/  FADD.FTZ R0, R6, R0 ;  /* 0x0000000006007221 */ /* 0x000fe20000010000 */
[----:B------:R-:W-:-:S03]  /*7b10*/  FADD.FTZ R2, R7, R2 ;  /* 0x0000000207027221 */ /* 0x000fc60000010000 */
[----:B------:R-:W-:Y:S01]  /*7b20*/  FADD.FTZ R0, R32, R0 ;  /* 0x0000000020007221 */ /* 0x000fe20000010000 */
[----:B------:R-:W-:Y:S01]  /*7b30*/  FADD.FTZ R2, R33, R2 ;  /* 0x0000000221027221 */ /* 0x000fe20000010000 */
[----:B------:R-:W-:Y:S01]  /*7b40*/  HMMA.16816.F32.BF16 R88, R112, R90, R156 ;  /* 0x0000005a7058723c */ /* 0x000fe2000004189c */
[----:B--2---:R-:W-:Y:S02]  /*7b50*/  IMAD.SHL.U32 R4, R18, 0x8, RZ ;  /* 0x0000000812047824 */ /* 0x004fe400078e00ff */
[----:B------:R-:W-:Y:S01]  /*7b60*/  FADD.FTZ R248, R34, R0 ;  /* 0x0000000022f87221 */ /* 0x000fe20000010000 */
[----:B------:R-:W-:Y:S01]  /*7b70*/  FADD.FTZ R249, R35, R2 ;  /* 0x0000000223f97221 */ /* 0x000fe20000010000 */
[----:B------:R-:W-:-:S04]  /*7b80*/  IMAD.WIDE R4, R4, 0x2, R192 ;  /* 0x0000000204047825 */ /* 0x000fc800078e02c0 */
[----:B------:R-:W-:Y:S01]  /*7b90*/  FADD.FTZ R248, R212, R248 ;  /* 0x000000f8d4f87221 */ /* 0x000fe20000010000 */
[----:B------:R-:W-:Y:S01]  /*7ba0*/  FADD.FTZ R249, R209, R249 ;  /* 0x000000f9d1f97221 */ /* 0x000fe20000010000 */
[C---:B------:R-:W-:Y:S01]  /*7bb0*/  HMMA.16816.F32.BF16 R132, R112.reuse, R8, R28 ;  /* 0x000000087084723c */ /* 0x040fe2000004181c */
[----:B------:R1:W-:Y:S01]  /*7bc0*/  STG.E.U16 desc[UR16][R4.64], R188 ;  /* 0x000000bc04007986 */ /* 0x0003e2000c101510 */
[----:B------:R-:W-:Y:S01]  /*7bd0*/  FADD.FTZ R248, R208, R248 ;  /* 0x000000f8d0f87221 */ /* 0x000fe20000010000 */
[----:B------:R-:W-:Y:S02]  /*7be0*/  FADD.FTZ R249, R252, R249 ;  /* 0x000000f9fcf97221 */ /* 0x000fe40000010000 */
[----:B------:R1:W-:Y:S01]  /*7bf0*/  STG.E.U16 desc[UR16][R4.64+0x2], R185 ;  /* 0x000002b904007986 */ /* 0x0003e2000c101510 */
[----:B------:R-:W-:Y:S02]  /*7c00*/  FADD.FTZ R248, R250, R248 ;  /* 0x000000f8faf87221 */ /* 0x000fe40000010000 */
[----:B------:R-:W-:Y:S01]  /*7c10*/  HMMA.16816.F32.BF16 R112, R112, R10, R20 ;  /* 0x0000000a7070723c */ /* 0x000fe20000041814 */
[----:B------:R-:W-:Y:S01]  /*7c20*/  FADD.FTZ R249, R251, R249 ;  /* 0x000000f9fbf97221 */ /* 0x000fe20000010000 */
[----:B------:R1:W-:Y:S04]  /*7c30*/  STG.E.U16 desc[UR16][R192.64+0x10], R199 ;  /* 0x000010c7c0007986 */ /* 0x0003e8000c101510 */
        /* <DEDUP_REMOVED lines=26> */
[----:B------:R1:W-:Y:S01]  /*7de0*/  STG.E.U16 desc[UR16][R4.64+0x72], R117 ;  /* 0x0000727504007986 */ /* 0x0003e2000c101510 */
[----:B------:R-:W-:Y:S05]  /*7df0*/  @!P6 BRA `(.L_x_1072) ;  /* 0x000000480048e947 */ /* 0x000fea0003800000 */
[----:B------:R-:W2:Y:S01]  /*7e00*/  S2R R186, SR_TID.X ;  /* 0x0000000000ba7919 */ /* 0x000ea20000002100 */
[----:B------:R-:W3:Y:S01]  /*7e10*/  LDC.64 R224, c[0x0][0x3c0] ;  /* 0x0000f000ffe07b82 */ /* 0x000ee20000000a00 */
[----:B------:R-:W4:Y:S01]  /*7e20*/  LDCU UR4, c[0x0][0x440] ;  /* 0x00008800ff0477ac */ /* 0x000f220008000800 */
[----:B-1----:R-:W-:Y:S01]  /*7e30*/  IMAD.MOV.U32 R178, RZ, RZ, 0x20 ;  /* 0x00000020ffb27424 */ /* 0x002fe200078e00ff */
[----:B------:R-:W-:Y:S01]  /*7e40*/  LEA.HI R190, R245, 0xfffffffe, RZ, 0x1a ;  /* 0xfffffffef5be7811 */ /* 0x000fe200078fd0ff */
[----:B------:R-:W-:Y:S01]  /*7e50*/  IMAD.MOV.U32 R117, RZ, RZ, R3 ;  /* 0x000000ffff757224 */ /* 0x000fe200078e0003 */
[----:B------:R-:W-:Y:S01]  /*7e60*/  IADD3 R3, PT, PT, R176, 0xc040, RZ ;  /* 0x0000c040b0037810 */ /* 0x000fe20007ffe0ff */
[----:B------:R-:W-:Y:S01]  /*7e70*/  IMAD.U32 R2, R214, 0x10000, RZ ;  /* 0x00010000d6027824 */ /* 0x000fe200078e00ff */
[----:B------:R-:W-:Y:S01]  /*7e80*/  SEL R178, R178, 0xffffffe0, !P2 ;  /* 0xffffffe0b2b27807 */ /* 0x000fe20005000000 */
[----:B------:R-:W1:Y:S01]  /*7e90*/  S2UR UR5, SR_CgaCtaId ;  /* 0x00000000000579c3 */ /* 0x000e620000008800 */
[----:B------:R-:W-:Y:S01]  /*7ea0*/  IMAD.MOV.U32 R0, RZ, RZ, R116 ;  /* 0x000000ffff007224 */ /* 0x000fe200078e0074 */
[----:B------:R5:W-:Y:S01]  /*7eb0*/  STL [R1+0x74], R3 ;  /* 0x0000740301007387 */ /* 0x000be20000100800 */
[----:B------:R-:W-:Y:S01]  /*7ec0*/  LOP3.LUT R2, R214, 0xff0000, R2, 0xf8, !PT ;  /* 0x00ff0000d6027812 */ /* 0x000fe200078ef802 */
[----:B------:R-:W-:Y:S01]  /*7ed0*/  IMAD.MOV.U32 R189, RZ, RZ, 0x40 ;  /* 0x00000040ffbd7424 */ /* 0x000fe200078e00ff */
[----:B------:R-:W-:Y:S01]  /*7ee0*/  UMOV UR7, 0x400 ;  /* 0x0000040000077882 */ /* 0x000fe20000000000 */
[----:B------:R-:W-:Y:S01]  /*7ef0*/  IMAD.IADD R178, R178, 0x1, R176 ;  /* 0x00000001b2b27824 */ /* 0x000fe200078e02b0 */
[----:B------:R-:W1:Y:S01]  /*7f00*/  LDCU UR6, c[0x0][0x440] ;  /* 0x00008800ff0677ac */ /* 0x000e620008000800 */
[----:B----4-:R-:W-:Y:S01]  /*7f10*/  ISETP.GE.AND P1, PT, R181, UR4, PT ;  /* 0x00000004b5007c0c */ /* 0x010fe2000bf26270 */
[----:B------:R-:W4:Y:S01]  /*7f20*/  LDCU UR4, c[0x0][0x45c] ;  /* 0x00008b80ff0477ac */ /* 0x000f220008000800 */
[----:B---3--:R-:W-:Y:S01]  /*7f30*/  SHF.L.U32 R2, R224, 0x4, RZ ;  /* 0x00000004e0027819 */ /* 0x008fe200000006ff */
[C---:B--2---:R-:W-:Y:S01]  /*7f40*/  IMAD.SHL.U32 R187, R186.reuse, 0x40, RZ ;  /* 0x00000040babb7824 */ /* 0x044fe200078e00ff */
[----:B------:R-:W-:Y:S01]  /*7f50*/  LOP3.LUT P0, RZ, R186, 0x2, RZ, 0xc0, !PT ;  /* 0x00000002baff7812 */ /* 0x000fe2000780c0ff */
[----:B-1----:R-:W-:Y:S01]  /*7f60*/  ULEA UR5, UR5, UR7, 0x18 ;  /* 0x0000000705057291 */ /* 0x002fe2000f8ec0ff */
[----:B-----5:R-:W-:-:S02]  /*7f70*/  SHF.L.U64.HI R3, R224, 0x4, R225 ;  /* 0x00000004e0037819 */ /* 0x020fc400000102e1 */
[----:B------:R-:W-:Y:S02]  /*7f80*/  LOP3.LUT R188, R187, 0x400, RZ, 0xc0, !PT ;  /* 0x00000400bbbc7812 */ /* 0x000fe400078ec0ff */
[----:B------:R-:W-:Y:S01]  /*7f90*/  SEL R185, R184, 0xffffffe0, !P0 ;  /* 0xffffffe0b8b97807 */ /* 0x000fe20004000000 */
[----:B----4-:R-:W-:Y:S06]  /*7fa0*/  BRA `(.L_x_1073) ;  /* 0x0000000400487947 */ /* 0x010fec0003800000 */
.L_x_1075:
[----:B------:R-:W1:Y:S01]  /*7fb0*/  LDC.64 R118, c[0x0][0x3b8] ;  /* 0x0000ee00ff767b82 */ /* 0x000e620000000a00 */
[----:B------:R-:W-:Y:S04]  /*7fc0*/  VIADD R116, R190, 0xffffffff ;  /* 0xffffffffbe747836 */ /* 0x000fe80000000000 */
[----:B-1----:R-:W-:Y:S01]  /*7fd0*/  IMAD.WIDE.U32 R2, R116, R118, RZ ;  /* 0x0000007674027225 */ /* 0x002fe200078e00ff */
        /* <DEDUP_REMOVED lines=10> */
[----:B------:R-:W-:Y:S02]  /*8080*/  LEA R136, P6, R116, R228, 0x1 ;  /* 0x000000e474887211 */ /* 0x000fe400078c08ff */
[----:B------:R-:W-:Y:S01]  /*8090*/  LEA.HI.X R137, R2, R143, R3, 0x6, P4 ;  /* 0x0000008f02897211 */ /* 0x000fe200020f3403 */
[----:B------:R1:W-:Y:S01]  /*80a0*/  @P1 STS.128 [R191+0x6000], RZ ;  /* 0x006000ffbf001388 */ /* 0x0003e20000000c00 */
[-C--:B------:R-:W-:Y:S02]  /*80b0*/  IADD3 R140, P4, PT, R140, R116.reuse, RZ ;  /* 0x000000748c8c7210 */ /* 0x080fe40007f9e0ff */
[C---:B------:R-:W-:Y:S01]  /*80c0*/  LEA R141, P5, R118.reuse, R116, 0x5 ;  /* 0x00000074768d7211 */ /* 0x040fe200078a28ff */
[----:B------:R-:W-:Y:S01]  /*80d0*/  @!PT LDS RZ, [RZ] ;  /* 0x00000000fffff984 */ /* 0x000fe20000000800 */
[----:B------:R-:W-:Y:S01]  /*80e0*/  @!PT LDS RZ, [RZ] ;  /* 0x00000000fffff984 */ /* 0x000fe20000000800 */
[----:B------:R-:W-:Y:S01]  /*80f0*/  @!PT LDS RZ, [RZ] ;  /* 0x00000000fffff984 */ /* 0x000fe20000000800 */
[----:B------:R1:W-:Y:S02]  /*8100*/  @!P3 LDGSTS.E.BYPASS.LTC128B.128 [R191+0x8000], desc[UR16][R138.64+0x80] ;  /* 0x080000808abfbfae */ /* 0x0003e4000b981a10 */
[----:B------:R-:W-:Y:S01]  /*8110*/  IMAD.X R143, R143, 0x1, R137, P4 ;  /* 0x000000018f8f7824 */ /* 0x000fe200020e0689 */
[CC--:B------:R-:W-:Y:S01]  /*8120*/  LEA R2, P4, R141.reuse, R228.reuse, 0x1 ;  /* 0x000000e48d027211 */ /* 0x0c0fe200078808ff */
[----:B------:R1:W-:Y:S01]  /*8130*/  @P3 STS.128 [R191+0x8000], RZ ;  /* 0x008000ffbf003388 */ /* 0x0003e20000000c00 */
[----:B------:R-:W-:Y:S02]  /*8140*/  LEA.HI.X R3, R118, R137, R119, 0x5, P5 ;  /* 0x0000008976037211 */ /* 0x000fe400028f2c77 */
[-C--:B------:R-:W-:Y:S01]  /*8150*/  LEA.HI.X R137, R116, R227.reuse, R137, 0x1, P6 ;  /* 0x000000e374897211 */ /* 0x080fe200030f0c89 */
[----:B------:R-:W-:Y:S01]  /*8160*/  @!PT LDS RZ, [RZ] ;  /* 0x00000000fffff984 */ /* 0x000fe20000000800 */
[----:B------:R-:W-:Y:S01]  /*8170*/  @!PT LDS RZ, [RZ] ;  /* 0x00000000fffff984 */ /* 0x000fe20000000800 */
[----:B------:R-:W-:Y:S01]  /*8180*/  @!PT LDS RZ, [RZ] ;  /* 0x00000000fffff984 */ /* 0x000fe20000000800 */
[----:B------:R1:W-:Y:S01]  /*8190*/  @!P2 LDGSTS.E.BYPASS.LTC128B.128 [R191+0xa000], desc[UR16][R138.64+0x100] ;  /* 0x0a0001008abfafae */ /* 0x0003e2000b981a10 */
[C---:B------:R-:W-:Y:S02]  /*81a0*/  LEA R118, P5, R140.reuse, R228, 0x1 ;  /* 0x000000e48c767211 */ /* 0x040fe400078a08ff */
        /* <DEDUP_REMOVED lines=50> */
.L_x_1073:
[----:B------:R-:W-:Y:S01]  /*84d0*/  IMAD.SHL.U32 R3, R186, 0x8, RZ ;  /* 0x00000008ba037824 */ /* 0x000fe200078e00ff */
[----:B------:R-:W-:Y:S04]  /*84e0*/  DEPBAR.LE SB0, 0x0 ;  /* 0x000080000000791a */ /* 0x000fe80000000000 */
[----:B------:R-:W-:Y:S01]  /*84f0*/  IMAD.WIDE.U32 R6, R190, R224, RZ ;  /* 0x000000e0be067225 */ /* 0x000fe200078e00ff */
[----:B------:R-:W-:Y:S02]  /*8500*/  BAR.SYNC.DEFER_BLOCKING 0x0 ;  /* 0x0000000000007b1d */ /* 0x000fe40000010000 */
[----:B------:R-:W-:Y:S01]  /*8510*/  LOP3.LUT R181, R3, 0x38, RZ, 0xc0, !PT ;  /* 0x0000003803b57812 */ /* 0x000fe200078ec0ff */
[----:B------:R-:W-:Y:S01]  /*8520*/  IMAD.SHL.U32 R11, R224, 0x10, RZ ;  /* 0x00000010e00b7824 */ /* 0x000fe200078e00ff */
[----:B------:R-:W-:Y:S01]  /*8530*/  LEA R8, P2, R6, R236, 0x7 ;  /* 0x000000ec06087211 */ /* 0x000fe200078438ff */
[----:B------:R-:W-:Y:S01]  /*8540*/  IMAD R7, R190, R225, R7 ;  /* 0x000000e1be077224 */ /* 0x000fe200078e0207 */
[----:B------:R-:W-:Y:S01]  /*8550*/  SHF.L.U64.HI R10, R224, 0x4, R225 ;  /* 0x00000004e00a7819 */ /* 0x000fe200000102e1 */
[----:B------:R-:W-:Y:S01]  /*8560*/  IMAD.SHL.U32 R2, R186, 0x20, RZ ;  /* 0x00000020ba027824 */ /* 0x000fe200078e00ff */
[C---:B------:R-:W-:Y:S02]  /*8570*/  LEA R5, P0, R6.reuse, R11, 0x6 ;  /* 0x0000000b06057211 */ /* 0x040fe400078030ff */
[C---:B------:R-:W-:Y:S02]  /*8580*/  LOP3.LUT R12, R181.reuse, 0x40, RZ, 0xfc, !PT ;  /* 0x00000040b50c7812 */ /* 0x040fe400078efcff */
[C-C-:B------:R-:W-:Y:S02]  /*8590*/  LEA.HI.X R9, R6.reuse, R235, R7.reuse, 0x7, P2 ;  /* 0x000000eb06097211 */ /* 0x140fe400010f3c07 */
[----:B------:R-:W-:Y:S01]  /*85a0*/  LEA.HI.X R7, R6, R10, R7, 0x6, P0 ;  /* 0x0000000a06077211 */ /* 0x000fe200000f3407 */
[----:B------:R1:W-:Y:S01]  /*85b0*/  STL [R1+0x48], R12 ;  /* 0x0000480c01007387 */ /* 0x0003e20000100800 */
[----:B------:R-:W-:Y:S02]  /*85c0*/  LOP3.LUT R6, R181, 0x80, RZ, 0xfc, !PT ;  /* 0x00000080b5067812 */ /* 0x000fe400078efcff */
[----:B------:R-:W-:Y:S02]  /*85d0*/  ISETP.GE.AND P3, PT, R12, UR6, PT ;  /* 0x000000060c007c0c */ /* 0x000fe4000bf66270 */
[----:B------:R-:W-:Y:S01]  /*85e0*/  ISETP.GE.AND P2, PT, R6, UR6, PT ;  /* 0x0000000606007c0c */ /* 0x000fe2000bf46270 */
[----:B------:R2:W-:Y:S01]  /*85f0*/  STL [R1+0x4c], R6 ;  /* 0x00004c0601007387 */ /* 0x0005e20000100800 */
[----:B------:R-:W-:Y:S02]  /*8600*/  IADD3 R11, P4, PT, R5, R11, RZ ;  /* 0x0000000b050b7210 */ /* 0x000fe40007f9e0ff */
[----:B------:R-:W-:Y:S01]  /*8610*/  LEA R13, P0, R224, R5, 0x5 ;  /* 0x00000005e00d7211 */ /* 0x000fe200078028ff */
[----:B------:R-:W-:Y:S01]  /*8620*/  @!PT LDS RZ, [RZ] ;  /* 0x00000000fffff984 */ /* 0x000fe20000000800 */
[----:B------:R-:W-:Y:S01]  /*8630*/  @!PT LDS RZ, [RZ] ;  /* 0x00000000fffff984 */ /* 0x000fe20000000800 */
[----:B------:R-:W-:Y:S01]  /*8640*/  @!PT LDS RZ, [RZ] ;  /* 0x00000000fffff984 */ /* 0x000fe20000000800 */
[----:B------:R-:W-:Y:S01]  /*8650*/  @!P1 LDGSTS.E.BYPASS.LTC128B.128 [R191+0xc000], desc[UR16][R8.64] ;  /* 0x0c00000008bf9fae */ /* 0x000fe2000b981a10 */
[----:B------:R-:W-:Y:S01]  /*8660*/  LOP3.LUT R183, R2, 0x7c00, RZ, 0xc0, !PT ;  /* 0x00007c0002b77812 */ /* 0x000fe200078ec0ff */
[----:B------:R-:W-:Y:S01]  /*8670*/  IMAD.X R14, R7, 0x1, R10, P4 ;  /* 0x00000001070e7824 */ /* 0x000fe200020e060a */
[----:B------:R-:W-:Y:S01]  /*8680*/  LEA.HI.X R15, R224, R7, R225, 0x5, P0 ;  /* 0x00000007e00f7211 */ /* 0x000fe200000f2ce1 */
[----:B------:R-:W-:Y:S01]  /*8690*/  @P1 STS.128 [R191+0xc000], RZ ;  /* 0x00c000ffbf001388 */ /* 0x000fe20000000c00 */
[----:B------:R-:W-:Y:S02]  /*86a0*/  ISETP.GE.AND P1, PT, R181, UR6, PT ;  /* 0x00000006b5007c0c */ /* 0x000fe4000bf26270 */
[CC--:B------:R-:W-:Y:S01]  /*86b0*/  LEA R10, P4, R11.reuse, R236.reuse, 0x1 ;  /* 0x000000ec0b0a7211 */ /* 0x0c0fe200078808ff */
[----:B------:R-:W-:Y:S01]  /*86c0*/  @!PT LDS RZ, [RZ] ;  /* 0x00000000fffff984 */ /* 0x000fe20000000800 */
[----:B------:R-:W-:Y:S01]  /*86d0*/  @!PT LDS RZ, [RZ] ;  /* 0x00000000fffff984 */ /* 0x000fe20000000800 */
[----:B------:R-:W-:Y:S01]  /*86e0*/  @!PT LDS RZ, [RZ] ;  /* 0x00000000fffff984 */ /* 0x000fe20000000800 */
[----:B------:R-:W-:Y:S01]  /*86f0*/  @!P3 LDGSTS.E.BYPASS.LTC128B.128 [R191+0xe000], desc[UR16][R8.64+0x80] ;  /* 0x0e00008008bfbfae */ /* 0x000fe2000b981a10 */
[----:B------:R-:W-:Y:S02]  /*8700*/  SHF.R.U32.HI R182, RZ, 0x1, R186 ;  /* 0x00000001ffb67819 */ /* 0x000fe400000116ba */
[-C--:B------:R-:W-:Y:S01]  /*8710*/  LEA.HI.X R11, R11, R235.reuse, R14, 0x1, P4 ;  /* 0x000000eb0b0b7211 */ /* 0x080fe200020f0c0e */
[----:B------:R-:W-:Y:S01]  /*8720*/  @P3 STS.128 [R191+0xe000], RZ ;  /* 0x00e000ffbf003388 */ /* 0x000fe20000000c00 */
[--C-:B------:R-:W-:Y:S02]  /*8730*/  LOP3.LUT R2, R181, 0x1c0, R187.reuse, 0xf8, !PT ;  /* 0x000001c0b5027812 */ /* 0x100fe400078ef8bb */
[-C--:B-1----:R-:W-:Y:S01]  /*8740*/  LEA R12, P0, R13, R236.reuse, 0x1 ;  /* 0x000000ec0d0c7211 */ /* 0x082fe200078008ff */
[----:B------:R-:W-:Y:S01]  /*8750*/  @!PT LDS RZ, [RZ] ;  /* 0x00000000fffff984 */ /* 0x000fe20000000800 */
[----:B------:R-:W-:Y:S01]  /*8760*/  @!PT LDS RZ, [RZ] ;  /* 0x00000000fffff984 */ /* 0x000fe20000000800 */
[----:B------:R-:W-:Y:S01]  /*8770*/  @!PT LDS RZ, [RZ] ;  /* 0x00000000fffff984 */ /* 0x000fe20000000800 */
[----:B------:R-:W-:Y:S01]  /*8780*/  @!P2 LDGSTS.E.BYPASS.LTC128B.128 [R191+0x10000], desc[UR16][R8.64+0x100] ;  /* 0x1000010008bfafae */ /* 0x000fe2000b981a10 */
[----:B------:R-:W-:Y:S02]  /*8790*/  LOP3.LUT R4, R183, 0x200, R187, 0xf8, !PT ;  /* 0x00000200b7047812 */ /* 0x000fe400078ef8bb */
[-C--:B------:R-:W-:Y:S01]  /*87a0*/  LEA.HI.X R13, R13, R235.reuse, R15, 0x1, P0 ;  /* 0x000000eb0d0d7211 */ /* 0x080fe200000f0c0f */
[----:B------:R-:W-:Y:S01]  /*87b0*/  @P2 STS.128 [R191+0x10000], RZ ;  /* 0x010000ffbf002388 */ /* 0x000fe20000000c00 */
[C---:B--2---:R-:W-:Y:S02]  /*87c0*/  LEA R6, P5, R5.reuse, R236, 0x1 ;  /* 0x000000ec05067211 */ /* 0x044fe400078a08ff */
[----:B------:R-:W-:Y:S02]  /*87d0*/  LOP3.LUT R3, R182, 0x8, RZ, 0xc0, !PT ;  /* 0x00000008b6037812 */ /* 0x000fe400078ec0ff */
[----:B------:R-:W-:Y:S02]  /*87e0*/  LEA.HI.X R7, R5, R235, R7, 0x1, P5 ;  /* 0x000000eb05077211 */ /* 0x000fe400028f0c07 */
[----:B------:R-:W-:Y:S02]  /*87f0*/  LOP3.LUT R3, R4, R2, R3, 0xf6, !PT ;  /* 0x0000000204037212 */ /* 0x000fe400078ef603 */
[----:B------:R-:W-:Y:S01]  /*8800*/  LOP3.LUT R2, R2, 0x8, R186, 0x78, !PT ;  /* 0x0000000802027812 */ /* 0x000fe200078e78ba */
[----:B------:R-:W-:Y:S01]  /*8810*/  @!PT LDS RZ, [RZ] ;  /* 0x00000000fffff984 */ /* 0x000fe20000000800 */
[----:B------:R-:W-:Y:S01]  /*8820*/  @!PT LDS RZ, [RZ] ;  /* 0x00000000fffff984 */ /* 0x000fe20000000800 */
[----:B------:R-:W-:Y:S01]  /*8830*/  @!PT LDS RZ, [RZ] ;  /* 0x00000000fffff984 */ /* 0x000fe20000000800 */
[----:B------:R-:W-:Y:S01]  /*8840*/  @!P1 LDGSTS.E.BYPASS.LTC128B.128 [R191+0xc800], desc[UR16][R6.64] ;  /* 0x0c80000006bf9fae */ /* 0x000fe2000b981a10 */
[----:B------:R-:W-:Y:S02]  /*8850*/  LEA R119, R3, UR5, 0x1 ;  /* 0x0000000503777c11 */ /* 0x000fe4000f8e08ff */
[----:B------:R-:W-:Y:S01]  /*8860*/  LOP3.LUT P0, RZ, R186, 0x4, RZ, 0xc0, !PT ;  /* 0x00000004baff7812 */ /* 0x000fe2000780c0ff */
[----:B------:R-:W-:Y:S01]  /*8870*/  @P1 STS.128 [R191+0xc800], RZ ;  /* 0x00c800ffbf001388 */ /* 0x000fe20000000c00 */
[----:B------:R-:W-:Y:S01]  /*8880*/  IMAD R2, R2, 0x2, R188 ;  /* 0x0000000202027824 */ /* 0x000fe200078e02bc */
[----:B------:R-:W-:Y:S01]  /*8890*/  ISETP.NE.AND P4, PT, R190, RZ, PT ;  /* 0x000000ffbe00720c */ /* 0x000fe20003f85270 */
[----:B------:R-:W-:Y:S01]  /*88a0*/  IMAD.IADD R179, R185, 0x1, R119 ;  /* 0x00000001b9b37824 */ /* 0x000fe200078e0277 */
[----:B------:R-:W-:Y:S01]  /*88b0*/  @!PT LDS RZ, [RZ] ;  /* 0x00000000fffff984 */ /* 0x000fe20000000800 */
[----:B------:R-:W-:Y:S01]  /*88c0*/  @!PT LDS RZ, [RZ] ;  /* 0x00000000fffff984 */ /* 0x000fe20000000800 */
[----:B------:R-:W-:Y:S01]  /*88d0*/  @!PT LDS RZ, [RZ] ;  /* 0x00000000fffff984 */ /* 0x000fe20000000800 */
[----:B------:R-:W-:Y:S01]  /*88e0*/  @!P3 LDGSTS.E.BYPASS.LTC128B.128 [R191+0xe800], desc[UR16][R6.64+0x80] ;  /* 0x0e80008006bfbfae */ /* 0x000fe2000b981a10 */
[----:B------:R-:W-:Y:S01]  /*88f0*/  SEL R116, R189, 0xffffffc0, !P0 ;  /* 0xffffffc0bd747807 */ /* 0x000fe20004000000 */
[----:B------:R-:W-:Y:S02]  /*8900*/  VIADD R118, R2, UR5 ;  /* 0x0000000502767c36 */ /* 0x000fe40008000000 */
[----:B------:R-:W-:Y:S02]  /*8910*/  @P3 STS.128 [R191+0xe800], RZ ;  /* 0x00e800ffbf003388 */ /* 0x000fe40000000c00 */
[----:B------:R-:W-:Y:S02]  /*8920*/  IMAD.IADD R3, R118, 0x1, R185 ;  /* 0x0000000176037824 */ /* 0x000fe400078e02b9 */
        /* <DEDUP_REMOVED lines=40> */
[----:B-1----:R-:W1:Y:S04]  /*8bb0*/  LDSM.16.M88.4 R8, [R2+UR5+0x6000] ;  /* 0x006000050208783b */ /* 0x002e680008000200 */
[----:B------:R-:W2:Y:S04]  /*8bc0*/  LDSM.16.M88.4 R16, [R2+UR5+0x6800] ;  /* 0x006800050210783b */ /* 0x000ea80008000200 */
[----:B------:R-:W3:Y:S04]  /*8bd0*/  LDSM.16.M88.4 R24, [R2+UR5+0x7000] ;  /* 0x007000050218783b */ /* 0x000ee80008000200 */
[----:B------:R-:W0:Y:S04]  /*8be0*/  LDGDEPBAR ;  /* 0x00000000000079af */ /* 0x000e280000000000 */
[----:B------:R-:W4:Y:S04]  /*8bf0*/  LDSM.16.M88.4 R136, [R2+UR5+0x7800] ;  /* 0x007800050288783b */ /* 0x000f280008000200 */
[----:B------:R-:W-:Y:S04]  /*8c00*/  LDSM.16.M88.4 R140, [R179] ;  /* 0x00000000b38c783b */ /* 0x000fe80000000200 */
[----:B------:R-:W5:Y:S04]  /*8c10*/  LDSM.16.M88.4 R144, [R3+0x6000] ;  /* 0x006000000390783b */ /* 0x000f680000000200 */
[----:B------:R-:W5:Y:S04]  /*8c20*/  LDSM.16.M88.4 R148, [R3+0x6800] ;  /* 0x006800000394783b */ /* 0x000f680000000200 */
[----:B------:R-:W5:Y:S04]  /*8c30*/  LDSM.16.M88.4 R152, [R3+0x7000] ;  /* 0x007000000398783b */ /* 0x000f680000000200 */
[----:B------:R-:W-:Y:S01]  /*8c40*/  LDSM.16.M88.4 R156, [R116+0x6000] ;  /* 0x00600000749c783b */ /* 0x000fe20000000200 */
[C---:B-1----:R-:W-:Y:S03]  /*8c50*/  HMMA.16816.F32.BF16 R4, R32.reuse, R8, RZ ;  /* 0x000000082004723c */ /* 0x042fe600000418ff */
[----:B------:R-:W-:Y:S04]  /*8c60*/  LDSM.16.M88.4 R160, [R116+0x7800] ;  /* 0x0078000074a0783b */ /* 0x000fe80000000200 */
[----:B------:R-:W-:Y:S01]  /*8c70*/  LDSM.16.M88.4 R164, [R180] ;  /* 0x00000000b4a4783b */ /* 0x000fe20000000200 */
[C---:B------:R-:W-:Y:S03]  /*8c80*/  HMMA.16816.F32.BF16 R8, R32.reuse, R10, RZ ;  /* 0x0000000a2008723c */ /* 0x040fe600000418ff */
[----:B------:R-:W-:Y:S04]  /*8c90*/  LDSM.16.M88.4 R168, [R118+0x6000] ;  /* 0x0060000076a8783b */ /* 0x000fe80000000200 */
[----:B------:R-:W-:Y:S01]  /*8ca0*/  LDSM.16.M88.4 R172, [R118+0x6800] ;  /* 0x0068000076ac783b */ /* 0x000fe20000000200 */
[C---:B--2---:R-:W-:Y:S08]  /*8cb0*/  HMMA.16816.F32.BF16 R12, R32.reuse, R16, RZ ;  /* 0x00000010200c723c */ /* 0x044ff000000418ff */
[C---:B------:R-:W-:Y:S08]  /*8cc0*/  HMMA.16816.F32.BF16 R16, R32.reuse, R18, RZ ;  /* 0x000000122010723c */ /* 0x040ff000000418ff */
[C---:B---3--:R-:W-:Y:S08]  /*8cd0*/  HMMA.16816.F32.BF16 R20, R32.reuse, R24, RZ ;  /* 0x000000182014723c */ /* 0x048ff000000418ff */
[C---:B------:R-:W-:Y:S08]  /*8ce0*/  HMMA.16816.F32.BF16 R24, R32.reuse, R26, RZ ;  /* 0x0000001a2018723c */ /* 0x040ff000000418ff */
[C---:B----4-:R-:W-:Y:S08]  /*8cf0*/  HMMA.16816.F32.BF16 R28, R32.reuse, R136, RZ ;  /* 0x00000088201c723c */ /* 0x050ff000000418ff */
[----:B------:R-:W-:Y:S01]  /*8d00*/  HMMA.16816.F32.BF16 R32, R32, R138, RZ ;  /* 0x0000008a2020723c */ /* 0x000fe200000418ff */
[----:B------:R-:W1:Y:S07]  /*8d10*/  LDSM.16.M88.4 R136, [R3+0x7800] ;  /* 0x007800000388783b */ /* 0x000e6e0000000200 */
[C---:B-----5:R-:W-:Y:S08]  /*8d20*/  HMMA.16816.F32.BF16 R4, R140.reuse, R144, R4 ;  /* 0x000000908c04723c */ /* 0x060ff00000041804 */
[C---:B------:R-:W-:Y:S01]  /*8d30*/  HMMA.16816.F32.BF16 R8, R140.reuse, R146, R8 ;  /* 0x000000928c08723c */ /* 0x040fe20000041808 */
[----:B------:R-:W2:Y:S07]  /*8d40*/  LDSM.16.M88.4 R144, [R177] ;  /* 0x00000000b190783b */ /* 0x000eae0000000200 */
[C---:B------:R-:W-:Y:S08]  /*8d50*/  HMMA.16816.F32.BF16 R12, R140.reuse, R148, R12 ;  /* 0x000000948c0c723c */ /* 0x040ff0000004180c */
[C---:B------:R-:W-:Y:S01]  /*8d60*/  HMMA.16816.F32.BF16 R16, R140.reuse, R150, R16 ;  /* 0x000000968c10723c */ /* 0x040fe20000041810 */
[----:B------:R-:W3:Y:S07]  /*8d70*/  LDSM.16.M88.4 R148, [R116+0x6800] ;  /* 0x006800007494783b */ /* 0x000eee0000000200 */
[C---:B------:R-:W-:Y:S08]  /*8d80*/  HMMA.16816.F32.BF16 R20, R140.reuse, R152, R20 ;  /* 0x000000988c14723c */ /* 0x040ff00000041814 */
[C---:B------:R-:W-:Y:S01]  /*8d90*/  HMMA.16816.F32.BF16 R24, R140.reuse, R154, R24 ;  /* 0x0000009a8c18723c */ /* 0x040fe20000041818 */
[----:B------:R-:W4:Y:S07]  /*8da0*/  LDSM.16.M88.4 R152, [R116+0x7000] ;  /* 0x007000007498783b */ /* 0x000f2e0000000200 */
[C---:B-1----:R-:W-:Y:S08]  /*8db0*/  HMMA.16816.F32.BF16 R28, R140.reuse, R136, R28 ;  /* 0x000000888c1c723c */ /* 0x042ff0000004181c */
[----:B------:R-:W-:Y:S01]  /*8dc0*/  HMMA.16816.F32.BF16 R32, R140, R138, R32 ;  /* 0x0000008a8c20723c */ /* 0x000fe20000041820 */
[----:B------:R-:W1:Y:S04]  /*8dd0*/  LDSM.16.M88.4 R136, [R118+0x7000] ;  /* 0x007000007688783b */ /* 0x000e680000000200 */
[----:B------:R-:W5:Y:S03]  /*8de0*/  LDSM.16.M88.4 R140, [R118+0x7800] ;  /* 0x00780000768c783b */ /* 0x000f660000000200 */
[C---:B--2---:R-:W-:Y:S08]  /*8df0*/  HMMA.16816.F32.BF16 R4, R144.reuse, R156, R4 ;  /* 0x0000009c9004723c */ /* 0x044ff00000041804 */
[C---:B------:R-:W-:Y:S01]  /*8e00*/  HMMA.16816.F32.BF16 R8, R144.reuse, R158, R8 ;  /* 0x0000009e9008723c */ /* 0x040fe20000041808 */
[----:B------:R-:W-:Y:S07]  /*8e10*/  LDSM.16.M88.4 R156, [R2+UR5+0x9000] ;  /* 0x00900005029c783b */ /* 0x000fee0008000200 */
[C---:B---3--:R-:W-:Y:S08]  /*8e20*/  HMMA.16816.F32.BF16 R12, R144.reuse, R148, R12 ;  /* 0x00000094900c723c */ /* 0x048ff0000004180c */
[C---:B------:R-:W-:Y:S01]  /*8e30*/  HMMA.16816.F32.BF16 R16, R144.reuse, R150, R16 ;  /* 0x000000969010723c */ /* 0x040fe20000041810 */
[----:B------:R-:W-:Y:S07]  /*8e40*/  LDSM.16.M88.4 R148, [R2+UR5+0x8000] ;  /* 0x008000050294783b */ /* 0x000fee0008000200 */
[C---:B----4-:R-:W-:Y:S08]  /*8e50*/  HMMA.16816.F32.BF16 R20, R144.reuse, R152, R20 ;  /* 0x000000989014723c */ /* 0x050ff00000041814 */
[C---:B------:R-:W-:Y:S01]  /*8e60*/  HMMA.16816.F32.BF16 R24, R144.reuse, R154, R24 ;  /* 0x0000009a9018723c */ /* 0x040fe20000041818 */
[----:B------:R-:W-:Y:S07]  /*8e70*/  LDSM.16.M88.4 R152, [R2+UR5+0x8800] ;  /* 0x008800050298783b */ /* 0x000fee0008000200 */
[C---:B------:R-:W-:Y:S08]  /*8e80*/  HMMA.16816.F32.BF16 R28, R144.reuse, R160, R28 ;  /* 0x000000a0901c723c */ /* 0x040ff0000004181c */
[----:B------:R-:W-:Y:S01]  /*8e90*/  HMMA.16816.F32.BF16 R32, R144, R162, R32 ;  /* 0x000000a29020723c */ /* 0x000fe20000041820 */
[----:B------:R-:W2:Y:S04]  /*8ea0*/  LDSM.16.M88.4 R144, [R119+0x2000] ;  /* 0x002000007790783b */ /* 0x000ea80000000200 */
        /* <DEDUP_REMOVED lines=10> */
[C---:B-----5:R-:W-:Y:S08]  /*8f50*/  HMMA.16816.F32.BF16 R28, R164.reuse, R140, R28 ;  /* 0x0000008ca41c723c */ /* 0x060ff0000004181c */
        /* <DEDUP_REMOVED lines=11> */
[----:B------:R-:W5:Y:S07]  /*9010*/  LDSM.16.M88.4 R156, [R3+0x9800] ;  /* 0x00980000039c783b */ /* 0x000f6e0000000200 */
[C---:B-1----:R-:W-:Y:S08]  /*9020*/  HMMA.16816.F32.BF16 R28, R144.reuse, R136, R28 ;  /* 0x00000088901c723c */ /* 0x042ff0000004181c */
[----:B------:R-:W-:Y:S01]  /*9030*/  HMMA.16816.F32.BF16 R32, R144, R138, R32 ;  /* 0x0000008a9020723c */ /* 0x000fe20000041820 */
[----:B------:R-:W-:Y:S04]  /*9040*/  LDSM.16.M88.4 R136, [R177+0x2000] ;  /* 0x00200000b188783b */ /* 0x000fe80000000200 */
[----:B------:R-:W1:Y:S03]  /*9050*/  LDSM.16.M88.4 R144, [R116+0x8000] ;  /* 0x008000007490783b */ /* 0x000e660000000200 */
[C---:B---3--:R-:W-:Y:S08]  /*9060*/  HMMA.16816.F32.BF16 R4, R140.reuse, R160, R4 ;  /* 0x000000a08c04723c */ /* 0x048ff00000041804 */
[C---:B------:R-:W-:Y:S01]  /*9070*/  HMMA.16816.F32.BF16 R8, R140.reuse, R162, R8 ;  /* 0x000000a28c08723c */ /* 0x040fe20000041808 */
[----:B------:R-:W3:Y:S07]  /*9080*/  LDSM.16.M88.4 R160, [R116+0x8800] ;  /* 0x0088000074a0783b */ /* 0x000eee0000000200 */
[C---:B--2---:R-:W-:Y:S08]  /*9090*/  HMMA.16816.F32.BF16 R12, R140.reuse, R148, R12 ;  /* 0x000000948c0c723c */ /* 0x044ff0000004180c */
[C---:B------:R-:W-:Y:S01]  /*90a0*/  HMMA.16816.F32.BF16 R16, R140.reuse, R150, R16 ;  /* 0x000000968c10723c */ /* 0x040fe20000041810 */
[----:B------:R-:W2:Y:S07]  /*90b0*/  LDSM.16.M88.4 R148, [R116+0x9000] ;  /* 0x009000007494783b */ /* 0x000eae0000000200 */
[C---:B----4-:R-:W-:Y:S08]  /*90c0*/  HMMA.16816.F32.BF16 R20, R140.reuse, R152, R20 ;  /* 0x000000988c14723c */ /* 0x050ff00000041814 */
[C---:B------:R-:W-:Y:S01]  /*90d0*/  HMMA.16816.F32.BF16 R24, R140.reuse, R154, R24 ;  /* 0x0000009a8c18723c */ /* 0x040fe20000041818 */
[----:B------:R-:W4:Y:S07]  /*90e0*/  LDSM.16.M88.4 R152, [R116+0x9800] ;  /* 0x009800007498783b */ /* 0x000f2e0000000200 */
[C---:B-----5:R-:W-:Y:S08]  /*90f0*/  HMMA.16816.F32.BF16 R28, R140.reuse, R156, R28 ;  /* 0x0000009c8c1c723c */ /* 0x060ff0000004181c */
[----:B------:R-:W-:Y:S01]  /*9100*/  HMMA.16816.F32.BF16 R32, R140, R158, R32 ;  /* 0x0000009e8c20723c */ /* 0x000fe20000041820 */
[----:B------:R-:W5:Y:S04]  /*9110*/  LDSM.16.M88.4 R140, [R118+0x8800] ;  /* 0x00880000768c783b */ /* 0x000f680000000200 */
[----:B------:R-:W-:Y:S03]  /*9120*/  LDSM.16.M88.4 R156, [R118+0x9800] ;  /* 0x00980000769c783b */ /* 0x000fe60000000200 */
[C---:B-1----:R-:W-:Y:S08]  /*9130*/  HMMA.16816.F32.BF16 R4, R136.reuse, R144, R4 ;  /* 0x000000908804723c */ /* 0x042ff00000041804 */
[C---:B------:R-:W-:Y:S01]  /*9140*/  HMMA.16816.F32.BF16 R8, R136.reuse, R146, R8 ;  /* 0x000000928808723c */ /* 0x040fe20000041808 */
[----:B------:R-:W1:Y:S07]  /*9150*/  LDSM.16.M88.4 R144, [R118+0x9000] ;  /* 0x009000007690783b */ /* 0x000e6e0000000200 */
[C---:B---3--:R-:W-:Y:S08]  /*9160*/  HMMA.16816.F32.BF16 R12, R136.reuse, R160, R12 ;  /* 0x000000a0880c723c */ /* 0x048ff0000004180c */
[C---:B------:R-:W-:Y:S01]  /*9170*/  HMMA.16816.F32.BF16 R16, R136.reuse, R162, R16 ;  /* 0x000000a28810723c */ /* 0x040fe20000041810 */
[----:B------:R-:W-:Y:S07]  /*9180*/  LDSM.16.M88.4 R160, [R2+UR5+0xb800] ;  /* 0x00b8000502a0783b */ /* 0x000fee0008000200 */
[C---:B--2---:R-:W-:Y:S08]  /*9190*/  HMMA.16816.F32.BF16 R20, R136.reuse, R148, R20 ;  /* 0x000000948814723c */ /* 0x044ff00000041814 */
[C---:B------:R-:W-:Y:S01]  /*91a0*/  HMMA.16816.F32.BF16 R24, R136.reuse, R150, R24 ;  /* 0x000000968818723c */ /* 0x040fe20000041818 */
[----:B------:R-:W-:Y:S07]  /*91b0*/  LDSM.16.M88.4 R148, [R2+UR5+0xa000] ;  /* 0x00a000050294783b */ /* 0x000fee0008000200 */
[C---:B----4-:R-:W-:Y:S08]  /*91c0*/  HMMA.16816.F32.BF16 R28, R136.reuse, R152, R28 ;  /* 0x00000098881c723c */ /* 0x050ff0000004181c */
[----:B------:R-:W-:Y:S01]  /*91d0*/  HMMA.16816.F32.BF16 R32, R136, R154, R32 ;  /* 0x0000009a8820723c */ /* 0x000fe20000041820 */
[----:B------:R-:W2:Y:S04]  /*91e0*/  LDSM.16.M88.4 R136, [R119+0x4000] ;  /* 0x004000007788783b */ /* 0x000ea80000000200 */
[----:B------:R-:W-:Y:S03]  /*91f0*/  LDSM.16.M88.4 R152, [R2+UR5+0xb000] ;  /* 0x00b000050298783b */ /* 0x000fe60008000200 */
[C---:B------:R-:W-:Y:S08]  /*9200*/  HMMA.16816.F32.BF16 R4, R164.reuse, R168, R4 ;  /* 0x000000a8a404723c */ /* 0x040ff00000041804 */
[C---:B------:R-:W-:Y:S01]  /*9210*/  HMMA.16816.F32.BF16 R8, R164.reuse, R170, R8 ;  /* 0x000000aaa408723c */ /* 0x040fe20000041808 */
[----:B------:R-:W-:Y:S07]  /*9220*/  LDSM.16.M88.4 R168, [R3+0xa000] ;  /* 0x00a0000003a8783b */ /* 0x000fee0000000200 */
[C---:B-----5:R-:W-:Y:S08]  /*9230*/  HMMA.16816.F32.BF16 R12, R164.reuse, R140, R12 ;  /* 0x0000008ca40c723c */ /* 0x060ff0000004180c */
[C---:B------:R-:W-:Y:S01]  /*9240*/  HMMA.16816.F32.BF16 R16, R164.reuse, R142, R16 ;  /* 0x0000008ea410723c */ /* 0x040fe20000041810 */
[----:B------:R-:W3:Y:S07]  /*9250*/  LDSM.16.M88.4 R140, [R2+UR5+0xa800] ;  /* 0x00a80005028c783b */ /* 0x000eee0008000200 */
[C---:B-1----:R-:W-:Y:S08]  /*9260*/  HMMA.16816.F32.BF16 R20, R164.reuse, R144, R20 ;  /* 0x00000090a414723c */ /* 0x042ff00000041814 */
[C---:B------:R-:W-:Y:S01]  /*9270*/  HMMA.16816.F32.BF16 R24, R164.reuse, R146, R24 ;  /* 0x00000092a418723c */ /* 0x040fe20000041818 */
[----:B------:R-:W1:Y:S07]  /*9280*/  LDSM.16.M88.4 R144, [R179+0x4000] ;  /* 0x00400000b390783b */ /* 0x000e6e0000000200 */
[C---:B------:R-:W-:Y:S08]  /*9290*/  HMMA.16816.F32.BF16 R28, R164.reuse, R156, R28 ;  /* 0x0000009ca41c723c */ /* 0x040ff0000004181c */
        /* <DEDUP_REMOVED lines=16> */
[C---:B-1----:R-:W-:Y:S08]  /*93a0*/  HMMA.16816.F32.BF16 R4, R144.reuse, R168, R4 ;  /* 0x000000a89004723c */ /* 0x042ff00000041804 */
[C---:B------:R-:W-:Y:S01]  /*93b0*/  HMMA.16816.F32.BF16 R8, R144.reuse, R170, R8 ;  /* 0x000000aa9008723c */ /* 0x040fe20000041808 */
[----:B------:R-:W-:Y:S07]  /*93c0*/  LDSM.16.M88.4 R168, [R118+0xa000] ;  /* 0x00a0000076a8783b */ /* 0x000fee0000000200 */
[C---:B------:R-:W-:Y:S08]  /*93d0*/  HMMA.16816.F32.BF16 R12, R144.reuse, R172, R12 ;  /* 0x000000ac900c723c */ /* 0x040ff0000004180c */
[C---:B------:R-:W-:Y:S08]  /*93e0*/  HMMA.16816.F32.BF16 R16, R144.reuse, R174, R16 ;  /* 0x000000ae9010723c */ /* 0x040ff00000041810 */
[C---:B----4-:R-:W-:Y:S08]  /*93f0*/  HMMA.16816.F32.BF16 R20, R144.reuse, R156, R20 ;  /* 0x0000009c9014723c */ /* 0x050ff00000041814 */
[C---:B------:R-:W-:Y:S01]  /*9400*/  HMMA.16816.F32.BF16 R24, R144.reuse, R158, R24 ;  /* 0x0000009e9018723c */ /* 0x040fe20000041818 */
[----:B------:R-:W1:Y:S07]  /*9410*/  LDSM.16.M88.4 R156, [R116+0xb000] ;  /* 0x00b00000749c783b */ /* 0x000e6e0000000200 */
[C---:B--2---:R-:W-:Y:S08]  /*9420*/  HMMA.16816.F32.BF16 R28, R144.reuse, R148, R28 ;  /* 0x00000094901c723c */ /* 0x044ff0000004181c */
[----:B------:R-:W-:Y:S01]  /*9430*/  HMMA.16816.F32.BF16 R32, R144, R150, R32 ;  /* 0x000000969020723c */ /* 0x000fe20000041820 */
[----:B------:R-:W2:Y:S04]  /*9440*/  LDSM.16.M88.4 R144, [R118+0xa800] ;  /* 0x00a800007690783b */ /* 0x000ea80000000200 */
[----:B------:R-:W4:Y:S03]  /*9450*/  LDSM.16.M88.4 R148, [R118+0xb000] ;  /* 0x00b000007694783b */ /* 0x000f260000000200 */
[C---:B---3--:R-:W-:Y:S08]  /*9460*/  HMMA.16816.F32.BF16 R4, R136.reuse, R140, R4 ;  /* 0x0000008c8804723c */ /* 0x048ff00000041804 */
[C---:B------:R-:W-:Y:S01]  /*9470*/  HMMA.16816.F32.BF16 R8, R136.reuse, R142, R8 ;  /* 0x0000008e8808723c */ /* 0x040fe20000041808 */
[----:B------:R-:W3:Y:S01]  /*9480*/  LDSM.16.M88.4 R140, [R118+0xb800] ;  /* 0x00b80000768c783b */ /* 0x000ee20000000200 */
[----:B------:R-:W-:Y:S04]  /*9490*/  DEPBAR.LE SB0, 0x0 ;  /* 0x000080000000791a */ /* 0x000fe80000000000 */
[----:B------:R-:W-:Y:S02]  /*94a0*/  BAR.SYNC.DEFER_BLOCKING 0x0 ;  /* 0x0000000000007b1d */ /* 0x000fe40000010000 */
[C---:B------:R-:W-:Y:S08]  /*94b0*/  HMMA.16816.F32.BF16 R12, R136.reuse, R152, R12 ;  /* 0x00000098880c723c */ /* 0x040ff0000004180c */
[C---:B------:R-:W-:Y:S08]  /*94c0*/  HMMA.16816.F32.BF16 R16, R136.reuse, R154, R16 ;  /* 0x0000009a8810723c */ /* 0x040ff00000041810 */
[C---:B-1----:R-:W-:Y:S08]  /*94d0*/  HMMA.16816.F32.BF16 R20, R136.reuse, R156, R20 ;  /* 0x0000009c8814723c */ /* 0x042ff00000041814 */
[C---:B------:R-:W-:Y:S08]  /*94e0*/  HMMA.16816.F32.BF16 R24, R136.reuse, R158, R24 ;  /* 0x0000009e8818723c */ /* 0x040ff00000041818 */
[C---:B------:R-:W-:Y:S08]  /*94f0*/  HMMA.16816.F32.BF16 R28, R136.reuse, R160, R28 ;  /* 0x000000a0881c723c */ /* 0x040ff0000004181c */
[----:B------:R-:W-:Y:S08]  /*9500*/  HMMA.16816.F32.BF16 R32, R136, R162, R32 ;  /* 0x000000a28820723c */ /* 0x000ff00000041820 */
[C---:B------:R-:W-:Y:S08]  /*9510*/  HMMA.16816.F32.BF16 R4, R164.reuse, R168, R4 ;  /* 0x000000a8a404723c */ /* 0x040ff00000041804 */
[C---:B------:R-:W-:Y:S08]  /*9520*/  HMMA.16816.F32.BF16 R8, R164.reuse, R170, R8 ;  /* 0x000000aaa408723c */ /* 0x040ff00000041808 */
[C---:B--2---:R-:W-:Y:S03]  /*9530*/  HMMA.16816.F32.BF16 R12, R164.reuse, R144, R12 ;  /* 0x00000090a40c723c */ /* 0x044fe6000004180c */
[----:B------:R-:W-:Y:S02]  /*9540*/  FMNMX3.FTZ R2, R0, R4, R5, !PT ;  /* 0x0000000400027276 */ /* 0x000fe40007810005 */
[----:B------:R-:W-:Y:S03]  /*9550*/  FMNMX3.FTZ R3, R117, R6, R7, !PT ;  /* 0x0000000675037276 */ /* 0x000fe60007810007 */
[C---:B------:R-:W-:Y:S03]  /*9560*/  HMMA.16816.F32.BF16 R16, R164.reuse, R146, R16 ;  /* 0x00000092a410723c */ /* 0x040fe60000041810 */
[----:B------:R-:W-:Y:S05]  /*9570*/  FMNMX3.FTZ R2, R2, R8, R9, !PT ;  /* 0x0000000802027276 */ /* 0x000fea0007810009 */
[C---:B----4-:R-:W-:Y:S03]  /*9580*/  HMMA.16816.F32.BF16 R20, R164.reuse, R148, R20 ;  /* 0x00000094a414723c */ /* 0x050fe60000041814 */
[----:B------:R-:W-:Y:S02]  /*9590*/  FMNMX3.FTZ R116, R2, R12, R13, !PT ;  /* 0x0000000c02747276 */ /* 0x000fe4000781000d */
[----:B------:R-:W-:Y:S03]  /*95a0*/  FMNMX3.FTZ R2, R3, R10, R11, !PT ;  /* 0x0000000a03027276 */ /* 0x000fe6000781000b */
[C---:B------:R-:W-:Y:S03]  /*95b0*/  HMMA.16816.F32.BF16 R24, R164.reuse, R150, R24 ;  /* 0x00000096a418723c */ /* 0x040fe60000041818 */
[----:B------:R-:W-:Y:S04]  /*95c0*/  FMNMX3.FTZ R2, R2, R14, R15, !PT ;  /* 0x0000000e02027276 */ /* 0x000fe8000781000f */
[----:B------:R-:W-:Y:S01]  /*95d0*/  FMNMX3.FTZ R2, R2, R18, R19, !PT ;  /* 0x0000001202027276 */ /* 0x000fe20007810013 */
[C---:B---3--:R-:W-:Y:S03]  /*95e0*/  HMMA.16816.F32.BF16 R28, R164.reuse, R140, R28 ;  /* 0x0000008ca41c723c */ /* 0x048fe6000004181c */
[----:B------:R-:W-:Y:S05]  /*95f0*/  FMNMX3.FTZ R2, R2, R22, R23, !PT ;  /* 0x0000001602027276 */ /* 0x000fea0007810017 */
[----:B------:R-:W-:Y:S03]  /*9600*/  HMMA.16816.F32.BF16 R32, R164, R142, R32 ;  /* 0x0000008ea420723c */ /* 0x000fe60000041820 */
[----:B------:R-:W-:Y:S02]  /*9610*/  FMNMX3.FTZ R142, R116, R16, R17, !PT ;  /* 0x00000010748e7276 */ /* 0x000fe40007810011 */
[----:B------:R-:W-:Y:S02]  /*9620*/  FMNMX3.FTZ R144, R2, R26, R27, !PT ;  /* 0x0000001a02907276 */ /* 0x000fe4000781001b */
[----:B------:R-:W-:Y:S04]  /*9630*/  FMNMX3.FTZ R142, R142, R20, R21, !PT ;  /* 0x000000148e8e7276 */ /* 0x000fe80007810015 */
[----:B------:R-:W-:Y:S04]  /*9640*/  FMNMX3.FTZ R142, R142, R24, R25, !PT ;  /* 0x000000188e8e7276 */ /* 0x000fe80007810019 */
[----:B------:R-:W-:Y:S04]  /*9650*/  FMNMX3.FTZ R142, R142, R28, R29, !PT ;  /* 0x0000001c8e8e7276 */ /* 0x000fe8000781001d */
[----:B------:R-:W-:Y:S01]  /*9660*/  FMNMX3.FTZ R142, R142, R32, R33, !PT ;  /* 0x000000208e8e7276 */ /* 0x000fe20007810021 */
[----:B------:R-:W-:Y:S06]  /*9670*/  @P4 BRA `(.L_x_1075) ;  /* 0xffffffe8004c4947 */ /* 0x000fec000383ffff */
.L_x_1074:
[----:B------:R-:W2:Y:S01]  /*9680*/  LDL.64 R206, [R1+0x58] ;  /* 0x0000580001ce7983 */ /* 0x000ea20000100a00 */
[----:B-1----:R-:W-:Y:S01]  /*9690*/  FMNMX3.FTZ R2, R144, R30, R31, !PT ;  /* 0x0000001e90027276 */ /* 0x002fe2000781001f */
[----:B------:R-:W-:Y:S01]  /*96a0*/  IMAD.SHL.U32 R149, R190, 0x2, RZ ;  /* 0x00000002be957824 */ /* 0x000fe200078e00ff */
[----:B------:R-:W-:Y:S01]  /*96b0*/  SHF.R.U32.HI R172, RZ, 0x5, R186 ;  /* 0x00000005ffac7819 */ /* 0x000fe200000116ba */
[----:B------:R-:W-:Y:S01]  /*96c0*/  VIADD R150, R194, 0x9e3779b9 ;  /* 0x9e3779b9c2967836 */ /* 0x000fe20000000000 */
[----:B------:R-:W-:Y:S01]  /*96d0*/  FMNMX3.FTZ R2, R2, R34, R35, !PT ;  /* 0x0000002202027276 */ /* 0x000fe20007810023 */
[----:B------:R-:W3:Y:S01]  /*96e0*/  LDL.64 R202, [R1+0x60] ;  /* 0x0000600001ca7983 */ /* 0x000ee20000100a00 */
[----:B------:R-:W-:Y:S01]  /*96f0*/  VIADD R151, R194, 0x3c6ef372 ;  /* 0x3c6ef372c2977836 */ /* 0x000fe20000000000 */
[----:B------:R-:W1:Y:S01]  /*9700*/  LDC.U8 R136, c[0x0][0x4f8] ;  /* 0x00013e00ff887b82 */ /* 0x000e620000000000 */
[C---:B------:R-:W-:Y:S02]  /*9710*/  VIADD R152, R195.reuse, 0x76cf5d0a ;  /* 0x76cf5d0ac3987836 */ /* 0x040fe40000000000 */
[C---:B------:R-:W-:Y:S01]  /*9720*/  VIADD R153, R195.reuse, 0x32370b8f ;  /* 0x32370b8fc3997836 */ /* 0x040fe20000000000 */
[----:B------:R-:W4:Y:S01]  /*9730*/  LDL R174, [R1+0x6c] ;  /* 0x00006c0001ae7983 */ /* 0x000f220000100800 */
[C---:B------:R-:W-:Y:S02]  /*9740*/  VIADD R163, R195.reuse, 0xa9066899 ;  /* 0xa9066899c3a37836 */ /* 0x040fe40000000000 */
[----:B------:R-:W-:Y:S01]  /*9750*/  VIADD R162, R195, 0xed9eba14 ;  /* 0xed9eba14c3a27836 */ /* 0x000fe20000000000 */
[----:B------:R-:W5:Y:S04]  /*9760*/  LDL R173, [R1+0x70] ;  /* 0x0000700001ad7983 */ /* 0x000f680000100800 */
[----:B------:R-:W5:Y:S04]  /*9770*/  LDL R169, [R1+0x50] ;  /* 0x0000500001a97983 */ /* 0x000f680000100800 */
[----:B------:R-:W1:Y:S08]  /*9780*/  SHFL.BFLY PT, R116, R142, 0x2, 0x1f ;  /* 0x0c401f008e747f89 */ /* 0x000e7000000e0000 */
[----:B------:R-:W1:Y:S01]  /*9790*/  SHFL.BFLY PT, R118, R2, 0x2, 0x1f ;  /* 0x0c401f0002767f89 */ /* 0x000e6200000e0000 */
[----:B------:R-:W1:Y:S07]  /*97a0*/  S2R R204, SR_CTAID.X ;  /* 0x0000000000cc7919 */ /* 0x000e6e0000002500 */
[----:B------:R-:W5:Y:S04]  /*97b0*/  LDL R154, [R1+0x78] ;  /* 0x00007800019a7983 */ /* 0x000f680000100800 */
[----:B------:R-:W-:Y:S01]  /*97c0*/  LDSM.16.MT88.4 R144, [R178+0xc000] ;  /* 0x00c00000b290783b */ /* 0x000fe20000004200 */
[C---:B-1----:R-:W-:Y:S05]  /*97d0*/  IMAD.U32 R200, R136.reuse, 0x10000, RZ ;  /* 0x0001000088c87824 */ /* 0x042fea00078e00ff */
[----:B------:R-:W-:Y:S02]  /*97e0*/  LOP3.LUT R200, R136, 0xff0000, R200, 0xf8, !PT ;  /* 0x00ff000088c87812 */ /* 0x000fe400078ef8c8 */
[----:B------:R-:W-:Y:S02]  /*97f0*/  FMNMX.FTZ R116, R142, R116, !PT ;  /* 0x000000748e747209 */ /* 0x000fe40007810000 */
[----:B------:R-:W-:Y:S01]  /*9800*/  LDSM.16.MT88.4 R140, [R176+0xc000] ;  /* 0x00c00000b08c783b */ /* 0x000fe20000004200 */
[----:B------:R-:W-:Y:S07]  /*9810*/  FMNMX.FTZ R2, R2, R118, !PT ;  /* 0x0000007602027209 */ /* 0x000fee0007810000 */
[----:B------:R-:W1:Y:S08]  /*9820*/  SHFL.BFLY PT, R3, R116, 0x1, 0x1f ;  /* 0x0c201f0074037f89 */ /* 0x000e7000000e0000 */
[----:B------:R-:W1:Y:S01]  /*9830*/  SHFL.BFLY PT, R118, R2, 0x1, 0x1f ;  /* 0x0c201f0002767f89 */ /* 0x000e6200000e0000 */
[----:B------:R-:W-:Y:S07]  /*9840*/  IMAD R204, R204, 0x4, R172 ;  /* 0x00000004cccc7824 */ /* 0x000fee00078e02ac */
[----:B------:R-:W5:Y:S01]  /*9850*/  LDL R172, [R1+0x68] ;  /* 0x0000680001ac7983 */ /* 0x000f620000100800 */
[----:B------:R-:W-:Y:S01]  /*9860*/  IMAD.WIDE.U32 R204, R204, -0x326172a9, RZ ;  /* 0xcd9e8d57cccc7825 */ /* 0x000fe200078e00ff */
[----:B-1----:R-:W-:Y:S04]  /*9870*/  FMNMX.FTZ R116, R116, R3, !PT ;  /* 0x0000000374747209 */ /* 0x002fe80007810000 */
[C---:B------:R-:W-:Y:S01]  /*9880*/  FSETP.NEU.FTZ.AND P2, PT, R116.reuse, -INF , PT ;  /* 0xff8000007400780b */ /* 0x040fe20003f5d000 */
[----:B------:R-:W-:Y:S01]  /*9890*/  FMUL.FTZ R148, R116, UR4 ;  /* 0x0000000474947c20 */ /* 0x000fe20008410000 */
[----:B------:R-:W-:Y:S01]  /*98a0*/  FMNMX.FTZ R3, R2, R118, !PT ;  /* 0x0000007602037209 */ /* 0x000fe20007810000 */
[----:B------:R-:W-:Y:S03]  /*98b0*/  FADD.FTZ R0, -R116, R0 ;  /* 0x0000000074007221 */ /* 0x000fe60000010100 */
[----:B------:R-:W-:Y:S01]  /*98c0*/  FSEL R148, R148, RZ, P2 ;  /* 0x000000ff94947208 */ /* 0x000fe20001000000 */
[C---:B------:R-:W-:Y:S01]  /*98d0*/  FMUL.FTZ R161, R3.reuse, UR4 ;  /* 0x0000000403a17c20 */ /* 0x040fe20008410000 */
[----:B------:R-:W-:Y:S03]  /*98e0*/  FSETP.NEU.FTZ.AND P2, PT, R3, -INF , PT ;  /* 0xff8000000300780b */ /* 0x000fe60003f5d000 */
[--C-:B------:R-:W-:Y:S01]  /*98f0*/  FFMA.FTZ R4, R4, UR4, -R148.reuse ;  /* 0x0000000404047c23 */ /* 0x100fe20008010894 */
[--C-:B------:R-:W-:Y:S01]  /*9900*/  FFMA.FTZ R5, R5, UR4, -R148.reuse ;  /* 0x0000000405057c23 */ /* 0x100fe20008010894 */
[----:B------:R-:W-:Y:S01]  /*9910*/  FSEL R161, R161, RZ, P2 ;  /* 0x000000ffa1a17208 */ /* 0x000fe20001000000 */
        /* <DEDUP_REMOVED lines=21> */
[----:B------:R-:W-:Y:S01]  /*9a70*/  FFMA.FTZ R21, R21, UR4, -R148 ;  /* 0x0000000415157c23 */ /* 0x000fe20008010894 */
[--C-:B------:R-:W-:Y:S01]  /*9a80*/  FFMA.FTZ R22, R22, UR4, -R161.reuse ;  /* 0x0000000416167c23 */ /* 0x100fe200080108a1 */
[--C-:B------:R-:W-:Y:S01]  /*9a90*/  FFMA.FTZ R23, R23, UR4, -R161.reuse ;  /* 0x0000000417177c23 */ /* 0x100fe200080108a1 */
[--C-:B------:R-:W-:Y:S03]  /*9aa0*/  FFMA.FTZ R26, R26, UR4, -R161.reuse ;  /* 0x000000041a1a7c23 */ /* 0x100fe600080108a1 */
[----:B------:R-:W1:Y:S01]  /*9ab0*/  MUFU.EX2 R223, R7 ;  /* 0x0000000700df7308 */ /* 0x000e620000000800 */
[----:B------:R-:W-:Y:S09]  /*9ac0*/  FFMA.FTZ R27, R27, UR4, -R161 ;  /* 0x000000041b1b7c23 */ /* 0x000ff200080108a1 */
[----:B------:R-:W-:Y:S10]  /*9ad0*/  MUFU.EX2 R233, R8 ;  /* 0x0000000800e97308 */ /* 0x000ff40000000800 */
[----:B------:R-:W1:Y:S02]  /*9ae0*/  MUFU.EX2 R234, R9 ;  /* 0x0000000900ea7308 */ /* 0x000e640000000800 */
[----:B-1----:R-:W-:Y:S04]  /*9af0*/  F2FP.BF16.F32.PACK_AB R156, R223, R226 ;  /* 0x000000e2df9c723e */ /* 0x002fe800000010ff */
[----:B------:R-:W-:Y:S04]  /*9b00*/  PRMT R155, R156, 0x7632, R155 ;  /* 0x000076329c9b7816 */ /* 0x000fe8000000009b */
[----:B------:R-:W-:Y:S10]  /*9b10*/  MUFU.EX2 R231, R10 ;  /* 0x0000000a00e77308 */ /* 0x000ff40000000800 */
[----:B------:R-:W1:Y:S01]  /*9b20*/  MUFU.EX2 R232, R11 ;  /* 0x0000000b00e87308 */ /* 0x000e620000000800 */
[----:B------:R-:W-:Y:S04]  /*9b30*/  F2FP.BF16.F32.PACK_AB R157, R234, R233 ;  /* 0x000000e9ea9d723e */ /* 0x000fe800000010ff */
[----:B------:R-:W-:Y:S05]  /*9b40*/  PRMT R158, R157, 0x7632, R158 ;  /* 0x000076329d9e7816 */ /* 0x000fea000000009e */
[----:B------:R-:W-:Y:S10]  /*9b50*/  MUFU.EX2 R209, R13 ;  /* 0x0000000d00d17308 */ /* 0x000ff40000000800 */
[----:B------:R-:W-:Y:S01]  /*9b60*/  MUFU.EX2 R218, R16 ;  /* 0x0000001000da7308 */ /* 0x000fe20000000800 */
[----:B-1----:R-:W-:Y:S04]  /*9b70*/  F2FP.BF16.F32.PACK_AB R159, R232, R231 ;  /* 0x000000e7e89f723e */ /* 0x002fe800000010ff */
[----:B------:R-:W-:Y:S05]  /*9b80*/  PRMT R160, R159, 0x7632, R160 ;  /* 0x000076329fa07816 */ /* 0x000fea00000000a0 */
[----:B------:R-:W-:Y:S10]  /*9b90*/  MUFU.EX2 R219, R17 ;  /* 0x0000001100db7308 */ /* 0x000ff40000000800 */
[----:B------:R-:W-:Y:S10]  /*9ba0*/  MUFU.EX2 R208, R18 ;  /* 0x0000001200d07308 */ /* 0x000ff40000000800 */
[----:B------:R-:W-:Y:S10]  /*9bb0*/  MUFU.EX2 R216, R19 ;  /* 0x0000001300d87308 */ /* 0x000ff40000000800 */
[----:B------:R-:W-:Y:S10]  /*9bc0*/  MUFU.EX2 R201, R22 ;  /* 0x0000001600c97308 */ /* 0x000ff40000000800 */
[----:B------:R-:W-:Y:S10]  /*9bd0*/  MUFU.EX2 R213, R23 ;  /* 0x0000001700d57308 */ /* 0x000ff40000000800 */
[----:B------:R-:W-:Y:S10]  /*9be0*/  MUFU.EX2 R215, R24 ;  /* 0x0000001800d77308 */ /* 0x000ff40000000800 */
[----:B------:R-:W-:Y:S10]  /*9bf0*/  MUFU.EX2 R217, R25 ;  /* 0x0000001900d97308 */ /* 0x000ff40000000800 */
[----:B------:R-:W-:Y:S10]  /*9c00*/  MUFU.EX2 R214, R26 ;  /* 0x0000001a00d67308 */ /* 0x000ff40000000800 */
[----:B------:R1:W-:Y:S10]  /*9c10*/  MUFU.EX2 R212, R27 ;  /* 0x0000001b00d47308 */ /* 0x0003f40000000800 */
[----:B------:R-:W-:Y:S10]  /*9c20*/  MUFU.EX2 R197, R197 ;  /* 0x000000c500c57308 */ /* 0x000ff40000000800 */
[----:B------:R-:W-:Y:S01]  /*9c30*/  MUFU.EX2 R180, R180 ;  /* 0x000000b400b47308 */ /* 0x000fe20000000800 */
[----:B-1----:R-:W-:Y:S01]  /*9c40*/  LDSM.16.MT88.4 R24, [R176+0xd000] ;  /* 0x00d00000b018783b */ /* 0x002fe20000004200 */
[----:B--2---:R-:W-:Y:S05]  /*9c50*/  LOP3.LUT R4, R149, R207, R195, 0x96, !PT ;  /* 0x000000cf95047212 */ /* 0x004fea00078e96c3 */
[----:B------:R-:W-:Y:S03]  /*9c60*/  IMAD.WIDE.U32 R4, R4, -0x326172a9, RZ ;  /* 0xcd9e8d5704047825 */ /* 0x000fe600078e00ff */
[----:B---3--:R-:W-:Y:S02]  /*9c70*/  MUFU.EX2 R203, R12 ;  /* 0x0000000c00cb7308 */ /* 0x008fe40000000800 */
[----:B------:R-:W-:Y:S02]  /*9c80*/  LOP3.LUT R5, R204, R150, R5, 0x96, !PT ;  /* 0x00000096cc057212 */ /* 0x000fe400078e9605 */
[----:B------:R-:W-:Y:S03]  /*9c90*/  LOP3.LUT R2, R211, R151, R4, 0x96, !PT ;  /* 0x00000097d3027212 */ /* 0x000fe600078e9604 */
[----:B------:R-:W-:Y:S04]  /*9ca0*/  IMAD.WIDE.U32 R4, R5, -0x2daee0ad, RZ ;  /* 0xd2511f5305047825 */ /* 0x000fe800078e00ff */
[----:B------:R-:W-:Y:S01]  /*9cb0*/  IMAD.WIDE.U32 R118, R2, -0x2daee0ad, RZ ;  /* 0xd2511f5302767825 */ /* 0x000fe200078e00ff */
[----:B------:R-:W-:Y:S04]  /*9cc0*/  LOP3.LUT R2, R202, R152, R5, 0x96, !PT ;  /* 0x00000098ca027212 */ /* 0x000fe800078e9605 */
[----:B------:R-:W-:Y:S01]  /*9cd0*/  LOP3.LUT R4, R153, R4, R119, 0x96, !PT ;  /* 0x0000000499047212 */ /* 0x000fe200078e9677 */
[----:B------:R-:W-:Y:S04]  /*9ce0*/  IMAD.WIDE.U32 R6, R2, -0x326172a9, RZ ;  /* 0xcd9e8d5702067825 */ /* 0x000fe800078e00ff */
[----:B------:R-:W-:Y:S01]  /*9cf0*/  IMAD.WIDE.U32 R166, R4, -0x326172a9, RZ ;  /* 0xcd9e8d5704a67825 */ /* 0x000fe200078e00ff */
[----:B----4-:R-:W-:Y:S04]  /*9d00*/  LOP3.LUT R4, R210, R174, R7, 0x96, !PT ;  /* 0x000000aed2047212 */ /* 0x010fe800078e9607 */
[----:B-----5:R-:W-:Y:S01]  /*9d10*/  LOP3.LUT R2, R173, R6, R167, 0x96, !PT ;  /* 0x00000006ad027212 */ /* 0x020fe200078e96a7 */
[----:B------:R-:W-:Y:S04]  /*9d20*/  IMAD.WIDE.U32 R4, R4, -0x2daee0ad, RZ ;  /* 0xd2511f5304047825 */ /* 0x000fe800078e00ff */
[----:B------:R-:W-:Y:S01]  /*9d30*/  IMAD.WIDE.U32 R170, R2, -0x2daee0ad, RZ ;  /* 0xd2511f5302aa7825 */ /* 0x000fe200078e00ff */
[----:B------:R-:W-:Y:S02]  /*9d40*/  LOP3.LUT R2, R162, R118, R5, 0x96, !PT ;  /* 0x00000076a2027212 */ /* 0x000fe400078e9605 */
[----:B------:R-:W-:Y:S02]  /*9d50*/  F2FP.BF16.F32.PACK_AB R118, R230, R229 ;  /* 0x000000e5e676723e */ /* 0x000fe400000010ff */
[----:B------:R-:W-:Y:S01]  /*9d60*/  LOP3.LUT R4, R163, R4, R171, 0x96, !PT ;  /* 0x00000004a3047212 */ /* 0x000fe200078e96ab */
[----:B------:R-:W-:Y:S01]  /*9d70*/  IMAD.WIDE.U32 R164, R2, -0x326172a9, RZ ;  /* 0xcd9e8d5702a47825 */ /* 0x000fe200078e00ff */
[----:B------:R-:W-:Y:S03]  /*9d80*/  PRMT R119, R118, 0x7632, R119 ;  /* 0x0000763276777816 */ /* 0x000fe60000000077 */
[----:B------:R-:W-:Y:S04]  /*9d90*/  IMAD.WIDE.U32 R4, R4, -0x326172a9, RZ ;  /* 0xcd9e8d5704047825 */ /* 0x000fe800078e00ff */
[----:B------:R-:W-:Y:S01]  /*9da0*/  IMAD.MOV.U32 R2, RZ, RZ, R4 ;  /* 0x000000ffff027224 */ /* 0x000fe200078e0004 */
[----:B------:R-:W-:Y:S02]  /*9db0*/  LOP3.LUT R5, R169, R164, R5, 0x96, !PT ;  /* 0x000000a4a9057212 */ /* 0x000fe400078e9605 */
[----:B------:R-:W-:Y:S02]  /*9dc0*/  PRMT R171, R4, 0x7773, RZ ;  /* 0x0000777304ab7816 */ /* 0x000fe400000000ff */
[----:B------:R-:W-:Y:S02]  /*9dd0*/  LOP3.LUT R198, R2, 0xff, RZ, 0xc0, !PT ;  /* 0x000000ff02c67812 */ /* 0x000fe400078ec0ff */
[----:B------:R-:W-:Y:S02]  /*9de0*/  LOP3.LUT R2, R5, 0xffff, RZ, 0xc0, !PT ;  /* 0x0000ffff05027812 */ /* 0x000fe400078ec0ff */
[----:B------:R-:W-:Y:S02]  /*9df0*/  PRMT R199, R4, 0x7771, RZ ;  /* 0x0000777104c77816 */ /* 0x000fe400000000ff */
[----:B------:R-:W-:Y:S01]  /*9e00*/  SHF.R.U32.HI R167, RZ, 0x8, R2 ;  /* 0x00000008ffa77819 */ /* 0x000fe20000011602 */
[----:B------:R-:W-:Y:S01]  /*9e10*/  FMUL.FTZ R2, R0, UR4 ;  /* 0x0000000400027c20 */ /* 0x000fe20008410000 */
[----:B------:R-:W-:Y:S01]  /*9e20*/  FADD.FTZ R0, -R3, R117 ;  /* 0x0000007503007221 */ /* 0x000fe20000010100 */
[----:B------:R-:W-:Y:S01]  /*9e30*/  PRMT R164, R4, 0x7772, RZ ;  /* 0x0000777204a47816 */ /* 0x000fe200000000ff */
[----:B------:R2:W3:Y:S01]  /*9e40*/  LDL R117, [R1+0x74] ;  /* 0x0000740001757983 */ /* 0x0004e20000100800 */
[C---:B------:R-:W-:Y:S01]  /*9e50*/  LOP3.LUT R168, R5.reuse, 0xff, RZ, 0xc0, !PT ;  /* 0x000000ff05a87812 */ /* 0x040fe200078ec0ff */
[----:B------:R-:W-:Y:S01]  /*9e60*/  FMUL.FTZ R0, R0, UR4 ;  /* 0x0000000400007c20 */ /* 0x000fe20008410000 */
[----:B------:R-:W-:Y:S01]  /*9e70*/  PRMT R4, R5, 0x7632, R4 ;  /* 0x0000763205047816 */ /* 0x000fe20000000004 */
[----:B------:R-:W1:Y:S01]  /*9e80*/  MUFU.EX2 R2, R2 ;  /* 0x0000000200027308 */ /* 0x000e620000000800 */
[----:B------:R-:W-:Y:S02]  /*9e90*/  PRMT R136, R168, 0x5410, R167 ;  /* 0x00005410a8887816 */ /* 0x000fe400000000a7 */
[----:B------:R-:W-:Y:S02]  /*9ea0*/  SHF.R.U32.HI R196, RZ, 0x18, R5 ;  /* 0x00000018ffc47819 */ /* 0x000fe40000011605 */
[----:B------:R-:W-:Y:S02]  /*9eb0*/  LOP3.LUT R177, R4, 0xff, RZ, 0xc0, !PT ;  /* 0x000000ff04b17812 */ /* 0x000fe400078ec0ff */
[--C-:B------:R-:W-:Y:S03]  /*9ec0*/  HSET2.LE.AND R136, R136, R200.reuse, PT ;  /* 0x000000c888887233 */ /* 0x100fe60003803000 */
[----:B------:R-:W4:Y:S01]  /*9ed0*/  MUFU.EX2 R0, R0 ;  /* 0x0000000000007308 */ /* 0x000f220000000800 */
[----:B------:R-:W-:Y:S02]  /*9ee0*/  PRMT R137, R177, 0x5410, R196 ;  /* 0x00005410b1897816 */ /* 0x000fe400000000c4 */
[----:B------:R-:W-:Y:S02]  /*9ef0*/  PRMT R4, R118, 0x5410, R119 ;  /* 0x0000541076047816 */ /* 0x000fe40000000077 */
[----:B------:R-:W-:Y:S02]  /*9f00*/  PRMT R138, R198, 0x5410, R199 ;  /* 0x00005410c68a7816 */ /* 0x000fe400000000c7 */
[----:B------:R-:W-:Y:S02]  /*9f10*/  LOP3.LUT R136, R4, R136, RZ, 0xc0, !PT ;  /* 0x0000008804887212 */ /* 0x000fe400078ec0ff */
[--C-:B------:R-:W-:Y:S01]  /*9f20*/  HSET2.LE.AND R137, R137, R200.reuse, PT ;  /* 0x000000c889897233 */ /* 0x100fe20003803000 */
[----:B-1----:R-:W-:Y:S01]  /*9f30*/  FMUL.FTZ R5, R2, R121 ;  /* 0x0000007902057220 */ /* 0x002fe20000410000 */
[----:B------:R-:W-:Y:S01]  /*9f40*/  PRMT R139, R164, 0x5410, R171 ;  /* 0x00005410a48b7816 */ /* 0x000fe200000000ab */
[----:B------:R-:W-:Y:S01]  /*9f50*/  FMUL.FTZ R8, R2, R124 ;  /* 0x0000007c02087220 */ /* 0x000fe20000410000 */
[----:B------:R-:W-:Y:S01]  /*9f60*/  PRMT R4, R156, 0x5410, R155 ;  /* 0x000054109c047816 */ /* 0x000fe2000000009b */
[C---:B------:R-:W-:Y:S01]  /*9f70*/  FMUL.FTZ R9, R2.reuse, R125 ;  /* 0x0000007d02097220 */ /* 0x040fe20000410000 */
[--C-:B------:R-:W-:Y:S01]  /*9f80*/  HSET2.LE.AND R138, R138, R200.reuse, PT ;  /* 0x000000c88a8a7233 */ /* 0x100fe20003803000 */
[----:B------:R-:W-:Y:S01]  /*9f90*/  FMUL.FTZ R36, R2, R36 ;  /* 0x0000002402247220 */ /* 0x000fe20000410000 */
[----:B------:R-:W-:Y:S01]  /*9fa0*/  LOP3.LUT R137, R4, R137, RZ, 0xc0, !PT ;  /* 0x0000008904897212 */ /* 0x000fe200078ec0ff */
[C---:B----4-:R-:W-:Y:S01]  /*9fb0*/  FMUL.FTZ R6, R0.reuse, R122 ;  /* 0x0000007a00067220 */ /* 0x050fe20000410000 */
[----:B------:R-:W-:Y:S01]  /*9fc0*/  LOP3.LUT R139, R139, 0xff00ff, RZ, 0xc0, !PT ;  /* 0x00ff00ff8b8b7812 */ /* 0x000fe200078ec0ff */
[C---:B------:R-:W-:Y:S01]  /*9fd0*/  FMUL.FTZ R7, R0.reuse, R123 ;  /* 0x0000007b00077220 */ /* 0x040fe20000410000 */
[----:B------:R-:W-:Y:S01]  /*9fe0*/  PRMT R4, R157, 0x5410, R158 ;  /* 0x000054109d047816 */ /* 0x000fe2000000009e */
[C---:B------:R-:W-:Y:S01]  /*9ff0*/  FMUL.FTZ R10, R0.reuse, R126 ;  /* 0x0000007e000a7220 */ /* 0x040fe20000410000 */
[----:B------:R-:W-:Y:S01]  /*a000*/  FMUL.FTZ R11, R0, R127 ;  /* 0x0000007f000b7220 */ /* 0x000fe20000410000 */
[--C-:B------:R-:W-:Y:S01]  /*a010*/  HSET2.LE.AND R139, R139, R200.reuse, PT ;  /* 0x000000c88b8b7233 */ /* 0x100fe20003803000 */
[----:B------:R-:W-:Y:S01]  /*a020*/  FMUL.FTZ R37, R2, R37 ;  /* 0x0000002502257220 */ /* 0x000fe20000410000 */
[----:B------:R-:W-:Y:S01]  /*a030*/  LOP3.LUT R138, R4, R138, RZ, 0xc0, !PT ;  /* 0x0000008a048a7212 */ /* 0x000fe200078ec0ff */
[C---:B------:R-:W-:Y:S01]  /*a040*/  FMUL.FTZ R38, R0.reuse, R38 ;  /* 0x0000002600267220 */ /* 0x040fe20000410000 */
[----:B------:R-:W-:Y:S01]  /*a050*/  PRMT R4, R159, 0x5410, R160 ;  /* 0x000054109f047816 */ /* 0x000fe200000000a0 */
[----:B------:R-:W-:Y:S01]  /*a060*/  FMUL.FTZ R39, R0, R39 ;  /* 0x0000002700277220 */ /* 0x000fe20000410000 */
[C---:B------:R-:W-:Y:S01]  /*a070*/  FMUL.FTZ R40, R2.reuse, R40 ;  /* 0x0000002802287220 */ /* 0x040fe20000410000 */
[----:B------:R-:W-:Y:S01]  /*a080*/  FMUL.FTZ R41, R2, R41 ;  /* 0x0000002902297220 */ /* 0x000fe20000410000 */
[----:B------:R-:W-:Y:S01]  /*a090*/  LOP3.LUT R139, R4, R139, RZ, 0xc0, !PT ;  /* 0x0000008b048b7212 */ /* 0x000fe200078ec0ff */
[C---:B------:R-:W-:Y:S01]  /*a0a0*/  FMUL.FTZ R4, R2.reuse, R120 ;  /* 0x0000007802047220 */ /* 0x040fe20000410000 */
[C---:B------:R-:W-:Y:S01]  /*a0b0*/  FMUL.FTZ R13, R2.reuse, R129 ;  /* 0x00000081020d7220 */ /* 0x040fe20000410000 */
[C---:B------:R-:W-:Y:S01]  /*a0c0*/  FMUL.FTZ R44, R2.reuse, R44 ;  /* 0x0000002c022c7220 */ /* 0x040fe20000410000 */
[----:B------:R-:W-:Y:S01]  /*a0d0*/  FMUL.FTZ R45, R2, R45 ;  /* 0x0000002d022d7220 */ /* 0x000fe20000410000 */
[C---:B------:R-:W-:Y:S01]  /*a0e0*/  FMUL.FTZ R46, R0.reuse, R46 ;  /* 0x0000002e002e7220 */ /* 0x040fe20000410000 */
[----:B------:R-:W-:Y:S01]  /*a0f0*/  FMUL.FTZ R47, R0, R47 ;  /* 0x0000002f002f7220 */ /* 0x000fe20000410000 */
[C---:B------:R-:W-:Y:S01]  /*a100*/  FMUL.FTZ R48, R2.reuse, R48 ;  /* 0x0000003002307220 */ /* 0x040fe20000410000 */
[C---:B------:R-:W-:Y:S05]  /*a110*/  HMMA.16816.F32.BF16 R4, R136.reuse, R140, R4 ;  /* 0x0000008c8804723c */ /* 0x040fea0000041804 */
[----:B------:R-:W-:Y:S01]  /*a120*/  FMUL.FTZ R49, R2, R49 ;  /* 0x0000003102317220 */ /* 0x000fe20000410000 */
[C---:B------:R-:W-:Y:S01]  /*a130*/  FMUL.FTZ R50, R0.reuse, R50 ;  /* 0x0000003200327220 */ /* 0x040fe20000410000 */
[----:B------:R-:W-:Y:S01]  /*a140*/  FMUL.FTZ R51, R0, R51 ;  /* 0x0000003300337220 */ /* 0x000fe20000410000 */
[C---:B------:R-:W-:Y:S01]  /*a150*/  HMMA.16816.F32.BF16 R8, R136.reuse, R142, R8 ;  /* 0x0000008e8808723c */ /* 0x040fe20000041808 */
[----:B------:R-:W-:Y:S02]  /*a160*/  LDSM.16.MT88.4 R140, [R176+0xe000] ;  /* 0x00e00000b08c783b */ /* 0x000fe40000004200 */
[C---:B------:R-:W-:Y:S01]  /*a170*/  FMUL.FTZ R52, R2.reuse, R52 ;  /* 0x0000003402347220 */ /* 0x040fe20000410000 */
[----:B------:R-:W-:Y:S01]  /*a180*/  FMUL.FTZ R53, R2, R53 ;  /* 0x0000003502357220 */ /* 0x000fe20000410000 */
[C---:B------:R-:W-:Y:S01]  /*a190*/  FMUL.FTZ R54, R0.reuse, R54 ;  /* 0x0000003600367220 */ /* 0x040fe20000410000 */
[----:B------:R-:W-:Y:S01]  /*a1a0*/  FMUL.FTZ R55, R0, R55 ;  /* 0x0000003700377220 */ /* 0x000fe20000410000 */
[----:B------:R-:W-:Y:S01]  /*a1b0*/  FMUL.FTZ R56, R2, R56 ;  /* 0x0000003802387220 */ /* 0x000fe20000410000 */
[C---:B------:R-:W-:Y:S03]  /*a1c0*/  HMMA.16816.F32.BF16 R36, R136.reuse, R144, R36 ;  /* 0x000000908824723c */ /* 0x040fe60000041824 */
        /* <DEDUP_REMOVED lines=65> */
[--C-:B------:R-:W-:Y:S01]  /*a5e0*/  FFMA.FTZ R134, R30, UR4, -R161.reuse ;  /* 0x000000041e867c23 */ /* 0x100fe200080108a1 */
[----:B------:R-:W-:Y:S01]  /*a5f0*/  FFMA.FTZ R135, R31, UR4, -R161 ;  /* 0x000000041f877c23 */ /* 0x000fe200080108a1 */
[----:B---3--:R-:W-:Y:S04]  /*a600*/  @P0 VIADD R117, R154, 0xffffffc0 ;  /* 0xffffffc09a750836 */ /* 0x008fe80000000000 */
[----:B------:R-:W-:Y:S01]  /*a610*/  IMAD.IADD R154, R185, 0x1, R117 ;  /* 0x00000001b99a7824 */ /* 0x000fe200078e0275 */
[----:B------:R-:W1:Y:S08]  /*a620*/  LDSM.16.MT88.4 R120, [R117] ;  /* 0x000000007578783b */ /* 0x000e700000004200 */
[----:B------:R-:W3:Y:S01]  /*a630*/  LDSM.16.MT88.4 R124, [R154] ;  /* 0x000000009a7c783b */ /* 0x000ee20000004200 */
[C---:B-1----:R-:W-:Y:S08]  /*a640*/  HMMA.16816.F32.BF16 R44, R136.reuse, R120, R44 ;  /* 0x00000078882c723c */ /* 0x042ff0000004182c */
[C---:B------:R-:W-:Y:S01]  /*a650*/  HMMA.16816.F32.BF16 R48, R136.reuse, R122, R48 ;  /* 0x0000007a8830723c */ /* 0x040fe20000041830 */
[----:B------:R-:W1:Y:S07]  /*a660*/  LDSM.16.MT88.4 R120, [R178+0xe000] ;  /* 0x00e00000b278783b */ /* 0x000e6e0000004200 */
[C---:B---3--:R-:W-:Y:S08]  /*a670*/  HMMA.16816.F32.BF16 R52, R136.reuse, R124, R52 ;  /* 0x0000007c8834723c */ /* 0x048ff00000041834 */
[C---:B------:R-:W-:Y:S01]  /*a680*/  HMMA.16816.F32.BF16 R56, R136.reuse, R126, R56 ;  /* 0x0000007e8838723c */ /* 0x040fe20000041838 */
[----:B------:R-:W3:Y:S07]  /*a690*/  LDSM.16.MT88.4 R124, [R117+0x2000] ;  /* 0x00200000757c783b */ /* 0x000eee0000004200 */
[C---:B------:R-:W-:Y:S08]  /*a6a0*/  HMMA.16816.F32.BF16 R60, R136.reuse, R140, R60 ;  /* 0x0000008c883c723c */ /* 0x040ff0000004183c */
[C---:B------:R-:W-:Y:S01]  /*a6b0*/  HMMA.16816.F32.BF16 R64, R136.reuse, R142, R64 ;  /* 0x0000008e8840723c */ /* 0x040fe20000041840 */
[----:B------:R-:W4:Y:S07]  /*a6c0*/  LDSM.16.MT88.4 R140, [R154+0x2000] ;  /* 0x002000009a8c783b */ /* 0x000f2e0000004200 */
[C---:B-1----:R-:W-:Y:S03]  /*a6d0*/  HMMA.16816.F32.BF16 R68, R136.reuse, R120, R68 ;  /* 0x000000788844723c */ /* 0x042fe60000041844 */
[----:B------:R-:W-:Y:S01]  /*a6e0*/  VIADD R120, R149, 0x1 ;  /* 0x0000000195787836 */ /* 0x000fe20000000000 */
[----:B------:R-:W-:Y:S04]  /*a6f0*/  F2FP.BF16.F32.PACK_AB R149, R219, R218 ;  /* 0x000000dadb95723e */ /* 0x000fe800000010ff */
[C---:B------:R-:W-:Y:S08]  /*a700*/  HMMA.16816.F32.BF16 R72, R136.reuse, R122, R72 ;  /* 0x0000007a8848723c */ /* 0x040ff00000041848 */
[C---:B---3--:R-:W-:Y:S03]  /*a710*/  HMMA.16816.F32.BF16 R76, R136.reuse, R124, R76 ;  /* 0x0000007c884c723c */ /* 0x048fe6000004184c */
[----:B------:R-:W-:Y:S02]  /*a720*/  LOP3.LUT R124, R207, R195, R120, 0x96, !PT ;  /* 0x000000c3cf7c7212 */ /* 0x000fe400078e9678 */
[----:B------:R-:W1:Y:S01]  /*a730*/  LDSM.16.MT88.4 R120, [R176+0x10000] ;  /* 0x01000000b078783b */ /* 0x000e620000004200 */
[----:B------:R3:W-:Y:S02]  /*a740*/  MUFU.EX2 R207, R15 ;  /* 0x0000000f00cf7308 */ /* 0x0007e40000000800 */
[C---:B------:R-:W-:Y:S03]  /*a750*/  HMMA.16816.F32.BF16 R80, R136.reuse, R126, R80 ;  /* 0x0000007e8850723c */ /* 0x040fe60000041850 */
[----:B------:R-:W-:Y:S05]  /*a760*/  IMAD.WIDE.U32 R126, R124, -0x326172a9, RZ ;  /* 0xcd9e8d577c7e7825 */ /* 0x000fea00078e00ff */
[C---:B----4-:R-:W-:Y:S03]  /*a770*/  HMMA.16816.F32.BF16 R84, R136.reuse, R140, R84 ;  /* 0x0000008c8854723c */ /* 0x050fe60000041854 */
[----:B------:R-:W-:Y:S02]  /*a780*/  LOP3.LUT R124, R204, R150, R127, 0x96, !PT ;  /* 0x00000096cc7c7212 */ /* 0x000fe400078e967f */
[----:B------:R-:W-:Y:S01]  /*a790*/  LOP3.LUT R125, R211, R151, R126, 0x96, !PT ;  /* 0x00000097d37d7212 */ /* 0x000fe200078e967e */
[----:B---3--:R-:W-:Y:S02]  /*a7a0*/  FMUL.FTZ R15, R0, R131 ;  /* 0x00000083000f7220 */ /* 0x008fe40000410000 */
[C---:B------:R-:W-:Y:S03]  /*a7b0*/  HMMA.16816.F32.BF16 R88, R136.reuse, R142, R88 ;  /* 0x0000008e8858723c */ /* 0x040fe60000041858 */
[----:B------:R-:W-:Y:S04]  /*a7c0*/  IMAD.WIDE.U32 R140, R124, -0x2daee0ad, RZ ;  /* 0xd2511f537c8c7825 */ /* 0x000fe800078e00ff */
[----:B------:R-:W-:Y:S01]  /*a7d0*/  IMAD.WIDE.U32 R146, R125, -0x2daee0ad, RZ ;  /* 0xd2511f537d927825 */ /* 0x000fe200078e00ff */
[----:B------:R-:W-:Y:S01]  /*a7e0*/  LOP3.LUT R141, R202, R152, R141, 0x96, !PT ;  /* 0x00000098ca8d7212 */ /* 0x000fe200078e968d */
[----:B------:R-:W3:Y:S01]  /*a7f0*/  LDSM.16.MT88.4 R124, [R178+0x10000] ;  /* 0x01000000b27c783b */ /* 0x000ee20000004200 */
[----:B------:R4:W5:Y:S02]  /*a800*/  MUFU.EX2 R202, R14 ;  /* 0x0000000e00ca7308 */ /* 0x0009640000000800 */
[----:B------:R-:W-:Y:S01]  /*a810*/  LOP3.LUT R144, R153, R140, R147, 0x96, !PT ;  /* 0x0000008c99907212 */ /* 0x000fe200078e9693 */
[----:B------:R-:W-:Y:S04]  /*a820*/  IMAD.WIDE.U32 R142, R141, -0x326172a9, RZ ;  /* 0xcd9e8d578d8e7825 */ /* 0x000fe800078e00ff */
[----:B------:R-:W-:Y:S01]  /*a830*/  IMAD.WIDE.U32 R144, R144, -0x326172a9, RZ ;  /* 0xcd9e8d5790907825 */ /* 0x000fe200078e00ff */
[----:B------:R-:W-:Y:S01]  /*a840*/  LOP3.LUT R140, R210, R174, R143, 0x96, !PT ;  /* 0x000000aed28c7212 */ /* 0x000fe200078e968f */
[C---:B-1----:R-:W-:Y:S03]  /*a850*/  HMMA.16816.F32.BF16 R92, R136.reuse, R120, R92 ;  /* 0x00000078885c723c */ /* 0x042fe6000004185c */
[----:B------:R-:W-:Y:S01]  /*a860*/  LOP3.LUT R141, R173, R142, R145, 0x96, !PT ;  /* 0x0000008ead8d7212 */ /* 0x000fe200078e9691 */
[----:B------:R-:W-:Y:S04]  /*a870*/  IMAD.WIDE.U32 R120, R140, -0x2daee0ad, RZ ;  /* 0xd2511f538c787825 */ /* 0x000fe800078e00ff */
[----:B------:R-:W-:Y:S01]  /*a880*/  FFMA.FTZ R173, R29, UR4, -R148 ;  /* 0x000000041dad7c23 */ /* 0x000fe20008010894 */
[----:B----4-:R-:W-:Y:S01]  /*a890*/  FMUL.FTZ R14, R0, R130 ;  /* 0x00000082000e7220 */ /* 0x010fe20000410000 */
[C---:B------:R-:W-:Y:S03]  /*a8a0*/  HMMA.16816.F32.BF16 R96, R136.reuse, R122, R96 ;  /* 0x0000007a8860723c */ /* 0x040fe60000041860 */
[----:B------:R-:W-:Y:S01]  /*a8b0*/  IMAD.WIDE.U32 R150, R141, -0x2daee0ad, RZ ;  /* 0xd2511f538d967825 */ /* 0x000fe200078e00ff */
[----:B------:R-:W-:Y:S02]  /*a8c0*/  LOP3.LUT R142, R162, R146, R121, 0x96, !PT ;  /* 0x00000092a28e7212 */ /* 0x000fe400078e9679 */
[----:B------:R-:W-:Y:S01]  /*a8d0*/  LOP3.LUT R145, R172, R166, R165, 0x96, !PT ;  /* 0x000000a6ac917212 */ /* 0x000fe200078e96a5 */
[----:B------:R-:W-:Y:S01]  /*a8e0*/  FFMA.FTZ R0, R0, R248, R226 ;  /* 0x000000f800007223 */ /* 0x000fe200000100e2 */
[----:B------:R-:W-:Y:S01]  /*a8f0*/  LOP3.LUT R140, R163, R120, R151, 0x96, !PT ;  /* 0x00000078a38c7212 */ /* 0x000fe200078e9697 */
[----:B------:R-:W-:Y:S01]  /*a900*/  IMAD.WIDE.U32 R142, R142, -0x326172a9, RZ ;  /* 0xcd9e8d578e8e7825 */ /* 0x000fe200078e00ff */
[----:B------:R-:W1:Y:S02]  /*a910*/  LDSM.16.MT88.4 R120, [R117+0x4000] ;  /* 0x004000007578783b */ /* 0x000e640000004200 */
[----:B-----5:R-:W-:Y:S01]  /*a920*/  F2FP.BF16.F32.PACK_AB R153, R207, R202 ;  /* 0x000000cacf99723e */ /* 0x020fe200000010ff */
[----:B------:R-:W-:Y:S01]  /*a930*/  IMAD.WIDE.U32 R140, R140, -0x326172a9, RZ ;  /* 0xcd9e8d578c8c7825 */ /* 0x000fe200078e00ff */
[----:B------:R-:W-:Y:S03]  /*a940*/  LOP3.LUT R144, R172, R144, R143, 0x96, !PT ;  /* 0x00000090ac907212 */ /* 0x000fe600078e968f */
[----:B------:R-:W-:Y:S01]  /*a950*/  FFMA.FTZ R172, R28, UR4, -R148 ;  /* 0x000000041cac7c23 */ /* 0x000fe20008010894 */
[----:B------:R-:W-:Y:S01]  /*a960*/  IMAD.MOV.U32 R165, RZ, RZ, R140 ;  /* 0x000000ffffa57224 */ /* 0x000fe200078e008c */
[----:B------:R-:W-:Y:S01]  /*a970*/  LOP3.LUT R162, R169, R142, R141, 0x96, !PT ;  /* 0x0000008ea9a27212 */ /* 0x000fe200078e968d */
[----:B------:R2:W4:Y:S01]  /*a980*/  LDL.S16 R28, [R1+0x44] ;  /* 0x00004400011c7983 */ /* 0x0005220000100600 */
[C---:B---3--:R-:W-:Y:S01]  /*a990*/  HMMA.16816.F32.BF16 R100, R136.reuse, R124, R100 ;  /* 0x0000007c8864723c */ /* 0x048fe20000041864 */
[----:B------:R-:W3:Y:S02]  /*a9a0*/  LDC.U8 R169, c[0x0][0x4f8] ;  /* 0x00013e00ffa97b82 */ /* 0x000ee40000000000 */
[----:B------:R-:W-:Y:S01]  /*a9b0*/  VIADD R124, R195, 0x646e171e ;  /* 0x646e171ec37c7836 */ /* 0x000fe20000000000 */
[----:B------:R-:W-:Y:S01]  /*a9c0*/  PRMT R175, R140, 0x7772, RZ ;  /* 0x000077728caf7816 */ /* 0x000fe200000000ff */
[----:B------:R-:W-:Y:S01]  /*a9d0*/  IMAD.WIDE.U32 R204, R144, -0x2daee0ad, RZ ;  /* 0xd2511f5390cc7825 */ /* 0x000fe200078e00ff */
[C---:B------:R-:W-:Y:S02]  /*a9e0*/  PRMT R179, R140.reuse, 0x7773, RZ ;  /* 0x000077738cb37816 */ /* 0x040fe400000000ff */
[C---:B------:R-:W-:Y:S03]  /*a9f0*/  HMMA.16816.F32.BF16 R104, R136.reuse, R126, R104 ;  /* 0x0000007e8868723c */ /* 0x040fe60000041868 */
[----:B------:R-:W-:Y:S01]  /*aa00*/  IMAD.WIDE.U32 R142, R145, -0x2daee0ad, RZ ;  /* 0xd2511f53918e7825 */ /* 0x000fe200078e00ff */
[----:B------:R-:W-:Y:S02]  /*aa10*/  PRMT R174, R140, 0x7771, RZ ;  /* 0x000077718cae7816 */ /* 0x000fe400000000ff */
[----:B------:R-:W-:Y:S01]  /*aa20*/  LOP3.LUT R141, R167, 0xffff, RZ, 0xc0, !PT ;  /* 0x0000ffffa78d7812 */ /* 0x000fe200078ec0ff */
[----:B------:R-:W-:Y:S01]  /*aa30*/  FADD.FTZ R0, R223, R0 ;  /* 0x00000000df007221 */ /* 0x000fe20000010000 */
[----:B------:R-:W-:Y:S01]  /*aa40*/  LOP3.LUT R140, R124, R170, R143, 0x96, !PT ;  /* 0x000000aa7c8c7212 */ /* 0x000fe200078e968f */
[----:B------:R-:W5:Y:S01]  /*aa50*/  LDC.U8 R167, c[0x0][0x4f8] ;  /* 0x00013e00ffa77b82 */ /* 0x000f620000000000 */
[----:B------:R-:W-:Y:S01]  /*aa60*/  LOP3.LUT R12, R162, 0xffff, RZ, 0xc0, !PT ;  /* 0x0000ffffa20c7812 */ /* 0x000fe200078ec0ff */
[----:B------:R-:W-:Y:S01]  /*aa70*/  IMAD.MOV.U32 R143, RZ, RZ, R142 ;  /* 0x000000ffff8f7224 */ /* 0x000fe200078e008e */
[----:B------:R-:W-:Y:S01]  /*aa80*/  SHF.R.U32.HI R170, RZ, 0x18, R140 ;  /* 0x00000018ffaa7819 */ /* 0x000fe2000001168c */
[----:B------:R-:W-:Y:S01]  /*aa90*/  FADD.FTZ R0, R231, R0 ;  /* 0x00000000e7007221 */ /* 0x000fe20000010000 */
[----:B------:R-:W-:Y:S01]  /*aaa0*/  SHF.R.U32.HI R163, RZ, 0x8, R12 ;  /* 0x00000008ffa37819 */ /* 0x000fe2000001160c */
[----:B------:R-:W-:Y:S01]  /*aab0*/  FMUL.FTZ R12, R2, R128 ;  /* 0x00000080020c7220 */ /* 0x000fe20000410000 */
[----:B------:R-:W-:Y:S01]  /*aac0*/  PRMT R220, R142, 0x7771, RZ ;  /* 0x000077718edc7816 */ /* 0x000fe200000000ff */
[----:B------:R-:W-:Y:S01]  /*aad0*/  LDSM.16.MT88.4 R128, [R176+0xc800] ;  /* 0x00c80000b080783b */ /* 0x000fe20000004200 */
[----:B---3--:R-:W-:Y:S01]  /*aae0*/  ISETP.GT.U32.AND P6, PT, R164, R169, PT ;  /* 0x000000a9a400720c */ /* 0x008fe20003fc4070 */
[----:B------:R-:W-:Y:S01]  /*aaf0*/  FADD.FTZ R32, R232, R0 ;  /* 0x00000000e8207221 */ /* 0x000fe20000010000 */
[----:B------:R-:W-:Y:S01]  /*ab00*/  LOP3.LUT R164, R124, R150, R205, 0x96, !PT ;  /* 0x000000967ca47212 */ /* 0x000fe200078e96cd */
[C---:B-1----:R-:W-:Y:S01]  /*ab10*/  HMMA.16816.F32.BF16 R108, R136.reuse, R120, R108 ;  /* 0x00000078886c723c */ /* 0x042fe2000004186c */
[----:B------:R-:W-:Y:S03]  /*ab20*/  MUFU.EX2 R205, R21 ;  /* 0x0000001500cd7308 */ /* 0x000fe60000000800 */
[----:B------:R-:W1:Y:S01]  /*ab30*/  LDSM.16.MT88.4 R124, [R154+0x4000] ;  /* 0x004000009a7c783b */ /* 0x000e620000004200 */
[C---:B------:R-:W-:Y:S02]  /*ab40*/  LOP3.LUT R120, R140.reuse, 0xffff, RZ, 0xc0, !PT ;  /* 0x0000ffff8c787812 */ /* 0x040fe400078ec0ff */
[----:B------:R-:W-:Y:S01]  /*ab50*/  LOP3.LUT R169, R140, 0xff, RZ, 0xc0, !PT ;  /* 0x000000ff8ca97812 */ /* 0x000fe200078ec0ff */
[C---:B------:R-:W-:Y:S03]  /*ab60*/  HMMA.16816.F32.BF16 R12, R136.reuse, R122, R12 ;  /* 0x0000007a880c723c */ /* 0x040fe6000004180c */
[----:B------:R-:W-:Y:S02]  /*ab70*/  SHF.R.U32.HI R120, RZ, 0x8, R120 ;  /* 0x00000008ff787819 */ /* 0x000fe40000011678 */
[C---:B-----5:R-:W-:Y:S01]  /*ab80*/  ISETP.GE.U32.AND P2, PT, R167.reuse, R141, PT ;  /* 0x0000008da700720c */ /* 0x060fe20003f46070 */
[----:B------:R-:W-:Y:S01]  /*ab90*/  FFMA.FTZ R141, R20, UR4, -R148 ;  /* 0x00000004148d7c23 */ /* 0x000fe20008010894 */
[----:B------:R-:W-:Y:S02]  /*aba0*/  LOP3.LUT R16, R120, 0xffff, RZ, 0xc0, !PT ;  /* 0x0000ffff78107812 */ /* 0x000fe400078ec0ff */
[----:B------:R-:W-:Y:S02]  /*abb0*/  PRMT R20, R140, 0x7632, R20 ;  /* 0x000076328c147816 */ /* 0x000fe40000000014 */
[----:B------:R-:W-:Y:S01]  /*abc0*/  ISETP.GE.U32.AND P4, PT, R167, R16, PT ;  /* 0x00000010a700720c */ /* 0x000fe20003f86070 */
[C---:B------:R-:W-:Y:S01]  /*abd0*/  FMUL.FTZ R16, R2.reuse, R132 ;  /* 0x0000008402107220 */ /* 0x040fe20000410000 */
[----:B------:R-:W-:Y:S01]  /*abe0*/  PRMT R120, R169, 0x5410, R120 ;  /* 0x00005410a9787816 */ /* 0x000fe20000000078 */
[----:B------:R-:W-:Y:S01]  /*abf0*/  FFMA.FTZ R2, R2, R249, R229 ;  /* 0x000000f902027223 */ /* 0x000fe200000100e5 */
[----:B------:R-:W-:Y:S01]  /*ac00*/  ISETP.GE.U32.AND P5, PT, R167, R168, PT ;  /* 0x000000a8a700720c */ /* 0x000fe20003fa6070 */
[----:B------:R-:W3:Y:S01]  /*ac10*/  LDC.U8 R229, c[0x0][0x4f8] ;  /* 0x00013e00ffe57b82 */ /* 0x000ee20000000000 */
[----:B------:R-:W-:Y:S01]  /*ac20*/  F2FP.BF16.F32.PACK_AB R132, R209, R203 ;  /* 0x000000cbd184723e */ /* 0x000fe200000010ff */
[----:B------:R-:W-:Y:S01]  /*ac30*/  IMAD.U32 R249, R167, 0x10000, RZ ;  /* 0x00010000a7f97824 */ /* 0x000fe200078e00ff */
[----:B------:R-:W-:Y:S01]  /*ac40*/  LOP3.LUT R121, R163, 0xffff, RZ, 0xc0, !PT ;  /* 0x0000ffffa3797812 */ /* 0x000fe200078ec0ff */
[----:B------:R-:W-:Y:S01]  /*ac50*/  FADD.FTZ R2, R230, R2 ;  /* 0x00000002e6027221 */ /* 0x000fe20000010000 */
[----:B------:R-:W-:Y:S02]  /*ac60*/  PRMT R133, R132, 0x7632, R133 ;  /* 0x0000763284857816 */ /* 0x000fe40000000085 */
[----:B------:R-:W-:Y:S01]  /*ac70*/  ISETP.GE.U32.AND P3, PT, R167, R121, PT ;  /* 0x00000079a700720c */ /* 0x000fe20003f66070 */
[----:B------:R-:W-:Y:S01]  /*ac80*/  FADD.FTZ R23, R233, R2 ;  /* 0x00000002e9177221 */ /* 0x000fe20000010000 */
[--C-:B------:R-:W-:Y:S02]  /*ac90*/  HSET2.LE.AND R120, R120, R200.reuse, PT ;  /* 0x000000c878787233 */ /* 0x100fe40003803000 */
[----:B------:R-:W-:Y:S01]  /*aca0*/  LOP3.LUT R206, R143, 0xff, RZ, 0xc0, !PT ;  /* 0x000000ff8fce7812 */ /* 0x000fe200078ec0ff */
[----:B------:R-:W-:Y:S01]  /*acb0*/  FADD.FTZ R23, R234, R23 ;  /* 0x00000017ea177221 */ /* 0x000fe20000010000 */
[C---:B------:R-:W-:Y:S02]  /*acc0*/  PRMT R222, R142.reuse, 0x7772, RZ ;  /* 0x000077728ede7816 */ /* 0x040fe400000000ff */
[----:B------:R-:W-:Y:S02]  /*acd0*/  PRMT R221, R142, 0x7773, RZ ;  /* 0x000077738edd7816 */ /* 0x000fe400000000ff */
[----:B------:R-:W-:Y:S01]  /*ace0*/  F2FP.BF16.F32.PACK_AB R142, R213, R201 ;  /* 0x000000c9d58e723e */ /* 0x000fe200000010ff */
[C---:B-1----:R-:W-:Y:S03]  /*acf0*/  HMMA.16816.F32.BF16 R16, R136.reuse, R124, R16 ;  /* 0x0000007c8810723c */ /* 0x042fe60000041810 */
[----:B------:R-:W-:Y:S02]  /*ad00*/  PRMT R152, R153, 0x7632, R152 ;  /* 0x0000763299987816 */ /* 0x000fe40000000098 */
[----:B------:R-:W-:Y:S02]  /*ad10*/  PRMT R148, R149, 0x7632, R148 ;  /* 0x0000763295947816 */ /* 0x000fe40000000094 */
[----:B------:R-:W-:Y:S01]  /*ad20*/  F2FP.BF16.F32.PACK_AB R151, R216, R208 ;  /* 0x000000d0d897723e */ /* 0x000fe200000010ff */
[----:B------:R-:W-:Y:S01]  /*ad30*/  HMMA.16816.F32.BF16 R112, R136, R126, R112 ;  /* 0x0000007e8870723c */ /* 0x000fe20000041870 */
[----:B------:R-:W1:Y:S02]  /*ad40*/  LDSM.16.MT88.4 R124, [R178+0xc800] ;  /* 0x00c80000b27c783b */ /* 0x000e640000004200 */
[----:B------:R-:W-:Y:S02]  /*ad50*/  LOP3.LUT R136, R20, 0xff, RZ, 0xc0, !PT ;  /* 0x000000ff14887812 */ /* 0x000fe400078ec0ff */
[----:B------:R-:W-:Y:S02]  /*ad60*/  PRMT R20, R132, 0x5410, R133 ;  /* 0x0000541084147816 */ /* 0x000fe40000000085 */
[----:B------:R-:W-:Y:S02]  /*ad70*/  PRMT R121, R136, 0x5410, R170 ;  /* 0x0000541088797816 */ /* 0x000fe400000000aa */
[----:B------:R-:W-:Y:S02]  /*ad80*/  LOP3.LUT R120, R20, R120, RZ, 0xc0, !PT ;  /* 0x0000007814787212 */ /* 0x000fe400078ec0ff */
[----:B------:R-:W-:Y:S02]  /*ad90*/  PRMT R122, R206, 0x5410, R220 ;  /* 0x00005410ce7a7816 */ /* 0x000fe400000000dc */
[--C-:B------:R-:W-:Y:S02]  /*ada0*/  HSET2.LE.AND R121, R121, R200.reuse, PT ;  /* 0x000000c879797233 */ /* 0x100fe40003803000 */
[----:B------:R-:W-:Y:S02]  /*adb0*/  PRMT R20, R153, 0x5410, R152 ;  /* 0x0000541099147816 */ /* 0x000fe40000000098 */
[----:B------:R-:W-:Y:S02]  /*adc0*/  PRMT R123, R222, 0x5410, R221 ;  /* 0x00005410de7b7816 */ /* 0x000fe400000000dd */
[----:B------:R-:W-:Y:S02]  /*add0*/  LOP3.LUT R121, R20, R121, RZ, 0xc0, !PT ;  /* 0x0000007914797212 */ /* 0x000fe400078ec0ff */
[--C-:B------:R-:W-:Y:S02]  /*ade0*/  HSET2.LE.AND R122, R122, R200.reuse, PT ;  /* 0x000000c87a7a7233 */ /* 0x100fe40003803000 */
[----:B------:R-:W-:Y:S02]  /*adf0*/  LOP3.LUT R123, R123, 0xff00ff, RZ, 0xc0, !PT ;  /* 0x00ff00ff7b7b7812 */ /* 0x000fe400078ec0ff */
[----:B------:R-:W-:Y:S02]  /*ae00*/  PRMT R20, R149, 0x5410, R148 ;  /* 0x0000541095147816 */ /* 0x000fe40000000094 */
[C---:B------:R-:W-:Y:S02]  /*ae10*/  PRMT R150, R151.reuse, 0x7632, R150 ;  /* 0x0000763297967816 */ /* 0x040fe40000000096 */
[----:B------:R-:W-:Y:S02]  /*ae20*/  LOP3.LUT R122, R20, R122, RZ, 0xc0, !PT ;  /* 0x0000007a147a7212 */ /* 0x000fe400078ec0ff */
[----:B------:R-:W-:Y:S02]  /*ae30*/  HSET2.LE.AND R123, R123, R200, PT ;  /* 0x000000c87b7b7233 */ /* 0x000fe40003803000 */
[----:B------:R-:W-:Y:S01]  /*ae40*/  PRMT R20, R151, 0x5410, R150 ;  /* 0x0000541097147816 */ /* 0x000fe20000000096 */
[----:B------:R-:W5:Y:S01]  /*ae50*/  MUFU.EX2 R200, R141 ;  /* 0x0000008d00c87308 */ /* 0x000f620000000800 */
[----:B------:R-:W-:Y:S02]  /*ae60*/  LOP3.LUT R166, R162, 0xff, RZ, 0xc0, !PT ;  /* 0x000000ffa2a67812 */ /* 0x000fe400078ec0ff */
[----:B------:R-:W-:Y:S02]  /*ae70*/  LOP3.LUT R123, R20, R123, RZ, 0xc0, !PT ;  /* 0x0000007b147b7212 */ /* 0x000fe400078ec0ff */
[----:B------:R-:W-:Y:S02]  /*ae80*/  PRMT R0, R162, 0x7632, R0 ;  /* 0x00007632a2007816 */ /* 0x000fe40000000000 */
[----:B------:R-:W-:Y:S02]  /*ae90*/  SHF.R.U32.HI R168, RZ, 0x18, R162 ;  /* 0x00000018ffa87819 */ /* 0x000fe400000116a2 */
[----:B------:R-:W-:Y:S01]  /*aea0*/  PRMT R147, R142, 0x7632, R147 ;  /* 0x000076328e937816 */ /* 0x000fe20000000093 */
[C---:B------:R-:W-:Y:S05]  /*aeb0*/  HMMA.16816.F32.BF16 R4, R120.reuse, R128, R4 ;  /* 0x000000807804723c */ /* 0x040fea0000041804 */
[----:B------:R-:W-:Y:S02]  /*aec0*/  F2FP.BF16.F32.PACK_AB R146, R217, R215 ;  /* 0x000000d7d992723e */ /* 0x000fe400000010ff */
[----:B-----5:R-:W-:Y:S01]  /*aed0*/  F2FP.BF16.F32.PACK_AB R144, R205, R200 ;  /* 0x000000c8cd90723e */ /* 0x020fe200000010ff */
[C---:B------:R-:W-:Y:S01]  /*aee0*/  HMMA.16816.F32.BF16 R8, R120.reuse, R130, R8 ;  /* 0x000000827808723c */ /* 0x040fe20000041808 */
[----:B------:R-:W5:Y:S02]  /*aef0*/  LDSM.16.MT88.4 R128, [R117+0x800] ;  /* 0x000800007580783b */ /* 0x000f640000004200 */
[----:B------:R-:W-:Y:S02]  /*af00*/  PRMT R143, R144, 0x7632, R143 ;  /* 0x00007632908f7816 */ /* 0x000fe4000000008f */
[----:B------:R-:W-:Y:S02]  /*af10*/  PRMT R145, R146, 0x7632, R145 ;  /* 0x0000763292917816 */ /* 0x000fe40000000091 */
[----:B------:R-:W-:Y:S01]  /*af20*/  F2FP.BF16.F32.PACK_AB R141, R212, R214 ;  /* 0x000000d6d48d723e */ /* 0x000fe200000010ff */
[C---:B-1----:R-:W-:Y:S03]  /*af30*/  HMMA.16816.F32.BF16 R36, R120.reuse, R124, R36 ;  /* 0x0000007c7824723c */ /* 0x042fe60000041824 */
[----:B------:R-:W-:Y:S01]  /*af40*/  PRMT R140, R141, 0x7632, R140 ;  /* 0x000076328d8c7816 */ /* 0x000fe2000000008c */
[----:B------:R-:W-:Y:S01]  /*af50*/  @!P3 HFMA2.BF16_V2 R252, -RZ.H0_H0, RZ.H0_H0, -R143.H0_H0 ;  /* 0x200000fffffcb231 */ /* 0x000fe2000034098f */
[----:B------:R-:W-:Y:S02]  /*af60*/  LOP3.LUT R249, R167, 0xff0000, R249, 0xf8, !PT ;  /* 0x00ff0000a7f97812 */ /* 0x000fe400078ef8f9 */
[----:B------:R-:W-:Y:S01]  /*af70*/  PRMT R2, R175, 0x5410, R179 ;  /* 0x00005410af027816 */ /* 0x000fe200000000b3 */
[C---:B------:R-:W-:Y:S01]  /*af80*/  HMMA.16816.F32.BF16 R40, R120.reuse, R126, R40 ;  /* 0x0000007e7828723c */ /* 0x040fe20000041828 */
[----:B------:R-:W1:Y:S02]  /*af90*/  LDSM.16.MT88.4 R124, [R154+0x800] ;  /* 0x000800009a7c783b */ /* 0x000e640000004200 */
[----:B------:R-:W-:Y:S05]  /*afa0*/  LOP3.LUT R2, R2, 0xff00ff, RZ, 0xc0, !PT ;  /* 0x00ff00ff02027812 */ /* 0x000fea00078ec0ff */
[C---:B-----5:R-:W-:Y:S08]  /*afb0*/  HMMA.16816.F32.BF16 R44, R120.reuse, R128, R44 ;  /* 0x00000080782c723c */ /* 0x060ff0000004182c */
[C---:B------:R-:W-:Y:S01]  /*afc0*/  HMMA.16816.F32.BF16 R48, R120.reuse, R130, R48 ;  /* 0x000000827830723c */ /* 0x040fe20000041830 */
[----:B------:R-:W5:Y:S07]  /*afd0*/  LDSM.16.MT88.4 R128, [R176+0xe800] ;  /* 0x00e80000b080783b */ /* 0x000f6e0000004200 */
[C---:B-1----:R-:W-:Y:S08]  /*afe0*/  HMMA.16816.F32.BF16 R52, R120.reuse, R124, R52 ;  /* 0x0000007c7834723c */ /* 0x042ff00000041834 */
[C---:B------:R-:W-:Y:S01]  /*aff0*/  HMMA.16816.F32.BF16 R56, R120.reuse, R126, R56 ;  /* 0x0000007e7838723c */ /* 0x040fe20000041838 */
[----:B------:R-:W1:Y:S07]  /*b000*/  LDSM.16.MT88.4 R124, [R178+0xe800] ;  /* 0x00e80000b27c783b */ /* 0x000e6e0000004200 */
        /* <DEDUP_REMOVED lines=11> */
[----:B------:R-:W1:Y:S02]  /*b0c0*/  LDSM.16.MT88.4 R124, [R178+0x10800] ;  /* 0x01080000b27c783b */ /* 0x000e640000004200 */
[----:B----4-:R-:W-:Y:S05]  /*b0d0*/  @!P5 HFMA2.BF16_V2 R28, -RZ.H0_H0, RZ.H0_H0, -R118.H0_H0 ;  /* 0x200000ffff1cd231 */ /* 0x010fea0000340976 */
[----:B------:R-:W-:Y:S01]  /*b0e0*/  PRMT R20, R28, 0x7610, R20 ;  /* 0x000076101c147816 */ /* 0x000fe20000000014 */
[----:B------:R-:W-:Y:S03]  /*b0f0*/  @!P5 STL.S16 [R1+0x44], R28 ;  /* 0x0000441c0100d387 */ /* 0x000fe60000100600 */
[----:B------:R-:W-:Y:S01]  /*b100*/  @!P5 PRMT R118, R20, 0x5410, RZ ;  /* 0x000054101476d816 */ /* 0x000fe200000000ff */
[----:B------:R-:W-:Y:S01]  /*b110*/  LDSM.16.MT88.4 R28, [R178+0xd000] ;  /* 0x00d00000b21c783b */ /* 0x000fe20000004200 */
[----:B------:R-:W-:Y:S02]  /*b120*/  ISETP.GT.U32.AND P5, PT, R171, R167, PT ;  /* 0x000000a7ab00720c */ /* 0x000fe40003fa4070 */
[----:B------:R-:W-:Y:S02]  /*b130*/  PRMT R20, R166, 0x5410, R163 ;  /* 0x00005410a6147816 */ /* 0x000fe400000000a3 */
[----:B------:R-:W-:Y:S02]  /*b140*/  LOP3.LUT R167, R165, 0xff, RZ, 0xc0, !PT ;  /* 0x000000ffa5a77812 */ /* 0x000fe400078ec0ff */
[----:B------:R-:W-:Y:S01]  /*b150*/  LOP3.LUT R165, R0, 0xff, RZ, 0xc0, !PT ;  /* 0x000000ff00a57812 */ /* 0x000fe200078ec0ff */
[----:B------:R2:W4:Y:S01]  /*b160*/  LDL.S16 R171, [R1+0x3c] ;  /* 0x00003c0001ab7983 */ /* 0x0005220000100600 */
[--C-:B------:R-:W-:Y:S02]  /*b170*/  HSET2.LE.AND R20, R20, R249.reuse, PT ;  /* 0x000000f914147233 */ /* 0x100fe40003803000 */
[----:B------:R-:W-:Y:S01]  /*b180*/  PRMT R21, R165, 0x5410, R168 ;  /* 0x00005410a5157816 */ /* 0x000fe200000000a8 */
[----:B------:R-:W-:Y:S01]  /*b190*/  STG.E.U16 desc[UR16][R192.64+-0x80], R118 ;  /* 0xffff8076c0007986 */ /* 0x000fe2000c101510 */
[C---:B-----5:R-:W-:Y:S03]  /*b1a0*/  HMMA.16816.F32.BF16 R92, R120.reuse, R128, R92 ;  /* 0x00000080785c723c */ /* 0x060fe6000004185c */
[----:B------:R-:W-:Y:S02]  /*b1b0*/  PRMT R0, R144, 0x5410, R143 ;  /* 0x0000541090007816 */ /* 0x000fe4000000008f */
[--C-:B------:R-:W-:Y:S02]  /*b1c0*/  HSET2.LE.AND R21, R21, R249.reuse, PT ;  /* 0x000000f915157233 */ /* 0x100fe40003803000 */
[----:B------:R-:W-:Y:S01]  /*b1d0*/  LOP3.LUT R20, R0, R20, RZ, 0xc0, !PT ;  /* 0x0000001400147212 */ /* 0x000fe200078ec0ff */
[C---:B------:R-:W-:Y:S01]  /*b1e0*/  HMMA.16816.F32.BF16 R96, R120.reuse, R130, R96 ;  /* 0x000000827860723c */ /* 0x040fe20000041860 */
[----:B------:R-:W5:Y:S02]  /*b1f0*/  LDSM.16.MT88.4 R128, [R117+0x4800] ;  /* 0x004800007580783b */ /* 0x000f640000004200 */
[----:B------:R-:W-:Y:S02]  /*b200*/  PRMT R22, R167, 0x5410, R174 ;  /* 0x00005410a7167816 */ /* 0x000fe400000000ae */
[----:B------:R-:W-:Y:S02]  /*b210*/  PRMT R0, R142, 0x5410, R147 ;  /* 0x000054108e007816 */ /* 0x000fe40000000093 */
[----:B------:R-:W-:Y:S01]  /*b220*/  @!P3 PRMT R143, R252, 0x5410, RZ ;  /* 0x00005410fc8fb816 */ /* 0x000fe200000000ff */
[C---:B-1----:R-:W-:Y:S03]  /*b230*/  HMMA.16816.F32.BF16 R100, R120.reuse, R124, R100 ;  /* 0x0000007c7864723c */ /* 0x042fe60000041864 */
[----:B------:R-:W-:Y:S02]  /*b240*/  HSET2.LE.AND R22, R22, R249, PT ;  /* 0x000000f916167233 */ /* 0x000fe40003803000 */
[----:B------:R-:W-:Y:S02]  /*b250*/  LOP3.LUT R21, R0, R21, RZ, 0xc0, !PT ;  /* 0x0000001500157212 */ /* 0x000fe400078ec0ff */
[----:B------:R-:W-:Y:S01]  /*b260*/  PRMT R0, R146, 0x5410, R145 ;  /* 0x0000541092007816 */ /* 0x000fe20000000091 */
[C---:B------:R-:W-:Y:S01]  /*b270*/  HMMA.16816.F32.BF16 R104, R120.reuse, R126, R104 ;  /* 0x0000007e7868723c */ /* 0x040fe20000041868 */
[----:B------:R-:W1:Y:S02]  /*b280*/  LDSM.16.MT88.4 R124, [R154+0x4800] ;  /* 0x004800009a7c783b */ /* 0x000e640000004200 */
[----:B------:R-:W-:Y:S02]  /*b290*/  LOP3.LUT R22, R0, R22, RZ, 0xc0, !PT ;  /* 0x0000001600167212 */ /* 0x000fe400078ec0ff */
[----:B------:R-:W-:Y:S02]  /*b2a0*/  PRMT R0, R141, 0x5410, R140 ;  /* 0x000054108d007816 */ /* 0x000fe4000000008c */
[----:B---3--:R-:W-:Y:S11]  /*b2b0*/  ISETP.GT.U32.AND P3, PT, R174, R229, PT ;  /* 0x000000e5ae00720c */ /* 0x008ff60003f64070 */
[----:B------:R-:W-:Y:S02]  /*b2c0*/  @!UPT UIADD3 URZ, UPT, UPT, URZ, URZ, URZ ;  /* 0x000000fffffff290 */ /* 0x000fe4000fffe0ff */
[----:B------:R-:W-:Y:S01]  /*b2d0*/  @P3 HFMA2.BF16_V2 R246, -RZ.H0_H0, RZ.H0_H0, -R145.H0_H0 ;  /* 0x200000fffff63231 */ /* 0x000fe20000340991 */
[C---:B-----5:R-:W-:Y:S01]  /*b2e0*/  HMMA.16816.F32.BF16 R108, R120.reuse, R128, R108 ;  /* 0x00000080786c723c */ /* 0x060fe2000004186c */
[----:B------:R2:W3:Y:S02]  /*b2f0*/  LDL.S16 R129, [R1+0x38] ;  /* 0x0000380001817983 */ /* 0x0004e40000100600 */
[--C-:B------:R-:W-:Y:S01]  /*b300*/  FFMA.FTZ R128, R34, UR4, -R161.reuse ;  /* 0x0000000422807c23 */ /* 0x100fe200080108a1 */
[----:B------:R-:W-:Y:S01]  /*b310*/  FFMA.FTZ R161, R35, UR4, -R161 ;  /* 0x0000000423a17c23 */ /* 0x000fe200080108a1 */
[----:B------:R-:W-:Y:S03]  /*b320*/  @P3 PRMT R145, R246, 0x5410, RZ ;  /* 0x00005410f6913816 */ /* 0x000fe600000000ff */
[C---:B------:R-:W-:Y:S02]  /*b330*/  HMMA.16816.F32.BF16 R12, R120.reuse, R130, R12 ;  /* 0x00000082780c723c */ /* 0x040fe4000004180c */
[----:B------:R-:W-:Y:S06]  /*b340*/  MUFU.EX2 R161, R161 ;  /* 0x000000a100a17308 */ /* 0x000fec0000000800 */
[C---:B-1----:R-:W-:Y:S03]  /*b350*/  HMMA.16816.F32.BF16 R16, R120.reuse, R124, R16 ;  /* 0x0000007c7810723c */ /* 0x042fe60000041810 */
[----:B------:R-:W-:Y:S01]  /*b360*/  FADD.FTZ R124, R203, R23 ;  /* 0x00000017cb7c7221 */ /* 0x000fe20000010000 */
[----:B------:R-:W-:Y:S01]  /*b370*/  HSET2.LE.AND R23, R2, R249, PT ;  /* 0x000000f902177233 */ /* 0x000fe20003803000 */
[----:B------:R-:W-:Y:S01]  /*b380*/  FADD.FTZ R2, R202, R32 ;  /* 0x00000020ca027221 */ /* 0x000fe20000010000 */
[----:B------:R1:W-:Y:S01]  /*b390*/  MUFU.EX2 R203, R173 ;  /* 0x000000ad00cb7308 */ /* 0x0003e20000000800 */
[----:B------:R-:W5:Y:S01]  /*b3a0*/  LDSM.16.MT88.4 R32, [R117+0x1000] ;  /* 0x001000007520783b */ /* 0x000f620000004200 */
[----:B------:R-:W-:Y:S01]  /*b3b0*/  HMMA.16816.F32.BF16 R112, R120, R126, R112 ;  /* 0x0000007e7870723c */ /* 0x000fe20000041870 */
[----:B------:R-:W2:Y:S02]  /*b3c0*/  LDC R122, c[0x0][0x448] ;  /* 0x00011200ff7a7b82 */ /* 0x000ea40000000800 */
[----:B------:R-:W-:Y:S01]  /*b3d0*/  LOP3.LUT R23, R0, R23, RZ, 0xc0, !PT ;  /* 0x0000001700177212 */ /* 0x000fe200078ec0ff */
[----:B------:R-:W-:Y:S04]  /*b3e0*/  FADD.FTZ R2, R207, R2 ;  /* 0x00000002cf027221 */ /* 0x000fe80000010000 */
[----:B------:R1:W2:Y:S01]  /*b3f0*/  MUFU.EX2 R202, R172 ;  /* 0x000000ac00ca7308 */ /* 0x0002a20000000800 */
[----:B------:R2:W3:Y:S01]  /*b400*/  LDL.S16 R121, [R1+0x40] ;  /* 0x0000400001797983 */ /* 0x0004e20000100600 */
[----:B------:R-:W-:Y:S01]  /*b410*/  FADD.FTZ R2, R208, R2 ;  /* 0x00000002d0027221 */ /* 0x000fe20000010000 */
[C---:B------:R-:W-:Y:S02]  /*b420*/  HMMA.16816.F32.BF16 R4, R20.reuse, R24, R4 ;  /* 0x000000181404723c */ /* 0x040fe40000041804 */
[----:B------:R2:W3:Y:S03]  /*b430*/  LDL.S16 R127, [R1+0x30] ;  /* 0x00003000017f7983 */ /* 0x0004e60000100600 */
[C---:B-1----:R-:W-:Y:S03]  /*b440*/  PRMT R173, R204.reuse, 0x7772, RZ ;  /* 0x00007772ccad7816 */ /* 0x042fe600000000ff */
[C---:B------:R-:W-:Y:S01]  /*b450*/  HMMA.16816.F32.BF16 R8, R20.reuse, R26, R8 ;  /* 0x0000001a1408723c */ /* 0x040fe20000041808 */
[----:B------:R-:W1:Y:S02]  /*b460*/  LDSM.16.MT88.4 R24, [R154+0x1000] ;  /* 0x001000009a18783b */ /* 0x000e640000004200 */
[----:B------:R-:W-:Y:S01]  /*b470*/  PRMT R172, R204, 0x7773, RZ ;  /* 0x00007773ccac7816 */ /* 0x000fe200000000ff */
[----:B--2---:R-:W-:Y:S04]  /*b480*/  IMAD.SHL.U32 R122, R122, 0x8, RZ ;  /* 0x000000087a7a7824 */ /* 0x004fe800078e00ff */
[C---:B------:R-:W-:Y:S03]  /*b490*/  HMMA.16816.F32.BF16 R36, R20.reuse, R28, R36 ;  /* 0x0000001c1424723c */ /* 0x040fe60000041824 */
[----:B------:R-:W-:Y:S05]  /*b4a0*/  F2FP.BF16.F32.PACK_AB R137, R203, R202 ;  /* 0x000000cacb89723e */ /* 0x000fea00000010ff */
[C---:B------:R-:W-:Y:S01]  /*b4b0*/  HMMA.16816.F32.BF16 R40, R20.reuse, R30, R40 ;  /* 0x0000001e1428723c */ /* 0x040fe20000041828 */
[----:B------:R-:W2:Y:S07]  /*b4c0*/  LDSM.16.MT88.4 R28, [R176+0xf000] ;  /* 0x00f00000b01c783b */ /* 0x000eae0000004200 */
[C---:B-----5:R-:W-:Y:S08]  /*b4d0*/  HMMA.16816.F32.BF16 R44, R20.reuse, R32, R44 ;  /* 0x00000020142c723c */ /* 0x060ff0000004182c */
[C---:B------:R-:W-:Y:S01]  /*b4e0*/  HMMA.16816.F32.BF16 R48, R20.reuse, R34, R48 ;  /* 0x000000221430723c */ /* 0x040fe20000041830 */
[----:B------:R-:W5:Y:S07]  /*b4f0*/  LDSM.16.MT88.4 R32, [R178+0xf000] ;  /* 0x00f00000b220783b */ /* 0x000f6e0000004200 */
[C---:B-1----:R-:W-:Y:S08]  /*b500*/  HMMA.16816.F32.BF16 R52, R20.reuse, R24, R52 ;  /* 0x000000181434723c */ /* 0x042ff00000041834 */
[C---:B------:R-:W-:Y:S01]  /*b510*/  HMMA.16816.F32.BF16 R56, R20.reuse, R26, R56 ;  /* 0x0000001a1438723c */ /* 0x040fe20000041838 */
[----:B------:R-:W-:Y:S07]  /*b520*/  LDSM.16.MT88.4 R24, [R154+0x3000] ;  /* 0x003000009a18783b */ /* 0x000fee0000004200 */
[C---:B--2---:R-:W-:Y:S08]  /*b530*/  HMMA.16816.F32.BF16 R60, R20.reuse, R28, R60 ;  /* 0x0000001c143c723c */ /* 0x044ff0000004183c */
[C---:B------:R-:W-:Y:S01]  /*b540*/  HMMA.16816.F32.BF16 R64, R20.reuse, R30, R64 ;  /* 0x0000001e1440723c */ /* 0x040fe20000041840 */
[----:B------:R-:W-:Y:S07]  /*b550*/  LDSM.16.MT88.4 R28, [R176+0x11000] ;  /* 0x01100000b01c783b */ /* 0x000fee0000004200 */
[C---:B-----5:R-:W-:Y:S08]  /*b560*/  HMMA.16816.F32.BF16 R68, R20.reuse, R32, R68 ;  /* 0x000000201444723c */ /* 0x060ff00000041844 */
[C---:B------:R-:W-:Y:S03]  /*b570*/  HMMA.16816.F32.BF16 R72, R20.reuse, R34, R72 ;  /* 0x000000221448723c */ /* 0x040fe60000041848 */
[----:B----4-:R-:W-:Y:S05]  /*b580*/  @!P2 HFMA2.BF16_V2 R171, -RZ.H0_H0, RZ.H0_H0, -R119.H0_H0 ;  /* 0x200000ffffaba231 */ /* 0x010fea0000340977 */
[----:B------:R1:W-:Y:S01]  /*b590*/  @!P2 STL.S16 [R1+0x3c], R171 ;  /* 0x00003cab0100a387 */ /* 0x0003e20000100600 */
[----:B------:R-:W-:Y:S04]  /*b5a0*/  PRMT R0, R171, 0x7610, R0 ;  /* 0x00007610ab007816 */ /* 0x000fe80000000000 */
[----:B------:R-:W-:Y:S02]  /*b5b0*/  @!P2 PRMT R119, R0, 0x5410, RZ ;  /* 0x000054100077a816 */ /* 0x000fe400000000ff */
[----:B------:R2:W4:Y:S01]  /*b5c0*/  LDL.S16 R0, [R1+0x34] ;  /* 0x0000340001007983 */ /* 0x0005220000100600 */
[C---:B------:R-:W-:Y:S03]  /*b5d0*/  LEA R162, P2, R122.reuse, R192, 0x1 ;  /* 0x000000c07aa27211 */ /* 0x040fe600078408ff */
[----:B------:R5:W-:Y:S01]  /*b5e0*/  STG.E.U16 desc[UR16][R192.64+-0x7e], R119 ;  /* 0xffff8277c0007986 */ /* 0x000be2000c101510 */
[----:B------:R-:W-:Y:S02]  /*b5f0*/  LEA.HI.X.SX32 R163, R122, R193, 0x1, P2 ;  /* 0x000000c17aa37211 */ /* 0x000fe400010f0eff */
[----:B------:R-:W-:Y:S02]  /*b600*/  ISETP.GE.U32.AND P2, PT, R229, R177, PT ;  /* 0x000000b1e500720c */ /* 0x000fe40003f46070 */
[----:B------:R-:W-:Y:S01]  /*b610*/  MUFU.EX2 R177, R128 ;  /* 0x0000008000b17308 */ /* 0x000fe20000000800 */
[----:B-1----:R-:W-:Y:S02]  /*b620*/  PRMT R171, R204, 0x7771, RZ ;  /* 0x00007771ccab7816 */ /* 0x002fe400000000ff */
[----:B-----5:R-:W-:Y:S08]  /*b630*/  F2FP.BF16.F32.PACK_AB R119, R180, R197 ;  /* 0x000000c5b477723e */ /* 0x020ff000000010ff */
[----:B---3--:R-:W-:Y:S05]  /*b640*/  @!P2 HFMA2.BF16_V2 R121, -RZ.H0_H0, RZ.H0_H0, -R156.H0_H0 ;  /* 0x200000ffff79a231 */ /* 0x008fea000034099c */
[----:B------:R-:W-:Y:S01]  /*b650*/  @!P2 STL.S16 [R1+0x40], R121 ;  /* 0x000040790100a387 */ /* 0x000fe20000100600 */
[----:B------:R-:W-:Y:S03]  /*b660*/  PRMT R120, R121, 0x7610, R120 ;  /* 0x0000761079787816 */ /* 0x000fe60000000078 */
[----:B------:R2:W3:Y:S01]  /*b670*/  LDL.S16 R126, [R1+0x2c] ;  /* 0x00002c00017e7983 */ /* 0x0004e20000100600 */
[----:B------:R-:W-:Y:S02]  /*b680*/  @!P2 PRMT R156, R120, 0x5410, RZ ;  /* 0x00005410789ca816 */ /* 0x000fe400000000ff */
[----:B------:R-:W-:Y:S01]  /*b690*/  ISETP.GE.U32.AND P2, PT, R229, R196, PT ;  /* 0x000000c4e500720c */ /* 0x000fe20003f46070 */
[----:B------:R2:W5:Y:S01]  /*b6a0*/  LDL.S16 R125, [R1+0x28] ;  /* 0x00002800017d7983 */ /* 0x0005620000100600 */
[----:B------:R-:W-:Y:S03]  /*b6b0*/  MUFU.EX2 R196, R135 ;  /* 0x0000008700c47308 */ /* 0x000fe60000000800 */
[----:B------:R-:W1:Y:S08]  /*b6c0*/  LDSM.16.MT88.4 R120, [R117+0x3000] ;  /* 0x003000007578783b */ /* 0x000e700000004200 */
[----:B------:R2:W-:Y:S01]  /*b6d0*/  STG.E.U16 desc[UR16][R162.64+-0x80], R156 ;  /* 0xffff809ca2007986 */ /* 0x0005e2000c101510 */
[----:B------:R-:W-:Y:S05]  /*b6e0*/  @!P2 HFMA2.BF16_V2 R129, -RZ.H0_H0, RZ.H0_H0, -R155.H0_H0 ;  /* 0x200000ffff81a231 */ /* 0x000fea000034099b */
[----:B------:R-:W-:Y:S01]  /*b6f0*/  @!P2 STL.S16 [R1+0x38], R129 ;  /* 0x000038810100a387 */ /* 0x000fe20000100600 */
[----:B------:R-:W-:Y:S04]  /*b700*/  PRMT R118, R129, 0x7610, R118 ;  /* 0x0000761081767816 */ /* 0x000fe80000000076 */
[----:B------:R-:W-:Y:S01]  /*b710*/  @!P2 PRMT R155, R118, 0x5410, RZ ;  /* 0x00005410769ba816 */ /* 0x000fe200000000ff */
[----:B------:R-:W-:Y:S01]  /*b720*/  FADD.FTZ R118, R209, R124 ;  /* 0x0000007cd1767221 */ /* 0x000fe20000010000 */
[----:B------:R-:W-:Y:S02]  /*b730*/  ISETP.GE.U32.AND P2, PT, R229, R198, PT ;  /* 0x000000c6e500720c */ /* 0x000fe40003f46070 */
[----:B------:R-:W1:Y:S01]  /*b740*/  MUFU.EX2 R198, R134 ;  /* 0x0000008600c67308 */ /* 0x000e620000000800 */
[----:B------:R-:W-:Y:S10]  /*b750*/  STG.E.U16 desc[UR16][R162.64+-0x7e], R155 ;  /* 0xffff829ba2007986 */ /* 0x000ff4000c101510 */
[----:B------:R-:W-:Y:S01]  /*b760*/  @!P2 HFMA2.BF16_V2 R127, -RZ.H0_H0, RZ.H0_H0, -R157.H0_H0 ;  /* 0x200000ffff7fa231 */ /* 0x000fe2000034099d */
[----:B--2---:R-:W-:Y:S04]  /*b770*/  LOP3.LUT R156, R164, 0xff, RZ, 0xc0, !PT ;  /* 0x000000ffa49c7812 */ /* 0x004fe800078ec0ff */
[----:B------:R-:W-:Y:S01]  /*b780*/  @!P2 STL.S16 [R1+0x30], R127 ;  /* 0x0000307f0100a387 */ /* 0x000fe20000100600 */
[----:B------:R-:W-:Y:S01]  /*b790*/  PRMT R32, R127, 0x7610, R32 ;  /* 0x000076107f207816 */ /* 0x000fe20000000020 */
[C---:B-1----:R-:W-:Y:S03]  /*b7a0*/  HMMA.16816.F32.BF16 R76, R20.reuse, R120, R76 ;  /* 0x00000078144c723c */ /* 0x042fe6000004184c */
[----:B------:R-:W-:Y:S02]  /*b7b0*/  @!P2 PRMT R157, R32, 0x5410, RZ ;  /* 0x00005410209da816 */ /* 0x000fe400000000ff */
[----:B------:R-:W1:Y:S01]  /*b7c0*/  LDSM.16.MT88.4 R32, [R178+0x11000] ;  /* 0x01100000b220783b */ /* 0x000e620000004200 */
[----:B------:R-:W-:Y:S02]  /*b7d0*/  ISETP.GT.U32.AND P2, PT, R199, R229, PT ;  /* 0x000000e5c700720c */ /* 0x000fe40003f44070 */
[C---:B------:R-:W-:Y:S03]  /*b7e0*/  HMMA.16816.F32.BF16 R80, R20.reuse, R122, R80 ;  /* 0x0000007a1450723c */ /* 0x040fe60000041850 */
[----:B------:R-:W-:Y:S01]  /*b7f0*/  IMAD.MOV.U32 R123, RZ, RZ, R204 ;  /* 0x000000ffff7b7224 */ /* 0x000fe200078e00cc */
[----:B------:R-:W-:Y:S01]  /*b800*/  LOP3.LUT R120, R164, 0xffff, RZ, 0xc0, !PT ;  /* 0x0000ffffa4787812 */ /* 0x000fe200078ec0ff */
[----:B------:R2:W-:Y:S01]  /*b810*/  STG.E.U16 desc[UR16][R192.64+-0x70], R157 ;  /* 0xffff909dc0007986 */ /* 0x0005e2000c101510 */
[----:B------:R-:W-:Y:S02]  /*b820*/  F2FP.BF16.F32.PACK_AB R139, R196, R198 ;  /* 0x000000c6c48b723e */ /* 0x000fe400000010ff */
[C---:B------:R-:W-:Y:S03]  /*b830*/  HMMA.16816.F32.BF16 R84, R20.reuse, R24, R84 ;  /* 0x000000181454723c */ /* 0x040fe60000041854 */
[----:B------:R-:W-:Y:S02]  /*b840*/  SHF.R.U32.HI R120, RZ, 0x8, R120 ;  /* 0x00000008ff787819 */ /* 0x000fe40000011678 */
[----:B------:R-:W-:Y:S03]  /*b850*/  PRMT R138, R139, 0x7632, R138 ;  /* 0x000076328b8a7816 */ /* 0x000fe6000000008a */
[C---:B------:R-:W-:Y:S01]  /*b860*/  HMMA.16816.F32.BF16 R88, R20.reuse, R26, R88 ;  /* 0x0000001a1458723c */ /* 0x040fe20000041858 */
[----:B------:R-:W1:Y:S07]  /*b870*/  LDSM.16.MT88.4 R24, [R117+0x5000] ;  /* 0x005000007518783b */ /* 0x000e6e0000004200 */
[C---:B------:R-:W-:Y:S08]  /*b880*/  HMMA.16816.F32.BF16 R92, R20.reuse, R28, R92 ;  /* 0x0000001c145c723c */ /* 0x040ff0000004185c */
[C---:B------:R-:W-:Y:S01]  /*b890*/  HMMA.16816.F32.BF16 R96, R20.reuse, R30, R96 ;  /* 0x0000001e1460723c */ /* 0x040fe20000041860 */
[----:B------:R-:W1:Y:S02]  /*b8a0*/  LDSM.16.MT88.4 R28, [R154+0x5000] ;  /* 0x005000009a1c783b */ /* 0x000e640000004200 */
[----:B--2---:R-:W-:Y:S05]  /*b8b0*/  SHF.R.U32.HI R157, RZ, 0x18, R164 ;  /* 0x00000018ff9d7819 */ /* 0x004fea00000116a4 */
[C---:B-1----:R-:W-:Y:S08]  /*b8c0*/  HMMA.16816.F32.BF16 R100, R20.reuse, R32, R100 ;  /* 0x000000201464723c */ /* 0x042ff00000041864 */
[C---:B------:R-:W-:Y:S08]  /*b8d0*/  HMMA.16816.F32.BF16 R104, R20.reuse, R34, R104 ;  /* 0x000000221468723c */ /* 0x040ff00000041868 */
[C---:B------:R-:W-:Y:S03]  /*b8e0*/  HMMA.16816.F32.BF16 R108, R20.reuse, R24, R108 ;  /* 0x00000018146c723c */ /* 0x040fe6000004186c */
[----:B------:R-:W-:Y:S02]  /*b8f0*/  PRMT R24, R156, 0x5410, R120 ;  /* 0x000054109c187816 */ /* 0x000fe40000000078 */
[----:B------:R-:W-:Y:S03]  /*b900*/  PRMT R25, R164, 0x7632, R25 ;  /* 0x00007632a4197816 */ /* 0x000fe60000000019 */
[----:B------:R-:W-:Y:S01]  /*b910*/  HSET2.LE.AND R24, R24, R249, PT ;  /* 0x000000f918187233 */ /* 0x000fe20003803000 */
[C---:B------:R-:W-:Y:S03]  /*b920*/  HMMA.16816.F32.BF16 R12, R20.reuse, R26, R12 ;  /* 0x0000001a140c723c */ /* 0x040fe6000004180c */
[----:B------:R-:W-:Y:S02]  /*b930*/  LOP3.LUT R155, R25, 0xff, RZ, 0xc0, !PT ;  /* 0x000000ff199b7812 */ /* 0x000fe400078ec0ff */
[----:B------:R-:W-:Y:S02]  /*b940*/  PRMT R26, R139, 0x5410, R138 ;  /* 0x000054108b1a7816 */ /* 0x000fe4000000008a */
[----:B------:R-:W-:Y:S01]  /*b950*/  PRMT R27, R173, 0x5410, R172 ;  /* 0x00005410ad1b7816 */ /* 0x000fe200000000ac */
[C---:B------:R-:W-:Y:S03]  /*b960*/  HMMA.16816.F32.BF16 R16, R20.reuse, R28, R16 ;  /* 0x0000001c1410723c */ /* 0x040fe60000041810 */
[----:B------:R-:W-:Y:S02]  /*b970*/  LOP3.LUT R28, R27, 0xff00ff, RZ, 0xc0, !PT ;  /* 0x00ff00ff1b1c7812 */ /* 0x000fe400078ec0ff */
[----:B------:R-:W-:Y:S03]  /*b980*/  ISETP.GE.U32.AND P3, PT, R229, R155, PT ;  /* 0x0000009be500720c */ /* 0x000fe60003f66070 */
[----:B------:R-:W-:Y:S10]  /*b990*/  HMMA.16816.F32.BF16 R112, R20, R30, R112 ;  /* 0x0000001e1470723c */ /* 0x000ff40000041870 */
[----:B------:R-:W-:Y:S05]  /*b9a0*/  @!P3 HFMA2.BF16_V2 R243, -RZ.H0_H0, RZ.H0_H0, -R139.H0_H0 ;  /* 0x200000fffff3b231 */ /* 0x000fea000034098b */
[----:B------:R-:W-:Y:S02]  /*b9b0*/  @!P3 PRMT R139, R243, 0x5410, RZ ;  /* 0x00005410f38bb816 */ /* 0x000fe400000000ff */
[----:B------:R-:W-:Y:S01]  /*b9c0*/  ISETP.GT.U32.AND P3, PT, R172, R229, PT ;  /* 0x000000e5ac00720c */ /* 0x000fe20003f64070 */
[----:B----4-:R-:W-:Y:S05]  /*b9d0*/  @P2 HFMA2.BF16_V2 R0, -RZ.H0_H0, RZ.H0_H0, -R158.H0_H0 ;  /* 0x200000ffff002231 */ /* 0x010fea000034099e */
[----:B------:R1:W-:Y:S01]  /*b9e0*/  @P2 STL.S16 [R1+0x34], R0 ;  /* 0x0000340001002387 */ /* 0x0003e20000100600 */
[----:B------:R-:W-:Y:S04]  /*b9f0*/  PRMT R122, R0, 0x7610, R122 ;  /* 0x00007610007a7816 */ /* 0x000fe8000000007a */
[----:B------:R-:W-:Y:S05]  /*ba00*/  @P2 PRMT R158, R122, 0x5410, RZ ;  /* 0x000054107a9e2816 */ /* 0x000fea00000000ff */
[----:B------:R-:W-:Y:S01]  /*ba10*/  STG.E.U16 desc[UR16][R192.64+-0x6e], R158 ;  /* 0xffff929ec0007986 */ /* 0x000fe2000c101510 */
[----:B-1----:R-:W-:Y:S04]  /*ba20*/  LOP3.LUT R0, R120, 0xffff, RZ, 0xc0, !PT ;  /* 0x0000ffff78007812 */ /* 0x002fe800078ec0ff */
[----:B------:R-:W-:Y:S01]  /*ba30*/  ISETP.GE.U32.AND P2, PT, R229, R0, PT ;  /* 0x00000000e500720c */ /* 0x000fe20003f46070 */
[----:B---3--:R-:W-:Y:S02]  /*ba40*/  @P6 HFMA2.BF16_V2 R126, -RZ.H0_H0, RZ.H0_H0, -R159.H0_H0 ;  /* 0x200000ffff7e6231 */ /* 0x008fe4000034099f */
[----:B-----5:R-:W-:Y:S03]  /*ba50*/  @P5 HFMA2.BF16_V2 R125, -RZ.H0_H0, RZ.H0_H0, -R160.H0_H0 ;  /* 0x200000ffff7d5231 */ /* 0x020fe600003409a0 */
[----:B------:R-:W-:Y:S01]  /*ba60*/  @P6 STL.S16 [R1+0x2c], R126 ;  /* 0x00002c7e01006387 */ /* 0x000fe20000100600 */
[----:B------:R-:W-:Y:S03]  /*ba70*/  PRMT R121, R126, 0x7610, R121 ;  /* 0x000076107e797816 */ /* 0x000fe60000000079 */
[----:B------:R-:W-:Y:S01]  /*ba80*/  @P5 STL.S16 [R1+0x28], R125 ;  /* 0x0000287d01005387 */ /* 0x000fe20000100600 */
[----:B------:R-:W-:Y:S01]  /*ba90*/  @P6 PRMT R159, R121, 0x5410, RZ ;  /* 0x00005410799f6816 */ /* 0x000fe200000000ff */
[----:B------:R-:W-:Y:S01]  /*baa0*/  FADD.FTZ R121, R216, R2 ;  /* 0x00000002d8797221 */ /* 0x000fe20000010000 */
[----:B------:R-:W-:Y:S01]  /*bab0*/  ISETP.GE.U32.AND P6, PT, R229, R169, PT ;  /* 0x000000a9e500720c */ /* 0x000fe20003fc6070 */
[----:B------:R2:W3:Y:S01]  /*bac0*/  LDL.S16 R124, [R1+0x24] ;  /* 0x00002400017c7983 */ /* 0x0004e20000100600 */
[----:B------:R-:W-:Y:S02]  /*bad0*/  PRMT R0, R125, 0x7610, R0 ;  /* 0x000076107d007816 */ /* 0x000fe40000000000 */
[----:B------:R-:W-:Y:S01]  /*bae0*/  F2FP.BF16.F32.PACK_AB R2, R161, R177 ;  /* 0x000000b1a102723e */ /* 0x000fe200000010ff */
[----:B------:R2:W4:Y:S01]  /*baf0*/  LDL.S16 R122, [R1+0x20] ;  /* 0x00002000017a7983 */ /* 0x0005220000100600 */
[----:B------:R-:W-:Y:S01]  /*bb00*/  @P5 PRMT R160, R0, 0x5410, RZ ;  /* 0x0000541000a05816 */ /* 0x000fe200000000ff */
[----:B------:R-:W-:Y:S01]  /*bb10*/  FADD.FTZ R0, R218, R118 ;  /* 0x00000076da007221 */ /* 0x000fe20000010000 */
[----:B------:R-:W-:Y:S01]  /*bb20*/  ISETP.GE.U32.AND P5, PT, R229, R136, PT ;  /* 0x00000088e500720c */ /* 0x000fe20003fa6070 */
[----:B------:R1:W-:Y:S01]  /*bb30*/  STG.E.U16 desc[UR16][R162.64+-0x70], R159 ;  /* 0xffff909fa2007986 */ /* 0x0003e2000c101510 */
[----:B------:R-:W-:Y:S01]  /*bb40*/  PRMT R136, R137, 0x7632, R136 ;  /* 0x0000763289887816 */ /* 0x000fe20000000088 */
[----:B------:R-:W-:Y:S01]  /*bb50*/  FADD.FTZ R32, R219, R0 ;  /* 0x00000000db207221 */ /* 0x000fe20000010000 */
[----:B------:R-:W-:Y:S01]  /*bb60*/  PRMT R118, R119, 0x7632, R118 ;  /* 0x0000763277767816 */ /* 0x000fe20000000076 */
[----:B------:R5:W-:Y:S01]  /*bb70*/  STG.E.U16 desc[UR16][R162.64+-0x6e], R160 ;  /* 0xffff92a0a2007986 */ /* 0x000be2000c101510 */
[----:B------:R-:W-:Y:S01]  /*bb80*/  PRMT R25, R137, 0x5410, R136 ;  /* 0x0000541089197816 */ /* 0x000fe20000000088 */
[----:B------:R-:W-:Y:S01]  /*bb90*/  @!P2 HFMA2.BF16_V2 R242, -RZ.H0_H0, RZ.H0_H0, -R136.H0_H0 ;  /* 0x200000fffff2a231 */ /* 0x000fe20000340988 */
[----:B------:R-:W-:Y:S02]  /*bba0*/  PRMT R27, R119, 0x5410, R118 ;  /* 0x00005410771b7816 */ /* 0x000fe40000000076 */
[----:B------:R-:W-:Y:S02]  /*bbb0*/  LOP3.LUT R24, R25, R24, RZ, 0xc0, !PT ;  /* 0x0000001819187212 */ /* 0x000fe400078ec0ff */
[----:B------:R-:W-:Y:S02]  /*bbc0*/  PRMT R25, R155, 0x5410, R157 ;  /* 0x000054109b197816 */ /* 0x000fe4000000009d */
[----:B------:R-:W-:Y:S02]  /*bbd0*/  PRMT R0, R2, 0x7632, R0 ;  /* 0x0000763202007816 */ /* 0x000fe40000000000 */
[----:B------:R-:W-:Y:S02]  /*bbe0*/  @!P2 PRMT R136, R242, 0x5410, RZ ;  /* 0x00005410f288a816 */ /* 0x000fe400000000ff */
[--C-:B------:R-:W-:Y:S01]  /*bbf0*/  HSET2.LE.AND R25, R25, R249.reuse, PT ;  /* 0x000000f919197233 */ /* 0x100fe20003803000 */
[----:B------:R-:W-:Y:S01]  /*bc00*/  @P3 HFMA2.BF16_V2 R237, -RZ.H0_H0, RZ.H0_H0, -R0.H0_H0 ;  /* 0x200000ffffed3231 */ /* 0x000fe20000340900 */
[----:B------:R-:W-:Y:S02]  /*bc10*/  PRMT R20, R2, 0x5410, R0 ;  /* 0x0000541002147816 */ /* 0x000fe40000000000 */
[----:B------:R-:W-:Y:S02]  /*bc20*/  ISETP.GT.U32.AND P2, PT, R173, R229, PT ;  /* 0x000000e5ad00720c */ /* 0x000fe40003f44070 */
[----:B------:R-:W-:Y:S02]  /*bc30*/  LOP3.LUT R25, R26, R25, RZ, 0xc0, !PT ;  /* 0x000000191a197212 */ /* 0x000fe400078ec0ff */
[----:B------:R-:W-:Y:S01]  /*bc40*/  @P3 PRMT R0, R237, 0x5410, RZ ;  /* 0x00005410ed003816 */ /* 0x000fe200000000ff */
[----:B-1----:R-:W-:Y:S01]  /*bc50*/  FADD.FTZ R159, R201, R121 ;  /* 0x00000079c99f7221 */ /* 0x002fe20000010000 */
[----:B------:R-:W-:Y:S02]  /*bc60*/  ISETP.GT.AND P3, PT, R190, RZ, PT ;  /* 0x000000ffbe00720c */ /* 0x000fe40003f64270 */
[----:B-----5:R-:W-:Y:S05]  /*bc70*/  LOP3.LUT R160, R123, 0xff, RZ, 0xc0, !PT ;  /* 0x000000ff7ba07812 */ /* 0x020fea00078ec0ff */
[----:B------:R-:W-:Y:S01]  /*bc80*/  @P2 HFMA2.BF16_V2 R238, -RZ.H0_H0, RZ.H0_H0, -R2.H0_H0 ;  /* 0x200000ffffee2231 */ /* 0x000fe20000340902 */
[----:B------:R-:W-:Y:S04]  /*bc90*/  PRMT R26, R160, 0x5410, R171 ;  /* 0x00005410a01a7816 */ /* 0x000fe800000000ab */
[----:B------:R-:W-:Y:S02]  /*bca0*/  @P2 PRMT R2, R238, 0x5410, RZ ;  /* 0x00005410ee022816 */ /* 0x000fe400000000ff */
[--C-:B------:R-:W-:Y:S05]  /*bcb0*/  HSET2.LE.AND R26, R26, R249.reuse, PT ;  /* 0x000000f91a1a7233 */ /* 0x100fea0003803000 */
[----:B------:R-:W-:Y:S02]  /*bcc0*/  LOP3.LUT R26, R27, R26, RZ, 0xc0, !PT ;  /* 0x0000001a1b1a7212 */ /* 0x000fe400078ec0ff */
[----:B------:R-:W-:Y:S05]  /*bcd0*/  HSET2.LE.AND R27, R28, R249, PT ;  /* 0x000000f91c1b7233 */ /* 0x000fea0003803000 */
[----:B------:R-:W-:Y:S01]  /*bce0*/  LOP3.LUT R27, R20, R27, RZ, 0xc0, !PT ;  /* 0x0000001b141b7212 */ /* 0x000fe200078ec0ff */
[----:B---3--:R-:W-:Y:S02]  /*bcf0*/  @!P6 HFMA2.BF16_V2 R124, -RZ.H0_H0, RZ.H0_H0, -R132.H0_H0 ;  /* 0x200000ffff7ce231 */ /* 0x008fe40000340984 */
[----:B----4-:R-:W-:Y:S03]  /*bd00*/  @!P4 HFMA2.BF16_V2 R122, -RZ.H0_H0, RZ.H0_H0, -R133.H0_H0 ;  /* 0x200000ffff7ac231 */ /* 0x010fe60000340985 */
[----:B------:R-:W-:Y:S01]  /*bd10*/  @!P6 STL.S16 [R1+0x24], R124 ;  /* 0x0000247c0100e387 */ /* 0x000fe20000100600 */
[----:B------:R-:W-:Y:S03]  /*bd20*/  PRMT R128, R124, 0x7610, R128 ;  /* 0x000076107c807816 */ /* 0x000fe60000000080 */
[----:B------:R-:W1:Y:S01]  /*bd30*/  LDSM.16.MT88.4 R124, [R176+0xd800] ;  /* 0x00d80000b07c783b */ /* 0x000e620000004200 */
[----:B------:R-:W-:Y:S02]  /*bd40*/  PRMT R134, R122, 0x7610, R134 ;  /* 0x000076107a867816 */ /* 0x000fe40000000086 */
[----:B------:R-:W-:Y:S02]  /*bd50*/  @!P6 PRMT R132, R128, 0x5410, RZ ;  /* 0x000054108084e816 */ /* 0x000fe400000000ff */
[----:B------:R-:W-:Y:S02]  /*bd60*/  @!P4 PRMT R133, R134, 0x5410, RZ ;  /* 0x000054108685c816 */ /* 0x000fe400000000ff */
[C---:B------:R-:W-:Y:S01]  /*bd70*/  ISETP.GE.U32.AND P6, PT, R229.reuse, R170, PT ;  /* 0x000000aae500720c */ /* 0x040fe20003fc6070 */
[----:B------:R-:W-:Y:S08]  /*bd80*/  LDSM.16.MT88.4 R128, [R117+0x1800] ;  /* 0x001800007580783b */ /* 0x000ff00000004200 */
[----:B------:R3:W-:Y:S01]  /*bd90*/  @!P4 STL.S16 [R1+0x20], R122 ;  /* 0x0000207a0100c387 */ /* 0x0007e20000100600 */
[----:B------:R-:W-:Y:S03]  /*bda0*/  ISETP.GE.U32.AND P4, PT, R229, R206, PT ;  /* 0x000000cee500720c */ /* 0x000fe60003f86070 */
[----:B------:R2:W4:Y:S04]  /*bdb0*/  LDL.S16 R204, [R1+0x1c] ;  /* 0x00001c0001cc7983 */ /* 0x0005280000100600 */
[----:B------:R2:W5:Y:S04]  /*bdc0*/  LDL.S16 R201, [R1+0x18] ;  /* 0x0000180001c97983 */ /* 0x0005680000100600 */
[----:B------:R2:W2:Y:S04]  /*bdd0*/  LDL.S16 R199, [R1+0x10] ;  /* 0x0000100001c77983 */ /* 0x0004a80000100600 */
[----:B------:R2:W2:Y:S04]  /*bde0*/  LDL.S16 R169, [R1+0x8] ;  /* 0x0000080001a97983 */ /* 0x0004a80000100600 */
[----:B------:R2:W2:Y:S04]  /*bdf0*/  LDL.S16 R29, [R1] ;  /* 0x00000000011d7983 */ /* 0x0004a80000100600 */
[----:B------:R2:W2:Y:S01]  /*be00*/  LDL.S16 R164, [R1+0xc] ;  /* 0x00000c0001a47983 */ /* 0x0004a20000100600 */
[----:B---3--:R-:W-:Y:S03]  /*be10*/  FADD.FTZ R122, R200, R32 ;  /* 0x00000020c87a7221 */ /* 0x008fe60000010000 */
[----:B------:R3:W3:Y:S01]  /*be20*/  LDL.S16 R200, [R1+0x14] ;  /* 0x0000140001c87983 */ /* 0x0006e20000100600 */
[----:B------:R-:W-:Y:S02]  /*be30*/  FADD.FTZ R158, R205, R122 ;  /* 0x0000007acd9e7221 */ /* 0x000fe40000010000 */
[C---:B-1----:R-:W-:Y:S01]  /*be40*/  HMMA.16816.F32.BF16 R120, R24.reuse, R124, R4 ;  /* 0x0000007c1878723c */ /* 0x042fe20000041804 */
[----:B------:R-:W1:Y:S07]  /*be50*/  LDSM.16.MT88.4 R32, [R178+0xd800] ;  /* 0x00d80000b220783b */ /* 0x000e6e0000004200 */
[C---:B------:R-:W-:Y:S01]  /*be60*/  HMMA.16816.F32.BF16 R124, R24.reuse, R126, R8 ;  /* 0x0000007e187c723c */ /* 0x040fe20000041808 */
[----:B------:R-:W-:Y:S08]  /*be70*/  LDSM.16.MT88.4 R4, [R176+0xf800] ;  /* 0x00f80000b004783b */ /* 0x000ff00000004200 */
[----:B------:R-:W-:Y:S04]  /*be80*/  STG.E.U16 desc[UR16][R192.64+-0x60], R132 ;  /* 0xffffa084c0007986 */ /* 0x000fe8000c101510 */
[----:B------:R-:W-:Y:S04]  /*be90*/  STG.E.U16 desc[UR16][R192.64+-0x5e], R133 ;  /* 0xffffa285c0007986 */ /* 0x000fe8000c101510 */
[----:B------:R-:W1:Y:S02]  /*bea0*/  LDSM.16.MT88.4 R132, [R154+0x1800] ;  /* 0x001800009a84783b */ /* 0x000e640000004200 */
[C---:B-1----:R-:W-:Y:S08]  /*beb0*/  HMMA.16816.F32.BF16 R36, R24.reuse, R32, R36 ;  /* 0x000000201824723c */ /* 0x042ff00000041824 */
[C---:B------:R-:W-:Y:S08]  /*bec0*/  HMMA.16816.F32.BF16 R40, R24.reuse, R34, R40 ;  /* 0x000000221828723c */ /* 0x040ff00000041828 */
[C---:B------:R-:W-:Y:S08]  /*bed0*/  HMMA.16816.F32.BF16 R44, R24.reuse, R128, R44 ;  /* 0x00000080182c723c */ /* 0x040ff0000004182c */
[C---:B------:R-:W-:Y:S01]  /*bee0*/  HMMA.16816.F32.BF16 R48, R24.reuse, R130, R48 ;  /* 0x000000821830723c */ /* 0x040fe20000041830 */
[----:B------:R-:W-:Y:S07]  /*bef0*/  LDSM.16.MT88.4 R128, [R117+0x5800] ;  /* 0x005800007580783b */ /* 0x000fee0000004200 */
[C---:B------:R-:W-:Y:S08]  /*bf00*/  HMMA.16816.F32.BF16 R52, R24.reuse, R132, R52 ;  /* 0x000000841834723c */ /* 0x040ff00000041834 */
[C---:B------:R-:W-:Y:S08]  /*bf10*/  HMMA.16816.F32.BF16 R56, R24.reuse, R134, R56 ;  /* 0x000000861838723c */ /* 0x040ff00000041838 */
[C---:B------:R-:W-:Y:S08]  /*bf20*/  HMMA.16816.F32.BF16 R60, R24.reuse, R4, R60 ;  /* 0x00000004183c723c */ /* 0x040ff0000004183c */
[C---:B------:R-:W-:Y:S03]  /*bf30*/  HMMA.16816.F32.BF16 R64, R24.reuse, R6, R64 ;  /* 0x000000061840723c */ /* 0x040fe60000041840 */
[----:B----4-:R-:W-:Y:S02]  /*bf40*/  @!P5 HFMA2.BF16_V2 R204, -RZ.H0_H0, RZ.H0_H0, -R153.H0_H0 ;  /* 0x200000ffffccd231 */ /* 0x010fe40000340999 */
[----:B-----5:R-:W-:Y:S03]  /*bf50*/  @!P6 HFMA2.BF16_V2 R201, -RZ.H0_H0, RZ.H0_H0, -R152.H0_H0 ;  /* 0x200000ffffc9e231 */ /* 0x020fe60000340998 */
[----:B------:R-:W-:Y:S01]  /*bf60*/  @!P5 STL.S16 [R1+0x1c], R204 ;  /* 0x00001ccc0100d387 */ /* 0x000fe20000100600 */
[----:B------:R-:W-:Y:S03]  /*bf70*/  PRMT R8, R204, 0x7610, R8 ;  /* 0x00007610cc087816 */ /* 0x000fe60000000008 */
[----:B------:R4:W5:Y:S01]  /*bf80*/  LDL.S16 R32, [R1+0x4] ;  /* 0x0000040001207983 */ /* 0x0009620000100600 */
[----:B------:R-:W-:Y:S02]  /*bf90*/  @!P5 PRMT R153, R8, 0x5410, RZ ;  /* 0x000054100899d816 */ /* 0x000fe400000000ff */
[-C--:B------:R-:W-:Y:S01]  /*bfa0*/  ISETP.GT.U32.AND P5, PT, R220, R229.reuse, PT ;  /* 0x000000e5dc00720c */ /* 0x080fe20003fa4070 */
[----:B------:R-:W1:Y:S01]  /*bfb0*/  LDSM.16.MT88.4 R8, [R178+0xf800] ;  /* 0x00f80000b208783b */ /* 0x000e620000004200 */
[----:B------:R-:W-:Y:S04]  /*bfc0*/  PRMT R21, R201, 0x7610, R21 ;  /* 0x00007610c9157816 */ /* 0x000fe80000000015 */
[----:B------:R-:W-:Y:S03]  /*bfd0*/  @!P6 PRMT R152, R21, 0x5410, RZ ;  /* 0x000054101598e816 */ /* 0x000fe600000000ff */
[----:B------:R-:W-:Y:S01]  /*bfe0*/  STG.E.U16 desc[UR16][R162.64+-0x60], R153 ;  /* 0xffffa099a2007986 */ /* 0x000fe2000c101510 */
[----:B---3--:R-:W-:Y:S03]  /*bff0*/  @!P4 HFMA2.BF16_V2 R200, -RZ.H0_H0, RZ.H0_H0, -R149.H0_H0 ;  /* 0x200000ffffc8c231 */ /* 0x008fe60000340995 */
[----:B------:R-:W-:Y:S01]  /*c000*/  @!P6 STL.S16 [R1+0x18], R201 ;  /* 0x000018c90100e387 */ /* 0x000fe20000100600 */
[-C--:B------:R-:W-:Y:S01]  /*c010*/  ISETP.GT.U32.AND P6, PT, R222, R229.reuse, PT ;  /* 0x000000e5de00720c */ /* 0x080fe20003fc4070 */
[----:B--2---:R-:W-:Y:S02]  /*c020*/  @P5 HFMA2.BF16_V2 R199, -RZ.H0_H0, RZ.H0_H0, -R148.H0_H0 ;  /* 0x200000ffffc75231 */ /* 0x004fe40000340994 */
[----:B------:R-:W-:Y:S01]  /*c030*/  STG.E.U16 desc[UR16][R162.64+-0x5e], R152 ;  /* 0xffffa298a2007986 */ /* 0x000fe2000c101510 */
[----:B------:R-:W-:Y:S02]  /*c040*/  PRMT R20, R200, 0x7610, R20 ;  /* 0x00007610c8147816 */ /* 0x000fe40000000014 */
[----:B------:R-:W-:Y:S01]  /*c050*/  PRMT R28, R199, 0x7610, R28 ;  /* 0x00007610c71c7816 */ /* 0x000fe2000000001c */
[----:B------:R-:W-:Y:S01]  /*c060*/  @!P4 STL.S16 [R1+0x14], R200 ;  /* 0x000014c80100c387 */ /* 0x000fe20000100600 */
[----:B------:R-:W-:Y:S02]  /*c070*/  @!P4 PRMT R149, R20, 0x5410, RZ ;  /* 0x000054101495c816 */ /* 0x000fe400000000ff */
[----:B------:R-:W-:Y:S01]  /*c080*/  ISETP.GT.U32.AND P4, PT, R221, R229, PT ;  /* 0x000000e5dd00720c */ /* 0x000fe20003f84070 */
[----:B------:R2:W3:Y:S01]  /*c090*/  LDSM.16.MT88.4 R20, [R117+0x3800] ;  /* 0x003800007514783b */ /* 0x0004e20000004200 */
[----:B------:R-:W-:Y:S01]  /*c0a0*/  @P5 PRMT R148, R28, 0x5410, RZ ;  /* 0x000054101c945816 */ /* 0x000fe200000000ff */
[----:B------:R-:W-:Y:S05]  /*c0b0*/  @P6 HFMA2.BF16_V2 R169, -RZ.H0_H0, RZ.H0_H0, -R151.H0_H0 ;  /* 0x200000ffffa96231 */ /* 0x000fea0000340997 */
[----:B------:R-:W-:Y:S01]  /*c0c0*/  PRMT R33, R169, 0x7610, R33 ;  /* 0x00007610a9217816 */ /* 0x000fe20000000021 */
[----:B------:R-:W-:Y:S03]  /*c0d0*/  STG.E.U16 desc[UR16][R192.64+-0x50], R149 ;  /* 0xffffb095c0007986 */ /* 0x000fe6000c101510 */
[----:B------:R-:W-:Y:S01]  /*c0e0*/  @P6 PRMT R151, R33, 0x5410, RZ ;  /* 0x0000541021976816 */ /* 0x000fe200000000ff */
[----:B------:R-:W-:Y:S01]  /*c0f0*/  @P5 STL.S16 [R1+0x10], R199 ;  /* 0x000010c701005387 */ /* 0x000fe20000100600 */
[----:B------:R-:W-:Y:S01]  /*c100*/  ISETP.GE.U32.AND P5, PT, R229, R166, PT ;  /* 0x000000a6e500720c */ /* 0x000fe20003fa6070 */
[----:B------:R-:W-:Y:S02]  /*c110*/  @P4 HFMA2.BF16_V2 R29, -RZ.H0_H0, RZ.H0_H0, -R150.H0_H0 ;  /* 0x200000ffff1d4231 */ /* 0x000fe40000340996 */
[----:B------:R-:W-:Y:S01]  /*c120*/  STG.E.U16 desc[UR16][R192.64+-0x4e], R148 ;  /* 0xffffb294c0007986 */ /* 0x000fe2000c101510 */
[C---:B-1----:R-:W-:Y:S03]  /*c130*/  HMMA.16816.F32.BF16 R68, R24.reuse, R8, R68 ;  /* 0x000000081844723c */ /* 0x042fe60000041844 */
[----:B------:R-:W-:Y:S01]  /*c140*/  @P6 STL.S16 [R1+0x8], R169 ;  /* 0x000008a901006387 */ /* 0x000fe20000100600 */
[----:B------:R-:W-:Y:S02]  /*c150*/  PRMT R5, R29, 0x7610, R5 ;  /* 0x000076101d057816 */ /* 0x000fe40000000005 */
[----:B------:R-:W-:Y:S01]  /*c160*/  ISETP.GE.U32.AND P6, PT, R229, R165, PT ;  /* 0x000000a5e500720c */ /* 0x000fe20003fc6070 */
[----:B------:R-:W-:Y:S01]  /*c170*/  STG.E.U16 desc[UR16][R162.64+-0x50], R151 ;  /* 0xffffb097a2007986 */ /* 0x000fe2000c101510 */
[----:B------:R-:W-:Y:S01]  /*c180*/  @P4 PRMT R150, R5, 0x5410, RZ ;  /* 0x0000541005964816 */ /* 0x000fe200000000ff */
[----:B------:R-:W-:Y:S01]  /*c190*/  @!P5 HFMA2.BF16_V2 R164, -RZ.H0_H0, RZ.H0_H0, -R144.H0_H0 ;  /* 0x200000ffffa4d231 */ /* 0x000fe20000340990 */
[C---:B------:R-:W-:Y:S01]  /*c1a0*/  HMMA.16816.F32.BF16 R72, R24.reuse, R10, R72 ;  /* 0x0000000a1848723c */ /* 0x040fe20000041848 */
[----:B------:R-:W-:Y:S02]  /*c1b0*/  @P4 STL.S16 [R1], R29 ;  /* 0x0000001d01004387 */ /* 0x000fe40000100600 */
[----:B------:R-:W-:Y:S01]  /*c1c0*/  ISETP.GE.U32.AND P4, PT, R229, R168, PT ;  /* 0x000000a8e500720c */ /* 0x000fe20003f86070 */
[----:B--2---:R-:W-:Y:S01]  /*c1d0*/  IMAD.MOV.U32 R117, RZ, RZ, R3 ;  /* 0x000000ffff757224 */ /* 0x004fe200078e0003 */
[----:B------:R-:W1:Y:S01]  /*c1e0*/  LDSM.16.MT88.4 R28, [R154+0x3800] ;  /* 0x003800009a1c783b */ /* 0x000e620000004200 */
[----:B------:R-:W-:Y:S04]  /*c1f0*/  PRMT R4, R164, 0x7610, R4 ;  /* 0x00007610a4047816 */ /* 0x000fe80000000004 */
[----:B------:R-:W-:Y:S03]  /*c200*/  @!P5 PRMT R144, R4, 0x5410, RZ ;  /* 0x000054100490d816 */ /* 0x000fe600000000ff */
[----:B------:R-:W2:Y:S01]  /*c210*/  LDSM.16.MT88.4 R4, [R176+0x11800] ;  /* 0x01180000b004783b */ /* 0x000ea20000004200 */
[C---:B---3--:R-:W-:Y:S03]  /*c220*/  HMMA.16816.F32.BF16 R76, R24.reuse, R20, R76 ;  /* 0x00000014184c723c */ /* 0x048fe6000004184c */
[----:B------:R-:W-:Y:S02]  /*c230*/  @!P4 HFMA2.BF16_V2 R251, -RZ.H0_H0, RZ.H0_H0, -R147.H0_H0 ;  /* 0x200000fffffbc231 */ /* 0x000fe40000340993 */
[----:B------:R-:W-:Y:S02]  /*c240*/  FADD.FTZ R20, R213, R159 ;  /* 0x0000009fd5147221 */ /* 0x000fe40000010000 */
[----:B------:R-:W-:Y:S01]  /*c250*/  @!P5 STL.S16 [R1+0xc], R164 ;  /* 0x00000ca40100d387 */ /* 0x000fe20000100600 */
[C---:B------:R-:W-:Y:S03]  /*c260*/  HMMA.16816.F32.BF16 R80, R24.reuse, R22, R80 ;  /* 0x000000161850723c */ /* 0x040fe60000041850 */
[----:B------:R-:W-:Y:S01]  /*c270*/  STG.E.U16 desc[UR16][R162.64+-0x4e], R150 ;  /* 0xffffb296a2007986 */ /* 0x000fe2000c101510 */
[----:B------:R-:W-:Y:S02]  /*c280*/  ISETP.GE.U32.AND P5, PT, R229, R167, PT ;  /* 0x000000a7e500720c */ /* 0x000fe40003fa6070 */
[----:B------:R-:W-:Y:S01]  /*c290*/  @!P4 PRMT R147, R251, 0x5410, RZ ;  /* 0x00005410fb93c816 */ /* 0x000fe200000000ff */
[----:B------:R-:W-:Y:S01]  /*c2a0*/  STG.E.U16 desc[UR16][R192.64+-0x40], R144 ;  /* 0xffffc090c0007986 */ /* 0x000fe2000c101510 */
[----:B------:R-:W-:Y:S03]  /*c2b0*/  ISETP.GT.U32.AND P4, PT, R179, R229, PT ;  /* 0x000000e5b300720c */ /* 0x000fe60003f84070 */
[----:B------:R-:W-:Y:S04]  /*c2c0*/  STG.E.U16 desc[UR16][R192.64+-0x3e], R143 ;  /* 0xffffc28fc0007986 */ /* 0x000fe8000c101510 */
[----:B------:R-:W-:Y:S02]  /*c2d0*/  STG.E.U16 desc[UR16][R162.64+-0x3e], R147 ;  /* 0xffffc293a2007986 */ /* 0x000fe4000c101510 */
[----:B------:R-:W-:Y:S04]  /*c2e0*/  @!P5 HFMA2.BF16_V2 R250, -RZ.H0_H0, RZ.H0_H0, -R146.H0_H0 ;  /* 0x200000fffffad231 */ /* 0x000fe80000340992 */
[----:B------:R-:W-:Y:S01]  /*c2f0*/  @P4 HFMA2.BF16_V2 R245, -RZ.H0_H0, RZ.H0_H0, -R140.H0_H0 ;  /* 0x200000fffff54231 */ /* 0x000fe2000034098c */
[----:B------:R-:W-:Y:S01]  /*c300*/  @!P5 PRMT R146, R250, 0x5410, RZ ;  /* 0x00005410fa92d816 */ /* 0x000fe200000000ff */
[C---:B-1----:R-:W-:Y:S03]  /*c310*/  HMMA.16816.F32.BF16 R84, R24.reuse, R28, R84 ;  /* 0x0000001c1854723c */ /* 0x042fe60000041854 */
[----:B------:R-:W-:Y:S02]  /*c320*/  ISETP.GE.U32.AND P5, PT, R229, R156, PT ;  /* 0x0000009ce500720c */ /* 0x000fe40003fa6070 */
[----:B------:R-:W-:Y:S02]  /*c330*/  @P4 PRMT R140, R245, 0x5410, RZ ;  /* 0x00005410f58c4816 */ /* 0x000fe400000000ff */
[C---:B------:R-:W-:Y:S01]  /*c340*/  ISETP.GE.U32.AND P4, PT, R229.reuse, R157, PT ;  /* 0x0000009de500720c */ /* 0x040fe20003f86070 */
[C---:B------:R-:W-:Y:S08]  /*c350*/  HMMA.16816.F32.BF16 R88, R24.reuse, R30, R88 ;  /* 0x0000001e1858723c */ /* 0x040ff00000041858 */
[C---:B--2---:R-:W-:Y:S03]  /*c360*/  HMMA.16816.F32.BF16 R92, R24.reuse, R4, R92 ;  /* 0x00000004185c723c */ /* 0x044fe6000004185c */
[----:B------:R-:W-:Y:S02]  /*c370*/  @!P5 HFMA2.BF16_V2 R244, -RZ.H0_H0, RZ.H0_H0, -R137.H0_H0 ;  /* 0x200000fffff4d231 */ /* 0x000fe40000340989 */
[----:B------:R-:W-:Y:S03]  /*c380*/  @!P4 HFMA2.BF16_V2 R241, -RZ.H0_H0, RZ.H0_H0, -R138.H0_H0 ;  /* 0x200000fffff1c231 */ /* 0x000fe6000034098a */
[----:B------:R-:W-:Y:S01]  /*c390*/  @!P5 PRMT R137, R244, 0x5410, RZ ;  /* 0x00005410f489d816 */ /* 0x000fe200000000ff */
[C---:B------:R-:W-:Y:S01]  /*c3a0*/  HMMA.16816.F32.BF16 R96, R24.reuse, R6, R96 ;  /* 0x000000061860723c */ /* 0x040fe20000041860 */
[----:B------:R-:W-:Y:S02]  /*c3b0*/  LDSM.16.MT88.4 R4, [R154+0x5800] ;  /* 0x005800009a04783b */ /* 0x000fe40000004200 */
[----:B------:R-:W-:Y:S02]  /*c3c0*/  ISETP.GE.U32.AND P5, PT, R229, R160, PT ;  /* 0x000000a0e500720c */ /* 0x000fe40003fa6070 */
[----:B------:R-:W-:Y:S11]  /*c3d0*/  @!P4 PRMT R138, R241, 0x5410, RZ ;  /* 0x00005410f18ac816 */ /* 0x000ff600000000ff */
[----:B------:R-:W-:Y:S05]  /*c3e0*/  @!P5 HFMA2.BF16_V2 R240, -RZ.H0_H0, RZ.H0_H0, -R119.H0_H0 ;  /* 0x200000fffff0d231 */ /* 0x000fea0000340977 */
[----:B------:R-:W-:Y:S01]  /*c3f0*/  @!P5 PRMT R119, R240, 0x5410, RZ ;  /* 0x00005410f077d816 */ /* 0x000fe200000000ff */
[----:B-----5:R-:W-:Y:S05]  /*c400*/  @!P6 HFMA2.BF16_V2 R32, -RZ.H0_H0, RZ.H0_H0, -R142.H0_H0 ;  /* 0x200000ffff20e231 */ /* 0x020fea000034098e */
[----:B------:R-:W-:Y:S01]  /*c410*/  @!P6 STL.S16 [R1+0x4], R32 ;  /* 0x000004200100e387 */ /* 0x000fe20000100600 */
[----:B------:R-:W-:Y:S04]  /*c420*/  PRMT R8, R32, 0x7610, R8 ;  /* 0x0000761020087816 */ /* 0x000fe80000000008 */
[----:B------:R-:W-:Y:S02]  /*c430*/  @!P6 PRMT R142, R8, 0x5410, RZ ;  /* 0x00005410088ee816 */ /* 0x000fe400000000ff */
[----:B------:R-:W1:Y:S01]  /*c440*/  LDSM.16.MT88.4 R8, [R178+0x11800] ;  /* 0x01180000b208783b */ /* 0x000e620000004200 */
[-C--:B------:R-:W-:Y:S07]  /*c450*/  ISETP.GT.U32.AND P6, PT, R175, R229.reuse, PT ;  /* 0x000000e5af00720c */ /* 0x080fee0003fc4070 */
[----:B------:R-:W-:Y:S04]  /*c460*/  STG.E.U16 desc[UR16][R162.64+-0x40], R142 ;  /* 0xffffc08ea2007986 */ /* 0x000fe8000c101510 */
[----:B------:R-:W-:Y:S02]  /*c470*/  STG.E.U16 desc[UR16][R192.64+-0x30], R146 ;  /* 0xffffd092c0007986 */ /* 0x000fe4000c101510 */
[----:B------:R-:W-:Y:S02]  /*c480*/  @P6 HFMA2.BF16_V2 R247, -RZ.H0_H0, RZ.H0_H0, -R141.H0_H0 ;  /* 0x200000fffff76231 */ /* 0x000fe4000034098d */
[----:B------:R-:W-:Y:S03]  /*c490*/  STG.E.U16 desc[UR16][R192.64+-0x2e], R145 ;  /* 0xffffd291c0007986 */ /* 0x000fe6000c101510 */
[----:B------:R-:W-:Y:S01]  /*c4a0*/  @P6 PRMT R141, R247, 0x5410, RZ ;  /* 0x00005410f78d6816 */ /* 0x000fe200000000ff */
[----:B------:R-:W-:Y:S01]  /*c4b0*/  STG.E.U16 desc[UR16][R162.64+-0x2e], R140 ;  /* 0xffffd28ca2007986 */ /* 0x000fe2000c101510 */
[----:B------:R-:W-:Y:S03]  /*c4c0*/  ISETP.GT.U32.AND P6, PT, R171, R229, PT ;  /* 0x000000e5ab00720c */ /* 0x000fe60003fc4070 */
[----:B------:R-:W-:Y:S04]  /*c4d0*/  STG.E.U16 desc[UR16][R162.64+-0x30], R141 ;  /* 0xffffd08da2007986 */ /* 0x000fe8000c101510 */
[----:B------:R-:W-:Y:S04]  /*c4e0*/  STG.E.U16 desc[UR16][R192.64+-0x20], R137 ;  /* 0xffffe089c0007986 */ /* 0x000fe8000c101510 */
[----:B------:R-:W-:Y:S02]  /*c4f0*/  STG.E.U16 desc[UR16][R192.64+-0x1e], R136 ;  /* 0xffffe288c0007986 */ /* 0x000fe4000c101510 */
[----:B------:R-:W-:Y:S02]  /*c500*/  @P6 HFMA2.BF16_V2 R239, -RZ.H0_H0, RZ.H0_H0, -R118.H0_H0 ;  /* 0x200000ffffef6231 */ /* 0x000fe40000340976 */
[----:B------:R-:W-:Y:S03]  /*c510*/  STG.E.U16 desc[UR16][R162.64+-0x20], R139 ;  /* 0xffffe08ba2007986 */ /* 0x000fe6000c101510 */
[----:B------:R-:W-:Y:S01]  /*c520*/  @P6 PRMT R118, R239, 0x5410, RZ ;  /* 0x00005410ef766816 */ /* 0x000fe200000000ff */
[C---:B-1----:R-:W-:Y:S01]  /*c530*/  HMMA.16816.F32.BF16 R100, R24.reuse, R8, R100 ;  /* 0x000000081864723c */ /* 0x042fe20000041864 */
[----:B------:R-:W-:Y:S02]  /*c540*/  STG.E.U16 desc[UR16][R162.64+-0x1e], R138 ;  /* 0xffffe28aa2007986 */ /* 0x000fe4000c101510 */
[----:B------:R-:W-:Y:S01]  /*c550*/  FADD.FTZ R9, R214, R20 ;  /* 0x00000014d6097221 */ /* 0x000fe20000010000 */
[----:B------:R-:W-:Y:S01]  /*c560*/  FADD.FTZ R8, R215, R158 ;  /* 0x0000009ed7087221 */ /* 0x000fe20000010000 */
[----:B------:R-:W-:Y:S02]  /*c570*/  STG.E.U16 desc[UR16][R192.64+-0xe], R118 ;  /* 0xfffff276c0007986 */ /* 0x000fe4000c101510 */
[----:B------:R-:W-:Y:S01]  /*c580*/  FADD.FTZ R9, R212, R9 ;  /* 0x00000009d4097221 */ /* 0x000fe20000010000 */
[C---:B------:R-:W-:Y:S01]  /*c590*/  HMMA.16816.F32.BF16 R104, R24.reuse, R10, R104 ;  /* 0x0000000a1868723c */ /* 0x040fe20000041868 */
[----:B------:R-:W-:Y:S02]  /*c5a0*/  STG.E.U16 desc[UR16][R192.64+-0x10], R119 ;  /* 0xfffff077c0007986 */ /* 0x000fe4000c101510 */
[----:B------:R-:W-:Y:S02]  /*c5b0*/  FADD.FTZ R8, R217, R8 ;  /* 0x00000008d9087221 */ /* 0x000fe40000010000 */
[----:B------:R1:W-:Y:S02]  /*c5c0*/  STG.E.U16 desc[UR16][R162.64+-0xe], R0 ;  /* 0xfffff200a2007986 */ /* 0x0003e4000c101510 */
[----:B------:R-:W-:Y:S01]  /*c5d0*/  FADD.FTZ R8, R202, R8 ;  /* 0x00000008ca087221 */ /* 0x000fe20000010000 */
[C---:B------:R-:W-:Y:S01]  /*c5e0*/  HMMA.16816.F32.BF16 R108, R24.reuse, R128, R108 ;  /* 0x00000080186c723c */ /* 0x040fe2000004186c */
[----:B------:R2:W-:Y:S07]  /*c5f0*/  STG.E.U16 desc[UR16][R162.64+-0x10], R2 ;  /* 0xfffff002a2007986 */ /* 0x0005ee000c101510 */
[C---:B------:R-:W-:Y:S08]  /*c600*/  HMMA.16816.F32.BF16 R128, R24.reuse, R130, R12 ;  /* 0x000000821880723c */ /* 0x040ff0000004180c */
[C---:B------:R-:W-:Y:S03]  /*c610*/  HMMA.16816.F32.BF16 R132, R24.reuse, R4, R16 ;  /* 0x000000041884723c */ /* 0x040fe60000041810 */
[----:B------:R-:W-:Y:S04]  /*c620*/  FADD.FTZ R4, R203, R8 ;  /* 0x00000008cb047221 */ /* 0x000fe80000010000 */
[----:B------:R-:W-:Y:S01]  /*c630*/  FADD.FTZ R4, R197, R4 ;  /* 0x00000004c5047221 */ /* 0x000fe20000010000 */
[----:B------:R-:W-:Y:S03]  /*c640*/  HMMA.16816.F32.BF16 R112, R24, R6, R112 ;  /* 0x000000061870723c */ /* 0x000fe60000041870 */
[----:B-1----:R-:W-:Y:S01]  /*c650*/  FADD.FTZ R0, R198, R9 ;  /* 0x00000009c6007221 */ /* 0x002fe20000010000 */
[----:B------:R-:W-:Y:S01]  /*c660*/  IADD3 R6, P2, PT, R192, -0x80, RZ ;  /* 0xffffff80c0067810 */ /* 0x000fe20007f5e0ff */
[----:B------:R-:W-:Y:S02]  /*c670*/  FADD.FTZ R249, R180, R4 ;  /* 0x00000004b4f97221 */ /* 0x000fe40000010000 */
[----:B------:R-:W-:Y:S01]  /*c680*/  FADD.FTZ R0, R196, R0 ;  /* 0x00000000c4007221 */ /* 0x000fe20000010000 */
[----:B------:R-:W-:Y:S01]  /*c690*/  IADD3.X R5, PT, PT, R193, -0x1, RZ, P2, !PT ;  /* 0xffffffffc1057810 */ /* 0x000fe200017fe4ff */
[----:B------:R-:W-:Y:S02]  /*c6a0*/  IMAD.MOV.U32 R192, RZ, RZ, R6 ;  /* 0x000000ffffc07224 */ /* 0x000fe400078e0006 */
[----:B--2---:R-:W-:Y:S01]  /*c6b0*/  FADD.FTZ R2, R177, R0 ;  /* 0x00000000b1027221 */ /* 0x004fe20000010000 */
[----:B------:R-:W-:Y:S02]  /*c6c0*/  VIADD R0, R190, 0xffffffff ;  /* 0xffffffffbe007836 */ /* 0x000fe40000000000 */
[----:B------:R-:W-:Y:S02]  /*c6d0*/  IMAD.MOV.U32 R193, RZ, RZ, R5 ;  /* 0x000000ffffc17224 */ /* 0x000fe400078e0005 */
[----:B------:R-:W-:Y:S01]  /*c6e0*/  FADD.FTZ R248, R161, R2 ;  /* 0x00000002a1f87221 */ /* 0x000fe20000010000 */
[----:B------:R-:W-:Y:S02]  /*c6f0*/  IMAD.MOV.U32 R190, RZ, RZ, R0 ;  /* 0x000000ffffbe7224 */ /* 0x000fe400078e0000 */
[----:B------:R-:W-:Y:S01]  /*c700*/  IMAD.MOV.U32 R0, RZ, RZ, R116 ;  /* 0x000000ffff007224 */ /* 0x000fe200078e0074 */
[----:B----4-:R-:W-:Y:S06]  /*c710*/  @P3 BRA `(.L_x_1073) ;  /* 0xffffffbc006c3947 */ /* 0x010fec000383ffff */
.L_x_1072:
[----:B-1----:R-:W2:Y:S01]  /*c720*/  LDL R138, [R1+0x7c] ;  /* 0x00007c00018a7983 */ /* 0x002ea20000100800 */
[----:B------:R-:W1:Y:S01]  /*c730*/  LDCU UR4, c[0x0][0x4fc] ;  /* 0x00009f80ff0477ac */ /* 0x000e620008000800 */
[C---:B------:R-:W-:Y:S02]  /*c740*/  LOP3.LUT P4, RZ, R186.reuse, 0x8, RZ, 0xc0, !PT ;  /* 0x00000008baff7812 */ /* 0x040fe4000788c0ff */
[----:B------:R-:W3:Y:S01]  /*c750*/  SHFL.BFLY PT, R0, R248, 0x2, 0x1f ;  /* 0x0c401f00f8007f89 */ /* 0x000ee200000e0000 */
[----:B------:R-:W-:Y:S02]  /*c760*/  LOP3.LUT P3, RZ, R186, 0x10, RZ, 0xc0, !PT ;  /* 0x00000010baff7812 */ /* 0x000fe4000786c0ff */
[----:B------:R-:W-:Y:S01]  /*c770*/  SEL R184, R184, 0xffffffe0, !P4 ;  /* 0xffffffe0b8b87807 */ /* 0x000fe20006000000 */
[----:B------:R-:W4:Y:S01]  /*c780*/  SHFL.BFLY PT, R2, R249, 0x2, 0x1f ;  /* 0x0c401f00f9027f89 */ /* 0x000f2200000e0000 */
[----:B---3--:R-:W-:Y:S01]  /*c790*/  FADD.FTZ R0, R0, R248 ;  /* 0x000000f800007221 */ /* 0x008fe20000010000 */
[----:B----4-:R-:W-:-:S04]  /*c7a0*/  FADD.FTZ R2, R2, R249 ;  /* 0x000000f902027221 */ /* 0x010fc80000010000 */
[----:B------:R-:W3:Y:S04]  /*c7b0*/  SHFL.BFLY PT, R5, R0, 0x1, 0x1f ;  /* 0x0c201f0000057f89 */ /* 0x000ee800000e0000 */
[----:B------:R-:W4:Y:S01]  /*c7c0*/  SHFL.BFLY PT, R4, R2, 0x1, 0x1f ;  /* 0x0c201f0002047f89 */ /* 0x000f2200000e0000 */
[----:B---3--:R-:W-:Y:S01]  /*c7d0*/  FADD.FTZ R118, R0, R5 ;  /* 0x0000000500767221 */ /* 0x008fe20000010000 */
[----:B------:R-:W-:Y:S01]  /*c7e0*/  SHF.L.U32 R5, R186, 0x4, RZ ;  /* 0x00000004ba057819 */ /* 0x000fe200000006ff */
[----:B----4-:R-:W-:Y:S02]  /*c7f0*/  FADD.FTZ R117, R2, R4 ;  /* 0x0000000402757221 */ /* 0x010fe40000010000 */
[----:B------:R-:W3:Y:S01]  /*c800*/  MUFU.RCP R0, R118 ;  /* 0x0000007600007308 */ /* 0x000ee20000001000 */
[----:B------:R-:W-:-:S02]  /*c810*/  FSETP.NE.FTZ.AND P1, PT, R118, RZ, PT ;  /* 0x000000ff7600720b */ /* 0x000fc40003f35000 */
[----:B------:R-:W-:Y:S02]  /*c820*/  SHF.L.U32 R4, R186, 0x1, RZ ;  /* 0x00000001ba047819 */ /* 0x000fe400000006ff */
[----:B------:R-:W-:Y:S02]  /*c830*/  FSETP.NE.FTZ.AND P2, PT, R117, RZ, PT ;  /* 0x000000ff7500720b */ /* 0x000fe40003f55000 */
[----:B------:R-:W-:Y:S01]  /*c840*/  LOP3.LUT R5, R5, 0x1c0, RZ, 0xc0, !PT ;  /* 0x000001c005057812 */ /* 0x000fe200078ec0ff */
[----:B------:R-:W4:Y:S01]  /*c850*/  MUFU.RCP R2, R117 ;  /* 0x0000007500027308 */ /* 0x000f220000001000 */
[--C-:B------:R-:W-:Y:S02]  /*c860*/  LOP3.LUT R183, R183, 0x6, R4.reuse, 0xf8, !PT ;  /* 0x00000006b7b77812 */ /* 0x100fe400078ef804 */
[----:B------:R-:W-:-:S04]  /*c870*/  LOP3.LUT R4, R5, 0x38, R4, 0xf8, !PT ;  /* 0x0000003805047812 */ /* 0x000fc800078ef804 */
[----:B------:R-:W-:Y:S02]  /*c880*/  LOP3.LUT R183, R183, R4, RZ, 0xfc, !PT ;  /* 0x00000004b7b77212 */ /* 0x000fe400078efcff */
[----:B---3--:R-:W-:-:S05]  /*c890*/  FSEL R0, R0, 1, P1 ;  /* 0x3f80000000007808 */ /* 0x008fca0000800000 */
[----:B-1----:R-:W-:Y:S01]  /*c8a0*/  FMUL.FTZ R0, R0, UR4 ;  /* 0x0000000400007c20 */ /* 0x002fe20008410000 */
[----:B----4-:R-:W-:-:S03]  /*c8b0*/  FSEL R2, R2, 1, P2 ;  /* 0x3f80000002027808 */ /* 0x010fc60001000000 */
[C---:B------:R-:W-:Y:S01]  /*c8c0*/  FMUL.FTZ R46, R0.reuse, R46 ;  /* 0x0000002e002e7220 */ /* 0x040fe20000410000 */
[C---:B------:R-:W-:Y:S01]  /*c8d0*/  FMUL.FTZ R14, R0.reuse, R47 ;  /* 0x0000002f000e7220 */ /* 0x040fe20000410000 */
[C---:B------:R-:W-:Y:S01]  /*c8e0*/  FMUL.FTZ R122, R0.reuse, R122 ;  /* 0x0000007a007a7220 */ /* 0x040fe20000410000 */
[----:B------:R-:W-:Y:S01]  /*c8f0*/  FMUL.FTZ R4, R0, R123 ;  /* 0x0000007b00047220 */ /* 0x000fe20000410000 */
[----:B------:R-:W-:Y:S01]  /*c900*/  FMUL.FTZ R2, R2, UR4 ;  /* 0x0000000402027c20 */ /* 0x000fe20008410000 */
[C---:B------:R-:W-:Y:S01]  /*c910*/  FMUL.FTZ R50, R0.reuse, R50 ;  /* 0x0000003200327220 */ /* 0x040fe20000410000 */
[----:B------:R-:W-:Y:S01]  /*c920*/  FMUL.FTZ R47, R0, R51 ;  /* 0x00000033002f7220 */ /* 0x000fe20000410000 */
[----:B------:R-:W-:Y:S01]  /*c930*/  F2FP.BF16.F32.PACK_AB R14, R14, R46 ;  /* 0x0000002e0e0e723e */ /* 0x000fe200000010ff */
[C---:B------:R-:W-:Y:S01]  /*c940*/  FMUL.FTZ R7, R2.reuse, R52 ;  /* 0x0000003402077220 */ /* 0x040fe20000410000 */
[C---:B------:R-:W-:Y:S01]  /*c950*/  FMUL.FTZ R6, R2.reuse, R53 ;  /* 0x0000003502067220 */ /* 0x040fe20000410000 */
[C---:B------:R-:W-:Y:S01]  /*c960*/  FMUL.FTZ R13, R2.reuse, R49 ;  /* 0x00000031020d7220 */ /* 0x040fe20000410000 */
[C---:B------:R-:W-:Y:S01]  /*c970*/  FMUL.FTZ R137, R2.reuse, R120 ;  /* 0x0000007802897220 */ /* 0x040fe20000410000 */
[C---:B------:R-:W-:Y:S01]  /*c980*/  FMUL.FTZ R136, R2.reuse, R124 ;  /* 0x0000007c02887220 */ /* 0x040fe20000410000 */
[C---:B------:R-:W-:Y:S01]  /*c990*/  FMUL.FTZ R5, R2.reuse, R125 ;  /* 0x0000007d02057220 */ /* 0x040fe20000410000 */
        /* <DEDUP_REMOVED lines=44> */
[----:B------:R-:W-:Y:S01]  /*cc60*/  FMUL.FTZ R11, R0, R127 ;  /* 0x0000007f000b7220 */ /* 0x000fe20000410000 */
[----:B------:R-:W-:Y:S01]  /*cc70*/  F2FP.BF16.F32.PACK_AB R46, R6, R7 ;  /* 0x00000007062e723e */ /* 0x000fe200000010ff */
[C---:B------:R-:W-:Y:S01]  /*cc80*/  FMUL.FTZ R9, R0.reuse, R39 ;  /* 0x0000002700097220 */ /* 0x040fe20000410000 */
[----:B------:R-:W-:Y:S01]  /*cc90*/  SEL R49, R49, 0xfffffff0, !P0 ;  /* 0xfffffff031317807 */ /* 0x000fe20004000000 */
[C---:B------:R-:W-:Y:S01]  /*cca0*/  FMUL.FTZ R12, R0.reuse, R43 ;  /* 0x0000002b000c7220 */ /* 0x040fe20000410000 */
[----:B------:R-:W-:Y:S01]  /*ccb0*/  LEA R6, R183, UR5, 0x1 ;  /* 0x00000005b7067c11 */ /* 0x000fe2000f8e08ff */
        /* <DEDUP_REMOVED lines=38> */
[----:B------:R-:W-:-:S02]  /*cf20*/  F2FP.BF16.F32.PACK_AB R0, R121, R137 ;  /* 0x000000897900723e */ /* 0x000fc400000010ff */
[----:B------:R-:W-:Y:S02]  /*cf30*/  F2FP.BF16.F32.PACK_AB R4, R4, R122 ;  /* 0x0000007a0404723e */ /* 0x000fe400000010ff */
[----:B------:R-:W-:Y:S01]  /*cf40*/  F2FP.BF16.F32.PACK_AB R47, R47, R50 ;  /* 0x000000322f2f723e */ /* 0x000fe200000010ff */
[----:B------:R1:W-:Y:S01]  /*cf50*/  STS [R6], R0 ;  /* 0x0000000006007388 */ /* 0x0003e20000000800 */
[----:B------:R-:W-:Y:S02]  /*cf60*/  F2FP.BF16.F32.PACK_AB R5, R5, R136 ;  /* 0x000000880505723e */ /* 0x000fe400000010ff */
[----:B------:R-:W-:Y:S01]  /*cf70*/  F2FP.BF16.F32.PACK_AB R11, R11, R126 ;  /* 0x0000007e0b0b723e */ /* 0x000fe200000010ff */
[----:B------:R-:W-:Y:S01]  /*cf80*/  STS [R6+0x400], R4 ;  /* 0x0004000406007388 */ /* 0x000fe20000000800 */
[----:B------:R-:W-:Y:S02]  /*cf90*/  F2FP.BF16.F32.PACK_AB R50, R2, R112 ;  /* 0x000000700232723e */ /* 0x000fe400000010ff */
[----:B------:R-:W-:-:S02]  /*cfa0*/  IADD3 R7, PT, PT, R6, R49, RZ ;  /* 0x0000003106077210 */ /* 0x000fc40007ffe0ff */
[----:B------:R-:W-:Y:S02]  /*cfb0*/  F2FP.BF16.F32.PACK_AB R10, R10, R125 ;  /* 0x0000007d0a0a723e */ /* 0x000fe400000010ff */
[----:B------:R-:W-:Y:S01]  /*cfc0*/  IADD3 R2, PT, PT, R6, R184, RZ ;  /* 0x000000b806027210 */ /* 0x000fe20007ffe0ff */
[----:B------:R3:W-:Y:S01]  /*cfd0*/  STS [R7], R5 ;  /* 0x0000000507007388 */ /* 0x0007e20000000800 */
[----:B------:R-:W-:Y:S02]  /*cfe0*/  F2FP.BF16.F32.PACK_AB R9, R9, R38 ;  /* 0x000000260909723e */ /* 0x000fe400000010ff */
[----:B------:R-:W-:Y:S01]  /*cff0*/  F2FP.BF16.F32.PACK_AB R8, R8, R124 ;  /* 0x0000007c0808723e */ /* 0x000fe200000010ff */
[----:B------:R-:W-:Y:S01]  /*d000*/  STS [R7+0x400], R11 ;  /* 0x0004000b07007388 */ /* 0x000fe20000000800 */
[----:B------:R-:W-:Y:S02]  /*d010*/  F2FP.BF16.F32.PACK_AB R12, R12, R42 ;  /* 0x0000002a0c0c723e */ /* 0x000fe400000010ff */
[----:B------:R-:W-:Y:S01]  /*d020*/  F2FP.BF16.F32.PACK_AB R15, R15, R120 ;  /* 0x000000780f0f723e */ /* 0x000fe200000010ff */
[----:B------:R4:W-:Y:S01]  /*d030*/  STS [R2], R10 ;  /* 0x0000000a02007388 */ /* 0x0009e20000000800 */
[----:B------:R-:W-:-:S02]  /*d040*/  F2FP.BF16.F32.PACK_AB R13, R13, R119 ;  /* 0x000000770d0d723e */ /* 0x000fc400000010ff */
[----:B------:R-:W-:Y:S01]  /*d050*/  F2FP.BF16.F32.PACK_AB R45, R45, R54 ;  /* 0x000000362d2d723e */ /* 0x000fe200000010ff */
[----:B------:R5:W-:Y:S01]  /*d060*/  STS [R2+0x400], R9 ;  /* 0x0004000902007388 */ /* 0x000be20000000800 */
[C---:B-1----:R-:W-:Y:S02]  /*d070*/  IADD3 R0, PT, PT, R6.reuse, 0x40, RZ ;  /* 0x0000004006007810 */ /* 0x042fe40007ffe0ff */
[----:B------:R-:W-:Y:S02]  /*d080*/  @P3 IADD3 R0, PT, PT, R6, -0x40, RZ ;  /* 0xffffffc006003810 */ /* 0x000fe40007ffe0ff */
[----:B------:R-:W-:Y:S02]  /*d090*/  F2FP.BF16.F32.PACK_AB R44, R44, R56 ;  /* 0x000000382c2c723e */ /* 0x000fe400000010ff */
[----:B------:R-:W-:Y:S02]  /*d0a0*/  F2FP.BF16.F32.PACK_AB R43, R43, R58 ;  /* 0x0000003a2b2b723e */ /* 0x000fe400000010ff */
[----:B------:R-:W-:-:S02]  /*d0b0*/  F2FP.BF16.F32.PACK_AB R42, R61, R60 ;  /* 0x0000003c3d2a723e */ /* 0x000fc400000010ff */
[----:B------:R-:W-:Y:S02]  /*d0c0*/  F2FP.BF16.F32.PACK_AB R41, R41, R62 ;  /* 0x0000003e2929723e */ /* 0x000fe400000010ff */
[----:B---3--:R-:W-:Y:S02]  /*d0d0*/  IADD3 R5, PT, PT, R49, R2, RZ ;  /* 0x0000000231057210 */ /* 0x008fe40007ffe0ff */
[----:B------:R-:W-:Y:S02]  /*d0e0*/  F2FP.BF16.F32.PACK_AB R40, R40, R64 ;  /* 0x000000402828723e */ /* 0x000fe400000010ff */
[----:B------:R-:W-:Y:S01]  /*d0f0*/  F2FP.BF16.F32.PACK_AB R39, R39, R66 ;  /* 0x000000422727723e */ /* 0x000fe200000010ff */
[----:B------:R1:W-:Y:S01]  /*d100*/  STS [R5], R8 ;  /* 0x0000000805007388 */ /* 0x0003e20000000800 */
[----:B------:R-:W-:Y:S01]  /*d110*/  F2FP.BF16.F32.PACK_AB R38, R69, R68 ;  /* 0x000000444526723e */ /* 0x000fe200000010ff */
[----:B----4-:R-:W3:Y:S02]  /*d120*/  LDC.U8 R10, c[0x0][0x549] ;  /* 0x00015240ff0a7b82 */ /* 0x010ee40000000000 */
[----:B------:R-:W-:Y:S01]  /*d130*/  STS [R5+0x400], R12 ;  /* 0x0004000c05007388 */ /* 0x000fe20000000800 */
[----:B------:R-:W-:-:S02]  /*d140*/  F2FP.BF16.F32.PACK_AB R37, R37, R70 ;  /* 0x000000462525723e */ /* 0x000fc400000010ff */
[----:B-----5:R-:W-:Y:S01]  /*d150*/  IADD3 R9, PT, PT, R184, R0, RZ ;  /* 0x00000000b8097210 */ /* 0x020fe20007ffe0ff */
[----:B------:R-:W-:Y:S01]  /*d160*/  STS [R0], R15 ;  /* 0x0000000f00007388 */ /* 0x000fe20000000800 */
[----:B------:R-:W-:Y:S02]  /*d170*/  F2FP.BF16.F32.PACK_AB R36, R36, R72 ;  /* 0x000000482424723e */ /* 0x000fe400000010ff */
[----:B------:R-:W-:Y:S01]  /*d180*/  IADD3 R4, PT, PT, R49, R9, RZ ;  /* 0x0000000931047210 */ /* 0x000fe20007ffe0ff */
[----:B------:R-:W-:Y:S01]  /*d190*/  STS [R0+0x400], R14 ;  /* 0x0004000e00007388 */ /* 0x000fe20000000800 */
[----:B------:R-:W-:Y:S02]  /*d1a0*/  F2FP.BF16.F32.PACK_AB R35, R35, R74 ;  /* 0x0000004a2323723e */ /* 0x000fe400000010ff */
[----:B------:R-:W-:Y:S02]  /*d1b0*/  F2FP.BF16.F32.PACK_AB R34, R34, R76 ;  /* 0x0000004c2222723e */ /* 0x000fe400000010ff */
[----:B------:R-:W-:-:S02]  /*d1c0*/  F2FP.BF16.F32.PACK_AB R33, R33, R78 ;  /* 0x0000004e2121723e */ /* 0x000fc400000010ff */
[----:B------:R-:W-:Y:S02]  /*d1d0*/  F2FP.BF16.F32.PACK_AB R32, R32, R80 ;  /* 0x000000502020723e */ /* 0x000fe400000010ff */
[----:B------:R-:W-:Y:S02]  /*d1e0*/  F2FP.BF16.F32.PACK_AB R31, R31, R82 ;  /* 0x000000521f1f723e */ /* 0x000fe400000010ff */
[----:B------:R-:W-:Y:S02]  /*d1f0*/  F2FP.BF16.F32.PACK_AB R30, R30, R84 ;  /* 0x000000541e1e723e */ /* 0x000fe400000010ff */
[----:B-1----:R-:W-:Y:S02]  /*d200*/  IADD3 R8, PT, PT, R49, R0, RZ ;  /* 0x0000000031087210 */ /* 0x002fe40007ffe0ff */
[----:B---3--:R-:W-:Y:S02]  /*d210*/  ISETP.NE.AND P3, PT, R10, RZ, PT ;  /* 0x000000ff0a00720c */ /* 0x008fe40003f65270 */
        /* <DEDUP_REMOVED lines=26> */
[----:B--2---:R-:W-:Y:S02]  /*d3c0*/  ISETP.NE.AND P0, PT, R138, -0x1, PT ;  /* 0xffffffff8a00780c */ /* 0x004fe40003f05270 */
[----:B------:R-:W-:Y:S01]  /*d3d0*/  F2FP.BF16.F32.PACK_AB R48, R48, R114 ;  /* 0x000000723030723e */ /* 0x000fe200000010ff */
[----:B------:R-:W-:Y:S04]  /*d3e0*/  STS [R7+0x2400], R39 ;  /* 0x0024002707007388 */ /* 0x000fe80000000800 */
[----:B------:R-:W-:Y:S04]  /*d3f0*/  STS [R2+0x2000], R38 ;  /* 0x0020002602007388 */ /* 0x000fe80000000800 */
[----:B------:R-:W-:Y:S02]  /*d400*/  STS [R2+0x2400], R37 ;  /* 0x0024002502007388 */ /* 0x000fe40000000800 */
[----:B------:R-:W1:Y:S02]  /*d410*/  @P0 LDC.64 R10, c[0x0][0x408] ;  /* 0x00010200ff0a0b82 */ /* 0x000e640000000a00 */
        /* <DEDUP_REMOVED lines=20> */
[----:B------:R5:W-:Y:S04]  /*d560*/  STS [R8+0x4000], R16 ;  /* 0x0040001008007388 */ /* 0x000be80000000800 */
[----:B------:R-:W-:Y:S01]  /*d570*/  STS [R8+0x4400], R53 ;  /* 0x0044003508007388 */ /* 0x000fe20000000800 */
[----:B--2---:R-:W2:Y:S03]  /*d580*/  LDC R2, c[0x0][0x434] ;  /* 0x00010d00ff027b82 */ /* 0x004ea60000000800 */
[----:B------:R-:W-:Y:S04]  /*d590*/  STS [R9+0x4000], R52 ;  /* 0x0040003409007388 */ /* 0x000fe80000000800 */
[----:B------:R1:W-:Y:S01]  /*d5a0*/  STS [R9+0x4400], R51 ;  /* 0x0044003309007388 */ /* 0x0003e20000000800 */
[----:B---3--:R-:W3:Y:S01]  /*d5b0*/  LDC.U8 R5, c[0x0][0x548] ;  /* 0x00015200ff057b82 */ /* 0x008ee20000000000 */
[----:B------:R-:W2:Y:S01]  /*d5c0*/  S2R R21, SR_CTAID.X ;  /* 0x0000000000157919 */ /* 0x000ea20000002500 */
[----:B------:R-:W2:Y:S06]  /*d5d0*/  S2R R20, SR_CTAID.Z ;  /* 0x0000000000147919 */ /* 0x000eac0000002700 */
[----:B----4-:R-:W2:Y:S01]  /*d5e0*/  LDC R17, c[0x0][0x434] ;  /* 0x00010d00ff117b82 */ /* 0x010ea20000000800 */
[----:B------:R-:W-:Y:S01]  /*d5f0*/  STS [R4+0x4000], R50 ;  /* 0x0040003204007388 */ /* 0x000fe20000000800 */
[----:B-----5:R-:W4:Y:S06]  /*d600*/  S2R R16, SR_CTAID.Y ;  /* 0x0000000000107919 */ /* 0x020f2c0000002600 */
[----:B------:R-:W2:Y:S01]  /*d610*/  @P3 LDC R0, c[0x0][0x430] ;  /* 0x00010c00ff003b82 */ /* 0x000ea20000000800 */
[----:B------:R5:W-:Y:S07]  /*d620*/  STS [R4+0x4400], R48 ;  /* 0x0044003004007388 */ /* 0x000bee0000000800 */
[----:B-1----:R-:W1:Y:S01]  /*d630*/  @!P0 LDC.64 R8, c[0x0][0x400] ;  /* 0x00010000ff088b82 */ /* 0x002e620000000a00 */
[----:B--2---:R-:W-:-:S07]  /*d640*/  @P3 IMAD R2, R0, R17, RZ ;  /* 0x0000001100023224 */ /* 0x004fce00078e02ff */
[----:B------:R-:W2:Y:S01]  /*d650*/  @P3 LDC R0, c[0x0][0x430] ;  /* 0x00010c00ff003b82 */ /* 0x000ea20000000800 */
[----:B-----5:R-:W-:Y:S01]  /*d660*/  @P3 MOV R4, 0x1 ;  /* 0x0000000100043802 */ /* 0x020fe20000000f00 */
[----:B-1-34-:R-:W-:Y:S06]  /*d670*/  @P3 BRA `(.L_x_1076) ;  /* 0x0000000000203947 */ /* 0x01afec0003800000 */
[----:B------:R-:W-:Y:S01]  /*d680*/  ISETP.NE.AND P4, PT, R5, RZ, PT ;  /* 0x000000ff0500720c */ /* 0x000fe20003f85270 */
[----:B------:R-:W1:-:S12]  /*d690*/  LDC R6, c[0x0][0x3e0] ;  /* 0x0000f800ff067b82 */ /* 0x000e580000000800 */
[----:B------:R-:W1:Y:S01]  /*d6a0*/  @P4 LDC R4, c[0x0][0x454] ;  /* 0x00011500ff044b82 */ /* 0x000e620000000800 */
[----:B--2---:R-:W-:Y:S02]  /*d6b0*/  @P4 MOV R0, 0x1 ;  /* 0x0000000100004802 */ /* 0x004fe40000000f00 */
[----:B------:R-:W-:-:S05]  /*d6c0*/  @!P4 MOV R0, 0x1 ;  /* 0x000000010000c802 */ /* 0x000fca0000000f00 */
[----:B------:R-:W3:Y:S01]  /*d6d0*/  @P4 LDC R2, c[0x0][0x454] ;  /* 0x00011500ff024b82 */ /* 0x000ee20000000800 */
[C---:B-1----:R-:W-:Y:S02]  /*d6e0*/  @P4 IMAD R4, R6.reuse, R4, RZ ;  /* 0x0000000406044224 */ /* 0x042fe400078e02ff */
[----:B------:R-:W-:-:S07]  /*d6f0*/  @!P4 IMAD R4, R6, R17, RZ ;  /* 0x000000110604c224 */ /* 0x000fce00078e02ff */
.L_x_1076:
[----:B------:R-:W-:Y:S01]  /*d700*/  BAR.SYNC.DEFER_BLOCKING 0x0 ;  /* 0x0000000000007b1d */ /* 0x000fe20000010000 */
[----:B------:R-:W-:Y:S02]  /*d710*/  ISETP.NE.AND P4, PT, R138, -0x1, PT ;  /* 0xffffffff8a00780c */ /* 0x000fe40003f85270 */
[----:B------:R-:W-:Y:S01]  /*d720*/  ISETP.NE.AND P3, PT, R5, RZ, !P3 ;  /* 0x000000ff0500720c */ /* 0x000fe20005f65270 */
[----:B------:R-:W-:-:S04]  /*d730*/  @!P0 IMAD.WIDE.U32 R6, R16, R8, RZ ;  /* 0x0000000810068225 */ /* 0x000fc800078e00ff */
[----:B------:R-:W1:Y:S01]  /*d740*/  @P1 LDC R13, c[0x0][0x458] ;  /* 0x00011600ff0d1b82 */ /* 0x000e620000000800 */
[----:B------:R-:W4:Y:S01]  /*d750*/  @P1 MUFU.LG2 R8, R118 ;  /* 0x0000007600081308 */ /* 0x000f220000000c00 */
[----:B------:R-:W-:Y:S01]  /*d760*/  @P0 IMAD.WIDE.U32 R14, R138, R10, RZ ;  /* 0x0000000a8a0e0225 */ /* 0x000fe200078e00ff */
[----:B------:R1:W5:Y:S01]  /*d770*/  LDL R22, [R1+0x80] ;  /* 0x0000800001167983 */ /* 0x0003620000100800 */
[----:B------:R-:W-:Y:S01]  /*d780*/  LOP3.LUT P5, RZ, R186, 0x3, RZ, 0xc0, !PT ;  /* 0x00000003baff7812 */ /* 0x000fe200078ac0ff */
[----:B------:R-:W-:Y:S01]  /*d790*/  BSSY.RECONVERGENT B0, `(.L_x_1077) ;  /* 0x000002f000007945 */ /* 0x000fe20003800200 */
[----:B---3--:R-:W-:Y:S02]  /*d7a0*/  IMAD R2, R20, R2, RZ ;  /* 0x0000000214027224 */ /* 0x008fe400078e02ff */
[----:B------:R-:W3:Y:S01]  /*d7b0*/  @P2 LDC R18, c[0x0][0x458] ;  /* 0x00011600ff122b82 */ /* 0x000ee20000000800 */
[----:B------:R-:W1:Y:S01]  /*d7c0*/  @P2 MUFU.LG2 R12, R117 ;  /* 0x00000075000c2308 */ /* 0x000e620000000c00 */
[----:B------:R-:W-:-:S02]  /*d7d0*/  @!P0 IMAD R19, R16, R9, R7 ;  /* 0x0000000910138224 */ /* 0x000fc400078e0207 */
[----:B------:R-:W-:Y:S02]  /*d7e0*/  @P0 IMAD R19, R138, R11, R15 ;  /* 0x0000000b8a130224 */ /* 0x000fe400078e020f */
[C---:B------:R-:W-:Y:S01]  /*d7f0*/  @!P4 IMAD R138, R16.reuse, R17, RZ ;  /* 0x00000011108ac224 */ /* 0x040fe200078e02ff */
[----:B------:R-:W-:Y:S01]  /*d800*/  MOV R17, 0x7f800000 ;  /* 0x7f80000000117802 */ /* 0x000fe20000000f00 */
[----:B------:R-:W-:Y:S01]  /*d810*/  @!P3 IMAD R2, R16, R4, R2 ;  /* 0x000000041002b224 */ /* 0x000fe200078e0202 */
[----:B------:R-:W-:Y:S01]  /*d820*/  MOV R16, 0x7f800000 ;  /* 0x7f80000000107802 */ /* 0x000fe20000000f00 */
[----:B------:R1:W3:Y:S01]  /*d830*/  LDS.128 R24, [R191+0x1800] ;  /* 0x00180000bf187984 */ /* 0x0002e20000000c00 */
[----:B--2---:R-:W-:Y:S01]  /*d840*/  IMAD R4, R21, R0, RZ ;  /* 0x0000000015047224 */ /* 0x004fe200078e02ff */
[----:B------:R-:W-:Y:S01]  /*d850*/  SHF.R.S32.HI R5, RZ, 0x1f, R138 ;  /* 0x0000001fff057819 */ /* 0x000fe2000001148a */
[----:B----4-:R-:W-:Y:S01]  /*d860*/  @P1 FMUL.FTZ R8, R8, 0.69314718246459960938 ;  /* 0x3f31721808081820 */ /* 0x010fe20000410000 */
[----:B------:R-:W-:Y:S01]  /*d870*/  SEL R7, R138, RZ, P3 ;  /* 0x000000ff8a077207 */ /* 0x000fe20001800000 */
[----:B------:R2:W-:Y:S01]  /*d880*/  @!P4 STL [R1+0x7c], R138 ;  /* 0x00007c8a0100c387 */ /* 0x0005e20000100800 */
[----:B------:R-:W-:Y:S01]  /*d890*/  SHF.L.U32 R4, R4, 0x6, RZ ;  /* 0x0000000604047819 */ /* 0x000fe200000006ff */
[----:B-1----:R-:W-:Y:S01]  /*d8a0*/  @P1 FFMA.FTZ R16, R3, R13, R8 ;  /* 0x0000000d03101223 */ /* 0x002fe20000010008 */
[----:B------:R-:W-:Y:S01]  /*d8b0*/  SEL R10, R5, RZ, P3 ;  /* 0x000000ff050a7207 */ /* 0x000fe20001800000 */
[----:B------:R-:W-:Y:S01]  /*d8c0*/  @P2 FMUL.FTZ R9, R12, 0.69314718246459960938 ;  /* 0x3f3172180c092820 */ /* 0x000fe20000410000 */
[----:B------:R-:W-:-:S02]  /*d8d0*/  IADD3 R7, P4, P3, R4, R7, R2 ;  /* 0x0000000704077210 */ /* 0x000fc40007b9e002 */
[----:B------:R-:W-:Y:S02]  /*d8e0*/  SHF.R.S32.HI R5, RZ, 0x1f, R2 ;  /* 0x0000001fff057819 */ /* 0x000fe40000011402 */
[----:B------:R-:W-:Y:S01]  /*d8f0*/  SHF.R.S32.HI R2, RZ, 0x1f, R4 ;  /* 0x0000001fff027819 */ /* 0x000fe20000011404 */
[----:B---3--:R-:W-:Y:S01]  /*d900*/  @P2 FFMA.FTZ R17, R116, R18, R9 ;  /* 0x0000001274112223 */ /* 0x008fe20000010009 */
[----:B------:R-:W-:Y:S02]  /*d910*/  @!P0 MOV R8, R6 ;  /* 0x0000000600088202 */ /* 0x000fe40000000f00 */
[----:B------:R-:W-:Y:S01]  /*d920*/  IADD3.X R5, PT, PT, R2, R10, R5, P4, P3 ;  /* 0x0000000a02057210 */ /* 0x000fe200027e6405 */
[----:B--2---:R-:W-:Y:S06]  /*d930*/  @P5 BRA `(.L_x_1078) ;  /* 0x0000000000505947 */ /* 0x004fec0003800000 */
[----:B------:R-:W-:Y:S02]  /*d940*/  LOP3.LUT R2, R182, 0x30, RZ, 0xc0, !PT ;  /* 0x00000030b6027812 */ /* 0x000fe400078ec0ff */
[----:B------:R-:W-:-:S04]  /*d950*/  LOP3.LUT R3, R186, 0x1f, RZ, 0xc0, !PT ;  /* 0x0000001fba037812 */ /* 0x000fc800078ec0ff */
[----:B------:R-:W-:-:S04]  /*d960*/  LEA.HI R2, R3, R2, RZ, 0x1e ;  /* 0x0000000203027211 */ /* 0x000fc800078ff0ff */
[C---:B-----5:R-:W-:Y:S01]  /*d970*/  ISETP.GE.AND P4, PT, R2.reuse, R22, PT ;  /* 0x000000160200720c */ /* 0x060fe20003f86270 */
[----:B------:R-:W-:-:S05]  /*d980*/  VIADD R3, R2, 0x8 ;  /* 0x0000000802037836 */ /* 0x000fca0000000000 */
[----:B------:R-:W-:-:S07]  /*d990*/  ISETP.GE.AND P3, PT, R3, R22, PT ;  /* 0x000000160300720c */ /* 0x000fce0003f66270 */
[----:B------:R-:W1:Y:S01]  /*d9a0*/  @!P4 LDC.64 R10, c[0x0][0x420] ;  /* 0x00010800ff0acb82 */ /* 0x000e620000000a00 */
[----:B------:R-:W-:-:S05]  /*d9b0*/  @!P4 IMAD R2, R2, R0, RZ ;  /* 0x000000000202c224 */ /* 0x000fca00078e02ff */
[----:B------:R-:W-:Y:S01]  /*d9c0*/  @!P3 IMAD R0, R3, R0, RZ ;  /* 0x000000000300b224 */ /* 0x000fe200078e02ff */
[-C--:B------:R-:W-:Y:S01]  /*d9d0*/  @!P4 IADD3 R3, P2, PT, R2, R7.reuse, RZ ;  /* 0x000000070203c210 */ /* 0x080fe20007f5e0ff */
[----:B------:R-:W2:Y:S03]  /*d9e0*/  @!P3 LDC.64 R12, c[0x0][0x420] ;  /* 0x00010800ff0cbb82 */ /* 0x000ea60000000a00 */
        /* <DEDUP_REMOVED lines=9> */
.L_x_1078:
[----:B------:R-:W-:Y:S05]  /*da80*/  BSYNC.RECONVERGENT B0 ;  /* 0x0000000000007941 */ /* 0x000fea0003800200 */
.L_x_1077:
[----:B------:R2:W5:Y:S01]  /*da90*/  LDL R29, [R1+0x48] ;  /* 0x00004800011d7983 */ /* 0x0005620000100800 */
[----:B------:R-:W3:Y:S03]  /*daa0*/  LDCU.64 UR4, c[0x0][0x410] ;  /* 0x00008200ff0477ac */ /* 0x000ee60008000a00 */
[----:B------:R2:W5:Y:S01]  /*dab0*/  LDL R28, [R1+0x4c] ;  /* 0x00004c00011c7983 */ /* 0x0005620000100800 */
[----:B------:R-:W-:Y:S01]  /*dac0*/  @P0 IMAD.MOV.U32 R8, RZ, RZ, R14 ;  /* 0x000000ffff080224 */ /* 0x000fe200078e000e */
[----:B-1----:R-:W-:Y:S01]  /*dad0*/  SHF.R.U32.HI R2, RZ, 0x3, R186 ;  /* 0x00000003ff027819 */ /* 0x002fe200000116ba */
[----:B------:R-:W-:Y:S01]  /*dae0*/  BSSY.RECONVERGENT B0, `(.L_x_1079) ;  /* 0x0000022000007945 */ /* 0x000fe20003800200 */
[----:B------:R2:W1:Y:S02]  /*daf0*/  LDS.128 R12, [R191+0x4000] ;  /* 0x00400000bf0c7984 */ /* 0x0004640000000c00 */
[----:B------:R-:W-:Y:S01]  /*db00*/  IADD3 R4, P0, PT, R181, R8, RZ ;  /* 0x00000008b5047210 */ /* 0x000fe20007f1e0ff */
[C---:B------:R-:W-:Y:S01]  /*db10*/  VIADD R6, R2.reuse, 0x10 ;  /* 0x0000001002067836 */ /* 0x040fe20000000000 */
[C---:B------:R-:W-:Y:S01]  /*db20*/  IADD3 R3, PT, PT, R2.reuse, 0x20, RZ ;  /* 0x0000002002037810 */ /* 0x040fe20007ffe0ff */
[----:B------:R-:W-:Y:S01]  /*db30*/  VIADD R0, R2, 0x30 ;  /* 0x0000003002007836 */ /* 0x000fe20000000000 */
[----:B------:R-:W-:-:S02]  /*db40*/  IADD3.X R5, PT, PT, RZ, R19, RZ, P0, !PT ;  /* 0x00000013ff057210 */ /* 0x000fc400007fe4ff */
[-C--:B-----5:R-:W-:Y:S01]  /*db50*/  ISETP.GE.AND P1, PT, R3, R22.reuse, PT ;  /* 0x000000160300720c */ /* 0x0a0fe20003f26270 */
[----:B------:R-:W-:Y:S01]  /*db60*/  IMAD.MOV.U32 R3, RZ, RZ, RZ ;  /* 0x000000ffff037224 */ /* 0x000fe200078e00ff */
[-C--:B------:R-:W-:Y:S01]  /*db70*/  ISETP.GE.AND P3, PT, R2, R22.reuse, PT ;  /* 0x000000160200720c */ /* 0x080fe20003f66270 */
[----:B---3--:R-:W-:Y:S01]  /*db80*/  IMAD.WIDE.U32 R10, R20, UR4, R4 ;  /* 0x00000004140a7c25 */ /* 0x008fe2000f8e0004 */
[-C--:B------:R-:W-:Y:S01]  /*db90*/  ISETP.GE.AND P2, PT, R6, R22.reuse, PT ;  /* 0x000000160600720c */ /* 0x080fe20003f46270 */
[----:B------:R2:W3:Y:S01]  /*dba0*/  LDS.128 R16, [R191+0x2000] ;  /* 0x00200000bf107984 */ /* 0x0004e20000000c00 */
[----:B------:R-:W-:Y:S01]  /*dbb0*/  ISETP.GE.AND P0, PT, R0, R22, PT ;  /* 0x000000160000720c */ /* 0x000fe20003f06270 */
[----:B------:R-:W-:-:S04]  /*dbc0*/  IMAD.WIDE.U32 R2, R21, 0x40, R2 ;  /* 0x0000004015027825 */ /* 0x000fc800078e0002 */
[----:B------:R-:W-:Y:S02]  /*dbd0*/  IMAD R9, R20, UR5, R11 ;  /* 0x0000000514097c24 */ /* 0x000fe4000f8e020b */
[----:B------:R2:W4:Y:S02]  /*dbe0*/  LDS.128 R20, [R191] ;  /* 0x00000000bf147984 */ /* 0x0005240000000c00 */
        /* <DEDUP_REMOVED lines=14> */
[----:B----4-:R1:W-:Y:S04]  /*dcd0*/  @!P5 STG.E.128 desc[UR16][R4.64], R20 ;  /* 0x000000140400d986 */ /* 0x0103e8000c101d10 */
[----:B---3--:R1:W-:Y:S04]  /*dce0*/  @!P4 STG.E.128 desc[UR16][R4.64+0x80], R16 ;  /* 0x000080100400c986 */ /* 0x0083e8000c101d10 */
[----:B------:R1:W-:Y:S02]  /*dcf0*/  @!P3 STG.E.128 desc[UR16][R4.64+0x100], R12 ;  /* 0x0001000c0400b986 */ /* 0x0003e4000c101d10 */
.L_x_1080:
[----:B------:R-:W-:Y:S05]  /*dd00*/  BSYNC.RECONVERGENT B0 ;  /* 0x0000000000007941 */ /* 0x000fea0003800200 */
.L_x_1079:
[----:B-1--4-:R1:W4:Y:S01]  /*dd10*/  LDS.128 R20, [R191+0x800] ;  /* 0x00080000bf147984 */ /* 0x0123220000000c00 */
[----:B------:R-:W-:Y:S03]  /*dd20*/  BSSY.RECONVERGENT B0, `(.L_x_1081) ;  /* 0x0000017000007945 */ /* 0x000fe60003800200 */
[----:B---3--:R1:W3:Y:S04]  /*dd30*/  LDS.128 R16, [R191+0x2800] ;  /* 0x00280000bf107984 */ /* 0x0082e80000000c00 */
[----:B------:R1:W1:Y:S01]  /*dd40*/  LDS.128 R12, [R191+0x4800] ;  /* 0x00480000bf0c7984 */ /* 0x0002620000000c00 */
[----:B------:R-:W-:Y:S05]  /*dd50*/  @P2 BRA `(.L_x_1082) ;  /* 0x00000000004c2947 */ /* 0x000fea0003800000 */
[----:B------:R-:W5:Y:S01]  /*dd60*/  LDCU.64 UR6, c[0x0][0x408] ;  /* 0x00008100ff0677ac */ /* 0x000f620008000a00 */
[----:B------:R-:W-:Y:S01]  /*dd70*/  IADD3 R0, P2, PT, R2, 0x10, RZ ;  /* 0x0000001002007810 */ /* 0x000fe20007f5e0ff */
[----:B------:R-:W-:Y:S01]  /*dd80*/  IMAD.MOV.U32 R6, RZ, RZ, R10 ;  /* 0x000000ffff067224 */ /* 0x000fe200078e000a */
[----:B------:R-:W-:Y:S01]  /*dd90*/  MOV R7, R9 ;  /* 0x0000000900077202 */ /* 0x000fe20000000f00 */
[----:B------:R-:W2:Y:S02]  /*dda0*/  LDCU UR8, c[0x0][0x440] ;  /* 0x00008800ff0877ac */ /* 0x000ea40008000800 */
[----:B------:R-:W-:Y:S01]  /*ddb0*/  IMAD.X R4, RZ, RZ, R3, P2 ;  /* 0x000000ffff047224 */ /* 0x000fe200010e0603 */
[----:B------:R-:W4:Y:S03]  /*ddc0*/  LDCU.64 UR4, c[0x0][0x3f0] ;  /* 0x00007e00ff0477ac */ /* 0x000f260008000a00 */
[----:B-----5:R-:W-:-:S02]  /*ddd0*/  IMAD R4, R4, UR6, RZ ;  /* 0x0000000604047c24 */ /* 0x020fc4000f8e02ff */
        /* <DEDUP_REMOVED lines=10> */
[----:B-1----:R2:W-:Y:S02]  /*de80*/  @!P2 STG.E.128 desc[UR16][R4.64+0x100], R12 ;  /* 0x0001000c0400a986 */ /* 0x0025e4000c101d10 */
.L_x_1082:
[----:B------:R-:W-:Y:S05]  /*de90*/  BSYNC.RECONVERGENT B0 ;  /* 0x0000000000007941 */ /* 0x000fea0003800200 */
.L_x_1081:
[----:B--2-4-:R2:W4:Y:S01]  /*dea0*/  LDS.128 R20, [R191+0x1000] ;  /* 0x00100000bf147984 */ /* 0x0145220000000c00 */
[----:B------:R-:W-:Y:S03]  /*deb0*/  BSSY.RECONVERGENT B0, `(.L_x_1083) ;  /* 0x0000017000007945 */ /* 0x000fe60003800200 */
[----:B---3--:R2:W3:Y:S04]  /*dec0*/  LDS.128 R16, [R191+0x3000] ;  /* 0x00300000bf107984 */ /* 0x0084e80000000c00 */
[----:B-1----:R2:W1:Y:S01]  /*ded0*/  LDS.128 R12, [R191+0x5000] ;  /* 0x00500000bf0c7984 */ /* 0x0024620000000c00 */
        /* <DEDUP_REMOVED lines=20> */
.L_x_1084:
[----:B------:R-:W-:Y:S05]  /*e020*/  BSYNC.RECONVERGENT B0 ;  /* 0x0000000000007941 */ /* 0x000fea0003800200 */
.L_x_1083:
[----:B--23--:R2:W3:Y:S01]  /*e030*/  LDS.128 R16, [R191+0x3800] ;  /* 0x00380000bf107984 */ /* 0x00c4e20000000c00 */
[----:B------:R-:W-:Y:S05]  /*e040*/  @P0 EXIT ;  /* 0x000000000000094d */ /* 0x000fea0003800000 */
[----:B------:R-:W5:Y:S01]  /*e050*/  LDCU.64 UR6, c[0x0][0x408] ;  /* 0x00008100ff0677ac */ /* 0x000f620008000a00 */
[----:B-1----:R1:W1:Y:S01]  /*e060*/  LDS.128 R12, [R191+0x5800] ;  /* 0x00580000bf0c7984 */ /* 0x0022620000000c00 */
[----:B------:R-:W-:Y:S01]  /*e070*/  IADD3 R0, P0, PT, R2, 0x30, RZ ;  /* 0x0000003002007810 */ /* 0x000fe20007f1e0ff */
[----:B------:R-:W4:Y:S04]  /*e080*/  LDCU UR8, c[0x0][0x440] ;  /* 0x00008800ff0877ac */ /* 0x000f280008000800 */
[----:B------:R-:W-:Y:S01]  /*e090*/  IMAD.X R2, RZ, RZ, R3, P0 ;  /* 0x000000ffff027224 */ /* 0x000fe200000e0603 */
[----:B------:R-:W2:Y:S01]  /*e0a0*/  LDCU.64 UR4, c[0x0][0x3f0] ;  /* 0x00007e00ff0477ac */ /* 0x000ea20008000a00 */
[----:B------:R-:W-:Y:S02]  /*e0b0*/  MOV R3, R9 ;  /* 0x0000000900037202 */ /* 0x000fe40000000f00 */
[----:B-----5:R-:W-:-:S02]  /*e0c0*/  IMAD R6, R2, UR6, RZ ;  /* 0x0000000602067c24 */ /* 0x020fc4000f8e02ff */
[----:B------:R-:W-:Y:S01]  /*e0d0*/  IMAD.MOV.U32 R2, RZ, RZ, R10 ;  /* 0x000000ffff027224 */ /* 0x000fe200078e000a */
[----:B----4-:R-:W-:-:S03]  /*e0e0*/  ISETP.GE.AND P2, PT, R181, UR8, PT ;  /* 0x00000008b5007c0c */ /* 0x010fc6000bf46270 */
[----:B------:R-:W-:Y:S01]  /*e0f0*/  IMAD.WIDE.U32 R4, R0, UR6, R2 ;  /* 0x0000000600047c25 */ /* 0x000fe2000f8e0002 */
[----:B------:R-:W-:Y:S02]  /*e100*/  ISETP.GE.AND P1, PT, R29, UR8, PT ;  /* 0x000000081d007c0c */ /* 0x000fe4000bf26270 */
[----:B------:R-:W-:Y:S01]  /*e110*/  ISETP.GE.AND P0, PT, R28, UR8, PT ;  /* 0x000000081c007c0c */ /* 0x000fe2000bf06270 */
[----:B------:R-:W-:Y:S01]  /*e120*/  IMAD R0, R0, UR7, R6 ;  /* 0x0000000700007c24 */ /* 0x000fe2000f8e0206 */
[----:B--2---:R-:W-:-:S03]  /*e130*/  LEA R2, P3, R4, UR4, 0x1 ;  /* 0x0000000404027c11 */ /* 0x004fc6000f8608ff */
[----:B------:R-:W-:-:S05]  /*e140*/  IMAD.IADD R0, R0, 0x1, R5 ;  /* 0x0000000100007824 */ /* 0x000fca00078e0205 */
[----:B------:R-:W-:-:S05]  /*e150*/  LEA.HI.X R3, R4, UR5, R0, 0x1, P3 ;  /* 0x0000000504037c11 */ /* 0x000fca00098f0c00 */
[----:B------:R2:W-:Y:S04]  /*e160*/  @!P2 STG.E.128 desc[UR16][R2.64], R24 ;  /* 0x000000180200a986 */ /* 0x0005e8000c101d10 */
[----:B---3--:R2:W-:Y:S01]  /*e170*/  @!P1 STG.E.128 desc[UR16][R2.64+0x80], R16 ;  /* 0x0000801002009986 */ /* 0x0085e2000c101d10 */
[----:B-1----:R-:W-:Y:S05]  /*e180*/  @P0 EXIT ;  /* 0x000000000000094d */ /* 0x002fea0003800000 */
[----:B------:R-:W-:Y:S01]  /*e190*/  STG.E.128 desc[UR16][R2.64+0x100], R12 ;  /* 0x0001000c02007986 */ /* 0x000fe2000c101d10 */
[----:B------:R-:W-:Y:S05]  /*e1a0*/  EXIT ;  /* 0x000000000000794d */ /* 0x000fea0003800000 */
.L_x_1085:
        /* <DEDUP_REMOVED lines=13> */
.L_x_1819:


//--------------------- .text._ZN5flash16flash_fwd_kernelI23Flash_fwd_kernel_traitsILi192ELi64ELi64ELi4ELb0ELb0EN7cutlass10bfloat16_tE19Flash_kernel_traitsILi192ELi64ELi64ELi4ES3_EELb0ELb0ELb0ELb0ELb0ELb0ELb1ELb0EEEvNS_16Flash_fwd_paramsE --------------------------
	.section	.text._ZN5flash16flash_fwd_kernelI23Flash_fwd_kernel_traitsILi192ELi64ELi64ELi4ELb0ELb0EN7cutlass10bfloat16_tE19Flash_kernel_traitsILi192ELi64ELi64ELi4ES3_EELb0ELb0ELb0ELb0ELb0ELb0ELb1ELb0EEEvNS_16Flash_fwd_paramsE,"ax",@progbits
	.align	128
        .global         _ZN5flash16flash_fwd_kernelI23Flash_fwd_kernel_traitsILi192ELi64ELi64ELi4ELb0ELb0EN7cutlass10bfloat16_tE19Flash_kernel_traitsILi192ELi64ELi64ELi4ES3_EELb0ELb0ELb0ELb0ELb0ELb0ELb1ELb0EEEvNS_16Flash_fwd_paramsE
        .type           _ZN5flash16flash_fwd_kernelI23Flash_fwd_kernel_traitsILi192ELi64ELi64ELi4ELb0ELb0EN7cutlass10bfloat16_tE19Flash_kernel_traitsILi192ELi64ELi64ELi4ES3_EELb0ELb0ELb0ELb0ELb0ELb0ELb1ELb0EEEvNS_16Flash_fwd_paramsE,@function
        .size           _ZN5flash16flash_fwd_kernelI23Flash_fwd_kernel_traitsILi192ELi64ELi64ELi4ELb0ELb0EN7cutlass10bfloat16_tE19Flash_kernel_traitsILi192ELi64ELi64ELi4ES3_EELb0ELb0ELb0ELb0ELb0ELb0ELb1ELb0EEEvNS_16Flash_fwd_paramsE,(.L_x_1820 - _ZN5flash16flash_fwd_kernelI23Flash_fwd_kernel_traitsILi192ELi64ELi64ELi4ELb0ELb0EN7cutlass10bfloat16_tE19Flash_kernel_traitsILi192ELi64ELi64ELi4ES3_EELb0ELb0ELb0ELb0ELb0ELb0ELb1ELb0EEEvNS_16Flash_fwd_paramsE)
        .other          _ZN5flash16flash_fwd_kernelI23Flash_fwd_kernel_traitsILi192ELi64ELi64ELi4ELb0ELb0EN7cutlass10bfloat16_tE19Flash_kernel_traitsILi192ELi64ELi64ELi4ES3_EELb0ELb0ELb0ELb0ELb0ELb0ELb1ELb0EEEvNS_16Flash_fwd_paramsE,@"STO_CUDA_ENTRY STV_DEFAULT"
_ZN5flash16flash_fwd_kernelI23Flash_fwd_kernel_traitsILi192ELi64ELi64ELi4ELb0ELb0EN7cutlass10bfloat16_tE19Flash_kernel_traitsILi192ELi64ELi64ELi4ES3_EELb0ELb0ELb0ELb0ELb0ELb0ELb1ELb0EEEvNS_16Flash_fwd_paramsE:
.text._ZN5flash16flash_fwd_kernelI23Flash_fwd_kernel_traitsILi192ELi64ELi64ELi4ELb0ELb0EN7cutlass10bfloat16_tE19Flash_kernel_traitsILi192ELi64ELi64ELi4ES3_EELb0ELb0ELb0ELb0ELb0ELb0ELb1ELb0EEEvNS_16Flash_fwd_paramsE:
        /* <DEDUP_REMOVED lines=19> */
[----:B---3--:R1:W2:Y:S04]  /*0130*/  @P1 LDG.E R208, desc[UR14][R6.64] ;  /* 0x0000000e06d01981 */ /* 0x0082a8000c1e1900 */
[----:B------:R-:W2:Y:S01]  /*0140*/  @P0 LDG.E R11, desc[UR14][R6.64+0x4] ;  /* 0x0000040e060b0981 */ /* 0x000ea2000c1e1900 */
[----:B------:R-:W-:Y:S01]  /*0150*/  SHF.R.U32.HI R0, RZ, 0x1e, R10 ;  /* 0x0000001eff007819 */ /* 0x000fe2000001160a */
[----:B------:R-:W-:Y:S02]  /*0160*/  IMAD.MOV.U32 R8, RZ, RZ, RZ ;  /* 0x000000ffff087224 */ /* 0x000fe400078e00ff */
[----:B------:R-:W-:-:S02]  /*0170*/  @P4 IADD3 R2, P3, PT, R13, UR6, RZ ;  /* 0x000000060d024c10 */ /* 0x000fc4000ff7e0ff */
[----:B------:R-:W-:Y:S01]  /*0180*/  @P2 IADD3 R14, P1, PT, R13, UR4, RZ ;  /* 0x000000040d0e2c10 */ /* 0x000fe2000ff3e0ff */
[----:B------:R-:W3:Y:S01]  /*0190*/  LDCU.U8 UR4, c[0x0][0x532] ;  /* 0x0000a640ff0477ac */ /* 0x000ee20008000000 */
[C---:B------:R-:W-:Y:S02]  /*01a0*/  @P4 IADD3.X R3, PT, PT, R0.reuse, UR7, RZ, P3, !PT ;  /* 0x0000000700034c10 */ /* 0x040fe40009ffe4ff */
[----:B------:R-:W-:-:S03]  /*01b0*/  @P2 IADD3.X R15, PT, PT, R0, UR5, RZ, P1, !PT ;  /* 0x00000005000f2c10 */ /* 0x000fc60008ffe4ff */
[----:B------:R4:W2:Y:S04]  /*01c0*/  @P4 LDG.E R8, desc[UR14][R2.64] ;  /* 0x0000000e02084981 */ /* 0x0008a8000c1e1900 */
[----:B------:R-:W2:Y:S01]  /*01d0*/  @P2 LDG.E R97, desc[UR14][R14.64] ;  /* 0x0000000e0e612981 */ /* 0x000ea2000c1e1900 */
[----:B------:R-:W-:Y:S01]  /*01e0*/  ISETP.EQ.U32.AND P3, PT, R4, RZ, PT ;  /* 0x000000ff0400720c */ /* 0x000fe20003f62070 */
[----:B------:R-:W-:Y:S01]  /*01f0*/  IMAD.MOV.U32 R9, RZ, RZ, -0x1 ;  /* 0xffffffffff097424 */ /* 0x000fe200078e00ff */
[----:B------:R-:W-:Y:S01]  /*0200*/  IADD3 R12, P1, PT, R13, R4, RZ ;  /* 0x000000040d0c7210 */ /* 0x000fe20007f3e0ff */
[----:B-1----:R-:W1:Y:S01]  /*0210*/  @!P0 LDC R7, c[0x0][0x434] ;  /* 0x00010d00ff078b82 */ /* 0x002e620000000800 */
[----:B---3--:R-:W-:-:S03]  /*0220*/  ISETP.NE.AND P4, PT, RZ, UR4, PT ;  /* 0x00000004ff007c0c */ /* 0x008fc6000bf85270 */
[----:B------:R-:W-:Y:S01]  /*0230*/  IMAD.X R13, R0, 0x1, R5, P1 ;  /* 0x00000001000d7824 */ /* 0x000fe200008e0605 */
[----:B------:R-:W-:-:S03]  /*0240*/  ISETP.EQ.OR.EX P3, PT, R5, RZ, !P4, P3 ;  /* 0x000000ff0500720c */ /* 0x000fc60006762730 */
[----:B------:R-:W3:Y:S08]  /*0250*/  @!P2 LDC R0, c[0x0][0x43c] ;  /* 0x00010f00ff00ab82 */ /* 0x000ef00000000800 */
[----:B----4-:R-:W4:Y:S01]  /*0260*/  @!P2 LDC.64 R2, c[0x0][0x488] ;  /* 0x00012200ff02ab82 */ /* 0x010f220000000a00 */
[----:B------:R-:W1:Y:S01]  /*0270*/  S2R R6, SR_CTAID.X ;  /* 0x0000000000067919 */ /* 0x000e620000002500 */
[----:B------:R1:W5:Y:S01]  /*0280*/  @!P3 LDG.E R9, desc[UR14][R12.64] ;  /* 0x0000000e0c09b981 */ /* 0x000362000c1e1900 */
[----:B------:R-:W-:Y:S01]  /*0290*/  ISETP.NE.U32.AND P3, PT, R4, RZ, PT ;  /* 0x000000ff0400720c */ /* 0x000fe20003f65070 */
[----:B------:R-:W2:Y:S03]  /*02a0*/  S2R R17, SR_CTAID.Z ;  /* 0x0000000000117919 */ /* 0x000ea60000002700 */
[----:B------:R-:W-:Y:S01]  /*02b0*/  ISETP.NE.AND.EX P3, PT, R5, RZ, PT, P3 ;  /* 0x000000ff0500720c */ /* 0x000fe20003f65330 */
[----:B------:R-:W2:Y:S01]  /*02c0*/  S2R R193, SR_TID.X ;  /* 0x0000000000c17919 */ /* 0x000ea20000002100 */
[----:B-1----:R-:W-:-:S02]  /*02d0*/  IMAD.SHL.U32 R198, R6, 0x40, RZ ;  /* 0x0000004006c67824 */ /* 0x002fc400078e00ff */
[----:B--2---:R-:W-:Y:S01]  /*02e0*/  @P0 IMAD.IADD R7, R11, 0x1, -R208 ;  /* 0x000000010b070824 */ /* 0x004fe200078e0ad0 */
[----:B----4-:R-:W-:-:S04]  /*02f0*/  @!P2 ISETP.NE.U32.AND P0, PT, R2, RZ, PT ;  /* 0x000000ff0200a20c */ /* 0x010fc80003f05070 */
[----:B------:R-:W-:Y:S02]  /*0300*/  @!P2 ISETP.NE.AND.EX P0, PT, R3, RZ, PT, P0 ;  /* 0x000000ff0300a20c */ /* 0x000fe40003f05300 */
[----:B------:R-:W-:Y:S02]  /*0310*/  ISETP.GT.AND P1, PT, R7, R198, PT ;  /* 0x000000c60700720c */ /* 0x000fe40003f24270 */
[----:B---3--:R-:W-:Y:S02]  /*0320*/  @!P2 SEL R3, R0, RZ, P0 ;  /* 0x000000ff0003a207 */ /* 0x008fe40000000000 */
[----:B------:R-:W1:Y:S01]  /*0330*/  @!P3 LDC R0, c[0x0][0x438] ;  /* 0x00010e00ff00bb82 */ /* 0x000e620000000800 */
[----:B------:R-:W-:Y:S01]  /*0340*/  @P2 IMAD.IADD R97, R97, 0x1, -R8 ;  /* 0x0000000161612824 */ /* 0x000fe200078e0a08 */
[----:B------:R-:W-:Y:S07]  /*0350*/  @!P3 BRA `(.L_x_1086) ;  /* 0x00000000000cb947 */ /* 0x000fee0003800000 */
[----:B-1----:R-:W2:Y:S02]  /*0360*/  @P4 LDG.E R0, desc[UR14][R12.64+0x4] ;  /* 0x0000040e0c004981 */ /* 0x002ea4000c1e1900 */
[----:B--2--5:R-:W-:-:S06]  /*0370*/  @P4 IADD3 R0, PT, PT, R0, -R9, RZ ;  /* 0x8000000900004210 */ /* 0x024fcc0007ffe0ff */
[----:B------:R2:W5:Y:S02]  /*0380*/  @!P4 LDG.E R0, desc[UR14][R12.64] ;  /* 0x0000000e0c00c981 */ /* 0x000564000c1e1900 */
.L_x_1086:
        /* <DEDUP_REMOVED lines=17> */
[----:B-1----:R-:W-:Y:S01]  /*04a0*/  @P1 IMAD.WIDE.U32 R18, R208, R4, RZ ;  /* 0x00000004d0121225 */ /* 0x002fe200078e00ff */
[----:B------:R-:W-:-:S03]  /*04b0*/  @!P1 MOV R4, R14 ;  /* 0x0000000e00049202 */ /* 0x000fc60000000f00 */
        /* <DEDUP_REMOVED lines=13> */
.L_x_1088:
[----:B------:R-:W1:Y:S01]  /*0590*/  LDCU.64 UR4, c[0x0][0x410] ;  /* 0x00008200ff0477ac */ /* 0x000e620008000a00 */
[----:B------:R-:W-:Y:S01]  /*05a0*/  @P1 IMAD.MOV.U32 R4, RZ, RZ, R18 ;  /* 0x000000ffff041224 */ /* 0x000fe200078e0012 */
[----:B------:R-:W-:Y:S01]  /*05b0*/  LOP3.LUT R0, R0, 0x38, RZ, 0xc0, !PT ;  /* 0x0000003800007812 */ /* 0x000fe200078ec0ff */
[----:B------:R-:W-:Y:S01]  /*05c0*/  @!P1 IMAD R9, R10, R9, R15 ;  /* 0x000000090a099224 */ /* 0x000fe200078e020f */
[----:B------:R-:W-:Y:S01]  /*05d0*/  SHF.R.U32.HI R8, RZ, 0x3, R193 ;  /* 0x00000003ff087819 */ /* 0x000fe200000116c1 */
[----:B------:R-:W-:Y:S01]  /*05e0*/  @P1 IMAD R9, R208, R5, R19 ;  /* 0x00000005d0091224 */ /* 0x000fe200078e0213 */
[----:B------:R-:W-:Y:S01]  /*05f0*/  IADD3 R18, P0, PT, R0, R4, RZ ;  /* 0x0000000400127210 */ /* 0x000fe20007f1e0ff */
[----:B------:R-:W2:Y:S01]  /*0600*/  LDC R5, c[0x0][0x434] ;  /* 0x00010d00ff057b82 */ /* 0x000ea20000000800 */
[----:B------:R-:W-:Y:S01]  /*0610*/  IMAD.IADD R7, R7, 0x1, -R198 ;  /* 0x0000000107077824 */ /* 0x000fe200078e0ac6 */
[----:B------:R-:W-:Y:S01]  /*0620*/  BSSY.RECONVERGENT B0, `(.L_x_1089) ;  /* 0x000001f000007945 */ /* 0x000fe20003800200 */
[----:B------:R-:W-:Y:S01]  /*0630*/  IADD3.X R19, PT, PT, RZ, R9, RZ, P0, !PT ;  /* 0x00000009ff137210 */ /* 0x000fe200007fe4ff */
[----:B------:R-:W-:Y:S01]  /*0640*/  VIADD R4, R8, 0x10 ;  /* 0x0000001008047836 */ /* 0x000fe20000000000 */
[----:B------:R-:W-:Y:S01]  /*0650*/  ISETP.NE.AND P6, PT, R12, RZ, !P6 ;  /* 0x000000ff0c00720c */ /* 0x000fe200077c5270 */
[----:B------:R-:W-:Y:S01]  /*0660*/  IMAD.MOV.U32 R9, RZ, RZ, RZ ;  /* 0x000000ffff097224 */ /* 0x000fe200078e00ff */
[----:B------:R-:W-:-:S02]  /*0670*/  ISETP.GE.AND P0, PT, R8, R7, PT ;  /* 0x000000070800720c */ /* 0x000fc40003f06270 */
[----:B------:R-:W-:Y:S01]  /*0680*/  ISETP.NE.AND P1, PT, R208, -0x1, PT ;  /* 0xffffffffd000780c */ /* 0x000fe20003f25270 */
[----:B------:R-:W-:Y:S01]  /*0690*/  IMAD.WIDE.U32 R22, R6, 0x40, R8 ;  /* 0x0000004006167825 */ /* 0x000fe200078e0008 */
[----:B------:R-:W-:Y:S02]  /*06a0*/  ISETP.GE.AND P2, PT, R4, R7, PT ;  /* 0x000000070400720c */ /* 0x000fe40003f46270 */
[----:B------:R-:W-:Y:S01]  /*06b0*/  IADD3 R12, PT, PT, R8, 0x20, RZ ;  /* 0x00000020080c7810 */ /* 0x000fe20007ffe0ff */
[C---:B-1----:R-:W-:Y:S01]  /*06c0*/  IMAD.WIDE.U32 R18, R17.reuse, UR4, R18 ;  /* 0x0000000411127c25 */ /* 0x042fe2000f8e0012 */
[C---:B------:R-:W-:Y:S02]  /*06d0*/  LOP3.LUT R14, R0.reuse, 0x40, RZ, 0xfc, !PT ;  /* 0x00000040000e7812 */ /* 0x040fe400078efcff */
[----:B------:R-:W-:Y:S01]  /*06e0*/  LOP3.LUT R13, R0, 0x80, RZ, 0xfc, !PT ;  /* 0x00000080000d7812 */ /* 0x000fe200078efcff */
[----:B------:R-:W-:Y:S02]  /*06f0*/  IMAD R21, R17, UR5, R19 ;  /* 0x0000000511157c24 */ /* 0x000fe4000f8e0213 */
[----:B------:R-:W-:Y:S05]  /*0700*/  @P0 BRA `(.L_x_1090) ;  /* 0x0000000000400947 */ /* 0x000fea0003800000 */
[----:B------:R-:W1:Y:S01]  /*0710*/  LDCU.64 UR4, c[0x0][0x408] ;  /* 0x00008100ff0477ac */ /* 0x000e620008000a00 */
[----:B------:R-:W-:Y:S01]  /*0720*/  IMAD.MOV.U32 R20, RZ, RZ, R18 ;  /* 0x000000ffff147224 */ /* 0x000fe200078e0012 */
[----:B------:R-:W5:Y:S01]  /*0730*/  LDCU UR8, c[0x0][0x440] ;  /* 0x00008800ff0877ac */ /* 0x000f620008000800 */
[----:B------:R-:W3:Y:S01]  /*0740*/  LDCU.64 UR6, c[0x0][0x3f0] ;  /* 0x00007e00ff0677ac */ /* 0x000ee20008000a00 */
[----:B-1----:R-:W-:Y:S02]  /*0750*/  IMAD R15, R23, UR4, RZ ;  /* 0x00000004170f7c24 */ /* 0x002fe4000f8e02ff */
[----:B------:R-:W-:Y:S01]  /*0760*/  IMAD.WIDE.U32 R24, R22, UR4, R20 ;  /* 0x0000000416187c25 */ /* 0x000fe2000f8e0014 */
[----:B-----5:R-:W-:-:S03]  /*0770*/  ISETP.GE.AND P5, PT, R0, UR8, PT ;  /* 0x0000000800007c0c */ /* 0x020fc6000bfa6270 */
        /* <DEDUP_REMOVED lines=9> */
.L_x_1090:
[----:B------:R-:W-:Y:S05]  /*0810*/  BSYNC.RECONVERGENT B0 ;  /* 0x0000000000007941 */ /* 0x000fea0003800200 */
.L_x_1089:
[----:B------:R-:W-:Y:S01]  /*0820*/  BSSY.RECONVERGENT B0, `(.L_x_1091) ;  /* 0x0000016000007945 */ /* 0x000fe20003800200 */
[----:B------:R-:W-:-:S03]  /*0830*/  ISETP.GE.AND P0, PT, R12, R7, PT ;  /* 0x000000070c00720c */ /* 0x000fc60003f06270 */
[----:B------:R-:W-:Y:S10]  /*0840*/  @P2 BRA `(.L_x_1092) ;  /* 0x00000000004c2947 */ /* 0x000ff40003800000 */
[----:B------:R-:W5:Y:S01]  /*0850*/  LDCU.64 UR6, c[0x0][0x408] ;  /* 0x00008100ff0677ac */ /* 0x000f620008000a00 */
[----:B------:R-:W-:Y:S01]  /*0860*/  IADD3 R15, P2, PT, R22, 0x10, RZ ;  /* 0x00000010160f7810 */ /* 0x000fe20007f5e0ff */
[----:B------:R-:W-:Y:S01]  /*0870*/  IMAD.MOV.U32 R24, RZ, RZ, R18 ;  /* 0x000000ffff187224 */ /* 0x000fe200078e0012 */
[----:B------:R-:W-:Y:S01]  /*0880*/  MOV R25, R21 ;  /* 0x0000001500197202 */ /* 0x000fe20000000f00 */
[----:B------:R-:W3:Y:S02]  /*0890*/  LDCU UR8, c[0x0][0x440] ;  /* 0x00008800ff0877ac */ /* 0x000ee40008000800 */
[----:B------:R-:W-:Y:S01]  /*08a0*/  IMAD.X R6, RZ, RZ, R23, P2 ;  /* 0x000000ffff067224 */ /* 0x000fe200010e0617 */
[----:B------:R-:W1:Y:S03]  /*08b0*/  LDCU.64 UR4, c[0x0][0x3f0] ;  /* 0x00007e00ff0477ac */ /* 0x000e660008000a00 */
[----:B-----5:R-:W-:-:S02]  /*08c0*/  IMAD R6, R6, UR6, RZ ;  /* 0x0000000606067c24 */ /* 0x020fc4000f8e02ff */
        /* <DEDUP_REMOVED lines=11> */
.L_x_1092:
[----:B------:R-:W-:Y:S05]  /*0980*/  BSYNC.RECONVERGENT B0 ;  /* 0x0000000000007941 */ /* 0x000fea0003800200 */
.L_x_1091:
[----:B------:R-:W-:Y:S01]  /*0990*/  BSSY.RECONVERGENT B0, `(.L_x_1093) ;  /* 0x0000018000007945 */ /* 0x000fe20003800200 */
[----:B------:R-:W-:Y:S01]  /*09a0*/  ISETP.NE.AND P2, PT, R0, RZ, PT ;  /* 0x000000ff0000720c */ /* 0x000fe20003f45270 */
[----:B--2---:R-:W-:Y:S01]  /*09b0*/  IMAD R15, R10, R5, RZ ;  /* 0x000000050a0f7224 */ /* 0x004fe200078e02ff */
[----:B------:R-:W-:Y:S01]  /*09c0*/  IADD3 R6, PT, PT, R8, 0x30, RZ ;  /* 0x0000003008067810 */ /* 0x000fe20007ffe0ff */
[----:B------:R-:W-:Y:S10]  /*09d0*/  @P0 BRA `(.L_x_1094) ;  /* 0x00000000004c0947 */ /* 0x000ff40003800000 */
[----:B------:R-:W2:Y:S01]  /*09e0*/  LDCU.64 UR6, c[0x0][0x408] ;  /* 0x00008100ff0677ac */ /* 0x000ea20008000a00 */
[----:B------:R-:W-:Y:S01]  /*09f0*/  IADD3 R16, P0, PT, R22, 0x20, RZ ;  /* 0x0000002016107810 */ /* 0x000fe20007f1e0ff */
[----:B------:R-:W-:Y:S01]  /*0a00*/  IMAD.MOV.U32 R24, RZ, RZ, R18 ;  /* 0x000000ffff187224 */ /* 0x000fe200078e0012 */
[----:B------:R-:W-:Y:S01]  /*0a10*/  MOV R25, R21 ;  /* 0x0000001500197202 */ /* 0x000fe20000000f00 */
[----:B------:R-:W5:Y:S02]  /*0a20*/  LDCU UR8, c[0x0][0x440] ;  /* 0x00008800ff0877ac */ /* 0x000f640008000800 */
[----:B------:R-:W-:Y:S01]  /*0a30*/  IMAD.X R5, RZ, RZ, R23, P0 ;  /* 0x000000ffff057224 */ /* 0x000fe200000e0617 */
[----:B------:R-:W1:Y:S03]  /*0a40*/  LDCU.64 UR4, c[0x0][0x3f0] ;  /* 0x00007e00ff0477ac */ /* 0x000e660008000a00 */
[----:B--2---:R-:W-:-:S02]  /*0a50*/  IMAD R5, R5, UR6, RZ ;  /* 0x0000000605057c24 */ /* 0x004fc4000f8e02ff */
        /* <DEDUP_REMOVED lines=11> */
.L_x_1094:
[----:B------:R-:W-:Y:S05]  /*0b10*/  BSYNC.RECONVERGENT B0 ;  /* 0x0000000000007941 */ /* 0x000fea0003800200 */
.L_x_1093:
[-C--:B------:R-:W-:Y:S01]  /*0b20*/  ISETP.GE.AND P0, PT, R6, R7.reuse, PT ;  /* 0x000000070600720c */ /* 0x080fe20003f06270 */
[----:B----4-:R-:W-:Y:S01]  /*0b30*/  IMAD R2, R17, R2, RZ ;  /* 0x0000000211027224 */ /* 0x010fe200078e02ff */
[----:B------:R-:W-:Y:S01]  /*0b40*/  SEL R15, R15, R208, !P1 ;  /* 0x000000d00f0f7207 */ /* 0x000fe20004800000 */
[----:B------:R-:W-:Y:S01]  /*0b50*/  BSSY.RECONVERGENT B0, `(.L_x_1095) ;  /* 0x000001d000007945 */ /* 0x000fe20003800200 */
[----:B------:R-:W-:Y:S01]  /*0b60*/  ISETP.GE.OR P5, PT, R8, R7, P2 ;  /* 0x000000070800720c */ /* 0x000fe200017a6670 */
[----:B------:R-:W-:Y:S01]  /*0b70*/  @!P6 IMAD R2, R10, R3, R2 ;  /* 0x000000030a02e224 */ /* 0x000fe200078e0202 */
[----:B------:R-:W-:Y:S01]  /*0b80*/  ISETP.GE.OR P4, PT, R4, R7, P2 ;  /* 0x000000070400720c */ /* 0x000fe20001786670 */
[----:B---3--:R-:W-:Y:S01]  /*0b90*/  IMAD R198, R198, R11, RZ ;  /* 0x0000000bc6c67224 */ /* 0x008fe200078e02ff */
[----:B------:R-:W-:Y:S02]  /*0ba0*/  ISETP.GE.OR P3, PT, R12, R7, P2 ;  /* 0x000000070c00720c */ /* 0x000fe40001766670 */
[----:B------:R-:W-:-:S02]  /*0bb0*/  SHF.R.S32.HI R3, RZ, 0x1f, R15 ;  /* 0x0000001fff037819 */ /* 0x000fc4000001140f */
[----:B------:R-:W-:Y:S02]  /*0bc0*/  ISETP.GE.OR P2, PT, R6, R7, P2 ;  /* 0x000000070600720c */ /* 0x000fe40001746670 */
[----:B------:R-:W-:Y:S01]  /*0bd0*/  SEL R15, R15, RZ, P6 ;  /* 0x000000ff0f0f7207 */ /* 0x000fe20003000000 */
[----:B------:R-:W-:Y:S10]  /*0be0*/  @P0 BRA `(.L_x_1096) ;  /* 0x00000000004c0947 */ /* 0x000ff40003800000 */
[----:B------:R-:W3:Y:S01]  /*0bf0*/  LDCU.64 UR6, c[0x0][0x408] ;  /* 0x00008100ff0677ac */ /* 0x000ee20008000a00 */
[----:B------:R-:W-:Y:S01]  /*0c00*/  IADD3 R5, P0, PT, R22, 0x30, RZ ;  /* 0x0000003016057810 */ /* 0x000fe20007f1e0ff */
[----:B------:R-:W-:Y:S01]  /*0c10*/  IMAD.MOV.U32 R16, RZ, RZ, R18 ;  /* 0x000000ffff107224 */ /* 0x000fe200078e0012 */
[----:B------:R-:W-:Y:S01]  /*0c20*/  MOV R17, R21 ;  /* 0x0000001500117202 */ /* 0x000fe20000000f00 */
[----:B------:R-:W4:Y:S02]  /*0c30*/  LDCU UR8, c[0x0][0x440] ;  /* 0x00008800ff0877ac */ /* 0x000f240008000800 */
[----:B------:R-:W-:Y:S01]  /*0c40*/  IMAD.X R10, RZ, RZ, R23, P0 ;  /* 0x000000ffff0a7224 */ /* 0x000fe200000e0617 */
[----:B------:R-:W5:Y:S03]  /*0c50*/  LDCU.64 UR4, c[0x0][0x3f0] ;  /* 0x00007e00ff0477ac */ /* 0x000f660008000a00 */
[----:B---3--:R-:W-:-:S02]  /*0c60*/  IMAD R10, R10, UR6, RZ ;  /* 0x000000060a0a7c24 */ /* 0x008fc4000f8e02ff */
        /* <DEDUP_REMOVED lines=11> */
.L_x_1096:
[----:B------:R-:W-:Y:S05]  /*0d20*/  BSYNC.RECONVERGENT B0 ;  /* 0x0000000000007941 */ /* 0x000fea0003800200 */
.L_x_1095:
[----:B------:R-:W-:Y:S01]  /*0d30*/  IADD3 R15, P1, P0, R198, R15, R2 ;  /* 0x0000000fc60f7210 */ /* 0x000fe2000783e002 */
        /* <DEDUP_REMOVED lines=14> */
.L_x_1098:
[----:B------:R-:W-:Y:S05]  /*0e20*/  BSYNC.RECONVERGENT B0 ;  /* 0x0000000000007941 */ /* 0x000fea0003800200 */
.L_x_1097:
        /* <DEDUP_REMOVED lines=10> */
.L_x_1100:
[----:B------:R-:W-:Y:S05]  /*0ed0*/  BSYNC.RECONVERGENT B0 ;  /* 0x0000000000007941 */ /* 0x000fea0003800200 */
.L_x_1099:
        /* <DEDUP_REMOVED lines=10> */
.L_x_1102:
[----:B------:R-:W-:Y:S05]  /*0f80*/  BSYNC.RECONVERGENT B0 ;  /* 0x0000000000007941 */ /* 0x000fea0003800200 */
.L_x_1101:
        /* <DEDUP_REMOVED lines=10> */
.L_x_1087:
        /* <DEDUP_REMOVED lines=22> */
.L_x_1103:
[----:B------:R-:W1:Y:S01]  /*1190*/  LDC.64 R84, c[0x0][0x3b8] ;  /* 0x0000ee00ff547b82 */ /* 0x000e620000000a00 */
[----:B------:R-:W-:-:S05]  /*11a0*/  IADD3 R12, PT, PT, R8, R9, RZ ;  /* 0x00000009080c7210 */ /* 0x000fca0007ffe0ff */
[C---:B-1----:R-:W-:Y:S02]  /*11b0*/  IMAD R11, R12.reuse, R85, RZ ;  /* 0x000000550c0b7224 */ /* 0x042fe400078e02ff */
[----:B------:R-:W-:-:S05]  /*11c0*/  IMAD.WIDE.U32 R12, R12, R84, RZ ;  /* 0x000000540c0c7225 */ /* 0x000fca00078e00ff */
[----:B------:R-:W-:-:S07]  /*11d0*/  IADD3 R11, PT, PT, R13, R11, RZ ;  /* 0x0000000b0d0b7210 */ /* 0x000fce0007ffe0ff */
.L_x_1104:
        /* <DEDUP_REMOVED lines=39> */
.L_x_1105:
[----:B------:R-:W1:Y:S01]  /*1450*/  LDC.64 R4, c[0x0][0x3c0] ;  /* 0x0000f000ff047b82 */ /* 0x000e620000000a00 */
[----:B------:R-:W-:-:S05]  /*1460*/  IADD3 R8, PT, PT, R8, R9, RZ ;  /* 0x0000000908087210 */ /* 0x000fca0007ffe0ff */
[C---:B-1----:R-:W-:Y:S02]  /*1470*/  IMAD R10, R8.reuse, R5, RZ ;  /* 0x00000005080a7224 */ /* 0x042fe400078e02ff */
[----:B------:R-:W-:-:S05]  /*1480*/  IMAD.WIDE.U32 R20, R8, R4, RZ ;  /* 0x0000000408147225 */ /* 0x000fca00078e00ff */
[----:B------:R-:W-:-:S07]  /*1490*/  IADD3 R10, PT, PT, R21, R10, RZ ;  /* 0x0000000a150a7210 */ /* 0x000fce0007ffe0ff */
.L_x_1106:
[----:B------:R-:W-:Y:S01]  /*14a0*/  IMAD.SHL.U32 R214, R193, 0x8, RZ ;  /* 0x00000008c1d67824 */ /* 0x000fe200078e00ff */
[----:B------:R-:W1:Y:S01]  /*14b0*/  LDCU.128 UR4, c[0x0][0x3d0] ;  /* 0x00007a00ff0477ac */ /* 0x000e620008000c00 */
[----:B------:R-:W-:Y:S01]  /*14c0*/  SHF.R.U32.HI R13, RZ, 0x3, R193 ;  /* 0x00000003ff0d7819 */ /* 0x000fe200000116c1 */
        /* <DEDUP_REMOVED lines=12> */
[----:B------:R-:W-:Y:S01]  /*1590*/  SHF.R.S32.HI R11, RZ, 0x1f, R2 ;  /* 0x0000001fff0b7819 */ /* 0x000fe20000011402 */
[----:B------:R-:W-:Y:S01]  /*15a0*/  IMAD.X R21, RZ, RZ, R10, P0 ;  /* 0x000000ffff157224 */ /* 0x000fe200000e060a */
[----:B------:R-:W5:Y:S01]  /*15b0*/  LDCU.64 UR8, c[0x0][0x3c8] ;  /* 0x00007900ff0877ac */ /* 0x000f620008000a00 */
[----:B------:R-:W-:Y:S01]  /*15c0*/  IMAD.WIDE.U32 R8, R13, R84, R8 ;  /* 0x000000540d087225 */ /* 0x000fe200078e0008 */
[----:B------:R-:W-:-:S02]  /*15d0*/  IADD3 R14, P0, PT, R192, R14, RZ ;  /* 0x0000000ec00e7210 */ /* 0x000fc40007f1e0ff */
[----:B------:R-:W-:Y:S01]  /*15e0*/  LOP3.LUT R210, R210, 0x38, R193, 0x78, !PT ;  /* 0x00000038d2d27812 */ /* 0x000fe200078e78c1 */
[----:B------:R-:W-:Y:S01]  /*15f0*/  IMAD R9, R13, R85, R9 ;  /* 0x000000550d097224 */ /* 0x000fe200078e0209 */
[----:B------:R-:W-:Y:S01]  /*1600*/  SHF.R.U32.HI R195, RZ, 0x1, R193 ;  /* 0x00000001ffc37819 */ /* 0x000fe200000116c1 */
[----:B-1----:R-:W-:Y:S01]  /*1610*/  IMAD R19, R11, UR4, RZ ;  /* 0x000000040b137c24 */ /* 0x002fe2000f8e02ff */
[----:B------:R-:W-:Y:S01]  /*1620*/  LOP3.LUT R210, R210, R7, RZ, 0xfc, !PT ;  /* 0x00000007d2d27212 */ /* 0x000fe200078efcff */
[----:B------:R-:W-:Y:S01]  /*1630*/  IMAD.WIDE.U32 R8, R2, UR4, R8 ;  /* 0x0000000402087c25 */ /* 0x000fe2000f8e0008 */
[C---:B------:R-:W-:Y:S02]  /*1640*/  LOP3.LUT R213, R192.reuse, 0x40, RZ, 0xfc, !PT ;  /* 0x00000040c0d57812 */ /* 0x040fe400078efcff */
[----:B------:R-:W-:Y:S01]  /*1650*/  LOP3.LUT R212, R192, 0x80, RZ, 0xfc, !PT ;  /* 0x00000080c0d47812 */ /* 0x000fe200078efcff */
[----:B------:R-:W-:Y:S01]  /*1660*/  IMAD R19, R2, UR5, R19 ;  /* 0x0000000502137c24 */ /* 0x000fe2000f8e0213 */
[----:B---3--:R-:W-:Y:S01]  /*1670*/  LEA R205, P1, R8, UR12, 0x1 ;  /* 0x0000000c08cd7c11 */ /* 0x008fe2000f8208ff */
[----:B------:R-:W-:Y:S01]  /*1680*/  IMAD.WIDE.U32 R20, R13, R4, R20 ;  /* 0x000000040d147225 */ /* 0x000fe200078e0014 */
[----:B------:R-:W-:-:S02]  /*1690*/  UMOV UR5, 0x400 ;  /* 0x0000040000057882 */ /* 0x000fc40000000000 */
[----:B--2---:R-:W-:Y:S01]  /*16a0*/  ULEA UR5, UR16, UR5, 0x18 ;  /* 0x0000000510057291 */ /* 0x004fe2000f8ec0ff */
[----:B------:R-:W-:Y:S02]  /*16b0*/  IMAD.IADD R204, R9, 0x1, R19 ;  /* 0x0000000109cc7824 */ /* 0x000fe400078e0213 */
[----:B------:R-:W-:Y:S02]  /*16c0*/  IMAD R11, R11, UR6, RZ ;  /* 0x000000060b0b7c24 */ /* 0x000fe4000f8e02ff */
[C---:B------:R-:W-:Y:S01]  /*16d0*/  IMAD R21, R13.reuse, R5, R21 ;  /* 0x000000050d157224 */ /* 0x040fe200078e0215 */
[----:B------:R-:W-:Y:S01]  /*16e0*/  LEA.HI.X R204, R8, UR13, R204, 0x1, P1 ;  /* 0x0000000d08cc7c11 */ /* 0x000fe200088f0ccc */
[----:B------:R-:W-:Y:S01]  /*16f0*/  IMAD R11, R2, UR7, R11 ;  /* 0x00000007020b7c24 */ /* 0x000fe2000f8e020b */
[----:B------:R-:W-:Y:S01]  /*1700*/  ISETP.GE.AND P1, PT, R13, R198, PT ;  /* 0x000000c60d00720c */ /* 0x000fe20003f26270 */
[----:B------:R-:W-:Y:S01]  /*1710*/  IMAD.X R15, RZ, RZ, R3, P0 ;  /* 0x000000ffff0f7224 */ /* 0x000fe200000e0603 */
[----:B------:R-:W-:Y:S01]  /*1720*/  LEA R210, R210, UR5, 0x1 ;  /* 0x00000005d2d27c11 */ /* 0x000fe2000f8e08ff */
[----:B------:R-:W-:-:S04]  /*1730*/  IMAD.WIDE.U32 R2, R2, UR6, R20 ;  /* 0x0000000602027c25 */ /* 0x000fc8000f8e0014 */
[----:B------:R-:W-:Y:S01]  /*1740*/  IMAD.IADD R202, R3, 0x1, R11 ;  /* 0x0000000103ca7824 */ /* 0x000fe200078e020b */
[C---:B----4-:R-:W-:Y:S01]  /*1750*/  LEA R203, P0, R2.reuse, UR10, 0x1 ;  /* 0x0000000a02cb7c11 */ /* 0x050fe2000f8008ff */
[----:B-----5:R-:W-:Y:S01]  /*1760*/  IMAD.WIDE.U32 R14, R17, UR8, R14 ;  /* 0x00000008110e7c25 */ /* 0x020fe2000f8e000e */
[----:B------:R-:W-:Y:S02]  /*1770*/  LOP3.LUT R3, R195, 0x8, RZ, 0xc0, !PT ;  /* 0x00000008c3037812 */ /* 0x000fe400078ec0ff */
[----:B------:R-:W-:Y:S01]  /*1780*/  LEA.HI.X R202, R2, UR11, R202, 0x1, P0 ;  /* 0x0000000b02ca7c11 */ /* 0x000fe200080f0cca */
[----:B------:R-:W-:Y:S01]  /*1790*/  IMAD R17, R17, UR9, R15 ;  /* 0x0000000911117c24 */ /* 0x000fe2000f8e020f */
[----:B------:R-:W-:Y:S02]  /*17a0*/  LEA R19, P0, R6, R13, 0x6 ;  /* 0x0000000d06137211 */ /* 0x000fe400078030ff */
[----:B------:R-:W-:Y:S02]  /*17b0*/  LOP3.LUT R2, R192, 0x1c0, R133, 0xf8, !PT ;  /* 0x000001c0c0027812 */ /* 0x000fe400078ef885 */
[----:B------:R-:W-:-:S02]  /*17c0*/  LEA.HI.X R6, R6, RZ, RZ, 0x6, P0 ;  /* 0x000000ff06067211 */ /* 0x000fc400000f34ff */
[----:B------:R-:W-:Y:S01]  /*17d0*/  LOP3.LUT R90, R2, R3, RZ, 0x3c, !PT ;  /* 0x00000003025a7212 */ /* 0x000fe200078e3cff */
[----:B------:R-:W-:Y:S06]  /*17e0*/  @P1 BRA `(.L_x_1108) ;  /* 0x0000000000781947 */ /* 0x000fec0003800000 */
        /* <DEDUP_REMOVED lines=29> */
.L_x_1109:
[----:B------:R2:W-:Y:S02]  /*19c0*/  STS.128 [R210+0x4000], RZ ;  /* 0x004000ffd2007388 */ /* 0x0005e40000000c00 */
.L_x_1108:
[----:B------:R-:W-:Y:S05]  /*19d0*/  BSYNC.RECONVERGENT B0 ;  /* 0x0000000000007941 */ /* 0x000fea0003800200 */
.L_x_1107:
[----:B------:R-:W-:Y:S01]  /*19e0*/  IADD3 R11, PT, PT, R13, 0x10, RZ ;  /* 0x000000100d0b7810 */ /* 0x000fe20007ffe0ff */
[----:B------:R-:W-:Y:S03]  /*19f0*/  BSSY.RECONVERGENT B0, `(.L_x_1110) ;  /* 0x0000024000007945 */ /* 0x000fe60003800200 */
[----:B------:R-:W-:-:S13]  /*1a00*/  ISETP.GE.AND P0, PT, R11, R198, PT ;  /* 0x000000c60b00720c */ /* 0x000fda0003f06270 */
[----:B------:R-:W-:Y:S05]  /*1a10*/  @P0 BRA `(.L_x_1111) ;  /* 0x0000000000840947 */ /* 0x000fea0003800000 */
[----:B------:R-:W4:Y:S01]  /*1a20*/  LDCU.64 UR8, c[0x0][0x3b0] ;  /* 0x00007600ff0877ac */ /* 0x000f220008000a00 */
[----:B-1-3--:R-:W-:Y:S01]  /*1a30*/  IADD3 R8, P0, PT, R19, 0x10, RZ ;  /* 0x0000001013087810 */ /* 0x00afe20007f1e0ff */
[----:B------:R-:W-:Y:S01]  /*1a40*/  IMAD.MOV.U32 R20, RZ, RZ, R14 ;  /* 0x000000ffff147224 */ /* 0x000fe200078e000e */
        /* <DEDUP_REMOVED lines=29> */
.L_x_1112:
[----:B------:R3:W-:Y:S02]  /*1c20*/  STS.128 [R210+0x4800], RZ ;  /* 0x004800ffd2007388 */ /* 0x0007e40000000c00 */
.L_x_1111:
[----:B------:R-:W-:Y:S05]  /*1c30*/  BSYNC.RECONVERGENT B0 ;  /* 0x0000000000007941 */ /* 0x000fea0003800200 */
.L_x_1110:
[----:B-1-34-:R-:W-:Y:S01]  /*1c40*/  IADD3 R9, PT, PT, R13, 0x20, RZ ;  /* 0x000000200d097810 */ /* 0x01afe20007ffe0ff */
        /* <DEDUP_REMOVED lines=35> */
.L_x_1115:
[----:B------:R3:W-:Y:S02]  /*1e80*/  STS.128 [R210+0x5000], RZ ;  /* 0x005000ffd2007388 */ /* 0x0007e40000000c00 */
.L_x_1114:
[----:B------:R-:W-:Y:S05]  /*1e90*/  BSYNC.RECONVERGENT B0 ;  /* 0x0000000000007941 */ /* 0x000fea0003800200 */
.L_x_1113:
        /* <DEDUP_REMOVED lines=37> */
.L_x_1118:
[----:B------:R2:W-:Y:S02]  /*20f0*/  STS.128 [R210+0x5800], RZ ;  /* 0x005800ffd2007388 */ /* 0x0005e40000000c00 */
.L_x_1117:
[----:B------:R-:W-:Y:S05]  /*2100*/  BSYNC.RECONVERGENT B0 ;  /* 0x0000000000007941 */ /* 0x000fea0003800200 */
.L_x_1116:
[----:B------:R-:W-:Y:S01]  /*2110*/  LEA.HI.SX32 R92, R0, 0xffffffff, 0x1a ;  /* 0xffffffff005c7811 */ /* 0x000fe200078fd2ff */
        /* <DEDUP_REMOVED lines=31> */
.L_x_1121:
[----:B------:R2:W-:Y:S02]  /*2310*/  STS.128 [R210+0xa000], RZ ;  /* 0x00a000ffd2007388 */ /* 0x0005e40000000c00 */
.L_x_1120:
[----:B------:R-:W-:Y:S05]  /*2320*/  BSYNC.RECONVERGENT B0 ;  /* 0x0000000000007941 */ /* 0x000fea0003800200 */
.L_x_1119:
        /* <DEDUP_REMOVED lines=29> */
.L_x_1124:
[----:B------:R2:W-:Y:S02]  /*2500*/  STS.128 [R210+0xa800], RZ ;  /* 0x00a800ffd2007388 */ /* 0x0005e40000000c00 */
.L_x_1123:
[----:B------:R-:W-:Y:S05]  /*2510*/  BSYNC.RECONVERGENT B0 ;  /* 0x0000000000007941 */ /* 0x000fea0003800200 */
.L_x_1122:
[----:B------:R-:W-:Y:S01]  /*2520*/  ISETP.GE.AND P0, PT, R9, R6, PT ;  /* 0x000000060900720c */ /* 0x000fe20003f06270 */
[----:B------:R-:W-:-:S12]  /*2530*/  BSSY.RECONVERGENT B0, `(.L_x_1125) ;  /* 0x000001d000007945 */ /* 0x000fd80003800200 */
[----:B------:R-:W-:Y:S05]  /*2540*/  @P0 BRA `(.L_x_1126) ;  /* 0x00000000006c0947 */ /* 0x000fea0003800000 */
[----:B------:R-:W5:Y:S01]  /*2550*/  LDCU UR4, c[0x0][0x440] ;  /* 0x00008800ff0477ac */ /* 0x000f620008000800 */
[----:B------:R-:W-:-:S04]  /*2560*/  IMAD.WIDE.U32 R18, R84, 0x20, RZ ;  /* 0x0000002054127825 */ /* 0x000fc800078e00ff */
[----:B-12---:R-:W-:Y:S01]  /*2570*/  IMAD.SHL.U32 R13, R85, 0x20, RZ ;  /* 0x00000020550d7824 */ /* 0x006fe200078e00ff */
        /* <DEDUP_REMOVED lines=23> */
.L_x_1127:
[----:B------:R2:W-:Y:S02]  /*26f0*/  STS.128 [R210+0xb000], RZ ;  /* 0x00b000ffd2007388 */ /* 0x0005e40000000c00 */
.L_x_1126:
[----:B------:R-:W-:Y:S05]  /*2700*/  BSYNC.RECONVERGENT B0 ;  /* 0x0000000000007941 */ /* 0x000fea0003800200 */
.L_x_1125:
[----:B------:R-:W-:Y:S01]  /*2710*/  ISETP.GE.AND P0, PT, R7, R6, PT ;  /* 0x000000060700720c */ /* 0x000fe20003f06270 */
[----:B------:R-:W-:Y:S01]  /*2720*/  BSSY.RECONVERGENT B0, `(.L_x_1128) ;  /* 0x000001f000007945 */ /* 0x000fe20003800200 */
[C---:B-12---:R-:W-:Y:S01]  /*2730*/  SHF.L.U64.HI R13, R4.reuse, 0x6, R5 ;  /* 0x00000006040d7819 */ /* 0x046fe20000010205 */
        /* <DEDUP_REMOVED lines=28> */
.L_x_1130:
[----:B------:R2:W-:Y:S02]  /*2900*/  STS.128 [R210+0xb800], RZ ;  /* 0x00b800ffd2007388 */ /* 0x0005e40000000c00 */
.L_x_1129:
[----:B------:R-:W-:Y:S05]  /*2910*/  BSYNC.RECONVERGENT B0 ;  /* 0x0000000000007941 */ /* 0x000fea0003800200 */
.L_x_1128:
[----:B------:R-:W0:Y:S01]  /*2920*/  LDGDEPBAR ;  /* 0x00000000000079af */ /* 0x000e220000000000 */
[-C--:B------:R-:W-:Y:S01]  /*2930*/  IMAD R10, R13, R92.reuse, RZ ;  /* 0x0000005c0d0a7224 */ /* 0x080fe200078e02ff */
[----:B------:R-:W-:Y:S01]  /*2940*/  BSSY.RECONVERGENT B0, `(.L_x_1131) ;  /* 0x0000022000007945 */ /* 0x000fe20003800200 */
[----:B------:R-:W-:-:S04]  /*2950*/  IMAD.WIDE.U32 R12, R19, R92, RZ ;  /* 0x0000005c130c7225 */ /* 0x000fc800078e00ff */
[----:B-12---:R-:W-:-:S05]  /*2960*/  IMAD R15, R8, R19, R10 ;  /* 0x00000013080f7224 */ /* 0x006fca00078e020a */
[----:B------:R-:W-:Y:S01]  /*2970*/  IADD3 R15, PT, PT, R13, R15, RZ ;  /* 0x0000000f0d0f7210 */ /* 0x000fe20007ffe0ff */
[----:B------:R-:W-:-:S04]  /*2980*/  DEPBAR.LE SB0, 0x0 ;  /* 0x000080000000791a */ /* 0x000fc80000000000 */
[----:B------:R-:W-:Y:S06]  /*2990*/  BAR.SYNC.DEFER_BLOCKING 0x0 ;  /* 0x0000000000007b1d */ /* 0x000fec0000010000 */
        /* <DEDUP_REMOVED lines=23> */
.L_x_1133:
[----:B------:R2:W-:Y:S01]  /*2b10*/  STS.128 [R210+0x10000], RZ ;  /* 0x010000ffd2007388 */ /* 0x0005e20000000c00 */
[----:B------:R-:W-:Y:S05]  /*2b20*/  BRA `(.L_x_1134) ;  /* 0x00000000000c7947 */ /* 0x000fea0003800000 */
.L_x_1132:
[----:B------:R1:W-:Y:S04]  /*2b30*/  STS.128 [R210+0xc000], RZ ;  /* 0x00c000ffd2007388 */ /* 0x0003e80000000c00 */
[----:B------:R1:W-:Y:S04]  /*2b40*/  STS.128 [R210+0xe000], RZ ;  /* 0x00e000ffd2007388 */ /* 0x0003e80000000c00 */
[----:B------:R1:W-:Y:S02]  /*2b50*/  STS.128 [R210+0x10000], RZ ;  /* 0x010000ffd2007388 */ /* 0x0003e40000000c00 */
.L_x_1134:
[----:B------:R-:W-:Y:S05]  /*2b60*/  BSYNC.RECONVERGENT B0 ;  /* 0x0000000000007941 */ /* 0x000fea0003800200 */
.L_x_1131:
        /* <DEDUP_REMOVED lines=30> */
.L_x_1137:
[----:B------:R1:W-:Y:S02]  /*2d50*/  STS.128 [R210+0x10800], RZ ;  /* 0x010800ffd2007388 */ /* 0x0003e40000000c00 */
.L_x_1136:
[----:B------:R-:W-:Y:S05]  /*2d60*/  BSYNC.RECONVERGENT B0 ;  /* 0x0000000000007941 */ /* 0x000fea0003800200 */
.L_x_1135:
[----:B------:R-:W-:Y:S01]  /*2d70*/  ISETP.GE.AND P0, PT, R9, R6, PT ;  /* 0x000000060900720c */ /* 0x000fe20003f06270 */
[----:B------:R-:W-:-:S12]  /*2d80*/  BSSY.RECONVERGENT B0, `(.L_x_1138) ;  /* 0x0000020000007945 */ /* 0x000fd80003800200 */
[----:B------:R1:W-:Y:S04]  /*2d90*/  @P0 STS.128 [R210+0xd000], RZ ;  /* 0x00d000ffd2000388 */ /* 0x0003e80000000c00 */
[----:B------:R1:W-:Y:S04]  /*2da0*/  @P0 STS.128 [R210+0xf000], RZ ;  /* 0x00f000ffd2000388 */ /* 0x0003e80000000c00 */
[----:B------:R1:W-:Y:S01]  /*2db0*/  @P0 STS.128 [R210+0x11000], RZ ;  /* 0x011000ffd2000388 */ /* 0x0003e20000000c00 */
[----:B------:R-:W-:Y:S05]  /*2dc0*/  @P0 BRA `(.L_x_1139) ;  /* 0x00000000006c0947 */ /* 0x000fea0003800000 */
[----:B------:R-:W5:Y:S01]  /*2dd0*/  LDCU UR4, c[0x0][0x440] ;  /* 0x00008800ff0477ac */ /* 0x000f620008000800 */
[----:B-1----:R-:W-:-:S04]  /*2de0*/  IMAD.WIDE.U32 R10, R4, 0x20, RZ ;  /* 0x00000020040a7825 */ /* 0x002fc800078e00ff */
        /* <DEDUP_REMOVED lines=24> */
.L_x_1140:
[----:B------:R1:W-:Y:S02]  /*2f70*/  STS.128 [R210+0x11000], RZ ;  /* 0x011000ffd2007388 */ /* 0x0003e40000000c00 */
.L_x_1139:
[----:B------:R-:W-:Y:S05]  /*2f80*/  BSYNC.RECONVERGENT B0 ;  /* 0x0000000000007941 */ /* 0x000fea0003800200 */
.L_x_1138:
        /* <DEDUP_REMOVED lines=36> */
.L_x_1143:
[----:B------:R1:W-:Y:S02]  /*31d0*/  STS.128 [R210+0x11800], RZ ;  /* 0x011800ffd2007388 */ /* 0x0003e40000000c00 */
.L_x_1142:
[----:B------:R-:W-:Y:S05]  /*31e0*/  BSYNC.RECONVERGENT B0 ;  /* 0x0000000000007941 */ /* 0x000fea0003800200 */
.L_x_1141:
        /* <DEDUP_REMOVED lines=14> */
[----:B------:R-:W3:Y:S02]  /*32d0*/  LDSM.16.M88.4 R44, [R96+UR5+0x6000] ;  /* 0x00600005602c783b */ /* 0x000ee40008000200 */
[----:B------:R-:W-:-:S02]  /*32e0*/  IMAD.IADD R100, R101, 0x1, R86 ;  /* 0x0000000165647824 */ /* 0x000fc400078e0256 */
[----:B------:R-:W5:Y:S01]  /*32f0*/  LDSM.16.M88.4 R36, [R96+UR5+0x6800] ;  /* 0x006800056024783b */ /* 0x000f620008000200 */
[----:B------:R-:W-:Y:S02]  /*3300*/  IMAD.IADD R94, R95, 0x1, R86 ;  /* 0x000000015f5e7824 */ /* 0x000fe400078e0256 */
[--C-:B------:R-:W-:Y:S01]  /*3310*/  IMAD.IADD R99, R101, 0x1, R88.reuse ;  /* 0x0000000165637824 */ /* 0x100fe200078e0258 */
[----:B------:R-:W5:Y:S01]  /*3320*/  LDSM.16.M88.4 R28, [R96+UR5+0x7000] ;  /* 0x00700005601c783b */ /* 0x000f620008000200 */
[----:B------:R-:W-:-:S03]  /*3330*/  IMAD.IADD R95, R95, 0x1, R88 ;  /* 0x000000015f5f7824 */ /* 0x000fc600078e0258 */
[----:B------:R-:W5:Y:S01]  /*3340*/  LDSM.16.M88.4 R64, [R96+UR5+0x7800] ;  /* 0x007800056040783b */ /* 0x000f620008000200 */
[C---:B------:R-:W-:Y:S01]  /*3350*/  IADD3 R98, PT, PT, R86.reuse, R99, RZ ;  /* 0x0000006356627210 */ /* 0x040fe20007ffe0ff */
[----:B------:R-:W-:Y:S02]  /*3360*/  IMAD.IADD R93, R86, 0x1, R95 ;  /* 0x00000001565d7824 */ /* 0x000fe400078e025f */
[----:B-1----:R-:W-:Y:S04]  /*3370*/  LDSM.16.M88.4 R8, [R100] ;  /* 0x000000006408783b */ /* 0x002fe80000000200 */
[----:B------:R-:W1:Y:S04]  /*3380*/  LDSM.16.M88.4 R60, [R94+0x6000] ;  /* 0x006000005e3c783b */ /* 0x000e680000000200 */
[----:B------:R-:W1:Y:S04]  /*3390*/  LDSM.16.M88.4 R52, [R94+0x6800] ;  /* 0x006800005e34783b */ /* 0x000e680000000200 */
[----:B----4-:R-:W4:Y:S04]  /*33a0*/  LDSM.16.M88.4 R20, [R94+0x7000] ;  /* 0x007000005e14783b */ /* 0x010f280000000200 */
[----:B------:R-:W4:Y:S04]  /*33b0*/  LDSM.16.M88.4 R12, [R94+0x7800] ;  /* 0x007800005e0c783b */ /* 0x000f280000000200 */
[----:B--2---:R-:W-:Y:S01]  /*33c0*/  LDSM.16.M88.4 R16, [R99] ;  /* 0x000000006310783b */ /* 0x004fe20000000200 */
[C---:B---3--:R-:W-:Y:S03]  /*33d0*/  HMMA.16816.F32.BF16 R48, R72.reuse, R44, RZ ;  /* 0x0000002c4830723c */ /* 0x048fe600000418ff */
[----:B------:R-:W2:Y:S04]  /*33e0*/  LDSM.16.M88.4 R4, [R95+0x6000] ;  /* 0x006000005f04783b */ /* 0x000ea80000000200 */
[----:B------:R-:W3:Y:S01]  /*33f0*/  LDSM.16.M88.4 R56, [R95+0x6800] ;  /* 0x006800005f38783b */ /* 0x000ee20000000200 */
[C---:B-----5:R-:W-:Y:S03]  /*3400*/  HMMA.16816.F32.BF16 R40, R72.reuse, R36, RZ ;  /* 0x000000244828723c */ /* 0x060fe600000418ff */
[----:B------:R-:W-:Y:S04]  /*3410*/  LDSM.16.M88.4 R76, [R98] ;  /* 0x00000000624c783b */ /* 0x000fe80000000200 */
        /* <DEDUP_REMOVED lines=9> */
[----:B------:R-:W-:Y:S07]  /*34b0*/  LDSM.16.M88.4 R64, [R96+UR5+0x8000] ;  /* 0x008000056040783b */ /* 0x000fee0008000200 */
[C---:B-1----:R-:W-:Y:S08]  /*34c0*/  HMMA.16816.F32.BF16 R48, R8.reuse, R60, R48 ;  /* 0x0000003c0830723c */ /* 0x042ff00000041830 */
[C---:B------:R-:W-:Y:S01]  /*34d0*/  HMMA.16816.F32.BF16 R44, R8.reuse, R62, R44 ;  /* 0x0000003e082c723c */ /* 0x040fe2000004182c */
[----:B------:R-:W-:Y:S07]  /*34e0*/  LDSM.16.M88.4 R60, [R96+UR5+0x8800] ;  /* 0x00880005603c783b */ /* 0x000fee0008000200 */
[C---:B------:R-:W-:Y:S08]  /*34f0*/  HMMA.16816.F32.BF16 R40, R8.reuse, R52, R40 ;  /* 0x000000340828723c */ /* 0x040ff00000041828 */
[C---:B------:R-:W-:Y:S01]  /*3500*/  HMMA.16816.F32.BF16 R36, R8.reuse, R54, R36 ;  /* 0x000000360824723c */ /* 0x040fe20000041824 */
[----:B------:R-:W1:Y:S07]  /*3510*/  LDSM.16.M88.4 R52, [R95+0x7000] ;  /* 0x007000005f34783b */ /* 0x000e6e0000000200 */
[C---:B----4-:R-:W-:Y:S08]  /*3520*/  HMMA.16816.F32.BF16 R32, R8.reuse, R20, R32 ;  /* 0x000000140820723c */ /* 0x050ff00000041820 */
        /* <DEDUP_REMOVED lines=8> */
[----:B------:R-:W2:Y:S07]  /*35b0*/  LDSM.16.M88.4 R4, [R93+0x7000] ;  /* 0x007000005d04783b */ /* 0x000eae0000000200 */
[C---:B---3--:R-:W-:Y:S08]  /*35c0*/  HMMA.16816.F32.BF16 R40, R16.reuse, R56, R40 ;  /* 0x000000381028723c */ /* 0x048ff00000041828 */
[C---:B------:R-:W-:Y:S01]  /*35d0*/  HMMA.16816.F32.BF16 R36, R16.reuse, R58, R36 ;  /* 0x0000003a1024723c */ /* 0x040fe20000041824 */
[----:B------:R-:W3:Y:S07]  /*35e0*/  LDSM.16.M88.4 R56, [R96+UR5+0x9000] ;  /* 0x009000056038783b */ /* 0x000eee0008000200 */
[C---:B-1----:R-:W-:Y:S08]  /*35f0*/  HMMA.16816.F32.BF16 R32, R16.reuse, R52, R32 ;  /* 0x000000341020723c */ /* 0x042ff00000041820 */
[C---:B------:R-:W-:Y:S01]  /*3600*/  HMMA.16816.F32.BF16 R28, R16.reuse, R54, R28 ;  /* 0x00000036101c723c */ /* 0x040fe2000004181c */
[----:B------:R-:W1:Y:S07]  /*3610*/  LDSM.16.M88.4 R52, [R96+UR5+0x9800] ;  /* 0x009800056034783b */ /* 0x000e6e0008000200 */
[C---:B----4-:R-:W-:Y:S08]  /*3620*/  HMMA.16816.F32.BF16 R24, R16.reuse, R20, R24 ;  /* 0x000000141018723c */ /* 0x050ff00000041818 */
[----:B------:R-:W-:Y:S01]  /*3630*/  HMMA.16816.F32.BF16 R72, R16, R22, R72 ;  /* 0x000000161048723c */ /* 0x000fe20000041848 */
[----:B------:R-:W-:Y:S04]  /*3640*/  LDSM.16.M88.4 R20, [R100+0x2000] ;  /* 0x002000006414783b */ /* 0x000fe80000000200 */
[----:B------:R-:W-:Y:S03]  /*3650*/  LDSM.16.M88.4 R16, [R94+0x8000] ;  /* 0x008000005e10783b */ /* 0x000fe60000000200 */
[C---:B-----5:R-:W-:Y:S08]  /*3660*/  HMMA.16816.F32.BF16 R48, R76.reuse, R12, R48 ;  /* 0x0000000c4c30723c */ /* 0x060ff00000041830 */
[C---:B------:R-:W-:Y:S01]  /*3670*/  HMMA.16816.F32.BF16 R44, R76.reuse, R14, R44 ;  /* 0x0000000e4c2c723c */ /* 0x040fe2000004182c */
[----:B------:R-:W4:Y:S07]  /*3680*/  LDSM.16.M88.4 R12, [R94+0x8800] ;  /* 0x008800005e0c783b */ /* 0x000f2e0000000200 */
[C---:B------:R-:W-:Y:S08]  /*3690*/  HMMA.16816.F32.BF16 R40, R76.reuse, R8, R40 ;  /* 0x000000084c28723c */ /* 0x040ff00000041828 */
[C---:B------:R-:W-:Y:S01]  /*36a0*/  HMMA.16816.F32.BF16 R36, R76.reuse, R10, R36 ;  /* 0x0000000a4c24723c */ /* 0x040fe20000041824 */
[----:B------:R-:W5:Y:S07]  /*36b0*/  LDSM.16.M88.4 R8, [R94+0x9000] ;  /* 0x009000005e08783b */ /* 0x000f6e0000000200 */
[C---:B--2---:R-:W-:Y:S08]  /*36c0*/  HMMA.16816.F32.BF16 R32, R76.reuse, R4, R32 ;  /* 0x000000044c20723c */ /* 0x044ff00000041820 */
[C---:B------:R-:W-:Y:S01]  /*36d0*/  HMMA.16816.F32.BF16 R28, R76.reuse, R6, R28 ;  /* 0x000000064c1c723c */ /* 0x040fe2000004181c */
[----:B------:R-:W2:Y:S07]  /*36e0*/  LDSM.16.M88.4 R4, [R94+0x9800] ;  /* 0x009800005e04783b */ /* 0x000eae0000000200 */
[C---:B------:R-:W-:Y:S08]  /*36f0*/  HMMA.16816.F32.BF16 R24, R76.reuse, R80, R24 ;  /* 0x000000504c18723c */ /* 0x040ff00000041818 */
[----:B------:R-:W-:Y:S08]  /*3700*/  HMMA.16816.F32.BF16 R72, R76, R82, R72 ;  /* 0x000000524c48723c */ /* 0x000ff00000041848 */
[C---:B------:R-:W-:Y:S08]  /*3710*/  HMMA.16816.F32.BF16 R48, R68.reuse, R64, R48 ;  /* 0x000000404430723c */ /* 0x040ff00000041830 */
[C---:B------:R-:W-:Y:S08]  /*3720*/  HMMA.16816.F32.BF16 R44, R68.reuse, R66, R44 ;  /* 0x00000042442c723c */ /* 0x040ff0000004182c */
[C---:B------:R-:W-:Y:S08]  /*3730*/  HMMA.16816.F32.BF16 R40, R68.reuse, R60, R40 ;  /* 0x0000003c4428723c */ /* 0x040ff00000041828 */
[C---:B------:R-:W-:Y:S08]  /*3740*/  HMMA.16816.F32.BF16 R36, R68.reuse, R62, R36 ;  /* 0x0000003e4424723c */ /* 0x040ff00000041824 */
[C---:B---3--:R-:W-:Y:S08]  /*3750*/  HMMA.16816.F32.BF16 R32, R68.reuse, R56, R32 ;  /* 0x000000384420723c */ /* 0x048ff00000041820 */
[C---:B------:R-:W-:Y:S01]  /*3760*/  HMMA.16816.F32.BF16 R60, R68.reuse, R58, R28 ;  /* 0x0000003a443c723c */ /* 0x040fe2000004181c */
[----:B------:R-:W-:Y:S04]  /*3770*/  LDSM.16.M88.4 R56, [R99+0x2000] ;  /* 0x002000006338783b */ /* 0x000fe80000000200 */
[----:B------:R-:W-:Y:S03]  /*3780*/  LDSM.16.M88.4 R28, [R95+0x8000] ;  /* 0x008000005f1c783b */ /* 0x000fe60000000200 */
[C---:B-1----:R-:W-:Y:S01]  /*3790*/  HMMA.16816.F32.BF16 R64, R68.reuse, R52, R24 ;  /* 0x000000344440723c */ /* 0x042fe20000041818 */
[----:B------:R-:W1:Y:S07]  /*37a0*/  LDSM.16.M88.4 R24, [R95+0x8800] ;  /* 0x008800005f18783b */ /* 0x000e6e0000000200 */
[----:B------:R-:W-:Y:S01]  /*37b0*/  HMMA.16816.F32.BF16 R72, R68, R54, R72 ;  /* 0x000000364448723c */ /* 0x000fe20000041848 */
[----:B------:R-:W-:Y:S04]  /*37c0*/  LDSM.16.M88.4 R52, [R93+0x9000] ;  /* 0x009000005d34783b */ /* 0x000fe80000000200 */
[----:B------:R-:W-:Y:S03]  /*37d0*/  LDSM.16.M88.4 R68, [R93+0x9800] ;  /* 0x009800005d44783b */ /* 0x000fe60000000200 */
[C---:B----4-:R-:W-:Y:S08]  /*37e0*/  HMMA.16816.F32.BF16 R40, R20.reuse, R12, R40 ;  /* 0x0000000c1428723c */ /* 0x050ff00000041828 */
[C---:B------:R-:W-:Y:S01]  /*37f0*/  HMMA.16816.F32.BF16 R36, R20.reuse, R14, R36 ;  /* 0x0000000e1424723c */ /* 0x040fe20000041824 */
[----:B------:R-:W-:Y:S07]  /*3800*/  LDSM.16.M88.4 R12, [R98+0x2000] ;  /* 0x00200000620c783b */ /* 0x000fee0000000200 */
[C---:B-----5:R-:W-:Y:S08]  /*3810*/  HMMA.16816.F32.BF16 R32, R20.reuse, R8, R32 ;  /* 0x000000081420723c */ /* 0x060ff00000041820 */
[C---:B------:R-:W-:Y:S01]  /*3820*/  HMMA.16816.F32.BF16 R60, R20.reuse, R10, R60 ;  /* 0x0000000a143c723c */ /* 0x040fe2000004183c */
[----:B------:R-:W3:Y:S07]  /*3830*/  LDSM.16.M88.4 R8, [R95+0x9000] ;  /* 0x009000005f08783b */ /* 0x000eee0000000200 */
[C---:B--2---:R-:W-:Y:S08]  /*3840*/  HMMA.16816.F32.BF16 R64, R20.reuse, R4, R64 ;  /* 0x000000041440723c */ /* 0x044ff00000041840 */
[C---:B------:R-:W-:Y:S01]  /*3850*/  HMMA.16816.F32.BF16 R72, R20.reuse, R6, R72 ;  /* 0x000000061448723c */ /* 0x040fe20000041848 */
[----:B------:R-:W2:Y:S07]  /*3860*/  LDSM.16.M88.4 R4, [R93+0x8000] ;  /* 0x008000005d04783b */ /* 0x000eae0000000200 */
[C---:B------:R-:W-:Y:S08]  /*3870*/  HMMA.16816.F32.BF16 R48, R20.reuse, R16, R48 ;  /* 0x000000101430723c */ /* 0x040ff00000041830 */
[----:B------:R-:W-:Y:S01]  /*3880*/  HMMA.16816.F32.BF16 R44, R20, R18, R44 ;  /* 0x00000012142c723c */ /* 0x000fe2000004182c */
[----:B------:R-:W4:Y:S04]  /*3890*/  LDSM.16.M88.4 R20, [R95+0x9800] ;  /* 0x009800005f14783b */ /* 0x000f280000000200 */
[----:B------:R-:W5:Y:S03]  /*38a0*/  LDSM.16.M88.4 R16, [R93+0x8800] ;  /* 0x008800005d10783b */ /* 0x000f660000000200 */
[C---:B-1----:R-:W-:Y:S08]  /*38b0*/  HMMA.16816.F32.BF16 R40, R56.reuse, R24, R40 ;  /* 0x000000183828723c */ /* 0x042ff00000041828 */
[C---:B------:R-:W-:Y:S08]  /*38c0*/  HMMA.16816.F32.BF16 R48, R56.reuse, R28, R48 ;  /* 0x0000001c3830723c */ /* 0x040ff00000041830 */
[C---:B------:R-:W-:Y:S01]  /*38d0*/  HMMA.16816.F32.BF16 R44, R56.reuse, R30, R44 ;  /* 0x0000001e382c723c */ /* 0x040fe2000004182c */
[----:B------:R-:W-:Y:S07]  /*38e0*/  LDSM.16.M88.4 R28, [R101+0x4000] ;  /* 0x00400000651c783b */ /* 0x000fee0000000200 */
[C---:B------:R-:W-:Y:S01]  /*38f0*/  HMMA.16816.F32.BF16 R36, R56.reuse, R26, R36 ;  /* 0x0000001a3824723c */ /* 0x040fe20000041824 */
[----:B------:R-:W1:Y:S07]  /*3900*/  LDSM.16.M88.4 R24, [R96+UR5+0xa000] ;  /* 0x00a000056018783b */ /* 0x000e6e0008000200 */
[C---:B---3--:R-:W-:Y:S08]  /*3910*/  HMMA.16816.F32.BF16 R32, R56.reuse, R8, R32 ;  /* 0x000000083820723c */ /* 0x048ff00000041820 */
[----:B------:R-:W-:Y:S01]  /*3920*/  HMMA.16816.F32.BF16 R60, R56, R10, R60 ;  /* 0x0000000a383c723c */ /* 0x000fe2000004183c */
[----:B------:R-:W-:Y:S07]  /*3930*/  LDSM.16.M88.4 R8, [R94+0xa000] ;  /* 0x00a000005e08783b */ /* 0x000fee0000000200 */
[C---:B--2---:R-:W-:Y:S01]  /*3940*/  HMMA.16816.F32.BF16 R76, R12.reuse, R4, R48 ;  /* 0x000000040c4c723c */ /* 0x044fe20000041830 */
[----:B------:R-:W2:Y:S07]  /*3950*/  LDSM.16.M88.4 R48, [R100+0x4000] ;  /* 0x004000006430783b */ /* 0x000eae0000000200 */
        /* <DEDUP_REMOVED lines=9> */
[C---:B-1----:R-:W-:Y:S08]  /*39f0*/  HMMA.16816.F32.BF16 R76, R28.reuse, R24, R76 ;  /* 0x000000181c4c723c */ /* 0x042ff0000004184c */
[----:B------:R-:W-:Y:S01]  /*3a00*/  HMMA.16816.F32.BF16 R44, R28, R26, R44 ;  /* 0x0000001a1c2c723c */ /* 0x000fe2000004182c */
[----:B------:R-:W-:Y:S07]  /*3a10*/  LDSM.16.M88.4 R24, [R93+0xa000] ;  /* 0x00a000005d18783b */ /* 0x000fee0000000200 */
[C---:B------:R-:W-:Y:S08]  /*3a20*/  HMMA.16816.F32.BF16 R32, R12.reuse, R52, R32 ;  /* 0x000000340c20723c */ /* 0x040ff00000041820 */
[C---:B------:R-:W-:Y:S01]  /*3a30*/  HMMA.16816.F32.BF16 R60, R12.reuse, R54, R60 ;  /* 0x000000360c3c723c */ /* 0x040fe2000004183c */
[----:B------:R-:W-:Y:S07]  /*3a40*/  LDSM.16.M88.4 R52, [R98+0x4000] ;  /* 0x004000006234783b */ /* 0x000fee0000000200 */
[C---:B------:R-:W-:Y:S08]  /*3a50*/  HMMA.16816.F32.BF16 R64, R12.reuse, R68, R64 ;  /* 0x000000440c40723c */ /* 0x040ff00000041840 */
[----:B------:R-:W-:Y:S01]  /*3a60*/  HMMA.16816.F32.BF16 R72, R12, R70, R72 ;  /* 0x000000460c48723c */ /* 0x000fe20000041848 */
[----:B------:R-:W1:Y:S07]  /*3a70*/  LDSM.16.M88.4 R12, [R94+0xa800] ;  /* 0x00a800005e0c783b */ /* 0x000e6e0000000200 */
[C---:B--2---:R-:W-:Y:S08]  /*3a80*/  HMMA.16816.F32.BF16 R76, R48.reuse, R8, R76 ;  /* 0x00000008304c723c */ /* 0x044ff0000004184c */
[----:B------:R-:W-:Y:S01]  /*3a90*/  HMMA.16816.F32.BF16 R44, R48, R10, R44 ;  /* 0x0000000a302c723c */ /* 0x000fe2000004182c */
[----:B------:R-:W2:Y:S07]  /*3aa0*/  LDSM.16.M88.4 R8, [R95+0xa800] ;  /* 0x00a800005f08783b */ /* 0x000eae0000000200 */
[----:B---3--:R-:W-:Y:S08]  /*3ab0*/  HMMA.16816.F32.BF16 R40, R28, R20, R40 ;  /* 0x000000141c28723c */ /* 0x008ff00000041828 */
[----:B----4-:R-:W-:Y:S08]  /*3ac0*/  HMMA.16816.F32.BF16 R76, R16, R4, R76 ;  /* 0x00000004104c723c */ /* 0x010ff0000004184c */
[----:B------:R-:W-:Y:S01]  /*3ad0*/  HMMA.16816.F32.BF16 R36, R28, R22, R36 ;  /* 0x000000161c24723c */ /* 0x000fe20000041824 */
[----:B------:R-:W-:Y:S07]  /*3ae0*/  LDSM.16.M88.4 R20, [R93+0xa800] ;  /* 0x00a800005d14783b */ /* 0x000fee0000000200 */
[----:B------:R-:W-:Y:S01]  /*3af0*/  HMMA.16816.F32.BF16 R44, R16, R6, R44 ;  /* 0x00000006102c723c */ /* 0x000fe2000004182c */
[----:B------:R-:W3:Y:S07]  /*3b00*/  LDSM.16.M88.4 R4, [R96+UR5+0xb000] ;  /* 0x00b000056004783b */ /* 0x000eee0008000200 */
[C---:B-1----:R-:W-:Y:S08]  /*3b10*/  HMMA.16816.F32.BF16 R40, R48.reuse, R12, R40 ;  /* 0x0000000c3028723c */ /* 0x042ff00000041828 */
[----:B------:R-:W-:Y:S01]  /*3b20*/  HMMA.16816.F32.BF16 R36, R48, R14, R36 ;  /* 0x0000000e3024723c */ /* 0x000fe20000041824 */
[----:B------:R-:W1:Y:S07]  /*3b30*/  LDSM.16.M88.4 R12, [R94+0xb000] ;  /* 0x00b000005e0c783b */ /* 0x000e6e0000000200 */
[----:B------:R-:W-:Y:S08]  /*3b40*/  HMMA.16816.F32.BF16 R76, R52, R24, R76 ;  /* 0x00000018344c723c */ /* 0x000ff0000004184c */
[----:B--2---:R-:W-:Y:S08]  /*3b50*/  HMMA.16816.F32.BF16 R40, R16, R8, R40 ;  /* 0x000000081028723c */ /* 0x004ff00000041828 */
[----:B------:R-:W-:Y:S01]  /*3b60*/  HMMA.16816.F32.BF16 R44, R52, R26, R44 ;  /* 0x0000001a342c723c */ /* 0x000fe2000004182c */
[----:B------:R-:W2:Y:S02]  /*3b70*/  LDSM.16.M88.4 R24, [R96+UR5+0xb800] ;  /* 0x00b800056018783b */ /* 0x000ea40008000200 */
        /* <DEDUP_REMOVED lines=14> */
[----:B------:R-:W5:Y:S06]  /*3c60*/  MUFU.TANH R69, R69 ;  /* 0x0000004500457308 */ /* 0x000f6c0000002400 */
[----:B------:R-:W-:Y:S01]  /*3c70*/  HMMA.16816.F32.BF16 R60, R28, R6, R60 ;  /* 0x000000061c3c723c */ /* 0x000fe2000004183c */
[----:B------:R-:W3:Y:S01]  /*3c80*/  LDSM.16.M88.4 R4, [R94+0xb800] ;  /* 0x00b800005e04783b */ /* 0x000ee20000000200 */
[----:B------:R-:W5:Y:S06]  /*3c90*/  MUFU.TANH R71, R71 ;  /* 0x0000004700477308 */ /* 0x000f6c0000002400 */
[----:B-1----:R-:W-:Y:S01]  /*3ca0*/  HMMA.16816.F32.BF16 R32, R48, R12, R32 ;  /* 0x0000000c3020723c */ /* 0x002fe20000041820 */
        /* <DEDUP_REMOVED lines=8> */
[----:B------:R-:W5:Y:S06]  /*3d30*/  MUFU.TANH R21, R21 ;  /* 0x0000001500157308 */ /* 0x000f6c0000002400 */
[----:B--2---:R-:W-:Y:S02]  /*3d40*/  HMMA.16816.F32.BF16 R64, R28, R24, R64 ;  /* 0x000000181c40723c */ /* 0x004fe40000041840 */
[----:B------:R-:W-:Y:S01]  /*3d50*/  MUFU.TANH R20, R20 ;  /* 0x0000001400147308 */ /* 0x000fe20000002400 */
[----:B-1----:R-:W1:Y:S01]  /*3d60*/  LDSM.16.M88.4 R12, [R95+0xb800] ;  /* 0x00b800005f0c783b */ /* 0x002e620000000200 */
[----:B------:R-:W-:Y:S01]  /*3d70*/  FMUL.FTZ R24, R36, UR4 ;  /* 0x0000000424187c20 */ /* 0x000fe20008410000 */
[----:B------:R-:W-:Y:S01]  /*3d80*/  FMUL.FTZ R36, R38, UR4 ;  /* 0x0000000426247c20 */ /* 0x000fe20008410000 */
[----:B------:R-:W-:-:S02]  /*3d90*/  FMUL.FTZ R25, R37, UR4 ;  /* 0x0000000425197c20 */ /* 0x000fc40008410000 */
[----:B------:R-:W-:Y:S02]  /*3da0*/  HMMA.16816.F32.BF16 R72, R28, R26, R72 ;  /* 0x0000001a1c48723c */ /* 0x000fe40000041848 */
[----:B------:R-:W-:Y:S06]  /*3db0*/  MUFU.TANH R45, R45 ;  /* 0x0000002d002d7308 */ /* 0x000fec0000002400 */
[C---:B----4-:R-:W-:Y:S02]  /*3dc0*/  HMMA.16816.F32.BF16 R32, R16.reuse, R8, R32 ;  /* 0x000000081020723c */ /* 0x050fe40000041820 */
[----:B------:R-:W2:Y:S06]  /*3dd0*/  MUFU.TANH R40, R40 ;  /* 0x0000002800287308 */ /* 0x000eac0000002400 */
[----:B------:R-:W-:Y:S01]  /*3de0*/  HMMA.16816.F32.BF16 R60, R16, R10, R60 ;  /* 0x0000000a103c723c */ /* 0x000fe2000004183c */
[----:B------:R-:W4:Y:S01]  /*3df0*/  LDSM.16.M88.4 R8, [R93+0xb800] ;  /* 0x00b800005d08783b */ /* 0x000f220000000200 */
[----:B------:R-:W-:Y:S01]  /*3e00*/  MUFU.TANH R22, R22 ;  /* 0x0000001600167308 */ /* 0x000fe20000002400 */
[----:B------:R-:W-:-:S05]  /*3e10*/  DEPBAR.LE SB0, 0x0 ;  /* 0x000080000000791a */ /* 0x000fca0000000000 */
[----:B---3--:R-:W-:Y:S01]  /*3e20*/  HMMA.16816.F32.BF16 R64, R48, R4, R64 ;  /* 0x000000043040723c */ /* 0x008fe20000041840 */
[----:B------:R-:W-:Y:S01]  /*3e30*/  IMAD.SHL.U32 R5, R193, 0x2, RZ ;  /* 0x00000002c1057824 */ /* 0x000fe200078e00ff */
[----:B------:R-:W3:Y:S01]  /*3e40*/  MUFU.TANH R41, R41 ;  /* 0x0000002900297308 */ /* 0x000ee20000002400 */
[----:B------:R-:W-:-:S03]  /*3e50*/  FMUL.FTZ R4, R39, UR4 ;  /* 0x0000000427047c20 */ /* 0x000fc60008410000 */
[----:B------:R-:W-:Y:S02]  /*3e60*/  LOP3.LUT R5, R5, 0x6, RZ, 0xc0, !PT ;  /* 0x0000000605057812 */ /* 0x000fe400078ec0ff */
[----:B------:R-:W-:Y:S02]  /*3e70*/  HMMA.16816.F32.BF16 R72, R48, R6, R72 ;  /* 0x000000063048723c */ /* 0x000fe40000041848 */
[----:B------:R-:W-:Y:S01]  /*3e80*/  MUFU.TANH R24, R24 ;  /* 0x0000001800187308 */ /* 0x000fe20000002400 */
[----:B------:R-:W-:-:S04]  /*3e90*/  IMAD R92, R92, 0x40, R5 ;  /* 0x000000405c5c7824 */ /* 0x000fc800078e0205 */
[C---:B------:R-:W-:Y:S01]  /*3ea0*/  VIADD R6, R92.reuse, 0x1 ;  /* 0x000000015c067836 */ /* 0x040fe20000000000 */
[----:B------:R-:W-:Y:S01]  /*3eb0*/  HMMA.16816.F32.BF16 R60, R52, R58, R60 ;  /* 0x0000003a343c723c */ /* 0x000fe2000004183c */
[-C--:B------:R-:W-:Y:S01]  /*3ec0*/  ISETP.GE.AND P6, PT, R92, R97.reuse, PT ;  /* 0x000000615c00720c */ /* 0x080fe20003fc6270 */
[----:B------:R-:W3:Y:S02]  /*3ed0*/  MUFU.TANH R36, R36 ;  /* 0x0000002400247308 */ /* 0x000ee40000002400 */
[-C--:B------:R-:W-:Y:S02]  /*3ee0*/  ISETP.GE.AND P1, PT, R6, R97.reuse, PT ;  /* 0x000000610600720c */ /* 0x080fe40003f26270 */
[----:B------:R-:W-:Y:S02]  /*3ef0*/  IADD3 R6, PT, PT, R92, 0x10, RZ ;  /* 0x000000105c067810 */ /* 0x000fe40007ffe0ff */
[C---:B-1----:R-:W-:Y:S01]  /*3f00*/  HMMA.16816.F32.BF16 R64, R16.reuse, R12, R64 ;  /* 0x0000000c1040723c */ /* 0x042fe20000041840 */
[----:B------:R-:W-:Y:S01]  /*3f10*/  FSEL R70, R70, -INF , !P6 ;  /* 0xff80000046467808 */ /* 0x000fe20007000000 */
[----:B------:R-:W-:Y:S01]  /*3f20*/  VIADD R12, R92, 0x8 ;  /* 0x000000085c0c7836 */ /* 0x000fe20000000000 */
[-C--:B------:R-:W-:Y:S01]  /*3f30*/  ISETP.GE.AND P3, PT, R6, R97.reuse, PT ;  /* 0x000000610600720c */ /* 0x080fe20003f66270 */
[----:B------:R-:W-:Y:S01]  /*3f40*/  VIADD R6, R92, 0x11 ;  /* 0x000000115c067836 */ /* 0x000fe20000000000 */
[----:B------:R-:W-:Y:S01]  /*3f50*/  FSEL R13, R68, -INF , !P6 ;  /* 0xff800000440d7808 */ /* 0x000fe20007000000 */
[----:B------:R-:W1:Y:S01]  /*3f60*/  MUFU.TANH R4, R4 ;  /* 0x0000000400047308 */ /* 0x000e620000002400 */
[----:B-----5:R-:W-:Y:S01]  /*3f70*/  FSEL R69, R69, -INF , !P1 ;  /* 0xff80000045457808 */ /* 0x020fe20004800000 */
[----:B------:R-:W-:Y:S01]  /*3f80*/  HMMA.16816.F32.BF16 R72, R16, R14, R72 ;  /* 0x0000000e1048723c */ /* 0x000fe20000041848 */
[-C--:B------:R-:W-:Y:S01]  /*3f90*/  ISETP.GE.AND P6, PT, R6, R97.reuse, PT ;  /* 0x000000610600720c */ /* 0x080fe20003fc6270 */
[----:B------:R-:W-:Y:S01]  /*3fa0*/  VIADD R6, R92, 0x18 ;  /* 0x000000185c067836 */ /* 0x000fe20000000000 */
[----:B------:R-:W-:Y:S01]  /*3fb0*/  FSEL R18, R71, -INF , !P1 ;  /* 0xff80000047127808 */ /* 0x000fe20004800000 */
[----:B------:R-:W-:Y:S01]  /*3fc0*/  FMUL.FTZ R60, R60, UR4 ;  /* 0x000000043c3c7c20 */ /* 0x000fe20008410000 */
[-C--:B------:R-:W-:Y:S01]  /*3fd0*/  ISETP.GE.AND P5, PT, R12, R97.reuse, PT ;  /* 0x000000610c00720c */ /* 0x080fe20003fa6270 */
[----:B------:R-:W-:Y:S01]  /*3fe0*/  FMUL.FTZ R62, R62, UR4 ;  /* 0x000000043e3e7c20 */ /* 0x000fe20008410000 */
[-C--:B------:R-:W-:Y:S01]  /*3ff0*/  ISETP.GE.AND P1, PT, R6, R97.reuse, PT ;  /* 0x000000610600720c */ /* 0x080fe20003f26270 */
[C---:B------:R-:W-:Y:S01]  /*4000*/  HMMA.16816.F32.BF16 R32, R52.reuse, R56, R32 ;  /* 0x000000383420723c */ /* 0x040fe20000041820 */
[----:B------:R-:W-:Y:S01]  /*4010*/  VIADD R6, R92, 0x19 ;  /* 0x000000195c067836 */ /* 0x000fe20000000000 */
[----:B------:R-:W-:Y:S01]  /*4020*/  FSEL R16, R21, -INF , !P5 ;  /* 0xff80000015107808 */ /* 0x000fe20006800000 */
[----:B------:R-:W-:Y:S01]  /*4030*/  MUFU.TANH R143, R60 ;  /* 0x0000003c008f7308 */ /* 0x000fe20000002400 */
[----:B------:R-:W-:Y:S01]  /*4040*/  FSEL R15, R44, -INF , !P5 ;  /* 0xff8000002c0f7808 */ /* 0x000fe20006800000 */
[----:B------:R-:W-:Y:S01]  /*4050*/  FMUL.FTZ R61, R61, UR4 ;  /* 0x000000043d3d7c20 */ /* 0x000fe20008410000 */
[----:B------:R-:W-:Y:S01]  /*4060*/  ISETP.GE.AND P5, PT, R6, R97, PT ;  /* 0x000000610600720c */ /* 0x000fe20003fa6270 */
[----:B------:R-:W-:Y:S01]  /*4070*/  FMUL.FTZ R63, R63, UR4 ;  /* 0x000000043f3f7c20 */ /* 0x000fe20008410000 */
[----:B----4-:R-:W-:Y:S01]  /*4080*/  HMMA.16816.F32.BF16 R64, R52, R8, R64 ;  /* 0x000000083440723c */ /* 0x010fe20000041840 */
[----:B------:R-:W-:Y:S01]  /*4090*/  VIADD R8, R92, 0x9 ;  /* 0x000000095c087836 */ /* 0x000fe20000000000 */
[----:B--2---:R-:W-:Y:S01]  /*40a0*/  FSEL R14, R40, -INF , !P3 ;  /* 0xff800000280e7808 */ /* 0x004fe20005800000 */
[----:B------:R-:W2:Y:S01]  /*40b0*/  MUFU.TANH R168, R62 ;  /* 0x0000003e00a87308 */ /* 0x000ea20000002400 */
[----:B---3--:R-:W-:-:S02]  /*40c0*/  FSEL R12, R41, -INF , !P6 ;  /* 0xff800000290c7808 */ /* 0x008fc40007000000 */
[-C--:B------:R-:W-:Y:S01]  /*40d0*/  ISETP.GE.AND P4, PT, R8, R97.reuse, PT ;  /* 0x000000610800720c */ /* 0x080fe20003f86270 */
[----:B------:R-:W-:Y:S01]  /*40e0*/  VIADD R8, R92, 0x20 ;  /* 0x000000205c087836 */ /* 0x000fe20000000000 */
[----:B------:R-:W-:Y:S01]  /*40f0*/  HMMA.16816.F32.BF16 R72, R52, R10, R72 ;  /* 0x0000000a3448723c */ /* 0x000fe20000041848 */
[----:B------:R-:W-:Y:S02]  /*4100*/  FSEL R11, R23, -INF , !P3 ;  /* 0xff800000170b7808 */ /* 0x000fe40005800000 */
[----:B------:R-:W-:Y:S01]  /*4110*/  FSEL R6, R45, -INF , !P4 ;  /* 0xff8000002d067808 */ /* 0x000fe20006000000 */
[----:B------:R-:W-:Y:S01]  /*4120*/  FMUL.FTZ R32, R32, UR4 ;  /* 0x0000000420207c20 */ /* 0x000fe20008410000 */
[----:B------:R-:W-:Y:S01]  /*4130*/  FSEL R17, R20, -INF , !P4 ;  /* 0xff80000014117808 */ /* 0x000fe20006000000 */
[----:B------:R-:W-:Y:S01]  /*4140*/  FMUL.FTZ R34, R34, UR4 ;  /* 0x0000000422227c20 */ /* 0x000fe20008410000 */
[-C--:B------:R-:W-:Y:S01]  /*4150*/  ISETP.GE.AND P4, PT, R8, R97.reuse, PT ;  /* 0x000000610800720c */ /* 0x080fe20003f86270 */
[----:B------:R-:W-:Y:S01]  /*4160*/  VIADD R8, R92, 0x21 ;  /* 0x000000215c087836 */ /* 0x000fe20000000000 */
[----:B------:R-:W-:Y:S01]  /*4170*/  MUFU.TANH R165, R32 ;  /* 0x0000002000a57308 */ /* 0x000fe20000002400 */
[----:B------:R-:W-:Y:S01]  /*4180*/  FMUL.FTZ R33, R33, UR4 ;  /* 0x0000000421217c20 */ /* 0x000fe20008410000 */
[----:B------:R-:W-:Y:S01]  /*4190*/  FMUL.FTZ R35, R35, UR4 ;  /* 0x0000000423237c20 */ /* 0x000fe20008410000 */
[----:B------:R-:W-:Y:S01]  /*41a0*/  FSEL R7, R22, -INF , !P6 ;  /* 0xff80000016077808 */ /* 0x000fe20007000000 */
[----:B------:R-:W-:Y:S01]  /*41b0*/  FMUL.FTZ R64, R64, UR4 ;  /* 0x0000000440407c20 */ /* 0x000fe20008410000 */
[----:B------:R-:W-:Y:S01]  /*41c0*/  ISETP.GE.AND P3, PT, R8, R97, PT ;  /* 0x000000610800720c */ /* 0x000fe20003f66270 */
[----:B------:R-:W-:-:S02]  /*41d0*/  VIADD R8, R92, 0x28 ;  /* 0x000000285c087836 */ /* 0x000fc40000000000 */
[----:B------:R-:W-:Y:S01]  /*41e0*/  FMUL.FTZ R65, R65, UR4 ;  /* 0x0000000441417c20 */ /* 0x000fe20008410000 */
[----:B------:R-:W3:Y:S01]  /*41f0*/  MUFU.TANH R142, R34 ;  /* 0x00000022008e7308 */ /* 0x000ee20000002400 */
[----:B------:R-:W-:Y:S01]  /*4200*/  FMUL.FTZ R66, R66, UR4 ;  /* 0x0000000442427c20 */ /* 0x000fe20008410000 */
[----:B------:R-:W-:Y:S01]  /*4210*/  FMUL.FTZ R67, R67, UR4 ;  /* 0x0000000443437c20 */ /* 0x000fe20008410000 */
[----:B------:R-:W-:Y:S01]  /*4220*/  ISETP.GE.AND P6, PT, R8, R97, PT ;  /* 0x000000610800720c */ /* 0x000fe20003fc6270 */
[----:B------:R-:W-:Y:S01]  /*4230*/  FMUL.FTZ R72, R72, UR4 ;  /* 0x0000000448487c20 */ /* 0x000fe20008410000 */
[----:B------:R-:W-:Y:S01]  /*4240*/  IADD3 R8, PT, PT, R92, 0x29, RZ ;  /* 0x000000295c087810 */ /* 0x000fe20007ffe0ff */
[----:B------:R-:W-:Y:S01]  /*4250*/  FMUL.FTZ R73, R73, UR4 ;  /* 0x0000000449497c20 */ /* 0x000fe20008410000 */
[----:B------:R-:W-:Y:S01]  /*4260*/  FMUL.FTZ R74, R74, UR4 ;  /* 0x000000044a4a7c20 */ /* 0x000fe20008410000 */
[----:B------:R-:W4:Y:S01]  /*4270*/  MUFU.TANH R25, R25 ;  /* 0x0000001900197308 */ /* 0x000f220000002400 */
[----:B------:R-:W-:Y:S01]  /*4280*/  FMUL.FTZ R75, R75, UR4 ;  /* 0x000000044b4b7c20 */ /* 0x000fe20008410000 */
[----:B------:R-:W-:Y:S01]  /*4290*/  FSEL R10, R36, -INF , !P1 ;  /* 0xff800000240a7808 */ /* 0x000fe20004800000 */
[----:B------:R-:W-:Y:S01]  /*42a0*/  VIADD R20, R92, 0x30 ;  /* 0x000000305c147836 */ /* 0x000fe20000000000 */
[----:B------:R-:W-:-:S02]  /*42b0*/  FSEL R5, R24, -INF , !P1 ;  /* 0xff80000018057808 */ /* 0x000fc40004800000 */
[----:B------:R-:W-:Y:S02]  /*42c0*/  ISETP.GE.AND P1, PT, R8, R97, PT ;  /* 0x000000610800720c */ /* 0x000fe40003f26270 */
[----:B------:R-:W5:Y:S01]  /*42d0*/  MUFU.TANH R161, R33 ;  /* 0x0000002100a17308 */ /* 0x000f620000002400 */
[----:B-1----:R-:W-:Y:S01]  /*42e0*/  FSEL R8, R4, -INF , !P5 ;  /* 0xff80000004087808 */ /* 0x002fe20006800000 */
[----:B------:R-:W-:Y:S01]  /*42f0*/  VIADD R4, R92, 0x31 ;  /* 0x000000315c047836 */ /* 0x000fe20000000000 */
[----:B--2---:R-:W-:Y:S02]  /*4300*/  FSEL R168, R168, -INF , !P6 ;  /* 0xff800000a8a87808 */ /* 0x004fe40007000000 */
[----:B------:R-:W-:Y:S02]  /*4310*/  FSEL R143, R143, -INF , !P6 ;  /* 0xff8000008f8f7808 */ /* 0x000fe40007000000 */
[----:B------:R-:W-:Y:S01]  /*4320*/  ISETP.GE.U32.AND P6, PT, R97, 0x41, PT ;  /* 0x000000416100780c */ /* 0x000fe20003fc6070 */
[----:B------:R-:W1:Y:S01]  /*4330*/  MUFU.TANH R140, R35 ;  /* 0x00000023008c7308 */ /* 0x000e620000002400 */
[----:B---3--:R-:W-:-:S02]  /*4340*/  FSEL R142, R142, -INF , !P4 ;  /* 0xff8000008e8e7808 */ /* 0x008fc40006000000 */
[----:B------:R-:W-:Y:S02]  /*4350*/  FSEL R165, R165, -INF , !P4 ;  /* 0xff800000a5a57808 */ /* 0x000fe40006000000 */
[-C--:B------:R-:W-:Y:S01]  /*4360*/  ISETP.GE.AND P4, PT, R4, R97.reuse, PT ;  /* 0x000000610400720c */ /* 0x080fe20003f86270 */
[C---:B------:R-:W-:Y:S01]  /*4370*/  VIADD R4, R92.reuse, 0x38 ;  /* 0x000000385c047836 */ /* 0x040fe20000000000 */
[----:B----4-:R-:W-:Y:S01]  /*4380*/  FSEL R9, R25, -INF , !P5 ;  /* 0xff80000019097808 */ /* 0x010fe20006800000 */
[----:B------:R-:W2:Y:S01]  /*4390*/  MUFU.TANH R141, R61 ;  /* 0x0000003d008d7308 */ /* 0x000ea20000002400 */
[----:B------:R-:W-:Y:S01]  /*43a0*/  VIADD R92, R92, 0x39 ;  /* 0x000000395c5c7836 */ /* 0x000fe20000000000 */
[----:B-----5:R-:W-:Y:S02]  /*43b0*/  FSEL R161, R161, -INF , !P3 ;  /* 0xff800000a1a17808 */ /* 0x020fe40005800000 */
[----:B------:R-:W-:-:S04]  /*43c0*/  ISETP.GE.AND P5, PT, R20, R97, PT ;  /* 0x000000611400720c */ /* 0x000fc80003fa6270 */
[----:B------:R-:W3:Y:S01]  /*43d0*/  MUFU.TANH R178, R63 ;  /* 0x0000003f00b27308 */ /* 0x000ee20000002400 */
[----:B-1----:R-:W-:Y:S02]  /*43e0*/  FSEL R140, R140, -INF , !P3 ;  /* 0xff8000008c8c7808 */ /* 0x002fe40005800000 */
[----:B------:R-:W-:-:S05]  /*43f0*/  ISETP.GE.AND P3, PT, R4, R97, PT ;  /* 0x000000610400720c */ /* 0x000fca0003f66270 */
        /* <DEDUP_REMOVED lines=21> */
[----:B------:R-:W-:Y:S01]  /*4550*/  LEA.HI.SX32 R22, R0, 0xfffffffe, 0x1a ;  /* 0xfffffffe00167811 */ /* 0x000fe200078fd2ff */
[----:B------:R-:W1:Y:S01]  /*4560*/  LDCU UR4, c[0x0][0x440] ;  /* 0x00008800ff0477ac */ /* 0x000e620008000800 */
[----:B------:R-:W-:Y:S03]  /*4570*/  BSSY.RECONVERGENT B0, `(.L_x_1145) ;  /* 0x0000053000007945 */ /* 0x000fe60003800200 */
[-C--:B------:R-:W-:Y:S02]  /*4580*/  IMAD R3, R3, R22.reuse, RZ ;  /* 0x0000001603037224 */ /* 0x080fe400078e02ff */
[----:B------:R-:W-:-:S04]  /*4590*/  IMAD.WIDE.U32 R22, R87, R22, RZ ;  /* 0x0000001657167225 */ /* 0x000fc800078e00ff */
[----:B------:R-:W-:Y:S01]  /*45a0*/  IMAD.IADD R3, R23, 0x1, R3 ;  /* 0x0000000117037824 */ /* 0x000fe200078e0203 */
[CC--:B------:R-:W-:Y:S02]  /*45b0*/  LEA R20, P3, R22.reuse, R205.reuse, 0x1 ;  /* 0x000000cd16147211 */ /* 0x0c0fe400078608ff */
[C---:B------:R-:W-:Y:S02]  /*45c0*/  IADD3 R4, P1, PT, R91.reuse, R22, RZ ;  /* 0x000000165b047210 */ /* 0x040fe40007f3e0ff */
[--C-:B------:R-:W-:Y:S02]  /*45d0*/  LEA.HI.X R21, R22, R204, R3.reuse, 0x1, P3 ;  /* 0x000000cc16157211 */ /* 0x100fe400018f0c03 */
[-C--:B------:R-:W-:Y:S01]  /*45e0*/  IADD3 R91, P3, PT, R91, R4.reuse, RZ ;  /* 0x000000045b5b7210 */ /* 0x080fe20007f7e0ff */
[C---:B------:R-:W-:Y:S01]  /*45f0*/  IMAD.X R3, R89.reuse, 0x1, R3, P1 ;  /* 0x0000000159037824 */ /* 0x040fe200008e0603 */
[----:B------:R-:W-:Y:S02]  /*4600*/  LEA R22, P5, R4, R205, 0x1 ;  /* 0x000000cd04167211 */ /* 0x000fe400078a08ff */
[----:B------:R-:W-:Y:S01]  /*4610*/  LEA R19, P1, R84, R4, 0x5 ;  /* 0x0000000454137211 */ /* 0x000fe200078228ff */
[----:B------:R-:W-:Y:S01]  /*4620*/  IMAD.X R89, R89, 0x1, R3, P3 ;  /* 0x0000000159597824 */ /* 0x000fe200018e0603 */
[----:B-1----:R-:W-:-:S02]  /*4630*/  ISETP.GE.AND P4, PT, R192, UR4, PT ;  /* 0x00000004c0007c0c */ /* 0x002fc4000bf86270 */
        /* <DEDUP_REMOVED lines=69> */
.L_x_1146:
[----:B------:R3:W-:Y:S02]  /*4a90*/  STS.128 [R210+0xb800], RZ ;  /* 0x00b800ffd2007388 */ /* 0x0007e40000000c00 */
.L_x_1147:
[----:B------:R-:W-:Y:S05]  /*4aa0*/  BSYNC.RECONVERGENT B0 ;  /* 0x0000000000007941 */ /* 0x000fea0003800200 */
.L_x_1145:
[----:B------:R-:W0:Y:S02]  /*4ab0*/  LDGDEPBAR ;  /* 0x00000000000079af */ /* 0x000e240000000000 */
.L_x_1144:
[----:B-1----:R-:W-:Y:S01]  /*4ac0*/  FMNMX3.FTZ R20, R13, R69, R15, !PT ;  /* 0x000000450d147276 */ /* 0x002fe2000781000f */
        /* <DEDUP_REMOVED lines=17> */
[----:B------:R-:W4:Y:S03]  /*4be0*/  SHFL.BFLY PT, R19, R20, 0x2, 0x1f ;  /* 0x0c401f0014137f89 */ /* 0x000f2600000e0000 */
[----:B------:R-:W-:Y:S01]  /*4bf0*/  LEA R167, R167, UR5, 0x1 ;  /* 0x00000005a7a77c11 */ /* 0x000fe2000f8e08ff */
[----:B------:R-:W5:Y:S03]  /*4c00*/  SHFL.BFLY PT, R4, R21, 0x2, 0x1f ;  /* 0x0c401f0015047f89 */ /* 0x000f6600000e0000 */
[-C--:B------:R-:W-:Y:S01]  /*4c10*/  IADD3 R159, PT, PT, R88, R167.reuse, RZ ;  /* 0x000000a7589f7210 */ /* 0x080fe20007ffe0ff */
[----:B------:R-:W-:Y:S01]  /*4c20*/  LDSM.16.MT88.4 R40, [R167+0xe000] ;  /* 0x00e00000a728783b */ /* 0x000fe20000004200 */
[----:B------:R-:W-:-:S02]  /*4c30*/  IADD3 R163, PT, PT, R86, R167, RZ ;  /* 0x000000a756a37210 */ /* 0x000fc40007ffe0ff */
[----:B------:R-:W-:Y:S01]  /*4c40*/  IADD3 R158, PT, PT, R86, R159, RZ ;  /* 0x0000009f569e7210 */ /* 0x000fe20007ffe0ff */
[----:B------:R-:W-:Y:S04]  /*4c50*/  LDSM.16.MT88.4 R56, [R159+0xe000] ;  /* 0x00e000009f38783b */ /* 0x000fe80000004200 */
[----:B------:R-:W-:Y:S04]  /*4c60*/  LDSM.16.MT88.4 R124, [R167+0xc000] ;  /* 0x00c00000a77c783b */ /* 0x000fe80000004200 */
[----:B------:R-:W-:Y:S01]  /*4c70*/  LDSM.16.MT88.4 R116, [R163+0xc000] ;  /* 0x00c00000a374783b */ /* 0x000fe20000004200 */
[----:B----4-:R-:W-:-:S03]  /*4c80*/  FMNMX.FTZ R19, R20, R19, !PT ;  /* 0x0000001314137209 */ /* 0x010fc60007810000 */
[----:B------:R-:W-:Y:S01]  /*4c90*/  LDSM.16.MT88.4 R108, [R159+0xc000] ;  /* 0x00c000009f6c783b */ /* 0x000fe20000004200 */
[----:B-----5:R-:W-:-:S03]  /*4ca0*/  FMNMX.FTZ R4, R21, R4, !PT ;  /* 0x0000000415047209 */ /* 0x020fc60007810000 */
[----:B------:R-:W4:Y:S04]  /*4cb0*/  SHFL.BFLY PT, R132, R19, 0x1, 0x1f ;  /* 0x0c201f0013847f89 */ /* 0x000f2800000e0000 */
[----:B------:R-:W5:Y:S04]  /*4cc0*/  SHFL.BFLY PT, R3, R4, 0x1, 0x1f ;  /* 0x0c201f0004037f89 */ /* 0x000f6800000e0000 */
[----:B------:R-:W3:Y:S04]  /*4cd0*/  LDSM.16.MT88.4 R100, [R158+0xc000] ;  /* 0x00c000009e64783b */ /* 0x000ee80000004200 */
[----:B------:R-:W3:Y:S04]  /*4ce0*/  LDSM.16.MT88.4 R48, [R163+0xe000] ;  /* 0x00e00000a330783b */ /* 0x000ee80000004200 */
[----:B------:R-:W3:Y:S04]  /*4cf0*/  LDSM.16.MT88.4 R64, [R158+0xe000] ;  /* 0x00e000009e40783b */ /* 0x000ee80000004200 */
[----:B------:R-:W3:Y:S01]  /*4d00*/  LDSM.16.MT88.4 R72, [R167+0x10000] ;  /* 0x01000000a748783b */ /* 0x000ee20000004200 */
[----:B----4-:R-:W-:-:S03]  /*4d10*/  FMNMX.FTZ R132, R19, R132, !PT ;  /* 0x0000008413847209 */ /* 0x010fc60007810000 */
[----:B------:R-:W4:Y:S01]  /*4d20*/  LDSM.16.MT88.4 R80, [R163+0x10000] ;  /* 0x01000000a350783b */ /* 0x000f220000004200 */
[----:B-----5:R-:W-:Y:S01]  /*4d30*/  FMNMX.FTZ R3, R4, R3, !PT ;  /* 0x0000000304037209 */ /* 0x020fe20007810000 */
        /* <DEDUP_REMOVED lines=25> */
[--C-:B------:R-:W-:Y:S01]  /*4ed0*/  FFMA.FTZ R134, R8, UR4, -R171.reuse ;  /* 0x0000000408867c23 */ /* 0x100fe200080108ab */
[----:B------:R-:W2:Y:S01]  /*4ee0*/  MUFU.EX2 R156, R156 ;  /* 0x0000009c009c7308 */ /* 0x000ea20000000800 */
[----:B------:R-:W5:Y:S01]  /*4ef0*/  LDSM.16.MT88.4 R12, [R167+0xe800] ;  /* 0x00e80000a70c783b */ /* 0x000f620000004200 */
[--C-:B------:R-:W-:Y:S01]  /*4f00*/  FFMA.FTZ R160, R165, UR4, -R176.reuse ;  /* 0x00000004a5a07c23 */ /* 0x100fe200080108b0 */
[--C-:B------:R-:W-:Y:S01]  /*4f10*/  FFMA.FTZ R161, R161, UR4, -R176.reuse ;  /* 0x00000004a1a17c23 */ /* 0x100fe200080108b0 */
[--C-:B------:R-:W-:Y:S01]  /*4f20*/  FFMA.FTZ R162, R143, UR4, -R176.reuse ;  /* 0x000000048fa27c23 */ /* 0x100fe200080108b0 */
[----:B------:R-:W5:Y:S01]  /*4f30*/  LDSM.16.MT88.4 R8, [R159+0xe800] ;  /* 0x00e800009f08783b */ /* 0x000f620000004200 */
[--C-:B------:R-:W-:Y:S01]  /*4f40*/  FFMA.FTZ R165, R141, UR4, -R176.reuse ;  /* 0x000000048da57c23 */ /* 0x100fe200080108b0 */
[--C-:B------:R-:W-:Y:S01]  /*4f50*/  FFMA.FTZ R164, R142, UR4, -R171.reuse ;  /* 0x000000048ea47c23 */ /* 0x100fe200080108ab */
[----:B------:R-:W-:Y:S01]  /*4f60*/  MUFU.EX2 R153, R153 ;  /* 0x0000009900997308 */ /* 0x000fe20000000800 */
[----:B------:R-:W5:Y:S01]  /*4f70*/  LDSM.16.MT88.4 R16, [R158+0xe800] ;  /* 0x00e800009e10783b */ /* 0x000f620000004200 */
[--C-:B------:R-:W-:Y:S01]  /*4f80*/  FFMA.FTZ R169, R140, UR4, -R171.reuse ;  /* 0x000000048ca97c23 */ /* 0x100fe200080108ab */
[--C-:B------:R-:W-:Y:S01]  /*4f90*/  FFMA.FTZ R168, R168, UR4, -R171.reuse ;  /* 0x00000004a8a87c23 */ /* 0x100fe200080108ab */
[--C-:B------:R-:W-:Y:S01]  /*4fa0*/  FFMA.FTZ R173, R178, UR4, -R171.reuse ;  /* 0x00000004b2ad7c23 */ /* 0x100fe200080108ab */
[----:B------:R-:W-:Y:S01]  /*4fb0*/  LDSM.16.MT88.4 R136, [R167+0xc800] ;  /* 0x00c80000a788783b */ /* 0x000fe20000004200 */
[--C-:B------:R-:W-:Y:S01]  /*4fc0*/  FFMA.FTZ R178, R181, UR4, -R176.reuse ;  /* 0x00000004b5b27c23 */ /* 0x100fe200080108b0 */
[--C-:B------:R-:W-:Y:S01]  /*4fd0*/  FFMA.FTZ R179, R179, UR4, -R176.reuse ;  /* 0x00000004b3b37c23 */ /* 0x100fe200080108b0 */
[----:B------:R-:W3:Y:S01]  /*4fe0*/  MUFU.EX2 R152, R152 ;  /* 0x0000009800987308 */ /* 0x000ee20000000800 */
[----:B--2---:R-:W-:Y:S01]  /*4ff0*/  F2FP.BF16.F32.PACK_AB R96, R156, R157 ;  /* 0x0000009d9c60723e */ /* 0x004fe200000010ff */
        /* <DEDUP_REMOVED lines=48> */
[C---:B----4-:R-:W-:Y:S07]  /*5300*/  HMMA.16816.F32.BF16 R76, R96.reuse, R80, RZ ;  /* 0x00000050604c723c */ /* 0x050fee00000418ff */
[----:B------:R-:W-:Y:S01]  /*5310*/  MUFU.EX2 R168, R168 ;  /* 0x000000a800a87308 */ /* 0x000fe20000000800 */
[C---:B-1----:R-:W-:Y:S07]  /*5320*/  HMMA.16816.F32.BF16 R84, R96.reuse, R88, RZ ;  /* 0x000000586054723c */ /* 0x042fee00000418ff */
        /* <DEDUP_REMOVED lines=68> */
[C---:B--2---:R-:W-:Y:S08]  /*5770*/  HMMA.16816.F32.BF16 R36, R4.reuse, R12, R36 ;  /* 0x0000000c0424723c */ /* 0x044ff00000041824 */
        /* <DEDUP_REMOVED lines=8> */
[C---:B------:R-:W-:Y:S08]  /*5800*/  HMMA.16816.F32.BF16 R128, R4.reuse, R140, R128 ;  /* 0x0000008c0480723c */ /* 0x040ff00000041880 */
[C---:B--2---:R-:W-:Y:S08]  /*5810*/  HMMA.16816.F32.BF16 R76, R4.reuse, R12, R76 ;  /* 0x0000000c044c723c */ /* 0x044ff0000004184c */
[C---:B------:R-:W-:Y:S01]  /*5820*/  HMMA.16816.F32.BF16 R80, R4.reuse, R14, R80 ;  /* 0x0000000e0450723c */ /* 0x040fe20000041850 */
[----:B------:R-:W2:Y:S07]  /*5830*/  LDSM.16.MT88.4 R12, [R167+0xd800] ;  /* 0x00d80000a70c783b */ /* 0x000eae0000004200 */
[C---:B---3--:R-:W-:Y:S08]  /*5840*/  HMMA.16816.F32.BF16 R84, R4.reuse, R8, R84 ;  /* 0x000000080454723c */ /* 0x048ff00000041854 */
[C---:B------:R-:W-:Y:S01]  /*5850*/  HMMA.16816.F32.BF16 R88, R4.reuse, R10, R88 ;  /* 0x0000000a0458723c */ /* 0x040fe20000041858 */
[----:B------:R-:W3:Y:S07]  /*5860*/  LDSM.16.MT88.4 R8, [R163+0xf800] ;  /* 0x00f80000a308783b */ /* 0x000eee0000004200 */
        /* <DEDUP_REMOVED lines=19> */
[----:B----4-:R-:W-:Y:S01]  /*59a0*/  F2FP.BF16.F32.PACK_AB R4, R179, R178 ;  /* 0x000000b2b304723e */ /* 0x010fe200000010ff */
[----:B------:R-:W1:Y:S01]  /*59b0*/  LDSM.16.MT88.4 R16, [R159+0x11800] ;  /* 0x011800009f10783b */ /* 0x000e620000004200 */
[----:B------:R-:W-:-:S02]  /*59c0*/  F2FP.BF16.F32.PACK_AB R5, R175, R174 ;  /* 0x000000aeaf05723e */ /* 0x000fc400000010ff */
        /* <DEDUP_REMOVED lines=52> */
[----:B------:R-:W1:Y:S01]  /*5d10*/  LDC.64 R200, c[0x0][0x3c0] ;  /* 0x0000f000ffc87b82 */ /* 0x000e620000000a00 */
[----:B------:R-:W2:Y:S01]  /*5d20*/  S2R R193, SR_TID.X ;  /* 0x0000000000c17919 */ /* 0x000ea20000002100 */
[----:B------:R-:W3:Y:S01]  /*5d30*/  LDCU UR10, c[0x0][0x440] ;  /* 0x00008800ff0a77ac */ /* 0x000ee20008000800 */
[----:B------:R-:W-:Y:S01]  /*5d40*/  LOP3.LUT R190, R2, 0x8, R5, 0x78, !PT ;  /* 0x0000000802be7812 */ /* 0x000fe200078e7805 */
[----:B------:R-:W-:Y:S01]  /*5d50*/  IMAD.MOV.U32 R189, RZ, RZ, 0x20 ;  /* 0x00000020ffbd7424 */ /* 0x000fe200078e00ff */
[----:B------:R-:W-:Y:S01]  /*5d60*/  LEA.HI.SX32 R209, R0, 0xfffffffe, 0x1a ;  /* 0xfffffffe00d17811 */ /* 0x000fe200078fd2ff */
[----:B------:R-:W-:Y:S01]  /*5d70*/  IMAD.MOV.U32 R0, RZ, RZ, R3 ;  /* 0x000000ffff007224 */ /* 0x000fe200078e0003 */
[----:B------:R-:W-:Y:S01]  /*5d80*/  LOP3.LUT R190, R190, 0x200, R133, 0xf8, !PT ;  /* 0x00000200bebe7812 */ /* 0x000fe200078ef885 */
[----:B------:R-:W4:Y:S01]  /*5d90*/  S2UR UR7, SR_CgaCtaId ;  /* 0x00000000000779c3 */ /* 0x000f220000008800 */
[----:B------:R-:W-:Y:S01]  /*5da0*/  SEL R189, R189, 0xffffffe0, !P2 ;  /* 0xffffffe0bdbd7807 */ /* 0x000fe20005000000 */
[----:B------:R-:W-:Y:S01]  /*5db0*/  IMAD.MOV.U32 R137, RZ, RZ, R132 ;  /* 0x000000ffff897224 */ /* 0x000fe200078e0084 */
[----:B------:R-:W-:Y:S01]  /*5dc0*/  LEA R190, R190, UR5, 0x1 ;  /* 0x00000005bebe7c11 */ /* 0x000fe2000f8e08ff */
[----:B------:R-:W-:Y:S01]  /*5dd0*/  IMAD.MOV.U32 R188, RZ, RZ, 0x40 ;  /* 0x00000040ffbc7424 */ /* 0x000fe200078e00ff */
[----:B------:R-:W-:Y:S01]  /*5de0*/  UMOV UR8, 0x400 ;  /* 0x0000040000087882 */ /* 0x000fe20000000000 */
[----:B------:R-:W1:Y:S02]  /*5df0*/  LDCU UR9, c[0x0][0x440] ;  /* 0x00008800ff0977ac */ /* 0x000e640008000800 */
[----:B------:R-:W-:-:S02]  /*5e00*/  IMAD.IADD R189, R189, 0x1, R190 ;  /* 0x00000001bdbd7824 */ /* 0x000fc400078e02be */
[----:B------:R-:W-:Y:S01]  /*5e10*/  VIADD R216, R190, 0xc000 ;  /* 0x0000c000bed87836 */ /* 0x000fe20000000000 */
[----:B------:R-:W1:Y:S01]  /*5e20*/  LDCU UR6, c[0x0][0x50c] ;  /* 0x0000a180ff0677ac */ /* 0x000e620008000800 */
[----:B---3--:R-:W-:Y:S01]  /*5e30*/  ISETP.GE.AND P1, PT, R192, UR10, PT ;  /* 0x0000000ac0007c0c */ /* 0x008fe2000bf26270 */
[----:B------:R-:W-:Y:S01]  /*5e40*/  VIADD R215, R190, 0xc040 ;  /* 0x0000c040bed77836 */ /* 0x000fe20000000000 */
[----:B------:R-:W3:Y:S01]  /*5e50*/  LDCU UR4, c[0x0][0x45c] ;  /* 0x00008b80ff0477ac */ /* 0x000ee20008000800 */
[C---:B-1----:R-:W-:Y:S01]  /*5e60*/  SHF.L.U64.HI R206, R200.reuse, 0x4, R201 ;  /* 0x00000004c8ce7819 */ /* 0x042fe200000102c9 */
[----:B------:R-:W-:Y:S01]  /*5e70*/  IMAD.SHL.U32 R207, R200, 0x10, RZ ;  /* 0x00000010c8cf7824 */ /* 0x000fe200078e00ff */
[----:B----4-:R-:W-:Y:S01]  /*5e80*/  ULEA UR7, UR7, UR8, 0x18 ;  /* 0x0000000807077291 */ /* 0x010fe2000f8ec0ff */
[C---:B--2---:R-:W-:Y:S01]  /*5e90*/  IMAD.SHL.U32 R187, R193.reuse, 0x40, RZ ;  /* 0x00000040c1bb7824 */ /* 0x044fe200078e00ff */
[C---:B------:R-:W-:Y:S01]  /*5ea0*/  LOP3.LUT P0, RZ, R193.reuse, 0x2, RZ, 0xc0, !PT ;  /* 0x00000002c1ff7812 */ /* 0x040fe2000780c0ff */
[C---:B------:R-:W-:Y:S01]  /*5eb0*/  IMAD.SHL.U32 R211, R193.reuse, 0x20, RZ ;  /* 0x00000020c1d37824 */ /* 0x040fe200078e00ff */
[----:B------:R-:W-:-:S02]  /*5ec0*/  LOP3.LUT R186, R193, 0x8, RZ, 0xc0, !PT ;  /* 0x00000008c1ba7812 */ /* 0x000fc400078ec0ff */
[----:B------:R-:W-:Y:S02]  /*5ed0*/  LOP3.LUT R185, R187, 0x400, RZ, 0xc0, !PT ;  /* 0x00000400bbb97812 */ /* 0x000fe400078ec0ff */
[----:B------:R-:W-:Y:S01]  /*5ee0*/  SEL R184, R191, 0xffffffe0, !P0 ;  /* 0xffffffe0bfb87807 */ /* 0x000fe20004000000 */
[----:B---3--:R-:W-:Y:S06]  /*5ef0*/  BRA `(.L_x_1149) ;  /* 0x0000000400487947 */ /* 0x008fec0003800000 */
.L_x_1151:
[----:B------:R-:W2:Y:S01]  /*5f00*/  LDC.64 R2, c[0x0][0x3b8] ;  /* 0x0000ee00ff027b82 */ /* 0x000ea20000000a00 */
[----:B------:R-:W-:Y:S04]  /*5f10*/  VIADD R9, R209, 0xffffffff ;  /* 0xffffffffd1097836 */ /* 0x000fe80000000000 */
[C---:B--2---:R-:W-:Y:S01]  /*5f20*/  IMAD.WIDE.U32 R14, R9.reuse, R2, RZ ;  /* 0x00000002090e7225 */ /* 0x044fe200078e00ff */
        /* <DEDUP_REMOVED lines=19> */
[--C-:B------:R-:W-:Y:S02]  /*6060*/  LEA.HI.X R9, R9, R204, R6.reuse, 0x1, P6 ;  /* 0x000000cc09097211 */ /* 0x100fe400030f0c06 */
        /* <DEDUP_REMOVED lines=59> */
.L_x_1149:
[----:B------:R-:W-:Y:S04]  /*6420*/  DEPBAR.LE SB0, 0x0 ;  /* 0x000080000000791a */ /* 0x000fe80000000000 */
[----:B------:R-:W-:Y:S01]  /*6430*/  BAR.SYNC.DEFER_BLOCKING 0x0 ;  /* 0x0000000000007b1d */ /* 0x000fe20000010000 */
[C---:B------:R-:W-:Y:S01]  /*6440*/  IMAD.WIDE.U32 R134, R209.reuse, R200, RZ ;  /* 0x000000c8d1867225 */ /* 0x040fe200078e00ff */
[C---:B------:R-:W-:Y:S02]  /*6450*/  LOP3.LUT R213, R192.reuse, 0x40, RZ, 0xfc, !PT ;  /* 0x00000040c0d57812 */ /* 0x040fe400078efcff */
[----:B------:R-:W-:Y:S01]  /*6460*/  LOP3.LUT R212, R192, 0x80, RZ, 0xfc, !PT ;  /* 0x00000080c0d47812 */ /* 0x000fe200078efcff */
[----:B------:R-:W-:Y:S01]  /*6470*/  IMAD R135, R209, R201, R135 ;  /* 0x000000c9d1877224 */ /* 0x000fe200078e0287 */
[C---:B------:R-:W-:Y:S01]  /*6480*/  LEA R222, P2, R134.reuse, R203, 0x7 ;  /* 0x000000cb86de7211 */ /* 0x040fe200078438ff */
[----:B------:R-:W-:Y:S01]  /*6490*/  IMAD.SHL.U32 R214, R193, 0x8, RZ ;  /* 0x00000008c1d67824 */ /* 0x000fe200078e00ff */
[----:B------:R-:W-:Y:S02]  /*64a0*/  ISETP.GE.AND P3, PT, R213, UR9, PT ;  /* 0x00000009d5007c0c */ /* 0x000fe4000bf66270 */
[--C-:B------:R-:W-:Y:S02]  /*64b0*/  LEA.HI.X R223, R134, R202, R135.reuse, 0x7, P2 ;  /* 0x000000ca86df7211 */ /* 0x100fe400010f3c87 */
[----:B------:R-:W-:Y:S02]  /*64c0*/  ISETP.GE.AND P2, PT, R212, UR9, PT ;  /* 0x00000009d4007c0c */ /* 0x000fe4000bf46270 */
[----:B------:R-:W-:Y:S02]  /*64d0*/  LEA R132, P0, R134, R207, 0x6 ;  /* 0x000000cf86847211 */ /* 0x000fe400078030ff */
[----:B------:R-:W-:Y:S02]  /*64e0*/  LOP3.LUT R194, R211, 0x7c00, RZ, 0xc0, !PT ;  /* 0x00007c00d3c27812 */ /* 0x000fe400078ec0ff */
[----:B------:R-:W-:Y:S02]  /*64f0*/  LEA R220, P4, R132, R203, 0x1 ;  /* 0x000000cb84dc7211 */ /* 0x000fe400078808ff */
[----:B------:R-:W-:Y:S02]  /*6500*/  LEA.HI.X R133, R134, R206, R135, 0x6, P0 ;  /* 0x000000ce86857211 */ /* 0x000fe400000f3487 */
[C---:B------:R-:W-:Y:S01]  /*6510*/  IADD3 R136, P0, PT, R132.reuse, R207, RZ ;  /* 0x000000cf84887210 */ /* 0x040fe20007f1e0ff */
[----:B------:R-:W-:Y:S01]  /*6520*/  @!PT LDS RZ, [RZ] ;  /* 0x00000000fffff984 */ /* 0x000fe20000000800 */
[----:B------:R-:W-:Y:S01]  /*6530*/  @!PT LDS RZ, [RZ] ;  /* 0x00000000fffff984 */ /* 0x000fe20000000800 */
[----:B------:R-:W-:Y:S01]  /*6540*/  @!PT LDS RZ, [RZ] ;  /* 0x00000000fffff984 */ /* 0x000fe20000000800 */
[----:B------:R-:W-:Y:S01]  /*6550*/  @!P1 LDGSTS.E.BYPASS.LTC128B.128 [R210+0xc000], desc[UR14][R222.64] ;  /* 0x0c000000ded29fae */ /* 0x000fe2000b981a0e */
[-C--:B------:R-:W-:Y:S01]  /*6560*/  LEA.HI.X R221, R132, R202.reuse, R133, 0x1, P4 ;  /* 0x000000ca84dd7211 */ /* 0x080fe200020f0c85 */
[----:B------:R-:W-:Y:S02]  /*6570*/  UMOV UR5, UR7 ;  /* 0x0000000700057c82 */ /* 0x000fe40008000000 */
[----:B------:R-:W-:Y:S01]  /*6580*/  IMAD.X R135, R133, 0x1, R206, P0 ;  /* 0x0000000185877824 */ /* 0x000fe200000e06ce */
[----:B------:R-:W-:Y:S01]  /*6590*/  @P1 STS.128 [R210+0xc000], RZ ;  /* 0x00c000ffd2001388 */ /* 0x000fe20000000c00 */
[----:B------:R-:W-:Y:S02]  /*65a0*/  ISETP.GE.AND P1, PT, R192, UR9, PT ;  /* 0x00000009c0007c0c */ /* 0x000fe4000bf26270 */
[----:B------:R-:W-:Y:S02]  /*65b0*/  LEA R134, P0, R136, R203, 0x1 ;  /* 0x000000cb88867211 */ /* 0x000fe400078008ff */
[----:B------:R-:W-:Y:S01]  /*65c0*/  @!PT LDS RZ, [RZ] ;  /* 0x00000000fffff984 */ /* 0x000fe20000000800 */
[----:B------:R-:W-:Y:S01]  /*65d0*/  @!PT LDS RZ, [RZ] ;  /* 0x00000000fffff984 */ /* 0x000fe20000000800 */
[----:B------:R-:W-:Y:S01]  /*65e0*/  @!PT LDS RZ, [RZ] ;  /* 0x00000000fffff984 */ /* 0x000fe20000000800 */
[----:B------:R-:W-:Y:S01]  /*65f0*/  @!P3 LDGSTS.E.BYPASS.LTC128B.128 [R210+0xe000], desc[UR14][R222.64+0x80] ;  /* 0x0e000080ded2bfae */ /* 0x000fe2000b981a0e */
[----:B------:R-:W-:Y:S02]  /*6600*/  LOP3.LUT R192, R214, 0x38, RZ, 0xc0, !PT ;  /* 0x00000038d6c07812 */ /* 0x000fe400078ec0ff */
[----:B------:R-:W-:Y:S02]  /*6610*/  LEA.HI.X R135, R136, R202, R135, 0x1, P0 ;  /* 0x000000ca88877211 */ /* 0x000fe400000f0c87 */
[----:B------:R-:W-:Y:S01]  /*6620*/  @P3 STS.128 [R210+0xe000], RZ ;  /* 0x00e000ffd2003388 */ /* 0x000fe20000000c00 */
[C---:B------:R-:W-:Y:S02]  /*6630*/  LEA R136, P0, R200.reuse, R132, 0x5 ;  /* 0x00000084c8887211 */ /* 0x040fe400078028ff */
[----:B------:R-:W-:Y:S02]  /*6640*/  SHF.R.U32.HI R195, RZ, 0x1, R193 ;  /* 0x00000001ffc37819 */ /* 0x000fe400000116c1 */
[----:B------:R-:W-:Y:S01]  /*6650*/  @!PT LDS RZ, [RZ] ;  /* 0x00000000fffff984 */ /* 0x000fe20000000800 */
[----:B------:R-:W-:Y:S01]  /*6660*/  @!PT LDS RZ, [RZ] ;  /* 0x00000000fffff984 */ /* 0x000fe20000000800 */
[----:B------:R-:W-:Y:S01]  /*6670*/  @!PT LDS RZ, [RZ] ;  /* 0x00000000fffff984 */ /* 0x000fe20000000800 */
[----:B------:R-:W-:Y:S01]  /*6680*/  @!P2 LDGSTS.E.BYPASS.LTC128B.128 [R210+0x10000], desc[UR14][R222.64+0x100] ;  /* 0x10000100ded2afae */ /* 0x000fe2000b981a0e */
[----:B------:R-:W-:Y:S02]  /*6690*/  LEA.HI.X R133, R200, R133, R201, 0x5, P0 ;  /* 0x00000085c8857211 */ /* 0x000fe400000f2cc9 */
[----:B------:R-:W-:Y:S02]  /*66a0*/  LEA R132, P0, R136, R203, 0x1 ;  /* 0x000000cb88847211 */ /* 0x000fe400078008ff */
[----:B------:R-:W-:Y:S01]  /*66b0*/  @P2 STS.128 [R210+0x10000], RZ ;  /* 0x010000ffd2002388 */ /* 0x000fe20000000c00 */
[----:B------:R-:W-:Y:S02]  /*66c0*/  LOP3.LUT R139, R192, 0x1c0, R187, 0xf8, !PT ;  /* 0x000001c0c08b7812 */ /* 0x000fe400078ef8bb */
        /* <DEDUP_REMOVED lines=8> */
[----:B------:R-:W-:Y:S02]  /*6750*/  LOP3.LUT P0, RZ, R193, 0x4, RZ, 0xc0, !PT ;  /* 0x00000004c1ff7812 */ /* 0x000fe4000780c0ff */
[----:B------:R-:W-:Y:S02]  /*6760*/  LOP3.LUT R3, R3, R139, R2, 0xf6, !PT ;  /* 0x0000008b03037212 */ /* 0x000fe400078ef602 */
[----:B------:R-:W-:Y:S01]  /*6770*/  @!PT LDS RZ, [RZ] ;  /* 0x00000000fffff984 */ /* 0x000fe20000000800 */
[----:B------:R-:W-:Y:S01]  /*6780*/  @!PT LDS RZ, [RZ] ;  /* 0x00000000fffff984 */ /* 0x000fe20000000800 */
[----:B------:R-:W-:Y:S01]  /*6790*/  @!PT LDS RZ, [RZ] ;  /* 0x00000000fffff984 */ /* 0x000fe20000000800 */
[----:B------:R-:W-:Y:S01]  /*67a0*/  @!P3 LDGSTS.E.BYPASS.LTC128B.128 [R210+0xe800], desc[UR14][R220.64+0x80] ;  /* 0x0e800080dcd2bfae */ /* 0x000fe2000b981a0e */
[----:B------:R-:W-:Y:S02]  /*67b0*/  LOP3.LUT R2, R139, R186, RZ, 0x3c, !PT ;  /* 0x000000ba8b027212 */ /* 0x000fe400078e3cff */
[----:B------:R-:W-:Y:S02]  /*67c0*/  LEA R199, R3, UR5, 0x1 ;  /* 0x0000000503c77c11 */ /* 0x000fe4000f8e08ff */
[----:B------:R-:W-:Y:S01]  /*67d0*/  @P3 STS.128 [R210+0xe800], RZ ;  /* 0x00e800ffd2003388 */ /* 0x000fe20000000c00 */
[----:B------:R-:W-:Y:S01]  /*67e0*/  ISETP.NE.AND P4, PT, R209, RZ, PT ;  /* 0x000000ffd100720c */ /* 0x000fe20003f85270 */
[----:B------:R-:W-:Y:S01]  /*67f0*/  IMAD R197, R2, 0x2, R185 ;  /* 0x0000000202c57824 */ /* 0x000fe200078e02b9 */
[----:B------:R-:W-:Y:S02]  /*6800*/  SEL R2, R188, 0xffffffc0, !P0 ;  /* 0xffffffc0bc027807 */ /* 0x000fe40004000000 */
[----:B------:R-:W-:Y:S01]  /*6810*/  @!PT LDS RZ, [RZ] ;  /* 0x00000000fffff984 */ /* 0x000fe20000000800 */
[----:B------:R-:W-:Y:S01]  /*6820*/  @!PT LDS RZ, [RZ] ;  /* 0x00000000fffff984 */ /* 0x000fe20000000800 */
[----:B------:R-:W-:Y:S01]  /*6830*/  @!PT LDS RZ, [RZ] ;  /* 0x00000000fffff984 */ /* 0x000fe20000000800 */
[----:B------:R-:W-:Y:S01]  /*6840*/  @!P2 LDGSTS.E.BYPASS.LTC128B.128 [R210+0x10800], desc[UR14][R220.64+0x100] ;  /* 0x10800100dcd2afae */ /* 0x000fe2000b981a0e */
[--C-:B------:R-:W-:Y:S02]  /*6850*/  IMAD.IADD R196, R184, 0x1, R199.reuse ;  /* 0x00000001b8c47824 */ /* 0x100fe400078e02c7 */
[----:B------:R-:W-:Y:S02]  /*6860*/  VIADD R3, R197, UR5 ;  /* 0x00000005c5037c36 */ /* 0x000fe40008000000 */
[----:B------:R-:W-:Y:S01]  /*6870*/  @P2 STS.128 [R210+0x10800], RZ ;  /* 0x010800ffd2002388 */ /* 0x000fe20000000c00 */
[----:B------:R-:W-:Y:S02]  /*6880*/  IMAD.IADD R139, R2, 0x1, R199 ;  /* 0x00000001028b7824 */ /* 0x000fe400078e02c7 */
[C---:B------:R-:W-:Y:S02]  /*6890*/  IMAD.IADD R138, R3.reuse, 0x1, R184 ;  /* 0x00000001038a7824 */ /* 0x040fe400078e02b8 */
        /* <DEDUP_REMOVED lines=42> */
[----:B------:R-:W5:Y:S01]  /*6b40*/  LDSM.16.M88.4 R172, [R138+0x7000] ;  /* 0x007000008aac783b */ /* 0x000f620000000200 */
[C---:B--2---:R-:W-:Y:S04]  /*6b50*/  HMMA.16816.F32.BF16 R4, R140.reuse, R144, RZ ;  /* 0x000000908c04723c */ /* 0x044fe800000418ff */
[----:B------:R-:W-:Y:S04]  /*6b60*/  LDSM.16.M88.4 R176, [R139] ;  /* 0x000000008bb0783b */ /* 0x000fe80000000200 */
[C---:B------:R-:W-:Y:S01]  /*6b70*/  HMMA.16816.F32.BF16 R8, R140.reuse, R146, RZ ;  /* 0x000000928c08723c */ /* 0x040fe200000418ff */
[----:B------:R-:W2:Y:S05]  /*6b80*/  LDSM.16.M88.4 R144, [R138+0x7800] ;  /* 0x007800008a90783b */ /* 0x000eaa0000000200 */
[----:B------:R-:W2:Y:S02]  /*6b90*/  LDSM.16.M88.4 R180, [R3+0x6000] ;  /* 0x0060000003b4783b */ /* 0x000ea40000000200 */
[C---:B---3--:R-:W-:Y:S03]  /*6ba0*/  HMMA.16816.F32.BF16 R12, R140.reuse, R148, RZ ;  /* 0x000000948c0c723c */ /* 0x048fe600000418ff */
[----:B-1----:R-:W-:Y:S05]  /*6bb0*/  LDSM.16.M88.4 R132, [R3+0x7800] ;  /* 0x007800000384783b */ /* 0x002fea0000000200 */
[C---:B------:R-:W-:Y:S01]  /*6bc0*/  HMMA.16816.F32.BF16 R16, R140.reuse, R150, RZ ;  /* 0x000000968c10723c */ /* 0x040fe200000418ff */
[----:B------:R-:W-:Y:S07]  /*6bd0*/  LDSM.16.M88.4 R148, [R3+0x7000] ;  /* 0x007000000394783b */ /* 0x000fee0000000200 */
[C---:B----4-:R-:W-:Y:S08]  /*6be0*/  HMMA.16816.F32.BF16 R20, R140.reuse, R152, RZ ;  /* 0x000000988c14723c */ /* 0x050ff000000418ff */
[C---:B------:R-:W-:Y:S01]  /*6bf0*/  HMMA.16816.F32.BF16 R24, R140.reuse, R154, RZ ;  /* 0x0000009a8c18723c */ /* 0x040fe200000418ff */
[----:B------:R-:W-:Y:S07]  /*6c00*/  LDSM.16.M88.4 R152, [R136] ;  /* 0x000000008898783b */ /* 0x000fee0000000200 */
[C---:B-----5:R-:W-:Y:S08]  /*6c10*/  HMMA.16816.F32.BF16 R28, R140.reuse, R156, RZ ;  /* 0x0000009c8c1c723c */ /* 0x060ff000000418ff */
[----:B------:R-:W-:Y:S01]  /*6c20*/  HMMA.16816.F32.BF16 R32, R140, R158, RZ ;  /* 0x0000009e8c20723c */ /* 0x000fe200000418ff */
[----:B------:R-:W1:Y:S05]  /*6c30*/  LDSM.16.M88.4 R140, [R3+0x6800] ;  /* 0x00680000038c783b */ /* 0x000e6a0000000200 */
[----:B------:R-:W3:Y:S02]  /*6c40*/  LDSM.16.M88.4 R156, [R2+0x6000] ;  /* 0x00600000029c783b */ /* 0x000ee40000000200 */
[C---:B------:R-:W-:Y:S08]  /*6c50*/  HMMA.16816.F32.BF16 R4, R160.reuse, R164, R4 ;  /* 0x000000a4a004723c */ /* 0x040ff00000041804 */
[C---:B------:R-:W-:Y:S01]  /*6c60*/  HMMA.16816.F32.BF16 R8, R160.reuse, R166, R8 ;  /* 0x000000a6a008723c */ /* 0x040fe20000041808 */
[----:B------:R-:W-:Y:S07]  /*6c70*/  LDSM.16.M88.4 R164, [R2+0x7800] ;  /* 0x0078000002a4783b */ /* 0x000fee0000000200 */
[C---:B------:R-:W-:Y:S08]  /*6c80*/  HMMA.16816.F32.BF16 R12, R160.reuse, R168, R12 ;  /* 0x000000a8a00c723c */ /* 0x040ff0000004180c */
[C---:B------:R-:W-:Y:S01]  /*6c90*/  HMMA.16816.F32.BF16 R16, R160.reuse, R170, R16 ;  /* 0x000000aaa010723c */ /* 0x040fe20000041810 */
[----:B------:R-:W-:Y:S07]  /*6ca0*/  LDSM.16.M88.4 R168, [R199+0x2000] ;  /* 0x00200000c7a8783b */ /* 0x000fee0000000200 */
[C---:B------:R-:W-:Y:S08]  /*6cb0*/  HMMA.16816.F32.BF16 R20, R160.reuse, R172, R20 ;  /* 0x000000aca014723c */ /* 0x040ff00000041814 */
[C---:B------:R-:W-:Y:S01]  /*6cc0*/  HMMA.16816.F32.BF16 R24, R160.reuse, R174, R24 ;  /* 0x000000aea018723c */ /* 0x040fe20000041818 */
[----:B------:R-:W-:Y:S07]  /*6cd0*/  LDSM.16.M88.4 R172, [R197+UR5+0x8000] ;  /* 0x00800005c5ac783b */ /* 0x000fee0008000200 */
[C---:B--2---:R-:W-:Y:S08]  /*6ce0*/  HMMA.16816.F32.BF16 R28, R160.reuse, R144, R28 ;  /* 0x00000090a01c723c */ /* 0x044ff0000004181c */
[----:B------:R-:W-:Y:S01]  /*6cf0*/  HMMA.16816.F32.BF16 R32, R160, R146, R32 ;  /* 0x00000092a020723c */ /* 0x000fe20000041820 */
[----:B------:R-:W2:Y:S05]  /*6d00*/  LDSM.16.M88.4 R144, [R2+0x6800] ;  /* 0x006800000290783b */ /* 0x000eaa0000000200 */
[----:B------:R-:W4:Y:S02]  /*6d10*/  LDSM.16.M88.4 R160, [R2+0x7000] ;  /* 0x0070000002a0783b */ /* 0x000f240000000200 */
[C---:B------:R-:W-:Y:S08]  /*6d20*/  HMMA.16816.F32.BF16 R4, R176.reuse, R180, R4 ;  /* 0x000000b4b004723c */ /* 0x040ff00000041804 */
[C---:B------:R-:W-:Y:S01]  /*6d30*/  HMMA.16816.F32.BF16 R8, R176.reuse, R182, R8 ;  /* 0x000000b6b008723c */ /* 0x040fe20000041808 */
[----:B------:R-:W-:Y:S07]  /*6d40*/  LDSM.16.M88.4 R180, [R138+0x8000] ;  /* 0x008000008ab4783b */ /* 0x000fee0000000200 */
[C---:B-1----:R-:W-:Y:S08]  /*6d50*/  HMMA.16816.F32.BF16 R12, R176.reuse, R140, R12 ;  /* 0x0000008cb00c723c */ /* 0x042ff0000004180c */
[C---:B------:R-:W-:Y:S01]  /*6d60*/  HMMA.16816.F32.BF16 R16, R176.reuse, R142, R16 ;  /* 0x0000008eb010723c */ /* 0x040fe20000041810 */
[----:B------:R-:W-:Y:S07]  /*6d70*/  LDSM.16.M88.4 R140, [R197+UR5+0x9000] ;  /* 0x00900005c58c783b */ /* 0x000fee0008000200 */
[C---:B------:R-:W-:Y:S08]  /*6d80*/  HMMA.16816.F32.BF16 R20, R176.reuse, R148, R20 ;  /* 0x00000094b014723c */ /* 0x040ff00000041814 */
[C---:B------:R-:W-:Y:S01]  /*6d90*/  HMMA.16816.F32.BF16 R24, R176.reuse, R150, R24 ;  /* 0x00000096b018723c */ /* 0x040fe20000041818 */
[----:B------:R-:W-:Y:S07]  /*6da0*/  LDSM.16.M88.4 R148, [R197+UR5+0x9800] ;  /* 0x00980005c594783b */ /* 0x000fee0008000200 */
[C---:B------:R-:W-:Y:S08]  /*6db0*/  HMMA.16816.F32.BF16 R28, R176.reuse, R132, R28 ;  /* 0x00000084b01c723c */ /* 0x040ff0000004181c */
[----:B------:R-:W-:Y:S01]  /*6dc0*/  HMMA.16816.F32.BF16 R32, R176, R134, R32 ;  /* 0x00000086b020723c */ /* 0x000fe20000041820 */
[----:B------:R-:W1:Y:S05]  /*6dd0*/  LDSM.16.M88.4 R132, [R197+UR5+0x8800] ;  /* 0x00880005c584783b */ /* 0x000e6a0008000200 */
[----:B------:R-:W5:Y:S02]  /*6de0*/  LDSM.16.M88.4 R176, [R196+0x2000] ;  /* 0x00200000c4b0783b */ /* 0x000f640000000200 */
        /* <DEDUP_REMOVED lines=9> */
[C---:B------:R-:W-:Y:S08]  /*6e80*/  HMMA.16816.F32.BF16 R28, R152.reuse, R164, R28 ;  /* 0x000000a4981c723c */ /* 0x040ff0000004181c */
        /* <DEDUP_REMOVED lines=12> */
[C---:B------:R-:W-:Y:S08]  /*6f50*/  HMMA.16816.F32.BF16 R28, R168.reuse, R148, R28 ;  /* 0x00000094a81c723c */ /* 0x040ff0000004181c */
[----:B------:R-:W-:Y:S01]  /*6f60*/  HMMA.16816.F32.BF16 R32, R168, R150, R32 ;  /* 0x00000096a820723c */ /* 0x000fe20000041820 */
[----:B------:R-:W1:Y:S05]  /*6f70*/  LDSM.16.M88.4 R148, [R3+0x9800] ;  /* 0x009800000394783b */ /* 0x000e6a0000000200 */
[----:B------:R-:W1:Y:S02]  /*6f80*/  LDSM.16.M88.4 R168, [R136+0x2000] ;  /* 0x0020000088a8783b */ /* 0x000e640000000200 */
[C---:B-----5:R-:W-:Y:S08]  /*6f90*/  HMMA.16816.F32.BF16 R4, R176.reuse, R180, R4 ;  /* 0x000000b4b004723c */ /* 0x060ff00000041804 */
        /* <DEDUP_REMOVED lines=10> */
[----:B------:R-:W5:Y:S05]  /*7040*/  LDSM.16.M88.4 R156, [R2+0x9800] ;  /* 0x00980000029c783b */ /* 0x000f6a0000000200 */
[----:B------:R-:W-:Y:S02]  /*7050*/  LDSM.16.M88.4 R176, [R197+UR5+0xa000] ;  /* 0x00a00005c5b0783b */ /* 0x000fe40008000200 */
[C---:B----4-:R-:W-:Y:S08]  /*7060*/  HMMA.16816.F32.BF16 R4, R160.reuse, R164, R4 ;  /* 0x000000a4a004723c */ /* 0x050ff00000041804 */
        /* <DEDUP_REMOVED lines=8> */
[C---:B------:R-:W-:Y:S08]  /*70f0*/  HMMA.16816.F32.BF16 R28, R160.reuse, R148, R28 ;  /* 0x00000094a01c723c */ /* 0x040ff0000004181c */
[----:B------:R-:W-:Y:S01]  /*7100*/  HMMA.16816.F32.BF16 R32, R160, R150, R32 ;  /* 0x00000096a020723c */ /* 0x000fe20000041820 */
[----:B------:R-:W1:Y:S05]  /*7110*/  LDSM.16.M88.4 R148, [R197+UR5+0xb800] ;  /* 0x00b80005c594783b */ /* 0x000e6a0008000200 */
[----:B------:R-:W-:Y:S02]  /*7120*/  LDSM.16.M88.4 R160, [R196+0x4000] ;  /* 0x00400000c4a0783b */ /* 0x000fe40000000200 */
[C---:B------:R-:W-:Y:S08]  /*7130*/  HMMA.16816.F32.BF16 R4, R168.reuse, R172, R4 ;  /* 0x000000aca804723c */ /* 0x040ff00000041804 */
        /* <DEDUP_REMOVED lines=10> */
[----:B------:R-:W5:Y:S05]  /*71e0*/  LDSM.16.M88.4 R156, [R138+0xb800] ;  /* 0x00b800008a9c783b */ /* 0x000f6a0000000200 */
[----:B------:R-:W-:Y:S02]  /*71f0*/  LDSM.16.M88.4 R168, [R139+0x4000] ;  /* 0x004000008ba8783b */ /* 0x000fe40000000200 */
[C---:B----4-:R-:W-:Y:S08]  /*7200*/  HMMA.16816.F32.BF16 R4, R164.reuse, R176, R4 ;  /* 0x000000b0a404723c */ /* 0x050ff00000041804 */
        /* <DEDUP_REMOVED lines=12> */
[C---:B------:R-:W-:Y:S08]  /*72d0*/  HMMA.16816.F32.BF16 R4, R160.reuse, R172, R4 ;  /* 0x000000aca004723c */ /* 0x040ff00000041804 */
[C---:B------:R-:W-:Y:S08]  /*72e0*/  HMMA.16816.F32.BF16 R8, R160.reuse, R174, R8 ;  /* 0x000000aea008723c */ /* 0x040ff00000041808 */
[C---:B--2---:R-:W-:Y:S08]  /*72f0*/  HMMA.16816.F32.BF16 R12, R160.reuse, R144, R12 ;  /* 0x00000090a00c723c */ /* 0x044ff0000004180c */
[C---:B------:R-:W-:Y:S08]  /*7300*/  HMMA.16816.F32.BF16 R16, R160.reuse, R146, R16 ;  /* 0x00000092a010723c */ /* 0x040ff00000041810 */
[C---:B---3--:R-:W-:Y:S08]  /*7310*/  HMMA.16816.F32.BF16 R20, R160.reuse, R152, R20 ;  /* 0x00000098a014723c */ /* 0x048ff00000041814 */
[C---:B------:R-:W-:Y:S08]  /*7320*/  HMMA.16816.F32.BF16 R24, R160.reuse, R154, R24 ;  /* 0x0000009aa018723c */ /* 0x040ff00000041818 */
[C---:B-----5:R-:W-:Y:S08]  /*7330*/  HMMA.16816.F32.BF16 R28, R160.reuse, R156, R28 ;  /* 0x0000009ca01c723c */ /* 0x060ff0000004181c */
[----:B------:R-:W-:Y:S08]  /*7340*/  HMMA.16816.F32.BF16 R32, R160, R158, R32 ;  /* 0x0000009ea020723c */ /* 0x000ff00000041820 */
[C---:B----4-:R-:W-:Y:S08]  /*7350*/  HMMA.16816.F32.BF16 R4, R168.reuse, R176, R4 ;  /* 0x000000b0a804723c */ /* 0x050ff00000041804 */
[C---:B------:R-:W-:Y:S08]  /*7360*/  HMMA.16816.F32.BF16 R8, R168.reuse, R178, R8 ;  /* 0x000000b2a808723c */ /* 0x040ff00000041808 */
[C---:B-1----:R-:W-:Y:S08]  /*7370*/  HMMA.16816.F32.BF16 R12, R168.reuse, R132, R12 ;  /* 0x00000084a80c723c */ /* 0x042ff0000004180c */
        /* <DEDUP_REMOVED lines=15> */
[----:B------:R-:W-:Y:S01]  /*7470*/  MUFU.TANH R245, R245 ;  /* 0x000000f500f57308 */ /* 0x000fe20000002400 */
[----:B------:R-:W1:Y:S01]  /*7480*/  LDSM.16.M88.4 R132, [R2+0xb800] ;  /* 0x00b800000284783b */ /* 0x000e620000000200 */
[----:B------:R-:W-:Y:S04]  /*7490*/  DEPBAR.LE SB0, 0x0 ;  /* 0x000080000000791a */ /* 0x000fe80000000000 */
[----:B------:R-:W-:Y:S01]  /*74a0*/  FMUL.FTZ R249, R8, UR6 ;  /* 0x0000000608f97c20 */ /* 0x000fe20008410000 */
[C---:B--2---:R-:W-:Y:S03]  /*74b0*/  HMMA.16816.F32.BF16 R20, R164.reuse, R140, R20 ;  /* 0x0000008ca414723c */ /* 0x044fe60000041814 */
        /* <DEDUP_REMOVED lines=13> */
[----:B------:R-:W2:Y:S01]  /*7590*/  MUFU.TANH R236, R236 ;  /* 0x000000ec00ec7308 */ /* 0x000ea20000002400 */
        /* <DEDUP_REMOVED lines=12> */
[----:B--2---:R-:W-:Y:S01]  /*7660*/  FMNMX3.FTZ R251, R0, R238, R236, !PT ;  /* 0x000000ee00fb7276 */ /* 0x004fe200078100ec */
[C---:B-1----:R-:W-:Y:S03]  /*7670*/  HMMA.16816.F32.BF16 R28, R164.reuse, R132, R28 ;  /* 0x00000084a41c723c */ /* 0x042fe6000004181c */
        /* <DEDUP_REMOVED lines=50> */
.L_x_1150:
[----:B--2---:R-:W2:Y:S01]  /*79a0*/  SHFL.BFLY PT, R3, R244, 0x2, 0x1f ;  /* 0x0c401f00f4037f89 */ /* 0x004ea200000e0000 */
        /* <DEDUP_REMOVED lines=382> */
.L_x_1148:
        /* <DEDUP_REMOVED lines=254> */
.L_x_1152:
        /* <DEDUP_REMOVED lines=53> */
.L_x_1154:
[----:B------:R-:W-:Y:S05]  /*a4c0*/  BSYNC.RECONVERGENT B0 ;  /* 0x0000000000007941 */ /* 0x000fea0003800200 */
.L_x_1153:
[----:B------:R-:W2:Y:S01]  /*a4d0*/  LDCU.64 UR4, c[0x0][0x410] ;  /* 0x00008200ff0477ac */ /* 0x000ea20008000a00 */
[----:B------:R-:W-:Y:S01]  /*a4e0*/  @P0 IMAD.MOV.U32 R20, RZ, RZ, R24 ;  /* 0x000000ffff140224 */ /* 0x000fe200078e0018 */
[----:B-1----:R-:W-:Y:S01]  /*a4f0*/  SHF.R.U32.HI R4, RZ, 0x3, R193 ;  /* 0x00000003ff047819 */ /* 0x002fe200000116c1 */
[----:B------:R1:W3:Y:S01]  /*a500*/  LDS.128 R16, [R7+0x2000] ;  /* 0x0020000007107984 */ /* 0x0002e20000000c00 */
[----:B------:R-:W-:Y:S02]  /*a510*/  BSSY.RECONVERGENT B0, `(.L_x_1155) ;  /* 0x0000021000007945 */ /* 0x000fe40003800200 */
[----:B------:R-:W-:Y:S01]  /*a520*/  IADD3 R20, P0, PT, R192, R20, RZ ;  /* 0x00000014c0147210 */ /* 0x000fe20007f1e0ff */
[C---:B------:R-:W-:Y:S01]  /*a530*/  VIADD R3, R4.reuse, 0x30 ;  /* 0x0000003004037836 */ /* 0x040fe20000000000 */
[C---:B------:R-:W-:Y:S01]  /*a540*/  ISETP.GE.AND P3, PT, R4.reuse, R198, PT ;  /* 0x000000c60400720c */ /* 0x040fe20003f66270 */
[----:B------:R-:W-:Y:S01]  /*a550*/  VIADD R11, R4, 0x10 ;  /* 0x00000010040b7836 */ /* 0x000fe20000000000 */
[----:B------:R-:W-:-:S02]  /*a560*/  IADD3.X R21, PT, PT, RZ, R9, RZ, P0, !PT ;  /* 0x00000009ff157210 */ /* 0x000fc400007fe4ff */
[-C--:B------:R-:W-:Y:S02]  /*a570*/  ISETP.GE.AND P0, PT, R3, R198.reuse, PT ;  /* 0x000000c60300720c */ /* 0x080fe40003f06270 */
[----:B------:R-:W-:Y:S02]  /*a580*/  ISETP.GE.AND P2, PT, R11, R198, PT ;  /* 0x000000c60b00720c */ /* 0x000fe40003f46270 */
[----:B------:R1:W4:Y:S01]  /*a590*/  LDS.128 R8, [R7+0x4000] ;  /* 0x0040000007087984 */ /* 0x0003220000000c00 */
[----:B------:R-:W-:Y:S01]  /*a5a0*/  IADD3 R5, PT, PT, R4, 0x20, RZ ;  /* 0x0000002004057810 */ /* 0x000fe20007ffe0ff */
[----:B--2---:R-:W-:-:S03]  /*a5b0*/  IMAD.WIDE.U32 R2, R23, UR4, R20 ;  /* 0x0000000417027c25 */ /* 0x004fc6000f8e0014 */
[----:B------:R-:W-:Y:S01]  /*a5c0*/  ISETP.GE.AND P1, PT, R5, R198, PT ;  /* 0x000000c60500720c */ /* 0x000fe20003f26270 */
[----:B------:R-:W-:Y:S02]  /*a5d0*/  IMAD R25, R23, UR5, R3 ;  /* 0x0000000517197c24 */ /* 0x000fe4000f8e0203 */
[----:B------:R1:W2:Y:S01]  /*a5e0*/  LDS.128 R20, [R7] ;  /* 0x0000000007147984 */ /* 0x0002a20000000c00 */
[----:B------:R-:W-:Y:S02]  /*a5f0*/  IMAD.MOV.U32 R5, RZ, RZ, RZ ;  /* 0x000000ffff057224 */ /* 0x000fe400078e00ff */
[----:B------:R-:W-:Y:S01]  /*a600*/  IMAD.WIDE.U32 R4, R6, 0x40, R4 ;  /* 0x0000004006047825 */ /* 0x000fe200078e0004 */
[----:B------:R-:W-:Y:S06]  /*a610*/  @P3 BRA `(.L_x_1156) ;  /* 0x0000000000403947 */ /* 0x000fec0003800000 */
        /* <DEDUP_REMOVED lines=16> */
.L_x_1156:
[----:B------:R-:W-:Y:S05]  /*a720*/  BSYNC.RECONVERGENT B0 ;  /* 0x0000000000007941 */ /* 0x000fea0003800200 */
.L_x_1155:
        /* <DEDUP_REMOVED lines=24> */
.L_x_1158:
[----:B------:R-:W-:Y:S05]  /*a8b0*/  BSYNC.RECONVERGENT B0 ;  /* 0x0000000000007941 */ /* 0x000fea0003800200 */
.L_x_1157:
        /* <DEDUP_REMOVED lines=24> */
.L_x_1160:
[----:B------:R-:W-:Y:S05]  /*aa40*/  BSYNC.RECONVERGENT B0 ;  /* 0x0000000000007941 */ /* 0x000fea0003800200 */
.L_x_1159:
        /* <DEDUP_REMOVED lines=8> */
[----:B------:R-:W3:Y:S01]  /*aad0*/  LDCU.64 UR4, c[0x0][0x3f0] ;  /* 0x00007e00ff0477ac */ /* 0x000ee20008000a00 */
[----:B------:R-:W-:Y:S02]  /*aae0*/  MOV R5, R25 ;  /* 0x0000001900057202 */ /* 0x000fe40000000f00 */
        /* <DEDUP_REMOVED lines=14> */
.L_x_1161:
        /* <DEDUP_REMOVED lines=11> */
.L_x_1820:


//--------------------- .text._ZN5flash16flash_fwd_kernelI23Flash_fwd_kernel_traitsILi192ELi64ELi64ELi4ELb0ELb0EN7cutlass10bfloat16_tE19Flash_kernel_traitsILi192ELi64ELi64ELi4ES3_EELb1ELb0ELb0ELb1ELb0ELb0ELb0ELb1EEEvNS_16Flash_fwd_paramsE --------------------------
	.section	.text._ZN5flash16flash_fwd_kernelI23Flash_fwd_kernel_traitsILi192ELi64ELi64ELi4ELb0ELb0EN7cutlass10bfloat16_tE19Flash_kernel_traitsILi192ELi64ELi64ELi4ES3_EELb1ELb0ELb0ELb1ELb0ELb0ELb0ELb1EEEvNS_16Flash_fwd_paramsE,"ax",@progbits
	.align	128
        .global         _ZN5flash16flash_fwd_kernelI23Flash_fwd_kernel_traitsILi192ELi64ELi64ELi4ELb0ELb0EN7cutlass10bfloat16_tE19Flash_kernel_traitsILi192ELi64ELi64ELi4ES3_EELb1ELb0ELb0ELb1ELb0ELb0ELb0ELb1EEEvNS_16Flash_fwd_paramsE
        .type           _ZN5flash16flash_fwd_kernelI23Flash_fwd_kernel_traitsILi192ELi64ELi64ELi4ELb0ELb0EN7cutlass10bfloat16_tE19Flash_kernel_traitsILi192ELi64ELi64ELi4ES3_EELb1ELb0ELb0ELb1ELb0ELb0ELb0ELb1EEEvNS_16Flash_fwd_paramsE,@function
        .size           _ZN5flash16flash_fwd_kernelI23Flash_fwd_kernel_traitsILi192ELi64ELi64ELi4ELb0ELb0EN7cutlass10bfloat16_tE19Flash_kernel_traitsILi192ELi64ELi64ELi4ES3_EELb1ELb0ELb0ELb1ELb0ELb0ELb0ELb1EEEvNS_16Flash_fwd_paramsE,(.L_x_1821 - _ZN5flash16flash_fwd_kernelI23Flash_fwd_kernel_traitsILi192ELi64ELi64ELi4ELb0ELb0EN7cutlass10bfloat16_tE19Flash_kernel_traitsILi192ELi64ELi64ELi4ES3_EELb1ELb0ELb0ELb1ELb0ELb0ELb0ELb1EEEvNS_16Flash_fwd_paramsE)
        .other          _ZN5flash16flash_fwd_kernelI23Flash_fwd_kernel_traitsILi192ELi64ELi64ELi4ELb0ELb0EN7cutlass10bfloat16_tE19Flash_kernel_traitsILi192ELi64ELi64ELi4ES3_EELb1ELb0ELb0ELb1ELb0ELb0ELb0ELb1EEEvNS_16Flash_fwd_paramsE,@"STO_CUDA_ENTRY STV_DEFAULT"
_ZN5flash16flash_fwd_kernelI23Flash_fwd_kernel_traitsILi192ELi64ELi64ELi4ELb0ELb0EN7cutlass10bfloat16_tE19Flash_kernel_traitsILi192ELi64ELi64ELi4ES3_EELb1ELb0ELb0ELb1ELb0ELb0ELb0ELb1EEEvNS_16Flash_fwd_paramsE:
.text._ZN5flash16flash_fwd_kernelI23Flash_fwd_kernel_traitsILi192ELi64ELi64ELi4ELb0ELb0EN7cutlass10bfloat16_tE19Flash_kernel_traitsILi192ELi64ELi64ELi4ES3_EELb1ELb0ELb0ELb1ELb0ELb0ELb0ELb1EEEvNS_16Flash_fwd_paramsE:
        /* <DEDUP_REMOVED lines=14> */
[----:B----4-:R-:W-:-:S05]  /*00e0*/  @P3 IMAD.MOV.U32 R3, RZ, RZ, R98 ;  /* 0x000000ffff033224 */ /* 0x010fca00078e0062 */
[----:B-1----:R1:W3:Y:S01]  /*00f0*/  @P3 LDG.E.64 R4, desc[UR18][R2.64] ;  /* 0x0000001202043981 */ /* 0x0022e2000c1e1b00 */
[----:B--2---:R-:W-:Y:S02]  /*0100*/  IMAD.U32 R196, RZ, RZ, UR4 ;  /* 0x00000004ffc47e24 */ /* 0x004fe4000f8e00ff */
[----:B------:R-:W-:Y:S01]  /*0110*/  IMAD.U32 R197, RZ, RZ, UR5 ;  /* 0x00000005ffc57e24 */ /* 0x000fe2000f8e00ff */
[----:B------:R-:W2:Y:S01]  /*0120*/  S2R R16, SR_CTAID.Z ;  /* 0x0000000000107919 */ /* 0x000ea20000002700 */
[----:B------:R-:W4:Y:S01]  /*0130*/  S2R R186, SR_TID.X ;  /* 0x0000000000ba7919 */ /* 0x000f220000002100 */
[----:B------:R-:W-:Y:S01]  /*0140*/  ISETP.NE.U32.AND P2, PT, RZ, UR8, PT ;  /* 0x00000008ff007c0c */ /* 0x000fe2000bf45070 */
[----:B------:R-:W3:Y:S02]  /*0150*/  LDCU.64 UR4, c[0x0][0x478] ;  /* 0x00008f00ff0477ac */ /* 0x000ee40008000a00 */
[----:B------:R-:W3:Y:S01]  /*0160*/  @P3 LDG.E.64 R196, desc[UR18][R196.64] ;  /* 0x00000012c4c43981 */ /* 0x000ee2000c1e1b00 */
[----:B------:R-:W-:Y:S01]  /*0170*/  ISETP.NE.AND.EX P2, PT, RZ, UR9, PT, P2 ;  /* 0x00000009ff007c0c */ /* 0x000fe2000bf45320 */
[----:B------:R-:W-:Y:S01]  /*0180*/  IMAD.MOV.U32 R8, RZ, RZ, -0x1 ;  /* 0xffffffffff087424 */ /* 0x000fe200078e00ff */
[----:B------:R-:W-:Y:S01]  /*0190*/  UISETP.NE.U32.AND UP0, UPT, UR8, URZ, UPT ;  /* 0x000000ff0800728c */ /* 0x000fe2000bf05070 */
[----:B------:R-:W-:-:S03]  /*01a0*/  IMAD.WIDE.U32 R6, R24, 0x4, R6 ;  /* 0x0000000418067825 */ /* 0x000fc600078e0006 */
[----:B------:R-:W-:Y:S01]  /*01b0*/  UISETP.NE.AND.EX UP0, UPT, UR9, URZ, UPT, UP0 ;  /* 0x000000ff0900728c */ /* 0x000fe2000bf05300 */
[----:B------:R-:W-:Y:S01]  /*01c0*/  IMAD.SHL.U32 R11, R24, 0x4, RZ ;  /* 0x00000004180b7824 */ /* 0x000fe200078e00ff */
[----:B------:R-:W-:-:S04]  /*01d0*/  SHF.R.U32.HI R12, RZ, 0x1e, R24 ;  /* 0x0000001eff0c7819 */ /* 0x000fc80000011618 */
[----:B------:R-:W-:Y:S02]  /*01e0*/  PLOP3.LUT P0, PT, PT, PT, UP0, 0x80, 0x8 ;  /* 0x000000000008781c */ /* 0x000fe40003f0f008 */
[----:B--2---:R-:W-:-:S04]  /*01f0*/  LOP3.LUT R0, R16, R108, R24, 0xfe, !PT ;  /* 0x0000006c10007212 */ /* 0x004fc800078efe18 */
[----:B----4-:R-:W-:Y:S02]  /*0200*/  LOP3.LUT P4, RZ, R0, R186, RZ, 0xfc, !PT ;  /* 0x000000ba00ff7212 */ /* 0x010fe4000788fcff */
[----:B------:R-:W3:Y:S11]  /*0210*/  @P3 LDC R0, c[0x0][0x520] ;  /* 0x00014800ff003b82 */ /* 0x000ef60000000800 */
[----:B-1----:R-:W1:Y:S01]  /*0220*/  @!P4 LDC.64 R2, c[0x0][0x528] ;  /* 0x00014a00ff02cb82 */ /* 0x002e620000000a00 */
[----:B------:R-:W-:Y:S01]  /*0230*/  IMAD.MOV.U32 R9, RZ, RZ, RZ ;  /* 0x000000ffff097224 */ /* 0x000fe200078e00ff */
[----:B---3--:R-:W-:-:S05]  /*0240*/  @P3 IADD3 R97, P1, PT, R4, R0, RZ ;  /* 0x0000000004613210 */ /* 0x008fca0007f3e0ff */
[----:B------:R-:W-:Y:S02]  /*0250*/  @P3 IMAD.X R98, RZ, RZ, R5, P1 ;  /* 0x000000ffff623224 */ /* 0x000fe400008e0605 */
[----:B------:R-:W-:Y:S02]  /*0260*/  @!P4 IMAD.MOV.U32 R4, RZ, RZ, R97 ;  /* 0x000000ffff04c224 */ /* 0x000fe400078e0061 */
[----:B------:R-:W-:Y:S01]  /*0270*/  @!P4 IMAD.MOV.U32 R5, RZ, RZ, R98 ;  /* 0x000000ffff05c224 */ /* 0x000fe200078e0062 */
[----:B-1----:R-:W-:Y:S04]  /*0280*/  @!P4 STG.E.64 desc[UR18][R2.64], R196 ;  /* 0x000000c40200c986 */ /* 0x002fe8000c101b12 */
[----:B------:R1:W-:Y:S01]  /*0290*/  @!P4 STG.E.64 desc[UR18][R2.64+0x8], R4 ;  /* 0x000008040200c986 */ /* 0x0003e2000c101b12 */
[----:B------:R-:W-:-:S03]  /*02a0*/  ISETP.NE.U32.AND P4, PT, RZ, UR6, PT ;  /* 0x00000006ff007c0c */ /* 0x000fc6000bf85070 */
[----:B------:R-:W2:Y:S01]  /*02b0*/  @P2 LDG.E R8, desc[UR18][R6.64] ;  /* 0x0000001206082981 */ /* 0x000ea2000c1e1900 */
[----:B------:R-:W-:Y:S02]  /*02c0*/  ISETP.NE.U32.AND P2, PT, RZ, UR4, PT ;  /* 0x00000004ff007c0c */ /* 0x000fe4000bf45070 */
[----:B------:R-:W-:Y:S01]  /*02d0*/  ISETP.NE.AND.EX P4, PT, RZ, UR7, PT, P4 ;  /* 0x00000007ff007c0c */ /* 0x000fe2000bf85340 */
[----:B------:R3:W4:Y:S01]  /*02e0*/  @P0 LDG.E R10, desc[UR18][R6.64+0x4] ;  /* 0x00000412060a0981 */ /* 0x000722000c1e1900 */
[----:B------:R-:W-:-:S11]  /*02f0*/  ISETP.NE.AND.EX P2, PT, RZ, UR5, PT, P2 ;  /* 0x00000005ff007c0c */ /* 0x000fd6000bf45320 */
[C---:B-1----:R-:W-:Y:S02]  /*0300*/  @P4 IADD3 R4, P3, PT, R11.reuse, UR6, RZ ;  /* 0x000000060b044c10 */ /* 0x042fe4000ff7e0ff */
[----:B------:R-:W-:Y:S01]  /*0310*/  @P2 IADD3 R2, P1, PT, R11, UR4, RZ ;  /* 0x000000040b022c10 */ /* 0x000fe2000ff3e0ff */
[----:B------:R-:W1:Y:S01]  /*0320*/  LDCU.U8 UR4, c[0x0][0x532] ;  /* 0x0000a640ff0477ac */ /* 0x000e620008000000 */
[C---:B------:R-:W-:Y:S01]  /*0330*/  @P4 IADD3.X R5, PT, PT, R12.reuse, UR7, RZ, P3, !PT ;  /* 0x000000070c054c10 */ /* 0x040fe20009ffe4ff */
[----:B---3--:R-:W3:Y:S01]  /*0340*/  LDC.64 R6, c[0x0][0x468] ;  /* 0x00011a00ff067b82 */ /* 0x008ee20000000a00 */
[----:B------:R-:W-:-:S03]  /*0350*/  @P2 IADD3.X R3, PT, PT, R12, UR5, RZ, P1, !PT ;  /* 0x000000050c032c10 */ /* 0x000fc60008ffe4ff */
[----:B------:R3:W4:Y:S04]  /*0360*/  @P4 LDG.E R9, desc[UR18][R4.64] ;  /* 0x0000001204094981 */ /* 0x000728000c1e1900 */
[----:B------:R3:W4:Y:S01]  /*0370*/  @P2 LDG.E R0, desc[UR18][R2.64] ;  /* 0x0000001202002981 */ /* 0x000722000c1e1900 */
[----:B-1----:R-:W-:Y:S02]  /*0380*/  ISETP.NE.AND P4, PT, RZ, UR4, PT ;  /* 0x00000004ff007c0c */ /* 0x002fe4000bf85270 */
[----:B---3--:R-:W-:-:S04]  /*0390*/  ISETP.EQ.U32.AND P3, PT, R6, RZ, PT ;  /* 0x000000ff0600720c */ /* 0x008fc80003f62070 */
[----:B------:R-:W-:Y:S01]  /*03a0*/  ISETP.EQ.OR.EX P3, PT, R7, RZ, !P4, P3 ;  /* 0x000000ff0700720c */ /* 0x000fe20006762730 */
[----:B------:R-:W1:Y:S01]  /*03b0*/  @!P2 LDC.64 R4, c[0x0][0x488] ;  /* 0x00012200ff04ab82 */ /* 0x000e620000000a00 */
[----:B------:R-:W-:Y:S01]  /*03c0*/  IADD3 R2, P1, PT, R11, R6, RZ ;  /* 0x000000060b027210 */ /* 0x000fe20007f3e0ff */
[----:B------:R-:W-:-:S04]  /*03d0*/  IMAD.MOV.U32 R11, RZ, RZ, -0x1 ;  /* 0xffffffffff0b7424 */ /* 0x000fc800078e00ff */
[----:B------:R-:W-:-:S06]  /*03e0*/  IMAD.X R3, R12, 0x1, R7, P1 ;  /* 0x000000010c037824 */ /* 0x000fcc00008e0607 */
[----:B------:R3:W5:Y:S01]  /*03f0*/  @!P3 LDG.E R11, desc[UR18][R2.64] ;  /* 0x00000012020bb981 */ /* 0x000762000c1e1900 */
[----:B------:R-:W-:Y:S01]  /*0400*/  ISETP.NE.U32.AND P3, PT, R6, RZ, PT ;  /* 0x000000ff0600720c */ /* 0x000fe20003f65070 */
[----:B------:R-:W3:Y:S01]  /*0410*/  @!UP0 LDCU UR17, c[0x0][0x434] ;  /* 0x00008680ff1187ac */ /* 0x000ee20008000800 */
[----:B------:R-:W-:Y:S02]  /*0420*/  IMAD.SHL.U32 R103, R108, 0x40, RZ ;  /* 0x000000406c677824 */ /* 0x000fe400078e00ff */
[----:B------:R-:W-:Y:S02]  /*0430*/  ISETP.NE.AND.EX P3, PT, R7, RZ, PT, P3 ;  /* 0x000000ff0700720c */ /* 0x000fe40003f65330 */
[----:B--2---:R-:W-:Y:S02]  /*0440*/  R2UR UR16, R8 ;  /* 0x00000000081072ca */ /* 0x004fe400000e0000 */
[----:B------:R-:W2:Y:S01]  /*0450*/  @!P2 LDC R8, c[0x0][0x43c] ;  /* 0x00010f00ff08ab82 */ /* 0x000ea20000000800 */
[----:B----4-:R-:W-:-:S02]  /*0460*/  @P0 R2UR UR4, R10 ;  /* 0x000000000a0402ca */ /* 0x010fc400000e0000 */
[----:B-1----:R-:W-:-:S04]  /*0470*/  @!P2 ISETP.NE.U32.AND P0, PT, R4, RZ, PT ;  /* 0x000000ff0400a20c */ /* 0x002fc80003f05070 */
[----:B------:R-:W-:-:S07]  /*0480*/  @!P2 ISETP.NE.AND.EX P0, PT, R5, RZ, PT, P0 ;  /* 0x000000ff0500a20c */ /* 0x000fce0003f05300 */
[----:B---3--:R-:W-:Y:S01]  /*0490*/  @UP0 UIADD3 UR17, UPT, UPT, UR4, -UR16, URZ ;  /* 0x8000001004110290 */ /* 0x008fe2000fffe0ff */
[----:B------:R-:W1:Y:S05]  /*04a0*/  LDCU UR4, c[0x0][0x3e0] ;  /* 0x00007c00ff0477ac */ /* 0x000e6a0008000800 */
[----:B------:R-:W-:Y:S02]  /*04b0*/  ISETP.LT.AND P1, PT, R103, UR17, PT ;  /* 0x0000001167007c0c */ /* 0x000fe4000bf21270 */
[----:B--2---:R-:W-:Y:S01]  /*04c0*/  @!P2 SEL R4, R8, RZ, P0 ;  /* 0x000000ff0804a207 */ /* 0x004fe20000000000 */
[----:B------:R-:W-:Y:S02]  /*04d0*/  @P2 IMAD.IADD R117, R0, 0x1, -R9 ;  /* 0x0000000100752824 */ /* 0x000fe400078e0a09 */
[----:B------:R-:W2:Y:S01]  /*04e0*/  @!P3 LDC R0, c[0x0][0x438] ;  /* 0x00010e00ff00bb82 */ /* 0x000ea20000000800 */
[----:B-1----:R-:W-:Y:S07]  /*04f0*/  @!P3 BRA `(.L_x_1162) ;  /* 0x00000000000cb947 */ /* 0x002fee0003800000 */
[----:B--2---:R-:W2:Y:S02]  /*0500*/  @P4 LDG.E R0, desc[UR18][R2.64+0x4] ;  /* 0x0000041202004981 */ /* 0x004ea4000c1e1900 */
[----:B--2--5:R-:W-:-:S06]  /*0510*/  @P4 IADD3 R0, PT, PT, R0, -R11, RZ ;  /* 0x8000000b00004210 */ /* 0x024fcc0007ffe0ff */
[----:B------:R1:W5:Y:S02]  /*0520*/  @!P4 LDG.E R0, desc[UR18][R2.64] ;  /* 0x000000120200c981 */ /* 0x000364000c1e1900 */
.L_x_1162:
[----:B--2--5:R-:W-:Y:S01]  /*0530*/  @!P2 IADD3 R117, PT, PT, R4, R0, -R9 ;  /* 0x000000000475a210 */ /* 0x024fe20007ffe809 */
[----:B------:R-:W-:Y:S06]  /*0540*/  @!P1 EXIT ;  /* 0x000000000000994d */ /* 0x000fec0003800000 */
[----:B------:R-:W-:Y:S01]  /*0550*/  ISETP.GT.AND P0, PT, R117, RZ, PT ;  /* 0x000000ff7500720c */ /* 0x000fe20003f04270 */
[----:B------:R-:W-:Y:S01]  /*0560*/  IMAD R105, R24, UR4, R16 ;  /* 0x0000000418697c24 */ /* 0x000fe2000f8e0210 */
[----:B------:R-:W-:-:S11]  /*0570*/  LOP3.LUT R107, R186, 0x1f, RZ, 0xc0, !PT ;  /* 0x0000001fba6b7812 */ /* 0x000fd600078ec0ff */
[----:B------:R-:W-:Y:S05]  /*0580*/  @P0 BRA `(.L_x_1163) ;  /* 0x0000000c00100947 */ /* 0x000fea0003800000 */
[----:B-1----:R-:W1:Y:S01]  /*0590*/  LDC.U8 R2, c[0x0][0x549] ;  /* 0x00015240ff027b82 */ /* 0x002e620000000000 */
[----:B------:R-:W-:Y:S02]  /*05a0*/  MOV R0, UR16 ;  /* 0x0000001000007c02 */ /* 0x000fe40008000f00 */
[----:B------:R-:W-:Y:S02]  /*05b0*/  SHF.L.U32 R21, R186, 0x3, RZ ;  /* 0x00000003ba157819 */ /* 0x000fe400000006ff */
[----:B------:R-:W-:-:S03]  /*05c0*/  ISETP.NE.AND P0, PT, R0, -0x1, PT ;  /* 0xffffffff0000780c */ /* 0x000fc60003f05270 */
[----:B------:R-:W2:Y:S08]  /*05d0*/  LDC R15, c[0x0][0x434] ;  /* 0x00010d00ff0f7b82 */ /* 0x000eb00000000800 */
[----:B------:R-:W3:Y:S01]  /*05e0*/  LDC.U8 R10, c[0x0][0x548] ;  /* 0x00015200ff0a7b82 */ /* 0x000ee20000000000 */
[----:B-1----:R-:W-:-:S07]  /*05f0*/  ISETP.NE.AND P1, PT, R2, RZ, PT ;  /* 0x000000ff0200720c */ /* 0x002fce0003f25270 */
[----:B------:R-:W1:Y:S08]  /*0600*/  @!P0 LDC.64 R6, c[0x0][0x400] ;  /* 0x00010000ff068b82 */ /* 0x000e700000000a00 */
[----:B------:R-:W4:Y:S01]  /*0610*/  @P0 LDC.64 R8, c[0x0][0x408] ;  /* 0x00010200ff080b82 */ /* 0x000f220000000a00 */
[----:B------:R-:W-:-:S07]  /*0620*/  @P1 MOV R13, 0x1 ;  /* 0x00000001000d1802 */ /* 0x000fce0000000f00 */
[----:B------:R-:W5:Y:S08]  /*0630*/  @P1 LDC.64 R2, c[0x0][0x430] ;  /* 0x00010c00ff021b82 */ /* 0x000f700000000a00 */
[----:B------:R-:W2:Y:S01]  /*0640*/  @P1 LDC R14, c[0x0][0x430] ;  /* 0x00010c00ff0e1b82 */ /* 0x000ea20000000800 */
[----:B-1----:R-:W-:-:S03]  /*0650*/  @!P0 IMAD.WIDE.U32 R4, R24, R6, RZ ;  /* 0x0000000618048225 */ /* 0x002fc600078e00ff */
[----:B------:R-:W-:Y:S01]  /*0660*/  @!P0 MOV R0, R4 ;  /* 0x0000000400008202 */ /* 0x000fe20000000f00 */
[----:B-----5:R-:W-:Y:S02]  /*0670*/  @P1 IMAD R12, R2, R3, RZ ;  /* 0x00000003020c1224 */ /* 0x020fe400078e02ff */
[----:B----4-:R-:W-:Y:S01]  /*0680*/  @P0 IMAD.WIDE.U32 R2, R8, UR16, RZ ;  /* 0x0000001008020c25 */ /* 0x010fe2000f8e00ff */
[----:B---3--:R-:W-:Y:S06]  /*0690*/  @P1 BRA `(.L_x_1164) ;  /* 0x0000000000241947 */ /* 0x008fec0003800000 */
[----:B------:R-:W-:-:S13]  /*06a0*/  ISETP.NE.AND P2, PT, R10, RZ, PT ;  /* 0x000000ff0a00720c */ /* 0x000fda0003f45270 */
[----:B------:R-:W1:Y:S01]  /*06b0*/  @P2 LDC R12, c[0x0][0x454] ;  /* 0x00011500ff0c2b82 */ /* 0x000e620000000800 */
[----:B--2---:R-:W-:Y:S02]  /*06c0*/  @P2 MOV R14, 0x1 ;  /* 0x00000001000e2802 */ /* 0x004fe40000000f00 */
[----:B------:R-:W-:-:S05]  /*06d0*/  @!P2 MOV R14, 0x1 ;  /* 0x00000001000ea802 */ /* 0x000fca0000000f00 */
[----:B------:R-:W2:Y:S08]  /*06e0*/  @P2 LDC R13, c[0x0][0x454] ;  /* 0x00011500ff0d2b82 */ /* 0x000eb00000000800 */
[----:B------:R-:W3:Y:S08]  /*06f0*/  @!P2 LDC R6, c[0x0][0x434] ;  /* 0x00010d00ff06ab82 */ /* 0x000ef00000000800 */
[----:B------:R-:W4:Y:S01]  /*0700*/  @!P2 LDC R12, c[0x0][0x434] ;  /* 0x00010d00ff0cab82 */ /* 0x000f220000000800 */
[----:B--2---:R-:W-:-:S02]  /*0710*/  @P2 IMAD R13, R13, UR4, RZ ;  /* 0x000000040d0d2c24 */ /* 0x004fc4000f8e02ff */
[----:B-1-3--:R-:W-:-:S07]  /*0720*/  @!P2 IMAD R13, R6, UR4, RZ ;  /* 0x00000004060dac24 */ /* 0x00afce000f8e02ff */
.L_x_1164:
[----:B------:R-:W1:Y:S01]  /*0730*/  LDCU.64 UR4, c[0x0][0x410] ;  /* 0x00008200ff0477ac */ /* 0x000e620008000a00 */
[----:B------:R-:W-:Y:S01]  /*0740*/  @P0 IMAD.MOV.U32 R0, RZ, RZ, R2 ;  /* 0x000000ffff000224 */ /* 0x000fe200078e0002 */
[----:B------:R-:W-:Y:S01]  /*0750*/  LOP3.LUT R21, R21, 0x38, RZ, 0xc0, !PT ;  /* 0x0000003815157812 */ /* 0x000fe200078ec0ff */
[----:B------:R-:W-:Y:S01]  /*0760*/  @!P0 IMAD R4, R24, R7, R5 ;  /* 0x0000000718048224 */ /* 0x000fe200078e0205 */
[----:B------:R-:W-:Y:S01]  /*0770*/  SHF.R.U32.HI R186, RZ, 0x3, R186 ;  /* 0x00000003ffba7819 */ /* 0x000fe200000116ba */
[----:B------:R-:W-:Y:S01]  /*0780*/  @P0 IMAD R4, R9, UR16, R3 ;  /* 0x0000001009040c24 */ /* 0x000fe2000f8e0203 */
[----:B------:R-:W-:Y:S01]  /*0790*/  IADD3 R2, P0, PT, R21, R0, RZ ;  /* 0x0000000015027210 */ /* 0x000fe20007f1e0ff */
[----:B------:R-:W-:Y:S01]  /*07a0*/  IMAD.U32 R6, RZ, RZ, UR16 ;  /* 0x00000010ff067e24 */ /* 0x000fe2000f8e00ff */
[----:B------:R-:W-:Y:S01]  /*07b0*/  IADD3 R0, PT, PT, -R103, UR17, RZ ;  /* 0x0000001167007c10 */ /* 0x000fe2000fffe1ff */
[C---:B------:R-:W-:Y:S01]  /*07c0*/  VIADD R18, R186.reuse, 0x10 ;  /* 0x00000010ba127836 */ /* 0x040fe20000000000 */
[----:B------:R-:W-:Y:S01]  /*07d0*/  IADD3.X R3, PT, PT, RZ, R4, RZ, P0, !PT ;  /* 0x00000004ff037210 */ /* 0x000fe200007fe4ff */
[C---:B------:R-:W-:Y:S01]  /*07e0*/  VIADD R19, R186.reuse, 0x20 ;  /* 0x00000020ba137836 */ /* 0x040fe20000000000 */
[-C--:B------:R-:W-:Y:S01]  /*07f0*/  ISETP.GE.AND P0, PT, R186, R0.reuse, PT ;  /* 0x00000000ba00720c */ /* 0x080fe20003f06270 */
[----:B------:R-:W-:Y:S01]  /*0800*/  IMAD.MOV.U32 R187, RZ, RZ, RZ ;  /* 0x000000ffffbb7224 */ /* 0x000fe200078e00ff */
[----:B------:R-:W-:Y:S01]  /*0810*/  ISETP.NE.AND P1, PT, R10, RZ, !P1 ;  /* 0x000000ff0a00720c */ /* 0x000fe20004f25270 */
[----:B------:R-:W-:Y:S01]  /*0820*/  BSSY.RECONVERGENT B0, `(.L_x_1165) ;  /* 0x000001d000007945 */ /* 0x000fe20003800200 */
[----:B------:R-:W-:Y:S01]  /*0830*/  ISETP.NE.AND P4, PT, R6, -0x1, PT ;  /* 0xffffffff0600780c */ /* 0x000fe20003f85270 */
[----:B------:R-:W-:Y:S01]  /*0840*/  IMAD.WIDE.U32 R4, R108, 0x40, R186 ;  /* 0x000000406c047825 */ /* 0x000fe200078e00ba */
[----:B------:R-:W-:-:S02]  /*0850*/  ISETP.GE.AND P3, PT, R18, R0, PT ;  /* 0x000000001200720c */ /* 0x000fc40003f66270 */
[----:B------:R-:W-:Y:S01]  /*0860*/  ISETP.GE.AND P2, PT, R19, R0, PT ;  /* 0x000000001300720c */ /* 0x000fe20003f46270 */
[----:B-1----:R-:W-:Y:S01]  /*0870*/  IMAD.WIDE.U32 R10, R16, UR4, R2 ;  /* 0x00000004100a7c25 */ /* 0x002fe2000f8e0002 */
[----:B------:R-:W-:Y:S02]  /*0880*/  IADD3 R20, PT, PT, R186, 0x30, RZ ;  /* 0x00000030ba147810 */ /* 0x000fe40007ffe0ff */
[C---:B------:R-:W-:Y:S01]  /*0890*/  LOP3.LUT R23, R21.reuse, 0x40, RZ, 0xfc, !PT ;  /* 0x0000004015177812 */ /* 0x040fe200078efcff */
[----:B--2---:R-:W-:Y:S01]  /*08a0*/  IMAD R2, R24, R15, RZ ;  /* 0x0000000f18027224 */ /* 0x004fe200078e02ff */
[----:B------:R-:W-:Y:S01]  /*08b0*/  LOP3.LUT R22, R21, 0x80, RZ, 0xfc, !PT ;  /* 0x0000008015167812 */ /* 0x000fe200078efcff */
[----:B------:R-:W-:-:S03]  /*08c0*/  IMAD R9, R16, UR5, R11 ;  /* 0x0000000510097c24 */ /* 0x000fc6000f8e020b */
[----:B------:R-:W-:Y:S01]  /*08d0*/  SEL R15, R2, UR16, !P4 ;  /* 0x00000010020f7c07 */ /* 0x000fe2000e000000 */
        /* <DEDUP_REMOVED lines=17> */
.L_x_1166:
[----:B------:R-:W-:Y:S05]  /*09f0*/  BSYNC.RECONVERGENT B0 ;  /* 0x0000000000007941 */ /* 0x000fea0003800200 */
.L_x_1165:
        /* <DEDUP_REMOVED lines=22> */
.L_x_1168:
[----:B------:R-:W-:Y:S05]  /*0b60*/  BSYNC.RECONVERGENT B0 ;  /* 0x0000000000007941 */ /* 0x000fea0003800200 */
.L_x_1167:
[----:B----4-:R-:W-:Y:S01]  /*0b70*/  IMAD R12, R16, R12, RZ ;  /* 0x0000000c100c7224 */ /* 0x010fe200078e02ff */
[----:B------:R-:W-:Y:S01]  /*0b80*/  BSSY.RECONVERGENT B0, `(.L_x_1169) ;  /* 0x0000017000007945 */ /* 0x000fe20003800200 */
[----:B------:R-:W-:Y:S02]  /*0b90*/  ISETP.NE.AND P3, PT, R21, RZ, PT ;  /* 0x000000ff1500720c */ /* 0x000fe40003f65270 */
[----:B------:R-:W-:Y:S01]  /*0ba0*/  @!P1 IMAD R12, R24, R13, R12 ;  /* 0x0000000d180c9224 */ /* 0x000fe200078e020c */
[----:B------:R-:W-:Y:S05]  /*0bb0*/  @P2 BRA `(.L_x_1170) ;  /* 0x00000000004c2947 */ /* 0x000fea0003800000 */
[----:B------:R-:W3:Y:S01]  /*0bc0*/  LDCU.64 UR6, c[0x0][0x408] ;  /* 0x00008100ff0677ac */ /* 0x000ee20008000a00 */
[----:B-12---:R-:W-:Y:S01]  /*0bd0*/  IADD3 R2, P2, PT, R4, 0x20, RZ ;  /* 0x0000002004027810 */ /* 0x006fe20007f5e0ff */
[----:B------:R-:W-:Y:S01]  /*0be0*/  IMAD.MOV.U32 R6, RZ, RZ, R10 ;  /* 0x000000ffff067224 */ /* 0x000fe200078e000a */
        /* <DEDUP_REMOVED lines=16> */
.L_x_1170:
[----:B------:R-:W-:Y:S05]  /*0cf0*/  BSYNC.RECONVERGENT B0 ;  /* 0x0000000000007941 */ /* 0x000fea0003800200 */
.L_x_1169:
[----:B------:R-:W-:Y:S01]  /*0d00*/  SHF.R.S32.HI R6, RZ, 0x1f, R15 ;  /* 0x0000001fff067819 */ /* 0x000fe2000001140f */
[----:B-123--:R-:W-:Y:S01]  /*0d10*/  IMAD R2, R103, R14, RZ ;  /* 0x0000000e67027224 */ /* 0x00efe200078e02ff */
[----:B------:R-:W-:Y:S01]  /*0d20*/  SEL R3, R15, RZ, P1 ;  /* 0x000000ff0f037207 */ /* 0x000fe20000800000 */
[----:B------:R-:W-:Y:S01]  /*0d30*/  BSSY.RECONVERGENT B0, `(.L_x_1171) ;  /* 0x000001e000007945 */ /* 0x000fe20003800200 */
[-C--:B------:R-:W-:Y:S02]  /*0d40*/  ISETP.GE.OR P6, PT, R186, R0.reuse, P3 ;  /* 0x00000000ba00720c */ /* 0x080fe40001fc6670 */
[-C--:B------:R-:W-:Y:S02]  /*0d50*/  ISETP.GE.OR P5, PT, R18, R0.reuse, P3 ;  /* 0x000000001200720c */ /* 0x080fe40001fa6670 */
[-C--:B------:R-:W-:Y:S02]  /*0d60*/  ISETP.GE.OR P4, PT, R19, R0.reuse, P3 ;  /* 0x000000001300720c */ /* 0x080fe40001f86670 */
[----:B------:R-:W-:-:S02]  /*0d70*/  ISETP.GE.OR P3, PT, R20, R0, P3 ;  /* 0x000000001400720c */ /* 0x000fc40001f66670 */
[----:B------:R-:W-:Y:S02]  /*0d80*/  SEL R0, R6, RZ, P1 ;  /* 0x000000ff06007207 */ /* 0x000fe40000800000 */
[----:B------:R-:W-:Y:S02]  /*0d90*/  IADD3 R6, P2, P1, R2, R3, R12 ;  /* 0x0000000302067210 */ /* 0x000fe4000795e00c */
[----:B------:R-:W-:Y:S02]  /*0da0*/  SHF.R.S32.HI R2, RZ, 0x1f, R2 ;  /* 0x0000001fff027819 */ /* 0x000fe40000011402 */
[----:B------:R-:W-:-:S04]  /*0db0*/  SHF.R.S32.HI R12, RZ, 0x1f, R12 ;  /* 0x0000001fff0c7819 */ /* 0x000fc8000001140c */
[----:B------:R-:W-:Y:S01]  /*0dc0*/  IADD3.X R12, PT, PT, R2, R0, R12, P2, P1 ;  /* 0x00000000020c7210 */ /* 0x000fe200017e240c */
[----:B------:R-:W-:Y:S06]  /*0dd0*/  @P0 BRA `(.L_x_1172) ;  /* 0x00000000004c0947 */ /* 0x000fec0003800000 */
[----:B------:R-:W1:Y:S01]  /*0de0*/  LDCU.64 UR6, c[0x0][0x408] ;  /* 0x00008100ff0677ac */ /* 0x000e620008000a00 */
[----:B------:R-:W-:Y:S01]  /*0df0*/  IADD3 R0, P0, PT, R4, 0x30, RZ ;  /* 0x0000003004007810 */ /* 0x000fe20007f1e0ff */
[----:B------:R-:W-:Y:S01]  /*0e00*/  IMAD.MOV.U32 R2, RZ, RZ, R10 ;  /* 0x000000ffff027224 */ /* 0x000fe200078e000a */
[----:B------:R-:W-:Y:S01]  /*0e10*/  MOV R3, R9 ;  /* 0x0000000900037202 */ /* 0x000fe20000000f00 */
[----:B------:R-:W2:Y:S02]  /*0e20*/  LDCU.64 UR4, c[0x0][0x3f0] ;  /* 0x00007e00ff0477ac */ /* 0x000ea40008000a00 */
[----:B------:R-:W-:Y:S01]  /*0e30*/  IMAD.X R4, RZ, RZ, R5, P0 ;  /* 0x000000ffff047224 */ /* 0x000fe200000e0605 */
[----:B------:R-:W3:Y:S03]  /*0e40*/  LDCU UR8, c[0x0][0x440] ;  /* 0x00008800ff0877ac */ /* 0x000ee60008000800 */
[----:B-1----:R-:W-:-:S02]  /*0e50*/  IMAD R7, R4, UR6, RZ ;  /* 0x0000000604077c24 */ /* 0x002fc4000f8e02ff */
[----:B------:R-:W-:-:S04]  /*0e60*/  IMAD.WIDE.U32 R4, R0, UR6, R2 ;  /* 0x0000000600047c25 */ /* 0x000fc8000f8e0002 */
[----:B------:R-:W-:Y:S01]  /*0e70*/  IMAD R0, R0, UR7, R7 ;  /* 0x0000000700007c24 */ /* 0x000fe2000f8e0207 */
[----:B--2---:R-:W-:Y:S02]  /*0e80*/  LEA R2, P0, R4, UR4, 0x1 ;  /* 0x0000000404027c11 */ /* 0x004fe4000f8008ff */
[----:B---3--:R-:W-:Y:S01]  /*0e90*/  ISETP.GE.AND P2, PT, R21, UR8, PT ;  /* 0x0000000815007c0c */ /* 0x008fe2000bf46270 */
[----:B------:R-:W-:Y:S01]  /*0ea0*/  IMAD.IADD R0, R5, 0x1, R0 ;  /* 0x0000000105007824 */ /* 0x000fe200078e0200 */
[----:B------:R-:W-:-:S04]  /*0eb0*/  ISETP.GE.AND P1, PT, R23, UR8, PT ;  /* 0x0000000817007c0c */ /* 0x000fc8000bf26270 */
[----:B------:R-:W-:Y:S02]  /*0ec0*/  LEA.HI.X R3, R4, UR5, R0, 0x1, P0 ;  /* 0x0000000504037c11 */ /* 0x000fe400080f0c00 */
[----:B------:R-:W-:-:S05]  /*0ed0*/  ISETP.GE.AND P0, PT, R22, UR8, PT ;  /* 0x0000000816007c0c */ /* 0x000fca000bf06270 */
[----:B------:R1:W-:Y:S04]  /*0ee0*/  @!P2 STG.E.128 desc[UR18][R2.64], RZ ;  /* 0x000000ff0200a986 */ /* 0x0003e8000c101d12 */
[----:B------:R1:W-:Y:S04]  /*0ef0*/  @!P1 STG.E.128 desc[UR18][R2.64+0x80], RZ ;  /* 0x000080ff02009986 */ /* 0x0003e8000c101d12 */
[----:B------:R1:W-:Y:S02]  /*0f00*/  @!P0 STG.E.128 desc[UR18][R2.64+0x100], RZ ;  /* 0x000100ff02008986 */ /* 0x0003e4000c101d12 */
.L_x_1172:
[----:B------:R-:W-:Y:S05]  /*0f10*/  BSYNC.RECONVERGENT B0 ;  /* 0x0000000000007941 */ /* 0x000fea0003800200 */
.L_x_1171:
[----:B------:R-:W-:Y:S04]  /*0f20*/  BSSY.RECONVERGENT B0, `(.L_x_1173) ;  /* 0x000000a000007945 */ /* 0x000fe80003800200 */
[----:B------:R-:W-:Y:S05]  /*0f30*/  @P6 BRA `(.L_x_1174) ;  /* 0x0000000000206947 */ /* 0x000fea0003800000 */
[----:B------:R-:W2:Y:S01]  /*0f40*/  LDCU.64 UR4, c[0x0][0x420] ;  /* 0x00008400ff0477ac */ /* 0x000ea20008000a00 */
[----:B------:R-:W-:-:S05]  /*0f50*/  IMAD R0, R186, R14, RZ ;  /* 0x0000000eba007224 */ /* 0x000fca00078e02ff */
[----:B-1----:R-:W-:-:S04]  /*0f60*/  IADD3 R3, P0, PT, R0, R6, RZ ;  /* 0x0000000600037210 */ /* 0x002fc80007f1e0ff */
[----:B------:R-:W-:Y:S02]  /*0f70*/  LEA.HI.X.SX32 R0, R0, R12, 0x1, P0 ;  /* 0x0000000c00007211 */ /* 0x000fe400000f0eff */
[----:B--2---:R-:W-:-:S04]  /*0f80*/  LEA R2, P0, R3, UR4, 0x2 ;  /* 0x0000000403027c11 */ /* 0x004fc8000f8010ff */
[----:B------:R-:W-:Y:S01]  /*0f90*/  LEA.HI.X R3, R3, UR5, R0, 0x2, P0 ;  /* 0x0000000503037c11 */ /* 0x000fe200080f1400 */
[----:B------:R-:W-:-:S05]  /*0fa0*/  IMAD.MOV.U32 R0, RZ, RZ, 0x7f800000 ;  /* 0x7f800000ff007424 */ /* 0x000fca00078e00ff */
[----:B------:R2:W-:Y:S03]  /*0fb0*/  STG.E desc[UR18][R2.64], R0 ;  /* 0x0000000002007986 */ /* 0x0005e6000c101912 */
.L_x_1174:
[----:B------:R-:W-:Y:S05]  /*0fc0*/  BSYNC.RECONVERGENT B0 ;  /* 0x0000000000007941 */ /* 0x000fea0003800200 */
.L_x_1173:
[----:B------:R-:W-:Y:S04]  /*0fd0*/  BSSY.RECONVERGENT B0, `(.L_x_1175) ;  /* 0x000000a000007945 */ /* 0x000fe80003800200 */
[----:B------:R-:W-:Y:S05]  /*0fe0*/  @P5 BRA `(.L_x_1176) ;  /* 0x0000000000205947 */ /* 0x000fea0003800000 */
[----:B------:R-:W3:Y:S01]  /*0ff0*/  LDCU.64 UR4, c[0x0][0x420] ;  /* 0x00008400ff0477ac */ /* 0x000ee20008000a00 */
[----:B--2---:R-:W-:-:S05]  /*1000*/  IMAD R0, R18, R14, RZ ;  /* 0x0000000e12007224 */ /* 0x004fca00078e02ff */
[----:B-1----:R-:W-:-:S04]  /*1010*/  IADD3 R3, P0, PT, R0, R6, RZ ;  /* 0x0000000600037210 */ /* 0x002fc80007f1e0ff */
[----:B------:R-:W-:Y:S02]  /*1020*/  LEA.HI.X.SX32 R0, R0, R12, 0x1, P0 ;  /* 0x0000000c00007211 */ /* 0x000fe400000f0eff */
[----:B---3--:R-:W-:-:S04]  /*1030*/  LEA R2, P0, R3, UR4, 0x2 ;  /* 0x0000000403027c11 */ /* 0x008fc8000f8010ff */
[----:B------:R-:W-:Y:S01]  /*1040*/  LEA.HI.X R3, R3, UR5, R0, 0x2, P0 ;  /* 0x0000000503037c11 */ /* 0x000fe200080f1400 */
[----:B------:R-:W-:-:S05]  /*1050*/  IMAD.MOV.U32 R0, RZ, RZ, 0x7f800000 ;  /* 0x7f800000ff007424 */ /* 0x000fca00078e00ff */
[----:B------:R3:W-:Y:S03]  /*1060*/  STG.E desc[UR18][R2.64], R0 ;  /* 0x0000000002007986 */ /* 0x0007e6000c101912 */
.L_x_1176:
[----:B------:R-:W-:Y:S05]  /*1070*/  BSYNC.RECONVERGENT B0 ;  /* 0x0000000000007941 */ /* 0x000fea0003800200 */
.L_x_1175:
[----:B------:R-:W-:Y:S04]  /*1080*/  BSSY.RECONVERGENT B0, `(.L_x_1177) ;  /* 0x000000a000007945 */ /* 0x000fe80003800200 */
[----:B------:R-:W-:Y:S05]  /*1090*/  @P4 BRA `(.L_x_1178) ;  /* 0x0000000000204947 */ /* 0x000fea0003800000 */
[----:B------:R-:W4:Y:S01]  /*10a0*/  LDCU.64 UR4, c[0x0][0x420] ;  /* 0x00008400ff0477ac */ /* 0x000f220008000a00 */
[----:B--23--:R-:W-:-:S05]  /*10b0*/  IMAD R0, R19, R14, RZ ;  /* 0x0000000e13007224 */ /* 0x00cfca00078e02ff */
[----:B-1----:R-:W-:-:S04]  /*10c0*/  IADD3 R3, P0, PT, R0, R6, RZ ;  /* 0x0000000600037210 */ /* 0x002fc80007f1e0ff */
[----:B------:R-:W-:Y:S02]  /*10d0*/  LEA.HI.X.SX32 R0, R0, R12, 0x1, P0 ;  /* 0x0000000c00007211 */ /* 0x000fe400000f0eff */
[----:B----4-:R-:W-:-:S04]  /*10e0*/  LEA R2, P0, R3, UR4, 0x2 ;  /* 0x0000000403027c11 */ /* 0x010fc8000f8010ff */
[----:B------:R-:W-:Y:S01]  /*10f0*/  LEA.HI.X R3, R3, UR5, R0, 0x2, P0 ;  /* 0x0000000503037c11 */ /* 0x000fe200080f1400 */
[----:B------:R-:W-:-:S05]  /*1100*/  IMAD.MOV.U32 R0, RZ, RZ, 0x7f800000 ;  /* 0x7f800000ff007424 */ /* 0x000fca00078e00ff */
[----:B------:R4:W-:Y:S03]  /*1110*/  STG.E desc[UR18][R2.64], R0 ;  /* 0x0000000002007986 */ /* 0x0009e6000c101912 */
.L_x_1178:
[----:B------:R-:W-:Y:S05]  /*1120*/  BSYNC.RECONVERGENT B0 ;  /* 0x0000000000007941 */ /* 0x000fea0003800200 */
.L_x_1177:
[----:B------:R-:W-:Y:S05]  /*1130*/  @P3 EXIT ;  /* 0x000000000000394d */ /* 0x000fea0003800000 */
[----:B------:R-:W5:Y:S01]  /*1140*/  LDCU.64 UR4, c[0x0][0x420] ;  /* 0x00008400ff0477ac */ /* 0x000f620008000a00 */
[----:B--234-:R-:W-:-:S05]  /*1150*/  IMAD R0, R20, R14, RZ ;  /* 0x0000000e14007224 */ /* 0x01cfca00078e02ff */
[----:B-1----:R-:W-:-:S04]  /*1160*/  IADD3 R3, P0, PT, R0, R6, RZ ;  /* 0x0000000600037210 */ /* 0x002fc80007f1e0ff */
[----:B------:R-:W-:Y:S02]  /*1170*/  LEA.HI.X.SX32 R0, R0, R12, 0x1, P0 ;  /* 0x0000000c00007211 */ /* 0x000fe400000f0eff */
[----:B-----5:R-:W-:-:S04]  /*1180*/  LEA R2, P0, R3, UR4, 0x2 ;  /* 0x0000000403027c11 */ /* 0x020fc8000f8010ff */
[----:B------:R-:W-:Y:S01]  /*1190*/  LEA.HI.X R3, R3, UR5, R0, 0x2, P0 ;  /* 0x0000000503037c11 */ /* 0x000fe200080f1400 */
[----:B------:R-:W-:-:S05]  /*11a0*/  IMAD.MOV.U32 R0, RZ, RZ, 0x7f800000 ;  /* 0x7f800000ff007424 */ /* 0x000fca00078e00ff */
[----:B------:R-:W-:Y:S01]  /*11b0*/  STG.E desc[UR18][R2.64], R0 ;  /* 0x0000000002007986 */ /* 0x000fe2000c101912 */
[----:B------:R-:W-:Y:S05]  /*11c0*/  EXIT ;  /* 0x000000000000794d */ /* 0x000fea0003800000 */
.L_x_1163:
[----:B------:R-:W-:Y:S02]  /*11d0*/  MOV R0, UR16 ;  /* 0x0000001000007c02 */ /* 0x000fe40008000f00 */
[----:B------:R-:W-:Y:S02]  /*11e0*/  ISETP.NE.AND P2, PT, R11, -0x1, PT ;  /* 0xffffffff0b00780c */ /* 0x000fe40003f45270 */
[----:B------:R-:W-:Y:S02]  /*11f0*/  ISETP.NE.AND P0, PT, R0, -0x1, PT ;  /* 0xffffffff0000780c */ /* 0x000fe40003f05270 */
[----:B------:R-:W-:-:S04]  /*1200*/  IADD3 R104, PT, PT, R117, 0x3f, RZ ;  /* 0x0000003f75687810 */ /* 0x000fc80007ffe0ff */
[----:B------:R-:W-:-:S05]  /*1210*/  LEA.HI R95, R104, 0xffffffff, RZ, 0x1a ;  /* 0xffffffff685f7811 */ /* 0x000fca00078fd0ff */
[----:B------:R-:W-:Y:S02]  /*1220*/  IMAD.SHL.U32 R96, R95, 0x40, RZ ;  /* 0x000000405f607824 */ /* 0x000fe400078e00ff */
[----:B-1----:R-:W1:Y:S08]  /*1230*/  @!P0 LDC.64 R2, c[0x0][0x398] ;  /* 0x0000e600ff028b82 */ /* 0x002e700000000a00 */
[----:B------:R-:W2:Y:S01]  /*1240*/  @P0 LDC.64 R6, c[0x0][0x3b0] ;  /* 0x0000ec00ff060b82 */ /* 0x000ea20000000a00 */
[----:B-1----:R-:W-:-:S04]  /*1250*/  @!P0 IMAD.WIDE.U32 R4, R24, R2, RZ ;  /* 0x0000000218048225 */ /* 0x002fc800078e00ff */
[----:B------:R-:W-:Y:S02]  /*1260*/  @!P0 IMAD R13, R24, R3, R5 ;  /* 0x00000003180d8224 */ /* 0x000fe400078e0205 */
[----:B------:R-:W-:Y:S02]  /*1270*/  @!P0 IMAD.MOV.U32 R12, RZ, RZ, R4 ;  /* 0x000000ffff0c8224 */ /* 0x000fe400078e0004 */
[----:B--2---:R-:W-:-:S04]  /*1280*/  @P0 IMAD.WIDE.U32 R2, R6, UR16, RZ ;  /* 0x0000001006020c25 */ /* 0x004fc8000f8e00ff */
[----:B------:R-:W-:Y:S01]  /*1290*/  @P0 IMAD R13, R7, UR16, R3 ;  /* 0x00000010070d0c24 */ /* 0x000fe2000f8e0203 */
        /* <DEDUP_REMOVED lines=15> */
.L_x_1179:
[----:B------:R-:W1:Y:S01]  /*1390*/  LDC.64 R90, c[0x0][0x3b8] ;  /* 0x0000ee00ff5a7b82 */ /* 0x000e620000000a00 */
[----:B------:R-:W-:-:S05]  /*13a0*/  IADD3 R2, PT, PT, R9, R11, RZ ;  /* 0x0000000b09027210 */ /* 0x000fca0007ffe0ff */
[C---:B-1----:R-:W-:Y:S02]  /*13b0*/  IMAD R0, R2.reuse, R91, RZ ;  /* 0x0000005b02007224 */ /* 0x042fe400078e02ff */
[----:B------:R-:W-:-:S05]  /*13c0*/  IMAD.WIDE.U32 R2, R2, R90, RZ ;  /* 0x0000005a02027225 */ /* 0x000fca00078e00ff */
[----:B------:R-:W-:Y:S02]  /*13d0*/  IADD3 R5, PT, PT, R3, R0, RZ ;  /* 0x0000000003057210 */ /* 0x000fe40007ffe0ff */
[----:B------:R-:W-:-:S07]  /*13e0*/  MOV R6, R2 ;  /* 0x0000000200067202 */ /* 0x000fce0000000f00 */
.L_x_1180:
        /* <DEDUP_REMOVED lines=43> */
.L_x_1181:
[----:B------:R-:W1:Y:S01]  /*16a0*/  LDC.64 R14, c[0x0][0x3c0] ;  /* 0x0000f000ff0e7b82 */ /* 0x000e620000000a00 */
[----:B------:R-:W-:-:S05]  /*16b0*/  IADD3 R0, PT, PT, R9, R11, RZ ;  /* 0x0000000b09007210 */ /* 0x000fca0007ffe0ff */
[C---:B-1----:R-:W-:Y:S02]  /*16c0*/  IMAD R4, R0.reuse, R15, RZ ;  /* 0x0000000f00047224 */ /* 0x042fe400078e02ff */
[----:B------:R-:W-:-:S05]  /*16d0*/  IMAD.WIDE.U32 R2, R0, R14, RZ ;  /* 0x0000000e00027225 */ /* 0x000fca00078e00ff */
[----:B------:R-:W-:-:S07]  /*16e0*/  IADD3 R0, PT, PT, R3, R4, RZ ;  /* 0x0000000403007210 */ /* 0x000fce0007ffe0ff */
.L_x_1182:
[C---:B------:R-:W-:Y:S01]  /*16f0*/  IMAD.SHL.U32 R191, R186.reuse, 0x8, RZ ;  /* 0x00000008babf7824 */ /* 0x040fe200078e00ff */
[----:B------:R-:W1:Y:S01]  /*1700*/  LDCU.128 UR4, c[0x0][0x3d0] ;  /* 0x00007a00ff0477ac */ /* 0x000e620008000c00 */
[--C-:B------:R-:W-:Y:S01]  /*1710*/  SHF.R.U32.HI R182, RZ, 0x1, R186.reuse ;  /* 0x00000001ffb67819 */ /* 0x100fe200000116ba */
[----:B------:R-:W-:Y:S01]  /*1720*/  IMAD.SHL.U32 R9, R186, 0x2, RZ ;  /* 0x00000002ba097824 */ /* 0x000fe200078e00ff */
[----:B------:R-:W-:Y:S01]  /*1730*/  SHF.R.S32.HI R10, RZ, 0x1f, R19 ;  /* 0x0000001fff0a7819 */ /* 0x000fe20000011413 */
[----:B------:R-:W2:Y:S01]  /*1740*/  LDCU.64 UR12, c[0x0][0x390] ;  /* 0x00007200ff0c77ac */ /* 0x000ea20008000a00 */
[----:B------:R-:W-:Y:S01]  /*1750*/  LOP3.LUT R181, R191, 0x38, RZ, 0xc0, !PT ;  /* 0x00000038bfb57812 */ /* 0x000fe200078ec0ff */
[----:B------:R-:W3:Y:S01]  /*1760*/  S2UR UR20, SR_CgaCtaId ;  /* 0x00000000001479c3 */ /* 0x000ee20000008800 */
[----:B------:R-:W-:Y:S01]  /*1770*/  LOP3.LUT R3, R182, 0x30, RZ, 0xc0, !PT ;  /* 0x00000030b6037812 */ /* 0x000fe200078ec0ff */
[----:B------:R-:W4:Y:S01]  /*1780*/  LDCU.64 UR14, c[0x0][0x388] ;  /* 0x00007100ff0e77ac */ /* 0x000f220008000a00 */
[C---:B------:R-:W-:Y:S01]  /*1790*/  IADD3 R6, P1, PT, R181.reuse, R6, RZ ;  /* 0x00000006b5067210 */ /* 0x040fe20007f3e0ff */
[----:B------:R-:W-:Y:S01]  /*17a0*/  IMAD.SHL.U32 R124, R186, 0x40, RZ ;  /* 0x00000040ba7c7824 */ /* 0x000fe200078e00ff */
[----:B------:R-:W-:Y:S01]  /*17b0*/  IADD3 R4, P0, PT, R181, R2, RZ ;  /* 0x00000002b5047210 */ /* 0x000fe20007f1e0ff */
[----:B------:R-:W5:Y:S01]  /*17c0*/  LDCU.64 UR10, c[0x0][0x418] ;  /* 0x00008300ff0a77ac */ /* 0x000f620008000a00 */
[----:B------:R-:W-:Y:S01]  /*17d0*/  SHF.R.U32.HI R2, RZ, 0x3, R186 ;  /* 0x00000003ff027819 */ /* 0x000fe200000116ba */
[----:B------:R-:W-:Y:S01]  /*17e0*/  IMAD.X R7, RZ, RZ, R5, P1 ;  /* 0x000000ffff077224 */ /* 0x000fe200008e0605 */
[----:B------:R-:W-:Y:S01]  /*17f0*/  LOP3.LUT R113, R9, 0x6, RZ, 0xc0, !PT ;  /* 0x0000000609717812 */ /* 0x000fe200078ec0ff */
[----:B------:R-:W-:Y:S01]  /*1800*/  IMAD.X R5, RZ, RZ, R0, P0 ;  /* 0x000000ffff057224 */ /* 0x000fe200000e0600 */
[----:B------:R-:W-:Y:S01]  /*1810*/  LOP3.LUT R0, R191, 0x1f8, RZ, 0xc0, !PT ;  /* 0x000001f8bf007812 */ /* 0x000fe200078ec0ff */
[----:B------:R-:W-:Y:S01]  /*1820*/  IMAD.WIDE.U32 R6, R2, R90, R6 ;  /* 0x0000005a02067225 */ /* 0x000fe200078e0006 */
[----:B------:R-:W-:Y:S01]  /*1830*/  LEA.HI R3, R107, R3, RZ, 0x1e ;  /* 0x000000036b037211 */ /* 0x000fe200078ff0ff */
[----:B------:R-:W3:Y:S01]  /*1840*/  LDCU.64 UR8, c[0x0][0x3c8] ;  /* 0x00007900ff0877ac */ /* 0x000ee20008000a00 */
[----:B------:R-:W-:Y:S01]  /*1850*/  LOP3.LUT R0, R0, 0x38, R186, 0x78, !PT ;  /* 0x0000003800007812 */ /* 0x000fe200078e78ba */
[----:B------:R-:W-:Y:S01]  /*1860*/  IMAD.WIDE.U32 R4, R2, R14, R4 ;  /* 0x0000000e02047225 */ /* 0x000fe200078e0004 */
[----:B------:R-:W-:Y:S01]  /*1870*/  IADD3 R12, P0, PT, R181, R12, RZ ;  /* 0x0000000cb50c7210 */ /* 0x000fe20007f1e0ff */
[----:B------:R-:W-:Y:S01]  /*1880*/  BSSY.RECONVERGENT B0, `(.L_x_1183) ;  /* 0x0000047000007945 */ /* 0x000fe20003800200 */
[----:B------:R-:W-:Y:S01]  /*1890*/  LOP3.LUT R191, R0, 0x1e00, R191, 0xf8, !PT ;  /* 0x00001e0000bf7812 */ /* 0x000fe200078ef8bf */
[----:B------:R-:W-:Y:S01]  /*18a0*/  IMAD R3, R3, R18, R113 ;  /* 0x0000001203037224 */ /* 0x000fe200078e0271 */
[----:B------:R-:W-:Y:S01]  /*18b0*/  SHF.R.S32.HI R0, RZ, 0x1f, R8 ;  /* 0x0000001fff007819 */ /* 0x000fe20000011408 */
[C---:B------:R-:W-:Y:S01]  /*18c0*/  IMAD R5, R2.reuse, R15, R5 ;  /* 0x0000000f02057224 */ /* 0x040fe200078e0205 */
[C---:B------:R-:W-:Y:S01]  /*18d0*/  LOP3.LUT R110, R181.reuse, 0x80, RZ, 0xfc, !PT ;  /* 0x00000080b56e7812 */ /* 0x040fe200078efcff */
[----:B------:R-:W-:Y:S01]  /*18e0*/  IMAD R7, R2, R91, R7 ;  /* 0x0000005b02077224 */ /* 0x000fe200078e0207 */
[C---:B------:R-:W-:Y:S01]  /*18f0*/  LOP3.LUT R111, R181.reuse, 0x40, RZ, 0xfc, !PT ;  /* 0x00000040b56f7812 */ /* 0x040fe200078efcff */
[C---:B-1----:R-:W-:Y:S01]  /*1900*/  IMAD R9, R0.reuse, UR4, RZ ;  /* 0x0000000400097c24 */ /* 0x042fe2000f8e02ff */
[----:B------:R-:W-:Y:S01]  /*1910*/  SHF.R.U32.HI R106, RZ, 0x5, R186 ;  /* 0x00000005ff6a7819 */ /* 0x000fe200000116ba */
[----:B------:R-:W-:Y:S01]  /*1920*/  IMAD R0, R0, UR6, RZ ;  /* 0x0000000600007c24 */ /* 0x000fe2000f8e02ff */
[----:B------:R-:W-:Y:S01]  /*1930*/  LOP3.LUT R20, R181, 0x1c0, R124, 0xf8, !PT ;  /* 0x000001c0b5147812 */ /* 0x000fe200078ef87c */
[----:B------:R-:W-:-:S02]  /*1940*/  IMAD R18, R8, UR5, R9 ;  /* 0x0000000508127c24 */ /* 0x000fc4000f8e0209 */
[----:B------:R-:W-:Y:S01]  /*1950*/  IMAD.X R13, RZ, RZ, R13, P0 ;  /* 0x000000ffff0d7224 */ /* 0x000fe200000e060d */
[----:B------:R-:W-:Y:S01]  /*1960*/  IADD3 R9, P0, PT, R3, R19, RZ ;  /* 0x0000001303097210 */ /* 0x000fe20007f1e0ff */
[C---:B------:R-:W-:Y:S02]  /*1970*/  IMAD R11, R8.reuse, UR7, R0 ;  /* 0x00000007080b7c24 */ /* 0x040fe4000f8e0200 */
[----:B------:R-:W-:-:S04]  /*1980*/  IMAD.WIDE.U32 R4, R8, UR6, R4 ;  /* 0x0000000608047c25 */ /* 0x000fc8000f8e0004 */
[----:B------:R-:W-:Y:S01]  /*1990*/  IMAD.WIDE.U32 R6, R8, UR4, R6 ;  /* 0x0000000408067c25 */ /* 0x000fe2000f8e0006 */
[----:B------:R-:W-:Y:S02]  /*19a0*/  LEA.HI.X.SX32 R8, R3, R10, 0x1, P0 ;  /* 0x0000000a03087211 */ /* 0x000fe400000f0eff */
[----:B--2---:R-:W-:Y:S01]  /*19b0*/  LEA R22, P1, R4, UR12, 0x1 ;  /* 0x0000000c04167c11 */ /* 0x004fe2000f8208ff */
[----:B------:R-:W-:Y:S01]  /*19c0*/  IMAD.IADD R3, R5, 0x1, R11 ;  /* 0x0000000105037824 */ /* 0x000fe200078e020b */
[----:B----4-:R-:W-:Y:S01]  /*19d0*/  LEA R235, P2, R6, UR14, 0x1 ;  /* 0x0000000e06eb7c11 */ /* 0x010fe2000f8408ff */
[----:B------:R-:W-:Y:S01]  /*19e0*/  IMAD.IADD R0, R7, 0x1, R18 ;  /* 0x0000000107007824 */ /* 0x000fe200078e0212 */
[----:B-----5:R-:W-:Y:S01]  /*19f0*/  LEA R192, P0, R9, UR10, 0x1 ;  /* 0x0000000a09c07c11 */ /* 0x020fe2000f8008ff */
[----:B------:R1:W-:Y:S01]  /*1a00*/  STL [R1+0x48], R22 ;  /* 0x0000481601007387 */ /* 0x0003e20000100800 */
[----:B------:R-:W-:Y:S01]  /*1a10*/  LEA.HI.X R21, R4, UR13, R3, 0x1, P1 ;  /* 0x0000000d04157c11 */ /* 0x000fe200088f0c03 */
[----:B---3--:R-:W-:Y:S01]  /*1a20*/  IMAD.WIDE.U32 R12, R16, UR8, R12 ;  /* 0x00000008100c7c25 */ /* 0x008fe2000f8e000c */
[----:B------:R-:W-:-:S02]  /*1a30*/  LEA.HI.X R234, R6, UR15, R0, 0x1, P2 ;  /* 0x0000000f06ea7c11 */ /* 0x000fc400090f0c00 */
[----:B------:R-:W-:Y:S01]  /*1a40*/  IADD3 R0, PT, PT, -R103, UR17, RZ ;  /* 0x0000001167007c10 */ /* 0x000fe2000fffe1ff */
[----:B------:R1:W-:Y:S01]  /*1a50*/  STL [R1+0x44], R21 ;  /* 0x0000441501007387 */ /* 0x0003e20000100800 */
[----:B------:R-:W-:Y:S01]  /*1a60*/  LEA.HI.X R193, R9, UR11, R8, 0x1, P0 ;  /* 0x0000000b09c17c11 */ /* 0x000fe200080f0c08 */
[----:B------:R-:W-:Y:S01]  /*1a70*/  IMAD R7, R16, UR9, R13 ;  /* 0x0000000910077c24 */ /* 0x000fe2000f8e020d */
[----:B------:R-:W-:Y:S01]  /*1a80*/  ISETP.GE.AND P0, PT, R2, R0, PT ;  /* 0x000000000200720c */ /* 0x000fe20003f06270 */
[----:B------:R1:W-:Y:S01]  /*1a90*/  STL [R1+0x50], R110 ;  /* 0x0000506e01007387 */ /* 0x0003e20000100800 */
[----:B------:R-:W-:Y:S01]  /*1aa0*/  UMOV UR9, 0x400 ;  /* 0x0000040000097882 */ /* 0x000fe20000000000 */
[----:B------:R-:W-:Y:S01]  /*1ab0*/  IMAD.MOV.U32 R3, RZ, RZ, RZ ;  /* 0x000000ffff037224 */ /* 0x000fe200078e00ff */
[----:B------:R-:W-:Y:S01]  /*1ac0*/  ULEA UR8, UR20, UR9, 0x18 ;  /* 0x0000000914087291 */ /* 0x000fe2000f8ec0ff */
[----:B------:R1:W-:Y:S01]  /*1ad0*/  STL [R1+0x4c], R111 ;  /* 0x00004c6f01007387 */ /* 0x0003e20000100800 */
[----:B------:R-:W-:-:S04]  /*1ae0*/  IMAD.WIDE.U32 R4, R108, 0x40, R2 ;  /* 0x000000406c047825 */ /* 0x000fc800078e0002 */
        /* <DEDUP_REMOVED lines=31> */
.L_x_1185:
[----:B------:R3:W-:Y:S02]  /*1ce0*/  STS.128 [R191+0x4000], RZ ;  /* 0x004000ffbf007388 */ /* 0x0007e40000000c00 */
.L_x_1184:
[----:B------:R-:W-:Y:S05]  /*1cf0*/  BSYNC.RECONVERGENT B0 ;  /* 0x0000000000007941 */ /* 0x000fea0003800200 */
.L_x_1183:
[----:B------:R-:W-:Y:S01]  /*1d00*/  IADD3 R19, PT, PT, R2, 0x10, RZ ;  /* 0x0000001002137810 */ /* 0x000fe20007ffe0ff */
[----:B------:R-:W-:Y:S03]  /*1d10*/  BSSY.RECONVERGENT B0, `(.L_x_1186) ;  /* 0x0000024000007945 */ /* 0x000fe60003800200 */
[----:B------:R-:W-:-:S13]  /*1d20*/  ISETP.GE.AND P0, PT, R19, R0, PT ;  /* 0x000000001300720c */ /* 0x000fda0003f06270 */
[----:B------:R-:W-:Y:S05]  /*1d30*/  @P0 BRA `(.L_x_1187) ;  /* 0x0000000000840947 */ /* 0x000fea0003800000 */
[----:B------:R-:W5:Y:S01]  /*1d40*/  LDCU.64 UR6, c[0x0][0x3b0] ;  /* 0x00007600ff0677ac */ /* 0x000f620008000a00 */
[----:B--2-4-:R-:W-:Y:S01]  /*1d50*/  IADD3 R8, P0, PT, R4, 0x10, RZ ;  /* 0x0000001004087810 */ /* 0x014fe20007f1e0ff */
        /* <DEDUP_REMOVED lines=30> */
.L_x_1188:
[----:B------:R4:W-:Y:S02]  /*1f40*/  STS.128 [R191+0x4800], RZ ;  /* 0x004800ffbf007388 */ /* 0x0009e40000000c00 */
.L_x_1187:
[----:B------:R-:W-:Y:S05]  /*1f50*/  BSYNC.RECONVERGENT B0 ;  /* 0x0000000000007941 */ /* 0x000fea0003800200 */
.L_x_1186:
        /* <DEDUP_REMOVED lines=36> */
.L_x_1191:
[----:B------:R4:W-:Y:S02]  /*21a0*/  STS.128 [R191+0x5000], RZ ;  /* 0x005000ffbf007388 */ /* 0x0009e40000000c00 */
.L_x_1190:
[----:B------:R-:W-:Y:S05]  /*21b0*/  BSYNC.RECONVERGENT B0 ;  /* 0x0000000000007941 */ /* 0x000fea0003800200 */
.L_x_1189:
        /* <DEDUP_REMOVED lines=37> */
.L_x_1194:
[----:B------:R2:W-:Y:S02]  /*2410*/  STS.128 [R191+0x5800], RZ ;  /* 0x005800ffbf007388 */ /* 0x0005e40000000c00 */
.L_x_1193:
[----:B------:R-:W-:Y:S05]  /*2420*/  BSYNC.RECONVERGENT B0 ;  /* 0x0000000000007941 */ /* 0x000fea0003800200 */
.L_x_1192:
[----:B--2-4-:R-:W-:Y:S01]  /*2430*/  IADD3 R9, PT, PT, -R96, R117, RZ ;  /* 0x0000007560097210 */ /* 0x014fe20007ffe1ff */
[----:B-1----:R-:W-:Y:S01]  /*2440*/  IMAD R4, R101, R95, RZ ;  /* 0x0000005f65047224 */ /* 0x002fe200078e02ff */
        /* <DEDUP_REMOVED lines=27> */
.L_x_1197:
[----:B------:R2:W-:Y:S02]  /*2600*/  STS.128 [R191+0xa000], RZ ;  /* 0x00a000ffbf007388 */ /* 0x0005e40000000c00 */
.L_x_1196:
[----:B------:R-:W-:Y:S05]  /*2610*/  BSYNC.RECONVERGENT B0 ;  /* 0x0000000000007941 */ /* 0x000fea0003800200 */
.L_x_1195:
        /* <DEDUP_REMOVED lines=29> */
.L_x_1200:
[----:B------:R4:W-:Y:S02]  /*27f0*/  STS.128 [R191+0xa800], RZ ;  /* 0x00a800ffbf007388 */ /* 0x0009e40000000c00 */
.L_x_1199:
[----:B------:R-:W-:Y:S05]  /*2800*/  BSYNC.RECONVERGENT B0 ;  /* 0x0000000000007941 */ /* 0x000fea0003800200 */
.L_x_1198:
        /* <DEDUP_REMOVED lines=29> */
.L_x_1203:
[----:B------:R4:W-:Y:S02]  /*29e0*/  STS.128 [R191+0xb000], RZ ;  /* 0x00b000ffbf007388 */ /* 0x0009e40000000c00 */
.L_x_1202:
[----:B------:R-:W-:Y:S05]  /*29f0*/  BSYNC.RECONVERGENT B0 ;  /* 0x0000000000007941 */ /* 0x000fea0003800200 */
.L_x_1201:
[----:B------:R-:W-:Y:S01]  /*2a00*/  ISETP.GE.AND P0, PT, R10, R9, PT ;  /* 0x000000090a00720c */ /* 0x000fe20003f06270 */
[----:B------:R-:W-:-:S12]  /*2a10*/  BSSY.RECONVERGENT B0, `(.L_x_1204) ;  /* 0x000001d000007945 */ /* 0x000fd80003800200 */
        /* <DEDUP_REMOVED lines=27> */
.L_x_1206:
[----:B------:R1:W-:Y:S02]  /*2bd0*/  STS.128 [R191+0xb800], RZ ;  /* 0x00b800ffbf007388 */ /* 0x0003e40000000c00 */
.L_x_1205:
[----:B------:R-:W-:Y:S05]  /*2be0*/  BSYNC.RECONVERGENT B0 ;  /* 0x0000000000007941 */ /* 0x000fea0003800200 */
.L_x_1204:
[----:B------:R-:W5:Y:S01]  /*2bf0*/  LDCU.64 UR4, c[0x0][0x538] ;  /* 0x0000a700ff0477ac */ /* 0x000f620008000a00 */
[----:B------:R-:W0:Y:S01]  /*2c00*/  LDGDEPBAR ;  /* 0x00000000000079af */ /* 0x000e220000000000 */
[----:B-----5:R-:W-:-:S04]  /*2c10*/  ISETP.NE.U32.AND P0, PT, RZ, UR4, PT ;  /* 0x00000004ff007c0c */ /* 0x020fc8000bf05070 */
[----:B------:R-:W-:Y:S01]  /*2c20*/  ISETP.NE.AND.EX P0, PT, RZ, UR5, PT, P0 ;  /* 0x00000005ff007c0c */ /* 0x000fe2000bf05300 */
[----:B------:R-:W-:Y:S01]  /*2c30*/  UMOV UR6, URZ ;  /* 0x000000ff00067c82 */ /* 0x000fe20008000000 */
[----:B------:R-:W-:Y:S01]  /*2c40*/  BSSY.RECONVERGENT B0, `(.L_x_1207) ;  /* 0x0000032000007945 */ /* 0x000fe20003800200 */
[----:B------:R-:W-:-:S10]  /*2c50*/  DEPBAR.LE SB0, 0x0 ;  /* 0x000080000000791a */ /* 0x000fd40000000000 */
[----:B------:R-:W-:Y:S01]  /*2c60*/  VOTEU.ANY UP0, P0 ;  /* 0x0000000000ff7886 */ /* 0x000fe20000000100 */
[----:B------:R-:W-:-:S13]  /*2c70*/  PLOP3.LUT P0, PT, PT, PT, UP0, 0x80, 0x8 ;  /* 0x000000000008781c */ /* 0x000fda0003f0f008 */
[----:B------:R-:W1:Y:S01]  /*2c80*/  @P0 LDC.64 R4, c[0x0][0x540] ;  /* 0x00015000ff040b82 */ /* 0x000e620000000a00 */
[----:B------:R-:W-:-:S07]  /*2c90*/  @P0 IMAD.MOV.U32 R17, RZ, RZ, RZ ;  /* 0x000000ffff110224 */ /* 0x000fce00078e00ff */
[----:B------:R-:W5:Y:S01]  /*2ca0*/  @P0 LDC R0, c[0x0][0x458] ;  /* 0x00011600ff000b82 */ /* 0x000f620000000800 */
[----:B-1----:R-:W-:-:S04]  /*2cb0*/  @P0 IMAD.WIDE.U32 R2, R24, R4, R16 ;  /* 0x0000000418020225 */ /* 0x002fc800078e0010 */
[----:B------:R-:W-:Y:S01]  /*2cc0*/  @P0 IMAD R5, R24, R5, R3 ;  /* 0x0000000518050224 */ /* 0x000fe200078e0203 */
[----:B------:R-:W-:-:S04]  /*2cd0*/  @P0 LEA R4, P1, R2, UR4, 0x2 ;  /* 0x0000000402040c11 */ /* 0x000fc8000f8210ff */
[----:B------:R-:W-:-:S05]  /*2ce0*/  @P0 LEA.HI.X R5, R2, UR5, R5, 0x2, P1 ;  /* 0x0000000502050c11 */ /* 0x000fca00088f1405 */
[----:B------:R-:W2:Y:S01]  /*2cf0*/  @P0 LDG.E R4, desc[UR18][R4.64] ;  /* 0x0000001204040981 */ /* 0x000ea2000c1e1900 */
[----:B-----5:R-:W2:Y:S01]  /*2d00*/  @P0 MUFU.RCP R0, R0 ;  /* 0x0000000000000308 */ /* 0x020ea20000001000 */
[----:B------:R-:W-:-:S05]  /*2d10*/  SHF.L.U64.HI R2, R14, 0x6, R15 ;  /* 0x000000060e027819 */ /* 0x000fca000001020f */
[----:B------:R-:W-:Y:S01]  /*2d20*/  IMAD R2, R2, R95, RZ ;  /* 0x0000005f02027224 */ /* 0x000fe200078e02ff */
[----:B------:R-:W-:Y:S01]  /*2d30*/  BAR.SYNC.DEFER_BLOCKING 0x0 ;  /* 0x0000000000007b1d */ /* 0x000fe20000010000 */
[----:B--2---:R-:W-:Y:S01]  /*2d40*/  @P0 FMUL.FTZ R0, R4, R0 ;  /* 0x0000000004000220 */ /* 0x004fe20000410000 */
[----:B------:R-:W-:-:S04]  /*2d50*/  SHF.L.U32 R4, R14, 0x6, RZ ;  /* 0x000000060e047819 */ /* 0x000fc800000006ff */
[----:B------:R-:W-:Y:S01]  /*2d60*/  @P0 R2UR UR4, R0 ;  /* 0x00000000000402ca */ /* 0x000fe200000e0000 */
[----:B------:R-:W-:-:S04]  /*2d70*/  IMAD.WIDE.U32 R4, R4, R95, RZ ;  /* 0x0000005f04047225 */ /* 0x000fc800078e00ff */
[----:B----4-:R-:W-:-:S08]  /*2d80*/  IMAD.IADD R7, R5, 0x1, R2 ;  /* 0x0000000105077824 */ /* 0x010fd000078e0202 */
[----:B------:R-:W-:Y:S01]  /*2d90*/  @UP0 UMOV UR6, UR4 ;  /* 0x0000000400060c82 */ /* 0x000fe20008000000 */
        /* <DEDUP_REMOVED lines=23> */
.L_x_1209:
[----:B------:R2:W-:Y:S01]  /*2f10*/  STS.128 [R191+0x10000], RZ ;  /* 0x010000ffbf007388 */ /* 0x0005e20000000c00 */
[----:B------:R-:W-:Y:S05]  /*2f20*/  BRA `(.L_x_1210) ;  /* 0x00000000000c7947 */ /* 0x000fea0003800000 */
.L_x_1208:
[----:B------:R1:W-:Y:S04]  /*2f30*/  STS.128 [R191+0xc000], RZ ;  /* 0x00c000ffbf007388 */ /* 0x0003e80000000c00 */
[----:B------:R1:W-:Y:S04]  /*2f40*/  STS.128 [R191+0xe000], RZ ;  /* 0x00e000ffbf007388 */ /* 0x0003e80000000c00 */
[----:B------:R1:W-:Y:S02]  /*2f50*/  STS.128 [R191+0x10000], RZ ;  /* 0x010000ffbf007388 */ /* 0x0003e40000000c00 */
.L_x_1210:
[----:B------:R-:W-:Y:S05]  /*2f60*/  BSYNC.RECONVERGENT B0 ;  /* 0x0000000000007941 */ /* 0x000fea0003800200 */
.L_x_1207:
        /* <DEDUP_REMOVED lines=30> */
.L_x_1213:
[----:B------:R4:W-:Y:S02]  /*3150*/  STS.128 [R191+0x10800], RZ ;  /* 0x010800ffbf007388 */ /* 0x0009e40000000c00 */
.L_x_1212:
[----:B------:R-:W-:Y:S05]  /*3160*/  BSYNC.RECONVERGENT B0 ;  /* 0x0000000000007941 */ /* 0x000fea0003800200 */
.L_x_1211:
        /* <DEDUP_REMOVED lines=32> */
.L_x_1216:
[----:B------:R4:W-:Y:S02]  /*3370*/  STS.128 [R191+0x11000], RZ ;  /* 0x011000ffbf007388 */ /* 0x0009e40000000c00 */
.L_x_1215:
[----:B------:R-:W-:Y:S05]  /*3380*/  BSYNC.RECONVERGENT B0 ;  /* 0x0000000000007941 */ /* 0x000fea0003800200 */
.L_x_1214:
[----:B------:R-:W-:Y:S01]  /*3390*/  ISETP.GE.AND P0, PT, R10, R9, PT ;  /* 0x000000090a00720c */ /* 0x000fe20003f06270 */
[----:B------:R-:W-:Y:S01]  /*33a0*/  IMAD.SHL.U32 R183, R186, 0x20, RZ ;  /* 0x00000020bab77824 */ /* 0x000fe200078e00ff */
[----:B------:R-:W-:Y:S01]  /*33b0*/  LOP3.LUT R109, R20, 0x8, R182, 0x78, !PT ;  /* 0x00000008146d7812 */ /* 0x000fe200078e78b6 */
[----:B------:R-:W-:Y:S01]  /*33c0*/  BSSY.RECONVERGENT B0, `(.L_x_1217) ;  /* 0x0000024000007945 */ /* 0x000fe20003800200 */
[----:B------:R-:W-:Y:S02]  /*33d0*/  LOP3.LUT R9, R186, 0x8, RZ, 0xc0, !PT ;  /* 0x00000008ba097812 */ /* 0x000fe400078ec0ff */
[----:B------:R-:W-:Y:S01]  /*33e0*/  LOP3.LUT R183, R183, 0x7c00, RZ, 0xc0, !PT ;  /* 0x00007c00b7b77812 */ /* 0x000fe200078ec0ff */
[----:B------:R1:W-:Y:S03]  /*33f0*/  STL [R1+0x30], R109 ;  /* 0x0000306d01007387 */ /* 0x0003e60000100800 */
        /* <DEDUP_REMOVED lines=31> */
.L_x_1219:
[----:B------:R4:W-:Y:S02]  /*35f0*/  STS.128 [R191+0x11800], RZ ;  /* 0x011800ffbf007388 */ /* 0x0009e40000000c00 */
.L_x_1218:
[----:B------:R-:W-:Y:S05]  /*3600*/  BSYNC.RECONVERGENT B0 ;  /* 0x0000000000007941 */ /* 0x000fea0003800200 */
.L_x_1217:
[----:B------:R-:W-:Y:S01]  /*3610*/  LOP3.LUT R0, R20, R9, RZ, 0x3c, !PT ;  /* 0x0000000914007212 */ /* 0x000fe200078e3cff */
[----:B-1--4-:R-:W-:Y:S01]  /*3620*/  IMAD.IADD R2, R8, 0x1, R109 ;  /* 0x0000000108027824 */ /* 0x012fe200078e026d */
[----:B------:R-:W-:Y:S01]  /*3630*/  LOP3.LUT R88, R124, 0x400, RZ, 0xc0, !PT ;  /* 0x000004007c587812 */ /* 0x000fe200078ec0ff */
[----:B------:R-:W0:Y:S01]  /*3640*/  LDGDEPBAR ;  /* 0x00000000000079af */ /* 0x000e220000000000 */
[----:B------:R-:W-:Y:S01]  /*3650*/  LOP3.LUT P2, RZ, R186, 0x2, RZ, 0xc0, !PT ;  /* 0x00000002baff7812 */ /* 0x000fe2000784c0ff */
[----:B------:R-:W1:Y:S01]  /*3660*/  LDCU.U8 UR7, c[0x0][0x4f8] ;  /* 0x00009f00ff0777ac */ /* 0x000e620008000000 */
[----:B------:R-:W-:Y:S01]  /*3670*/  LEA R94, R2, UR8, 0x1 ;  /* 0x00000008025e7c11 */ /* 0x000fe2000f8e08ff */
[----:B------:R-:W-:Y:S01]  /*3680*/  IMAD R88, R0, 0x2, R88 ;  /* 0x0000000200587824 */ /* 0x000fe200078e0258 */
[----:B------:R-:W-:Y:S01]  /*3690*/  LOP3.LUT P0, RZ, R186, 0x4, RZ, 0xc0, !PT ;  /* 0x00000004baff7812 */ /* 0x000fe2000780c0ff */
[----:B------:R-:W-:Y:S01]  /*36a0*/  IMAD.MOV.U32 R2, RZ, RZ, 0x20 ;  /* 0x00000020ff027424 */ /* 0x000fe200078e00ff */
[----:B------:R-:W-:Y:S01]  /*36b0*/  LOP3.LUT R112, R182, 0x1f0, RZ, 0xc0, !PT ;  /* 0x000001f0b6707812 */ /* 0x000fe200078ec0ff */
[----:B------:R-:W-:Y:S01]  /*36c0*/  LDSM.16.M88.4 R4, [R94] ;  /* 0x000000005e04783b */ /* 0x000fe20000000200 */
[----:B------:R-:W-:-:S02]  /*36d0*/  VIADD R20, R88, UR8 ;  /* 0x0000000858147c36 */ /* 0x000fc40008000000 */
[----:B------:R-:W-:Y:S01]  /*36e0*/  SEL R2, R2, 0xffffffe0, !P2 ;  /* 0xffffffe002027807 */ /* 0x000fe20005000000 */
[----:B------:R-:W4:Y:S01]  /*36f0*/  LDSM.16.M88.4 R32, [R88+UR8+0x7000] ;  /* 0x007000085820783b */ /* 0x000f220008000200 */
[----:B------:R-:W-:-:S03]  /*3700*/  IMAD.MOV.U32 R0, RZ, RZ, 0x40 ;  /* 0x00000040ff007424 */ /* 0x000fc600078e00ff */
[----:B------:R-:W5:Y:S01]  /*3710*/  LDSM.16.M88.4 R16, [R88+UR8+0x6000] ;  /* 0x006000085810783b */ /* 0x000f620008000200 */
[--C-:B------:R-:W-:Y:S01]  /*3720*/  IMAD.IADD R93, R94, 0x1, R2.reuse ;  /* 0x000000015e5d7824 */ /* 0x100fe200078e0202 */
[----:B------:R-:W-:Y:S01]  /*3730*/  SEL R0, R0, 0xffffffc0, !P0 ;  /* 0xffffffc000007807 */ /* 0x000fe20004000000 */
[----:B------:R-:W-:Y:S01]  /*3740*/  IMAD.IADD R3, R20, 0x1, R2 ;  /* 0x0000000114037824 */ /* 0x000fe200078e0202 */
[----:B------:R-:W2:Y:S03]  /*3750*/  LDSM.16.M88.4 R8, [R88+UR8+0x6800] ;  /* 0x006800085808783b */ /* 0x000ea60008000200 */
[--C-:B------:R-:W-:Y:S01]  /*3760*/  IMAD.IADD R89, R94, 0x1, R0.reuse ;  /* 0x000000015e597824 */ /* 0x100fe200078e0200 */
[----:B------:R-:W3:Y:S01]  /*3770*/  LDSM.16.M88.4 R40, [R88+UR8+0x7800] ;  /* 0x007800085828783b */ /* 0x000ee20008000200 */
[----:B------:R-:W-:Y:S02]  /*3780*/  IMAD.IADD R0, R20, 0x1, R0 ;  /* 0x0000000114007824 */ /* 0x000fe400078e0200 */
[C---:B------:R-:W-:Y:S01]  /*3790*/  IMAD.IADD R92, R2.reuse, 0x1, R89 ;  /* 0x00000001025c7824 */ /* 0x040fe200078e0259 */
[----:B------:R-:W-:Y:S01]  /*37a0*/  LDSM.16.M88.4 R12, [R93] ;  /* 0x000000005d0c783b */ /* 0x000fe20000000200 */
[----:B------:R-:W-:-:S03]  /*37b0*/  IMAD.IADD R2, R2, 0x1, R0 ;  /* 0x0000000102027824 */ /* 0x000fc600078e0200 */
[----:B------:R-:W1:Y:S04]  /*37c0*/  LDSM.16.M88.4 R44, [R3+0x6000] ;  /* 0x00600000032c783b */ /* 0x000e680000000200 */
[----:B------:R-:W1:Y:S04]  /*37d0*/  LDSM.16.M88.4 R28, [R3+0x6800] ;  /* 0x00680000031c783b */ /* 0x000e680000000200 */
[----:B------:R-:W-:Y:S04]  /*37e0*/  LDSM.16.M88.4 R64, [R3+0x7800] ;  /* 0x007800000340783b */ /* 0x000fe80000000200 */
[----:B------:R-:W-:Y:S04]  /*37f0*/  LDSM.16.M88.4 R60, [R0+0x6000] ;  /* 0x00600000003c783b */ /* 0x000fe80000000200 */
[----:B------:R-:W-:Y:S01]  /*3800*/  LDSM.16.M88.4 R76, [R2+0x6000] ;  /* 0x00600000024c783b */ /* 0x000fe20000000200 */
[C---:B----4-:R-:W-:Y:S03]  /*3810*/  HMMA.16816.F32.BF16 R48, R4.reuse, R32, RZ ;  /* 0x000000200430723c */ /* 0x050fe600000418ff */
[----:B------:R-:W-:Y:S05]  /*3820*/  STL [R1+0x18], R112 ;  /* 0x0000187001007387 */ /* 0x000fea0000100800 */
[C---:B------:R-:W-:Y:S01]  /*3830*/  HMMA.16816.F32.BF16 R52, R4.reuse, R34, RZ ;  /* 0x000000220434723c */ /* 0x040fe200000418ff */
[----:B------:R-:W4:Y:S07]  /*3840*/  LDSM.16.M88.4 R32, [R3+0x7000] ;  /* 0x007000000320783b */ /* 0x000f2e0000000200 */
[C---:B-----5:R-:W-:Y:S08]  /*3850*/  HMMA.16816.F32.BF16 R24, R4.reuse, R16, RZ ;  /* 0x000000100418723c */ /* 0x060ff000000418ff */
[C---:B--2---:R-:W-:Y:S08]  /*3860*/  HMMA.16816.F32.BF16 R36, R4.reuse, R8, RZ ;  /* 0x000000080424723c */ /* 0x044ff000000418ff */
[C---:B------:R-:W-:Y:S08]  /*3870*/  HMMA.16816.F32.BF16 R16, R4.reuse, R18, RZ ;  /* 0x000000120410723c */ /* 0x040ff000000418ff */
[C---:B------:R-:W-:Y:S08]  /*3880*/  HMMA.16816.F32.BF16 R8, R4.reuse, R10, RZ ;  /* 0x0000000a0408723c */ /* 0x040ff000000418ff */
[C---:B---3--:R-:W-:Y:S08]  /*3890*/  HMMA.16816.F32.BF16 R84, R4.reuse, R40, RZ ;  /* 0x000000280454723c */ /* 0x048ff000000418ff */
[----:B------:R-:W-:Y:S01]  /*38a0*/  HMMA.16816.F32.BF16 R80, R4, R42, RZ ;  /* 0x0000002a0450723c */ /* 0x000fe200000418ff */
[----:B------:R-:W2:Y:S04]  /*38b0*/  LDSM.16.M88.4 R4, [R89] ;  /* 0x000000005904783b */ /* 0x000ea80000000200 */
[----:B------:R-:W-:Y:S03]  /*38c0*/  LDSM.16.M88.4 R40, [R0+0x7800] ;  /* 0x007800000028783b */ /* 0x000fe60000000200 */
[C---:B-1----:R-:W-:Y:S08]  /*38d0*/  HMMA.16816.F32.BF16 R72, R12.reuse, R44, R24 ;  /* 0x0000002c0c48723c */ /* 0x042ff00000041818 */
[C---:B------:R-:W-:Y:S01]  /*38e0*/  HMMA.16816.F32.BF16 R56, R12.reuse, R28, R36 ;  /* 0x0000001c0c38723c */ /* 0x040fe20000041824 */
[----:B------:R-:W1:Y:S07]  /*38f0*/  LDSM.16.M88.4 R36, [R0+0x6800] ;  /* 0x006800000024783b */ /* 0x000e6e0000000200 */
[C---:B----4-:R-:W-:Y:S08]  /*3900*/  HMMA.16816.F32.BF16 R24, R12.reuse, R32, R48 ;  /* 0x000000200c18723c */ /* 0x050ff00000041830 */
[C---:B------:R-:W-:Y:S01]  /*3910*/  HMMA.16816.F32.BF16 R20, R12.reuse, R34, R52 ;  /* 0x000000220c14723c */ /* 0x040fe20000041834 */
[----:B------:R-:W3:Y:S07]  /*3920*/  LDSM.16.M88.4 R32, [R0+0x7000] ;  /* 0x007000000020783b */ /* 0x000eee0000000200 */
[C---:B------:R-:W-:Y:S01]  /*3930*/  HMMA.16816.F32.BF16 R28, R12.reuse, R30, R8 ;  /* 0x0000001e0c1c723c */ /* 0x040fe20000041808 */
[----:B------:R-:W4:Y:S07]  /*3940*/  LDSM.16.M88.4 R8, [R92] ;  /* 0x000000005c08783b */ /* 0x000f2e0000000200 */
[C---:B------:R-:W-:Y:S08]  /*3950*/  HMMA.16816.F32.BF16 R68, R12.reuse, R46, R16 ;  /* 0x0000002e0c44723c */ /* 0x040ff00000041810 */
[----:B------:R-:W-:Y:S01]  /*3960*/  HMMA.16816.F32.BF16 R16, R12, R64, R84 ;  /* 0x000000400c10723c */ /* 0x000fe20000041854 */
[----:B------:R-:W-:Y:S07]  /*3970*/  LDSM.16.M88.4 R84, [R2+0x6800] ;  /* 0x006800000254783b */ /* 0x000fee0000000200 */
[----:B--2---:R-:W-:Y:S01]  /*3980*/  HMMA.16816.F32.BF16 R44, R4, R60, R72 ;  /* 0x0000003c042c723c */ /* 0x004fe20000041848 */
[----:B------:R-:W2:Y:S07]  /*3990*/  LDSM.16.M88.4 R72, [R2+0x7000] ;  /* 0x007000000248783b */ /* 0x000eae0000000200 */
[----:B------:R-:W-:Y:S01]  /*39a0*/  HMMA.16816.F32.BF16 R12, R12, R66, R80 ;  /* 0x000000420c0c723c */ /* 0x000fe20000041850 */
[----:B------:R-:W5:Y:S04]  /*39b0*/  LDSM.16.M88.4 R64, [R2+0x7800] ;  /* 0x007800000240783b */ /* 0x000f680000000200 */
[----:B------:R-:W-:Y:S03]  /*39c0*/  LDSM.16.M88.4 R80, [R3+0x8800] ;  /* 0x008800000350783b */ /* 0x000fe60000000200 */
[C---:B------:R-:W-:Y:S01]  /*39d0*/  HMMA.16816.F32.BF16 R48, R4.reuse, R62, R68 ;  /* 0x0000003e0430723c */ /* 0x040fe20000041844 */
[----:B------:R-:W-:Y:S04]  /*39e0*/  LDSM.16.M88.4 R60, [R88+UR8+0x8800] ;  /* 0x00880008583c783b */ /* 0x000fe80008000200 */
[----:B------:R-:W-:Y:S03]  /*39f0*/  LDSM.16.M88.4 R68, [R0+0x9000] ;  /* 0x009000000044783b */ /* 0x000fe60000000200 */
[C---:B-1----:R-:W-:Y:S08]  /*3a00*/  HMMA.16816.F32.BF16 R56, R4.reuse, R36, R56 ;  /* 0x000000240438723c */ /* 0x042ff00000041838 */
[C---:B------:R-:W-:Y:S08]  /*3a10*/  HMMA.16816.F32.BF16 R52, R4.reuse, R38, R28 ;  /* 0x000000260434723c */ /* 0x040ff0000004181c */
[C---:B---3--:R-:W-:Y:S08]  /*3a20*/  HMMA.16816.F32.BF16 R36, R4.reuse, R34, R20 ;  /* 0x000000220424723c */ /* 0x048ff00000041814 */
[C---:B------:R-:W-:Y:S01]  /*3a30*/  HMMA.16816.F32.BF16 R28, R4.reuse, R32, R24 ;  /* 0x00000020041c723c */ /* 0x040fe20000041818 */
[----:B------:R-:W-:Y:S04]  /*3a40*/  LDSM.16.M88.4 R24, [R88+UR8+0x8000] ;  /* 0x008000085818783b */ /* 0x000fe80008000200 */
[----:B------:R-:W-:Y:S03]  /*3a50*/  LDSM.16.M88.4 R32, [R88+UR8+0x9800] ;  /* 0x009800085820783b */ /* 0x000fe60008000200 */
[----:B------:R-:W-:Y:S08]  /*3a60*/  HMMA.16816.F32.BF16 R20, R4, R40, R16 ;  /* 0x000000280414723c */ /* 0x000ff00000041810 */
[----:B----4-:R-:W-:Y:S08]  /*3a70*/  HMMA.16816.F32.BF16 R16, R8, R76, R44 ;  /* 0x0000004c0810723c */ /* 0x010ff0000004182c */
[----:B------:R-:W-:Y:S01]  /*3a80*/  HMMA.16816.F32.BF16 R12, R4, R42, R12 ;  /* 0x0000002a040c723c */ /* 0x000fe2000004180c */
[----:B------:R-:W1:Y:S07]  /*3a90*/  LDSM.16.M88.4 R4, [R94+0x2000] ;  /* 0x002000005e04783b */ /* 0x000e6e0000000200 */
[C---:B------:R-:W-:Y:S01]  /*3aa0*/  HMMA.16816.F32.BF16 R44, R8.reuse, R78, R48 ;  /* 0x0000004e082c723c */ /* 0x040fe20000041830 */
[----:B------:R-:W3:Y:S04]  /*3ab0*/  LDSM.16.M88.4 R48, [R88+UR8+0x9000] ;  /* 0x009000085830783b */ /* 0x000ee80008000200 */
[----:B------:R-:W-:Y:S03]  /*3ac0*/  LDSM.16.M88.4 R76, [R3+0x9000] ;  /* 0x00900000034c783b */ /* 0x000fe60000000200 */
[C---:B--2---:R-:W-:Y:S08]  /*3ad0*/  HMMA.16816.F32.BF16 R40, R8.reuse, R72, R28 ;  /* 0x000000480828723c */ /* 0x044ff0000004181c */
[C---:B-----5:R-:W-:Y:S08]  /*3ae0*/  HMMA.16816.F32.BF16 R28, R8.reuse, R64, R20 ;  /* 0x00000040081c723c */ /* 0x060ff00000041814 */
[C---:B------:R-:W-:Y:S08]  /*3af0*/  HMMA.16816.F32.BF16 R56, R8.reuse, R84, R56 ;  /* 0x000000540838723c */ /* 0x040ff00000041838 */
[C---:B------:R-:W-:Y:S08]  /*3b00*/  HMMA.16816.F32.BF16 R52, R8.reuse, R86, R52 ;  /* 0x000000560834723c */ /* 0x040ff00000041834 */
[C---:B------:R-:W-:Y:S08]  /*3b10*/  HMMA.16816.F32.BF16 R36, R8.reuse, R74, R36 ;  /* 0x0000004a0824723c */ /* 0x040ff00000041824 */
[----:B------:R-:W-:Y:S01]  /*3b20*/  HMMA.16816.F32.BF16 R20, R8, R66, R12 ;  /* 0x000000420814723c */ /* 0x000fe2000004180c */
[----:B------:R-:W-:Y:S04]  /*3b30*/  LDSM.16.M88.4 R8, [R93+0x2000] ;  /* 0x002000005d08783b */ /* 0x000fe80000000200 */
[----:B------:R-:W2:Y:S03]  /*3b40*/  LDSM.16.M88.4 R64, [R3+0x8000] ;  /* 0x008000000340783b */ /* 0x000ea60000000200 */
[C---:B-1----:R-:W-:Y:S08]  /*3b50*/  HMMA.16816.F32.BF16 R16, R4.reuse, R24, R16 ;  /* 0x000000180410723c */ /* 0x042ff00000041810 */
[C---:B------:R-:W-:Y:S08]  /*3b60*/  HMMA.16816.F32.BF16 R72, R4.reuse, R60, R56 ;  /* 0x0000003c0448723c */ /* 0x040ff00000041838 */
[C---:B---3--:R-:W-:Y:S08]  /*3b70*/  HMMA.16816.F32.BF16 R40, R4.reuse, R48, R40 ;  /* 0x000000300428723c */ /* 0x048ff00000041828 */
[C---:B------:R-:W-:Y:S08]  /*3b80*/  HMMA.16816.F32.BF16 R36, R4.reuse, R50, R36 ;  /* 0x000000320424723c */ /* 0x040ff00000041824 */
[C---:B------:R-:W-:Y:S08]  /*3b90*/  HMMA.16816.F32.BF16 R12, R4.reuse, R26, R44 ;  /* 0x0000001a040c723c */ /* 0x040ff0000004182c */
[C---:B------:R-:W-:Y:S01]  /*3ba0*/  HMMA.16816.F32.BF16 R60, R4.reuse, R62, R52 ;  /* 0x0000003e043c723c */ /* 0x040fe20000041834 */
[----:B------:R-:W1:Y:S07]  /*3bb0*/  LDSM.16.M88.4 R52, [R3+0x9800] ;  /* 0x009800000334783b */ /* 0x000e6e0000000200 */
[C---:B------:R-:W-:Y:S01]  /*3bc0*/  HMMA.16816.F32.BF16 R56, R4.reuse, R32, R28 ;  /* 0x000000200438723c */ /* 0x040fe2000004181c */
[----:B------:R-:W-:Y:S07]  /*3bd0*/  LDSM.16.M88.4 R28, [R0+0x8800] ;  /* 0x00880000001c783b */ /* 0x000fee0000000200 */
[----:B------:R-:W-:Y:S01]  /*3be0*/  HMMA.16816.F32.BF16 R48, R4, R34, R20 ;  /* 0x000000220430723c */ /* 0x000fe20000041814 */
[----:B------:R-:W-:Y:S04]  /*3bf0*/  LDSM.16.M88.4 R4, [R89+0x2000] ;  /* 0x002000005904783b */ /* 0x000fe80000000200 */
[----:B------:R-:W3:Y:S03]  /*3c00*/  LDSM.16.M88.4 R32, [R0+0x8000] ;  /* 0x008000000020783b */ /* 0x000ee60000000200 */
[C---:B--2---:R-:W-:Y:S08]  /*3c10*/  HMMA.16816.F32.BF16 R44, R8.reuse, R64, R16 ;  /* 0x00000040082c723c */ /* 0x044ff00000041810 */
[C---:B------:R-:W-:Y:S01]  /*3c20*/  HMMA.16816.F32.BF16 R24, R8.reuse, R66, R12 ;  /* 0x000000420818723c */ /* 0x040fe2000004180c */
[----:B------:R-:W-:Y:S07]  /*3c30*/  LDSM.16.M88.4 R12, [R92+0x2000] ;  /* 0x002000005c0c783b */ /* 0x000fee0000000200 */
[C---:B------:R-:W-:Y:S01]  /*3c40*/  HMMA.16816.F32.BF16 R20, R8.reuse, R80, R72 ;  /* 0x000000500814723c */ /* 0x040fe20000041848 */
[----:B------:R-:W2:Y:S07]  /*3c50*/  LDSM.16.M88.4 R72, [R0+0x9800] ;  /* 0x009800000048783b */ /* 0x000eae0000000200 */
[C---:B------:R-:W-:Y:S01]  /*3c60*/  HMMA.16816.F32.BF16 R16, R8.reuse, R82, R60 ;  /* 0x000000520810723c */ /* 0x040fe2000004183c */
[----:B------:R-:W4:Y:S07]  /*3c70*/  LDSM.16.M88.4 R80, [R2+0x8000] ;  /* 0x008000000250783b */ /* 0x000f2e0000000200 */
[C---:B------:R-:W-:Y:S08]  /*3c80*/  HMMA.16816.F32.BF16 R40, R8.reuse, R76, R40 ;  /* 0x0000004c0828723c */ /* 0x040ff00000041828 */
[C---:B------:R-:W-:Y:S01]  /*3c90*/  HMMA.16816.F32.BF16 R36, R8.reuse, R78, R36 ;  /* 0x0000004e0824723c */ /* 0x040fe20000041824 */
[----:B------:R-:W5:Y:S07]  /*3ca0*/  LDSM.16.M88.4 R76, [R2+0x8800] ;  /* 0x00880000024c783b */ /* 0x000f6e0000000200 */
[C---:B-1----:R-:W-:Y:S08]  /*3cb0*/  HMMA.16816.F32.BF16 R56, R8.reuse, R52, R56 ;  /* 0x000000340838723c */ /* 0x042ff00000041838 */
[----:B------:R-:W-:Y:S08]  /*3cc0*/  HMMA.16816.F32.BF16 R48, R8, R54, R48 ;  /* 0x000000360830723c */ /* 0x000ff00000041830 */
[C---:B---3--:R-:W-:Y:S08]  /*3cd0*/  HMMA.16816.F32.BF16 R44, R4.reuse, R32, R44 ;  /* 0x00000020042c723c */ /* 0x048ff0000004182c */
[C---:B------:R-:W-:Y:S01]  /*3ce0*/  HMMA.16816.F32.BF16 R64, R4.reuse, R34, R24 ;  /* 0x000000220440723c */ /* 0x040fe20000041818 */
[----:B------:R-:W1:Y:S07]  /*3cf0*/  LDSM.16.M88.4 R24, [R2+0x9000] ;  /* 0x009000000218783b */ /* 0x000e6e0000000200 */
[C---:B------:R-:W-:Y:S08]  /*3d00*/  HMMA.16816.F32.BF16 R8, R4.reuse, R30, R16 ;  /* 0x0000001e0408723c */ /* 0x040ff00000041810 */
[C---:B------:R-:W-:Y:S01]  /*3d10*/  HMMA.16816.F32.BF16 R52, R4.reuse, R28, R20 ;  /* 0x0000001c0434723c */ /* 0x040fe20000041814 */
[----:B------:R-:W3:Y:S07]  /*3d20*/  LDSM.16.M88.4 R20, [R2+0x9800] ;  /* 0x009800000214783b */ /* 0x000eee0000000200 */
[C---:B------:R-:W-:Y:S08]  /*3d30*/  HMMA.16816.F32.BF16 R60, R4.reuse, R68, R40 ;  /* 0x00000044043c723c */ /* 0x040ff00000041828 */
[C---:B------:R-:W-:Y:S01]  /*3d40*/  HMMA.16816.F32.BF16 R16, R4.reuse, R70, R36 ;  /* 0x000000460410723c */ /* 0x040fe20000041824 */
[----:B------:R-:W-:Y:S07]  /*3d50*/  LDSM.16.M88.4 R68, [R88+UR8+0xb000] ;  /* 0x00b000085844783b */ /* 0x000fee0008000200 */
[C---:B--2---:R-:W-:Y:S08]  /*3d60*/  HMMA.16816.F32.BF16 R36, R4.reuse, R72, R56 ;  /* 0x000000480424723c */ /* 0x044ff00000041838 */
[----:B------:R-:W-:Y:S01]  /*3d70*/  HMMA.16816.F32.BF16 R32, R4, R74, R48 ;  /* 0x0000004a0420723c */ /* 0x000fe20000041830 */
[----:B------:R-:W-:Y:S04]  /*3d80*/  LDSM.16.M88.4 R4, [R94+0x4000] ;  /* 0x004000005e04783b */ /* 0x000fe80000000200 */
[----:B------:R-:W-:Y:S03]  /*3d90*/  LDSM.16.M88.4 R72, [R88+UR8+0xb800] ;  /* 0x00b800085848783b */ /* 0x000fe60008000200 */
[C---:B----4-:R-:W-:Y:S01]  /*3da0*/  HMMA.16816.F32.BF16 R40, R12.reuse, R80, R44 ;  /* 0x000000500c28723c */ /* 0x050fe2000004182c */
[----:B------:R-:W2:Y:S07]  /*3db0*/  LDSM.16.M88.4 R44, [R88+UR8+0xa000] ;  /* 0x00a00008582c783b */ /* 0x000eae0008000200 */
[C---:B------:R-:W-:Y:S01]  /*3dc0*/  HMMA.16816.F32.BF16 R48, R12.reuse, R82, R64 ;  /* 0x000000520c30723c */ /* 0x040fe20000041840 */
[----:B------:R-:W4:Y:S04]  /*3dd0*/  LDSM.16.M88.4 R64, [R88+UR8+0xa800] ;  /* 0x00a800085840783b */ /* 0x000f280008000200 */
[----:B------:R-:W-:Y:S03]  /*3de0*/  LDSM.16.M88.4 R80, [R3+0xa000] ;  /* 0x00a000000350783b */ /* 0x000fe60000000200 */
[C---:B-----5:R-:W-:Y:S08]  /*3df0*/  HMMA.16816.F32.BF16 R56, R12.reuse, R76, R52 ;  /* 0x0000004c0c38723c */ /* 0x060ff00000041834 */
[C---:B------:R-:W-:Y:S01]  /*3e00*/  HMMA.16816.F32.BF16 R52, R12.reuse, R78, R8 ;  /* 0x0000004e0c34723c */ /* 0x040fe20000041808 */
[----:B------:R-:W5:Y:S04]  /*3e10*/  LDSM.16.M88.4 R8, [R93+0x4000] ;  /* 0x004000005d08783b */ /* 0x000f680000000200 */
[----:B------:R-:W5:Y:S03]  /*3e20*/  LDSM.16.M88.4 R76, [R3+0xa800] ;  /* 0x00a80000034c783b */ /* 0x000f660000000200 */
[C---:B-1----:R-:W-:Y:S08]  /*3e30*/  HMMA.16816.F32.BF16 R60, R12.reuse, R24, R60 ;  /* 0x000000180c3c723c */ /* 0x042ff0000004183c */
[C---:B------:R-:W-:Y:S08]  /*3e40*/  HMMA.16816.F32.BF16 R28, R12.reuse, R26, R16 ;  /* 0x0000001a0c1c723c */ /* 0x040ff00000041810 */
[C---:B---3--:R-:W-:Y:S01]  /*3e50*/  HMMA.16816.F32.BF16 R24, R12.reuse, R20, R36 ;  /* 0x000000140c18723c */ /* 0x048fe20000041824 */
[----:B------:R-:W1:Y:S07]  /*3e60*/  LDSM.16.M88.4 R36, [R3+0xb000] ;  /* 0x00b000000324783b */ /* 0x000e6e0000000200 */
[----:B------:R-:W-:Y:S08]  /*3e70*/  HMMA.16816.F32.BF16 R20, R12, R22, R32 ;  /* 0x000000160c14723c */ /* 0x000ff00000041820 */
[C---:B--2---:R-:W-:Y:S08]  /*3e80*/  HMMA.16816.F32.BF16 R16, R4.reuse, R44, R40 ;  /* 0x0000002c0410723c */ /* 0x044ff00000041828 */
[C---:B------:R-:W-:Y:S08]  /*3e90*/  HMMA.16816.F32.BF16 R12, R4.reuse, R46, R48 ;  /* 0x0000002e040c723c */ /* 0x040ff00000041830 */
[C---:B----4-:R-:W-:Y:S08]  /*3ea0*/  HMMA.16816.F32.BF16 R48, R4.reuse, R66, R52 ;  /* 0x000000420430723c */ /* 0x050ff00000041834 */
[C---:B------:R-:W-:Y:S08]  /*3eb0*/  HMMA.16816.F32.BF16 R52, R4.reuse, R68, R60 ;  /* 0x000000440434723c */ /* 0x040ff0000004183c */
[C---:B------:R-:W-:Y:S01]  /*3ec0*/  HMMA.16816.F32.BF16 R40, R4.reuse, R64, R56 ;  /* 0x000000400428723c */ /* 0x040fe20000041838 */
[----:B------:R-:W-:Y:S07]  /*3ed0*/  LDSM.16.M88.4 R64, [R0+0xa800] ;  /* 0x00a800000040783b */ /* 0x000fee0000000200 */
[C---:B------:R-:W-:Y:S01]  /*3ee0*/  HMMA.16816.F32.BF16 R60, R4.reuse, R70, R28 ;  /* 0x00000046043c723c */ /* 0x040fe2000004181c */
[----:B------:R-:W-:Y:S07]  /*3ef0*/  LDSM.16.M88.4 R68, [R0+0xb000] ;  /* 0x00b000000044783b */ /* 0x000fee0000000200 */
[----:B------:R-:W-:Y:S08]  /*3f00*/  HMMA.16816.F32.BF16 R56, R4, R72, R24 ;  /* 0x000000480438723c */ /* 0x000ff00000041818 */
[----:B-----5:R-:W-:Y:S01]  /*3f10*/  HMMA.16816.F32.BF16 R28, R8, R80, R16 ;  /* 0x00000050081c723c */ /* 0x020fe20000041810 */
[----:B------:R-:W2:Y:S07]  /*3f20*/  LDSM.16.M88.4 R16, [R3+0xb800] ;  /* 0x00b800000310783b */ /* 0x000eae0000000200 */
[----:B------:R-:W-:Y:S01]  /*3f30*/  HMMA.16816.F32.BF16 R32, R4, R74, R20 ;  /* 0x0000004a0420723c */ /* 0x000fe20000041814 */
[----:B------:R-:W-:Y:S04]  /*3f40*/  LDSM.16.M88.4 R4, [R89+0x4000] ;  /* 0x004000005904783b */ /* 0x000fe80000000200 */
[----:B------:R-:W-:Y:S03]  /*3f50*/  LDSM.16.M88.4 R72, [R0+0xb800] ;  /* 0x00b800000048783b */ /* 0x000fe60000000200 */
[C---:B------:R-:W-:Y:S01]  /*3f60*/  HMMA.16816.F32.BF16 R24, R8.reuse, R82, R12 ;  /* 0x000000520818723c */ /* 0x040fe2000004180c */
[----:B------:R3:W4:Y:S04]  /*3f70*/  LDSM.16.M88.4 R12, [R0+0xa000] ;  /* 0x00a00000000c783b */ /* 0x0007280000000200 */
[----:B------:R-:W-:Y:S03]  /*3f80*/  LDSM.16.M88.4 R20, [R92+0x4000] ;  /* 0x004000005c14783b */ /* 0x000fe60000000200 */
[C---:B------:R-:W-:Y:S01]  /*3f90*/  HMMA.16816.F32.BF16 R40, R8.reuse, R76, R40 ;  /* 0x0000004c0828723c */ /* 0x040fe20000041828 */
[----:B------:R-:W5:Y:S07]  /*3fa0*/  LDSM.16.M88.4 R80, [R2+0xa800] ;  /* 0x00a800000250783b */ /* 0x000f6e0000000200 */
[C---:B------:R-:W-:Y:S01]  /*3fb0*/  HMMA.16816.F32.BF16 R48, R8.reuse, R78, R48 ;  /* 0x0000004e0830723c */ /* 0x040fe20000041830 */
[----:B------:R-:W5:Y:S07]  /*3fc0*/  LDSM.16.M88.4 R76, [R2+0xa000] ;  /* 0x00a00000024c783b */ /* 0x000f6e0000000200 */
[----:B-1----:R-:W-:Y:S01]  /*3fd0*/  HMMA.16816.F32.BF16 R52, R8, R36, R52 ;  /* 0x000000240834723c */ /* 0x002fe20000041834 */
[----:B---3--:R-:W-:-:S04]  /*3fe0*/  SHF.R.U32.HI R0, RZ, 0x2, R186 ;  /* 0x00000002ff007819 */ /* 0x008fc800000116ba */
[----:B------:R-:W-:-:S03]  /*3ff0*/  LOP3.LUT R0, R0, 0x7, RZ, 0xc0, !PT ;  /* 0x0000000700007812 */ /* 0x000fc600078ec0ff */
[----:B------:R-:W-:Y:S01]  /*4000*/  HMMA.16816.F32.BF16 R60, R8, R38, R60 ;  /* 0x00000026083c723c */ /* 0x000fe2000004183c */
[----:B------:R-:W-:-:S07]  /*4010*/  IADD3 R0, PT, PT, R0, R112, R103 ;  /* 0x0000007000007210 */ /* 0x000fce0007ffe067 */
[C---:B--2---:R-:W-:Y:S08]  /*4020*/  HMMA.16816.F32.BF16 R56, R8.reuse, R16, R56 ;  /* 0x000000100838723c */ /* 0x044ff00000041838 */
[----:B------:R-:W-:Y:S08]  /*4030*/  HMMA.16816.F32.BF16 R44, R8, R18, R32 ;  /* 0x00000012082c723c */ /* 0x000ff00000041820 */
[C---:B----4-:R-:W-:Y:S01]  /*4040*/  HMMA.16816.F32.BF16 R36, R4.reuse, R12, R28 ;  /* 0x0000000c0424723c */ /* 0x050fe2000004181c */
[----:B------:R-:W1:Y:S07]  /*4050*/  LDSM.16.M88.4 R28, [R2+0xb000] ;  /* 0x00b00000021c783b */ /* 0x000e6e0000000200 */
[C---:B------:R-:W-:Y:S08]  /*4060*/  HMMA.16816.F32.BF16 R16, R4.reuse, R14, R24 ;  /* 0x0000000e0410723c */ /* 0x040ff00000041818 */
[C---:B------:R-:W-:Y:S08]  /*4070*/  HMMA.16816.F32.BF16 R12, R4.reuse, R64, R40 ;  /* 0x00000040040c723c */ /* 0x040ff00000041828 */
[----:B------:R-:W-:Y:S01]  /*4080*/  HMMA.16816.F32.BF16 R40, R4, R72, R56 ;  /* 0x000000480428723c */ /* 0x000fe20000041838 */
[----:B------:R2:W3:Y:S01]  /*4090*/  LDSM.16.M88.4 R56, [R2+0xb800] ;  /* 0x00b800000238783b */ /* 0x0004e20000000200 */
[----:B------:R-:W-:-:S06]  /*40a0*/  DEPBAR.LE SB0, 0x0 ;  /* 0x000080000000791a */ /* 0x000fcc0000000000 */
[----:B------:R-:W-:Y:S08]  /*40b0*/  HMMA.16816.F32.BF16 R72, R4, R74, R44 ;  /* 0x0000004a0448723c */ /* 0x000ff0000004182c */
[----:B-----5:R-:W-:Y:S01]  /*40c0*/  HMMA.16816.F32.BF16 R44, R20, R80, R12 ;  /* 0x00000050142c723c */ /* 0x020fe2000004180c */
[----:B------:R-:W-:Y:S01]  /*40d0*/  IMAD.IADD R13, R96, 0x1, R113 ;  /* 0x00000001600d7824 */ /* 0x000fe200078e0271 */
[----:B------:R-:W-:-:S03]  /*40e0*/  IADD3 R12, PT, PT, R117, -UR17, R0 ;  /* 0x80000011750c7c10 */ /* 0x000fc6000fffe000 */
[C---:B------:R-:W-:Y:S01]  /*40f0*/  VIADD R14, R13.reuse, 0x11 ;  /* 0x000000110d0e7836 */ /* 0x040fe20000000000 */
[----:B------:R-:W-:Y:S01]  /*4100*/  BAR.SYNC.DEFER_BLOCKING 0x0 ;  /* 0x0000000000007b1d */ /* 0x000fe20000010000 */
[C---:B------:R-:W-:Y:S01]  /*4110*/  VIADD R15, R13.reuse, 0x19 ;  /* 0x000000190d0f7836 */ /* 0x040fe20000000000 */
[----:B------:R-:W-:Y:S01]  /*4120*/  HMMA.16816.F32.BF16 R32, R4, R70, R60 ;  /* 0x000000460420723c */ /* 0x000fe2000004183c */
[----:B------:R-:W-:-:S07]  /*4130*/  ISETP.GE.U32.AND P1, PT, R13, R117, PT ;  /* 0x000000750d00720c */ /* 0x000fce0003f26070 */
[----:B------:R-:W-:Y:S08]  /*4140*/  HMMA.16816.F32.BF16 R8, R4, R66, R48 ;  /* 0x000000420408723c */ /* 0x000ff00000041830 */
[----:B------:R-:W-:Y:S01]  /*4150*/  HMMA.16816.F32.BF16 R48, R20, R76, R36 ;  /* 0x0000004c1430723c */ /* 0x000fe20000041824 */
[----:B------:R-:W-:-:S04]  /*4160*/  VIADD R36, R13, 0x1 ;  /* 0x000000010d247836 */ /* 0x000fc80000000000 */
[----:B------:R-:W-:Y:S01]  /*4170*/  IMAD.IADD R0, R12, 0x1, -R36 ;  /* 0x000000010c007824 */ /* 0x000fe200078e0a24 */
[----:B------:R-:W-:Y:S02]  /*4180*/  ISETP.GE.U32.AND P6, PT, R36, R117, PT ;  /* 0x000000752400720c */ /* 0x000fe40003fc6070 */
[----:B------:R-:W-:Y:S01]  /*4190*/  HMMA.16816.F32.BF16 R24, R4, R68, R52 ;  /* 0x000000440418723c */ /* 0x000fe20000041834 */
[----:B------:R-:W-:Y:S01]  /*41a0*/  VIADD R7, R13, 0x9 ;  /* 0x000000090d077836 */ /* 0x000fe20000000000 */
[----:B------:R-:W-:Y:S01]  /*41b0*/  IABS R0, R0 ;  /* 0x0000000000007213 */ /* 0x000fe20000000000 */
[----:B------:R-:W-:-:S03]  /*41c0*/  IMAD.IADD R5, R12, 0x1, -R14 ;  /* 0x000000010c057824 */ /* 0x000fc600078e0a0e */
[----:B------:R-:W-:Y:S02]  /*41d0*/  I2FP.F32.S32 R0, R0 ;  /* 0x0000000000007245 */ /* 0x000fe40000201400 */
[----:B-1----:R-:W-:Y:S01]  /*41e0*/  HMMA.16816.F32.BF16 R68, R20, R30, R32 ;  /* 0x0000001e1444723c */ /* 0x002fe20000041820 */
[----:B------:R-:W-:Y:S02]  /*41f0*/  ISETP.GE.U32.AND P4, PT, R7, R117, PT ;  /* 0x000000750700720c */ /* 0x000fe40003f86070 */
[----:B------:R-:W-:Y:S01]  /*4200*/  FFMA.FTZ R30, R0, -UR6, R49 ;  /* 0x80000006001e7c23 */ /* 0x000fe20008010031 */
[----:B------:R-:W-:-:S04]  /*4210*/  VIADD R0, R13, 0x8 ;  /* 0x000000080d007836 */ /* 0x000fc80000000000 */
[C---:B------:R-:W-:Y:S01]  /*4220*/  HMMA.16816.F32.BF16 R60, R20.reuse, R82, R8 ;  /* 0x00000052143c723c */ /* 0x040fe20000041808 */
[----:B------:R-:W-:Y:S01]  /*4230*/  VIADD R11, R13, 0x10 ;  /* 0x000000100d0b7836 */ /* 0x000fe20000000000 */
[-C--:B------:R-:W-:Y:S01]  /*4240*/  ISETP.GE.U32.AND P5, PT, R0, R117.reuse, PT ;  /* 0x000000750000720c */ /* 0x080fe20003fa6070 */
[----:B--2---:R-:W-:Y:S01]  /*4250*/  IMAD.IADD R2, R12, 0x1, -R0 ;  /* 0x000000010c027824 */ /* 0x004fe200078e0a00 */
[----:B------:R-:W-:Y:S01]  /*4260*/  FSEL R33, R30, -INF , !P6 ;  /* 0xff8000001e217808 */ /* 0x000fe20007000000 */
[C---:B------:R-:W-:Y:S01]  /*4270*/  IMAD.IADD R0, R12.reuse, 0x1, -R7 ;  /* 0x000000010c007824 */ /* 0x040fe200078e0a07 */
[----:B------:R-:W-:Y:S01]  /*4280*/  ISETP.GE.U32.AND P3, PT, R11, R117, PT ;  /* 0x000000750b00720c */ /* 0x000fe20003f66070 */
[C---:B------:R-:W-:Y:S01]  /*4290*/  IMAD.IADD R3, R12.reuse, 0x1, -R11 ;  /* 0x000000010c037824 */ /* 0x040fe200078e0a0b */
[C---:B------:R-:W-:Y:S01]  /*42a0*/  HMMA.16816.F32.BF16 R64, R20.reuse, R28, R24 ;  /* 0x0000001c1440723c */ /* 0x040fe20000041818 */
[C---:B------:R-:W-:Y:S01]  /*42b0*/  VIADD R26, R13.reuse, 0x18 ;  /* 0x000000180d1a7836 */ /* 0x040fe20000000000 */
[----:B------:R-:W-:Y:S01]  /*42c0*/  IABS R4, R2 ;  /* 0x0000000200047213 */ /* 0x000fe20000000000 */
[C---:B------:R-:W-:Y:S01]  /*42d0*/  VIADD R8, R12.reuse, 0x8 ;  /* 0x000000080c087836 */ /* 0x040fe20000000000 */
[----:B------:R-:W-:Y:S01]  /*42e0*/  IABS R2, R0 ;  /* 0x0000000000027213 */ /* 0x000fe20000000000 */
[----:B------:R-:W-:Y:S01]  /*42f0*/  IMAD.IADD R6, R12, 0x1, -R26 ;  /* 0x000000010c067824 */ /* 0x000fe200078e0a1a */
[----:B------:R-:W-:Y:S01]  /*4300*/  IABS R0, R3 ;  /* 0x0000000300007213 */ /* 0x000fe20000000000 */
[----:B------:R-:W-:Y:S01]  /*4310*/  VIADD R10, R13, 0x28 ;  /* 0x000000280d0a7836 */ /* 0x000fe20000000000 */
[----:B------:R-:W-:Y:S01]  /*4320*/  IABS R3, R5 ;  /* 0x0000000500037213 */ /* 0x000fe20000000000 */
[----:B------:R-:W-:Y:S01]  /*4330*/  HMMA.16816.F32.BF16 R52, R20, R78, R16 ;  /* 0x0000004e1434723c */ /* 0x000fe20000041810 */
[----:B------:R-:W-:Y:S01]  /*4340*/  IABS R6, R6 ;  /* 0x0000000600067213 */ /* 0x000fe20000000000 */
[----:B------:R-:W-:-:S02]  /*4350*/  IMAD.MOV.U32 R5, RZ, RZ, R4 ;  /* 0x000000ffff057224 */ /* 0x000fc400078e0004 */
[----:B------:R-:W-:Y:S02]  /*4360*/  IMAD.MOV.U32 R4, RZ, RZ, R2 ;  /* 0x000000ffff047224 */ /* 0x000fe400078e0002 */
[----:B------:R-:W-:Y:S01]  /*4370*/  IMAD.MOV.U32 R2, RZ, RZ, R3 ;  /* 0x000000ffff027224 */ /* 0x000fe200078e0003 */
[----:B------:R-:W-:Y:S01]  /*4380*/  I2FP.F32.S32 R3, R0 ;  /* 0x0000000000037245 */ /* 0x000fe20000201400 */
[----:B------:R-:W-:Y:S01]  /*4390*/  IMAD.MOV.U32 R0, RZ, RZ, R6 ;  /* 0x000000ffff007224 */ /* 0x000fe200078e0006 */
[----:B------:R-:W-:Y:S01]  /*43a0*/  I2FP.F32.S32 R5, R5 ;  /* 0x0000000500057245 */ /* 0x000fe20000201400 */
[C---:B------:R-:W-:Y:S01]  /*43b0*/  VIADD R16, R13.reuse, 0x20 ;  /* 0x000000200d107836 */ /* 0x040fe20000000000 */
[----:B------:R-:W-:Y:S01]  /*43c0*/  I2FP.F32.S32 R2, R2 ;  /* 0x0000000200027245 */ /* 0x000fe20000201400 */
[----:B------:R-:W-:Y:S01]  /*43d0*/  VIADD R17, R13, 0x21 ;  /* 0x000000210d117836 */ /* 0x000fe20000000000 */
[----:B------:R-:W-:Y:S01]  /*43e0*/  I2FP.F32.S32 R0, R0 ;  /* 0x0000000000007245 */ /* 0x000fe20000201400 */
[----:B------:R-:W-:Y:S01]  /*43f0*/  FFMA.FTZ R19, R3, -UR6, R44 ;  /* 0x8000000603137c23 */ /* 0x000fe2000801002c */
[----:B------:R-:W-:Y:S01]  /*4400*/  I2FP.F32.S32 R4, R4 ;  /* 0x0000000400047245 */ /* 0x000fe20000201400 */
[----:B------:R-:W-:Y:S01]  /*4410*/  FFMA.FTZ R18, R2, -UR6, R45 ;  /* 0x8000000602127c23 */ /* 0x000fe2000801002d */
[----:B------:R-:W-:-:S02]  /*4420*/  IMAD.IADD R2, R12, 0x1, -R15 ;  /* 0x000000010c027824 */ /* 0x000fc400078e0a0f */
[----:B------:R-:W-:Y:S01]  /*4430*/  FFMA.FTZ R31, R0, -UR6, R60 ;  /* 0x80000006001f7c23 */ /* 0x000fe2000801003c */
[----:B------:R-:W-:Y:S02]  /*4440*/  IMAD.IADD R0, R12, 0x1, -R16 ;  /* 0x000000010c007824 */ /* 0x000fe400078e0a10 */
[----:B------:R-:W-:Y:S01]  /*4450*/  FFMA.FTZ R25, R5, -UR6, R52 ;  /* 0x8000000605197c23 */ /* 0x000fe20008010034 */
[----:B------:R-:W-:Y:S01]  /*4460*/  FFMA.FTZ R24, R4, -UR6, R53 ;  /* 0x8000000604187c23 */ /* 0x000fe20008010035 */
[C---:B------:R-:W-:Y:S01]  /*4470*/  IMAD.IADD R5, R12.reuse, 0x1, -R13 ;  /* 0x000000010c057824 */ /* 0x040fe200078e0a0d */
[----:B------:R-:W-:Y:S01]  /*4480*/  IABS R3, R2 ;  /* 0x0000000200037213 */ /* 0x000fe20000000000 */
[----:B------:R-:W-:Y:S01]  /*4490*/  IMAD.IADD R4, R12, 0x1, -R17 ;  /* 0x000000010c047824 */ /* 0x000fe200078e0a11 */
[----:B------:R-:W-:Y:S01]  /*44a0*/  IABS R2, R0 ;  /* 0x0000000000027213 */ /* 0x000fe20000000000 */
[----:B------:R-:W-:Y:S01]  /*44b0*/  IMAD.IADD R0, R8, 0x1, -R13 ;  /* 0x0000000108007824 */ /* 0x000fe200078e0a0d */
[----:B------:R-:W-:Y:S01]  /*44c0*/  IABS R6, R5 ;  /* 0x0000000500067213 */ /* 0x000fe20000000000 */
[----:B------:R-:W-:Y:S01]  /*44d0*/  IMAD.MOV.U32 R5, RZ, RZ, R3 ;  /* 0x000000ffff057224 */ /* 0x000fe200078e0003 */
[----:B------:R-:W-:Y:S01]  /*44e0*/  IABS R4, R4 ;  /* 0x0000000400047213 */ /* 0x000fe20000000000 */
[----:B------:R-:W-:Y:S01]  /*44f0*/  IMAD.MOV.U32 R3, RZ, RZ, R2 ;  /* 0x000000ffff037224 */ /* 0x000fe200078e0002 */
[----:B------:R-:W-:Y:S01]  /*4500*/  IABS R0, R0 ;  /* 0x0000000000007213 */ /* 0x000fe20000000000 */
[----:B---3--:R-:W-:Y:S01]  /*4510*/  HMMA.16816.F32.BF16 R40, R20, R56, R40 ;  /* 0x000000381428723c */ /* 0x008fe20000041828 */
[----:B------:R-:W-:Y:S01]  /*4520*/  I2FP.F32.S32 R5, R5 ;  /* 0x0000000500057245 */ /* 0x000fe20000201400 */
[----:B------:R-:W-:Y:S01]  /*4530*/  IMAD.MOV.U32 R2, RZ, RZ, R4 ;  /* 0x000000ffff027224 */ /* 0x000fe200078e0004 */
[----:B------:R-:W-:Y:S01]  /*4540*/  I2FP.F32.S32 R4, R3 ;  /* 0x0000000300047245 */ /* 0x000fe20000201400 */
[----:B------:R-:W-:Y:S01]  /*4550*/  IMAD.MOV.U32 R3, RZ, RZ, R6 ;  /* 0x000000ffff037224 */ /* 0x000fe200078e0006 */
[----:B------:R-:W-:Y:S01]  /*4560*/  I2FP.F32.S32 R0, R0 ;  /* 0x0000000000007245 */ /* 0x000fe20000201400 */
[----:B------:R-:W-:Y:S01]  /*4570*/  FFMA.FTZ R29, R5, -UR6, R61 ;  /* 0x80000006051d7c23 */ /* 0x000fe2000801003d */
        /* <DEDUP_REMOVED lines=8> */
[----:B------:R-:W-:Y:S01]  /*4600*/  FSEL R32, R0, -INF , !P1 ;  /* 0xff80000000207808 */ /* 0x000fe20004800000 */
[C---:B------:R-:W-:Y:S01]  /*4610*/  IMAD.IADD R5, R8.reuse, 0x1, -R11 ;  /* 0x0000000108057824 */ /* 0x040fe200078e0a0b */
[----:B------:R-:W-:Y:S01]  /*4620*/  IABS R0, R3 ;  /* 0x0000000300007213 */ /* 0x000fe20000000000 */
[----:B------:R-:W-:Y:S01]  /*4630*/  IMAD.IADD R7, R8, 0x1, -R14 ;  /* 0x0000000108077824 */ /* 0x000fe200078e0a0e */
[----:B------:R-:W-:Y:S01]  /*4640*/  FSEL R38, R2, -INF , !P1 ;  /* 0xff80000002267808 */ /* 0x000fe20004800000 */
[----:B------:R-:W-:Y:S01]  /*4650*/  IMAD.IADD R2, R8, 0x1, -R36 ;  /* 0x0000000108027824 */ /* 0x000fe200078e0a24 */
[----:B------:R-:W-:Y:S01]  /*4660*/  ISETP.GE.U32.AND P1, PT, R14, R117, PT ;  /* 0x000000750e00720c */ /* 0x000fe20003f26070 */
[----:B------:R-:W-:Y:S01]  /*4670*/  IMAD.MOV.U32 R6, RZ, RZ, R0 ;  /* 0x000000ffff067224 */ /* 0x000fe200078e0000 */
[----:B------:R-:W-:Y:S01]  /*4680*/  IABS R0, R5 ;  /* 0x0000000500007213 */ /* 0x000fe20000000000 */
[----:B------:R-:W-:Y:S01]  /*4690*/  HMMA.16816.F32.BF16 R20, R20, R58, R72 ;  /* 0x0000003a1414723c */ /* 0x000fe20000041848 */
[----:B------:R-:W-:-:S02]  /*46a0*/  IABS R3, R2 ;  /* 0x0000000200037213 */ /* 0x000fc40000000000 */
[----:B------:R-:W-:Y:S02]  /*46b0*/  IABS R2, R4 ;  /* 0x0000000400027213 */ /* 0x000fe40000000000 */
[----:B------:R-:W-:Y:S01]  /*46c0*/  IABS R4, R7 ;  /* 0x0000000700047213 */ /* 0x000fe20000000000 */
[----:B------:R-:W-:Y:S01]  /*46d0*/  IMAD.MOV.U32 R5, RZ, RZ, R3 ;  /* 0x000000ffff057224 */ /* 0x000fe200078e0003 */
[----:B------:R-:W-:Y:S01]  /*46e0*/  FSEL R36, R19, -INF , !P3 ;  /* 0xff80000013247808 */ /* 0x000fe20005800000 */
[----:B------:R-:W-:Y:S01]  /*46f0*/  IMAD.MOV.U32 R3, RZ, RZ, R2 ;  /* 0x000000ffff037224 */ /* 0x000fe200078e0002 */
        /* <DEDUP_REMOVED lines=10> */
[----:B------:R-:W-:Y:S01]  /*47a0*/  FSEL R34, R25, -INF , !P5 ;  /* 0xff80000019227808 */ /* 0x000fe20006800000 */
[----:B------:R-:W-:Y:S01]  /*47b0*/  FFMA.FTZ R2, R2, -UR6, R46 ;  /* 0x8000000602027c23 */ /* 0x000fe2000801002e */
[----:B------:R-:W-:Y:S01]  /*47c0*/  FSEL R25, R4, -INF , !P5 ;  /* 0xff80000004197808 */ /* 0x000fe20006800000 */
[----:B------:R-:W-:Y:S01]  /*47d0*/  FFMA.FTZ R0, R0, -UR6, R47 ;  /* 0x8000000600007c23 */ /* 0x000fe2000801002f */
[----:B------:R-:W-:Y:S01]  /*47e0*/  FSEL R30, R5, -INF , !P6 ;  /* 0xff800000051e7808 */ /* 0x000fe20007000000 */
[----:B------:R-:W-:Y:S01]  /*47f0*/  IMAD.IADD R4, R8, 0x1, -R16 ;  /* 0x0000000108047824 */ /* 0x000fe200078e0a10 */
[----:B------:R-:W-:Y:S01]  /*4800*/  FSEL R19, R2, -INF , !P3 ;  /* 0xff80000002137808 */ /* 0x000fe20005800000 */
[----:B------:R-:W-:Y:S01]  /*4810*/  IMAD.IADD R2, R8, 0x1, -R26 ;  /* 0x0000000108027824 */ /* 0x000fe200078e0a1a */
[----:B------:R-:W-:Y:S01]  /*4820*/  FSEL R39, R0, -INF , !P1 ;  /* 0xff80000000277808 */ /* 0x000fe20004800000 */
[----:B------:R-:W-:Y:S01]  /*4830*/  IMAD.IADD R0, R8, 0x1, -R15 ;  /* 0x0000000108007824 */ /* 0x000fe200078e0a0f */
[----:B------:R-:W-:Y:S01]  /*4840*/  FSEL R35, R24, -INF , !P4 ;  /* 0xff80000018237808 */ /* 0x000fe20006000000 */
[----:B------:R-:W-:-:S02]  /*4850*/  IMAD.IADD R5, R8, 0x1, -R17 ;  /* 0x0000000108057824 */ /* 0x000fc400078e0a11 */
[----:B------:R-:W-:Y:S01]  /*4860*/  FFMA.FTZ R14, R6, -UR6, R68 ;  /* 0x80000006060e7c23 */ /* 0x000fe20008010044 */
[----:B------:R-:W-:Y:S01]  /*4870*/  FSEL R24, R3, -INF , !P4 ;  /* 0xff80000003187808 */ /* 0x000fe20006000000 */
[----:B------:R-:W-:Y:S01]  /*4880*/  IMAD.IADD R7, R8, 0x1, -R10 ;  /* 0x0000000108077824 */ /* 0x000fe200078e0a0a */
[----:B------:R-:W-:Y:S02]  /*4890*/  IABS R6, R2 ;  /* 0x0000000200067213 */ /* 0x000fe40000000000 */
[----:B------:R-:W-:Y:S02]  /*48a0*/  IABS R3, R0 ;  /* 0x0000000000037213 */ /* 0x000fe40000000000 */
[----:B------:R-:W-:Y:S02]  /*48b0*/  IABS R2, R4 ;  /* 0x0000000400027213 */ /* 0x000fe40000000000 */
[----:B------:R-:W-:Y:S01]  /*48c0*/  IABS R0, R5 ;  /* 0x0000000500007213 */ /* 0x000fe20000000000 */
[----:B------:R-:W-:Y:S01]  /*48d0*/  IMAD.MOV.U32 R5, RZ, RZ, R3 ;  /* 0x000000ffff057224 */ /* 0x000fe200078e0003 */
[----:B------:R-:W-:Y:S01]  /*48e0*/  IABS R4, R7 ;  /* 0x0000000700047213 */ /* 0x000fe20000000000 */
        /* <DEDUP_REMOVED lines=8> */
[----:B------:R-:W-:Y:S01]  /*4970*/  VIADD R4, R13, 0x30 ;  /* 0x000000300d047836 */ /* 0x000fe20000000000 */
[----:B------:R-:W-:Y:S01]  /*4980*/  I2FP.F32.S32 R0, R0 ;  /* 0x0000000000007245 */ /* 0x000fe20000201400 */
[----:B------:R-:W-:Y:S01]  /*4990*/  FFMA.FTZ R9, R3, -UR6, R66 ;  /* 0x8000000603097c23 */ /* 0x000fe20008010042 */
[----:B------:R-:W-:Y:S01]  /*49a0*/  FSEL R37, R18, -INF , !P1 ;  /* 0xff80000012257808 */ /* 0x000fe20004800000 */
[----:B------:R-:W-:Y:S01]  /*49b0*/  FFMA.FTZ R7, R2, -UR6, R67 ;  /* 0x8000000602077c23 */ /* 0x000fe20008010043 */
[-C--:B------:R-:W-:Y:S01]  /*49c0*/  ISETP.GE.U32.AND P3, PT, R17, R117.reuse, PT ;  /* 0x000000751100720c */ /* 0x080fe20003f66070 */
[----:B------:R-:W-:Y:S01]  /*49d0*/  FFMA.FTZ R6, R0, -UR6, R70 ;  /* 0x8000000600067c23 */ /* 0x000fe20008010046 */
[-C--:B------:R-:W-:Y:S01]  /*49e0*/  ISETP.GE.U32.AND P1, PT, R10, R117.reuse, PT ;  /* 0x000000750a00720c */ /* 0x080fe20003f26070 */
[----:B------:R-:W-:Y:S01]  /*49f0*/  FFMA.FTZ R10, R5, -UR6, R63 ;  /* 0x80000006050a7c23 */ /* 0x000fe2000801003f */
[-C--:B------:R-:W-:Y:S01]  /*4a00*/  ISETP.GE.U32.AND P6, PT, R26, R117.reuse, PT ;  /* 0x000000751a00720c */ /* 0x080fe20003fc6070 */
[C---:B------:R-:W-:Y:S01]  /*4a10*/  VIADD R3, R13.reuse, 0x31 ;  /* 0x000000310d037836 */ /* 0x040fe20000000000 */
[-C--:B------:R-:W-:Y:S01]  /*4a20*/  ISETP.GE.U32.AND P4, PT, R16, R117.reuse, PT ;  /* 0x000000751000720c */ /* 0x080fe20003f86070 */
[----:B------:R-:W-:Y:S01]  /*4a30*/  VIADD R5, R13, 0x29 ;  /* 0x000000290d057836 */ /* 0x000fe20000000000 */
[-C--:B------:R-:W-:Y:S01]  /*4a40*/  ISETP.GE.U32.AND P5, PT, R15, R117.reuse, PT ;  /* 0x000000750f00720c */ /* 0x080fe20003fa6070 */
[----:B------:R-:W-:Y:S01]  /*4a50*/  VIADD R2, R13, 0x38 ;  /* 0x000000380d027836 */ /* 0x000fe20000000000 */
[----:B------:R-:W-:Y:S01]  /*4a60*/  FSEL R61, R7, -INF , !P3 ;  /* 0xff800000073d7808 */ /* 0x000fe20005800000 */
[----:B------:R-:W-:Y:S01]  /*4a70*/  VIADD R0, R13, 0x39 ;  /* 0x000000390d007836 */ /* 0x000fe20000000000 */
[----:B------:R-:W-:Y:S01]  /*4a80*/  FSEL R26, R31, -INF , !P6 ;  /* 0xff8000001f1a7808 */ /* 0x000fe20007000000 */
[C---:B------:R-:W-:Y:S01]  /*4a90*/  IMAD.IADD R7, R12.reuse, 0x1, -R4 ;  /* 0x000000010c077824 */ /* 0x040fe200078e0a04 */
[----:B------:R-:W-:Y:S01]  /*4aa0*/  FSEL R60, R9, -INF , !P4 ;  /* 0xff800000093c7808 */ /* 0x000fe20006000000 */
[----:B------:R-:W-:Y:S01]  /*4ab0*/  IMAD.IADD R9, R12, 0x1, -R3 ;  /* 0x000000010c097824 */ /* 0x000fe200078e0a03 */
[----:B------:R-:W-:Y:S01]  /*4ac0*/  FSEL R31, R10, -INF , !P5 ;  /* 0xff8000000a1f7808 */ /* 0x000fe20006800000 */
[----:B------:R-:W-:Y:S01]  /*4ad0*/  IMAD.IADD R10, R12, 0x1, -R2 ;  /* 0x000000010c0a7824 */ /* 0x000fe200078e0a02 */
[----:B------:R-:W-:Y:S01]  /*4ae0*/  FSEL R62, R6, -INF , !P1 ;  /* 0xff800000063e7808 */ /* 0x000fe20004800000 */
[C---:B------:R-:W-:Y:S01]  /*4af0*/  IMAD.IADD R6, R12.reuse, 0x1, -R5 ;  /* 0x000000010c067824 */ /* 0x040fe200078e0a05 */
[----:B------:R-:W-:Y:S01]  /*4b00*/  FSEL R18, R11, -INF , !P6 ;  /* 0xff8000000b127808 */ /* 0x000fe20007000000 */
[--C-:B------:R-:W-:Y:S01]  /*4b10*/  IMAD.IADD R11, R12, 0x1, -R0.reuse ;  /* 0x000000010c0b7824 */ /* 0x100fe200078e0a00 */
[----:B------:R-:W-:Y:S01]  /*4b20*/  FSEL R94, R27, -INF , !P3 ;  /* 0xff8000001b5e7808 */ /* 0x000fe20005800000 */
[----:B------:R-:W-:Y:S01]  /*4b30*/  IMAD.IADD R13, R8, 0x1, -R0 ;  /* 0x00000001080d7824 */ /* 0x000fe200078e0a00 */
[----:B------:R-:W-:Y:S01]  /*4b40*/  FSEL R96, R14, -INF , !P1 ;  /* 0xff8000000e607808 */ /* 0x000fe20004800000 */
[----:B------:R-:W-:Y:S01]  /*4b50*/  IMAD.IADD R14, R8, 0x1, -R2 ;  /* 0x00000001080e7824 */ /* 0x000fe200078e0a02 */
[-C--:B------:R-:W-:Y:S01]  /*4b60*/  ISETP.GE.U32.AND P3, PT, R2, R117.reuse, PT ;  /* 0x000000750200720c */ /* 0x080fe20003f66070 */
[C---:B------:R-:W-:Y:S01]  /*4b70*/  IMAD.IADD R16, R8.reuse, 0x1, -R4 ;  /* 0x0000000108107824 */ /* 0x040fe200078e0a04 */
[----:B------:R-:W-:Y:S01]  /*4b80*/  FSEL R29, R29, -INF , !P5 ;  /* 0xff8000001d1d7808 */ /* 0x000fe20006800000 */
[----:B------:R-:W-:Y:S01]  /*4b90*/  IMAD.IADD R15, R8, 0x1, -R3 ;  /* 0x00000001080f7824 */ /* 0x000fe200078e0a03 */
[----:B------:R-:W-:Y:S01]  /*4ba0*/  FSEL R93, R28, -INF , !P4 ;  /* 0xff8000001c5d7808 */ /* 0x000fe20006000000 */
[----:B------:R-:W-:Y:S01]  /*4bb0*/  IMAD.IADD R17, R8, 0x1, -R5 ;  /* 0x0000000108117824 */ /* 0x000fe200078e0a05 */
[----:B------:R-:W-:-:S02]  /*4bc0*/  ISETP.GE.U32.AND P1, PT, R0, R117, PT ;  /* 0x000000750000720c */ /* 0x000fc40003f26070 */
[----:B------:R-:W-:Y:S02]  /*4bd0*/  IABS R2, R7 ;  /* 0x0000000700027213 */ /* 0x000fe40000000000 */
[-C--:B------:R-:W-:Y:S02]  /*4be0*/  ISETP.GE.U32.AND P5, PT, R4, R117.reuse, PT ;  /* 0x000000750400720c */ /* 0x080fe40003fa6070 */
[----:B------:R-:W-:Y:S02]  /*4bf0*/  ISETP.GE.U32.AND P4, PT, R3, R117, PT ;  /* 0x000000750300720c */ /* 0x000fe40003f86070 */
[----:B------:R-:W-:Y:S02]  /*4c00*/  IABS R0, R9 ;  /* 0x0000000900007213 */ /* 0x000fe40000000000 */
[----:B------:R-:W-:Y:S02]  /*4c10*/  IABS R3, R6 ;  /* 0x0000000600037213 */ /* 0x000fe40000000000 */
[----:B------:R-:W-:-:S02]  /*4c20*/  IABS R4, R10 ;  /* 0x0000000a00047213 */ /* 0x000fc40000000000 */
[----:B------:R-:W-:Y:S01]  /*4c30*/  IABS R6, R11 ;  /* 0x0000000b00067213 */ /* 0x000fe20000000000 */
[----:B------:R-:W-:Y:S01]  /*4c40*/  IMAD.MOV.U32 R7, RZ, RZ, R3 ;  /* 0x000000ffff077224 */ /* 0x000fe200078e0003 */
[----:B------:R-:W-:Y:S01]  /*4c50*/  ISETP.GE.U32.AND P6, PT, R5, R117, PT ;  /* 0x000000750500720c */ /* 0x000fe20003fc6070 */
[----:B------:R-:W-:Y:S02]  /*4c60*/  IMAD.MOV.U32 R5, RZ, RZ, R2 ;  /* 0x000000ffff057224 */ /* 0x000fe400078e0002 */
        /* <DEDUP_REMOVED lines=11> */
[----:B------:R-:W-:Y:S01]  /*4d20*/  IABS R3, R17 ;  /* 0x0000001100037213 */ /* 0x000fe20000000000 */
[----:B------:R-:W-:Y:S01]  /*4d30*/  FFMA.FTZ R9, R2, -UR6, R20 ;  /* 0x8000000602097c23 */ /* 0x000fe20008010014 */
[----:B------:R-:W-:Y:S01]  /*4d40*/  IABS R6, R13 ;  /* 0x0000000d00067213 */ /* 0x000fe20000000000 */
[----:B------:R-:W-:Y:S01]  /*4d50*/  FFMA.FTZ R8, R0, -UR6, R21 ;  /* 0x8000000600087c23 */ /* 0x000fe20008010015 */
[----:B------:R-:W-:Y:S01]  /*4d60*/  IABS R2, R16 ;  /* 0x0000001000027213 */ /* 0x000fe20000000000 */
[----:B------:R-:W-:Y:S01]  /*4d70*/  IMAD.MOV.U32 R7, RZ, RZ, R3 ;  /* 0x000000ffff077224 */ /* 0x000fe200078e0003 */
[----:B------:R-:W-:Y:S01]  /*4d80*/  IABS R0, R15 ;  /* 0x0000000f00007213 */ /* 0x000fe20000000000 */
[----:B------:R-:W-:Y:S01]  /*4d90*/  IMAD.MOV.U32 R3, RZ, RZ, R6 ;  /* 0x000000ffff037224 */ /* 0x000fe200078e0006 */
[----:B------:R-:W-:Y:S01]  /*4da0*/  IABS R4, R14 ;  /* 0x0000000e00047213 */ /* 0x000fe20000000000 */
[----:B------:R-:W-:Y:S01]  /*4db0*/  IMAD.MOV.U32 R5, RZ, RZ, R2 ;  /* 0x000000ffff057224 */ /* 0x000fe200078e0002 */
[----:B------:R-:W-:Y:S01]  /*4dc0*/  I2FP.F32.S32 R6, R7 ;  /* 0x0000000700067245 */ /* 0x000fe20000201400 */
[----:B------:R-:W-:Y:S01]  /*4dd0*/  IMAD.MOV.U32 R2, RZ, RZ, R0 ;  /* 0x000000ffff027224 */ /* 0x000fe200078e0000 */
[----:B------:R-:W-:Y:S01]  /*4de0*/  FSEL R69, R12, -INF , !P6 ;  /* 0xff8000000c457808 */ /* 0x000fe20007000000 */
[----:B------:R-:W-:Y:S01]  /*4df0*/  IMAD.MOV.U32 R0, RZ, RZ, R4 ;  /* 0x000000ffff007224 */ /* 0x000fe200078e0004 */
[----:B------:R-:W-:Y:S01]  /*4e00*/  I2FP.F32.S32 R5, R5 ;  /* 0x0000000500057245 */ /* 0x000fe20000201400 */
[----:B------:R-:W-:Y:S01]  /*4e10*/  FFMA.FTZ R6, R6, -UR6, R71 ;  /* 0x8000000606067c23 */ /* 0x000fe20008010047 */
[----:B------:R-:W-:-:S02]  /*4e20*/  I2FP.F32.S32 R4, R2 ;  /* 0x0000000200047245 */ /* 0x000fc40000201400 */
[----:B------:R-:W-:Y:S01]  /*4e30*/  I2FP.F32.S32 R2, R0 ;  /* 0x0000000000027245 */ /* 0x000fe20000201400 */
[----:B------:R-:W-:Y:S01]  /*4e40*/  FFMA.FTZ R5, R5, -UR6, R42 ;  /* 0x8000000605057c23 */ /* 0x000fe2000801002a */
[----:B------:R-:W-:Y:S02]  /*4e50*/  FSEL R70, R6, -INF , !P6 ;  /* 0xff80000006467808 */ /* 0x000fe40007000000 */
[----:B------:R-:W-:Y:S01]  /*4e60*/  ISETP.GE.U32.AND P6, PT, R117, 0x41, PT ;  /* 0x000000417500780c */ /* 0x000fe20003fc6070 */
[----:B------:R-:W-:Y:S01]  /*4e70*/  FFMA.FTZ R2, R2, -UR6, R22 ;  /* 0x8000000602027c23 */ /* 0x000fe20008010016 */
[----:B------:R-:W-:Y:S01]  /*4e80*/  I2FP.F32.S32 R0, R3 ;  /* 0x0000000300007245 */ /* 0x000fe20000201400 */
[----:B------:R-:W-:Y:S01]  /*4e90*/  FFMA.FTZ R3, R4, -UR6, R43 ;  /* 0x8000000604037c23 */ /* 0x000fe2000801002b */
[----:B------:R-:W-:Y:S02]  /*4ea0*/  FSEL R114, R11, -INF , !P5 ;  /* 0xff8000000b727808 */ /* 0x000fe40006800000 */
[----:B------:R-:W-:Y:S01]  /*4eb0*/  FSEL R187, R5, -INF , !P5 ;  /* 0xff80000005bb7808 */ /* 0x000fe20006800000 */
[----:B------:R-:W-:Y:S01]  /*4ec0*/  FFMA.FTZ R0, R0, -UR6, R23 ;  /* 0x8000000600007c23 */ /* 0x000fe20008010017 */
[----:B------:R-:W-:-:S02]  /*4ed0*/  FSEL R113, R10, -INF , !P4 ;  /* 0xff8000000a717808 */ /* 0x000fc40006000000 */
[----:B------:R-:W-:Y:S02]  /*4ee0*/  FSEL R185, R3, -INF , !P4 ;  /* 0xff80000003b97808 */ /* 0x000fe40006000000 */
[----:B------:R-:W-:Y:S02]  /*4ef0*/  FSEL R112, R9, -INF , !P3 ;  /* 0xff80000009707808 */ /* 0x000fe40005800000 */
[----:B------:R-:W-:Y:S02]  /*4f00*/  FSEL R180, R2, -INF , !P3 ;  /* 0xff80000002b47808 */ /* 0x000fe40005800000 */
[----:B------:R-:W-:Y:S02]  /*4f10*/  FSEL R103, R8, -INF , !P1 ;  /* 0xff80000008677808 */ /* 0x000fe40004800000 */
        /* <DEDUP_REMOVED lines=86> */
.L_x_1222:
[----:B------:R3:W-:Y:S02]  /*5480*/  STS.128 [R191+0xb800], RZ ;  /* 0x00b800ffbf007388 */ /* 0x0007e40000000c00 */
.L_x_1223:
[----:B------:R-:W-:Y:S05]  /*5490*/  BSYNC.RECONVERGENT B0 ;  /* 0x0000000000007941 */ /* 0x000fea0003800200 */
.L_x_1221:
[----:B------:R-:W0:Y:S02]  /*54a0*/  LDGDEPBAR ;  /* 0x00000000000079af */ /* 0x000e240000000000 */
.L_x_1220:
[----:B------:R-:W-:Y:S01]  /*54b0*/  FMNMX3.FTZ R0, R32, R30, R25, !PT ;  /* 0x0000001e20007276 */ /* 0x000fe20007810019 */
[----:B------:R-:W4:Y:S01]  /*54c0*/  LDCU UR4, c[0x0][0x45c] ;  /* 0x00008b80ff0477ac */ /* 0x000f220008000800 */
[----:B-1----:R-:W-:Y:S01]  /*54d0*/  IMAD R5, R108, 0x4, R106 ;  /* 0x000000046c057824 */ /* 0x002fe200078e026a */
[----:B------:R-:W1:Y:S01]  /*54e0*/  S2UR UR5, SR_CgaCtaId ;  /* 0x00000000000579c3 */ /* 0x000e620000008800 */
[----:B------:R-:W-:Y:S01]  /*54f0*/  FMNMX3.FTZ R0, R0, R24, R19, !PT ;  /* 0x0000001800007276 */ /* 0x000fe20007810013 */
[----:B------:R-:W-:Y:S01]  /*5500*/  IMAD.SHL.U32 R48, R95, 0x2, RZ ;  /* 0x000000025f307824 */ /* 0x000fe200078e00ff */
[----:B------:R-:W-:Y:S01]  /*5510*/  USHF.L.U32 UR8, UR7, 0x10, URZ ;  /* 0x0000001007087899 */ /* 0x000fe200080006ff */
[----:B------:R-:W-:Y:S01]  /*5520*/  IMAD.WIDE.U32 R120, R5, -0x326172a9, RZ ;  /* 0xcd9e8d5705787825 */ /* 0x000fe200078e00ff */
[----:B------:R-:W-:Y:S02]  /*5530*/  FMNMX3.FTZ R0, R0, R39, R18, !PT ;  /* 0x0000002700007276 */ /* 0x000fe40007810012 */
[----:B------:R-:W-:Y:S01]  /*5540*/  LOP3.LUT R14, R109, 0x200, R124, 0xf8, !PT ;  /* 0x000002006d0e7812 */ /* 0x000fe200078ef87c */
[----:B------:R-:W-:Y:S01]  /*5550*/  VIADD R49, R196, 0x9e3779b9 ;  /* 0x9e3779b9c4317836 */ /* 0x000fe20000000000 */
[----:B------:R-:W-:Y:S01]  /*5560*/  FMNMX3.FTZ R0, R0, R31, R60, !PT ;  /* 0x0000001f00007276 */ /* 0x000fe2000781003c */
[----:B------:R-:W-:-:S02]  /*5570*/  VIADD R54, R196, 0x3c6ef372 ;  /* 0x3c6ef372c4367836 */ /* 0x000fc40000000000 */
[C---:B------:R-:W-:Y:S01]  /*5580*/  VIADD R55, R197.reuse, 0x76cf5d0a ;  /* 0x76cf5d0ac5377836 */ /* 0x040fe20000000000 */
[----:B------:R-:W-:Y:S01]  /*5590*/  FMNMX3.FTZ R0, R0, R61, R62, !PT ;  /* 0x0000003d00007276 */ /* 0x000fe2000781003e */
[C---:B------:R-:W-:Y:S02]  /*55a0*/  VIADD R64, R197.reuse, 0x32370b8f ;  /* 0x32370b8fc5407836 */ /* 0x040fe40000000000 */
[----:B------:R-:W-:Y:S01]  /*55b0*/  VIADD R67, R196, 0xdaa66d2b ;  /* 0xdaa66d2bc4437836 */ /* 0x000fe20000000000 */
[----:B------:R-:W-:Y:S01]  /*55c0*/  FMNMX3.FTZ R0, R0, R70, R187, !PT ;  /* 0x0000004600007276 */ /* 0x000fe200078100bb */
[----:B------:R-:W-:Y:S02]  /*55d0*/  VIADD R65, R196, 0x78dde6e4 ;  /* 0x78dde6e4c4417836 */ /* 0x000fe40000000000 */
[C---:B------:R-:W-:Y:S01]  /*55e0*/  VIADD R68, R197.reuse, 0xed9eba14 ;  /* 0xed9eba14c5447836 */ /* 0x040fe20000000000 */
[----:B------:R-:W-:Y:S01]  /*55f0*/  FMNMX3.FTZ R0, R0, R185, R180, !PT ;  /* 0x000000b900007276 */ /* 0x000fe200078100b4 */
[----:B------:R-:W-:-:S02]  /*5600*/  VIADD R66, R197, 0xa9066899 ;  /* 0xa9066899c5427836 */ /* 0x000fc40000000000 */
[----:B------:R-:W-:Y:S01]  /*5610*/  VIADD R92, R196, 0x1715609d ;  /* 0x1715609dc45c7836 */ /* 0x000fe20000000000 */
[----:B--2---:R-:W-:Y:S01]  /*5620*/  FMNMX.FTZ R3, R115, R0, !PT ;  /* 0x0000000073037209 */ /* 0x004fe20007810000 */
[----:B------:R-:W-:Y:S01]  /*5630*/  VIADD R102, R197, 0x646e171e ;  /* 0x646e171ec5667836 */ /* 0x000fe20000000000 */
[----:B------:R-:W-:Y:S01]  /*5640*/  FMNMX3.FTZ R0, R38, R33, R34, !PT ;  /* 0x0000002126007276 */ /* 0x000fe20007810022 */
[----:B------:R-:W-:Y:S01]  /*5650*/  VIADD R108, R196, 0xb54cda56 ;  /* 0xb54cda56c46c7836 */ /* 0x000fe20000000000 */
[----:B-1----:R-:W-:Y:S01]  /*5660*/  ULEA UR5, UR5, UR9, 0x18 ;  /* 0x0000000905057291 */ /* 0x002fe2000f8ec0ff */
[----:B------:R-:W1:Y:S01]  /*5670*/  SHFL.BFLY PT, R2, R3, 0x2, 0x1f ;  /* 0x0c401f0003027f89 */ /* 0x000e6200000e0000 */
[----:B------:R-:W-:Y:S01]  /*5680*/  FMNMX3.FTZ R0, R0, R35, R36, !PT ;  /* 0x0000002300007276 */ /* 0x000fe20007810024 */
[----:B------:R-:W-:-:S03]  /*5690*/  IMAD.MOV.U32 R184, RZ, RZ, 0x20 ;  /* 0x00000020ffb87424 */ /* 0x000fc600078e00ff */
[----:B------:R-:W-:Y:S02]  /*56a0*/  FMNMX3.FTZ R0, R0, R37, R26, !PT ;  /* 0x0000002500007276 */ /* 0x000fe4000781001a */
[----:B------:R-:W-:Y:S02]  /*56b0*/  LEA R14, R14, UR5, 0x1 ;  /* 0x000000050e0e7c11 */ /* 0x000fe4000f8e08ff */
[----:B------:R-:W-:-:S03]  /*56c0*/  FMNMX3.FTZ R0, R0, R29, R93, !PT ;  /* 0x0000001d00007276 */ /* 0x000fc6000781005d */
[----:B------:R-:W-:Y:S01]  /*56d0*/  LDSM.16.MT88.4 R56, [R14+0xc000] ;  /* 0x00c000000e38783b */ /* 0x000fe20000004200 */
[----:B------:R-:W-:-:S04]  /*56e0*/  FMNMX3.FTZ R0, R0, R94, R96, !PT ;  /* 0x0000005e00007276 */ /* 0x000fc80007810060 */
[----:B------:R-:W-:-:S04]  /*56f0*/  FMNMX3.FTZ R0, R0, R69, R114, !PT ;  /* 0x0000004500007276 */ /* 0x000fc80007810072 */
[----:B------:R-:W-:Y:S02]  /*5700*/  FMNMX3.FTZ R0, R0, R113, R112, !PT ;  /* 0x0000007100007276 */ /* 0x000fe40007810070 */
[----:B-1----:R-:W-:Y:S02]  /*5710*/  FMNMX.FTZ R3, R3, R2, !PT ;  /* 0x0000000203037209 */ /* 0x002fe40007810000 */
[----:B------:R-:W-:-:S03]  /*5720*/  FMNMX.FTZ R0, R103, R0, !PT ;  /* 0x0000000067007209 */ /* 0x000fc60007810000 */
[----:B------:R-:W1:Y:S04]  /*5730*/  SHFL.BFLY PT, R2, R3, 0x1, 0x1f ;  /* 0x0c201f0003027f89 */ /* 0x000e6800000e0000 */
[----:B------:R-:W2:Y:S01]  /*5740*/  SHFL.BFLY PT, R116, R0, 0x2, 0x1f ;  /* 0x0c401f0000747f89 */ /* 0x000ea200000e0000 */
[----:B-1----:R-:W-:Y:S02]  /*5750*/  FMNMX.FTZ R3, R3, R2, !PT ;  /* 0x0000000203037209 */ /* 0x002fe40007810000 */
[----:B--2---:R-:W-:-:S03]  /*5760*/  FMNMX.FTZ R116, R0, R116, !PT ;  /* 0x0000007400747209 */ /* 0x004fc60007810000 */
[C---:B----4-:R-:W-:Y:S01]  /*5770*/  FMUL.FTZ R2, R3.reuse, UR4 ;  /* 0x0000000403027c20 */ /* 0x050fe20008410000 */
[----:B------:R-:W-:Y:S01]  /*5780*/  FSETP.NEU.FTZ.AND P1, PT, R3, -INF , PT ;  /* 0xff8000000300780b */ /* 0x000fe20003f3d000 */
[----:B------:R-:W-:Y:S01]  /*5790*/  IMAD.SHL.U32 R0, R105, 0x20, RZ ;  /* 0x0000002069007824 */ /* 0x000fe200078e00ff */
[----:B------:R-:W1:Y:S02]  /*57a0*/  SHFL.BFLY PT, R7, R116, 0x1, 0x1f ;  /* 0x0c201f0074077f89 */ /* 0x000e6400000e0000 */
[----:B------:R-:W-:Y:S02]  /*57b0*/  FSEL R2, R2, RZ, P1 ;  /* 0x000000ff02027208 */ /* 0x000fe40000800000 */
[----:B------:R-:W-:Y:S02]  /*57c0*/  IADD3 R6, P3, P1, R0, R97, R107 ;  /* 0x0000006100067210 */ /* 0x000fe4000797e06b */
[----:B------:R-:W-:Y:S01]  /*57d0*/  SHF.R.S32.HI R0, RZ, 0x1f, R0 ;  /* 0x0000001fff007819 */ /* 0x000fe20000011400 */
[----:B------:R-:W-:-:S02]  /*57e0*/  FFMA.FTZ R4, R32, UR4, -R2 ;  /* 0x0000000420047c23 */ /* 0x000fc40008010802 */
[----:B------:R-:W-:Y:S01]  /*57f0*/  IMAD.WIDE.U32 R122, R6, -0x2daee0ad, RZ ;  /* 0xd2511f53067a7825 */ /* 0x000fe200078e00ff */
[----:B------:R-:W-:Y:S01]  /*5800*/  IADD3.X R0, PT, PT, R0, R98, RZ, P3, P1 ;  /* 0x0000006200007210 */ /* 0x000fe20001fe24ff */
[----:B------:R2:W-:Y:S02]  /*5810*/  MUFU.EX2 R211, R4 ;  /* 0x0000000400d37308 */ /* 0x0005e40000000800 */
[--C-:B------:R-:W-:Y:S01]  /*5820*/  FFMA.FTZ R6, R24, UR4, -R2.reuse ;  /* 0x0000000418067c23 */ /* 0x100fe20008010802 */
[----:B------:R-:W-:Y:S01]  /*5830*/  LOP3.LUT R5, R196, R0, R121, 0x96, !PT ;  /* 0x00000000c4057212 */ /* 0x000fe200078e9679 */
[--C-:B------:R-:W-:Y:S01]  /*5840*/  FFMA.FTZ R0, R25, UR4, -R2.reuse ;  /* 0x0000000419007c23 */ /* 0x100fe20008010802 */
[----:B------:R-:W-:Y:S03]  /*5850*/  STL.64 [R1+0x58], R122 ;  /* 0x0000587a01007387 */ /* 0x000fe60000100a00 */
[----:B------:R-:W-:Y:S01]  /*5860*/  IMAD.WIDE.U32 R110, R5, -0x2daee0ad, RZ ;  /* 0xd2511f53056e7825 */ /* 0x000fe200078e00ff */
[----:B------:R-:W-:Y:S01]  /*5870*/  LOP3.LUT R5, R197, R48, R123, 0x96, !PT ;  /* 0x00000030c5057212 */ /* 0x000fe200078e967b */
[----:B------:R-:W-:Y:S03]  /*5880*/  MUFU.EX2 R209, R0 ;  /* 0x0000000000d17308 */ /* 0x000fe60000000800 */
[----:B------:R-:W-:Y:S01]  /*5890*/  STL.64 [R1+0x60], R110 ;  /* 0x0000606e01007387 */ /* 0x000fe20000100a00 */
[----:B-1----:R-:W-:Y:S01]  /*58a0*/  FMNMX.FTZ R116, R116, R7, !PT ;  /* 0x0000000774747209 */ /* 0x002fe20007810000 */
[----:B--2---:R-:W-:-:S03]  /*58b0*/  FFMA.FTZ R4, R30, UR4, -R2 ;  /* 0x000000041e047c23 */ /* 0x004fc60008010802 */
[C---:B------:R-:W-:Y:S01]  /*58c0*/  FSETP.NEU.FTZ.AND P1, PT, R116.reuse, -INF , PT ;  /* 0xff8000007400780b */ /* 0x040fe20003f3d000 */
[----:B------:R-:W-:Y:S01]  /*58d0*/  FMUL.FTZ R12, R116, UR4 ;  /* 0x00000004740c7c20 */ /* 0x000fe20008410000 */
[----:B------:R-:W-:Y:S01]  /*58e0*/  MUFU.EX2 R214, R6 ;  /* 0x0000000600d67308 */ /* 0x000fe20000000800 */
[----:B------:R-:W-:Y:S03]  /*58f0*/  STL [R1+0x54], R108 ;  /* 0x0000546c01007387 */ /* 0x000fe60000100800 */
[----:B------:R-:W-:-:S04]  /*5900*/  FSEL R12, R12, RZ, P1 ;  /* 0x000000ff0c0c7208 */ /* 0x000fc80000800000 */
[----:B------:R1:W2:Y:S02]  /*5910*/  MUFU.EX2 R105, R4 ;  /* 0x0000000400697308 */ /* 0x0002a40000000800 */
[----:B-1----:R-:W-:-:S05]  /*5920*/  VIADD R4, R197, 0xbb67ae85 ;  /* 0xbb67ae85c5047836 */ /* 0x002fca0000000000 */
[----:B------:R-:W-:Y:S01]  /*5930*/  LOP3.LUT R0, R4, R122, R111, 0x96, !PT ;  /* 0x0000007a04007212 */ /* 0x000fe200078e966f */
[----:B------:R-:W-:-:S04]  /*5940*/  IMAD.WIDE.U32 R4, R5, -0x326172a9, RZ ;  /* 0xcd9e8d5705047825 */ /* 0x000fc800078e00ff */
[----:B------:R-:W-:Y:S01]  /*5950*/  IMAD.WIDE.U32 R222, R0, -0x326172a9, RZ ;  /* 0xcd9e8d5700de7825 */ /* 0x000fe200078e00ff */
[----:B------:R-:W-:-:S03]  /*5960*/  LOP3.LUT R5, R49, R120, R5, 0x96, !PT ;  /* 0x0000007831057212 */ /* 0x000fc600078e9605 */
[----:B------:R-:W-:Y:S01]  /*5970*/  FFMA.FTZ R0, R19, UR4, -R2 ;  /* 0x0000000413007c23 */ /* 0x000fe20008010802 */
[----:B------:R-:W-:Y:S01]  /*5980*/  LOP3.LUT R8, R54, R4, R223, 0x96, !PT ;  /* 0x0000000436087212 */ /* 0x000fe200078e96df */
[----:B------:R-:W-:Y:S02]  /*5990*/  IMAD.WIDE.U32 R4, R5, -0x2daee0ad, RZ ;  /* 0xd2511f5305047825 */ /* 0x000fe400078e00ff */
[----:B------:R1:W-:Y:S02]  /*59a0*/  MUFU.EX2 R144, R0 ;  /* 0x0000000000907308 */ /* 0x0003e40000000800 */
[----:B------:R-:W-:Y:S01]  /*59b0*/  IMAD.WIDE.U32 R8, R8, -0x2daee0ad, RZ ;  /* 0xd2511f5308087825 */ /* 0x000fe200078e00ff */
[----:B------:R-:W-:-:S04]  /*59c0*/  LOP3.LUT R5, R55, R110, R5, 0x96, !PT ;  /* 0x0000006e37057212 */ /* 0x000fc800078e9605 */
[----:B------:R-:W-:Y:S01]  /*59d0*/  LOP3.LUT R6, R64, R4, R9, 0x96, !PT ;  /* 0x0000000440067212 */ /* 0x000fe200078e9609 */
[----:B------:R-:W-:-:S04]  /*59e0*/  IMAD.WIDE.U32 R4, R5, -0x326172a9, RZ ;  /* 0xcd9e8d5705047825 */ /* 0x000fc800078e00ff */
[----:B------:R-:W-:Y:S01]  /*59f0*/  IMAD.WIDE.U32 R6, R6, -0x326172a9, RZ ;  /* 0xcd9e8d5706067825 */ /* 0x000fe200078e00ff */
[----:B------:R-:W-:-:S03]  /*5a00*/  LOP3.LUT R5, R67, R222, R5, 0x96, !PT ;  /* 0x000000de43057212 */ /* 0x000fc600078e9605 */
[----:B-1----:R-:W-:Y:S01]  /*5a10*/  FFMA.FTZ R0, R38, UR4, -R12 ;  /* 0x0000000426007c23 */ /* 0x002fe2000801080c */
[----:B------:R-:W-:Y:S01]  /*5a20*/  LOP3.LUT R10, R65, R4, R7, 0x96, !PT ;  /* 0x00000004410a7212 */ /* 0x000fe200078e9607 */
[----:B------:R-:W-:-:S04]  /*5a30*/  IMAD.WIDE.U32 R4, R5, -0x2daee0ad, RZ ;  /* 0xd2511f5305047825 */ /* 0x000fc800078e00ff */
[----:B------:R-:W-:Y:S01]  /*5a40*/  FFMA.FTZ R7, R36, UR4, -R12 ;  /* 0x0000000424077c23 */ /* 0x000fe2000801080c */
[----:B------:R1:W-:Y:S01]  /*5a50*/  MUFU.EX2 R186, R0 ;  /* 0x0000000000ba7308 */ /* 0x0003e20000000800 */
[----:B------:R-:W-:Y:S01]  /*5a60*/  IMAD.WIDE.U32 R10, R10, -0x2daee0ad, RZ ;  /* 0xd2511f530a0a7825 */ /* 0x000fe200078e00ff */
[----:B------:R-:W-:-:S03]  /*5a70*/  LOP3.LUT R5, R68, R8, R5, 0x96, !PT ;  /* 0x0000000844057212 */ /* 0x000fc600078e9605 */
[----:B------:R-:W-:Y:S01]  /*5a80*/  IMAD.U32 R9, RZ, RZ, UR7 ;  /* 0x00000007ff097e24 */ /* 0x000fe2000f8e00ff */
[----:B------:R-:W-:Y:S01]  /*5a90*/  LOP3.LUT R8, R66, R4, R11, 0x96, !PT ;  /* 0x0000000442087212 */ /* 0x000fe200078e960b */
[----:B------:R-:W-:Y:S01]  /*5aa0*/  IMAD.WIDE.U32 R4, R5, -0x326172a9, RZ ;  /* 0xcd9e8d5705047825 */ /* 0x000fe200078e00ff */
[----:B------:R-:W-:Y:S03]  /*5ab0*/  MUFU.EX2 R104, R7 ;  /* 0x0000000700687308 */ /* 0x000fe60000000800 */
[----:B------:R-:W-:Y:S01]  /*5ac0*/  IMAD.WIDE.U32 R50, R8, -0x326172a9, RZ ;  /* 0xcd9e8d5708327825 */ /* 0x000fe200078e00ff */
[----:B------:R-:W-:-:S03]  /*5ad0*/  LOP3.LUT R6, R92, R6, R5, 0x96, !PT ;  /* 0x000000065c067212 */ /* 0x000fc600078e9605 */
[----:B------:R-:W-:Y:S01]  /*5ae0*/  FFMA.FTZ R5, R37, UR4, -R12 ;  /* 0x0000000425057c23 */ /* 0x000fe2000801080c */
[----:B------:R-:W-:Y:S01]  /*5af0*/  FFMA.FTZ R8, R31, UR4, -R2 ;  /* 0x000000041f087c23 */ /* 0x000fe20008010802 */
[----:B-1----:R-:W-:Y:S02]  /*5b00*/  FFMA.FTZ R0, R33, UR4, -R12 ;  /* 0x0000000421007c23 */ /* 0x002fe4000801080c */
[----:B------:R2:W-:Y:S01]  /*5b10*/  MUFU.EX2 R149, R5 ;  /* 0x0000000500957308 */ /* 0x0005e20000000800 */
[----:B------:R-:W-:-:S04]  /*5b20*/  IMAD.WIDE.U32 R52, R6, -0x2daee0ad, RZ ;  /* 0xd2511f5306347825 */ /* 0x000fc800078e00ff */
[----:B------:R-:W-:Y:S01]  /*5b30*/  FFMA.FTZ R6, R39, UR4, -R2 ;  /* 0x0000000427067c23 */ /* 0x000fe20008010802 */
[C---:B------:R-:W-:Y:S02]  /*5b40*/  PRMT R101, R50.reuse, 0x7771, RZ ;  /* 0x0000777132657816 */ /* 0x040fe400000000ff */
[C---:B------:R-:W-:Y:S02]  /*5b50*/  PRMT R95, R50.reuse, 0x7772, RZ ;  /* 0x00007772325f7816 */ /* 0x040fe400000000ff */
[----:B------:R-:W-:Y:S01]  /*5b60*/  PRMT R100, R50, 0x7773, RZ ;  /* 0x0000777332647816 */ /* 0x000fe200000000ff */
[----:B------:R1:W4:Y:S01]  /*5b70*/  MUFU.EX2 R208, R0 ;  /* 0x0000000000d07308 */ /* 0x0003220000000800 */
[----:B------:R-:W-:Y:S02]  /*5b80*/  LOP3.LUT R15, R102, R10, R53, 0x96, !PT ;  /* 0x0000000a660f7212 */ /* 0x000fe400078e9635 */
[----:B------:R-:W-:Y:S02]  /*5b90*/  LOP3.LUT R4, R108, R4, R51, 0x96, !PT ;  /* 0x000000046c047212 */ /* 0x000fe400078e9633 */
[----:B------:R-:W-:-:S02]  /*5ba0*/  SEL R51, R184, 0xffffffe0, !P2 ;  /* 0xffffffe0b8337807 */ /* 0x000fc40005000000 */
[----:B------:R-:W-:Y:S01]  /*5bb0*/  LOP3.LUT R88, R4, 0xff, RZ, 0xc0, !PT ;  /* 0x000000ff04587812 */ /* 0x000fe200078ec0ff */
[----:B------:R5:W-:Y:S01]  /*5bc0*/  MUFU.EX2 R99, R6 ;  /* 0x0000000600637308 */ /* 0x000be20000000800 */
[----:B--2---:R-:W-:Y:S01]  /*5bd0*/  F2FP.BF16.F32.PACK_AB R5, R105, R211 ;  /* 0x000000d36905723e */ /* 0x004fe200000010ff */
[----:B------:R-:W-:Y:S01]  /*5be0*/  IMAD.IADD R13, R51, 0x1, R14 ;  /* 0x00000001330d7824 */ /* 0x000fe200078e020e */
[----:B------:R-:W-:Y:S02]  /*5bf0*/  SHF.R.U32.HI R91, RZ, 0x18, R4 ;  /* 0x00000018ff5b7819 */ /* 0x000fe40000011604 */
[C---:B------:R-:W-:Y:S02]  /*5c00*/  PRMT R167, R5.reuse, 0x7610, R167 ;  /* 0x0000761005a77816 */ /* 0x040fe400000000a7 */
[----:B------:R-:W-:Y:S01]  /*5c10*/  PRMT R165, R5, 0x7632, R165 ;  /* 0x0000763205a57816 */ /* 0x000fe200000000a5 */
[----:B------:R-:W-:Y:S01]  /*5c20*/  MUFU.EX2 R151, R8 ;  /* 0x0000000800977308 */ /* 0x000fe20000000800 */
[----:B-1----:R-:W-:Y:S01]  /*5c30*/  FFMA.FTZ R0, R34, UR4, -R12 ;  /* 0x0000000422007c23 */ /* 0x002fe2000801080c */
[----:B----4-:R-:W-:Y:S01]  /*5c40*/  F2FP.BF16.F32.PACK_AB R7, R208, R186 ;  /* 0x000000bad007723e */ /* 0x010fe200000010ff */
[----:B------:R-:W-:Y:S01]  /*5c50*/  LDSM.16.MT88.4 R40, [R13+0xc800] ;  /* 0x00c800000d28783b */ /* 0x000fe20000004200 */
[----:B------:R-:W-:-:S02]  /*5c60*/  PRMT R71, R52, 0x7771, RZ ;  /* 0x0000777134477816 */ /* 0x000fc400000000ff */
[C---:B------:R-:W-:Y:S01]  /*5c70*/  PRMT R158, R7.reuse, 0x7610, R158 ;  /* 0x00007610079e7816 */ /* 0x040fe2000000009e */
[----:B------:R-:W-:Y:S01]  /*5c80*/  LDSM.16.MT88.4 R44, [R13+0x10800] ;  /* 0x010800000d2c783b */ /* 0x000fe20000004200 */
[----:B------:R1:W-:Y:S01]  /*5c90*/  MUFU.EX2 R212, R0 ;  /* 0x0000000000d47308 */ /* 0x0003e20000000800 */
[----:B-----5:R-:W-:Y:S01]  /*5ca0*/  FFMA.FTZ R6, R18, UR4, -R2 ;  /* 0x0000000412067c23 */ /* 0x020fe20008010802 */
[----:B------:R-:W-:Y:S01]  /*5cb0*/  PRMT R166, R7, 0x7632, R166 ;  /* 0x0000763207a67816 */ /* 0x000fe200000000a6 */
[----:B------:R-:W-:Y:S01]  /*5cc0*/  FFMA.FTZ R7, R26, UR4, -R12 ;  /* 0x000000041a077c23 */ /* 0x000fe2000801080c */
[----:B------:R-:W2:Y:S01]  /*5cd0*/  LDSM.16.MT88.4 R16, [R13+0xe000] ;  /* 0x00e000000d10783b */ /* 0x000ea20000004200 */
[C---:B------:R-:W-:Y:S02]  /*5ce0*/  PRMT R194, R52.reuse, 0x7772, RZ ;  /* 0x0000777234c27816 */ /* 0x040fe400000000ff */
[----:B------:R-:W-:Y:S01]  /*5cf0*/  PRMT R190, R52, 0x7773, RZ ;  /* 0x0000777334be7816 */ /* 0x000fe200000000ff */
[----:B------:R4:W-:Y:S01]  /*5d00*/  MUFU.EX2 R145, R6 ;  /* 0x0000000600917308 */ /* 0x0009e20000000800 */
[----:B------:R-:W5:Y:S01]  /*5d10*/  LDSM.16.MT88.4 R24, [R13+0xc000] ;  /* 0x00c000000d18783b */ /* 0x000f620000004200 */
[----:B------:R-:W-:-:S02]  /*5d20*/  LOP3.LUT R53, R15, 0xff, RZ, 0xc0, !PT ;  /* 0x000000ff0f357812 */ /* 0x000fc400078ec0ff */
[----:B------:R-:W-:Y:S02]  /*5d30*/  SHF.R.U32.HI R189, RZ, 0x18, R15 ;  /* 0x00000018ffbd7819 */ /* 0x000fe4000001160f */
[----:B------:R-:W-:Y:S02]  /*5d40*/  ISETP.LE.U32.AND P5, PT, R91, UR7, PT ;  /* 0x000000075b007c0c */ /* 0x000fe4000bfa3070 */
[----:B------:R3:W-:Y:S01]  /*5d50*/  MUFU.EX2 R97, R7 ;  /* 0x0000000700617308 */ /* 0x0007e20000000800 */
[----:B-1----:R-:W-:Y:S01]  /*5d60*/  FFMA.FTZ R0, R35, UR4, -R12 ;  /* 0x0000000423007c23 */ /* 0x002fe2000801080c */
[----:B------:R-:W-:Y:S01]  /*5d70*/  ISETP.LE.U32.AND P3, PT, R88, UR7, PT ;  /* 0x0000000758007c0c */ /* 0x000fe2000bf63070 */
[----:B------:R-:W-:Y:S05]  /*5d80*/  LDSM.16.MT88.4 R32, [R13+0x10000] ;  /* 0x010000000d20783b */ /* 0x000fea0000004200 */
[----:B------:R-:W1:Y:S01]  /*5d90*/  MUFU.EX2 R213, R0 ;  /* 0x0000000000d57308 */ /* 0x000e620000000800 */
[----:B----4-:R-:W-:-:S04]  /*5da0*/  F2FP.BF16.F32.PACK_AB R6, R214, R209 ;  /* 0x000000d1d606723e */ /* 0x010fc800000010ff */
[C---:B------:R-:W-:Y:S02]  /*5db0*/  PRMT R164, R6.reuse, 0x7610, R164 ;  /* 0x0000761006a47816 */ /* 0x040fe400000000a4 */
[----:B------:R-:W-:Y:S01]  /*5dc0*/  PRMT R163, R6, 0x7632, R163 ;  /* 0x0000763206a37816 */ /* 0x000fe200000000a3 */
[----:B------:R-:W-:Y:S01]  /*5dd0*/  FFMA.FTZ R6, R29, UR4, -R12 ;  /* 0x000000041d067c23 */ /* 0x000fe2000801080c */
[----:B---3--:R-:W-:Y:S01]  /*5de0*/  PRMT R7, R95, 0x5410, R100 ;  /* 0x000054105f077816 */ /* 0x008fe20000000064 */
[----:B------:R-:W3:Y:S02]  /*5df0*/  LDSM.16.MT88.4 R28, [R13+0xe800] ;  /* 0x00e800000d1c783b */ /* 0x000ee40000004200 */
[----:B------:R4:W2:Y:S01]  /*5e00*/  MUFU.EX2 R150, R6 ;  /* 0x0000000600967308 */ /* 0x0008a20000000800 */
[----:B-1----:R-:W-:Y:S01]  /*5e10*/  F2FP.BF16.F32.PACK_AB R5, R213, R212 ;  /* 0x000000d4d505723e */ /* 0x002fe200000010ff */
[----:B------:R-:W-:-:S03]  /*5e20*/  IMAD.U32 R0, RZ, RZ, UR8 ;  /* 0x00000008ff007e24 */ /* 0x000fc6000f8e00ff */
[C---:B------:R-:W-:Y:S02]  /*5e30*/  PRMT R169, R5.reuse, 0x7610, R169 ;  /* 0x0000761005a97816 */ /* 0x040fe400000000a9 */
[----:B------:R-:W-:Y:S02]  /*5e40*/  PRMT R168, R5, 0x7632, R168 ;  /* 0x0000763205a87816 */ /* 0x000fe400000000a8 */
[----:B------:R-:W-:Y:S02]  /*5e50*/  F2FP.BF16.F32.PACK_AB R5, R149, R104 ;  /* 0x000000689505723e */ /* 0x000fe400000010ff */
[----:B------:R-:W-:Y:S02]  /*5e60*/  LOP3.LUT R0, R9, 0xff0000, R0, 0xf8, !PT ;  /* 0x00ff000009007812 */ /* 0x000fe400078ef800 */
[C---:B------:R-:W-:Y:S02]  /*5e70*/  PRMT R162, R5.reuse, 0x7610, R162 ;  /* 0x0000761005a27816 */ /* 0x040fe400000000a2 */
[----:B------:R-:W-:Y:S01]  /*5e80*/  PRMT R161, R5, 0x7632, R161 ;  /* 0x0000763205a17816 */ /* 0x000fe200000000a1 */
[----:B------:R-:W-:Y:S01]  /*5e90*/  IMAD.MOV.U32 R5, RZ, RZ, R50 ;  /* 0x000000ffff057224 */ /* 0x000fe200078e0032 */
[----:B----4-:R-:W-:-:S04]  /*5ea0*/  F2FP.BF16.F32.PACK_AB R6, R99, R144 ;  /* 0x000000906306723e */ /* 0x010fc800000010ff */
[----:B------:R-:W-:Y:S02]  /*5eb0*/  LOP3.LUT R5, R5, 0xff, RZ, 0xc0, !PT ;  /* 0x000000ff05057812 */ /* 0x000fe400078ec0ff */
[C---:B------:R-:W-:Y:S02]  /*5ec0*/  PRMT R160, R6.reuse, 0x7610, R160 ;  /* 0x0000761006a07816 */ /* 0x040fe400000000a0 */
[----:B------:R-:W-:Y:S02]  /*5ed0*/  PRMT R5, R5, 0x5410, R101 ;  /* 0x0000541005057816 */ /* 0x000fe40000000065 */
[----:B------:R-:W-:Y:S02]  /*5ee0*/  PRMT R159, R6, 0x7632, R159 ;  /* 0x00007632069f7816 */ /* 0x000fe4000000009f */
[----:B------:R-:W-:Y:S02]  /*5ef0*/  PRMT R6, R169, 0x5410, R168 ;  /* 0x00005410a9067816 */ /* 0x000fe400000000a8 */
[----:B------:R-:W-:-:S05]  /*5f00*/  HSET2.LE.AND R5, R5, R0, PT ;  /* 0x0000000005057233 */ /* 0x000fca0003803000 */
[----:B------:R-:W-:Y:S02]  /*5f10*/  LOP3.LUT R10, R6, R5, RZ, 0xc0, !PT ;  /* 0x00000005060a7212 */ /* 0x000fe400078ec0ff */
[----:B------:R-:W-:Y:S02]  /*5f20*/  LOP3.LUT R5, R7, 0xff00ff, RZ, 0xc0, !PT ;  /* 0x00ff00ff07057812 */ /* 0x000fe400078ec0ff */
[C---:B------:R-:W-:Y:S02]  /*5f30*/  LOP3.LUT R6, R4.reuse, 0xffff, RZ, 0xc0, !PT ;  /* 0x0000ffff04067812 */ /* 0x040fe400078ec0ff */
[----:B------:R-:W-:Y:S02]  /*5f40*/  PRMT R7, R4, 0x7632, R7 ;  /* 0x0000763204077816 */ /* 0x000fe40000000007 */
[----:B------:R-:W-:Y:S02]  /*5f50*/  HSET2.LE.AND R5, R5, R0, PT ;  /* 0x0000000005057233 */ /* 0x000fe40003803000 */
[----:B------:R-:W-:-:S02]  /*5f60*/  PRMT R4, R164, 0x5410, R163 ;  /* 0x00005410a4047816 */ /* 0x000fc400000000a3 */
[----:B------:R-:W-:Y:S02]  /*5f70*/  SHF.R.U32.HI R90, RZ, 0x8, R6 ;  /* 0x00000008ff5a7819 */ /* 0x000fe40000011606 */
[----:B------:R-:W-:Y:S02]  /*5f80*/  LOP3.LUT R11, R4, R5, RZ, 0xc0, !PT ;  /* 0x00000005040b7212 */ /* 0x000fe400078ec0ff */
[----:B------:R-:W-:Y:S01]  /*5f90*/  PRMT R4, R88, 0x5410, R90 ;  /* 0x0000541058047816 */ /* 0x000fe2000000005a */
[----:B------:R-:W-:Y:S01]  /*5fa0*/  IMAD.MOV.U32 R88, RZ, RZ, R212 ;  /* 0x000000ffff587224 */ /* 0x000fe200078e00d4 */
[----:B------:R-:W-:Y:S02]  /*5fb0*/  LOP3.LUT R89, R7, 0xff, RZ, 0xc0, !PT ;  /* 0x000000ff07597812 */ /* 0x000fe400078ec0ff */
[----:B------:R-:W-:Y:S02]  /*5fc0*/  PRMT R6, R158, 0x5410, R166 ;  /* 0x000054109e067816 */ /* 0x000fe400000000a6 */
[----:B------:R-:W-:-:S02]  /*5fd0*/  HSET2.LE.AND R4, R4, R0, PT ;  /* 0x0000000004047233 */ /* 0x000fc40003803000 */
[----:B------:R-:W-:Y:S02]  /*5fe0*/  PRMT R5, R89, 0x5410, R91 ;  /* 0x0000541059057816 */ /* 0x000fe4000000005b */
[----:B--2---:R-:W-:Y:S02]  /*5ff0*/  F2FP.BF16.F32.PACK_AB R7, R150, R97 ;  /* 0x000000619607723e */ /* 0x004fe400000010ff */
[----:B------:R-:W-:Y:S02]  /*6000*/  LOP3.LUT R8, R6, R4, RZ, 0xc0, !PT ;  /* 0x0000000406087212 */ /* 0x000fe400078ec0ff */
[----:B------:R-:W-:Y:S02]  /*6010*/  HSET2.LE.AND R5, R5, R0, PT ;  /* 0x0000000005057233 */ /* 0x000fe40003803000 */
[----:B------:R-:W-:Y:S02]  /*6020*/  PRMT R4, R167, 0x5410, R165 ;  /* 0x00005410a7047816 */ /* 0x000fe400000000a5 */
[----:B------:R-:W-:-:S02]  /*6030*/  PRMT R157, R7, 0x7610, R157 ;  /* 0x00007610079d7816 */ /* 0x000fc4000000009d */
[----:B------:R-:W-:Y:S01]  /*6040*/  LOP3.LUT R9, R4, R5, RZ, 0xc0, !PT ;  /* 0x0000000504097212 */ /* 0x000fe200078ec0ff */
[----:B------:R-:W-:Y:S01]  /*6050*/  IMAD.MOV.U32 R4, RZ, RZ, R52 ;  /* 0x000000ffff047224 */ /* 0x000fe200078e0034 */
[----:B------:R-:W-:Y:S02]  /*6060*/  PRMT R156, R7, 0x7632, R156 ;  /* 0x00007632079c7816 */ /* 0x000fe4000000009c */
[----:B------:R-:W-:Y:S02]  /*6070*/  F2FP.BF16.F32.PACK_AB R5, R151, R145 ;  /* 0x000000919705723e */ /* 0x000fe400000010ff */
[----:B------:R-:W-:Y:S01]  /*6080*/  LOP3.LUT R6, R4, 0xff, RZ, 0xc0, !PT ;  /* 0x000000ff04067812 */ /* 0x000fe200078ec0ff */
[----:B------:R-:W-:Y:S01]  /*6090*/  HMMA.16816.F32.BF16 R20, R8, R16, RZ ;  /* 0x000000100814723c */ /* 0x000fe200000418ff */
[----:B------:R-:W-:Y:S02]  /*60a0*/  PRMT R4, R157, 0x5410, R156 ;  /* 0x000054109d047816 */ /* 0x000fe4000000009c */
[----:B------:R-:W-:-:S02]  /*60b0*/  PRMT R6, R6, 0x5410, R71 ;  /* 0x0000541006067816 */ /* 0x000fc40000000047 */
[----:B------:R-:W-:Y:S02]  /*60c0*/  PRMT R7, R194, 0x5410, R190 ;  /* 0x00005410c2077816 */ /* 0x000fe400000000be */
[C---:B------:R-:W-:Y:S01]  /*60d0*/  PRMT R143, R5.reuse, 0x7610, R143 ;  /* 0x00007610058f7816 */ /* 0x040fe2000000008f */
[C---:B------:R-:W-:Y:S01]  /*60e0*/  HMMA.16816.F32.BF16 R16, R8.reuse, R18, RZ ;  /* 0x000000120810723c */ /* 0x040fe200000418ff */
[----:B------:R-:W-:Y:S02]  /*60f0*/  HSET2.LE.AND R6, R6, R0, PT ;  /* 0x0000000006067233 */ /* 0x000fe40003803000 */
[----:B------:R-:W-:Y:S02]  /*6100*/  PRMT R142, R5, 0x7632, R142 ;  /* 0x00007632058e7816 */ /* 0x000fe4000000008e */
[----:B------:R-:W-:Y:S02]  /*6110*/  LOP3.LUT R7, R7, 0xff00ff, RZ, 0xc0, !PT ;  /* 0x00ff00ff07077812 */ /* 0x000fe400078ec0ff */
[----:B------:R-:W-:Y:S01]  /*6120*/  LOP3.LUT R6, R4, R6, RZ, 0xc0, !PT ;  /* 0x0000000604067212 */ /* 0x000fe200078ec0ff */
[----:B-----5:R-:W-:Y:S01]  /*6130*/  HMMA.16816.F32.BF16 R36, R8, R24, RZ ;  /* 0x000000180824723c */ /* 0x020fe200000418ff */
[----:B------:R-:W-:-:S02]  /*6140*/  LOP3.LUT R4, R15, 0xffff, RZ, 0xc0, !PT ;  /* 0x0000ffff0f047812 */ /* 0x000fc400078ec0ff */
[----:B------:R-:W-:Y:S02]  /*6150*/  PRMT R5, R15, 0x7632, R5 ;  /* 0x000076320f057816 */ /* 0x000fe40000000005 */
[----:B------:R-:W-:Y:S02]  /*6160*/  SHF.R.U32.HI R195, RZ, 0x8, R4 ;  /* 0x00000008ffc37819 */ /* 0x000fe40000011604 */
[----:B------:R-:W-:Y:S01]  /*6170*/  LOP3.LUT R188, R5, 0xff, RZ, 0xc0, !PT ;  /* 0x000000ff05bc7812 */ /* 0x000fe200078ec0ff */
[----:B------:R-:W-:Y:S01]  /*6180*/  HMMA.16816.F32.BF16 R24, R8, R26, RZ ;  /* 0x0000001a0818723c */ /* 0x000fe200000418ff */
[----:B------:R-:W-:Y:S02]  /*6190*/  HSET2.LE.AND R7, R7, R0, PT ;  /* 0x0000000007077233 */ /* 0x000fe40003803000 */
[----:B------:R-:W-:Y:S02]  /*61a0*/  PRMT R5, R143, 0x5410, R142 ;  /* 0x000054108f057816 */ /* 0x000fe4000000008e */
[----:B------:R-:W-:-:S02]  /*61b0*/  PRMT R4, R53, 0x5410, R195 ;  /* 0x0000541035047816 */ /* 0x000fc400000000c3 */
[----:B------:R-:W-:Y:S02]  /*61c0*/  LOP3.LUT R7, R5, R7, RZ, 0xc0, !PT ;  /* 0x0000000705077212 */ /* 0x000fe400078ec0ff */
[----:B------:R-:W-:Y:S02]  /*61d0*/  PRMT R5, R188, 0x5410, R189 ;  /* 0x00005410bc057816 */ /* 0x000fe400000000bd */
[--C-:B------:R-:W-:Y:S02]  /*61e0*/  HSET2.LE.AND R4, R4, R0.reuse, PT ;  /* 0x0000000004047233 */ /* 0x100fe40003803000 */
[----:B------:R-:W-:Y:S02]  /*61f0*/  PRMT R15, R162, 0x5410, R161 ;  /* 0x00005410a20f7816 */ /* 0x000fe400000000a1 */
[----:B------:R-:W-:Y:S02]  /*6200*/  HSET2.LE.AND R5, R5, R0, PT ;  /* 0x0000000005057233 */ /* 0x000fe40003803000 */
[----:B------:R-:W-:-:S02]  /*6210*/  LOP3.LUT R4, R15, R4, RZ, 0xc0, !PT ;  /* 0x000000040f047212 */ /* 0x000fc400078ec0ff */
[----:B------:R-:W-:Y:S02]  /*6220*/  PRMT R15, R160, 0x5410, R159 ;  /* 0x00005410a00f7816 */ /* 0x000fe4000000009f */
[----:B------:R-:W-:Y:S01]  /*6230*/  ISETP.LE.U32.AND P4, PT, R89, UR7, PT ;  /* 0x0000000759007c0c */ /* 0x000fe2000bf83070 */
[----:B------:R-:W-:Y:S01]  /*6240*/  IMAD.MOV.U32 R89, RZ, RZ, R214 ;  /* 0x000000ffff597224 */ /* 0x000fe200078e00d6 */
[----:B------:R-:W-:Y:S01]  /*6250*/  LOP3.LUT R5, R15, R5, RZ, 0xc0, !PT ;  /* 0x000000050f057212 */ /* 0x000fe200078ec0ff */
[----:B------:R-:W-:-:S06]  /*6260*/  VIADD R15, R14, 0xc000 ;  /* 0x0000c0000e0f7836 */ /* 0x000fcc0000000000 */
[----:B---3--:R-:W-:Y:S08]  /*6270*/  HMMA.16816.F32.BF16 R72, R4, R30, R16 ;  /* 0x0000001e0448723c */ /* 0x008ff00000041810 */
[----:B------:R-:W-:Y:S08]  /*6280*/  HMMA.16816.F32.BF16 R16, R8, R32, RZ ;  /* 0x000000200810723c */ /* 0x000ff000000418ff */
[----:B------:R-:W-:Y:S01]  /*6290*/  HMMA.16816.F32.BF16 R84, R4, R28, R20 ;  /* 0x0000001c0454723c */ /* 0x000fe20000041814 */
[----:B------:R-:W-:-:S02]  /*62a0*/  VIADD R20, R14, 0xc040 ;  /* 0x0000c0400e147836 */ /* 0x000fc40000000000 */
[----:B------:R-:W-:Y:S02]  /*62b0*/  @P0 VIADD R20, R15, 0xffffffc0 ;  /* 0xffffffc00f140836 */ /* 0x000fe40000000000 */
[----:B------:R-:W-:Y:S02]  /*62c0*/  FFMA.FTZ R15, R60, UR4, -R2 ;  /* 0x000000043c0f7c23 */ /* 0x000fe40008010802 */
[----:B------:R-:W-:Y:S02]  /*62d0*/  IMAD.IADD R51, R51, 0x1, R20 ;  /* 0x0000000133337824 */ /* 0x000fe400078e0214 */
[----:B------:R1:W-:Y:S01]  /*62e0*/  MUFU.EX2 R98, R15 ;  /* 0x0000000f00627308 */ /* 0x0003e20000000800 */
[C---:B------:R-:W-:Y:S01]  /*62f0*/  HMMA.16816.F32.BF16 R76, R4.reuse, R40, R36 ;  /* 0x00000028044c723c */ /* 0x040fe20000041824 */
[----:B------:R-:W2:Y:S07]  /*6300*/  LDSM.16.MT88.4 R36, [R14+0xc800] ;  /* 0x00c800000e24783b */ /* 0x000eae0000004200 */
[----:B------:R-:W-:Y:S01]  /*6310*/  HMMA.16816.F32.BF16 R80, R4, R42, R24 ;  /* 0x0000002a0450723c */ /* 0x000fe20000041818 */
[----:B------:R-:W-:Y:S01]  /*6320*/  LDSM.16.MT88.4 R40, [R20] ;  /* 0x000000001428783b */ /* 0x000fe20000004200 */
[----:B-1----:R-:W-:-:S06]  /*6330*/  VIADD R15, R48, 0x1 ;  /* 0x00000001300f7836 */ /* 0x002fcc0000000000 */
[----:B------:R-:W-:Y:S01]  /*6340*/  HMMA.16816.F32.BF16 R28, R8, R34, RZ ;  /* 0x00000022081c723c */ /* 0x000fe200000418ff */
[----:B------:R-:W-:-:S07]  /*6350*/  LOP3.LUT R15, R197, R15, R123, 0x96, !PT ;  /* 0x0000000fc50f7212 */ /* 0x000fce00078e967b */
[C---:B------:R-:W-:Y:S08]  /*6360*/  HMMA.16816.F32.BF16 R32, R8.reuse, R56, RZ ;  /* 0x000000380820723c */ /* 0x040ff000000418ff */
[----:B------:R-:W-:Y:S01]  /*6370*/  HMMA.16816.F32.BF16 R24, R8, R58, RZ ;  /* 0x0000003a0818723c */ /* 0x000fe200000418ff */
[----:B------:R-:W1:Y:S07]  /*6380*/  LDSM.16.MT88.4 R56, [R51] ;  /* 0x000000003338783b */ /* 0x000e6e0000004200 */
[----:B------:R-:W-:Y:S01]  /*6390*/  HMMA.16816.F32.BF16 R172, R4, R44, R16 ;  /* 0x0000002c04ac723c */ /* 0x000fe20000041810 */
[----:B------:R-:W-:Y:S01]  /*63a0*/  FFMA.FTZ R16, R61, UR4, -R2 ;  /* 0x000000043d107c23 */ /* 0x000fe20008010802 */
[----:B------:R-:W-:-:S03]  /*63b0*/  IMAD.WIDE.U32 R18, R15, -0x326172a9, RZ ;  /* 0xcd9e8d570f127825 */ /* 0x000fc600078e00ff */
[----:B------:R3:W-:Y:S02]  /*63c0*/  MUFU.EX2 R147, R16 ;  /* 0x0000001000937308 */ /* 0x0007e40000000800 */
[----:B------:R-:W-:Y:S01]  /*63d0*/  LOP3.LUT R15, R49, R120, R19, 0x96, !PT ;  /* 0x00000078310f7212 */ /* 0x000fe200078e9613 */
[----:B------:R-:W-:Y:S01]  /*63e0*/  FFMA.FTZ R19, R93, UR4, -R12 ;  /* 0x000000045d137c23 */ /* 0x000fe2000801080c */
[----:B------:R-:W-:Y:S01]  /*63f0*/  LOP3.LUT R18, R54, R18, R223, 0x96, !PT ;  /* 0x0000001236127212 */ /* 0x000fe200078e96df */
[C---:B------:R-:W-:Y:S01]  /*6400*/  HMMA.16816.F32.BF16 R204, R4.reuse, R46, R28 ;  /* 0x0000002e04cc723c */ /* 0x040fe2000004181c */
[----:B------:R-:W-:Y:S02]  /*6410*/  LDSM.16.MT88.4 R44, [R20+0x800] ;  /* 0x00080000142c783b */ /* 0x000fe40000004200 */
[----:B------:R4:W-:Y:S05]  /*6420*/  MUFU.EX2 R148, R19 ;  /* 0x0000001300947308 */ /* 0x0009ea0000000800 */
[----:B--2---:R-:W-:Y:S01]  /*6430*/  HMMA.16816.F32.BF16 R240, R4, R36, R32 ;  /* 0x0000002404f0723c */ /* 0x004fe20000041820 */
[----:B---3--:R-:W-:-:S02]  /*6440*/  FFMA.FTZ R16, R62, UR4, -R2 ;  /* 0x000000043e107c23 */ /* 0x008fc40008010802 */
[----:B------:R-:W2:Y:S02]  /*6450*/  LDSM.16.MT88.4 R60, [R51+0x800] ;  /* 0x00080000333c783b */ /* 0x000ea40000004200 */
[----:B------:R3:W5:Y:S03]  /*6460*/  MUFU.EX2 R22, R16 ;  /* 0x0000001000167308 */ /* 0x0007660000000800 */
[----:B------:R-:W-:Y:S01]  /*6470*/  HMMA.16816.F32.BF16 R236, R4, R38, R24 ;  /* 0x0000002604ec723c */ /* 0x000fe20000041818 */
[----:B------:R-:W-:Y:S01]  /*6480*/  LDSM.16.MT88.4 R36, [R13+0xd000] ;  /* 0x00d000000d24783b */ /* 0x000fe20000004200 */
[----:B----4-:R-:W-:-:S06]  /*6490*/  IMAD.WIDE.U32 R18, R18, -0x2daee0ad, RZ ;  /* 0xd2511f5312127825 */ /* 0x010fcc00078e00ff */
[----:B-1----:R-:W-:Y:S01]  /*64a0*/  HMMA.16816.F32.BF16 R32, R8, R56, RZ ;  /* 0x000000380820723c */ /* 0x002fe200000418ff */
[----:B---3--:R-:W-:-:S07]  /*64b0*/  IMAD.WIDE.U32 R16, R15, -0x2daee0ad, RZ ;  /* 0xd2511f530f107825 */ /* 0x008fce00078e00ff */
[----:B------:R-:W-:Y:S01]  /*64c0*/  HMMA.16816.F32.BF16 R24, R8, R42, RZ ;  /* 0x0000002a0818723c */ /* 0x000fe200000418ff */
[----:B------:R-:W-:Y:S01]  /*64d0*/  LOP3.LUT R15, R55, R110, R17, 0x96, !PT ;  /* 0x0000006e370f7212 */ /* 0x000fe200078e9611 */
[----:B------:R-:W-:Y:S01]  /*64e0*/  FFMA.FTZ R17, R94, UR4, -R12 ;  /* 0x000000045e117c23 */ /* 0x000fe2000801080c */
[----:B------:R-:W-:-:S05]  /*64f0*/  LOP3.LUT R19, R64, R16, R19, 0x96, !PT ;  /* 0x0000001040137212 */ /* 0x000fca00078e9613 */
[----:B------:R-:W-:Y:S01]  /*6500*/  HMMA.16816.F32.BF16 R28, R8, R40, RZ ;  /* 0x00000028081c723c */ /* 0x000fe200000418ff */
[----:B------:R1:W3:Y:S01]  /*6510*/  MUFU.EX2 R146, R17 ;  /* 0x0000001100927308 */ /* 0x0002e20000000800 */
[----:B------:R-:W-:Y:S01]  /*6520*/  LDSM.16.MT88.4 R40, [R13+0xf000] ;  /* 0x00f000000d28783b */ /* 0x000fe20000004200 */
[----:B------:R-:W-:-:S04]  /*6530*/  IMAD.WIDE.U32 R54, R19, -0x326172a9, RZ ;  /* 0xcd9e8d5713367825 */ /* 0x000fc800078e00ff */
[----:B------:R-:W-:-:S04]  /*6540*/  FFMA.FTZ R19, R69, UR4, -R12 ;  /* 0x0000000445137c23 */ /* 0x000fc8000801080c */
[----:B------:R-:W-:Y:S01]  /*6550*/  MUFU.EX2 R210, R19 ;  /* 0x0000001300d27308 */ /* 0x000fe20000000800 */
[----:B--2---:R-:W-:Y:S01]  /*6560*/  HMMA.16816.F32.BF16 R200, R4, R60, R32 ;  /* 0x0000003c04c8723c */ /* 0x004fe20000041820 */
[----:B------:R-:W2:Y:S01]  /*6570*/  LDSM.16.MT88.4 R32, [R14+0xe000] ;  /* 0x00e000000e20783b */ /* 0x000ea20000004200 */
[----:B-1----:R-:W-:-:S04]  /*6580*/  IMAD.WIDE.U32 R16, R15, -0x326172a9, RZ ;  /* 0xcd9e8d570f107825 */ /* 0x002fc800078e00ff */
[----:B------:R-:W-:Y:S02]  /*6590*/  FFMA.FTZ R15, R96, UR4, -R12 ;  /* 0x00000004600f7c23 */ /* 0x000fe4000801080c */
[----:B------:R-:W-:Y:S01]  /*65a0*/  HMMA.16816.F32.BF16 R224, R4, R46, R24 ;  /* 0x0000002e04e0723c */ /* 0x000fe20000041818 */
[----:B------:R-:W-:Y:S01]  /*65b0*/  IMAD.MOV.U32 R96, RZ, RZ, R105 ;  /* 0x000000ffff607224 */ /* 0x000fe200078e0069 */
[----:B------:R1:W-:Y:S01]  /*65c0*/  MUFU.EX2 R21, R15 ;  /* 0x0000000f00157308 */ /* 0x0003e20000000800 */
[----:B------:R-:W-:Y:S01]  /*65d0*/  LOP3.LUT R17, R67, R222, R17, 0x96, !PT ;  /* 0x000000de43117212 */ /* 0x000fe200078e9611 */
[----:B-----5:R-:W-:-:S04]  /*65e0*/  IMAD.MOV.U32 R67, RZ, RZ, R22 ;  /* 0x000000ffff437224 */ /* 0x020fc800078e0016 */
[----:B------:R-:W-:Y:S01]  /*65f0*/  HMMA.16816.F32.BF16 R228, R4, R44, R28 ;  /* 0x0000002c04e4723c */ /* 0x000fe2000004181c */
[----:B------:R-:W4:Y:S07]  /*6600*/  LDSM.16.MT88.4 R44, [R14+0xe800] ;  /* 0x00e800000e2c783b */ /* 0x000f2e0000004200 */
[----:B------:R-:W-:Y:S01]  /*6610*/  HMMA.16816.F32.BF16 R24, R8, R58, RZ ;  /* 0x0000003a0818723c */ /* 0x000fe200000418ff */
[----:B------:R-:W5:Y:S01]  /*6620*/  LDSM.16.MT88.4 R56, [R20+0x2000] ;  /* 0x002000001438783b */ /* 0x000f620000004200 */
[----:B-1----:R-:W-:Y:S01]  /*6630*/  LOP3.LUT R15, R65, R16, R55, 0x96, !PT ;  /* 0x00000010410f7212 */ /* 0x002fe200078e9637 */
[----:B------:R-:W-:-:S04]  /*6640*/  IMAD.WIDE.U32 R16, R17, -0x2daee0ad, RZ ;  /* 0xd2511f5311107825 */ /* 0x000fc800078e00ff */
[----:B------:R-:W-:-:S04]  /*6650*/  IMAD.WIDE.U32 R64, R15, -0x2daee0ad, RZ ;  /* 0xd2511f530f407825 */ /* 0x000fc800078e00ff */
[----:B------:R-:W-:Y:S01]  /*6660*/  FFMA.FTZ R15, R70, UR4, -R2 ;  /* 0x00000004460f7c23 */ /* 0x000fe20008010802 */
[----:B------:R-:W-:Y:S02]  /*6670*/  LOP3.LUT R18, R68, R18, R17, 0x96, !PT ;  /* 0x0000001244127212 */ /* 0x000fe400078e9611 */
[----:B------:R-:W-:Y:S01]  /*6680*/  F2FP.BF16.F32.PACK_AB R17, R147, R98 ;  /* 0x000000629311723e */ /* 0x000fe200000010ff */
[----:B------:R3:W1:Y:S01]  /*6690*/  MUFU.EX2 R215, R15 ;  /* 0x0000000f00d77308 */ /* 0x0006620000000800 */
[----:B------:R-:W-:Y:S01]  /*66a0*/  LOP3.LUT R16, R66, R16, R65, 0x96, !PT ;  /* 0x0000001042107212 */ /* 0x000fe200078e9641 */
[----:B------:R-:W-:Y:S01]  /*66b0*/  IMAD.WIDE.U32 R22, R18, -0x326172a9, RZ ;  /* 0xcd9e8d5712167825 */ /* 0x000fe200078e00ff */
[C---:B------:R-:W-:Y:S01]  /*66c0*/  PRMT R139, R17.reuse, 0x7610, R139 ;  /* 0x00007610118b7816 */ /* 0x040fe2000000008b */
[----:B--2---:R-:W-:Y:S01]  /*66d0*/  HMMA.16816.F32.BF16 R28, R8, R32, RZ ;  /* 0x00000020081c723c */ /* 0x004fe200000418ff */
[----:B------:R-:W-:Y:S01]  /*66e0*/  PRMT R138, R17, 0x7632, R138 ;  /* 0x00007632118a7816 */ /* 0x000fe2000000008a */
[----:B------:R-:W-:-:S04]  /*66f0*/  IMAD.WIDE.U32 R48, R16, -0x326172a9, RZ ;  /* 0xcd9e8d5710307825 */ /* 0x000fc800078e00ff */
[----:B------:R-:W-:Y:S01]  /*6700*/  IMAD.MOV.U32 R16, RZ, RZ, R48 ;  /* 0x000000ffff107224 */ /* 0x000fe200078e0030 */
[C---:B------:R-:W-:Y:S01]  /*6710*/  PRMT R178, R48.reuse, 0x7771, RZ ;  /* 0x0000777130b27816 */ /* 0x040fe200000000ff */
[----:B------:R-:W-:Y:S01]  /*6720*/  HMMA.16816.F32.BF16 R120, R4, R62, R24 ;  /* 0x0000003e0478723c */ /* 0x000fe20000041818 */
[----:B------:R-:W-:Y:S01]  /*6730*/  PRMT R176, R48, 0x7772, RZ ;  /* 0x0000777230b07816 */ /* 0x000fe200000000ff */
[----:B------:R-:W-:Y:S01]  /*6740*/  IMAD.MOV.U32 R66, RZ, RZ, R104 ;  /* 0x000000ffff427224 */ /* 0x000fe200078e0068 */
[----:B------:R-:W-:Y:S01]  /*6750*/  LOP3.LUT R17, R16, 0xff, RZ, 0xc0, !PT ;  /* 0x000000ff10117812 */ /* 0x000fe200078ec0ff */
[----:B------:R-:W-:Y:S01]  /*6760*/  IMAD.MOV.U32 R68, RZ, RZ, R96 ;  /* 0x000000ffff447224 */ /* 0x000fe200078e0060 */
[----:B---3--:R-:W-:Y:S01]  /*6770*/  F2FP.BF16.F32.PACK_AB R15, R146, R148 ;  /* 0x00000094920f723e */ /* 0x008fe200000010ff */
[----:B------:R-:W-:Y:S01]  /*6780*/  IMAD.MOV.U32 R55, RZ, RZ, R98 ;  /* 0x000000ffff377224 */ /* 0x000fe200078e0062 */
[----:B-1----:R-:W-:Y:S01]  /*6790*/  F2FP.BF16.F32.PACK_AB R16, R215, R67 ;  /* 0x00000043d710723e */ /* 0x002fe200000010ff */
[----:B------:R-:W-:Y:S01]  /*67a0*/  HMMA.16816.F32.BF16 R24, R8, R34, RZ ;  /* 0x000000220818723c */ /* 0x000fe200000418ff */
[C---:B------:R-:W-:Y:S01]  /*67b0*/  PRMT R141, R15.reuse, 0x7610, R141 ;  /* 0x000076100f8d7816 */ /* 0x040fe2000000008d */
[----:B------:R-:W1:Y:S01]  /*67c0*/  LDSM.16.MT88.4 R32, [R20+0x2800] ;  /* 0x002800001420783b */ /* 0x000e620000004200 */
[----:B------:R-:W-:-:S02]  /*67d0*/  PRMT R140, R15, 0x7632, R140 ;  /* 0x000076320f8c7816 */ /* 0x000fc4000000008c */
[----:B------:R-:W-:Y:S02]  /*67e0*/  F2FP.BF16.F32.PACK_AB R15, R210, R21 ;  /* 0x00000015d20f723e */ /* 0x000fe400000010ff */
[----:B------:R-:W-:Y:S01]  /*67f0*/  PRMT R177, R48, 0x7773, RZ ;  /* 0x0000777330b17816 */ /* 0x000fe200000000ff */
[----:B----4-:R-:W-:Y:S01]  /*6800*/  HMMA.16816.F32.BF16 R152, R4, R44, R28 ;  /* 0x0000002c0498723c */ /* 0x010fe2000004181c */
[C---:B------:R-:W-:Y:S02]  /*6810*/  PRMT R137, R15.reuse, 0x7610, R137 ;  /* 0x000076100f897816 */ /* 0x040fe40000000089 */
[----:B------:R-:W-:Y:S02]  /*6820*/  PRMT R136, R15, 0x7632, R136 ;  /* 0x000076320f887816 */ /* 0x000fe40000000088 */
[----:B------:R-:W-:Y:S02]  /*6830*/  PRMT R15, R17, 0x5410, R178 ;  /* 0x00005410110f7816 */ /* 0x000fe400000000b2 */
[----:B------:R-:W-:Y:S01]  /*6840*/  PRMT R18, R137, 0x5410, R136 ;  /* 0x0000541089127816 */ /* 0x000fe20000000088 */
[----:B-----5:R-:W-:Y:S01]  /*6850*/  HMMA.16816.F32.BF16 R28, R8, R56, RZ ;  /* 0x00000038081c723c */ /* 0x020fe200000418ff */
[----:B------:R-:W-:-:S02]  /*6860*/  PRMT R119, R16, 0x7610, R119 ;  /* 0x0000761010777816 */ /* 0x000fc40000000077 */
[----:B------:R-:W-:Y:S02]  /*6870*/  HSET2.LE.AND R15, R15, R0, PT ;  /* 0x000000000f0f7233 */ /* 0x000fe40003803000 */
[----:B------:R-:W-:Y:S02]  /*6880*/  PRMT R118, R16, 0x7632, R118 ;  /* 0x0000763210767816 */ /* 0x000fe40000000076 */
[----:B------:R-:W-:Y:S01]  /*6890*/  PRMT R16, R176, 0x5410, R177 ;  /* 0x00005410b0107816 */ /* 0x000fe200000000b1 */
[----:B------:R-:W-:Y:S01]  /*68a0*/  HMMA.16816.F32.BF16 R124, R4, R46, R24 ;  /* 0x0000002e047c723c */ /* 0x000fe20000041818 */
[----:B------:R-:W-:Y:S02]  /*68b0*/  LOP3.LUT R18, R18, R15, RZ, 0xc0, !PT ;  /* 0x0000000f12127212 */ /* 0x000fe400078ec0ff */
[----:B------:R-:W-:Y:S01]  /*68c0*/  LOP3.LUT R15, R108, R22, R49, 0x96, !PT ;  /* 0x000000166c0f7212 */ /* 0x000fe200078e9631 */
[----:B------:R-:W-:Y:S01]  /*68d0*/  FFMA.FTZ R22, R114, UR4, -R12 ;  /* 0x0000000472167c23 */ /* 0x000fe2000801080c */
[----:B------:R-:W-:Y:S01]  /*68e0*/  LOP3.LUT R16, R16, 0xff00ff, RZ, 0xc0, !PT ;  /* 0x00ff00ff10107812 */ /* 0x000fe200078ec0ff */
[----:B------:R-:W-:Y:S01]  /*68f0*/  @!P3 HFMA2.BF16_V2 R114, -RZ.H0_H0, RZ.H0_H0, -R158.H0_H0 ;  /* 0x200000ffff72b231 */ /* 0x000fe2000034099e */
[C---:B------:R-:W-:Y:S01]  /*6900*/  LOP3.LUT R17, R15.reuse, 0xffff, RZ, 0xc0, !PT ;  /* 0x0000ffff0f117812 */ /* 0x040fe200078ec0ff */
[----:B------:R-:W-:Y:S01]  /*6910*/  HMMA.16816.F32.BF16 R24, R8, R58, RZ ;  /* 0x0000003a0818723c */ /* 0x000fe200000418ff */
[----:B------:R-:W-:-:S02]  /*6920*/  PRMT R19, R15, 0x7632, R19 ;  /* 0x000076320f137816 */ /* 0x000fc40000000013 */
[----:B------:R-:W-:Y:S02]  /*6930*/  LOP3.LUT R170, R15, 0xff, RZ, 0xc0, !PT ;  /* 0x000000ff0faa7812 */ /* 0x000fe400078ec0ff */
[----:B------:R-:W-:Y:S02]  /*6940*/  SHF.R.U32.HI R179, RZ, 0x8, R17 ;  /* 0x00000008ffb37819 */ /* 0x000fe40000011611 */
[----:B------:R-:W-:Y:S02]  /*6950*/  SHF.R.U32.HI R171, RZ, 0x18, R15 ;  /* 0x00000018ffab7819 */ /* 0x000fe4000001160f */
[----:B------:R-:W-:Y:S01]  /*6960*/  HSET2.LE.AND R15, R16, R0, PT ;  /* 0x00000000100f7233 */ /* 0x000fe20003803000 */
[----:B-1----:R-:W-:Y:S01]  /*6970*/  HMMA.16816.F32.BF16 R128, R4, R32, R28 ;  /* 0x000000200480723c */ /* 0x002fe2000004181c */
[----:B------:R-:W-:Y:S01]  /*6980*/  LOP3.LUT R49, R19, 0xff, RZ, 0xc0, !PT ;  /* 0x000000ff13317812 */ /* 0x000fe200078ec0ff */
[----:B------:R-:W-:Y:S01]  /*6990*/  LDSM.16.MT88.4 R28, [R14+0x10000] ;  /* 0x010000000e1c783b */ /* 0x000fe20000004200 */
[----:B------:R-:W-:-:S02]  /*69a0*/  PRMT R19, R119, 0x5410, R118 ;  /* 0x0000541077137816 */ /* 0x000fc40000000076 */
[----:B------:R-:W-:Y:S02]  /*69b0*/  PRMT R16, R170, 0x5410, R179 ;  /* 0x00005410aa107816 */ /* 0x000fe400000000b3 */
[----:B------:R-:W-:Y:S02]  /*69c0*/  LOP3.LUT R19, R19, R15, RZ, 0xc0, !PT ;  /* 0x0000000f13137212 */ /* 0x000fe400078ec0ff */
[----:B------:R-:W-:Y:S01]  /*69d0*/  PRMT R15, R49, 0x5410, R171 ;  /* 0x00005410310f7816 */ /* 0x000fe200000000ab */
[----:B------:R-:W-:Y:S01]  /*69e0*/  HMMA.16816.F32.BF16 R132, R4, R34, R24 ;  /* 0x000000220484723c */ /* 0x000fe20000041818 */
[--C-:B------:R-:W-:Y:S01]  /*69f0*/  HSET2.LE.AND R16, R16, R0.reuse, PT ;  /* 0x0000000010107233 */ /* 0x100fe20003803000 */
[----:B------:R-:W-:Y:S01]  /*6a00*/  LDSM.16.MT88.4 R32, [R20+0x4800] ;  /* 0x004800001420783b */ /* 0x000fe20000004200 */
[----:B------:R-:W-:Y:S02]  /*6a10*/  PRMT R17, R141, 0x5410, R140 ;  /* 0x000054108d117816 */ /* 0x000fe4000000008c */
[----:B------:R-:W-:-:S02]  /*6a20*/  HSET2.LE.AND R15, R15, R0, PT ;  /* 0x000000000f0f7233 */ /* 0x000fc40003803000 */
[----:B------:R-:W-:Y:S02]  /*6a30*/  LOP3.LUT R16, R17, R16, RZ, 0xc0, !PT ;  /* 0x0000001011107212 */ /* 0x000fe400078ec0ff */
[----:B------:R-:W-:Y:S02]  /*6a40*/  PRMT R17, R139, 0x5410, R138 ;  /* 0x000054108b117816 */ /* 0x000fe4000000008a */
[----:B------:R-:W-:Y:S02]  /*6a50*/  @!P3 PRMT R158, R114, 0x5410, RZ ;  /* 0x00005410729eb816 */ /* 0x000fe400000000ff */
[----:B------:R-:W-:Y:S02]  /*6a60*/  LOP3.LUT R17, R17, R15, RZ, 0xc0, !PT ;  /* 0x0000000f11117212 */ /* 0x000fe400078ec0ff */
[----:B------:R-:W-:Y:S01]  /*6a70*/  LOP3.LUT R15, R92, R54, R23, 0x96, !PT ;  /* 0x000000365c0f7212 */ /* 0x000fe200078e9617 */
[----:B------:R-:W-:Y:S02]  /*6a80*/  IMAD.MOV.U32 R92, RZ, RZ, R66 ;  /* 0x000000ffff5c7224 */ /* 0x000fe400078e0042 */
[----:B------:R-:W-:-:S02]  /*6a90*/  IMAD.MOV.U32 R66, RZ, RZ, R151 ;  /* 0x000000ffff427224 */ /* 0x000fc400078e0097 */
[----:B------:R-:W-:Y:S01]  /*6aa0*/  HMMA.16816.F32.BF16 R108, R16, R36, R76 ;  /* 0x00000024106c723c */ /* 0x000fe2000004184c */
[----:B------:R-:W-:-:S07]  /*6ab0*/  IMAD.MOV.U32 R54, RZ, RZ, R97 ;  /* 0x000000ffff367224 */ /* 0x000fce00078e0061 */
[C---:B------:R-:W-:Y:S01]  /*6ac0*/  HMMA.16816.F32.BF16 R76, R16.reuse, R38, R80 ;  /* 0x00000026104c723c */ /* 0x040fe20000041850 */
[----:B------:R-:W1:Y:S01]  /*6ad0*/  LDSM.16.MT88.4 R36, [R51+0x2000] ;  /* 0x002000003324783b */ /* 0x000e620000004200 */
[----:B------:R-:W-:Y:S02]  /*6ae0*/  IMAD.MOV.U32 R80, RZ, RZ, R150 ;  /* 0x000000ffff507224 */ /* 0x000fe400078e0096 */
[----:B------:R-:W-:Y:S02]  /*6af0*/  IMAD.MOV.U32 R82, RZ, RZ, R67 ;  /* 0x000000ffff527224 */ /* 0x000fe400078e0043 */
[----:B------:R-:W-:Y:S02]  /*6b00*/  IMAD.MOV.U32 R67, RZ, RZ, R186 ;  /* 0x000000ffff437224 */ /* 0x000fe400078e00ba */
[----:B------:R-:W-:Y:S01]  /*6b10*/  HMMA.16816.F32.BF16 R60, R16, R40, R84 ;  /* 0x00000028103c723c */ /* 0x000fe20000041854 */
[----:B------:R-:W-:Y:S02]  /*6b20*/  IMAD.MOV.U32 R87, RZ, RZ, R147 ;  /* 0x000000ffff577224 */ /* 0x000fe400078e0093 */
[----:B------:R-:W-:-:S02]  /*6b30*/  IMAD.MOV.U32 R86, RZ, RZ, R146 ;  /* 0x000000ffff567224 */ /* 0x000fc400078e0092 */
[----:B------:R-:W-:Y:S02]  /*6b40*/  IMAD.MOV.U32 R85, RZ, RZ, R149 ;  /* 0x000000ffff557224 */ /* 0x000fe400078e0095 */
[----:B------:R-:W-:Y:S01]  /*6b50*/  IMAD.MOV.U32 R84, RZ, RZ, R148 ;  /* 0x000000ffff547224 */ /* 0x000fe200078e0094 */
[----:B------:R-:W-:Y:S01]  /*6b60*/  HMMA.16816.F32.BF16 R216, R16, R42, R72 ;  /* 0x0000002a10d8723c */ /* 0x000fe20000041848 */
[----:B------:R-:W2:Y:S01]  /*6b70*/  LDSM.16.MT88.4 R40, [R51+0x2800] ;  /* 0x002800003328783b */ /* 0x000ea20000004200 */
[----:B------:R-:W-:Y:S02]  /*6b80*/  IMAD.MOV.U32 R73, RZ, RZ, R145 ;  /* 0x000000ffff497224 */ /* 0x000fe400078e0091 */
[----:B------:R-:W-:Y:S02]  /*6b90*/  IMAD.MOV.U32 R74, RZ, RZ, R144 ;  /* 0x000000ffff4a7224 */ /* 0x000fe400078e0090 */
[----:B------:R-:W-:Y:S02]  /*6ba0*/  IMAD.MOV.U32 R75, RZ, RZ, R99 ;  /* 0x000000ffff4b7224 */ /* 0x000fe400078e0063 */
[----:B------:R-:W-:-:S02]  /*6bb0*/  IMAD.MOV.U32 R81, RZ, RZ, R211 ;  /* 0x000000ffff517224 */ /* 0x000fc400078e00d3 */
[----:B------:R-:W-:Y:S02]  /*6bc0*/  IMAD.MOV.U32 R83, RZ, RZ, R21 ;  /* 0x000000ffff537224 */ /* 0x000fe400078e0015 */
[----:B------:R-:W-:Y:S01]  /*6bd0*/  FFMA.FTZ R21, R113, UR4, -R12 ;  /* 0x0000000471157c23 */ /* 0x000fe2000801080c */
[----:B------:R-:W-:Y:S02]  /*6be0*/  IMAD.MOV.U32 R91, RZ, RZ, R73 ;  /* 0x000000ffff5b7224 */ /* 0x000fe400078e0049 */
[----:B------:R-:W-:Y:S01]  /*6bf0*/  IMAD.MOV.U32 R65, RZ, RZ, R80 ;  /* 0x000000ffff417224 */ /* 0x000fe200078e0050 */
[----:B------:R-:W-:Y:S01]  /*6c00*/  MUFU.EX2 R73, R21 ;  /* 0x0000001500497308 */ /* 0x000fe20000000800 */
[----:B-1----:R-:W-:-:S15]  /*6c10*/  HMMA.16816.F32.BF16 R24, R8, R36, RZ ;  /* 0x000000240818723c */ /* 0x002fde00000418ff */
[----:B------:R-:W-:-:S05]  /*6c20*/  NOP ;  /* 0x0000000000007918 */ /* 0x000fca0000000000 */
[----:B--2---:R-:W-:Y:S08]  /*6c30*/  HMMA.16816.F32.BF16 R56, R4, R40, R24 ;  /* 0x000000280438723c */ /* 0x004ff00000041818 */
[----:B------:R-:W-:Y:S01]  /*6c40*/  HMMA.16816.F32.BF16 R24, R8, R38, RZ ;  /* 0x000000260818723c */ /* 0x000fe200000418ff */
[----:B------:R-:W1:-:S15]  /*6c50*/  LDSM.16.MT88.4 R36, [R14+0x10800] ;  /* 0x010800000e24783b */ /* 0x000e5e0000004200 */
[----:B------:R-:W-:-:S04]  /*6c60*/  NOP ;  /* 0x0000000000007918 */ /* 0x000fc80000000000 */
[----:B------:R-:W-:Y:S01]  /*6c70*/  HMMA.16816.F32.BF16 R44, R4, R42, R24 ;  /* 0x0000002a042c723c */ /* 0x000fe20000041818 */
[----:B------:R-:W2:Y:S07]  /*6c80*/  LDSM.16.MT88.4 R40, [R20+0x4000] ;  /* 0x004000001428783b */ /* 0x000eae0000004200 */
[C---:B------:R-:W-:Y:S08]  /*6c90*/  HMMA.16816.F32.BF16 R24, R8.reuse, R28, RZ ;  /* 0x0000001c0818723c */ /* 0x040ff000000418ff */
[----:B------:R-:W-:-:S12]  /*6ca0*/  HMMA.16816.F32.BF16 R28, R8, R30, RZ ;  /* 0x0000001e081c723c */ /* 0x000fd800000418ff */
[C---:B-1----:R-:W-:Y:S08]  /*6cb0*/  HMMA.16816.F32.BF16 R104, R4.reuse, R36, R24 ;  /* 0x000000240468723c */ /* 0x042ff00000041818 */
[----:B------:R-:W-:Y:S01]  /*6cc0*/  HMMA.16816.F32.BF16 R96, R4, R38, R28 ;  /* 0x000000260460723c */ /* 0x000fe2000004181c */
[----:B------:R1:W3:Y:S07]  /*6cd0*/  LDSM.16.MT88.4 R28, [R13+0x11000] ;  /* 0x011000000d1c783b */ /* 0x0002ee0000004200 */
[----:B--2---:R-:W-:-:S15]  /*6ce0*/  HMMA.16816.F32.BF16 R24, R8, R40, RZ ;  /* 0x000000280818723c */ /* 0x004fde00000418ff */
[----:B------:R-:W-:-:S05]  /*6cf0*/  NOP ;  /* 0x0000000000007918 */ /* 0x000fca0000000000 */
[----:B------:R-:W-:Y:S01]  /*6d00*/  HMMA.16816.F32.BF16 R144, R4, R32, R24 ;  /* 0x000000200490723c */ /* 0x000fe20000041818 */
[----:B------:R-:W-:-:S04]  /*6d10*/  IMAD.WIDE.U32 R32, R15, -0x2daee0ad, RZ ;  /* 0xd2511f530f207825 */ /* 0x000fc800078e00ff */
[----:B------:R-:W-:Y:S01]  /*6d20*/  FFMA.FTZ R15, R112, UR4, -R12 ;  /* 0x00000004700f7c23 */ /* 0x000fe2000801080c */
[----:B------:R-:W-:-:S03]  /*6d30*/  @!P4 HFMA2.BF16_V2 R112, -RZ.H0_H0, RZ.H0_H0, -R167.H0_H0 ;  /* 0x200000ffff70c231 */ /* 0x000fc600003409a7 */
[----:B------:R-:W-:Y:S01]  /*6d40*/  MUFU.EX2 R186, R15 ;  /* 0x0000000f00ba7308 */ /* 0x000fe20000000800 */
[----:B-1----:R-:W-:Y:S01]  /*6d50*/  LOP3.LUT R13, R102, R64, R33, 0x96, !PT ;  /* 0x00000040660d7212 */ /* 0x002fe200078e9621 */
[----:B------:R-:W-:Y:S01]  /*6d60*/  HMMA.16816.F32.BF16 R24, R8, R42, RZ ;  /* 0x0000002a0818723c */ /* 0x000fe200000418ff */
[----:B------:R-:W-:Y:S01]  /*6d70*/  @!P4 PRMT R167, R112, 0x5410, RZ ;  /* 0x0000541070a7c816 */ /* 0x000fe200000000ff */
[----:B------:R-:W-:Y:S01]  /*6d80*/  IMAD.MOV.U32 R102, RZ, RZ, R209 ;  /* 0x000000ffff667224 */ /* 0x000fe200078e00d1 */
[----:B------:R-:W-:Y:S01]  /*6d90*/  ISETP.GT.U32.AND P4, PT, R95, UR7, PT ;  /* 0x000000075f007c0c */ /* 0x000fe2000bf84070 */
[----:B------:R-:W-:Y:S01]  /*6da0*/  IMAD.MOV.U32 R95, RZ, RZ, R54 ;  /* 0x000000ffff5f7224 */ /* 0x000fe200078e0036 */
[----:B------:R-:W-:Y:S01]  /*6db0*/  SHF.R.U32.HI R33, RZ, 0x18, R13 ;  /* 0x00000018ff217819 */ /* 0x000fe2000001160d */
[----:B------:R-:W-:Y:S02]  /*6dc0*/  IMAD.MOV.U32 R64, RZ, RZ, R55 ;  /* 0x000000ffff407224 */ /* 0x000fe400078e0037 */
[----:B---3--:R-:W-:Y:S08]  /*6dd0*/  HMMA.16816.F32.BF16 R172, R16, R28, R172 ;  /* 0x0000001c10ac723c */ /* 0x008ff000000418ac */
[----:B------:R-:W-:-:S04]  /*6de0*/  @P4 HFMA2.BF16_V2 R69, -RZ.H0_H0, RZ.H0_H0, -R164.H0_H0 ;  /* 0x200000ffff454231 */ /* 0x000fc800003409a4 */
[----:B------:R-:W-:Y:S01]  /*6df0*/  HMMA.16816.F32.BF16 R148, R4, R34, R24 ;  /* 0x000000220494723c */ /* 0x000fe20000041818 */
[----:B------:R-:W1:Y:S01]  /*6e00*/  LDSM.16.MT88.4 R24, [R51+0x4000] ;  /* 0x004000003318783b */ /* 0x000e620000004200 */
[C---:B------:R-:W-:Y:S02]  /*6e10*/  PRMT R35, R32.reuse, 0x7773, RZ ;  /* 0x0000777320237816 */ /* 0x040fe400000000ff */
[----:B------:R-:W-:Y:S02]  /*6e20*/  @P4 PRMT R164, R69, 0x5410, RZ ;  /* 0x0000541045a44816 */ /* 0x000fe400000000ff */
[----:B------:R-:W-:Y:S02]  /*6e30*/  PRMT R34, R32, 0x7771, RZ ;  /* 0x0000777120227816 */ /* 0x000fe400000000ff */
[----:B------:R-:W-:Y:S01]  /*6e40*/  ISETP.LE.U32.AND P4, PT, R53, UR7, PT ;  /* 0x0000000735007c0c */ /* 0x000fe2000bf83070 */
[C---:B-1----:R-:W-:Y:S08]  /*6e50*/  HMMA.16816.F32.BF16 R40, R8.reuse, R24, RZ ;  /* 0x000000180828723c */ /* 0x042ff000000418ff */
[----:B------:R-:W-:Y:S01]  /*6e60*/  HMMA.16816.F32.BF16 R36, R8, R26, RZ ;  /* 0x0000001a0824723c */ /* 0x000fe200000418ff */
[----:B------:R-:W-:Y:S01]  /*6e70*/  FFMA.FTZ R11, R103, UR4, -R12 ;  /* 0x00000004670b7c23 */ /* 0x000fe2000801080c */
[----:B------:R-:W-:Y:S01]  /*6e80*/  @!P5 HFMA2.BF16_V2 R103, -RZ.H0_H0, RZ.H0_H0, -R165.H0_H0 ;  /* 0x200000ffff67d231 */ /* 0x000fe200003409a5 */
[----:B------:R-:W-:Y:S01]  /*6e90*/  LOP3.LUT R8, R90, 0xffff, RZ, 0xc0, !PT ;  /* 0x0000ffff5a087812 */ /* 0x000fe200078ec0ff */
[----:B------:R-:W-:Y:S01]  /*6ea0*/  IMAD.MOV.U32 R90, RZ, RZ, R213 ;  /* 0x000000ffff5a7224 */ /* 0x000fe200078e00d5 */
[----:B------:R-:W-:Y:S01]  /*6eb0*/  PRMT R10, R50, 0x7770, RZ ;  /* 0x00007770320a7816 */ /* 0x000fe200000000ff */
[----:B------:R-:W-:Y:S01]  /*6ec0*/  IMAD.MOV.U32 R50, RZ, RZ, R68 ;  /* 0x000000ffff327224 */ /* 0x000fe200078e0044 */
[----:B------:R-:W-:Y:S01]  /*6ed0*/  @!P5 PRMT R165, R103, 0x5410, RZ ;  /* 0x0000541067a5d816 */ /* 0x000fe200000000ff */
[----:B------:R-:W-:Y:S01]  /*6ee0*/  IMAD.MOV.U32 R103, RZ, RZ, R85 ;  /* 0x000000ffff677224 */ /* 0x000fe200078e0055 */
[----:B------:R-:W-:Y:S01]  /*6ef0*/  ISETP.GT.U32.AND P5, PT, R100, UR7, PT ;  /* 0x0000000764007c0c */ /* 0x000fe2000bfa4070 */
[----:B------:R-:W-:Y:S01]  /*6f00*/  IMAD.MOV.U32 R100, RZ, RZ, R208 ;  /* 0x000000ffff647224 */ /* 0x000fe200078e00d0 */
[----:B------:R-:W-:Y:S01]  /*6f10*/  ISETP.LE.U32.AND P1, PT, R8, UR7, PT ;  /* 0x0000000708007c0c */ /* 0x000fe2000bf23070 */
[----:B------:R-:W1:Y:S01]  /*6f20*/  MUFU.EX2 R208, R11 ;  /* 0x0000000b00d07308 */ /* 0x000e620000000800 */
[--C-:B------:R-:W-:Y:S01]  /*6f30*/  FFMA.FTZ R8, R187, UR4, -R2.reuse ;  /* 0x00000004bb087c23 */ /* 0x100fe20008010802 */
[----:B------:R-:W-:Y:S01]  /*6f40*/  ISETP.LE.U32.AND P3, PT, R10, UR7, PT ;  /* 0x000000070a007c0c */ /* 0x000fe2000bf63070 */
[----:B------:R-:W-:Y:S01]  /*6f50*/  FFMA.FTZ R10, R115, UR4, -R2 ;  /* 0x00000004730a7c23 */ /* 0x000fe20008010802 */
[----:B------:R-:W-:-:S04]  /*6f60*/  PRMT R9, R52, 0x7770, RZ ;  /* 0x0000777034097816 */ /* 0x000fc800000000ff */
[----:B------:R2:W-:Y:S02]  /*6f70*/  MUFU.EX2 R211, R8 ;  /* 0x0000000800d37308 */ /* 0x0005e40000000800 */
[----:B------:R-:W-:Y:S02]  /*6f80*/  @P5 HFMA2.BF16_V2 R93, -RZ.H0_H0, RZ.H0_H0, -R163.H0_H0 ;  /* 0x200000ffff5d5231 */ /* 0x000fe400003409a3 */
[----:B------:R-:W-:-:S03]  /*6f90*/  @!P1 HFMA2.BF16_V2 R113, -RZ.H0_H0, RZ.H0_H0, -R166.H0_H0 ;  /* 0x200000ffff719231 */ /* 0x000fc600003409a6 */
[----:B------:R-:W-:Y:S01]  /*6fa0*/  @!P3 HFMA2.BF16_V2 R94, -RZ.H0_H0, RZ.H0_H0, -R169.H0_H0 ;  /* 0x200000ffff5eb231 */ /* 0x000fe200003409a9 */
[----:B------:R3:W-:Y:S01]  /*6fb0*/  MUFU.EX2 R209, R10 ;  /* 0x0000000a00d17308 */ /* 0x0007e20000000800 */
[----:B------:R-:W-:Y:S02]  /*6fc0*/  @!P1 PRMT R166, R113, 0x5410, RZ ;  /* 0x0000541071a69816 */ /* 0x000fe400000000ff */
[----:B------:R-:W-:Y:S01]  /*6fd0*/  ISETP.GT.U32.AND P1, PT, R101, UR7, PT ;  /* 0x0000000765007c0c */ /* 0x000fe2000bf24070 */
[----:B------:R-:W-:Y:S01]  /*6fe0*/  IMAD.MOV.U32 R101, RZ, RZ, R84 ;  /* 0x000000ffff657224 */ /* 0x000fe200078e0054 */
[----:B------:R-:W-:Y:S02]  /*6ff0*/  PRMT R84, R32, 0x7772, RZ ;  /* 0x0000777220547816 */ /* 0x000fe400000000ff */
[----:B------:R-:W-:Y:S01]  /*7000*/  @!P3 PRMT R169, R94, 0x5410, RZ ;  /* 0x000054105ea9b816 */ /* 0x000fe200000000ff */
[----:B------:R-:W-:Y:S01]  /*7010*/  MUFU.EX2 R68, R22 ;  /* 0x0000001600447308 */ /* 0x000fe20000000800 */
[----:B--2---:R-:W-:Y:S01]  /*7020*/  FFMA.FTZ R8, R185, UR4, -R2 ;  /* 0x00000004b9087c23 */ /* 0x004fe20008010802 */
[----:B------:R-:W-:Y:S01]  /*7030*/  ISETP.LE.U32.AND P3, PT, R9, UR7, PT ;  /* 0x0000000709007c0c */ /* 0x000fe2000bf63070 */
[----:B------:R-:W-:Y:S01]  /*7040*/  IMAD.MOV.U32 R94, RZ, RZ, R81 ;  /* 0x000000ffff5e7224 */ /* 0x000fe200078e0051 */
[----:B------:R-:W-:-:S02]  /*7050*/  PRMT R11, R13, 0x7632, R11 ;  /* 0x000076320d0b7816 */ /* 0x000fc4000000000b */
[----:B------:R-:W-:Y:S01]  /*7060*/  @P5 PRMT R163, R93, 0x5410, RZ ;  /* 0x000054105da35816 */ /* 0x000fe200000000ff */
[----:B------:R-:W-:Y:S01]  /*7070*/  IMAD.MOV.U32 R93, RZ, RZ, R215 ;  /* 0x000000ffff5d7224 */ /* 0x000fe200078e00d7 */
[----:B------:R2:W-:Y:S01]  /*7080*/  MUFU.EX2 R72, R8 ;  /* 0x0000000800487308 */ /* 0x0005e20000000800 */
[----:B---3--:R-:W-:Y:S01]  /*7090*/  LOP3.LUT R10, R13, 0xffff, RZ, 0xc0, !PT ;  /* 0x0000ffff0d0a7812 */ /* 0x008fe200078ec0ff */
[----:B------:R-:W-:Y:S01]  /*70a0*/  @P1 HFMA2.BF16_V2 R70, -RZ.H0_H0, RZ.H0_H0, -R168.H0_H0 ;  /* 0x200000ffff461231 */ /* 0x000fe200003409a8 */
[----:B------:R-:W-:Y:S02]  /*70b0*/  LOP3.LUT R27, R11, 0xff, RZ, 0xc0, !PT ;  /* 0x000000ff0b1b7812 */ /* 0x000fe400078ec0ff */
[----:B------:R-:W-:Y:S02]  /*70c0*/  SHF.R.U32.HI R85, RZ, 0x8, R10 ;  /* 0x00000008ff557819 */ /* 0x000fe4000001160a */
[----:B------:R-:W-:Y:S01]  /*70d0*/  PRMT R10, R27, 0x5410, R33 ;  /* 0x000054101b0a7816 */ /* 0x000fe20000000021 */
[----:B------:R-:W-:Y:S01]  /*70e0*/  @!P3 HFMA2.BF16_V2 R198, -RZ.H0_H0, RZ.H0_H0, -R157.H0_H0 ;  /* 0x200000ffffc6b231 */ /* 0x000fe2000034099d */
[----:B------:R-:W-:Y:S01]  /*70f0*/  @P1 PRMT R168, R70, 0x5410, RZ ;  /* 0x0000541046a81816 */ /* 0x000fe200000000ff */
[----:B------:R-:W-:Y:S01]  /*7100*/  IMAD.MOV.U32 R70, RZ, RZ, R82 ;  /* 0x000000ffff467224 */ /* 0x000fe200078e0052 */
[----:B------:R-:W-:Y:S01]  /*7110*/  ISETP.GT.U32.AND P1, PT, R71, UR7, PT ;  /* 0x0000000747007c0c */ /* 0x000fe2000bf24070 */
[----:B------:R-:W-:Y:S01]  /*7120*/  IMAD.MOV.U32 R71, RZ, RZ, R83 ;  /* 0x000000ffff477224 */ /* 0x000fe200078e0053 */
[----:B------:R-:W-:Y:S01]  /*7130*/  ISETP.LE.U32.AND P5, PT, R188, UR7, PT ;  /* 0x00000007bc007c0c */ /* 0x000fe2000bfa3070 */
[----:B------:R-:W-:Y:S01]  /*7140*/  HMMA.16816.F32.BF16 R80, R16, R30, R204 ;  /* 0x0000001e1050723c */ /* 0x000fe200000418cc */
[----:B------:R-:W-:Y:S01]  /*7150*/  @!P3 PRMT R157, R198, 0x5410, RZ ;  /* 0x00005410c69db816 */ /* 0x000fe200000000ff */
[----:B--2---:R-:W-:Y:S01]  /*7160*/  FFMA.FTZ R8, R180, UR4, -R2 ;  /* 0x00000004b4087c23 */ /* 0x004fe20008010802 */
[----:B-1----:R-:W-:Y:S01]  /*7170*/  F2FP.BF16.F32.PACK_AB R2, R208, R186 ;  /* 0x000000bad002723e */ /* 0x002fe200000010ff */
[----:B------:R-:W-:Y:S01]  /*7180*/  @!P4 HFMA2.BF16_V2 R180, -RZ.H0_H0, RZ.H0_H0, -R162.H0_H0 ;  /* 0x200000ffffb4c231 */ /* 0x000fe200003409a2 */
[----:B------:R-:W-:Y:S01]  /*7190*/  ISETP.LE.U32.AND P3, PT, R170, UR7, PT ;  /* 0x00000007aa007c0c */ /* 0x000fe2000bf63070 */
[----:B------:R1:W2:Y:S01]  /*71a0*/  MUFU.EX2 R26, R8 ;  /* 0x00000008001a7308 */ /* 0x0002a20000000800 */
[----:B------:R-:W-:-:S02]  /*71b0*/  PRMT R25, R2, 0x7610, R25 ;  /* 0x0000761002197816 */ /* 0x000fc40000000019 */
[----:B------:R-:W-:Y:S01]  /*71c0*/  PRMT R24, R2, 0x7632, R24 ;  /* 0x0000763202187816 */ /* 0x000fe20000000018 */
[----:B------:R-:W-:Y:S01]  /*71d0*/  IMAD.MOV.U32 R2, RZ, RZ, R32 ;  /* 0x000000ffff027224 */ /* 0x000fe200078e0020 */
[----:B------:R-:W-:Y:S01]  /*71e0*/  @!P4 PRMT R162, R180, 0x5410, RZ ;  /* 0x00005410b4a2c816 */ /* 0x000fe200000000ff */
[----:B------:R-:W-:Y:S01]  /*71f0*/  @!P5 HFMA2.BF16_V2 R187, -RZ.H0_H0, RZ.H0_H0, -R160.H0_H0 ;  /* 0x200000ffffbbd231 */ /* 0x000fe200003409a0 */
[----:B------:R-:W-:Y:S01]  /*7200*/  ISETP.LE.U32.AND P4, PT, R189, UR7, PT ;  /* 0x00000007bd007c0c */ /* 0x000fe2000bf83070 */
[----:B------:R-:W-:-:S03]  /*7210*/  @P1 HFMA2.BF16_V2 R185, -RZ.H0_H0, RZ.H0_H0, -R156.H0_H0 ;  /* 0x200000ffffb91231 */ /* 0x000fc6000034099c */
[----:B------:R-:W-:Y:S01]  /*7220*/  @!P5 PRMT R160, R187, 0x5410, RZ ;  /* 0x00005410bba0d816 */ /* 0x000fe200000000ff */
[----:B------:R-:W-:Y:S01]  /*7230*/  @!P3 HFMA2.BF16_V2 R233, -RZ.H0_H0, RZ.H0_H0, -R141.H0_H0 ;  /* 0x200000ffffe9b231 */ /* 0x000fe2000034098d */
[----:B------:R-:W-:Y:S02]  /*7240*/  ISETP.GT.U32.AND P5, PT, R194, UR7, PT ;  /* 0x00000007c2007c0c */ /* 0x000fe4000bfa4070 */
[----:B------:R-:W-:Y:S02]  /*7250*/  @P1 PRMT R156, R185, 0x5410, RZ ;  /* 0x00005410b99c1816 */ /* 0x000fe400000000ff */
[----:B-1----:R-:W-:Y:S01]  /*7260*/  LOP3.LUT R8, R2, 0xff, RZ, 0xc0, !PT ;  /* 0x000000ff02087812 */ /* 0x002fe200078ec0ff */
[----:B--2---:R-:W-:Y:S01]  /*7270*/  IMAD.MOV.U32 R69, RZ, RZ, R26 ;  /* 0x000000ffff457224 */ /* 0x004fe200078e001a */
[----:B------:R-:W-:Y:S01]  /*7280*/  PRMT R2, R84, 0x5410, R35 ;  /* 0x0000541054027816 */ /* 0x000fe20000000023 */
[----:B------:R-:W-:Y:S01]  /*7290*/  @!P4 HFMA2.BF16_V2 R199, -RZ.H0_H0, RZ.H0_H0, -R159.H0_H0 ;  /* 0x200000ffffc7c231 */ /* 0x000fe2000034099f */
[----:B------:R-:W-:-:S02]  /*72a0*/  LOP3.LUT R26, R13, 0xff, RZ, 0xc0, !PT ;  /* 0x000000ff0d1a7812 */ /* 0x000fc400078ec0ff */
[----:B------:R-:W-:Y:S02]  /*72b0*/  LOP3.LUT R9, R2, 0xff00ff, RZ, 0xc0, !PT ;  /* 0x00ff00ff02097812 */ /* 0x000fe400078ec0ff */
[----:B------:R-:W-:Y:S01]  /*72c0*/  PRMT R2, R8, 0x5410, R34 ;  /* 0x0000541008027816 */ /* 0x000fe20000000022 */
[----:B------:R-:W-:Y:S01]  /*72d0*/  @P5 HFMA2.BF16_V2 R221, -RZ.H0_H0, RZ.H0_H0, -R143.H0_H0 ;  /* 0x200000ffffdd5231 */ /* 0x000fe2000034098f */
[----:B------:R-:W-:Y:S02]  /*72e0*/  @!P4 PRMT R159, R199, 0x5410, RZ ;  /* 0x00005410c79fc816 */ /* 0x000fe400000000ff */
[--C-:B------:R-:W-:Y:S02]  /*72f0*/  HSET2.LE.AND R8, R9, R0.reuse, PT ;  /* 0x0000000009087233 */ /* 0x100fe40003803000 */
[----:B------:R-:W-:Y:S02]  /*7300*/  PRMT R9, R26, 0x5410, R85 ;  /* 0x000054101a097816 */ /* 0x000fe40000000055 */
[----:B------:R-:W-:-:S02]  /*7310*/  HSET2.LE.AND R2, R2, R0, PT ;  /* 0x0000000002027233 */ /* 0x000fc40003803000 */
[----:B------:R-:W-:Y:S02]  /*7320*/  ISETP.GT.U32.AND P4, PT, R190, UR7, PT ;  /* 0x00000007be007c0c */ /* 0x000fe4000bf84070 */
[--C-:B------:R-:W-:Y:S02]  /*7330*/  HSET2.LE.AND R9, R9, R0.reuse, PT ;  /* 0x0000000009097233 */ /* 0x100fe40003803000 */
[----:B------:R-:W-:Y:S02]  /*7340*/  HSET2.LE.AND R0, R10, R0, PT ;  /* 0x000000000a007233 */ /* 0x000fe40003803000 */
[----:B------:R-:W-:Y:S02]  /*7350*/  PRMT R10, R25, 0x5410, R24 ;  /* 0x00005410190a7816 */ /* 0x000fe40000000018 */
[----:B------:R-:W-:Y:S02]  /*7360*/  ISETP.LE.U32.AND P1, PT, R49, UR7, PT ;  /* 0x0000000731007c0c */ /* 0x000fe4000bf23070 */
[----:B------:R-:W-:-:S02]  /*7370*/  LOP3.LUT R114, R10, R2, RZ, 0xc0, !PT ;  /* 0x000000020a727212 */ /* 0x000fc400078ec0ff */
[----:B------:R-:W-:Y:S01]  /*7380*/  F2FP.BF16.F32.PACK_AB R2, R209, R69 ;  /* 0x00000045d102723e */ /* 0x000fe200000010ff */
[----:B------:R-:W-:Y:S01]  /*7390*/  @P4 HFMA2.BF16_V2 R220, -RZ.H0_H0, RZ.H0_H0, -R142.H0_H0 ;  /* 0x200000ffffdc4231 */ /* 0x000fe2000034098e */
[----:B------:R-:W-:Y:S02]  /*73a0*/  F2FP.BF16.F32.PACK_AB R10, R73, R68 ;  /* 0x00000044490a723e */ /* 0x000fe400000010ff */
[C---:B------:R-:W-:Y:S02]  /*73b0*/  PRMT R23, R2.reuse, 0x7610, R23 ;  /* 0x0000761002177816 */ /* 0x040fe40000000017 */
[----:B------:R-:W-:Y:S02]  /*73c0*/  PRMT R22, R2, 0x7632, R22 ;  /* 0x0000763202167816 */ /* 0x000fe40000000016 */
[----:B------:R-:W-:Y:S01]  /*73d0*/  F2FP.BF16.F32.PACK_AB R2, R72, R211 ;  /* 0x000000d34802723e */ /* 0x000fe200000010ff */
[----:B------:R-:W-:Y:S01]  /*73e0*/  @!P1 HFMA2.BF16_V2 R232, -RZ.H0_H0, RZ.H0_H0, -R139.H0_H0 ;  /* 0x200000ffffe89231 */ /* 0x000fe2000034098b */
[----:B------:R-:W-:-:S02]  /*73f0*/  PRMT R21, R10, 0x7610, R21 ;  /* 0x000076100a157816 */ /* 0x000fc40000000015 */
[C---:B------:R-:W-:Y:S02]  /*7400*/  PRMT R13, R2.reuse, 0x7610, R13 ;  /* 0x00007610020d7816 */ /* 0x040fe4000000000d */
[----:B------:R-:W-:Y:S02]  /*7410*/  PRMT R12, R2, 0x7632, R12 ;  /* 0x00007632020c7816 */ /* 0x000fe4000000000c */
[----:B------:R-:W-:Y:S02]  /*7420*/  PRMT R2, R23, 0x5410, R22 ;  /* 0x0000541017027816 */ /* 0x000fe40000000016 */
[----:B------:R-:W-:Y:S02]  /*7430*/  PRMT R15, R10, 0x7632, R15 ;  /* 0x000076320a0f7816 */ /* 0x000fe4000000000f */
[----:B------:R-:W-:Y:S02]  /*7440*/  LOP3.LUT R115, R2, R8, RZ, 0xc0, !PT ;  /* 0x0000000802737212 */ /* 0x000fe400078ec0ff */
[----:B------:R-:W-:-:S02]  /*7450*/  PRMT R2, R21, 0x5410, R15 ;  /* 0x0000541015027816 */ /* 0x000fc4000000000f */
[----:B------:R-:W-:Y:S02]  /*7460*/  @P4 PRMT R142, R220, 0x5410, RZ ;  /* 0x00005410dc8e4816 */ /* 0x000fe400000000ff */
[----:B------:R-:W-:Y:S02]  /*7470*/  LOP3.LUT R112, R2, R9, RZ, 0xc0, !PT ;  /* 0x0000000902707212 */ /* 0x000fe400078ec0ff */
[----:B------:R-:W1:Y:S01]  /*7480*/  LDSM.16.MT88.4 R8, [R51+0x4800] ;  /* 0x004800003308783b */ /* 0x000e620000004200 */
[----:B------:R-:W-:Y:S02]  /*7490*/  PRMT R2, R13, 0x5410, R12 ;  /* 0x000054100d027816 */ /* 0x000fe4000000000c */
[----:B------:R-:W-:Y:S02]  /*74a0*/  @!P3 PRMT R141, R233, 0x5410, RZ ;  /* 0x00005410e98db816 */ /* 0x000fe400000000ff */
[----:B------:R-:W-:Y:S02]  /*74b0*/  LOP3.LUT R113, R2, R0, RZ, 0xc0, !PT ;  /* 0x0000000002717212 */ /* 0x000fe400078ec0ff */
[----:B------:R-:W-:-:S02]  /*74c0*/  SEL R2, R184, 0xffffffe0, !P2 ;  /* 0xffffffe0b8027807 */ /* 0x000fc40005000000 */
[----:B------:R-:W-:Y:S02]  /*74d0*/  ISETP.GT.U32.AND P3, PT, R178, UR7, PT ;  /* 0x00000007b2007c0c */ /* 0x000fe4000bf64070 */
[----:B------:R-:W-:Y:S01]  /*74e0*/  @P5 PRMT R143, R221, 0x5410, RZ ;  /* 0x00005410dd8f5816 */ /* 0x000fe200000000ff */
[C---:B------:R-:W-:Y:S01]  /*74f0*/  IMAD.IADD R0, R2.reuse, 0x1, R14 ;  /* 0x0000000102007824 */ /* 0x040fe200078e020e */
[----:B------:R-:W-:Y:S01]  /*7500*/  ISETP.LE.U32.AND P5, PT, R171, UR7, PT ;  /* 0x00000007ab007c0c */ /* 0x000fe2000bfa3070 */
[----:B------:R-:W-:Y:S01]  /*7510*/  IMAD.IADD R2, R2, 0x1, R20 ;  /* 0x0000000102027824 */ /* 0x000fe200078e0214 */
[----:B------:R-:W-:Y:S02]  /*7520*/  @!P1 PRMT R139, R232, 0x5410, RZ ;  /* 0x00005410e88b9816 */ /* 0x000fe400000000ff */
[----:B------:R-:W-:-:S05]  /*7530*/  ISETP.GT.U32.AND P1, PT, R176, UR7, PT ;  /* 0x00000007b0007c0c */ /* 0x000fca000bf24070 */
[----:B------:R-:W-:-:S04]  /*7540*/  @P3 HFMA2.BF16_V2 R245, -RZ.H0_H0, RZ.H0_H0, -R136.H0_H0 ;  /* 0x200000fffff53231 */ /* 0x000fc80000340988 */
[----:B------:R-:W-:Y:S01]  /*7550*/  @!P5 HFMA2.BF16_V2 R244, -RZ.H0_H0, RZ.H0_H0, -R138.H0_H0 ;  /* 0x200000fffff4d231 */ /* 0x000fe2000034098a */
[----:B------:R-:W-:Y:S02]  /*7560*/  @P3 PRMT R136, R245, 0x5410, RZ ;  /* 0x00005410f5883816 */ /* 0x000fe400000000ff */
[----:B------:R-:W-:Y:S01]  /*7570*/  ISETP.LE.U32.AND P3, PT, R27, UR7, PT ;  /* 0x000000071b007c0c */ /* 0x000fe2000bf63070 */
[----:B------:R-:W-:Y:S01]  /*7580*/  @P1 HFMA2.BF16_V2 R247, -RZ.H0_H0, RZ.H0_H0, -R119.H0_H0 ;  /* 0x200000fffff71231 */ /* 0x000fe20000340977 */
[----:B------:R-:W-:Y:S02]  /*7590*/  @!P5 PRMT R138, R244, 0x5410, RZ ;  /* 0x00005410f48ad816 */ /* 0x000fe400000000ff */
[----:B------:R-:W-:Y:S02]  /*75a0*/  ISETP.GT.U32.AND P5, PT, R177, UR7, PT ;  /* 0x00000007b1007c0c */ /* 0x000fe4000bfa4070 */
[----:B------:R-:W-:Y:S02]  /*75b0*/  @P1 PRMT R119, R247, 0x5410, RZ ;  /* 0x00005410f7771816 */ /* 0x000fe400000000ff */
[----:B------:R-:W-:Y:S01]  /*75c0*/  ISETP.LE.U32.AND P1, PT, R33, UR7, PT ;  /* 0x0000000721007c0c */ /* 0x000fe2000bf23070 */
[----:B-1----:R-:W-:Y:S01]  /*75d0*/  HMMA.16816.F32.BF16 R52, R4, R8, R40 ;  /* 0x000000080434723c */ /* 0x002fe20000041828 */
[----:B------:R-:W-:Y:S03]  /*75e0*/  LDSM.16.MT88.4 R40, [R0+0xd800] ;  /* 0x00d800000028783b */ /* 0x000fe60000004200 */
[----:B------:R-:W-:-:S04]  /*75f0*/  @!P3 HFMA2.BF16_V2 R250, -RZ.H0_H0, RZ.H0_H0, -R13.H0_H0 ;  /* 0x200000fffffab231 */ /* 0x000fc8000034090d */
[----:B------:R-:W-:Y:S01]  /*7600*/  @P5 HFMA2.BF16_V2 R249, -RZ.H0_H0, RZ.H0_H0, -R118.H0_H0 ;  /* 0x200000fffff95231 */ /* 0x000fe20000340976 */
[----:B------:R-:W-:Y:S01]  /*7610*/  HMMA.16816.F32.BF16 R28, R4, R10, R36 ;  /* 0x0000000a041c723c */ /* 0x000fe20000041824 */
[----:B------:R-:W1:Y:S01]  /*7620*/  LDSM.16.MT88.4 R4, [R51+0x1000] ;  /* 0x001000003304783b */ /* 0x000e620000004200 */
[----:B------:R-:W-:Y:S01]  /*7630*/  IMAD.MOV.U32 R36, RZ, RZ, R211 ;  /* 0x000000ffff247224 */ /* 0x000fe200078e00d3 */
[----:B------:R-:W-:Y:S01]  /*7640*/  @!P3 PRMT R13, R250, 0x5410, RZ ;  /* 0x00005410fa0db816 */ /* 0x000fe200000000ff */
[----:B------:R-:W-:Y:S01]  /*7650*/  IMAD.MOV.U32 R37, RZ, RZ, R210 ;  /* 0x000000ffff257224 */ /* 0x000fe200078e00d2 */
[----:B------:R2:W3:Y:S01]  /*7660*/  LDSM.16.MT88.4 R8, [R51+0x3000] ;  /* 0x003000003308783b */ /* 0x0004e20000004200 */
[----:B------:R-:W-:Y:S01]  /*7670*/  IMAD.MOV.U32 R38, RZ, RZ, R209 ;  /* 0x000000ffff267224 */ /* 0x000fe200078e00d1 */
[----:B------:R-:W-:Y:S01]  /*7680*/  @P5 PRMT R118, R249, 0x5410, RZ ;  /* 0x00005410f9765816 */ /* 0x000fe200000000ff */
[----:B------:R-:W-:Y:S02]  /*7690*/  IMAD.MOV.U32 R39, RZ, RZ, R208 ;  /* 0x000000ffff277224 */ /* 0x000fe400078e00d0 */
[----:B------:R-:W-:-:S02]  /*76a0*/  @!P1 HFMA2.BF16_V2 R251, -RZ.H0_H0, RZ.H0_H0, -R12.H0_H0 ;  /* 0x200000fffffb9231 */ /* 0x000fc4000034090c */
[----:B--2---:R-:W-:Y:S02]  /*76b0*/  IMAD.MOV.U32 R51, RZ, RZ, R94 ;  /* 0x000000ffff337224 */ /* 0x004fe400078e005e */
[----:B------:R-:W-:Y:S02]  /*76c0*/  IMAD.MOV.U32 R94, RZ, RZ, R103 ;  /* 0x000000ffff5e7224 */ /* 0x000fe400078e0067 */
[----:B------:R-:W-:Y:S02]  /*76d0*/  IMAD.MOV.U32 R103, RZ, RZ, R91 ;  /* 0x000000ffff677224 */ /* 0x000fe400078e005b */
[----:B------:R-:W-:Y:S01]  /*76e0*/  IMAD.MOV.U32 R91, RZ, RZ, R74 ;  /* 0x000000ffff5b7224 */ /* 0x000fe200078e004a */
[C---:B-1----:R-:W-:Y:S08]  /*76f0*/  HMMA.16816.F32.BF16 R200, R16.reuse, R4, R200 ;  /* 0x0000000410c8723c */ /* 0x042ff000000418c8 */
[C---:B------:R-:W-:Y:S01]  /*7700*/  HMMA.16816.F32.BF16 R204, R16.reuse, R6, R120 ;  /* 0x0000000610cc723c */ /* 0x040fe20000041878 */
[----:B------:R-:W1:Y:S07]  /*7710*/  LDSM.16.MT88.4 R4, [R14+0xd000] ;  /* 0x00d000000e04783b */ /* 0x000e6e0000004200 */
[----:B---3--:R-:W-:Y:S01]  /*7720*/  HMMA.16816.F32.BF16 R208, R16, R8, R56 ;  /* 0x0000000810d0723c */ /* 0x008fe20000041838 */
[----:B------:R-:W-:-:S02]  /*7730*/  IMAD.MOV.U32 R56, RZ, RZ, R93 ;  /* 0x000000ffff387224 */ /* 0x000fc400078e005d */
[----:B------:R-:W-:Y:S02]  /*7740*/  IMAD.MOV.U32 R93, RZ, RZ, R100 ;  /* 0x000000ffff5d7224 */ /* 0x000fe400078e0064 */
[----:B------:R-:W-:Y:S02]  /*7750*/  IMAD.MOV.U32 R8, RZ, RZ, R38 ;  /* 0x000000ffff087224 */ /* 0x000fe400078e0026 */
[----:B------:R-:W-:Y:S01]  /*7760*/  IMAD.MOV.U32 R9, RZ, RZ, R39 ;  /* 0x000000ffff097224 */ /* 0x000fe200078e0027 */
[----:B------:R-:W-:Y:S01]  /*7770*/  HMMA.16816.F32.BF16 R212, R16, R10, R44 ;  /* 0x0000000a10d4723c */ /* 0x000fe2000004182c */
[----:B------:R-:W-:Y:S02]  /*7780*/  IMAD.MOV.U32 R10, RZ, RZ, R36 ;  /* 0x000000ffff0a7224 */ /* 0x000fe400078e0024 */
[----:B------:R-:W-:Y:S02]  /*7790*/  IMAD.MOV.U32 R11, RZ, RZ, R37 ;  /* 0x000000ffff0b7224 */ /* 0x000fe400078e0025 */
[----:B------:R-:W-:-:S02]  /*77a0*/  IMAD.MOV.U32 R100, RZ, RZ, R101 ;  /* 0x000000ffff647224 */ /* 0x000fc400078e0065 */
[----:B------:R-:W-:Y:S01]  /*77b0*/  IMAD.MOV.U32 R101, RZ, RZ, R64 ;  /* 0x000000ffff657224 */ /* 0x000fe200078e0040 */
[C---:B------:R-:W-:Y:S01]  /*77c0*/  HMMA.16816.F32.BF16 R36, R112.reuse, R40, R108 ;  /* 0x000000287024723c */ /* 0x040fe2000004186c */
[----:B------:R-:W-:Y:S02]  /*77d0*/  IMAD.MOV.U32 R64, RZ, RZ, R75 ;  /* 0x000000ffff407224 */ /* 0x000fe400078e004b */
[----:B------:R-:W-:Y:S02]  /*77e0*/  IMAD.MOV.U32 R109, RZ, RZ, R73 ;  /* 0x000000ffff6d7224 */ /* 0x000fe400078e0049 */
[----:B------:R-:W-:Y:S02]  /*77f0*/  IMAD.MOV.U32 R110, RZ, RZ, R72 ;  /* 0x000000ffff6e7224 */ /* 0x000fe400078e0048 */
[----:B------:R-:W2:Y:S01]  /*7800*/  LDSM.16.MT88.4 R72, [R0+0xf800] ;  /* 0x00f800000048783b */ /* 0x000ea20000004200 */
[----:B------:R-:W-:Y:S01]  /*7810*/  IMAD.MOV.U32 R57, RZ, RZ, R69 ;  /* 0x000000ffff397224 */ /* 0x000fe200078e0045 */
[----:B------:R-:W-:Y:S01]  /*7820*/  HMMA.16816.F32.BF16 R40, R112, R42, R76 ;  /* 0x0000002a7028723c */ /* 0x000fe2000004184c */
[----:B------:R-:W-:-:S02]  /*7830*/  IMAD.MOV.U32 R58, RZ, RZ, R71 ;  /* 0x000000ffff3a7224 */ /* 0x000fc400078e0047 */
[----:B------:R-:W-:Y:S02]  /*7840*/  IMAD.MOV.U32 R59, RZ, RZ, R70 ;  /* 0x000000ffff3b7224 */ /* 0x000fe400078e0046 */
[----:B------:R-:W-:Y:S02]  /*7850*/  IMAD.MOV.U32 R111, RZ, RZ, R68 ;  /* 0x000000ffff6f7224 */ /* 0x000fe400078e0044 */
[----:B------:R-:W-:Y:S01]  /*7860*/  IMAD.MOV.U32 R108, RZ, RZ, R103 ;  /* 0x000000ffff6c7224 */ /* 0x000fe200078e0067 */
[----:B-1----:R-:W-:Y:S01]  /*7870*/  HMMA.16816.F32.BF16 R120, R16, R4, R240 ;  /* 0x000000041078723c */ /* 0x002fe200000418f0 */
[----:B------:R-:W-:Y:S02]  /*7880*/  IMAD.MOV.U32 R103, RZ, RZ, R90 ;  /* 0x000000ffff677224 */ /* 0x000fe400078e005a */
[----:B------:R-:W-:Y:S02]  /*7890*/  IMAD.MOV.U32 R242, RZ, RZ, R8 ;  /* 0x000000fffff27224 */ /* 0x000fe400078e0008 */
[----:B------:R-:W-:-:S02]  /*78a0*/  IMAD.MOV.U32 R243, RZ, RZ, R9 ;  /* 0x000000fffff37224 */ /* 0x000fc400078e0009 */
[----:B------:R-:W-:Y:S01]  /*78b0*/  IMAD.MOV.U32 R240, RZ, RZ, R57 ;  /* 0x000000fffff07224 */ /* 0x000fe200078e0039 */
[----:B------:R-:W-:Y:S01]  /*78c0*/  HMMA.16816.F32.BF16 R44, R16, R6, R236 ;  /* 0x00000006102c723c */ /* 0x000fe200000418ec */
[----:B------:R-:W1:Y:S01]  /*78d0*/  LDSM.16.MT88.4 R4, [R20+0x1000] ;  /* 0x001000001404783b */ /* 0x000e620000004200 */
        /* <DEDUP_REMOVED lines=8> */
[----:B------:R-:W-:Y:S01]  /*7960*/  ISETP.GT.U32.AND P3, PT, R84, UR7, PT ;  /* 0x0000000754007c0c */ /* 0x000fe2000bf64070 */
[----:B------:R-:W-:Y:S01]  /*7970*/  STG.E.U16 desc[UR18][R192.64], R158 ;  /* 0x0000009ec0007986 */ /* 0x000fe2000c101512 */
[----:B------:R-:W-:Y:S01]  /*7980*/  @!P1 PRMT R12, R251, 0x5410, RZ ;  /* 0x00005410fb0c9816 */ /* 0x000fe200000000ff */
[----:B------:R-:W-:Y:S01]  /*7990*/  IMAD.MOV.U32 R241, RZ, RZ, R186 ;  /* 0x000000fffff17224 */ /* 0x000fe200078e00ba */
[----:B--2---:R-:W-:Y:S01]  /*79a0*/  HMMA.16816.F32.BF16 R68, R112, R72, R60 ;  /* 0x000000487044723c */ /* 0x004fe2000004183c */
[----:B------:R-:W-:-:S07]  /*79b0*/  IMAD.MOV.U32 R73, RZ, RZ, R100 ;  /* 0x000000ffff497224 */ /* 0x000fce00078e0064 */
[C---:B-1----:R-:W-:Y:S01]  /*79c0*/  HMMA.16816.F32.BF16 R76, R16.reuse, R4, R228 ;  /* 0x00000004104c723c */ /* 0x042fe200000418e4 */
[----:B------:R-:W-:Y:S01]  /*79d0*/  IMAD.MOV.U32 R100, RZ, RZ, R89 ;  /* 0x000000ffff647224 */ /* 0x000fe200078e0059 */
[----:B------:R-:W-:Y:S01]  /*79e0*/  ISETP.GT.U32.AND P1, PT, R35, UR7, PT ;  /* 0x0000000723007c0c */ /* 0x000fe2000bf24070 */
[----:B------:R-:W-:Y:S01]  /*79f0*/  IMAD.MOV.U32 R231, RZ, RZ, R11 ;  /* 0x000000ffffe77224 */ /* 0x000fe200078e000b */
[----:B------:R-:W-:Y:S01]  /*7a00*/  STG.E.U16 desc[UR18][R192.64+0x2], R166 ;  /* 0x000002a6c0007986 */ /* 0x000fe2000c101512 */
[----:B------:R-:W-:Y:S02]  /*7a10*/  IMAD.MOV.U32 R230, RZ, RZ, R56 ;  /* 0x000000ffffe67224 */ /* 0x000fe400078e0038 */
[----:B------:R-:W-:Y:S01]  /*7a20*/  IMAD.MOV.U32 R229, RZ, RZ, R58 ;  /* 0x000000ffffe57224 */ /* 0x000fe200078e003a */
[----:B------:R-:W-:Y:S01]  /*7a30*/  HMMA.16816.F32.BF16 R88, R16, R6, R224 ;  /* 0x000000061058723c */ /* 0x000fe200000418e0 */
[----:B------:R-:W1:Y:S01]  /*7a40*/  LDSM.16.MT88.4 R4, [R14+0xf000] ;  /* 0x00f000000e04783b */ /* 0x000e620000004200 */
[----:B------:R-:W-:-:S02]  /*7a50*/  IMAD.MOV.U32 R228, RZ, RZ, R59 ;  /* 0x000000ffffe47224 */ /* 0x000fc400078e003b */
[----:B------:R-:W-:Y:S01]  /*7a60*/  IMAD.MOV.U32 R72, RZ, RZ, R94 ;  /* 0x000000ffff487224 */ /* 0x000fe200078e005e */
[----:B------:R-:W2:Y:S01]  /*7a70*/  S2R R186, SR_TID.X ;  /* 0x0000000000ba7919 */ /* 0x000ea20000002100 */
[----:B------:R-:W-:Y:S02]  /*7a80*/  IMAD.MOV.U32 R226, RZ, RZ, R95 ;  /* 0x000000ffffe27224 */ /* 0x000fe400078e005f */
[----:B------:R-:W-:Y:S02]  /*7a90*/  IMAD.MOV.U32 R227, RZ, RZ, R92 ;  /* 0x000000ffffe37224 */ /* 0x000fe400078e005c */
[----:B------:R-:W-:Y:S02]  /*7aa0*/  IMAD.MOV.U32 R224, RZ, RZ, R72 ;  /* 0x000000ffffe07224 */ /* 0x000fe400078e0048 */
[----:B------:R-:W-:Y:S02]  /*7ab0*/  IMAD.MOV.U32 R225, RZ, RZ, R73 ;  /* 0x000000ffffe17224 */ /* 0x000fe400078e0049 */
[----:B------:R-:W-:Y:S01]  /*7ac0*/  HMMA.16816.F32.BF16 R72, R112, R74, R216 ;  /* 0x0000004a7048723c */ /* 0x000fe200000418d8 */
[----:B------:R-:W-:-:S02]  /*7ad0*/  IMAD.MOV.U32 R216, RZ, RZ, R67 ;  /* 0x000000ffffd87224 */ /* 0x000fc400078e0043 */
[----:B------:R-:W-:Y:S02]  /*7ae0*/  IMAD.MOV.U32 R219, RZ, RZ, R100 ;  /* 0x000000ffffdb7224 */ /* 0x000fe400078e0064 */
[----:B------:R-:W-:Y:S02]  /*7af0*/  IMAD.MOV.U32 R218, RZ, RZ, R101 ;  /* 0x000000ffffda7224 */ /* 0x000fe400078e0065 */
[----:B------:R-:W-:Y:S01]  /*7b00*/  IMAD.MOV.U32 R217, RZ, RZ, R102 ;  /* 0x000000ffffd97224 */ /* 0x000fe200078e0066 */
[C---:B-1----:R-:W-:Y:S08]  /*7b10*/  HMMA.16816.F32.BF16 R60, R16.reuse, R4, R152 ;  /* 0x00000004103c723c */ /* 0x042ff00000041898 */
[C---:B------:R-:W-:Y:S01]  /*7b20*/  HMMA.16816.F32.BF16 R8, R16.reuse, R6, R124 ;  /* 0x000000061008723c */ /* 0x040fe2000004187c */
[----:B------:R-:W1:Y:S04]  /*7b30*/  LDSM.16.MT88.4 R4, [R20+0x3000] ;  /* 0x003000001404783b */ /* 0x000e680000004200 */
[----:B------:R-:W3:Y:S03]  /*7b40*/  LDSM.16.MT88.4 R124, [R14+0xd800] ;  /* 0x00d800000e7c783b */ /* 0x000ee60000004200 */
[C---:B-1----:R-:W-:Y:S08]  /*7b50*/  HMMA.16816.F32.BF16 R128, R16.reuse, R4, R128 ;  /* 0x000000041080723c */ /* 0x042ff00000041880 */
[----:B------:R-:W-:Y:S01]  /*7b60*/  HMMA.16816.F32.BF16 R132, R16, R6, R132 ;  /* 0x000000061084723c */ /* 0x000fe20000041884 */
[----:B------:R-:W1:Y:S07]  /*7b70*/  LDSM.16.MT88.4 R4, [R14+0x11000] ;  /* 0x011000000e04783b */ /* 0x000e6e0000004200 */
[C---:B---3--:R-:W-:Y:S08]  /*7b80*/  HMMA.16816.F32.BF16 R120, R112.reuse, R124, R120 ;  /* 0x0000007c7078723c */ /* 0x048ff00000041878 */
[----:B------:R-:W-:Y:S08]  /*7b90*/  HMMA.16816.F32.BF16 R124, R112, R126, R44 ;  /* 0x0000007e707c723c */ /* 0x000ff0000004182c */
[C---:B-1----:R-:W-:Y:S01]  /*7ba0*/  HMMA.16816.F32.BF16 R92, R16.reuse, R4, R104 ;  /* 0x00000004105c723c */ /* 0x042fe20000041868 */
[----:B------:R1:W-:Y:S07]  /*7bb0*/  LDSM.16.MT88.4 R104, [R0+0x11800] ;  /* 0x011800000068783b */ /* 0x0003ee0000004200 */
[----:B------:R-:W-:Y:S01]  /*7bc0*/  HMMA.16816.F32.BF16 R56, R16, R6, R96 ;  /* 0x000000061038723c */ /* 0x000fe20000041860 */
[----:B------:R-:W3:Y:S04]  /*7bd0*/  LDSM.16.MT88.4 R4, [R20+0x5000] ;  /* 0x005000001404783b */ /* 0x000ee80000004200 */
[----:B------:R-:W4:Y:S01]  /*7be0*/  LDSM.16.MT88.4 R96, [R14+0x11800] ;  /* 0x011800000e60783b */ /* 0x000f220000004200 */
[----:B-1----:R-:W-:-:S04]  /*7bf0*/  PRMT R0, R48, 0x7770, RZ ;  /* 0x0000777030007816 */ /* 0x002fc800000000ff */
[----:B------:R-:W-:Y:S02]  /*7c00*/  ISETP.LE.U32.AND P4, PT, R0, UR7, PT ;  /* 0x0000000700007c0c */ /* 0x000fe4000bf83070 */
[----:B------:R-:W-:-:S04]  /*7c10*/  PRMT R0, R32, 0x7770, RZ ;  /* 0x0000777020007816 */ /* 0x000fc800000000ff */
[----:B------:R-:W-:-:S07]  /*7c20*/  ISETP.LE.U32.AND P5, PT, R0, UR7, PT ;  /* 0x0000000700007c0c */ /* 0x000fce000bfa3070 */
[----:B------:R-:W-:-:S05]  /*7c30*/  @!P4 HFMA2.BF16_V2 R246, -RZ.H0_H0, RZ.H0_H0, -R137.H0_H0 ;  /* 0x200000fffff6c231 */ /* 0x000fca0000340989 */
[----:B------:R-:W-:Y:S02]  /*7c40*/  @!P4 PRMT R137, R246, 0x5410, RZ ;  /* 0x00005410f689c816 */ /* 0x000fe400000000ff */
[----:B------:R-:W-:Y:S01]  /*7c50*/  ISETP.LE.U32.AND P4, PT, R26, UR7, PT ;  /* 0x000000071a007c0c */ /* 0x000fe2000bf83070 */
[C---:B---3--:R-:W-:Y:S08]  /*7c60*/  HMMA.16816.F32.BF16 R144, R16.reuse, R4, R144 ;  /* 0x000000041090723c */ /* 0x048ff00000041890 */
[----:B------:R-:W-:Y:S01]  /*7c70*/  HMMA.16816.F32.BF16 R148, R16, R6, R148 ;  /* 0x000000061094723c */ /* 0x000fe20000041894 */
[----:B------:R-:W1:Y:S03]  /*7c80*/  LDSM.16.MT88.4 R4, [R2+0x5000] ;  /* 0x005000000204783b */ /* 0x000e660000004200 */
[----:B------:R-:W-:-:S04]  /*7c90*/  @!P4 HFMA2.BF16_V2 R248, -RZ.H0_H0, RZ.H0_H0, -R21.H0_H0 ;  /* 0x200000fffff8c231 */ /* 0x000fc80000340915 */
[----:B----4-:R-:W-:Y:S01]  /*7ca0*/  HMMA.16816.F32.BF16 R92, R112, R96, R92 ;  /* 0x00000060705c723c */ /* 0x010fe2000004185c */
[----:B------:R-:W-:Y:S02]  /*7cb0*/  @!P4 PRMT R21, R248, 0x5410, RZ ;  /* 0x00005410f815c816 */ /* 0x000fe400000000ff */
[----:B------:R-:W-:-:S05]  /*7cc0*/  ISETP.GT.U32.AND P4, PT, R34, UR7, PT ;  /* 0x0000000722007c0c */ /* 0x000fca000bf84070 */
[----:B------:R-:W-:Y:S01]  /*7cd0*/  HMMA.16816.F32.BF16 R96, R112, R98, R56 ;  /* 0x000000627060723c */ /* 0x000fe20000041838 */
[----:B------:R-:W-:Y:S07]  /*7ce0*/  LDSM.16.MT88.4 R56, [R2+0x1800] ;  /* 0x001800000238783b */ /* 0x000fee0000004200 */
[----:B-1----:R-:W-:Y:S01]  /*7cf0*/  HMMA.16816.F32.BF16 R152, R16, R4, R52 ;  /* 0x000000041098723c */ /* 0x002fe20000041834 */
[----:B------:R-:W-:Y:S02]  /*7d00*/  IMAD.MOV.U32 R53, RZ, RZ, R64 ;  /* 0x000000ffff357224 */ /* 0x000fe400078e0040 */
[----:B------:R-:W-:-:S02]  /*7d10*/  IMAD.MOV.U32 R54, RZ, RZ, R65 ;  /* 0x000000ffff367224 */ /* 0x000fc400078e0041 */
[----:B------:R-:W-:Y:S02]  /*7d20*/  IMAD.MOV.U32 R55, RZ, RZ, R66 ;  /* 0x000000ffff377224 */ /* 0x000fe400078e0042 */
[----:B------:R-:W1:Y:S01]  /*7d30*/  LDSM.16.MT88.4 R64, [R14+0xf800] ;  /* 0x00f800000e40783b */ /* 0x000e620000004200 */
[----:B------:R-:W-:Y:S01]  /*7d40*/  HMMA.16816.F32.BF16 R28, R16, R6, R28 ;  /* 0x00000006101c723c */ /* 0x000fe2000004181c */
[----:B------:R-:W-:Y:S02]  /*7d50*/  IMAD.MOV.U32 R17, RZ, RZ, R103 ;  /* 0x000000ffff117224 */ /* 0x000fe400078e0067 */
[----:B------:R-:W-:Y:S01]  /*7d60*/  IMAD.MOV.U32 R52, RZ, RZ, R226 ;  /* 0x000000ffff347224 */ /* 0x000fe200078e00e2 */
[----:B------:R-:W3:Y:S01]  /*7d70*/  LDSM.16.MT88.4 R4, [R20+0x1800] ;  /* 0x001800001404783b */ /* 0x000ee20000004200 */
[----:B------:R-:W-:Y:S02]  /*7d80*/  IMAD.MOV.U32 R19, RZ, RZ, R227 ;  /* 0x000000ffff137224 */ /* 0x000fe400078e00e3 */
[----:B------:R-:W-:Y:S01]  /*7d90*/  IMAD.MOV.U32 R227, RZ, RZ, R108 ;  /* 0x000000ffffe37224 */ /* 0x000fe200078e006c */
[----:B------:R-:W-:Y:S01]  /*7da0*/  HMMA.16816.F32.BF16 R100, R112, R104, R172 ;  /* 0x000000687064723c */ /* 0x000fe200000418ac */
[----:B------:R-:W-:-:S02]  /*7db0*/  IMAD.MOV.U32 R226, RZ, RZ, R109 ;  /* 0x000000ffffe27224 */ /* 0x000fc400078e006d */
[----:B------:R-:W-:Y:S02]  /*7dc0*/  IMAD.MOV.U32 R18, RZ, RZ, R110 ;  /* 0x000000ffff127224 */ /* 0x000fe400078e006e */
[----:B------:R-:W-:Y:S02]  /*7dd0*/  IMAD.MOV.U32 R175, RZ, RZ, R111 ;  /* 0x000000ffffaf7224 */ /* 0x000fe400078e006f */
[----:B------:R-:W-:Y:S01]  /*7de0*/  LDSM.16.MT88.4 R108, [R20+0x5800] ;  /* 0x00580000146c783b */ /* 0x000fe20000004200 */
[----:B------:R-:W-:Y:S01]  /*7df0*/  HMMA.16816.F32.BF16 R104, R112, R106, R80 ;  /* 0x0000006a7068723c */ /* 0x000fe20000041850 */
[----:B------:R-:W-:Y:S02]  /*7e00*/  IMAD.MOV.U32 R174, RZ, RZ, R51 ;  /* 0x000000ffffae7224 */ /* 0x000fe400078e0033 */
[----:B------:R4:W5:Y:S01]  /*7e10*/  LDSM.16.MT88.4 R80, [R20+0x3800] ;  /* 0x003800001450783b */ /* 0x0009620000004200 */
[----:B------:R-:W-:-:S04]  /*7e20*/  IMAD.MOV.U32 R173, RZ, RZ, R50 ;  /* 0x000000ffffad7224 */ /* 0x000fc800078e0032 */
[----:B------:R-:W-:Y:S01]  /*7e30*/  FADD.FTZ R0, R174, R173 ;  /* 0x000000adae007221 */ /* 0x000fe20000010000 */
[C---:B-1----:R-:W-:Y:S08]  /*7e40*/  HMMA.16816.F32.BF16 R60, R112.reuse, R64, R60 ;  /* 0x00000040703c723c */ /* 0x042ff0000004183c */
[C---:B------:R-:W-:Y:S01]  /*7e50*/  HMMA.16816.F32.BF16 R64, R112.reuse, R66, R8 ;  /* 0x000000427040723c */ /* 0x040fe20000041808 */
[----:B------:R1:W2:Y:S04]  /*7e60*/  LDL.LU.S16 R8, [R1] ;  /* 0x0000000001087983 */ /* 0x0002a80000300600 */
[----:B------:R1:W5:Y:S03]  /*7e70*/  LDL.LU.S16 R26, [R1+0x4] ;  /* 0x00000400011a7983 */ /* 0x0003660000300600 */
[----:B---3--:R-:W-:Y:S01]  /*7e80*/  HMMA.16816.F32.BF16 R44, R112, R4, R76 ;  /* 0x00000004702c723c */ /* 0x008fe2000004184c */
[----:B----4-:R1:W3:Y:S01]  /*7e90*/  LDL.LU.S16 R20, [R1+0x8] ;  /* 0x0000080001147983 */ /* 0x0102e20000300600 */
[----:B------:R-:W-:Y:S01]  /*7ea0*/  FADD.FTZ R4, R217, R0 ;  /* 0x00000000d9047221 */ /* 0x000fe20000010000 */
[----:B------:R-:W-:-:S02]  /*7eb0*/  @!P5 HFMA2.BF16_V2 R252, -RZ.H0_H0, RZ.H0_H0, -R25.H0_H0 ;  /* 0x200000fffffcd231 */ /* 0x000fc40000340919 */
[----:B------:R-:W-:-:S03]  /*7ec0*/  FADD.FTZ R5, R216, R175 ;  /* 0x000000afd8057221 */ /* 0x000fc60000010000 */
[----:B------:R-:W-:Y:S01]  /*7ed0*/  HMMA.16816.F32.BF16 R48, R112, R6, R88 ;  /* 0x000000067030723c */ /* 0x000fe20000041858 */
[----:B------:R-:W4:Y:S01]  /*7ee0*/  LDSM.16.MT88.4 R88, [R2+0x3800] ;  /* 0x003800000258783b */ /* 0x000f220000004200 */
[----:B------:R-:W-:Y:S01]  /*7ef0*/  LOP3.LUT R0, R195, 0xffff, RZ, 0xc0, !PT ;  /* 0x0000ffffc3007812 */ /* 0x000fe200078ec0ff */
[----:B--2---:R-:W-:-:S05]  /*7f00*/  @P4 HFMA2.BF16_V2 R8, -RZ.H0_H0, RZ.H0_H0, -R24.H0_H0 ;  /* 0x200000ffff084231 */ /* 0x004fca0000340918 */
[C---:B-----5:R-:W-:Y:S01]  /*7f10*/  HMMA.16816.F32.BF16 R76, R112.reuse, R80, R128 ;  /* 0x00000050704c723c */ /* 0x060fe20000041880 */
[----:B------:R-:W-:Y:S01]  /*7f20*/  PRMT R16, R8, 0x7610, R16 ;  /* 0x0000761008107816 */ /* 0x000fe20000000010 */
[----:B------:R-:W-:Y:S01]  /*7f30*/  @P3 HFMA2.BF16_V2 R26, -RZ.H0_H0, RZ.H0_H0, -R23.H0_H0 ;  /* 0x200000ffff1a3231 */ /* 0x000fe20000340917 */
[----:B------:R2:W5:Y:S02]  /*7f40*/  LDSM.16.MT88.4 R8, [R2+0x5800] ;  /* 0x005800000208783b */ /* 0x0005640000004200 */
[----:B------:R-:W-:Y:S01]  /*7f50*/  @P4 PRMT R24, R16, 0x5410, RZ ;  /* 0x0000541010184816 */ /* 0x000fe200000000ff */
[----:B------:R-:W-:Y:S01]  /*7f60*/  IMAD.MOV.U32 R16, RZ, RZ, R18 ;  /* 0x000000ffff107224 */ /* 0x000fe200078e0012 */
[----:B------:R-:W-:Y:S01]  /*7f70*/  PRMT R14, R26, 0x7610, R14 ;  /* 0x000076101a0e7816 */ /* 0x000fe2000000000e */
[----:B---3--:R-:W-:Y:S01]  /*7f80*/  @P1 HFMA2.BF16_V2 R20, -RZ.H0_H0, RZ.H0_H0, -R22.H0_H0 ;  /* 0x200000ffff141231 */ /* 0x008fe20000340916 */
[----:B------:R-:W-:Y:S01]  /*7f90*/  @!P5 PRMT R25, R252, 0x5410, RZ ;  /* 0x00005410fc19d816 */ /* 0x000fe200000000ff */
[----:B------:R-:W-:Y:S01]  /*7fa0*/  FADD.FTZ R5, R218, R5 ;  /* 0x00000005da057221 */ /* 0x000fe20000010000 */
[----:B------:R-:W-:Y:S01]  /*7fb0*/  @P3 PRMT R23, R14, 0x5410, RZ ;  /* 0x000054100e173816 */ /* 0x000fe200000000ff */
[----:B------:R-:W-:Y:S01]  /*7fc0*/  HMMA.16816.F32.BF16 R80, R112, R82, R132 ;  /* 0x000000527050723c */ /* 0x000fe20000041884 */
[----:B--2---:R-:W-:-:S04]  /*7fd0*/  FADD.FTZ R2, R219, R4 ;  /* 0x00000004db027221 */ /* 0x004fc80000010000 */
[----:B------:R-:W-:Y:S02]  /*7fe0*/  FADD.FTZ R2, R16, R2 ;  /* 0x0000000210027221 */ /* 0x000fe40000010000 */
[----:B------:R1:W2:Y:S04]  /*7ff0*/  LDL.LU.S16 R16, [R1+0x10] ;  /* 0x0000100001107983 */ /* 0x0002a80000300600 */
[----:B------:R1:W3:Y:S01]  /*8000*/  LDL.LU.S16 R14, [R1+0xc] ;  /* 0x00000c00010e7983 */ /* 0x0002e20000300600 */
[----:B------:R-:W-:-:S04]  /*8010*/  PRMT R7, R20, 0x7610, R7 ;  /* 0x0000761014077816 */ /* 0x000fc80000000007 */
[----:B------:R-:W-:Y:S02]  /*8020*/  @P1 PRMT R22, R7, 0x5410, RZ ;  /* 0x0000541007161816 */ /* 0x000fe400000000ff */
[----:B------:R1:W3:Y:S01]  /*8030*/  LDL.LU.S16 R7, [R1+0x14] ;  /* 0x0000140001077983 */ /* 0x0002e20000300600 */
[----:B------:R-:W-:Y:S02]  /*8040*/  ISETP.LE.U32.AND P5, PT, R0, UR7, PT ;  /* 0x0000000700007c0c */ /* 0x000fe4000bfa3070 */
[----:B------:R-:W-:Y:S01]  /*8050*/  LOP3.LUT R0, R179, 0xffff, RZ, 0xc0, !PT ;  /* 0x0000ffffb3007812 */ /* 0x000fe200078ec0ff */
[----:B------:R-:W-:Y:S01]  /*8060*/  FADD.FTZ R4, R17, R5 ;  /* 0x0000000511047221 */ /* 0x000fe20000010000 */
[----:B------:R-:W-:Y:S02]  /*8070*/  IMAD.MOV.U32 R218, RZ, RZ, R19 ;  /* 0x000000ffffda7224 */ /* 0x000fe400078e0013 */
[----:B------:R-:W-:Y:S01]  /*8080*/  ISETP.LE.U32.AND P4, PT, R0, UR7, PT ;  /* 0x0000000700007c0c */ /* 0x000fe2000bf83070 */
[----:B------:R-:W-:Y:S01]  /*8090*/  IMAD.MOV.U32 R219, RZ, RZ, R53 ;  /* 0x000000ffffdb7224 */ /* 0x000fe200078e0035 */
[----:B------:R-:W-:Y:S01]  /*80a0*/  LOP3.LUT R0, R85, 0xffff, RZ, 0xc0, !PT ;  /* 0x0000ffff55007812 */ /* 0x000fe200078ec0ff */
[----:B------:R-:W-:Y:S01]  /*80b0*/  FADD.FTZ R4, R218, R4 ;  /* 0x00000004da047221 */ /* 0x000fe20000010000 */
[----:B------:R-:W-:-:S02]  /*80c0*/  IMAD.MOV.U32 R17, RZ, RZ, R52 ;  /* 0x000000ffff117224 */ /* 0x000fc400078e0034 */
[----:B------:R-:W-:Y:S01]  /*80d0*/  ISETP.LE.U32.AND P3, PT, R0, UR7, PT ;  /* 0x0000000700007c0c */ /* 0x000fe2000bf63070 */
[----:B------:R-:W-:Y:S01]  /*80e0*/  FADD.FTZ R0, R219, R2 ;  /* 0x00000002db007221 */ /* 0x000fe20000010000 */
[----:B------:R-:W-:-:S04]  /*80f0*/  FADD.FTZ R2, R224, R4 ;  /* 0x00000004e0027221 */ /* 0x000fc80000010000 */
[----:B------:R-:W-:Y:S02]  /*8100*/  FADD.FTZ R2, R17, R2 ;  /* 0x0000000211027221 */ /* 0x000fe40000010000 */
[----:B------:R-:W1:Y:S01]  /*8110*/  LDC R17, c[0x0][0x448] ;  /* 0x00011200ff117b82 */ /* 0x000e620000000800 */
[----:B------:R-:W-:Y:S02]  /*8120*/  IMAD.MOV.U32 R18, RZ, RZ, R55 ;  /* 0x000000ffff127224 */ /* 0x000fe400078e0037 */
[----:B------:R-:W-:Y:S01]  /*8130*/  FADD.FTZ R0, R227, R0 ;  /* 0x00000000e3007221 */ /* 0x000fe20000010000 */
[----:B------:R-:W-:Y:S02]  /*8140*/  IMAD.MOV.U32 R19, RZ, RZ, R54 ;  /* 0x000000ffff137224 */ /* 0x000fe400078e0036 */
[----:B------:R-:W-:Y:S02]  /*8150*/  IMAD.MOV.U32 R224, RZ, RZ, R226 ;  /* 0x000000ffffe07224 */ /* 0x000fe400078e00e2 */
[----:B------:R-:W-:Y:S01]  /*8160*/  FADD.FTZ R0, R18, R0 ;  /* 0x0000000012007221 */ /* 0x000fe20000010000 */
[----:B------:R-:W-:Y:S01]  /*8170*/  FADD.FTZ R2, R19, R2 ;  /* 0x0000000213027221 */ /* 0x000fe20000010000 */
[----:B------:R-:W-:-:S02]  /*8180*/  IMAD.MOV.U32 R226, RZ, RZ, R87 ;  /* 0x000000ffffe27224 */ /* 0x000fc400078e0057 */
[----:B------:R-:W-:Y:S01]  /*8190*/  FADD.FTZ R0, R224, R0 ;  /* 0x00000000e0007221 */ /* 0x000fe20000010000 */
[----:B------:R-:W-:Y:S02]  /*81a0*/  IMAD.MOV.U32 R227, RZ, RZ, R86 ;  /* 0x000000ffffe37224 */ /* 0x000fe400078e0056 */
[----:B------:R-:W-:Y:S01]  /*81b0*/  FADD.FTZ R2, R225, R2 ;  /* 0x00000002e1027221 */ /* 0x000fe20000010000 */
[----:B------:R-:W-:-:S03]  /*81c0*/  FADD.FTZ R0, R226, R0 ;  /* 0x00000000e2007221 */ /* 0x000fc60000010000 */
        /* <DEDUP_REMOVED lines=11> */
[C---:B------:R-:W-:Y:S08]  /*8280*/  HMMA.16816.F32.BF16 R128, R112.reuse, R108, R144 ;  /* 0x0000006c7080723c */ /* 0x040ff00000041890 */
[C---:B------:R-:W-:Y:S08]  /*8290*/  HMMA.16816.F32.BF16 R52, R112.reuse, R56, R200 ;  /* 0x000000387034723c */ /* 0x040ff000000418c8 */
[C---:B----4-:R-:W-:Y:S08]  /*82a0*/  HMMA.16816.F32.BF16 R84, R112.reuse, R88, R208 ;  /* 0x000000587054723c */ /* 0x050ff000000418d0 */
[C---:B------:R-:W-:Y:S08]  /*82b0*/  HMMA.16816.F32.BF16 R108, R112.reuse, R110, R148 ;  /* 0x0000006e706c723c */ /* 0x040ff00000041894 */
[C---:B------:R-:W-:Y:S08]  /*82c0*/  HMMA.16816.F32.BF16 R56, R112.reuse, R58, R204 ;  /* 0x0000003a7038723c */ /* 0x040ff000000418cc */
[C---:B------:R-:W-:Y:S08]  /*82d0*/  HMMA.16816.F32.BF16 R88, R112.reuse, R90, R212 ;  /* 0x0000005a7058723c */ /* 0x040ff000000418d4 */
[C---:B-----5:R-:W-:Y:S08]  /*82e0*/  HMMA.16816.F32.BF16 R132, R112.reuse, R8, R152 ;  /* 0x000000087084723c */ /* 0x060ff00000041898 */
[----:B------:R-:W-:Y:S01]  /*82f0*/  HMMA.16816.F32.BF16 R112, R112, R10, R28 ;  /* 0x0000000a7070723c */ /* 0x000fe2000004181c */
[----:B--2---:R-:W-:-:S02]  /*8300*/  @!P5 HFMA2.BF16_V2 R16, -RZ.H0_H0, RZ.H0_H0, -R161.H0_H0 ;  /* 0x200000ffff10d231 */ /* 0x004fc400003409a1 */
[----:B---3--:R-:W-:-:S03]  /*8310*/  @!P4 HFMA2.BF16_V2 R14, -RZ.H0_H0, RZ.H0_H0, -R140.H0_H0 ;  /* 0x200000ffff0ec231 */ /* 0x008fc6000034098c */
[----:B------:R-:W-:Y:S02]  /*8320*/  PRMT R4, R16, 0x7610, R4 ;  /* 0x0000761010047816 */ /* 0x000fe40000000004 */
[----:B------:R-:W-:Y:S02]  /*8330*/  PRMT R5, R14, 0x7610, R5 ;  /* 0x000076100e057816 */ /* 0x000fe40000000005 */
[----:B------:R-:W-:Y:S01]  /*8340*/  @!P5 PRMT R161, R4, 0x5410, RZ ;  /* 0x0000541004a1d816 */ /* 0x000fe200000000ff */
[----:B-1----:R-:W-:Y:S01]  /*8350*/  IMAD.SHL.U32 R4, R17, 0x8, RZ ;  /* 0x0000000811047824 */ /* 0x002fe200078e00ff */
[----:B------:R-:W-:Y:S01]  /*8360*/  @!P4 PRMT R140, R5, 0x5410, RZ ;  /* 0x00005410058cc816 */ /* 0x000fe200000000ff */
[----:B------:R-:W-:Y:S02]  /*8370*/  @!P3 HFMA2.BF16_V2 R7, -RZ.H0_H0, RZ.H0_H0, -R15.H0_H0 ;  /* 0x200000ffff07b231 */ /* 0x000fe4000034090f */
[----:B------:R-:W-:-:S03]  /*8380*/  IMAD.WIDE R4, R4, 0x2, R192 ;  /* 0x0000000204047825 */ /* 0x000fc600078e02c0 */
[----:B------:R-:W-:Y:S02]  /*8390*/  PRMT R6, R7, 0x7610, R6 ;  /* 0x0000761007067816 */ /* 0x000fe40000000006 */
[----:B------:R-:W-:Y:S04]  /*83a0*/  STG.E.U16 desc[UR18][R4.64], R167 ;  /* 0x000000a704007986 */ /* 0x000fe8000c101512 */
[----:B------:R-:W-:Y:S04]  /*83b0*/  STG.E.U16 desc[UR18][R4.64+0x2], R165 ;  /* 0x000002a504007986 */ /* 0x000fe8000c101512 */
[----:B------:R-:W-:Y:S04]  /*83c0*/  STG.E.U16 desc[UR18][R192.64+0x10], R169 ;  /* 0x000010a9c0007986 */ /* 0x000fe8000c101512 */
[----:B------:R-:W-:Y:S04]  /*83d0*/  STG.E.U16 desc[UR18][R192.64+0x12], R168 ;  /* 0x000012a8c0007986 */ /* 0x000fe8000c101512 */
[----:B------:R-:W-:Y:S04]  /*83e0*/  STG.E.U16 desc[UR18][R4.64+0x10], R164 ;  /* 0x000010a404007986 */ /* 0x000fe8000c101512 */
[----:B------:R-:W-:Y:S01]  /*83f0*/  STG.E.U16 desc[UR18][R4.64+0x12], R163 ;  /* 0x000012a304007986 */ /* 0x000fe2000c101512 */
[----:B------:R-:W-:-:S03]  /*8400*/  @!P3 PRMT R15, R6, 0x5410, RZ ;  /* 0x00005410060fb816 */ /* 0x000fc600000000ff */
[----:B------:R-:W-:Y:S04]  /*8410*/  STG.E.U16 desc[UR18][R192.64+0x20], R162 ;  /* 0x000020a2c0007986 */ /* 0x000fe8000c101512 */
        /* <DEDUP_REMOVED lines=22> */
[----:B------:R1:W-:Y:S02]  /*8580*/  STG.E.U16 desc[UR18][R4.64+0x72], R22 ;  /* 0x0000721604007986 */ /* 0x0003e4000c101512 */
[----:B-1----:R-:W-:Y:S01]  /*8590*/  FADD.FTZ R4, R242, R0 ;  /* 0x00000000f2047221 */ /* 0x002fe20000010000 */
[----:B------:R-:W-:-:S05]  /*85a0*/  FADD.FTZ R0, R243, R2 ;  /* 0x00000002f3007221 */ /* 0x000fca0000010000 */
[----:B------:R1:W-:Y:S04]  /*85b0*/  STL [R1+0x34], R0 ;  /* 0x0000340001007387 */ /* 0x0003e80000100800 */
[----:B------:R1:W-:Y:S01]  /*85c0*/  STL [R1+0x3c], R4 ;  /* 0x00003c0401007387 */ /* 0x0003e20000100800 */
[----:B------:R-:W-:Y:S05]  /*85d0*/  @!P6 BRA `(.L_x_1224) ;  /* 0x0000005000a0e947 */ /* 0x000fea0003800000 */
[----:B------:R-:W2:Y:S01]  /*85e0*/  LDL.LU R242, [R1+0x30] ;  /* 0x0000300001f27983 */ /* 0x000ea20000300800 */
[----:B------:R-:W3:Y:S01]  /*85f0*/  LDCU UR8, c[0x0][0x440] ;  /* 0x00008800ff0877ac */ /* 0x000ee20008000800 */
[----:B------:R-:W1:Y:S01]  /*8600*/  S2R R243, SR_CTAID.X ;  /* 0x0000000000f37919 */ /* 0x000e620000002500 */
[----:B------:R-:W4:Y:S01]  /*8610*/  S2R R186, SR_TID.X ;  /* 0x0000000000ba7919 */ /* 0x000f220000002100 */
[----:B------:R-:W5:Y:S01]  /*8620*/  S2UR UR5, SR_CgaCtaId ;  /* 0x00000000000579c3 */ /* 0x000f620000008800 */
[----:B------:R-:W-:Y:S01]  /*8630*/  UMOV UR13, 0x400 ;  /* 0x00000400000d7882 */ /* 0x000fe20000000000 */
[----:B------:R-:W-:Y:S01]  /*8640*/  USHF.L.U32 UR4, UR7, 0x10, URZ ;  /* 0x0000001007047899 */ /* 0x000fe200080006ff */
[----:B------:R-:W1:Y:S01]  /*8650*/  LDL.LU R241, [R1+0x18] ;  /* 0x0000180001f17983 */ /* 0x000e620000300800 */
[----:B------:R-:W-:Y:S01]  /*8660*/  IMAD.U32 R195, RZ, RZ, UR17 ;  /* 0x00000011ffc37e24 */ /* 0x000fe2000f8e00ff */
[----:B------:R-:W-:Y:S01]  /*8670*/  R2UR UR9, R117 ;  /* 0x00000000750972ca */ /* 0x000fe200000e0000 */
[----:B------:R-:W-:Y:S01]  /*8680*/  IMAD.U32 R2, RZ, RZ, UR7 ;  /* 0x00000007ff027e24 */ /* 0x000fe2000f8e00ff */
[----:B------:R-:W5:Y:S01]  /*8690*/  LDCU UR12, c[0x0][0x448] ;  /* 0x00008900ff0c77ac */ /* 0x000f620008000800 */
[----:B------:R-:W4:Y:S01]  /*86a0*/  LDC.64 R230, c[0x0][0x3c0] ;  /* 0x0000f000ffe67b82 */ /* 0x000f220000000a00 */
[----:B------:R-:W-:Y:S01]  /*86b0*/  IMAD.U32 R190, RZ, RZ, UR4 ;  /* 0x00000004ffbe7e24 */ /* 0x000fe2000f8e00ff */
[----:B------:R-:W-:Y:S01]  /*86c0*/  MOV R177, 0x20 ;  /* 0x0000002000b17802 */ /* 0x000fe20000000f00 */
[----:B------:R-:W-:Y:S01]  /*86d0*/  UMOV UR11, 0x400 ;  /* 0x00000400000b7882 */ /* 0x000fe20000000000 */
[----:B------:R-:W-:Y:S01]  /*86e0*/  IMAD.MOV.U32 R189, RZ, RZ, 0x40 ;  /* 0x00000040ffbd7424 */ /* 0x000fe200078e00ff */
[----:B---3--:R-:W-:Y:S01]  /*86f0*/  ISETP.GE.AND P1, PT, R181, UR8, PT ;  /* 0x00000008b5007c0c */ /* 0x008fe2000bf26270 */
[----:B------:R-:W3:Y:S01]  /*8700*/  LDCU UR8, c[0x0][0x440] ;  /* 0x00008800ff0877ac */ /* 0x000ee20008000800 */
[----:B------:R-:W-:Y:S01]  /*8710*/  LOP3.LUT R190, R2, 0xff0000, R190, 0xf8, !PT ;  /* 0x00ff000002be7812 */ /* 0x000fe200078ef8be */
[----:B------:R-:W3:Y:S01]  /*8720*/  S2UR UR10, SR_CgaCtaId ;  /* 0x00000000000a79c3 */ /* 0x000ee20000008800 */
[----:B------:R-:W-:Y:S01]  /*8730*/  SEL R177, R177, 0xffffffe0, !P2 ;  /* 0xffffffe0b1b17807 */ /* 0x000fe20005000000 */
[----:B------:R-:W-:Y:S01]  /*8740*/  UIADD3 UR9, UPT, UPT, UR9, 0x3f, URZ ;  /* 0x0000003f09097890 */ /* 0x000fe2000fffe0ff */
[----:B------:R-:W1:Y:S01]  /*8750*/  LDCU UR4, c[0x0][0x45c] ;  /* 0x00008b80ff0477ac */ /* 0x000e620008000800 */
[----:B-----5:R-:W-:-:S02]  /*8760*/  ULEA UR5, UR5, UR13, 0x18 ;  /* 0x0000000d05057291 */ /* 0x020fc4000f8ec0ff */
[----:B------:R-:W-:Y:S01]  /*8770*/  USHF.L.U32 UR12, UR12, 0x3, URZ ;  /* 0x000000030c0c7899 */ /* 0x000fe200080006ff */
[C---:B----4-:R-:W-:Y:S01]  /*8780*/  IMAD.SHL.U32 R187, R186.reuse, 0x40, RZ ;  /* 0x00000040babb7824 */ /* 0x050fe200078e00ff */
[----:B------:R-:W-:Y:S01]  /*8790*/  LOP3.LUT P0, RZ, R186, 0x2, RZ, 0xc0, !PT ;  /* 0x00000002baff7812 */ /* 0x000fe2000780c0ff */
[----:B------:R-:W-:-:S03]  /*87a0*/  IMAD.SHL.U32 R2, R230, 0x10, RZ ;  /* 0x00000010e6027824 */ /* 0x000fc600078e00ff */
[----:B------:R-:W-:Y:S02]  /*87b0*/  LOP3.LUT R188, R187, 0x400, RZ, 0xc0, !PT ;  /* 0x00000400bbbc7812 */ /* 0x000fe400078ec0ff */
[----:B------:R-:W-:Y:S01]  /*87c0*/  SEL R185, R184, 0xffffffe0, !P0 ;  /* 0xffffffe0b8b97807 */ /* 0x000fe20004000000 */
[----:B---3--:R-:W-:Y:S02]  /*87d0*/  ULEA UR10, UR10, UR11, 0x18 ;  /* 0x0000000b0a0a7291 */ /* 0x008fe4000f8ec0ff */
[----:B------:R-:W-:Y:S01]  /*87e0*/  ULEA.HI UR11, UR9, 0xfffffffe, URZ, 0x1a ;  /* 0xfffffffe090b7891 */ /* 0x000fe2000f8fd0ff */
[----:B-1----:R-:W-:Y:S01]  /*87f0*/  IMAD R0, R243, 0x40, R241 ;  /* 0x00000040f3007824 */ /* 0x002fe200078e02f1 */
[----:B------:R-:W-:Y:S01]  /*8800*/  SHF.R.U32.HI R243, RZ, 0x2, R186 ;  /* 0x00000002fff37819 */ /* 0x000fe200000116ba */
[----:B------:R-:W-:-:S03]  /*8810*/  IMAD.SHL.U32 R241, R186, 0x40, RZ ;  /* 0x00000040baf17824 */ /* 0x000fc600078e00ff */
[----:B------:R-:W-:Y:S02]  /*8820*/  LOP3.LUT R243, R243, 0x7, RZ, 0xc0, !PT ;  /* 0x00000007f3f37812 */ /* 0x000fe400078ec0ff */
[----:B--2---:R-:W-:-:S03]  /*8830*/  LOP3.LUT R176, R242, 0x200, R241, 0xf8, !PT ;  /* 0x00000200f2b07812 */ /* 0x004fc600078ef8f1 */
[----:B------:R-:W-:Y:S01]  /*8840*/  IMAD.IADD R194, R243, 0x1, R0 ;  /* 0x00000001f3c27824 */ /* 0x000fe200078e0200 */
[----:B------:R-:W-:Y:S01]  /*8850*/  LEA R176, R176, UR5, 0x1 ;  /* 0x00000005b0b07c11 */ /* 0x000fe2000f8e08ff */
[----:B------:R-:W-:-:S03]  /*8860*/  IMAD.SHL.U32 R243, R186, 0x2, RZ ;  /* 0x00000002baf37824 */ /* 0x000fc600078e00ff */
[----:B------:R-:W-:Y:S01]  /*8870*/  IADD3 R0, PT, PT, R117, -UR17, R194 ;  /* 0x8000001175007c10 */ /* 0x000fe2000fffe0c2 */
[----:B------:R-:W-:Y:S01]  /*8880*/  VIADD R2, R176, 0xc040 ;  /* 0x0000c040b0027836 */ /* 0x000fe20000000000 */
[----:B------:R-:W-:Y:S02]  /*8890*/  LOP3.LUT R243, R243, 0x6, RZ, 0xc0, !PT ;  /* 0x00000006f3f37812 */ /* 0x000fe400078ec0ff */
[----:B------:R-:W-:Y:S01]  /*88a0*/  IADD3 R194, PT, PT, R194, R117, RZ ;  /* 0x00000075c2c27210 */ /* 0x000fe20007ffe0ff */
[----:B------:R-:W-:Y:S01]  /*88b0*/  IMAD.MOV.U32 R117, RZ, RZ, R3 ;  /* 0x000000ffff757224 */ /* 0x000fe200078e0003 */
[----:B------:R-:W-:Y:S01]  /*88c0*/  IADD3 R195, PT, PT, R0, 0x8, R195 ;  /* 0x0000000800c37810 */ /* 0x000fe20007ffe0c3 */
[----:B------:R-:W-:Y:S01]  /*88d0*/  VIADD R0, R243, UR17 ;  /* 0x00000011f3007c36 */ /* 0x000fe20008000000 */
[----:B------:R-:W-:Y:S01]  /*88e0*/  SHF.L.U64.HI R3, R230, 0x4, R231 ;  /* 0x00000004e6037819 */ /* 0x000fe200000102e7 */
[----:B------:R-:W-:Y:S01]  /*88f0*/  VIADD R3, R176, 0xc000 ;  /* 0x0000c000b0037836 */ /* 0x000fe20000000000 */
[----:B------:R-:W-:-:S02]  /*8900*/  IADD3 R177, PT, PT, R177, R176, RZ ;  /* 0x000000b0b1b17210 */ /* 0x000fc40007ffe0ff */
[----:B------:R1:W-:Y:S04]  /*8910*/  STL [R1+0x70], R0 ;  /* 0x0000700001007387 */ /* 0x0003e80000100800 */
[----:B------:R2:W-:Y:S04]  /*8920*/  STL [R1+0x68], R2 ;  /* 0x0000680201007387 */ /* 0x0005e80000100800 */
[----:B------:R2:W-:Y:S01]  /*8930*/  STL [R1+0x6c], R3 ;  /* 0x00006c0301007387 */ /* 0x0005e20000100800 */
[----:B-1----:R-:W-:Y:S01]  /*8940*/  IMAD.MOV.U32 R0, RZ, RZ, R116 ;  /* 0x000000ffff007224 */ /* 0x002fe200078e0074 */
[----:B------:R-:W-:Y:S06]  /*8950*/  BRA `(.L_x_1225) ;  /* 0x0000000400487947 */ /* 0x000fec0003800000 */
.L_x_1227:
[----:B------:R-:W1:Y:S01]  /*8960*/  LDC.64 R118, c[0x0][0x3b8] ;  /* 0x0000ee00ff767b82 */ /* 0x000e620000000a00 */
[----:B------:R-:W-:Y:S06]  /*8970*/  UIADD3 UR9, UPT, UPT, UR11, -0x1, URZ ;  /* 0xffffffff0b097890 */ /* 0x000fec000fffe0ff */
[C---:B-1----:R-:W-:Y:S01]  /*8980*/  IMAD.WIDE.U32 R2, R118.reuse, UR9, RZ ;  /* 0x0000000976027c25 */ /* 0x042fe2000f8e00ff */
[----:B------:R-:W-:Y:S03]  /*8990*/  SHF.L.U64.HI R143, R118, 0x4, R119 ;  /* 0x00000004768f7819 */ /* 0x000fe60000010277 */
[----:B------:R-:W-:Y:S01]  /*89a0*/  IMAD R3, R119, UR9, R3 ;  /* 0x0000000977037c24 */ /* 0x000fe2000f8e0203 */
[-C--:B------:R-:W-:Y:S01]  /*89b0*/  LEA R138, P6, R2, R235.reuse, 0x7 ;  /* 0x000000eb028a7211 */ /* 0x080fe200078c38ff */
        /* <DEDUP_REMOVED lines=17> */
[C---:B------:R-:W-:Y:S01]  /*8ad0*/  LEA R2, P4, R141.reuse, R235, 0x1 ;  /* 0x000000eb8d027211 */ /* 0x040fe200078808ff */
        /* <DEDUP_REMOVED lines=58> */
.L_x_1225:
[----:B---3--:R-:W3:Y:S01]  /*8e80*/  LDL R12, [R1+0x48] ;  /* 0x00004800010c7983 */ /* 0x008ee20000100800 */
[----:B--2---:R-:W-:Y:S01]  /*8e90*/  IMAD.SHL.U32 R3, R186, 0x8, RZ ;  /* 0x00000008ba037824 */ /* 0x004fe200078e00ff */
[----:B------:R-:W-:Y:S04]  /*8ea0*/  DEPBAR.LE SB0, 0x0 ;  /* 0x000080000000791a */ /* 0x000fe80000000000 */
[----:B------:R-:W2:Y:S01]  /*8eb0*/  LDL R16, [R1+0x44] ;  /* 0x0000440001107983 */ /* 0x000ea20000100800 */
[C---:B------:R-:W-:Y:S01]  /*8ec0*/  IMAD.WIDE.U32 R6, R230.reuse, UR11, RZ ;  /* 0x0000000be6067c25 */ /* 0x040fe2000f8e00ff */
[----:B------:R-:W-:Y:S01]  /*8ed0*/  LOP3.LUT R181, R3, 0x38, RZ, 0xc0, !PT ;  /* 0x0000003803b57812 */ /* 0x000fe200078ec0ff */
[----:B------:R-:W-:Y:S01]  /*8ee0*/  UMOV UR5, UR10 ;  /* 0x0000000a00057c82 */ /* 0x000fe20008000000 */
[----:B------:R-:W-:Y:S01]  /*8ef0*/  BAR.SYNC.DEFER_BLOCKING 0x0 ;  /* 0x0000000000007b1d */ /* 0x000fe20000010000 */
[C---:B------:R-:W-:Y:S01]  /*8f00*/  IMAD.SHL.U32 R11, R230.reuse, 0x10, RZ ;  /* 0x00000010e60b7824 */ /* 0x040fe200078e00ff */
[----:B------:R-:W-:Y:S01]  /*8f10*/  SHF.L.U64.HI R10, R230, 0x4, R231 ;  /* 0x00000004e60a7819 */ /* 0x000fe200000102e7 */
[----:B------:R-:W-:Y:S01]  /*8f20*/  IMAD R7, R231, UR11, R7 ;  /* 0x0000000be7077c24 */ /* 0x000fe2000f8e0207 */
[----:B------:R-:W-:Y:S01]  /*8f30*/  LOP3.LUT R13, R181, 0x40, RZ, 0xfc, !PT ;  /* 0x00000040b50d7812 */ /* 0x000fe200078efcff */
[----:B------:R-:W-:Y:S01]  /*8f40*/  IMAD.SHL.U32 R2, R186, 0x20, RZ ;  /* 0x00000020ba027824 */ /* 0x000fe200078e00ff */
[-C--:B------:R-:W-:Y:S01]  /*8f50*/  LEA R5, P0, R6, R11.reuse, 0x6 ;  /* 0x0000000b06057211 */ /* 0x080fe200078030ff */
[----:B------:R-:W-:Y:S01]  /*8f60*/  UISETP.NE.AND UP0, UPT, UR11, URZ, UPT ;  /* 0x000000ff0b00728c */ /* 0x000fe2000bf05270 */
[----:B------:R-:W-:Y:S01]  /*8f70*/  ISETP.GE.AND P3, PT, R13, UR8, PT ;  /* 0x000000080d007c0c */ /* 0x000fe2000bf66270 */
[----:B------:R1:W-:Y:S01]  /*8f80*/  STL [R1+0x4c], R13 ;  /* 0x00004c0d01007387 */ /* 0x0003e20000100800 */
[----:B------:R-:W-:Y:S02]  /*8f90*/  IADD3 R11, P4, PT, R5, R11, RZ ;  /* 0x0000000b050b7210 */ /* 0x000fe40007f9e0ff */
[----:B------:R-:W-:Y:S02]  /*8fa0*/  LOP3.LUT R183, R2, 0x7c00, RZ, 0xc0, !PT ;  /* 0x00007c0002b77812 */ /* 0x000fe400078ec0ff */
[--C-:B------:R-:W-:Y:S02]  /*8fb0*/  SHF.R.U32.HI R182, RZ, 0x1, R186.reuse ;  /* 0x00000001ffb67819 */ /* 0x100fe400000116ba */
[--C-:B------:R-:W-:Y:S02]  /*8fc0*/  LOP3.LUT R2, R181, 0x1c0, R187.reuse, 0xf8, !PT ;  /* 0x000001c0b5027812 */ /* 0x100fe400078ef8bb */
[----:B------:R-:W-:Y:S02]  /*8fd0*/  LOP3.LUT R4, R183, 0x200, R187, 0xf8, !PT ;  /* 0x00000200b7047812 */ /* 0x000fe400078ef8bb */
[----:B------:R-:W-:Y:S04]  /*8fe0*/  LOP3.LUT R3, R182, 0x8, RZ, 0xc0, !PT ;  /* 0x00000008b6037812 */ /* 0x000fe800078ec0ff */
[----:B------:R-:W-:Y:S02]  /*8ff0*/  LOP3.LUT R3, R4, R2, R3, 0xf6, !PT ;  /* 0x0000000204037212 */ /* 0x000fe400078ef603 */
[----:B------:R-:W-:Y:S02]  /*9000*/  LOP3.LUT R2, R2, 0x8, R186, 0x78, !PT ;  /* 0x0000000802027812 */ /* 0x000fe400078e78ba */
[----:B------:R-:W-:Y:S03]  /*9010*/  LEA R119, R3, UR5, 0x1 ;  /* 0x0000000503777c11 */ /* 0x000fe6000f8e08ff */
[----:B------:R-:W-:Y:S02]  /*9020*/  IMAD R2, R2, 0x2, R188 ;  /* 0x0000000202027824 */ /* 0x000fe400078e02bc */
[----:B------:R-:W-:Y:S02]  /*9030*/  IMAD.IADD R179, R185, 0x1, R119 ;  /* 0x00000001b9b37824 */ /* 0x000fe400078e0277 */
[----:B------:R-:W-:Y:S04]  /*9040*/  VIADD R118, R2, UR5 ;  /* 0x0000000502767c36 */ /* 0x000fe80008000000 */
[----:B------:R-:W-:Y:S01]  /*9050*/  IMAD.IADD R116, R118, 0x1, R185 ;  /* 0x0000000176747824 */ /* 0x000fe200078e02b9 */
[C---:B---3--:R-:W-:Y:S04]  /*9060*/  LEA R8, P2, R6.reuse, R12, 0x7 ;  /* 0x0000000c06087211 */ /* 0x048fe800078438ff */
[C-C-:B--2---:R-:W-:Y:S02]  /*9070*/  LEA.HI.X R9, R6.reuse, R16, R7.reuse, 0x7, P2 ;  /* 0x0000001006097211 */ /* 0x144fe400010f3c07 */
[----:B------:R-:W-:Y:S02]  /*9080*/  LEA.HI.X R7, R6, R10, R7, 0x6, P0 ;  /* 0x0000000a06077211 */ /* 0x000fe400000f3407 */
[----:B------:R-:W-:Y:S01]  /*9090*/  LOP3.LUT R6, R181, 0x80, RZ, 0xfc, !PT ;  /* 0x00000080b5067812 */ /* 0x000fe200078efcff */
[----:B------:R-:W-:Y:S01]  /*90a0*/  @!PT LDS RZ, [RZ] ;  /* 0x00000000fffff984 */ /* 0x000fe20000000800 */
[----:B------:R-:W-:Y:S01]  /*90b0*/  @!PT LDS RZ, [RZ] ;  /* 0x00000000fffff984 */ /* 0x000fe20000000800 */
[----:B------:R-:W-:Y:S01]  /*90c0*/  @!PT LDS RZ, [RZ] ;  /* 0x00000000fffff984 */ /* 0x000fe20000000800 */
[----:B------:R-:W-:Y:S01]  /*90d0*/  @!P1 LDGSTS.E.BYPASS.LTC128B.128 [R191+0xc000], desc[UR18][R8.64] ;  /* 0x0c00000008bf9fae */ /* 0x000fe2000b981a12 */
[----:B-1----:R-:W-:Y:S01]  /*90e0*/  LEA R13, P0, R230, R5, 0x5 ;  /* 0x00000005e60d7211 */ /* 0x002fe200078028ff */
[----:B------:R-:W-:Y:S01]  /*90f0*/  IMAD.X R14, R7, 0x1, R10, P4 ;  /* 0x00000001070e7824 */ /* 0x000fe200020e060a */
[----:B------:R-:W-:Y:S02]  /*9100*/  ISETP.GE.AND P2, PT, R6, UR8, PT ;  /* 0x0000000806007c0c */ /* 0x000fe4000bf46270 */
[----:B------:R1:W-:Y:S01]  /*9110*/  STL [R1+0x50], R6 ;  /* 0x0000500601007387 */ /* 0x0003e20000100800 */
[----:B------:R-:W-:Y:S02]  /*9120*/  LEA.HI.X R15, R230, R7, R231, 0x5, P0 ;  /* 0x00000007e60f7211 */ /* 0x000fe400000f2ce7 */
[----:B------:R-:W-:Y:S02]  /*9130*/  LEA R10, P4, R11, R12, 0x1 ;  /* 0x0000000c0b0a7211 */ /* 0x000fe400078808ff */
[----:B------:R-:W-:Y:S01]  /*9140*/  @P1 STS.128 [R191+0xc000], RZ ;  /* 0x00c000ffbf001388 */ /* 0x000fe20000000c00 */
[----:B------:R-:W-:Y:S02]  /*9150*/  ISETP.GE.AND P1, PT, R181, UR8, PT ;  /* 0x00000008b5007c0c */ /* 0x000fe4000bf26270 */
[----:B------:R-:W-:Y:S02]  /*9160*/  LEA.HI.X R11, R11, R16, R14, 0x1, P4 ;  /* 0x000000100b0b7211 */ /* 0x000fe400020f0c0e */
        /* <DEDUP_REMOVED lines=10> */
[----:B------:R-:W2:Y:S01]  /*9210*/  LDL R198, [R1+0x70] ;  /* 0x0000700001c67983 */ /* 0x000ea20000100800 */
[-C--:B-1----:R-:W-:Y:S02]  /*9220*/  LEA R6, P5, R5, R12.reuse, 0x1 ;  /* 0x0000000c05067211 */ /* 0x082fe400078a08ff */
[----:B------:R-:W-:Y:S02]  /*9230*/  LEA R12, P0, R13, R12, 0x1 ;  /* 0x0000000c0d0c7211 */ /* 0x000fe400078008ff */
[-C--:B------:R-:W-:Y:S02]  /*9240*/  LEA.HI.X R7, R5, R16.reuse, R7, 0x1, P5 ;  /* 0x0000001005077211 */ /* 0x080fe400028f0c07 */
[----:B------:R-:W-:Y:S02]  /*9250*/  LEA.HI.X R13, R13, R16, R15, 0x1, P0 ;  /* 0x000000100d0d7211 */ /* 0x000fe400000f0c0f */
[----:B------:R-:W-:Y:S01]  /*9260*/  LOP3.LUT P0, RZ, R186, 0x4, RZ, 0xc0, !PT ;  /* 0x00000004baff7812 */ /* 0x000fe2000780c0ff */
[----:B------:R-:W-:Y:S01]  /*9270*/  @!PT LDS RZ, [RZ] ;  /* 0x00000000fffff984 */ /* 0x000fe20000000800 */
[----:B------:R-:W-:Y:S01]  /*9280*/  @!PT LDS RZ, [RZ] ;  /* 0x00000000fffff984 */ /* 0x000fe20000000800 */
[----:B------:R-:W-:Y:S01]  /*9290*/  @!PT LDS RZ, [RZ] ;  /* 0x00000000fffff984 */ /* 0x000fe20000000800 */
[----:B------:R-:W-:Y:S03]  /*92a0*/  @!P1 LDGSTS.E.BYPASS.LTC128B.128 [R191+0xc800], desc[UR18][R6.64] ;  /* 0x0c80000006bf9fae */ /* 0x000fe6000b981a12 */
[----:B------:R-:W-:Y:S02]  /*92b0*/  SEL R3, R189, 0xffffffc0, !P0 ;  /* 0xffffffc0bd037807 */ /* 0x000fe40004000000 */
[----:B------:R-:W-:Y:S05]  /*92c0*/  @P1 STS.128 [R191+0xc800], RZ ;  /* 0x00c800ffbf001388 */ /* 0x000fea0000000c00 */
[----:B------:R-:W-:Y:S01]  /*92d0*/  @!PT LDS RZ, [RZ] ;  /* 0x00000000fffff984 */ /* 0x000fe20000000800 */
[----:B------:R-:W-:Y:S01]  /*92e0*/  @!PT LDS RZ, [RZ] ;  /* 0x00000000fffff984 */ /* 0x000fe20000000800 */
[----:B------:R-:W-:Y:S01]  /*92f0*/  @!PT LDS RZ, [RZ] ;  /* 0x00000000fffff984 */ /* 0x000fe20000000800 */
[----:B------:R-:W-:Y:S01]  /*9300*/  @!P3 LDGSTS.E.BYPASS.LTC128B.128 [R191+0xe800], desc[UR18][R6.64+0x80] ;  /* 0x0e80008006bfbfae */ /* 0x000fe2000b981a12 */
[----:B------:R-:W-:Y:S02]  /*9310*/  IMAD.IADD R178, R3, 0x1, R119 ;  /* 0x0000000103b27824 */ /* 0x000fe400078e0277 */
[----:B------:R-:W-:Y:S02]  /*9320*/  IMAD.IADD R3, R118, 0x1, R3 ;  /* 0x0000000176037824 */ /* 0x000fe400078e0203 */
[----:B------:R-:W-:Y:S01]  /*9330*/  @P3 STS.128 [R191+0xe800], RZ ;  /* 0x00e800ffbf003388 */ /* 0x000fe20000000c00 */
[C---:B------:R-:W-:Y:S02]  /*9340*/  IMAD.IADD R180, R185.reuse, 0x1, R178 ;  /* 0x00000001b9b47824 */ /* 0x040fe400078e02b2 */
        /* <DEDUP_REMOVED lines=37> */
[----:B-1----:R-:W1:Y:S05]  /*95a0*/  LDSM.16.M88.4 R8, [R2+UR5+0x6000] ;  /* 0x006000050208783b */ /* 0x002e6a0008000200 */
        /* <DEDUP_REMOVED lines=8> */
[C---:B-1----:R-:W-:Y:S04]  /*9630*/  HMMA.16816.F32.BF16 R4, R32.reuse, R8, RZ ;  /* 0x000000082004723c */ /* 0x042fe800000418ff */
[----:B------:R-:W-:Y:S04]  /*9640*/  LDSM.16.M88.4 R156, [R3+0x6000] ;  /* 0x00600000039c783b */ /* 0x000fe80000000200 */
[C---:B------:R-:W-:Y:S01]  /*9650*/  HMMA.16816.F32.BF16 R8, R32.reuse, R10, RZ ;  /* 0x0000000a2008723c */ /* 0x040fe200000418ff */
[----:B------:R-:W-:Y:S05]  /*9660*/  LDSM.16.M88.4 R160, [R3+0x6800] ;  /* 0x0068000003a0783b */ /* 0x000fea0000000200 */
[----:B------:R-:W-:Y:S02]  /*9670*/  LDSM.16.M88.4 R164, [R3+0x7000] ;  /* 0x0070000003a4783b */ /* 0x000fe40000000200 */
[C---:B---3--:R-:W-:Y:S03]  /*9680*/  HMMA.16816.F32.BF16 R12, R32.reuse, R16, RZ ;  /* 0x00000010200c723c */ /* 0x048fe600000418ff */
[----:B------:R-:W-:Y:S05]  /*9690*/  LDSM.16.M88.4 R168, [R180] ;  /* 0x00000000b4a8783b */ /* 0x000fea0000000200 */
[C---:B------:R-:W-:Y:S01]  /*96a0*/  HMMA.16816.F32.BF16 R16, R32.reuse, R18, RZ ;  /* 0x000000122010723c */ /* 0x040fe200000418ff */
[----:B------:R-:W-:Y:S07]  /*96b0*/  LDSM.16.M88.4 R172, [R118+0x6000] ;  /* 0x0060000076ac783b */ /* 0x000fee0000000200 */
[C---:B----4-:R-:W-:Y:S08]  /*96c0*/  HMMA.16816.F32.BF16 R20, R32.reuse, R24, RZ ;  /* 0x000000182014723c */ /* 0x050ff000000418ff */
[C---:B------:R-:W-:Y:S08]  /*96d0*/  HMMA.16816.F32.BF16 R24, R32.reuse, R26, RZ ;  /* 0x0000001a2018723c */ /* 0x040ff000000418ff */
[C---:B-----5:R-:W-:Y:S08]  /*96e0*/  HMMA.16816.F32.BF16 R28, R32.reuse, R136, RZ ;  /* 0x00000088201c723c */ /* 0x060ff000000418ff */
[----:B------:R-:W-:Y:S01]  /*96f0*/  HMMA.16816.F32.BF16 R32, R32, R138, RZ ;  /* 0x0000008a2020723c */ /* 0x000fe200000418ff */
[----:B------:R-:W1:Y:S07]  /*9700*/  LDSM.16.M88.4 R136, [R116+0x7800] ;  /* 0x007800007488783b */ /* 0x000e6e0000000200 */
[C---:B------:R-:W-:Y:S08]  /*9710*/  HMMA.16816.F32.BF16 R4, R140.reuse, R144, R4 ;  /* 0x000000908c04723c */ /* 0x040ff00000041804 */
[C---:B------:R-:W-:Y:S01]  /*9720*/  HMMA.16816.F32.BF16 R8, R140.reuse, R146, R8 ;  /* 0x000000928c08723c */ /* 0x040fe20000041808 */
[----:B------:R-:W3:Y:S07]  /*9730*/  LDSM.16.M88.4 R144, [R178] ;  /* 0x00000000b290783b */ /* 0x000eee0000000200 */
        /* <DEDUP_REMOVED lines=8> */
[----:B------:R-:W1:Y:S05]  /*97c0*/  LDSM.16.M88.4 R136, [R118+0x7000] ;  /* 0x007000007688783b */ /* 0x000e6a0000000200 */
[----:B------:R-:W2:Y:S02]  /*97d0*/  LDSM.16.M88.4 R140, [R118+0x7800] ;  /* 0x00780000768c783b */ /* 0x000ea40000000200 */
[C---:B---3--:R-:W-:Y:S08]  /*97e0*/  HMMA.16816.F32.BF16 R4, R144.reuse, R156, R4 ;  /* 0x0000009c9004723c */ /* 0x048ff00000041804 */
[C---:B------:R-:W-:Y:S01]  /*97f0*/  HMMA.16816.F32.BF16 R8, R144.reuse, R158, R8 ;  /* 0x0000009e9008723c */ /* 0x040fe20000041808 */
[----:B------:R-:W-:Y:S07]  /*9800*/  LDSM.16.M88.4 R156, [R119+0x2000] ;  /* 0x00200000779c783b */ /* 0x000fee0000000200 */
[C---:B------:R-:W-:Y:S08]  /*9810*/  HMMA.16816.F32.BF16 R12, R144.reuse, R160, R12 ;  /* 0x000000a0900c723c */ /* 0x040ff0000004180c */
[C---:B------:R-:W-:Y:S01]  /*9820*/  HMMA.16816.F32.BF16 R16, R144.reuse, R162, R16 ;  /* 0x000000a29010723c */ /* 0x040fe20000041810 */
[----:B------:R-:W3:Y:S07]  /*9830*/  LDSM.16.M88.4 R160, [R2+UR5+0x8000] ;  /* 0x0080000502a0783b */ /* 0x000eee0008000200 */
[C---:B------:R-:W-:Y:S08]  /*9840*/  HMMA.16816.F32.BF16 R20, R144.reuse, R164, R20 ;  /* 0x000000a49014723c */ /* 0x040ff00000041814 */
[C---:B------:R-:W-:Y:S01]  /*9850*/  HMMA.16816.F32.BF16 R24, R144.reuse, R166, R24 ;  /* 0x000000a69018723c */ /* 0x040fe20000041818 */
[----:B------:R-:W-:Y:S07]  /*9860*/  LDSM.16.M88.4 R164, [R116+0x8800] ;  /* 0x0088000074a4783b */ /* 0x000fee0000000200 */
[C---:B----4-:R-:W-:Y:S08]  /*9870*/  HMMA.16816.F32.BF16 R28, R144.reuse, R148, R28 ;  /* 0x00000094901c723c */ /* 0x050ff0000004181c */
[----:B------:R-:W-:Y:S01]  /*9880*/  HMMA.16816.F32.BF16 R32, R144, R150, R32 ;  /* 0x000000969020723c */ /* 0x000fe20000041820 */
[----:B------:R-:W4:Y:S05]  /*9890*/  LDSM.16.M88.4 R144, [R2+UR5+0x8800] ;  /* 0x008800050290783b */ /* 0x000f2a0008000200 */
[----:B------:R-:W4:Y:S02]  /*98a0*/  LDSM.16.M88.4 R148, [R2+UR5+0x9000] ;  /* 0x009000050294783b */ /* 0x000f240008000200 */
[C---:B------:R-:W-:Y:S08]  /*98b0*/  HMMA.16816.F32.BF16 R4, R168.reuse, R172, R4 ;  /* 0x000000aca804723c */ /* 0x040ff00000041804 */
[C---:B------:R-:W-:Y:S01]  /*98c0*/  HMMA.16816.F32.BF16 R8, R168.reuse, R174, R8 ;  /* 0x000000aea808723c */ /* 0x040fe20000041808 */
[----:B------:R-:W-:Y:S07]  /*98d0*/  LDSM.16.M88.4 R172, [R3+0x8800] ;  /* 0x0088000003ac783b */ /* 0x000fee0000000200 */
[C---:B-----5:R-:W-:Y:S08]  /*98e0*/  HMMA.16816.F32.BF16 R12, R168.reuse, R152, R12 ;  /* 0x00000098a80c723c */ /* 0x060ff0000004180c */
[C---:B------:R-:W-:Y:S01]  /*98f0*/  HMMA.16816.F32.BF16 R16, R168.reuse, R154, R16 ;  /* 0x0000009aa810723c */ /* 0x040fe20000041810 */
[----:B------:R-:W-:Y:S07]  /*9900*/  LDSM.16.M88.4 R152, [R116+0x8000] ;  /* 0x008000007498783b */ /* 0x000fee0000000200 */
[C---:B-1----:R-:W-:Y:S08]  /*9910*/  HMMA.16816.F32.BF16 R20, R168.reuse, R136, R20 ;  /* 0x00000088a814723c */ /* 0x042ff00000041814 */
[C---:B------:R-:W-:Y:S01]  /*9920*/  HMMA.16816.F32.BF16 R24, R168.reuse, R138, R24 ;  /* 0x0000008aa818723c */ /* 0x040fe20000041818 */
[----:B------:R-:W1:Y:S07]  /*9930*/  LDSM.16.M88.4 R136, [R2+UR5+0x9800] ;  /* 0x009800050288783b */ /* 0x000e6e0008000200 */
[C---:B--2---:R-:W-:Y:S08]  /*9940*/  HMMA.16816.F32.BF16 R28, R168.reuse, R140, R28 ;  /* 0x0000008ca81c723c */ /* 0x044ff0000004181c */
[----:B------:R-:W-:Y:S01]  /*9950*/  HMMA.16816.F32.BF16 R32, R168, R142, R32 ;  /* 0x0000008ea820723c */ /* 0x000fe20000041820 */
[----:B------:R-:W2:Y:S05]  /*9960*/  LDSM.16.M88.4 R140, [R179+0x2000] ;  /* 0x00200000b38c783b */ /* 0x000eaa0000000200 */
[----:B------:R-:W5:Y:S02]  /*9970*/  LDSM.16.M88.4 R168, [R116+0x9000] ;  /* 0x0090000074a8783b */ /* 0x000f640000000200 */
[C---:B---3--:R-:W-:Y:S08]  /*9980*/  HMMA.16816.F32.BF16 R4, R156.reuse, R160, R4 ;  /* 0x000000a09c04723c */ /* 0x048ff00000041804 */
[C---:B------:R-:W-:Y:S01]  /*9990*/  HMMA.16816.F32.BF16 R8, R156.reuse, R162, R8 ;  /* 0x000000a29c08723c */ /* 0x040fe20000041808 */
[----:B------:R-:W-:Y:S07]  /*99a0*/  LDSM.16.M88.4 R160, [R3+0x8000] ;  /* 0x0080000003a0783b */ /* 0x000fee0000000200 */
[C---:B----4-:R-:W-:Y:S08]  /*99b0*/  HMMA.16816.F32.BF16 R12, R156.reuse, R144, R12 ;  /* 0x000000909c0c723c */ /* 0x050ff0000004180c */
[C---:B------:R-:W-:Y:S01]  /*99c0*/  HMMA.16816.F32.BF16 R16, R156.reuse, R146, R16 ;  /* 0x000000929c10723c */ /* 0x040fe20000041810 */
[----:B------:R-:W3:Y:S07]  /*99d0*/  LDSM.16.M88.4 R144, [R116+0x9800] ;  /* 0x009800007490783b */ /* 0x000eee0000000200 */
[C---:B------:R-:W-:Y:S08]  /*99e0*/  HMMA.16816.F32.BF16 R20, R156.reuse, R148, R20 ;  /* 0x000000949c14723c */ /* 0x040ff00000041814 */
[C---:B------:R-:W-:Y:S01]  /*99f0*/  HMMA.16816.F32.BF16 R24, R156.reuse, R150, R24 ;  /* 0x000000969c18723c */ /* 0x040fe20000041818 */
[----:B------:R-:W4:Y:S07]  /*9a00*/  LDSM.16.M88.4 R148, [R178+0x2000] ;  /* 0x00200000b294783b */ /* 0x000f2e0000000200 */
[C---:B-1----:R-:W-:Y:S08]  /*9a10*/  HMMA.16816.F32.BF16 R28, R156.reuse, R136, R28 ;  /* 0x000000889c1c723c */ /* 0x042ff0000004181c */
[----:B------:R-:W-:Y:S01]  /*9a20*/  HMMA.16816.F32.BF16 R32, R156, R138, R32 ;  /* 0x0000008a9c20723c */ /* 0x000fe20000041820 */
[----:B------:R-:W1:Y:S05]  /*9a30*/  LDSM.16.M88.4 R136, [R3+0x9000] ;  /* 0x009000000388783b */ /* 0x000e6a0000000200 */
[----:B------:R-:W-:Y:S02]  /*9a40*/  LDSM.16.M88.4 R156, [R180+0x2000] ;  /* 0x00200000b49c783b */ /* 0x000fe40000000200 */
[C---:B--2---:R-:W-:Y:S08]  /*9a50*/  HMMA.16816.F32.BF16 R4, R140.reuse, R152, R4 ;  /* 0x000000988c04723c */ /* 0x044ff00000041804 */
[C---:B------:R-:W-:Y:S01]  /*9a60*/  HMMA.16816.F32.BF16 R8, R140.reuse, R154, R8 ;  /* 0x0000009a8c08723c */ /* 0x040fe20000041808 */
[----:B------:R-:W2:Y:S07]  /*9a70*/  LDSM.16.M88.4 R152, [R3+0x9800] ;  /* 0x009800000398783b */ /* 0x000eae0000000200 */
[C---:B------:R-:W-:Y:S08]  /*9a80*/  HMMA.16816.F32.BF16 R12, R140.reuse, R164, R12 ;  /* 0x000000a48c0c723c */ /* 0x040ff0000004180c */
[C---:B------:R-:W-:Y:S01]  /*9a90*/  HMMA.16816.F32.BF16 R16, R140.reuse, R166, R16 ;  /* 0x000000a68c10723c */ /* 0x040fe20000041810 */
[----:B------:R-:W2:Y:S07]  /*9aa0*/  LDSM.16.M88.4 R164, [R118+0x8000] ;  /* 0x0080000076a4783b */ /* 0x000eae0000000200 */
[C---:B-----5:R-:W-:Y:S08]  /*9ab0*/  HMMA.16816.F32.BF16 R20, R140.reuse, R168, R20 ;  /* 0x000000a88c14723c */ /* 0x060ff00000041814 */
[C---:B------:R-:W-:Y:S01]  /*9ac0*/  HMMA.16816.F32.BF16 R24, R140.reuse, R170, R24 ;  /* 0x000000aa8c18723c */ /* 0x040fe20000041818 */
[----:B------:R-:W-:Y:S07]  /*9ad0*/  LDSM.16.M88.4 R168, [R3+0xb800] ;  /* 0x00b8000003a8783b */ /* 0x000fee0000000200 */
[C---:B---3--:R-:W-:Y:S08]  /*9ae0*/  HMMA.16816.F32.BF16 R28, R140.reuse, R144, R28 ;  /* 0x000000908c1c723c */ /* 0x048ff0000004181c */
[----:B------:R-:W-:Y:S01]  /*9af0*/  HMMA.16816.F32.BF16 R32, R140, R146, R32 ;  /* 0x000000928c20723c */ /* 0x000fe20000041820 */
[----:B------:R-:W3:Y:S05]  /*9b00*/  LDSM.16.M88.4 R140, [R118+0x8800] ;  /* 0x00880000768c783b */ /* 0x000eea0000000200 */
[----:B------:R-:W5:Y:S02]  /*9b10*/  LDSM.16.M88.4 R144, [R118+0x9000] ;  /* 0x009000007690783b */ /* 0x000f640000000200 */
[C---:B----4-:R-:W-:Y:S08]  /*9b20*/  HMMA.16816.F32.BF16 R4, R148.reuse, R160, R4 ;  /* 0x000000a09404723c */ /* 0x050ff00000041804 */
[C---:B------:R-:W-:Y:S01]  /*9b30*/  HMMA.16816.F32.BF16 R8, R148.reuse, R162, R8 ;  /* 0x000000a29408723c */ /* 0x040fe20000041808 */
[----:B------:R-:W4:Y:S07]  /*9b40*/  LDSM.16.M88.4 R160, [R118+0x9800] ;  /* 0x0098000076a0783b */ /* 0x000f2e0000000200 */
[C---:B------:R-:W-:Y:S08]  /*9b50*/  HMMA.16816.F32.BF16 R12, R148.reuse, R172, R12 ;  /* 0x000000ac940c723c */ /* 0x040ff0000004180c */
[C---:B------:R-:W-:Y:S08]  /*9b60*/  HMMA.16816.F32.BF16 R16, R148.reuse, R174, R16 ;  /* 0x000000ae9410723c */ /* 0x040ff00000041810 */
[C---:B-1----:R-:W-:Y:S08]  /*9b70*/  HMMA.16816.F32.BF16 R20, R148.reuse, R136, R20 ;  /* 0x000000889414723c */ /* 0x042ff00000041814 */
[C---:B------:R-:W-:Y:S01]  /*9b80*/  HMMA.16816.F32.BF16 R24, R148.reuse, R138, R24 ;  /* 0x0000008a9418723c */ /* 0x040fe20000041818 */
[----:B------:R-:W-:Y:S07]  /*9b90*/  LDSM.16.M88.4 R136, [R119+0x4000] ;  /* 0x004000007788783b */ /* 0x000fee0000000200 */
[C---:B--2---:R-:W-:Y:S08]  /*9ba0*/  HMMA.16816.F32.BF16 R28, R148.reuse, R152, R28 ;  /* 0x00000098941c723c */ /* 0x044ff0000004181c */
[----:B------:R-:W-:Y:S01]  /*9bb0*/  HMMA.16816.F32.BF16 R32, R148, R154, R32 ;  /* 0x0000009a9420723c */ /* 0x000fe20000041820 */
[----:B------:R-:W1:Y:S05]  /*9bc0*/  LDSM.16.M88.4 R148, [R2+UR5+0xa000] ;  /* 0x00a000050294783b */ /* 0x000e6a0008000200 */
[----:B------:R-:W-:Y:S02]  /*9bd0*/  LDSM.16.M88.4 R152, [R2+UR5+0xb800] ;  /* 0x00b800050298783b */ /* 0x000fe40008000200 */
[C---:B------:R-:W-:Y:S08]  /*9be0*/  HMMA.16816.F32.BF16 R4, R156.reuse, R164, R4 ;  /* 0x000000a49c04723c */ /* 0x040ff00000041804 */
[C---:B------:R-:W-:Y:S01]  /*9bf0*/  HMMA.16816.F32.BF16 R8, R156.reuse, R166, R8 ;  /* 0x000000a69c08723c */ /* 0x040fe20000041808 */
[----:B------:R-:W-:Y:S07]  /*9c00*/  LDSM.16.M88.4 R164, [R3+0xb000] ;  /* 0x00b0000003a4783b */ /* 0x000fee0000000200 */
[C---:B---3--:R-:W-:Y:S08]  /*9c10*/  HMMA.16816.F32.BF16 R12, R156.reuse, R140, R12 ;  /* 0x0000008c9c0c723c */ /* 0x048ff0000004180c */
[C---:B------:R-:W-:Y:S01]  /*9c20*/  HMMA.16816.F32.BF16 R16, R156.reuse, R142, R16 ;  /* 0x0000008e9c10723c */ /* 0x040fe20000041810 */
[----:B------:R-:W2:Y:S07]  /*9c30*/  LDSM.16.M88.4 R140, [R2+UR5+0xa800] ;  /* 0x00a80005028c783b */ /* 0x000eae0008000200 */
[C---:B-----5:R-:W-:Y:S08]  /*9c40*/  HMMA.16816.F32.BF16 R20, R156.reuse, R144, R20 ;  /* 0x000000909c14723c */ /* 0x060ff00000041814 */
[C---:B------:R-:W-:Y:S01]  /*9c50*/  HMMA.16816.F32.BF16 R24, R156.reuse, R146, R24 ;  /* 0x000000929c18723c */ /* 0x040fe20000041818 */
[----:B------:R3:W5:Y:S07]  /*9c60*/  LDSM.16.M88.4 R144, [R2+UR5+0xb000] ;  /* 0x00b000050290783b */ /* 0x00076e0008000200 */
[C---:B----4-:R-:W-:Y:S08]  /*9c70*/  HMMA.16816.F32.BF16 R28, R156.reuse, R160, R28 ;  /* 0x000000a09c1c723c */ /* 0x050ff0000004181c */
[----:B------:R-:W-:Y:S01]  /*9c80*/  HMMA.16816.F32.BF16 R32, R156, R162, R32 ;  /* 0x000000a29c20723c */ /* 0x000fe20000041820 */
[----:B------:R-:W-:Y:S05]  /*9c90*/  LDSM.16.M88.4 R156, [R179+0x4000] ;  /* 0x00400000b39c783b */ /* 0x000fea0000000200 */
[----:B------:R-:W4:Y:S02]  /*9ca0*/  LDSM.16.M88.4 R160, [R116+0xa000] ;  /* 0x00a0000074a0783b */ /* 0x000f240000000200 */
[C---:B-1----:R-:W-:Y:S01]  /*9cb0*/  HMMA.16816.F32.BF16 R4, R136.reuse, R148, R4 ;  /* 0x000000948804723c */ /* 0x042fe20000041804 */
[----:B---3--:R-:W-:Y:S04]  /*9cc0*/  IMAD.U32 R2, RZ, RZ, UR11 ;  /* 0x0000000bff027e24 */ /* 0x008fe8000f8e00ff */
[----:B------:R-:W-:Y:S03]  /*9cd0*/  IMAD R2, R2, 0x40, R198 ;  /* 0x0000004002027824 */ /* 0x000fe600078e02c6 */
[C---:B------:R-:W-:Y:S01]  /*9ce0*/  HMMA.16816.F32.BF16 R8, R136.reuse, R150, R8 ;  /* 0x000000968808723c */ /* 0x040fe20000041808 */
[----:B------:R-:W1:Y:S07]  /*9cf0*/  LDSM.16.M88.4 R148, [R116+0xa800] ;  /* 0x00a800007494783b */ /* 0x000e6e0000000200 */
[C---:B--2---:R-:W-:Y:S08]  /*9d00*/  HMMA.16816.F32.BF16 R12, R136.reuse, R140, R12 ;  /* 0x0000008c880c723c */ /* 0x044ff0000004180c */
[C---:B------:R-:W-:Y:S01]  /*9d10*/  HMMA.16816.F32.BF16 R16, R136.reuse, R142, R16 ;  /* 0x0000008e8810723c */ /* 0x040fe20000041810 */
[----:B------:R-:W2:Y:S07]  /*9d20*/  LDSM.16.M88.4 R140, [R116+0xb000] ;  /* 0x00b00000748c783b */ /* 0x000eae0000000200 */
[C---:B-----5:R-:W-:Y:S08]  /*9d30*/  HMMA.16816.F32.BF16 R20, R136.reuse, R144, R20 ;  /* 0x000000908814723c */ /* 0x060ff00000041814 */
[C---:B------:R-:W-:Y:S01]  /*9d40*/  HMMA.16816.F32.BF16 R24, R136.reuse, R146, R24 ;  /* 0x000000928818723c */ /* 0x040fe20000041818 */
[----:B------:R3:W5:Y:S07]  /*9d50*/  LDSM.16.M88.4 R144, [R116+0xb800] ;  /* 0x00b800007490783b */ /* 0x00076e0000000200 */
[C---:B------:R-:W-:Y:S08]  /*9d60*/  HMMA.16816.F32.BF16 R28, R136.reuse, R152, R28 ;  /* 0x00000098881c723c */ /* 0x040ff0000004181c */
[----:B------:R-:W-:Y:S01]  /*9d70*/  HMMA.16816.F32.BF16 R32, R136, R154, R32 ;  /* 0x0000009a8820723c */ /* 0x000fe20000041820 */
[----:B------:R-:W-:Y:S05]  /*9d80*/  LDSM.16.M88.4 R136, [R178+0x4000] ;  /* 0x00400000b288783b */ /* 0x000fea0000000200 */
[----:B------:R-:W5:Y:S02]  /*9d90*/  LDSM.16.M88.4 R152, [R3+0xa000] ;  /* 0x00a000000398783b */ /* 0x000f640000000200 */
[C---:B----4-:R-:W-:Y:S05]  /*9da0*/  HMMA.16816.F32.BF16 R4, R156.reuse, R160, R4 ;  /* 0x000000a09c04723c */ /* 0x050fea0000041804 */
[C-C-:B---3--:R-:W-:Y:S03]  /*9db0*/  IMAD.IADD R116, R194.reuse, 0x1, -R2.reuse ;  /* 0x00000001c2747824 */ /* 0x148fe600078e0a02 */
[C---:B------:R-:W-:Y:S01]  /*9dc0*/  HMMA.16816.F32.BF16 R8, R156.reuse, R162, R8 ;  /* 0x000000a29c08723c */ /* 0x040fe20000041808 */
[----:B------:R3:W4:Y:S07]  /*9dd0*/  LDSM.16.M88.4 R160, [R3+0xa800] ;  /* 0x00a8000003a0783b */ /* 0x00072e0000000200 */
[C---:B-1----:R-:W-:Y:S08]  /*9de0*/  HMMA.16816.F32.BF16 R12, R156.reuse, R148, R12 ;  /* 0x000000949c0c723c */ /* 0x042ff0000004180c */
[C---:B------:R-:W-:Y:S01]  /*9df0*/  HMMA.16816.F32.BF16 R16, R156.reuse, R150, R16 ;  /* 0x000000969c10723c */ /* 0x040fe20000041810 */
[----:B------:R-:W-:Y:S02]  /*9e00*/  LDSM.16.M88.4 R148, [R118+0xa000] ;  /* 0x00a000007694783b */ /* 0x000fe40000000200 */
[----:B---3--:R-:W-:Y:S05]  /*9e10*/  LOP3.LUT R3, RZ, R2, RZ, 0x33, !PT ;  /* 0x00000002ff037212 */ /* 0x008fea00078e33ff */
[C---:B--2---:R-:W-:Y:S03]  /*9e20*/  HMMA.16816.F32.BF16 R20, R156.reuse, R140, R20 ;  /* 0x0000008c9c14723c */ /* 0x044fe60000041814 */
[----:B------:R-:W-:Y:S05]  /*9e30*/  IMAD.IADD R3, R194, 0x1, R3 ;  /* 0x00000001c2037824 */ /* 0x000fea00078e0203 */
[C---:B------:R-:W-:Y:S01]  /*9e40*/  HMMA.16816.F32.BF16 R24, R156.reuse, R142, R24 ;  /* 0x0000008e9c18723c */ /* 0x040fe20000041818 */
[----:B------:R-:W1:Y:S02]  /*9e50*/  LDSM.16.M88.4 R140, [R180+0x4000] ;  /* 0x00400000b48c783b */ /* 0x000e640000000200 */
[----:B------:R-:W-:Y:S05]  /*9e60*/  VIADD R119, R3, 0x8 ;  /* 0x0000000803777836 */ /* 0x000fea0000000000 */
[C---:B-----5:R-:W-:Y:S08]  /*9e70*/  HMMA.16816.F32.BF16 R28, R156.reuse, R144, R28 ;  /* 0x000000909c1c723c */ /* 0x060ff0000004181c */
[----:B------:R-:W-:Y:S01]  /*9e80*/  HMMA.16816.F32.BF16 R32, R156, R146, R32 ;  /* 0x000000929c20723c */ /* 0x000fe20000041820 */
[----:B------:R-:W2:Y:S07]  /*9e90*/  LDSM.16.M88.4 R144, [R118+0xa800] ;  /* 0x00a800007690783b */ /* 0x000eae0000000200 */
[C---:B------:R-:W-:Y:S08]  /*9ea0*/  HMMA.16816.F32.BF16 R4, R136.reuse, R152, R4 ;  /* 0x000000988804723c */ /* 0x040ff00000041804 */
[C---:B------:R-:W-:Y:S08]  /*9eb0*/  HMMA.16816.F32.BF16 R8, R136.reuse, R154, R8 ;  /* 0x0000009a8808723c */ /* 0x040ff00000041808 */
[C---:B----4-:R-:W-:Y:S08]  /*9ec0*/  HMMA.16816.F32.BF16 R12, R136.reuse, R160, R12 ;  /* 0x000000a0880c723c */ /* 0x050ff0000004180c */
[C---:B------:R-:W-:Y:S08]  /*9ed0*/  HMMA.16816.F32.BF16 R16, R136.reuse, R162, R16 ;  /* 0x000000a28810723c */ /* 0x040ff00000041810 */
[C---:B------:R-:W-:Y:S08]  /*9ee0*/  HMMA.16816.F32.BF16 R20, R136.reuse, R164, R20 ;  /* 0x000000a48814723c */ /* 0x040ff00000041814 */
[C---:B------:R-:W-:Y:S08]  /*9ef0*/  HMMA.16816.F32.BF16 R24, R136.reuse, R166, R24 ;  /* 0x000000a68818723c */ /* 0x040ff00000041818 */
[C---:B------:R-:W-:Y:S08]  /*9f00*/  HMMA.16816.F32.BF16 R28, R136.reuse, R168, R28 ;  /* 0x000000a8881c723c */ /* 0x040ff0000004181c */
[----:B------:R-:W-:Y:S01]  /*9f10*/  HMMA.16816.F32.BF16 R32, R136, R170, R32 ;  /* 0x000000aa8820723c */ /* 0x000fe20000041820 */
[----:B------:R-:W3:Y:S07]  /*9f20*/  LDSM.16.M88.4 R136, [R118+0xb000] ;  /* 0x00b000007688783b */ /* 0x000eee0000000200 */
[C---:B-1----:R-:W-:Y:S05]  /*9f30*/  HMMA.16816.F32.BF16 R4, R140.reuse, R148, R4 ;  /* 0x000000948c04723c */ /* 0x042fea0000041804 */
[----:B------:R-:W-:Y:S01]  /*9f40*/  IABS R148, R3 ;  /* 0x0000000300947213 */ /* 0x000fe20000000000 */
[----:B------:R-:W-:Y:S01]  /*9f50*/  IMAD.IADD R149, R195, 0x1, -R2 ;  /* 0x00000001c3957824 */ /* 0x000fe200078e0a02 */
[----:B------:R-:W-:Y:S01]  /*9f60*/  IABS R3, R119 ;  /* 0x0000007700037213 */ /* 0x000fe20000000000 */
[C---:B------:R-:W-:Y:S03]  /*9f70*/  HMMA.16816.F32.BF16 R8, R140.reuse, R150, R8 ;  /* 0x000000968c08723c */ /* 0x040fe60000041808 */
[----:B------:R-:W-:Y:S02]  /*9f80*/  IABS R119, R149 ;  /* 0x0000009500777213 */ /* 0x000fe40000000000 */
[----:B------:R-:W-:Y:S02]  /*9f90*/  I2FP.F32.S32 R150, R148 ;  /* 0x0000009400967245 */ /* 0x000fe40000201400 */
[----:B------:R-:W-:Y:S01]  /*9fa0*/  I2FP.F32.S32 R119, R119 ;  /* 0x0000007700777245 */ /* 0x000fe20000201400 */
[C---:B--2---:R-:W-:Y:S03]  /*9fb0*/  HMMA.16816.F32.BF16 R12, R140.reuse, R144, R12 ;  /* 0x000000908c0c723c */ /* 0x044fe6000004180c */
[----:B------:R-:W-:Y:S01]  /*9fc0*/  I2FP.F32.S32 R148, R3 ;  /* 0x0000000300947245 */ /* 0x000fe20000201400 */
[----:B------:R-:W-:Y:S01]  /*9fd0*/  FFMA.FTZ R6, R119, -UR6, R6 ;  /* 0x8000000677067c23 */ /* 0x000fe20008010006 */
[----:B------:R-:W-:Y:S01]  /*9fe0*/  IABS R149, R116 ;  /* 0x0000007400957213 */ /* 0x000fe20000000000 */
[----:B------:R-:W-:Y:S01]  /*9ff0*/  VIADD R119, R116, 0xfffffff8 ;  /* 0xfffffff874777836 */ /* 0x000fe20000000000 */
[--C-:B------:R-:W-:Y:S01]  /*a000*/  IADD3 R116, PT, PT, R194, -0x9, -R2.reuse ;  /* 0xfffffff7c2747810 */ /* 0x100fe20007ffe802 */
[C---:B------:R-:W-:Y:S03]  /*a010*/  HMMA.16816.F32.BF16 R16, R140.reuse, R146, R16 ;  /* 0x000000928c10723c */ /* 0x040fe60000041810 */
[--C-:B------:R-:W-:Y:S01]  /*a020*/  IADD3 R144, PT, PT, R195, -0x9, -R2.reuse ;  /* 0xfffffff7c3907810 */ /* 0x100fe20007ffe802 */
[----:B------:R-:W-:Y:S01]  /*a030*/  FFMA.FTZ R7, R148, -UR6, R7 ;  /* 0x8000000694077c23 */ /* 0x000fe20008010007 */
[----:B------:R-:W-:Y:S01]  /*a040*/  IADD3 R148, PT, PT, R194, -0x10, -R2 ;  /* 0xfffffff0c2947810 */ /* 0x000fe20007ffe802 */
[----:B------:R-:W-:Y:S01]  /*a050*/  FFMA.FTZ R5, R150, -UR6, R5 ;  /* 0x8000000696057c23 */ /* 0x000fe20008010005 */
[----:B------:R-:W-:Y:S02]  /*a060*/  IABS R145, R119 ;  /* 0x0000007700917213 */ /* 0x000fe40000000000 */
[----:B------:R-:W-:Y:S01]  /*a070*/  IABS R116, R116 ;  /* 0x0000007400747213 */ /* 0x000fe20000000000 */
[C---:B---3--:R-:W-:Y:S03]  /*a080*/  HMMA.16816.F32.BF16 R20, R140.reuse, R136, R20 ;  /* 0x000000888c14723c */ /* 0x048fe60000041814 */
[----:B------:R-:W-:Y:S02]  /*a090*/  IABS R119, R144 ;  /* 0x0000009000777213 */ /* 0x000fe40000000000 */
[----:B------:R-:W-:Y:S02]  /*a0a0*/  IABS R144, R148 ;  /* 0x0000009400907213 */ /* 0x000fe40000000000 */
[----:B------:R-:W-:Y:S01]  /*a0b0*/  I2FP.F32.S32 R148, R145 ;  /* 0x0000009100947245 */ /* 0x000fe20000201400 */
[C---:B------:R-:W-:Y:S03]  /*a0c0*/  HMMA.16816.F32.BF16 R24, R140.reuse, R138, R24 ;  /* 0x0000008a8c18723c */ /* 0x040fe60000041818 */
[----:B------:R-:W-:Y:S01]  /*a0d0*/  I2FP.F32.S32 R145, R116 ;  /* 0x0000007400917245 */ /* 0x000fe20000201400 */
[----:B------:R-:W-:Y:S01]  /*a0e0*/  FFMA.FTZ R8, R148, -UR6, R8 ;  /* 0x8000000694087c23 */ /* 0x000fe20008010008 */
[----:B------:R-:W-:Y:S02]  /*a0f0*/  I2FP.F32.S32 R3, R149 ;  /* 0x0000009500037245 */ /* 0x000fe40000201400 */
[----:B------:R-:W-:Y:S01]  /*a100*/  I2FP.F32.S32 R116, R119 ;  /* 0x0000007700747245 */ /* 0x000fe20000201400 */
[----:B------:R-:W-:Y:S01]  /*a110*/  FFMA.FTZ R9, R145, -UR6, R9 ;  /* 0x8000000691097c23 */ /* 0x000fe20008010009 */
[----:B------:R-:W-:Y:S01]  /*a120*/  I2FP.F32.S32 R119, R144 ;  /* 0x0000009000777245 */ /* 0x000fe20000201400 */
[C---:B------:R-:W-:Y:S01]  /*a130*/  FFMA.FTZ R4, R3.reuse, -UR6, R4 ;  /* 0x8000000603047c23 */ /* 0x040fe20008010004 */
[C---:B------:R-:W-:Y:S01]  /*a140*/  IADD3 R144, PT, PT, R194.reuse, -0x18, -R2 ;  /* 0xffffffe8c2907810 */ /* 0x040fe20007ffe802 */
[----:B------:R-:W-:Y:S01]  /*a150*/  FFMA.FTZ R10, R3, -UR6, R10 ;  /* 0x80000006030a7c23 */ /* 0x000fe2000801000a */
[----:B------:R-:W-:Y:S01]  /*a160*/  IADD3 R3, PT, PT, R194, -0x11, -R2 ;  /* 0xffffffefc2037810 */ /* 0x000fe20007ffe802 */
[----:B------:R-:W-:Y:S01]  /*a170*/  FFMA.FTZ R12, R119, -UR6, R12 ;  /* 0x80000006770c7c23 */ /* 0x000fe2000801000c */
[C-C-:B------:R-:W-:Y:S01]  /*a180*/  IADD3 R119, PT, PT, R195.reuse, -0x10, -R2.reuse ;  /* 0xfffffff0c3777810 */ /* 0x140fe20007ffe802 */
[----:B------:R-:W-:Y:S01]  /*a190*/  FFMA.FTZ R11, R116, -UR6, R11 ;  /* 0x80000006740b7c23 */ /* 0x000fe2000801000b */
[----:B------:R-:W-:Y:S02]  /*a1a0*/  IABS R116, R3 ;  /* 0x0000000300747213 */ /* 0x000fe40000000000 */
[----:B------:R-:W-:Y:S02]  /*a1b0*/  IABS R3, R119 ;  /* 0x0000007700037213 */ /* 0x000fe40000000000 */
[----:B------:R-:W-:Y:S02]  /*a1c0*/  IABS R119, R144 ;  /* 0x0000009000777213 */ /* 0x000fe40000000000 */
[--C-:B------:R-:W-:Y:S01]  /*a1d0*/  IADD3 R136, PT, PT, R195, -0x11, -R2.reuse ;  /* 0xffffffefc3887810 */ /* 0x100fe20007ffe802 */
[----:B------:R1:W2:Y:S01]  /*a1e0*/  LDSM.16.M88.4 R144, [R118+0xb800] ;  /* 0x00b800007690783b */ /* 0x0002a20000000200 */
[----:B------:R-:W-:Y:S01]  /*a1f0*/  IADD3 R137, PT, PT, R194, -0x19, -R2 ;  /* 0xffffffe7c2897810 */ /* 0x000fe20007ffe802 */
[----:B------:R-:W-:Y:S04]  /*a200*/  DEPBAR.LE SB0, 0x0 ;  /* 0x000080000000791a */ /* 0x000fe80000000000 */
[----:B------:R-:W-:Y:S01]  /*a210*/  IABS R148, R136 ;  /* 0x0000008800947213 */ /* 0x000fe20000000000 */
[----:B------:R-:W-:Y:S01]  /*a220*/  BAR.SYNC.DEFER_BLOCKING 0x0 ;  /* 0x0000000000007b1d */ /* 0x000fe20000010000 */
[----:B------:R-:W-:Y:S02]  /*a230*/  IABS R136, R137 ;  /* 0x0000008900887213 */ /* 0x000fe40000000000 */
[----:B------:R-:W-:Y:S02]  /*a240*/  I2FP.F32.S32 R137, R116 ;  /* 0x0000007400897245 */ /* 0x000fe40000201400 */
[----:B------:R-:W-:Y:S02]  /*a250*/  I2FP.F32.S32 R116, R3 ;  /* 0x0000000300747245 */ /* 0x000fe40000201400 */
[----:B------:R-:W-:Y:S01]  /*a260*/  I2FP.F32.S32 R3, R136 ;  /* 0x0000008800037245 */ /* 0x000fe20000201400 */
[----:B------:R-:W-:Y:S01]  /*a270*/  FFMA.FTZ R13, R137, -UR6, R13 ;  /* 0x80000006890d7c23 */ /* 0x000fe2000801000d */
[----:B------:R-:W-:Y:S01]  /*a280*/  I2FP.F32.S32 R119, R119 ;  /* 0x0000007700777245 */ /* 0x000fe20000201400 */
[----:B------:R-:W-:Y:S01]  /*a290*/  FFMA.FTZ R14, R116, -UR6, R14 ;  /* 0x80000006740e7c23 */ /* 0x000fe2000801000e */
[--C-:B------:R-:W-:Y:S01]  /*a2a0*/  IADD3 R116, PT, PT, R195, -0x18, -R2.reuse ;  /* 0xffffffe8c3747810 */ /* 0x100fe20007ffe802 */
[----:B------:R-:W-:Y:S01]  /*a2b0*/  FFMA.FTZ R17, R3, -UR6, R17 ;  /* 0x8000000603117c23 */ /* 0x000fe20008010011 */
[----:B------:R-:W-:Y:S01]  /*a2c0*/  IADD3 R3, PT, PT, R195, -0x19, -R2 ;  /* 0xffffffe7c3037810 */ /* 0x000fe20007ffe802 */
[----:B------:R-:W-:Y:S01]  /*a2d0*/  FFMA.FTZ R16, R119, -UR6, R16 ;  /* 0x8000000677107c23 */ /* 0x000fe20008010010 */
[----:B------:R-:W-:Y:S01]  /*a2e0*/  IADD3 R137, PT, PT, R195, -0x20, -R2 ;  /* 0xffffffe0c3897810 */ /* 0x000fe20007ffe802 */
[----:B-1----:R-:W-:Y:S01]  /*a2f0*/  IMAD.MOV.U32 R118, RZ, RZ, R148 ;  /* 0x000000ffff767224 */ /* 0x002fe200078e0094 */
[----:B------:R-:W-:Y:S02]  /*a300*/  IABS R136, R116 ;  /* 0x0000007400887213 */ /* 0x000fe40000000000 */
[----:B------:R-:W-:Y:S02]  /*a310*/  IABS R3, R3 ;  /* 0x0000000300037213 */ /* 0x000fe40000000000 */
[----:B------:R-:W-:Y:S02]  /*a320*/  I2FP.F32.S32 R118, R118 ;  /* 0x0000007600767245 */ /* 0x000fe40000201400 */
[--C-:B------:R-:W-:Y:S02]  /*a330*/  IADD3 R119, PT, PT, R194, -0x20, -R2.reuse ;  /* 0xffffffe0c2777810 */ /* 0x100fe40007ffe802 */
[----:B------:R-:W-:Y:S01]  /*a340*/  IABS R116, R137 ;  /* 0x0000008900747213 */ /* 0x000fe20000000000 */
[----:B------:R-:W-:Y:S01]  /*a350*/  FFMA.FTZ R15, R118, -UR6, R15 ;  /* 0x80000006760f7c23 */ /* 0x000fe2000801000f */
[----:B------:R-:W-:Y:S02]  /*a360*/  IADD3 R118, PT, PT, R194, -0x21, -R2 ;  /* 0xffffffdfc2767810 */ /* 0x000fe40007ffe802 */
[----:B------:R-:W-:Y:S02]  /*a370*/  I2FP.F32.S32 R3, R3 ;  /* 0x0000000300037245 */ /* 0x000fe40000201400 */
[----:B------:R-:W-:Y:S02]  /*a380*/  IABS R119, R119 ;  /* 0x0000007700777213 */ /* 0x000fe40000000000 */
[----:B------:R-:W-:Y:S01]  /*a390*/  IABS R118, R118 ;  /* 0x0000007600767213 */ /* 0x000fe20000000000 */
[----:B------:R-:W-:Y:S01]  /*a3a0*/  FFMA.FTZ R19, R3, -UR6, R19 ;  /* 0x8000000603137c23 */ /* 0x000fe20008010013 */
[----:B------:R-:W-:Y:S01]  /*a3b0*/  I2FP.F32.S32 R136, R136 ;  /* 0x0000008800887245 */ /* 0x000fe20000201400 */
[C---:B--2---:R-:W-:Y:S05]  /*a3c0*/  HMMA.16816.F32.BF16 R28, R140.reuse, R144, R28 ;  /* 0x000000908c1c723c */ /* 0x044fea000004181c */
[----:B------:R-:W-:Y:S01]  /*a3d0*/  I2FP.F32.S32 R116, R116 ;  /* 0x0000007400747245 */ /* 0x000fe20000201400 */
[----:B------:R-:W-:Y:S01]  /*a3e0*/  FFMA.FTZ R18, R136, -UR6, R18 ;  /* 0x8000000688127c23 */ /* 0x000fe20008010012 */
[----:B------:R-:W-:Y:S01]  /*a3f0*/  I2FP.F32.S32 R119, R119 ;  /* 0x0000007700777245 */ /* 0x000fe20000201400 */
[----:B------:R-:W-:Y:S03]  /*a400*/  HMMA.16816.F32.BF16 R32, R140, R146, R32 ;  /* 0x000000928c20723c */ /* 0x000fe60000041820 */
[----:B------:R-:W-:Y:S01]  /*a410*/  I2FP.F32.S32 R118, R118 ;  /* 0x0000007600767245 */ /* 0x000fe20000201400 */
[----:B------:R-:W-:Y:S01]  /*a420*/  FFMA.FTZ R22, R116, -UR6, R22 ;  /* 0x8000000674167c23 */ /* 0x000fe20008010016 */
[----:B------:R-:W-:Y:S01]  /*a430*/  IADD3 R3, PT, PT, R195, -0x21, -R2 ;  /* 0xffffffdfc3037810 */ /* 0x000fe20007ffe802 */
[----:B------:R-:W-:Y:S01]  /*a440*/  FFMA.FTZ R20, R119, -UR6, R20 ;  /* 0x8000000677147c23 */ /* 0x000fe20008010014 */
[--C-:B------:R-:W-:Y:S01]  /*a450*/  IADD3 R116, PT, PT, R194, -0x28, -R2.reuse ;  /* 0xffffffd8c2747810 */ /* 0x100fe20007ffe802 */
[----:B------:R-:W-:Y:S01]  /*a460*/  FFMA.FTZ R21, R118, -UR6, R21 ;  /* 0x8000000676157c23 */ /* 0x000fe20008010015 */
[C-C-:B------:R-:W-:Y:S02]  /*a470*/  IADD3 R136, PT, PT, R195.reuse, -0x28, -R2.reuse ;  /* 0xffffffd8c3887810 */ /* 0x140fe40007ffe802 */
[--C-:B------:R-:W-:Y:S02]  /*a480*/  IADD3 R138, PT, PT, R195, -0x29, -R2.reuse ;  /* 0xffffffd7c38a7810 */ /* 0x100fe40007ffe802 */
[----:B------:R-:W-:Y:S02]  /*a490*/  IABS R137, R3 ;  /* 0x0000000300897213 */ /* 0x000fe40000000000 */
[----:B------:R-:W-:Y:S02]  /*a4a0*/  IADD3 R118, PT, PT, R194, -0x29, -R2 ;  /* 0xffffffd7c2767810 */ /* 0x000fe40007ffe802 */
[----:B------:R-:W-:Y:S02]  /*a4b0*/  IABS R119, R116 ;  /* 0x0000007400777213 */ /* 0x000fe40000000000 */
[----:B------:R-:W-:Y:S02]  /*a4c0*/  IABS R3, R136 ;  /* 0x0000008800037213 */ /* 0x000fe40000000000 */
[----:B------:R-:W-:Y:S02]  /*a4d0*/  IABS R116, R138 ;  /* 0x0000008a00747213 */ /* 0x000fe40000000000 */
[----:B------:R-:W-:Y:S02]  /*a4e0*/  IABS R118, R118 ;  /* 0x0000007600767213 */ /* 0x000fe40000000000 */
[----:B------:R-:W-:Y:S02]  /*a4f0*/  I2FP.F32.S32 R3, R3 ;  /* 0x0000000300037245 */ /* 0x000fe40000201400 */
[----:B------:R-:W-:Y:S02]  /*a500*/  I2FP.F32.S32 R116, R116 ;  /* 0x0000007400747245 */ /* 0x000fe40000201400 */
[----:B------:R-:W-:Y:S01]  /*a510*/  I2FP.F32.S32 R137, R137 ;  /* 0x0000008900897245 */ /* 0x000fe20000201400 */
[----:B------:R-:W-:Y:S01]  /*a520*/  FFMA.FTZ R26, R3, -UR6, R26 ;  /* 0x80000006031a7c23 */ /* 0x000fe2000801001a */
[----:B------:R-:W-:Y:S01]  /*a530*/  I2FP.F32.S32 R119, R119 ;  /* 0x0000007700777245 */ /* 0x000fe20000201400 */
[----:B------:R-:W-:Y:S01]  /*a540*/  FFMA.FTZ R27, R116, -UR6, R27 ;  /* 0x80000006741b7c23 */ /* 0x000fe2000801001b */
[----:B------:R-:W-:Y:S01]  /*a550*/  I2FP.F32.S32 R118, R118 ;  /* 0x0000007600767245 */ /* 0x000fe20000201400 */
[----:B------:R-:W-:Y:S01]  /*a560*/  FFMA.FTZ R23, R137, -UR6, R23 ;  /* 0x8000000689177c23 */ /* 0x000fe20008010017 */
[C---:B------:R-:W-:Y:S01]  /*a570*/  IADD3 R3, PT, PT, R194.reuse, -0x31, -R2 ;  /* 0xffffffcfc2037810 */ /* 0x040fe20007ffe802 */
[----:B------:R-:W-:Y:S01]  /*a580*/  FFMA.FTZ R24, R119, -UR6, R24 ;  /* 0x8000000677187c23 */ /* 0x000fe20008010018 */
[--C-:B------:R-:W-:Y:S01]  /*a590*/  IADD3 R138, PT, PT, R194, -0x38, -R2.reuse ;  /* 0xffffffc8c28a7810 */ /* 0x100fe20007ffe802 */
[----:B------:R-:W-:Y:S01]  /*a5a0*/  FFMA.FTZ R25, R118, -UR6, R25 ;  /* 0x8000000676197c23 */ /* 0x000fe20008010019 */
[--C-:B------:R-:W-:Y:S02]  /*a5b0*/  IADD3 R116, PT, PT, R194, -0x30, -R2.reuse ;  /* 0xffffffd0c2747810 */ /* 0x100fe40007ffe802 */
[C-C-:B------:R-:W-:Y:S02]  /*a5c0*/  IADD3 R119, PT, PT, R195.reuse, -0x30, -R2.reuse ;  /* 0xffffffd0c3777810 */ /* 0x140fe40007ffe802 */
[----:B------:R-:W-:Y:S02]  /*a5d0*/  IADD3 R137, PT, PT, R195, -0x31, -R2 ;  /* 0xffffffcfc3897810 */ /* 0x000fe40007ffe802 */
[----:B------:R-:W-:Y:S02]  /*a5e0*/  IABS R118, R3 ;  /* 0x0000000300767213 */ /* 0x000fe40000000000 */
[----:B------:R-:W-:Y:S02]  /*a5f0*/  IABS R138, R138 ;  /* 0x0000008a008a7213 */ /* 0x000fe40000000000 */
[----:B------:R-:W-:Y:S02]  /*a600*/  IABS R136, R116 ;  /* 0x0000007400887213 */ /* 0x000fe40000000000 */
[----:B------:R-:W-:Y:S02]  /*a610*/  IABS R3, R119 ;  /* 0x0000007700037213 */ /* 0x000fe40000000000 */
[----:B------:R-:W-:Y:S02]  /*a620*/  IABS R116, R137 ;  /* 0x0000008900747213 */ /* 0x000fe40000000000 */
[----:B------:R-:W-:Y:S01]  /*a630*/  I2FP.F32.S32 R119, R118 ;  /* 0x0000007600777245 */ /* 0x000fe20000201400 */
[----:B------:R-:W-:Y:S01]  /*a640*/  IMAD.MOV.U32 R118, RZ, RZ, R138 ;  /* 0x000000ffff767224 */ /* 0x000fe200078e008a */
[----:B------:R-:W-:Y:S02]  /*a650*/  I2FP.F32.S32 R3, R3 ;  /* 0x0000000300037245 */ /* 0x000fe40000201400 */
[----:B------:R-:W-:Y:S01]  /*a660*/  I2FP.F32.S32 R116, R116 ;  /* 0x0000007400747245 */ /* 0x000fe20000201400 */
[----:B------:R-:W-:Y:S01]  /*a670*/  FFMA.FTZ R29, R119, -UR6, R29 ;  /* 0x80000006771d7c23 */ /* 0x000fe2000801001d */
[----:B------:R-:W-:Y:S01]  /*a680*/  I2FP.F32.S32 R118, R118 ;  /* 0x0000007600767245 */ /* 0x000fe20000201400 */
[----:B------:R-:W-:Y:S01]  /*a690*/  FFMA.FTZ R30, R3, -UR6, R30 ;  /* 0x80000006031e7c23 */ /* 0x000fe2000801001e */
[C-C-:B------:R-:W-:Y:S01]  /*a6a0*/  IADD3 R3, PT, PT, R195.reuse, -0x38, -R2.reuse ;  /* 0xffffffc8c3037810 */ /* 0x140fe20007ffe802 */
[----:B------:R-:W-:Y:S01]  /*a6b0*/  FFMA.FTZ R31, R116, -UR6, R31 ;  /* 0x80000006741f7c23 */ /* 0x000fe2000801001f */
[----:B------:R-:W-:Y:S01]  /*a6c0*/  IADD3 R116, PT, PT, R194, -0x39, -R2 ;  /* 0xffffffc7c2747810 */ /* 0x000fe20007ffe802 */
[----:B------:R-:W-:Y:S01]  /*a6d0*/  FFMA.FTZ R32, R118, -UR6, R32 ;  /* 0x8000000676207c23 */ /* 0x000fe20008010020 */
[----:B------:R-:W-:Y:S02]  /*a6e0*/  IADD3 R2, PT, PT, R195, -0x39, -R2 ;  /* 0xffffffc7c3027810 */ /* 0x000fe40007ffe802 */
[----:B------:R-:W-:Y:S02]  /*a6f0*/  FMNMX3.FTZ R142, R0, R4, R5, !PT ;  /* 0x00000004008e7276 */ /* 0x000fe40007810005 */
[----:B------:R-:W-:Y:S02]  /*a700*/  IABS R118, R116 ;  /* 0x0000007400767213 */ /* 0x000fe40000000000 */
[----:B------:R-:W-:Y:S02]  /*a710*/  IABS R116, R2 ;  /* 0x0000000200747213 */ /* 0x000fe40000000000 */
[----:B------:R-:W-:Y:S02]  /*a720*/  FMNMX3.FTZ R2, R117, R6, R7, !PT ;  /* 0x0000000675027276 */ /* 0x000fe40007810007 */
[----:B------:R-:W-:Y:S02]  /*a730*/  FMNMX3.FTZ R142, R142, R8, R9, !PT ;  /* 0x000000088e8e7276 */ /* 0x000fe40007810009 */
[----:B------:R-:W-:Y:S02]  /*a740*/  FMNMX3.FTZ R2, R2, R10, R11, !PT ;  /* 0x0000000a02027276 */ /* 0x000fe4000781000b */
[----:B------:R-:W-:Y:S02]  /*a750*/  FMNMX3.FTZ R142, R142, R12, R13, !PT ;  /* 0x0000000c8e8e7276 */ /* 0x000fe4000781000d */
[----:B------:R-:W-:Y:S02]  /*a760*/  FMNMX3.FTZ R2, R2, R14, R15, !PT ;  /* 0x0000000e02027276 */ /* 0x000fe4000781000f */
[----:B------:R-:W-:Y:S02]  /*a770*/  FMNMX3.FTZ R142, R142, R16, R17, !PT ;  /* 0x000000108e8e7276 */ /* 0x000fe40007810011 */
[----:B------:R-:W-:Y:S02]  /*a780*/  I2FP.F32.S32 R136, R136 ;  /* 0x0000008800887245 */ /* 0x000fe40000201400 */
[----:B------:R-:W-:Y:S02]  /*a790*/  FMNMX3.FTZ R2, R2, R18, R19, !PT ;  /* 0x0000001202027276 */ /* 0x000fe40007810013 */
[----:B------:R-:W-:Y:S01]  /*a7a0*/  FMNMX3.FTZ R142, R142, R20, R21, !PT ;  /* 0x000000148e8e7276 */ /* 0x000fe20007810015 */
[----:B------:R-:W-:Y:S01]  /*a7b0*/  FFMA.FTZ R28, R136, -UR6, R28 ;  /* 0x80000006881c7c23 */ /* 0x000fe2000801001c */
[----:B------:R-:W-:Y:S02]  /*a7c0*/  I2FP.F32.S32 R118, R118 ;  /* 0x0000007600767245 */ /* 0x000fe40000201400 */
[----:B------:R-:W-:Y:S02]  /*a7d0*/  IABS R3, R3 ;  /* 0x0000000300037213 */ /* 0x000fe40000000000 */
[----:B------:R-:W-:Y:S01]  /*a7e0*/  FMNMX3.FTZ R2, R2, R22, R23, !PT ;  /* 0x0000001602027276 */ /* 0x000fe20007810017 */
[----:B------:R-:W-:Y:S01]  /*a7f0*/  FFMA.FTZ R33, R118, -UR6, R33 ;  /* 0x8000000676217c23 */ /* 0x000fe20008010021 */
[----:B------:R-:W-:Y:S02]  /*a800*/  FMNMX3.FTZ R142, R142, R24, R25, !PT ;  /* 0x000000188e8e7276 */ /* 0x000fe40007810019 */
[----:B------:R-:W-:Y:S02]  /*a810*/  I2FP.F32.S32 R3, R3 ;  /* 0x0000000300037245 */ /* 0x000fe40000201400 */
[----:B------:R-:W-:Y:S02]  /*a820*/  I2FP.F32.S32 R116, R116 ;  /* 0x0000007400747245 */ /* 0x000fe40000201400 */
[----:B------:R-:W-:Y:S01]  /*a830*/  FMNMX3.FTZ R2, R2, R26, R27, !PT ;  /* 0x0000001a02027276 */ /* 0x000fe2000781001b */
[----:B------:R-:W-:Y:S01]  /*a840*/  FFMA.FTZ R34, R3, -UR6, R34 ;  /* 0x8000000603227c23 */ /* 0x000fe20008010022 */
[----:B------:R-:W-:Y:S01]  /*a850*/  FMNMX3.FTZ R142, R142, R28, R29, !PT ;  /* 0x0000001c8e8e7276 */ /* 0x000fe2000781001d */
[----:B------:R-:W-:Y:S01]  /*a860*/  FFMA.FTZ R35, R116, -UR6, R35 ;  /* 0x8000000674237c23 */ /* 0x000fe20008010023 */
[----:B------:R-:W-:Y:S02]  /*a870*/  FMNMX3.FTZ R144, R2, R30, R31, !PT ;  /* 0x0000001e02907276 */ /* 0x000fe4000781001f */
[----:B------:R-:W-:Y:S01]  /*a880*/  FMNMX3.FTZ R142, R142, R32, R33, !PT ;  /* 0x000000208e8e7276 */ /* 0x000fe20007810021 */
[----:B------:R-:W-:Y:S06]  /*a890*/  BRA.U.ANY UP0, `(.L_x_1227) ;  /* 0xffffffe100307547 */ /* 0x000fec000b93ffff */
.L_x_1226:
[----:B------:R-:W2:Y:S01]  /*a8a0*/  LDL.64 R210, [R1+0x58] ;  /* 0x0000580001d27983 */ /* 0x000ea20000100a00 */
[----:B-1----:R-:W-:Y:S01]  /*a8b0*/  FMNMX3.FTZ R2, R144, R34, R35, !PT ;  /* 0x0000002290027276 */ /* 0x002fe20007810023 */
[----:B------:R-:W-:Y:S01]  /*a8c0*/  USHF.L.U32 UR9, UR11, 0x1, URZ ;  /* 0x000000010b097899 */ /* 0x000fe200080006ff */
[----:B------:R-:W-:Y:S01]  /*a8d0*/  SHF.R.U32.HI R200, RZ, 0x5, R186 ;  /* 0x00000005ffc87819 */ /* 0x000fe200000116ba */
[C---:B------:R-:W-:Y:S01]  /*a8e0*/  VIADD R148, R196.reuse, 0x9e3779b9 ;  /* 0x9e3779b9c4947836 */ /* 0x040fe20000000000 */
[----:B------:R-:W-:Y:S01]  /*a8f0*/  UISETP.GT.AND UP0, UPT, UR11, URZ, UPT ;  /* 0x000000ff0b00728c */ /* 0x000fe2000bf04270 */
[----:B------:R-:W3:Y:S01]  /*a900*/  LDL.64 R174, [R1+0x60] ;  /* 0x0000600001ae7983 */ /* 0x000ee20000100a00 */
[C---:B------:R-:W-:Y:S02]  /*a910*/  VIADD R160, R196.reuse, 0x3c6ef372 ;  /* 0x3c6ef372c4a07836 */ /* 0x040fe40000000000 */
[C---:B------:R-:W-:Y:S02]  /*a920*/  VIADD R168, R197.reuse, 0x32370b8f ;  /* 0x32370b8fc5a87836 */ /* 0x040fe40000000000 */
[C---:B------:R-:W-:Y:S01]  /*a930*/  VIADD R149, R197.reuse, 0x76cf5d0a ;  /* 0x76cf5d0ac5957836 */ /* 0x040fe20000000000 */
[----:B------:R-:W4:Y:S01]  /*a940*/  LDL R172, [R1+0x54] ;  /* 0x0000540001ac7983 */ /* 0x000f220000100800 */
[C---:B------:R-:W-:Y:S02]  /*a950*/  VIADD R161, R196.reuse, 0xdaa66d2b ;  /* 0xdaa66d2bc4a17836 */ /* 0x040fe40000000000 */
[----:B------:R-:W-:Y:S01]  /*a960*/  VIADD R169, R196, 0x78dde6e4 ;  /* 0x78dde6e4c4a97836 */ /* 0x000fe20000000000 */
[----:B------:R-:W1:Y:S01]  /*a970*/  SHFL.BFLY PT, R116, R142, 0x2, 0x1f ;  /* 0x0c401f008e747f89 */ /* 0x000e6200000e0000 */
[----:B------:R-:W-:Y:S07]  /*a980*/  VIADD R170, R197, 0xa9066899 ;  /* 0xa9066899c5aa7836 */ /* 0x000fee0000000000 */
[----:B------:R-:W5:Y:S01]  /*a990*/  SHFL.BFLY PT, R118, R2, 0x2, 0x1f ;  /* 0x0c401f0002767f89 */ /* 0x000f6200000e0000 */
[----:B------:R-:W5:Y:S07]  /*a9a0*/  S2R R119, SR_CTAID.X ;  /* 0x0000000000777919 */ /* 0x000f6e0000002500 */
[----:B------:R-:W4:Y:S04]  /*a9b0*/  LDL R152, [R1+0x6c] ;  /* 0x00006c0001987983 */ /* 0x000f280000100800 */
[----:B------:R-:W-:Y:S01]  /*a9c0*/  LDSM.16.MT88.4 R144, [R177+0xc000] ;  /* 0x00c00000b190783b */ /* 0x000fe20000004200 */
[----:B-1----:R-:W-:Y:S07]  /*a9d0*/  FMNMX.FTZ R116, R142, R116, !PT ;  /* 0x000000748e747209 */ /* 0x002fee0007810000 */
[----:B------:R-:W-:Y:S01]  /*a9e0*/  LDSM.16.MT88.4 R140, [R176+0xc000] ;  /* 0x00c00000b08c783b */ /* 0x000fe20000004200 */
[----:B-----5:R-:W-:Y:S07]  /*a9f0*/  FMNMX.FTZ R118, R2, R118, !PT ;  /* 0x0000007602767209 */ /* 0x020fee0007810000 */
[----:B------:R-:W1:Y:S08]  /*aa00*/  SHFL.BFLY PT, R3, R116, 0x1, 0x1f ;  /* 0x0c201f0074037f89 */ /* 0x000e7000000e0000 */
[----:B------:R-:W5:Y:S01]  /*aa10*/  SHFL.BFLY PT, R2, R118, 0x1, 0x1f ;  /* 0x0c201f0076027f89 */ /* 0x000f6200000e0000 */
[----:B------:R-:W-:Y:S04]  /*aa20*/  IMAD R200, R119, 0x4, R200 ;  /* 0x0000000477c87824 */ /* 0x000fe800078e02c8 */
[----:B------:R-:W-:Y:S01]  /*aa30*/  IMAD.WIDE.U32 R200, R200, -0x326172a9, RZ ;  /* 0xcd9e8d57c8c87825 */ /* 0x000fe200078e00ff */
[----:B-1----:R-:W-:Y:S04]  /*aa40*/  FMNMX.FTZ R116, R116, R3, !PT ;  /* 0x0000000374747209 */ /* 0x002fe80007810000 */
[C---:B------:R-:W-:Y:S01]  /*aa50*/  FSETP.NEU.FTZ.AND P2, PT, R116.reuse, -INF , PT ;  /* 0xff8000007400780b */ /* 0x040fe20003f5d000 */
[----:B------:R-:W-:Y:S01]  /*aa60*/  FMUL.FTZ R162, R116, UR4 ;  /* 0x0000000474a27c20 */ /* 0x000fe20008410000 */
[----:B-----5:R-:W-:Y:S01]  /*aa70*/  FMNMX.FTZ R3, R118, R2, !PT ;  /* 0x0000000276037209 */ /* 0x020fe20007810000 */
        /* <DEDUP_REMOVED lines=27> */
[----:B------:R-:W-:Y:S01]  /*ac30*/  FFMA.FTZ R25, R25, UR4, -R162 ;  /* 0x0000000419197c23 */ /* 0x000fe200080108a2 */
[--C-:B------:R-:W-:Y:S01]  /*ac40*/  FFMA.FTZ R26, R26, UR4, -R163.reuse ;  /* 0x000000041a1a7c23 */ /* 0x100fe200080108a3 */
[----:B------:R-:W-:Y:S05]  /*ac50*/  FFMA.FTZ R27, R27, UR4, -R163 ;  /* 0x000000041b1b7c23 */ /* 0x000fea00080108a3 */
[----:B------:R-:W1:Y:S10]  /*ac60*/  MUFU.EX2 R207, R6 ;  /* 0x0000000600cf7308 */ /* 0x000e740000000800 */
[----:B------:R-:W-:Y:S10]  /*ac70*/  MUFU.EX2 R229, R8 ;  /* 0x0000000800e57308 */ /* 0x000ff40000000800 */
[----:B------:R-:W5:Y:S01]  /*ac80*/  MUFU.EX2 R233, R9 ;  /* 0x0000000900e97308 */ /* 0x000f620000000800 */
[----:B-1----:R-:W-:Y:S04]  /*ac90*/  F2FP.BF16.F32.PACK_AB R154, R226, R207 ;  /* 0x000000cfe29a723e */ /* 0x002fe800000010ff */
[----:B------:R-:W-:Y:S05]  /*aca0*/  PRMT R155, R154, 0x7632, R155 ;  /* 0x000076329a9b7816 */ /* 0x000fea000000009b */
[----:B------:R-:W-:Y:S10]  /*acb0*/  MUFU.EX2 R228, R10 ;  /* 0x0000000a00e47308 */ /* 0x000ff40000000800 */
[----:B------:R-:W1:Y:S01]  /*acc0*/  MUFU.EX2 R232, R11 ;  /* 0x0000000b00e87308 */ /* 0x000e620000000800 */
[----:B-----5:R-:W-:Y:S04]  /*acd0*/  F2FP.BF16.F32.PACK_AB R156, R233, R229 ;  /* 0x000000e5e99c723e */ /* 0x020fe800000010ff */
        /* <DEDUP_REMOVED lines=13> */
[----:B-1----:R-:W-:Y:S09]  /*adb0*/  IMAD.U32 R21, RZ, RZ, UR12 ;  /* 0x0000000cff157e24 */ /* 0x002ff2000f8e00ff */
[----:B------:R-:W-:Y:S01]  /*adc0*/  MUFU.EX2 R212, R25 ;  /* 0x0000001900d47308 */ /* 0x000fe20000000800 */
[----:B--2---:R-:W-:Y:S01]  /*add0*/  LOP3.LUT R4, R211, UR9, R197, 0x96, !PT ;  /* 0x00000009d3047c12 */ /* 0x004fe2000f8e96c5 */
[----:B------:R-:W-:Y:S08]  /*ade0*/  UIADD3 UR9, UPT, UPT, UR9, 0x1, URZ ;  /* 0x0000000109097890 */ /* 0x000ff0000fffe0ff */
[----:B------:R-:W-:Y:S01]  /*adf0*/  MUFU.EX2 R210, R26 ;  /* 0x0000001a00d27308 */ /* 0x000fe20000000800 */
[----:B------:R-:W-:Y:S05]  /*ae00*/  IMAD.WIDE.U32 R4, R4, -0x326172a9, RZ ;  /* 0xcd9e8d5704047825 */ /* 0x000fea00078e00ff */
[----:B------:R-:W-:Y:S02]  /*ae10*/  LOP3.LUT R5, R200, R148, R5, 0x96, !PT ;  /* 0x00000094c8057212 */ /* 0x000fe400078e9605 */
[----:B------:R-:W-:Y:S03]  /*ae20*/  LOP3.LUT R2, R223, R160, R4, 0x96, !PT ;  /* 0x000000a0df027212 */ /* 0x000fe600078e9604 */
[----:B------:R-:W-:Y:S04]  /*ae30*/  IMAD.WIDE.U32 R4, R5, -0x2daee0ad, RZ ;  /* 0xd2511f5305047825 */ /* 0x000fe800078e00ff */
[----:B------:R-:W-:Y:S01]  /*ae40*/  IMAD.WIDE.U32 R118, R2, -0x2daee0ad, RZ ;  /* 0xd2511f5302767825 */ /* 0x000fe200078e00ff */
[----:B---3--:R-:W-:Y:S04]  /*ae50*/  LOP3.LUT R2, R174, R149, R5, 0x96, !PT ;  /* 0x00000095ae027212 */ /* 0x008fe800078e9605 */
[----:B------:R-:W-:Y:S01]  /*ae60*/  LOP3.LUT R4, R168, R4, R119, 0x96, !PT ;  /* 0x00000004a8047212 */ /* 0x000fe200078e9677 */
[----:B------:R-:W-:Y:S01]  /*ae70*/  IMAD.WIDE.U32 R6, R2, -0x326172a9, RZ ;  /* 0xcd9e8d5702067825 */ /* 0x000fe200078e00ff */
[----:B------:R-:W-:Y:S03]  /*ae80*/  F2FP.BF16.F32.PACK_AB R119, R227, R209 ;  /* 0x000000d1e377723e */ /* 0x000fe600000010ff */
[----:B------:R-:W-:Y:S01]  /*ae90*/  IMAD.WIDE.U32 R164, R4, -0x326172a9, RZ ;  /* 0xcd9e8d5704a47825 */ /* 0x000fe200078e00ff */
[----:B------:R-:W-:Y:S02]  /*aea0*/  LOP3.LUT R4, R222, R161, R7, 0x96, !PT ;  /* 0x000000a1de047212 */ /* 0x000fe400078e9607 */
[----:B------:R-:W-:Y:S02]  /*aeb0*/  PRMT R153, R119, 0x7632, R153 ;  /* 0x0000763277997816 */ /* 0x000fe40000000099 */
[----:B------:R-:W-:Y:S01]  /*aec0*/  LOP3.LUT R2, R169, R6, R165, 0x96, !PT ;  /* 0x00000006a9027212 */ /* 0x000fe200078e96a5 */
[----:B------:R-:W-:Y:S04]  /*aed0*/  IMAD.WIDE.U32 R4, R4, -0x2daee0ad, RZ ;  /* 0xd2511f5304047825 */ /* 0x000fe800078e00ff */
[----:B------:R-:W-:Y:S04]  /*aee0*/  IMAD.WIDE.U32 R166, R2, -0x2daee0ad, RZ ;  /* 0xd2511f5302a67825 */ /* 0x000fe800078e00ff */
[----:B------:R-:W-:Y:S01]  /*aef0*/  VIADD R165, R197, 0xed9eba14 ;  /* 0xed9eba14c5a57836 */ /* 0x000fe20000000000 */
[----:B------:R-:W-:Y:S04]  /*af00*/  LOP3.LUT R4, R170, R4, R167, 0x96, !PT ;  /* 0x00000004aa047212 */ /* 0x000fe800078e96a7 */
[----:B------:R-:W-:Y:S01]  /*af10*/  LOP3.LUT R2, R165, R118, R5, 0x96, !PT ;  /* 0x00000076a5027212 */ /* 0x000fe200078e9605 */
[----:B------:R-:W-:Y:S01]  /*af20*/  IMAD.WIDE.U32 R4, R4, -0x326172a9, RZ ;  /* 0xcd9e8d5704047825 */ /* 0x000fe200078e00ff */
[----:B------:R-:W-:Y:S01]  /*af30*/  LOP3.LUT R118, R211, UR9, R197, 0x96, !PT ;  /* 0x00000009d3767c12 */ /* 0x000fe2000f8e96c5 */
[----:B------:R-:W-:Y:S01]  /*af40*/  UIADD3 UR9, UPT, UPT, UR11, -0x1, URZ ;  /* 0xffffffff0b097890 */ /* 0x000fe2000fffe0ff */
[----:B------:R-:W-:Y:S01]  /*af50*/  MUFU.EX2 R211, R24 ;  /* 0x0000001800d37308 */ /* 0x000fe20000000800 */
[----:B------:R-:W-:Y:S01]  /*af60*/  IMAD.WIDE.U32 R150, R2, -0x326172a9, RZ ;  /* 0xcd9e8d5702967825 */ /* 0x000fe200078e00ff */
[C---:B------:R-:W-:Y:S02]  /*af70*/  PRMT R180, R4.reuse, 0x7772, RZ ;  /* 0x0000777204b47816 */ /* 0x040fe400000000ff */
[----:B------:R-:W-:Y:S01]  /*af80*/  PRMT R206, R4, 0x7771, RZ ;  /* 0x0000777104ce7816 */ /* 0x000fe200000000ff */
[----:B------:R-:W-:Y:S01]  /*af90*/  IMAD.MOV.U32 R2, RZ, RZ, R4 ;  /* 0x000000ffff027224 */ /* 0x000fe200078e0004 */
[----:B----4-:R-:W-:Y:S01]  /*afa0*/  LOP3.LUT R5, R172, R150, R5, 0x96, !PT ;  /* 0x00000096ac057212 */ /* 0x010fe200078e9605 */
[----:B------:R-:W-:Y:S01]  /*afb0*/  UMOV UR11, UR9 ;  /* 0x00000009000b7c82 */ /* 0x000fe20008000000 */
[----:B------:R-:W-:Y:S02]  /*afc0*/  PRMT R199, R4, 0x7773, RZ ;  /* 0x0000777304c77816 */ /* 0x000fe400000000ff */
[----:B------:R-:W-:Y:S02]  /*afd0*/  LOP3.LUT R205, R2, 0xff, RZ, 0xc0, !PT ;  /* 0x000000ff02cd7812 */ /* 0x000fe400078ec0ff */
[C---:B------:R-:W-:Y:S02]  /*afe0*/  LOP3.LUT R2, R5.reuse, 0xffff, RZ, 0xc0, !PT ;  /* 0x0000ffff05027812 */ /* 0x040fe400078ec0ff */
[----:B------:R-:W-:Y:S02]  /*aff0*/  LOP3.LUT R178, R5, 0xff, RZ, 0xc0, !PT ;  /* 0x000000ff05b27812 */ /* 0x000fe400078ec0ff */
[----:B------:R-:W-:Y:S01]  /*b000*/  SHF.R.U32.HI R167, RZ, 0x8, R2 ;  /* 0x00000008ffa77819 */ /* 0x000fe20000011602 */
[----:B------:R-:W-:Y:S01]  /*b010*/  FMUL.FTZ R2, R0, UR4 ;  /* 0x0000000400027c20 */ /* 0x000fe20008410000 */
[----:B------:R-:W-:Y:S01]  /*b020*/  FADD.FTZ R0, -R3, R117 ;  /* 0x0000007503007221 */ /* 0x000fe20000010100 */
[----:B------:R-:W-:Y:S01]  /*b030*/  PRMT R4, R5, 0x7632, R4 ;  /* 0x0000763205047816 */ /* 0x000fe20000000004 */
[----:B------:R3:W2:Y:S01]  /*b040*/  LDL R117, [R1+0x68] ;  /* 0x0000680001757983 */ /* 0x0006a20000100800 */
[----:B------:R-:W-:Y:S01]  /*b050*/  PRMT R136, R178, 0x5410, R167 ;  /* 0x00005410b2887816 */ /* 0x000fe200000000a7 */
[----:B------:R-:W-:Y:S01]  /*b060*/  FMUL.FTZ R0, R0, UR4 ;  /* 0x0000000400007c20 */ /* 0x000fe20008410000 */
[----:B------:R-:W-:Y:S01]  /*b070*/  SHF.R.U32.HI R204, RZ, 0x18, R5 ;  /* 0x00000018ffcc7819 */ /* 0x000fe20000011605 */
[----:B------:R-:W1:Y:S01]  /*b080*/  MUFU.EX2 R2, R2 ;  /* 0x0000000200027308 */ /* 0x000e620000000800 */
[----:B------:R-:W-:Y:S02]  /*b090*/  LOP3.LUT R203, R4, 0xff, RZ, 0xc0, !PT ;  /* 0x000000ff04cb7812 */ /* 0x000fe400078ec0ff */
[--C-:B------:R-:W-:Y:S02]  /*b0a0*/  HSET2.LE.AND R136, R136, R190.reuse, PT ;  /* 0x000000be88887233 */ /* 0x100fe40003803000 */
[----:B------:R-:W-:Y:S02]  /*b0b0*/  PRMT R137, R203, 0x5410, R204 ;  /* 0x00005410cb897816 */ /* 0x000fe400000000cc */
[----:B------:R-:W-:Y:S03]  /*b0c0*/  PRMT R4, R119, 0x5410, R153 ;  /* 0x0000541077047816 */ /* 0x000fe60000000099 */
[----:B------:R-:W4:Y:S01]  /*b0d0*/  MUFU.EX2 R0, R0 ;  /* 0x0000000000007308 */ /* 0x000f220000000800 */
[----:B------:R-:W-:Y:S02]  /*b0e0*/  PRMT R138, R205, 0x5410, R206 ;  /* 0x00005410cd8a7816 */ /* 0x000fe400000000ce */
[----:B------:R-:W-:Y:S02]  /*b0f0*/  LOP3.LUT R136, R4, R136, RZ, 0xc0, !PT ;  /* 0x0000008804887212 */ /* 0x000fe400078ec0ff */
[--C-:B------:R-:W-:Y:S02]  /*b100*/  HSET2.LE.AND R137, R137, R190.reuse, PT ;  /* 0x000000be89897233 */ /* 0x100fe40003803000 */
[----:B------:R-:W-:Y:S02]  /*b110*/  PRMT R139, R180, 0x5410, R199 ;  /* 0x00005410b48b7816 */ /* 0x000fe400000000c7 */
[----:B------:R-:W-:Y:S01]  /*b120*/  PRMT R4, R154, 0x5410, R155 ;  /* 0x000054109a047816 */ /* 0x000fe2000000009b */
[C---:B-1----:R-:W-:Y:S01]  /*b130*/  FMUL.FTZ R5, R2.reuse, R121 ;  /* 0x0000007902057220 */ /* 0x042fe20000410000 */
[--C-:B------:R-:W-:Y:S01]  /*b140*/  HSET2.LE.AND R138, R138, R190.reuse, PT ;  /* 0x000000be8a8a7233 */ /* 0x100fe20003803000 */
[----:B------:R-:W-:Y:S01]  /*b150*/  FMUL.FTZ R8, R2, R124 ;  /* 0x0000007c02087220 */ /* 0x000fe20000410000 */
[----:B------:R-:W-:Y:S01]  /*b160*/  LOP3.LUT R137, R4, R137, RZ, 0xc0, !PT ;  /* 0x0000008904897212 */ /* 0x000fe200078ec0ff */
[C---:B------:R-:W-:Y:S01]  /*b170*/  FMUL.FTZ R9, R2.reuse, R125 ;  /* 0x0000007d02097220 */ /* 0x040fe20000410000 */
[----:B------:R-:W-:Y:S01]  /*b180*/  LOP3.LUT R139, R139, 0xff00ff, RZ, 0xc0, !PT ;  /* 0x00ff00ff8b8b7812 */ /* 0x000fe200078ec0ff */
[----:B------:R-:W-:Y:S01]  /*b190*/  FMUL.FTZ R36, R2, R36 ;  /* 0x0000002402247220 */ /* 0x000fe20000410000 */
[----:B------:R-:W-:Y:S01]  /*b1a0*/  PRMT R4, R156, 0x5410, R157 ;  /* 0x000054109c047816 */ /* 0x000fe2000000009d */
[C---:B----4-:R-:W-:Y:S01]  /*b1b0*/  FMUL.FTZ R6, R0.reuse, R122 ;  /* 0x0000007a00067220 */ /* 0x050fe20000410000 */
[C---:B------:R-:W-:Y:S01]  /*b1c0*/  FMUL.FTZ R7, R0.reuse, R123 ;  /* 0x0000007b00077220 */ /* 0x040fe20000410000 */
[--C-:B------:R-:W-:Y:S01]  /*b1d0*/  HSET2.LE.AND R139, R139, R190.reuse, PT ;  /* 0x000000be8b8b7233 */ /* 0x100fe20003803000 */
[----:B------:R-:W-:Y:S01]  /*b1e0*/  FMUL.FTZ R10, R0, R126 ;  /* 0x0000007e000a7220 */ /* 0x000fe20000410000 */
[----:B------:R-:W-:Y:S01]  /*b1f0*/  LOP3.LUT R138, R4, R138, RZ, 0xc0, !PT ;  /* 0x0000008a048a7212 */ /* 0x000fe200078ec0ff */
[----:B------:R-:W-:Y:S01]  /*b200*/  FMUL.FTZ R11, R0, R127 ;  /* 0x0000007f000b7220 */ /* 0x000fe20000410000 */
[----:B------:R-:W-:Y:S01]  /*b210*/  PRMT R4, R158, 0x5410, R159 ;  /* 0x000054109e047816 */ /* 0x000fe2000000009f */
[----:B------:R-:W-:Y:S01]  /*b220*/  FMUL.FTZ R37, R2, R37 ;  /* 0x0000002502257220 */ /* 0x000fe20000410000 */
[C---:B------:R-:W-:Y:S01]  /*b230*/  FMUL.FTZ R38, R0.reuse, R38 ;  /* 0x0000002600267220 */ /* 0x040fe20000410000 */
[----:B------:R-:W-:Y:S01]  /*b240*/  FMUL.FTZ R39, R0, R39 ;  /* 0x0000002700277220 */ /* 0x000fe20000410000 */
[----:B------:R-:W-:Y:S01]  /*b250*/  LOP3.LUT R139, R4, R139, RZ, 0xc0, !PT ;  /* 0x0000008b048b7212 */ /* 0x000fe200078ec0ff */
[----:B------:R-:W-:Y:S01]  /*b260*/  FMUL.FTZ R4, R2, R120 ;  /* 0x0000007802047220 */ /* 0x000fe20000410000 */
[----:B------:R-:W-:Y:S01]  /*b270*/  FMUL.FTZ R14, R0, R130 ;  /* 0x00000082000e7220 */ /* 0x000fe20000410000 */
[----:B------:R-:W-:Y:S01]  /*b280*/  ISETP.LE.U32.AND P6, PT, R178, UR7, PT ;  /* 0x00000007b2007c0c */ /* 0x000fe2000bfc3070 */
[----:B------:R-:W-:Y:S01]  /*b290*/  FMUL.FTZ R40, R2, R40 ;  /* 0x0000002802287220 */ /* 0x000fe20000410000 */
[----:B------:R-:W-:Y:S01]  /*b2a0*/  ISETP.GT.U32.AND P4, PT, R180, UR7, PT ;  /* 0x00000007b4007c0c */ /* 0x000fe2000bf84070 */
[----:B------:R-:W-:Y:S01]  /*b2b0*/  FMUL.FTZ R41, R2, R41 ;  /* 0x0000002902297220 */ /* 0x000fe20000410000 */
[----:B------:R-:W-:Y:S01]  /*b2c0*/  ISETP.GT.U32.AND P3, PT, R199, UR7, PT ;  /* 0x00000007c7007c0c */ /* 0x000fe2000bf64070 */
[C---:B------:R-:W-:Y:S05]  /*b2d0*/  HMMA.16816.F32.BF16 R4, R136.reuse, R140, R4 ;  /* 0x0000008c8804723c */ /* 0x040fea0000041804 */
[C---:B------:R-:W-:Y:S01]  /*b2e0*/  FMUL.FTZ R42, R0.reuse, R42 ;  /* 0x0000002a002a7220 */ /* 0x040fe20000410000 */
[----:B------:R-:W-:Y:S01]  /*b2f0*/  FMUL.FTZ R43, R0, R43 ;  /* 0x0000002b002b7220 */ /* 0x000fe20000410000 */
[C---:B------:R-:W-:Y:S01]  /*b300*/  FMUL.FTZ R44, R2.reuse, R44 ;  /* 0x0000002c022c7220 */ /* 0x040fe20000410000 */
[C---:B------:R-:W-:Y:S01]  /*b310*/  HMMA.16816.F32.BF16 R8, R136.reuse, R142, R8 ;  /* 0x0000008e8808723c */ /* 0x040fe20000041808 */
[----:B------:R-:W-:Y:S02]  /*b320*/  LDSM.16.MT88.4 R140, [R176+0xe000] ;  /* 0x00e00000b08c783b */ /* 0x000fe40000004200 */
[----:B------:R-:W-:Y:S01]  /*b330*/  FMUL.FTZ R45, R2, R45 ;  /* 0x0000002d022d7220 */ /* 0x000fe20000410000 */
[C---:B------:R-:W-:Y:S01]  /*b340*/  FMUL.FTZ R46, R0.reuse, R46 ;  /* 0x0000002e002e7220 */ /* 0x040fe20000410000 */
[----:B------:R-:W-:Y:S01]  /*b350*/  FMUL.FTZ R47, R0, R47 ;  /* 0x0000002f002f7220 */ /* 0x000fe20000410000 */
[C---:B------:R-:W-:Y:S01]  /*b360*/  FMUL.FTZ R48, R2.reuse, R48 ;  /* 0x0000003002307220 */ /* 0x040fe20000410000 */
[----:B------:R-:W-:Y:S01]  /*b370*/  FMUL.FTZ R49, R2, R49 ;  /* 0x0000003102317220 */ /* 0x000fe20000410000 */
[C---:B------:R-:W-:Y:S03]  /*b380*/  HMMA.16816.F32.BF16 R36, R136.reuse, R144, R36 ;  /* 0x000000908824723c */ /* 0x040fe60000041824 */
        /* <DEDUP_REMOVED lines=70> */
[----:B------:R-:W-:Y:S04]  /*b7f0*/  LOP3.LUT R20, R167, 0xffff, RZ, 0xc0, !PT ;  /* 0x0000ffffa7147812 */ /* 0x000fe800078ec0ff */
[----:B------:R-:W-:Y:S01]  /*b800*/  ISETP.LE.U32.AND P5, PT, R20, UR7, PT ;  /* 0x0000000714007c0c */ /* 0x000fe2000bfa3070 */
[----:B--2---:R-:W-:Y:S04]  /*b810*/  @P0 VIADD R117, R152, 0xffffffc0 ;  /* 0xffffffc098750836 */ /* 0x004fe80000000000 */
[----:B------:R-:W-:Y:S01]  /*b820*/  IMAD.IADD R152, R185, 0x1, R117 ;  /* 0x00000001b9987824 */ /* 0x000fe200078e0275 */
[----:B------:R-:W1:Y:S08]  /*b830*/  LDSM.16.MT88.4 R120, [R117] ;  /* 0x000000007578783b */ /* 0x000e700000004200 */
[----:B------:R-:W2:Y:S01]  /*b840*/  LDSM.16.MT88.4 R124, [R152] ;  /* 0x00000000987c783b */ /* 0x000ea20000004200 */
        /* <DEDUP_REMOVED lines=15> */
[C---:B----4-:R-:W-:Y:S08]  /*b940*/  HMMA.16816.F32.BF16 R84, R136.reuse, R140, R84 ;  /* 0x0000008c8854723c */ /* 0x050ff00000041854 */
[C---:B------:R-:W-:Y:S03]  /*b950*/  HMMA.16816.F32.BF16 R88, R136.reuse, R142, R88 ;  /* 0x0000008e8858723c */ /* 0x040fe60000041858 */
[----:B------:R-:W-:Y:S04]  /*b960*/  IMAD.WIDE.U32 R142, R118, -0x326172a9, RZ ;  /* 0xcd9e8d57768e7825 */ /* 0x000fe800078e00ff */
[----:B------:R-:W-:Y:S01]  /*b970*/  FFMA.FTZ R118, R15, UR4, -R163 ;  /* 0x000000040f767c23 */ /* 0x000fe200080108a3 */
[----:B------:R-:W-:Y:S01]  /*b980*/  FMUL.FTZ R15, R0, R131 ;  /* 0x00000083000f7220 */ /* 0x000fe20000410000 */
[----:B------:R-:W-:Y:S01]  /*b990*/  LOP3.LUT R13, R223, R160, R142, 0x96, !PT ;  /* 0x000000a0df0d7212 */ /* 0x000fe200078e968e */
[C---:B-1----:R-:W-:Y:S01]  /*b9a0*/  HMMA.16816.F32.BF16 R92, R136.reuse, R120, R92 ;  /* 0x00000078885c723c */ /* 0x042fe2000004185c */
[----:B------:R1:W4:Y:S02]  /*b9b0*/  MUFU.EX2 R219, R118 ;  /* 0x0000007600db7308 */ /* 0x0003240000000800 */
[----:B------:R-:W-:Y:S01]  /*b9c0*/  LOP3.LUT R140, R200, R148, R143, 0x96, !PT ;  /* 0x00000094c88c7212 */ /* 0x000fe200078e968f */
[----:B------:R-:W-:Y:S04]  /*b9d0*/  IMAD.WIDE.U32 R146, R13, -0x2daee0ad, RZ ;  /* 0xd2511f530d927825 */ /* 0x000fe800078e00ff */
[----:B------:R-:W-:Y:S01]  /*b9e0*/  FMUL.FTZ R13, R2, R129 ;  /* 0x00000081020d7220 */ /* 0x000fe20000410000 */
[C---:B------:R-:W-:Y:S01]  /*b9f0*/  HMMA.16816.F32.BF16 R96, R136.reuse, R122, R96 ;  /* 0x0000007a8860723c */ /* 0x040fe20000041860 */
[----:B------:R-:W5:Y:S02]  /*ba00*/  LDSM.16.MT88.4 R120, [R117+0x4000] ;  /* 0x004000007578783b */ /* 0x000f640000004200 */
[----:B------:R-:W-:Y:S04]  /*ba10*/  IMAD.WIDE.U32 R140, R140, -0x2daee0ad, RZ ;  /* 0xd2511f538c8c7825 */ /* 0x000fe800078e00ff */
[----:B------:R-:W-:Y:S01]  /*ba20*/  VIADD R142, R196, 0x1715609d ;  /* 0x1715609dc48e7836 */ /* 0x000fe20000000000 */
[C---:B--2---:R-:W-:Y:S03]  /*ba30*/  HMMA.16816.F32.BF16 R100, R136.reuse, R124, R100 ;  /* 0x0000007c8864723c */ /* 0x044fe60000041864 */
[----:B------:R-:W-:Y:S01]  /*ba40*/  LOP3.LUT R140, R168, R140, R147, 0x96, !PT ;  /* 0x0000008ca88c7212 */ /* 0x000fe200078e9693 */
[----:B-1----:R-:W-:Y:S01]  /*ba50*/  FFMA.FTZ R118, R16, UR4, -R162 ;  /* 0x0000000410767c23 */ /* 0x002fe200080108a2 */
[----:B------:R3:W2:Y:S01]  /*ba60*/  LDL.S16 R168, [R1+0x2c] ;  /* 0x00002c0001a87983 */ /* 0x0006a20000100600 */
[----:B------:R-:W-:Y:S02]  /*ba70*/  LOP3.LUT R12, R174, R149, R141, 0x96, !PT ;  /* 0x00000095ae0c7212 */ /* 0x000fe400078e968d */
[C---:B------:R-:W-:Y:S01]  /*ba80*/  HMMA.16816.F32.BF16 R104, R136.reuse, R126, R104 ;  /* 0x0000007e8868723c */ /* 0x040fe20000041868 */
[----:B------:R-:W1:Y:S01]  /*ba90*/  LDSM.16.MT88.4 R124, [R152+0x4000] ;  /* 0x00400000987c783b */ /* 0x000e620000004200 */
[----:B------:R-:W3:Y:S01]  /*baa0*/  MUFU.EX2 R221, R118 ;  /* 0x0000007600dd7308 */ /* 0x000ee20000000800 */
[----:B------:R-:W-:Y:S04]  /*bab0*/  IMAD.WIDE.U32 R144, R12, -0x326172a9, RZ ;  /* 0xcd9e8d570c907825 */ /* 0x000fe800078e00ff */
[----:B------:R-:W-:Y:S01]  /*bac0*/  FMUL.FTZ R12, R2, R128 ;  /* 0x00000080020c7220 */ /* 0x000fe20000410000 */
[----:B------:R-:W-:Y:S01]  /*bad0*/  LOP3.LUT R128, R142, R164, R151, 0x96, !PT ;  /* 0x000000a48e807212 */ /* 0x000fe200078e9697 */
[----:B------:R-:W-:Y:S01]  /*bae0*/  VIADD R164, R197, 0x646e171e ;  /* 0x646e171ec5a47836 */ /* 0x000fe20000000000 */
[----:B------:R-:W-:Y:S01]  /*baf0*/  F2FP.BF16.F32.PACK_AB R149, R225, R218 ;  /* 0x000000dae195723e */ /* 0x000fe200000010ff */
[----:B------:R-:W-:Y:S01]  /*bb00*/  IMAD.WIDE.U32 R140, R140, -0x326172a9, RZ ;  /* 0xcd9e8d578c8c7825 */ /* 0x000fe200078e00ff */
[----:B----4-:R-:W-:Y:S02]  /*bb10*/  F2FP.BF16.F32.PACK_AB R151, R219, R216 ;  /* 0x000000d8db97723e */ /* 0x010fe400000010ff */
[----:B------:R-:W-:Y:S02]  /*bb20*/  PRMT R148, R149, 0x7632, R148 ;  /* 0x0000763295947816 */ /* 0x000fe40000000094 */
[----:B------:R-:W-:Y:S02]  /*bb30*/  PRMT R150, R151, 0x7632, R150 ;  /* 0x0000763297967816 */ /* 0x000fe40000000096 */
[----:B------:R-:W-:Y:S02]  /*bb40*/  F2FP.BF16.F32.PACK_AB R147, R220, R217 ;  /* 0x000000d9dc93723e */ /* 0x000fe400000010ff */
[----:B------:R-:W-:Y:S02]  /*bb50*/  LOP3.LUT R16, R222, R161, R145, 0x96, !PT ;  /* 0x000000a1de107212 */ /* 0x000fe400078e9691 */
[----:B---3--:R-:W-:Y:S02]  /*bb60*/  F2FP.BF16.F32.PACK_AB R145, R224, R221 ;  /* 0x000000dde091723e */ /* 0x008fe400000010ff */
[----:B------:R-:W-:Y:S01]  /*bb70*/  LOP3.LUT R169, R169, R144, R141, 0x96, !PT ;  /* 0x00000090a9a97212 */ /* 0x000fe200078e968d */
[----:B------:R-:W-:Y:S04]  /*bb80*/  IMAD.WIDE.U32 R160, R16, -0x2daee0ad, RZ ;  /* 0xd2511f5310a07825 */ /* 0x000fe800078e00ff */
[----:B------:R-:W-:Y:S01]  /*bb90*/  FMUL.FTZ R16, R2, R132 ;  /* 0x0000008402107220 */ /* 0x000fe20000410000 */
[C---:B-----5:R-:W-:Y:S03]  /*bba0*/  HMMA.16816.F32.BF16 R12, R136.reuse, R120, R12 ;  /* 0x00000078880c723c */ /* 0x060fe6000004180c */
[----:B------:R-:W-:Y:S01]  /*bbb0*/  IMAD.WIDE.U32 R120, R128, -0x2daee0ad, RZ ;  /* 0xd2511f5380787825 */ /* 0x000fe200078e00ff */
[----:B------:R-:W-:Y:S01]  /*bbc0*/  LOP3.LUT R165, R165, R146, R161, 0x96, !PT ;  /* 0x00000092a5a57212 */ /* 0x000fe200078e96a1 */
[----:B------:R-:W3:Y:S01]  /*bbd0*/  LDSM.16.MT88.4 R128, [R176+0xc800] ;  /* 0x00c80000b080783b */ /* 0x000ee20000004200 */
[----:B------:R-:W-:Y:S01]  /*bbe0*/  PRMT R144, R145, 0x7632, R144 ;  /* 0x0000763291907816 */ /* 0x000fe20000000090 */
[----:B------:R-:W-:Y:S01]  /*bbf0*/  IMAD.WIDE.U32 R134, R169, -0x2daee0ad, RZ ;  /* 0xd2511f53a9867825 */ /* 0x000fe200078e00ff */
[C---:B------:R-:W-:Y:S03]  /*bc00*/  HMMA.16816.F32.BF16 R108, R136.reuse, R122, R108 ;  /* 0x0000007a886c723c */ /* 0x040fe6000004186c */
[----:B------:R-:W-:Y:S01]  /*bc10*/  LOP3.LUT R118, R164, R166, R121, 0x96, !PT ;  /* 0x000000a6a4767212 */ /* 0x000fe200078e9679 */
[----:B------:R-:W-:Y:S01]  /*bc20*/  IMAD.MOV.U32 R123, RZ, RZ, R120 ;  /* 0x000000ffff7b7224 */ /* 0x000fe200078e0078 */
[C---:B------:R-:W-:Y:S01]  /*bc30*/  PRMT R201, R120.reuse, 0x7772, RZ ;  /* 0x0000777278c97816 */ /* 0x040fe200000000ff */
[----:B------:R-:W4:Y:S01]  /*bc40*/  LDL.LU R166, [R1+0x34] ;  /* 0x0000340001a67983 */ /* 0x000f220000300800 */
[C---:B------:R-:W-:Y:S01]  /*bc50*/  PRMT R200, R120.reuse, 0x7771, RZ ;  /* 0x0000777178c87816 */ /* 0x040fe200000000ff */
[C---:B-1----:R-:W-:Y:S03]  /*bc60*/  HMMA.16816.F32.BF16 R16, R136.reuse, R124, R16 ;  /* 0x0000007c8810723c */ /* 0x042fe60000041810 */
[----:B------:R-:W-:Y:S02]  /*bc70*/  PRMT R202, R120, 0x7773, RZ ;  /* 0x0000777378ca7816 */ /* 0x000fe400000000ff */
[C---:B------:R-:W-:Y:S02]  /*bc80*/  LOP3.LUT R120, R118.reuse, 0xffff, RZ, 0xc0, !PT ;  /* 0x0000ffff76787812 */ /* 0x040fe400078ec0ff */
[C---:B------:R-:W-:Y:S01]  /*bc90*/  LOP3.LUT R171, R118.reuse, 0xff, RZ, 0xc0, !PT ;  /* 0x000000ff76ab7812 */ /* 0x040fe200078ec0ff */
[----:B------:R-:W-:Y:S01]  /*bca0*/  HMMA.16816.F32.BF16 R112, R136, R126, R112 ;  /* 0x0000007e8870723c */ /* 0x000fe20000041870 */
[----:B------:R-:W1:Y:S02]  /*bcb0*/  LDSM.16.MT88.4 R124, [R177+0xc800] ;  /* 0x00c80000b17c783b */ /* 0x000e640000004200 */
[----:B------:R-:W-:Y:S02]  /*bcc0*/  SHF.R.U32.HI R141, RZ, 0x8, R120 ;  /* 0x00000008ff8d7819 */ /* 0x000fe40000011678 */
[----:B------:R-:W-:Y:S02]  /*bcd0*/  PRMT R122, R118, 0x7632, R122 ;  /* 0x00007632767a7816 */ /* 0x000fe4000000007a */
[----:B------:R-:W-:Y:S02]  /*bce0*/  PRMT R120, R171, 0x5410, R141 ;  /* 0x00005410ab787816 */ /* 0x000fe4000000008d */
[----:B------:R-:W-:Y:S02]  /*bcf0*/  PRMT R121, R201, 0x5410, R202 ;  /* 0x00005410c9797816 */ /* 0x000fe400000000ca */
[----:B------:R-:W-:Y:S02]  /*bd00*/  SHF.R.U32.HI R179, RZ, 0x18, R118 ;  /* 0x00000018ffb37819 */ /* 0x000fe40000011676 */
[----:B------:R-:W-:Y:S02]  /*bd10*/  LOP3.LUT R175, R122, 0xff, RZ, 0xc0, !PT ;  /* 0x000000ff7aaf7812 */ /* 0x000fe400078ec0ff */
[----:B------:R-:W-:Y:S02]  /*bd20*/  LOP3.LUT R198, R123, 0xff, RZ, 0xc0, !PT ;  /* 0x000000ff7bc67812 */ /* 0x000fe400078ec0ff */
[----:B------:R-:W-:Y:S02]  /*bd30*/  LOP3.LUT R123, R121, 0xff00ff, RZ, 0xc0, !PT ;  /* 0x00ff00ff797b7812 */ /* 0x000fe400078ec0ff */
[--C-:B------:R-:W-:Y:S02]  /*bd40*/  HSET2.LE.AND R120, R120, R190.reuse, PT ;  /* 0x000000be78787233 */ /* 0x100fe40003803000 */
[----:B------:R-:W-:Y:S02]  /*bd50*/  PRMT R121, R175, 0x5410, R179 ;  /* 0x00005410af797816 */ /* 0x000fe400000000b3 */
[----:B------:R-:W-:Y:S02]  /*bd60*/  PRMT R118, R149, 0x5410, R148 ;  /* 0x0000541095767816 */ /* 0x000fe40000000094 */
[----:B------:R-:W-:Y:S02]  /*bd70*/  PRMT R122, R198, 0x5410, R200 ;  /* 0x00005410c67a7816 */ /* 0x000fe400000000c8 */
[----:B------:R-:W-:Y:S02]  /*bd80*/  LOP3.LUT R120, R118, R120, RZ, 0xc0, !PT ;  /* 0x0000007876787212 */ /* 0x000fe400078ec0ff */
[--C-:B------:R-:W-:Y:S02]  /*bd90*/  HSET2.LE.AND R121, R121, R190.reuse, PT ;  /* 0x000000be79797233 */ /* 0x100fe40003803000 */
[----:B------:R-:W-:Y:S02]  /*bda0*/  PRMT R118, R151, 0x5410, R150 ;  /* 0x0000541097767816 */ /* 0x000fe40000000096 */
[--C-:B------:R-:W-:Y:S02]  /*bdb0*/  HSET2.LE.AND R122, R122, R190.reuse, PT ;  /* 0x000000be7a7a7233 */ /* 0x100fe40003803000 */
[----:B------:R-:W-:Y:S02]  /*bdc0*/  LOP3.LUT R121, R118, R121, RZ, 0xc0, !PT ;  /* 0x0000007976797212 */ /* 0x000fe400078ec0ff */
[----:B------:R-:W-:Y:S02]  /*bdd0*/  PRMT R118, R145, 0x5410, R144 ;  /* 0x0000541091767816 */ /* 0x000fe40000000090 */
[C---:B------:R-:W-:Y:S02]  /*bde0*/  PRMT R146, R147.reuse, 0x7632, R146 ;  /* 0x0000763293927816 */ /* 0x040fe40000000092 */
[----:B------:R-:W-:Y:S02]  /*bdf0*/  LOP3.LUT R122, R118, R122, RZ, 0xc0, !PT ;  /* 0x0000007a767a7212 */ /* 0x000fe400078ec0ff */
[--C-:B------:R-:W-:Y:S02]  /*be00*/  HSET2.LE.AND R123, R123, R190.reuse, PT ;  /* 0x000000be7b7b7233 */ /* 0x100fe40003803000 */
[----:B------:R-:W-:Y:S02]  /*be10*/  PRMT R118, R147, 0x5410, R146 ;  /* 0x0000541093767816 */ /* 0x000fe40000000092 */
[----:B------:R-:W-:Y:S02]  /*be20*/  LOP3.LUT R24, R141, 0xffff, RZ, 0xc0, !PT ;  /* 0x0000ffff8d187812 */ /* 0x000fe400078ec0ff */
[----:B------:R-:W-:Y:S02]  /*be30*/  LOP3.LUT R123, R118, R123, RZ, 0xc0, !PT ;  /* 0x0000007b767b7212 */ /* 0x000fe400078ec0ff */
[----:B------:R-:W-:Y:S01]  /*be40*/  LOP3.LUT R118, R170, R160, R135, 0x96, !PT ;  /* 0x000000a0aa767212 */ /* 0x000fe200078e9687 */
[----:B------:R-:W-:Y:S01]  /*be50*/  IMAD.U32 R160, RZ, RZ, UR12 ;  /* 0x0000000cffa07e24 */ /* 0x000fe2000f8e00ff */
[----:B------:R-:W-:Y:S03]  /*be60*/  F2FP.BF16.F32.PACK_AB R139, R212, R211 ;  /* 0x000000d3d48b723e */ /* 0x000fe600000010ff */
[C---:B---3--:R-:W-:Y:S05]  /*be70*/  HMMA.16816.F32.BF16 R4, R120.reuse, R128, R4 ;  /* 0x000000807804723c */ /* 0x048fea0000041804 */
[----:B------:R-:W-:Y:S02]  /*be80*/  LEA R160, P2, R160, R192, 0x1 ;  /* 0x000000c0a0a07211 */ /* 0x000fe400078408ff */
[----:B------:R-:W-:Y:S01]  /*be90*/  PRMT R138, R139, 0x7632, R138 ;  /* 0x000076328b8a7816 */ /* 0x000fe2000000008a */
[C---:B------:R-:W-:Y:S01]  /*bea0*/  HMMA.16816.F32.BF16 R8, R120.reuse, R130, R8 ;  /* 0x000000827808723c */ /* 0x040fe20000041808 */
[----:B------:R-:W3:Y:S02]  /*beb0*/  LDSM.16.MT88.4 R128, [R117+0x800] ;  /* 0x000800007580783b */ /* 0x000ee40000004200 */
[----:B------:R-:W-:Y:S05]  /*bec0*/  LEA.HI.X.SX32 R161, R21, R193, 0x1, P2 ;  /* 0x000000c115a17211 */ /* 0x000fea00010f0eff */
[C---:B-1----:R-:W-:Y:S08]  /*bed0*/  HMMA.16816.F32.BF16 R36, R120.reuse, R124, R36 ;  /* 0x0000007c7824723c */ /* 0x042ff00000041824 */
[C---:B------:R-:W-:Y:S01]  /*bee0*/  HMMA.16816.F32.BF16 R40, R120.reuse, R126, R40 ;  /* 0x0000007e7828723c */ /* 0x040fe20000041828 */
[----:B------:R-:W1:Y:S07]  /*bef0*/  LDSM.16.MT88.4 R124, [R152+0x800] ;  /* 0x00080000987c783b */ /* 0x000e6e0000004200 */
[C---:B---3--:R-:W-:Y:S08]  /*bf00*/  HMMA.16816.F32.BF16 R44, R120.reuse, R128, R44 ;  /* 0x00000080782c723c */ /* 0x048ff0000004182c */
[C---:B------:R-:W-:Y:S01]  /*bf10*/  HMMA.16816.F32.BF16 R48, R120.reuse, R130, R48 ;  /* 0x000000827830723c */ /* 0x040fe20000041830 */
[----:B------:R-:W3:Y:S07]  /*bf20*/  LDSM.16.MT88.4 R128, [R176+0xe800] ;  /* 0x00e80000b080783b */ /* 0x000eee0000004200 */
        /* <DEDUP_REMOVED lines=12> */
[C---:B-1----:R-:W-:Y:S03]  /*bff0*/  HMMA.16816.F32.BF16 R84, R120.reuse, R124, R84 ;  /* 0x0000007c7854723c */ /* 0x042fe60000041854 */
[----:B------:R-:W-:Y:S04]  /*c000*/  IMAD.WIDE.U32 R124, R118, -0x326172a9, RZ ;  /* 0xcd9e8d57767c7825 */ /* 0x000fe800078e00ff */
[----:B------:R-:W-:Y:S01]  /*c010*/  IMAD.MOV.U32 R135, RZ, RZ, R124 ;  /* 0x000000ffff877224 */ /* 0x000fe200078e007c */
[C---:B------:R-:W-:Y:S03]  /*c020*/  HMMA.16816.F32.BF16 R88, R120.reuse, R126, R88 ;  /* 0x0000007e7858723c */ /* 0x040fe60000041858 */
[----:B------:R-:W-:Y:S01]  /*c030*/  IMAD.WIDE.U32 R126, R165, -0x326172a9, RZ ;  /* 0xcd9e8d57a57e7825 */ /* 0x000fe200078e00ff */
[C---:B------:R-:W-:Y:S01]  /*c040*/  PRMT R173, R124.reuse, 0x7772, RZ ;  /* 0x000077727cad7816 */ /* 0x040fe200000000ff */
[----:B------:R-:W5:Y:S01]  /*c050*/  LDL.LU R165, [R1+0x3c] ;  /* 0x00003c0001a57983 */ /* 0x000f620000300800 */
[----:B------:R-:W-:Y:S02]  /*c060*/  PRMT R174, R124, 0x7773, RZ ;  /* 0x000077737cae7816 */ /* 0x000fe400000000ff */
[----:B------:R-:W-:Y:S02]  /*c070*/  LOP3.LUT R118, R172, R126, R125, 0x96, !PT ;  /* 0x0000007eac767212 */ /* 0x000fe400078e967d */
[----:B------:R-:W-:Y:S02]  /*c080*/  LOP3.LUT R132, R142, R140, R127, 0x96, !PT ;  /* 0x0000008c8e847212 */ /* 0x000fe400078e967f */
[----:B------:R-:W-:Y:S02]  /*c090*/  PRMT R172, R124, 0x7771, RZ ;  /* 0x000077717cac7816 */ /* 0x000fe400000000ff */
[----:B------:R-:W1:Y:S01]  /*c0a0*/  LDSM.16.MT88.4 R124, [R177+0x10800] ;  /* 0x01080000b17c783b */ /* 0x000e620000004200 */
[----:B------:R-:W-:Y:S01]  /*c0b0*/  LOP3.LUT R20, R118, 0xffff, RZ, 0xc0, !PT ;  /* 0x0000ffff76147812 */ /* 0x000fe200078ec0ff */
[----:B------:R-:W-:Y:S01]  /*c0c0*/  IMAD.WIDE.U32 R132, R132, -0x2daee0ad, RZ ;  /* 0xd2511f5384847825 */ /* 0x000fe200078e00ff */
[----:B------:R-:W-:Y:S02]  /*c0d0*/  F2FP.BF16.F32.PACK_AB R142, R215, R208 ;  /* 0x000000d0d78e723e */ /* 0x000fe400000010ff */
[----:B------:R-:W-:Y:S01]  /*c0e0*/  SHF.R.U32.HI R170, RZ, 0x18, R118 ;  /* 0x00000018ffaa7819 */ /* 0x000fe20000011676 */
[----:B--2---:R-:W-:Y:S01]  /*c0f0*/  @!P6 HFMA2.BF16_V2 R168, -RZ.H0_H0, RZ.H0_H0, -R119.H0_H0 ;  /* 0x200000ffffa8e231 */ /* 0x004fe20000340977 */
[----:B------:R-:W-:Y:S02]  /*c100*/  PRMT R141, R142, 0x7632, R141 ;  /* 0x000076328e8d7816 */ /* 0x000fe4000000008d */
[----:B------:R-:W-:Y:S01]  /*c110*/  F2FP.BF16.F32.PACK_AB R140, R213, R214 ;  /* 0x000000d6d58c723e */ /* 0x000fe200000010ff */
[C---:B---3--:R-:W-:Y:S01]  /*c120*/  HMMA.16816.F32.BF16 R92, R120.reuse, R128, R92 ;  /* 0x00000080785c723c */ /* 0x048fe2000004185c */
[----:B------:R2:W-:Y:S02]  /*c130*/  @!P6 STL.S16 [R1+0x2c], R168 ;  /* 0x00002ca80100e387 */ /* 0x0005e40000100600 */
[----:B------:R-:W-:Y:S02]  /*c140*/  PRMT R143, R140, 0x7632, R143 ;  /* 0x000076328c8f7816 */ /* 0x000fe4000000008f */
[----:B------:R3:W3:Y:S01]  /*c150*/  LDL.S16 R180, [R1+0x38] ;  /* 0x0000380001b47983 */ /* 0x0006e20000100600 */
[----:B------:R-:W-:Y:S01]  /*c160*/  LOP3.LUT R164, R164, R134, R133, 0x96, !PT ;  /* 0x00000086a4a47212 */ /* 0x000fe200078e9685 */
[----:B------:R-:W-:Y:S01]  /*c170*/  FFMA.FTZ R133, R32, UR4, -R162 ;  /* 0x0000000420857c23 */ /* 0x000fe200080108a2 */
[C---:B------:R-:W-:Y:S01]  /*c180*/  HMMA.16816.F32.BF16 R96, R120.reuse, R130, R96 ;  /* 0x000000827860723c */ /* 0x040fe20000041860 */
[----:B------:R2:W3:Y:S02]  /*c190*/  LDL.S16 R178, [R1+0x40] ;  /* 0x0000400001b27983 */ /* 0x0004e40000100600 */
[----:B------:R-:W-:Y:S01]  /*c1a0*/  LOP3.LUT R169, R135, 0xff, RZ, 0xc0, !PT ;  /* 0x000000ff87a97812 */ /* 0x000fe200078ec0ff */
[----:B------:R-:W-:Y:S01]  /*c1b0*/  MUFU.EX2 R199, R133 ;  /* 0x0000008500c77308 */ /* 0x000fe20000000800 */
[----:B------:R-:W2:Y:S03]  /*c1c0*/  LDSM.16.MT88.4 R128, [R117+0x4800] ;  /* 0x004800007580783b */ /* 0x000ea60000004200 */
[C---:B-1----:R-:W-:Y:S03]  /*c1d0*/  HMMA.16816.F32.BF16 R100, R120.reuse, R124, R100 ;  /* 0x0000007c7864723c */ /* 0x042fe60000041864 */
[----:B------:R-:W-:Y:S02]  /*c1e0*/  SHF.R.U32.HI R124, RZ, 0x8, R20 ;  /* 0x00000008ff7c7819 */ /* 0x000fe40000011614 */
[----:B------:R-:W-:Y:S02]  /*c1f0*/  PRMT R125, R168, 0x7610, R125 ;  /* 0x00007610a87d7816 */ /* 0x000fe4000000007d */
[----:B------:R-:W-:Y:S01]  /*c200*/  LOP3.LUT R20, R124, 0xffff, RZ, 0xc0, !PT ;  /* 0x0000ffff7c147812 */ /* 0x000fe200078ec0ff */
[C---:B------:R-:W-:Y:S03]  /*c210*/  HMMA.16816.F32.BF16 R104, R120.reuse, R126, R104 ;  /* 0x0000007e7868723c */ /* 0x040fe60000041868 */
[----:B------:R-:W-:Y:S01]  /*c220*/  ISETP.LE.U32.AND P2, PT, R20, UR7, PT ;  /* 0x0000000714007c0c */ /* 0x000fe2000bf43070 */
[--C-:B------:R-:W-:Y:S01]  /*c230*/  FFMA.FTZ R127, R29, UR4, -R162.reuse ;  /* 0x000000041d7f7c23 */ /* 0x100fe200080108a2 */
[----:B------:R-:W1:Y:S01]  /*c240*/  LDSM.16.MT88.4 R20, [R152+0x4800] ;  /* 0x004800009814783b */ /* 0x000e620000004200 */
[----:B------:R-:W-:Y:S01]  /*c250*/  @!P6 PRMT R119, R125, 0x5410, RZ ;  /* 0x000054107d77e816 */ /* 0x000fe200000000ff */
[--C-:B------:R-:W-:Y:S01]  /*c260*/  FFMA.FTZ R125, R28, UR4, -R162.reuse ;  /* 0x000000041c7d7c23 */ /* 0x100fe200080108a2 */
[----:B----4-:R-:W-:Y:S01]  /*c270*/  FFMA.FTZ R2, R2, R166, R209 ;  /* 0x000000a602027223 */ /* 0x010fe200000100d1 */
[----:B------:R-:W-:Y:S01]  /*c280*/  FFMA.FTZ R162, R33, UR4, -R162 ;  /* 0x0000000421a27c23 */ /* 0x000fe200080108a2 */
[----:B------:R-:W4:Y:S01]  /*c290*/  MUFU.EX2 R209, R27 ;  /* 0x0000001b00d17308 */ /* 0x000f220000000800 */
[----:B--2---:R-:W-:Y:S01]  /*c2a0*/  LOP3.LUT R168, R118, 0xff, RZ, 0xc0, !PT ;  /* 0x000000ff76a87812 */ /* 0x004fe200078ec0ff */
[----:B------:R-:W-:Y:S01]  /*c2b0*/  FADD.FTZ R2, R227, R2 ;  /* 0x00000002e3027221 */ /* 0x000fe20000010000 */
[----:B------:R2:W2:Y:S01]  /*c2c0*/  LDL.S16 R166, [R1+0x30] ;  /* 0x0000300001a67983 */ /* 0x0004a20000100600 */
[----:B------:R-:W-:Y:S01]  /*c2d0*/  ISETP.LE.U32.AND P6, PT, R24, UR7, PT ;  /* 0x0000000718007c0c */ /* 0x000fe2000bfc3070 */
[--C-:B------:R-:W-:Y:S01]  /*c2e0*/  FFMA.FTZ R126, R30, UR4, -R163.reuse ;  /* 0x000000041e7e7c23 */ /* 0x100fe200080108a3 */
[C---:B------:R-:W-:Y:S01]  /*c2f0*/  HMMA.16816.F32.BF16 R12, R120.reuse, R128, R12 ;  /* 0x00000080780c723c */ /* 0x040fe2000004180c */
[----:B------:R-:W-:Y:S02]  /*c300*/  STG.E.U16 desc[UR18][R192.64+-0x80], R119 ;  /* 0xffff8077c0007986 */ /* 0x000fe4000c101512 */
[----:B------:R-:W-:Y:S01]  /*c310*/  FADD.FTZ R32, R229, R2 ;  /* 0x00000002e5207221 */ /* 0x000fe20000010000 */
[----:B------:R-:W-:Y:S01]  /*c320*/  PRMT R2, R173, 0x5410, R174 ;  /* 0x00005410ad027816 */ /* 0x000fe200000000ae */
[--C-:B------:R-:W-:Y:S01]  /*c330*/  FFMA.FTZ R128, R31, UR4, -R163.reuse ;  /* 0x000000041f807c23 */ /* 0x100fe200080108a3 */
[--C-:B------:R-:W-:Y:S01]  /*c340*/  FFMA.FTZ R129, R34, UR4, -R163.reuse ;  /* 0x0000000422817c23 */ /* 0x100fe200080108a3 */
[----:B------:R-:W-:Y:S01]  /*c350*/  LDSM.16.MT88.4 R28, [R177+0xd000] ;  /* 0x00d00000b11c783b */ /* 0x000fe20000004200 */
[C---:B------:R-:W-:Y:S03]  /*c360*/  HMMA.16816.F32.BF16 R108, R120.reuse, R130, R108 ;  /* 0x00000082786c723c */ /* 0x040fe6000004186c */
[----:B----4-:R-:W-:Y:S01]  /*c370*/  F2FP.BF16.F32.PACK_AB R137, R209, R210 ;  /* 0x000000d2d189723e */ /* 0x010fe200000010ff */
[----:B------:R-:W-:Y:S01]  /*c380*/  FFMA.FTZ R163, R35, UR4, -R163 ;  /* 0x0000000423a37c23 */ /* 0x000fe200080108a3 */
[----:B------:R-:W-:Y:S01]  /*c390*/  LOP3.LUT R2, R2, 0xff00ff, RZ, 0xc0, !PT ;  /* 0x00ff00ff02027812 */ /* 0x000fe200078ec0ff */
[----:B------:R-:W-:Y:S01]  /*c3a0*/  @!P2 HFMA2.BF16_V2 R251, -RZ.H0_H0, RZ.H0_H0, -R141.H0_H0 ;  /* 0x200000fffffba231 */ /* 0x000fe2000034098d */
[----:B------:R-:W4:Y:S01]  /*c3b0*/  LDSM.16.MT88.4 R24, [R176+0xd000] ;  /* 0x00d00000b018783b */ /* 0x000f220000004200 */
[----:B------:R-:W-:Y:S02]  /*c3c0*/  PRMT R136, R137, 0x7632, R136 ;  /* 0x0000763289887816 */ /* 0x000fe40000000088 */
[----:B------:R-:W-:Y:S01]  /*c3d0*/  MUFU.EX2 R163, R163 ;  /* 0x000000a300a37308 */ /* 0x000fe20000000800 */
[C---:B-1----:R-:W-:Y:S03]  /*c3e0*/  HMMA.16816.F32.BF16 R16, R120.reuse, R20, R16 ;  /* 0x000000147810723c */ /* 0x042fe60000041810 */
[----:B------:R-:W-:Y:S05]  /*c3f0*/  PRMT R20, R168, 0x5410, R124 ;  /* 0x00005410a8147816 */ /* 0x000fea000000007c */
[--C-:B------:R-:W-:Y:S01]  /*c400*/  HSET2.LE.AND R20, R20, R190.reuse, PT ;  /* 0x000000be14147233 */ /* 0x100fe20003803000 */
[----:B------:R-:W-:Y:S03]  /*c410*/  HMMA.16816.F32.BF16 R112, R120, R22, R112 ;  /* 0x000000167870723c */ /* 0x000fe60000041870 */
[----:B------:R-:W-:Y:S02]  /*c420*/  PRMT R22, R169, 0x5410, R172 ;  /* 0x00005410a9167816 */ /* 0x000fe400000000ac */
[--C-:B------:R-:W-:Y:S03]  /*c430*/  HSET2.LE.AND R23, R2, R190.reuse, PT ;  /* 0x000000be02177233 */ /* 0x100fe60003803000 */
[--C-:B------:R-:W-:Y:S01]  /*c440*/  HSET2.LE.AND R22, R22, R190.reuse, PT ;  /* 0x000000be16167233 */ /* 0x100fe20003803000 */
[----:B-----5:R-:W-:Y:S02]  /*c450*/  FFMA.FTZ R0, R0, R165, R207 ;  /* 0x000000a500007223 */ /* 0x020fe400000100cf */
[----:B------:R1:W5:Y:S01]  /*c460*/  LDL.S16 R165, [R1+0x24] ;  /* 0x0000240001a57983 */ /* 0x0003620000100600 */
[----:B------:R-:W-:Y:S01]  /*c470*/  MUFU.EX2 R207, R125 ;  /* 0x0000007d00cf7308 */ /* 0x000fe20000000800 */
[----:B------:R-:W-:Y:S04]  /*c480*/  FADD.FTZ R0, R226, R0 ;  /* 0x00000000e2007221 */ /* 0x000fe80000010000 */
[--C-:B------:R-:W-:Y:S01]  /*c490*/  FADD.FTZ R33, R228, R0.reuse ;  /* 0x00000000e4217221 */ /* 0x100fe20000010000 */
[----:B------:R-:W-:Y:S01]  /*c4a0*/  PRMT R0, R118, 0x7632, R0 ;  /* 0x0000763276007816 */ /* 0x000fe20000000000 */
[----:B------:R-:W-:Y:S02]  /*c4b0*/  FADD.FTZ R118, R233, R32 ;  /* 0x00000020e9767221 */ /* 0x000fe40000010000 */
[----:B------:R-:W-:Y:S01]  /*c4c0*/  FADD.FTZ R2, R232, R33 ;  /* 0x00000021e8027221 */ /* 0x000fe20000010000 */
[----:B------:R-:W-:Y:S01]  /*c4d0*/  LOP3.LUT R167, R0, 0xff, RZ, 0xc0, !PT ;  /* 0x000000ff00a77812 */ /* 0x000fe200078ec0ff */
[----:B------:R-:W1:Y:S01]  /*c4e0*/  LDSM.16.MT88.4 R32, [R117+0x1000] ;  /* 0x001000007520783b */ /* 0x000e620000004200 */
[----:B------:R-:W-:Y:S01]  /*c4f0*/  PRMT R0, R142, 0x5410, R141 ;  /* 0x000054108e007816 */ /* 0x000fe2000000008d */
[----:B------:R-:W-:Y:S01]  /*c500*/  FADD.FTZ R118, R218, R118 ;  /* 0x00000076da767221 */ /* 0x000fe20000010000 */
[----:B------:R-:W-:Y:S01]  /*c510*/  PRMT R21, R167, 0x5410, R170 ;  /* 0x00005410a7157816 */ /* 0x000fe200000000aa */
[----:B------:R-:W-:Y:S01]  /*c520*/  FADD.FTZ R2, R216, R2 ;  /* 0x00000002d8027221 */ /* 0x000fe20000010000 */
[----:B------:R-:W-:Y:S02]  /*c530*/  LOP3.LUT R20, R0, R20, RZ, 0xc0, !PT ;  /* 0x0000001400147212 */ /* 0x000fe400078ec0ff */
[----:B------:R-:W-:Y:S01]  /*c540*/  PRMT R0, R140, 0x5410, R143 ;  /* 0x000054108c007816 */ /* 0x000fe2000000008f */
[----:B------:R-:W-:Y:S01]  /*c550*/  FADD.FTZ R2, R219, R2 ;  /* 0x00000002db027221 */ /* 0x000fe20000010000 */
[----:B------:R-:W-:Y:S01]  /*c560*/  HSET2.LE.AND R21, R21, R190, PT ;  /* 0x000000be15157233 */ /* 0x000fe20003803000 */
[----:B---3--:R-:W-:Y:S01]  /*c570*/  @!P5 HFMA2.BF16_V2 R180, -RZ.H0_H0, RZ.H0_H0, -R153.H0_H0 ;  /* 0x200000ffffb4d231 */ /* 0x008fe20000340999 */
[----:B------:R-:W-:Y:S03]  /*c580*/  @!P2 PRMT R141, R251, 0x5410, RZ ;  /* 0x00005410fb8da816 */ /* 0x000fe600000000ff */
[----:B------:R-:W-:Y:S01]  /*c590*/  LOP3.LUT R21, R0, R21, RZ, 0xc0, !PT ;  /* 0x0000001500157212 */ /* 0x000fe200078ec0ff */
[----:B------:R3:W-:Y:S01]  /*c5a0*/  @!P5 STL.S16 [R1+0x38], R180 ;  /* 0x000038b40100d387 */ /* 0x0007e20000100600 */
[----:B------:R-:W-:Y:S02]  /*c5b0*/  PRMT R0, R139, 0x5410, R138 ;  /* 0x000054108b007816 */ /* 0x000fe4000000008a */
[----:B------:R-:W-:Y:S02]  /*c5c0*/  ISETP.GT.U32.AND P2, PT, R172, UR7, PT ;  /* 0x00000007ac007c0c */ /* 0x000fe4000bf44070 */
[----:B------:R-:W-:Y:S02]  /*c5d0*/  LOP3.LUT R22, R0, R22, RZ, 0xc0, !PT ;  /* 0x0000001600167212 */ /* 0x000fe400078ec0ff */
[----:B------:R-:W-:Y:S04]  /*c5e0*/  PRMT R0, R137, 0x5410, R136 ;  /* 0x0000541089007816 */ /* 0x000fe80000000088 */
[----:B------:R-:W-:Y:S02]  /*c5f0*/  LOP3.LUT R23, R0, R23, RZ, 0xc0, !PT ;  /* 0x0000001700177212 */ /* 0x000fe400078ec0ff */
[----:B------:R-:W-:Y:S03]  /*c600*/  PRMT R0, R180, 0x7610, R0 ;  /* 0x00007610b4007816 */ /* 0x000fe60000000000 */
[----:B------:R-:W-:Y:S01]  /*c610*/  @P2 HFMA2.BF16_V2 R246, -RZ.H0_H0, RZ.H0_H0, -R138.H0_H0 ;  /* 0x200000fffff62231 */ /* 0x000fe2000034098a */
[----:B------:R-:W-:Y:S01]  /*c620*/  @!P5 PRMT R153, R0, 0x5410, RZ ;  /* 0x000054100099d816 */ /* 0x000fe200000000ff */
[C---:B----4-:R-:W-:Y:S01]  /*c630*/  HMMA.16816.F32.BF16 R4, R20.reuse, R24, R4 ;  /* 0x000000181404723c */ /* 0x050fe20000041804 */
[----:B------:R4:W4:Y:S04]  /*c640*/  LDL.S16 R0, [R1+0x28] ;  /* 0x0000280001007983 */ /* 0x0009280000100600 */
[----:B------:R-:W-:Y:S01]  /*c650*/  STG.E.U16 desc[UR18][R192.64+-0x7e], R153 ;  /* 0xffff8299c0007986 */ /* 0x000fe2000c101512 */
[----:B------:R-:W-:Y:S01]  /*c660*/  ISETP.LE.U32.AND P5, PT, R203, UR7, PT ;  /* 0x00000007cb007c0c */ /* 0x000fe2000bfa3070 */
[----:B---3--:R-:W3:Y:S01]  /*c670*/  MUFU.EX2 R180, R162 ;  /* 0x000000a200b47308 */ /* 0x008ee20000000800 */
[C---:B------:R-:W-:Y:S01]  /*c680*/  HMMA.16816.F32.BF16 R8, R20.reuse, R26, R8 ;  /* 0x0000001a1408723c */ /* 0x040fe20000041808 */
[----:B------:R-:W2:Y:S02]  /*c690*/  LDSM.16.MT88.4 R24, [R152+0x1000] ;  /* 0x001000009818783b */ /* 0x000ea40000004200 */
[----:B------:R-:W-:Y:S06]  /*c6a0*/  @P2 PRMT R138, R246, 0x5410, RZ ;  /* 0x00005410f68a2816 */ /* 0x000fec00000000ff */
[----:B------:R-:W-:Y:S01]  /*c6b0*/  MUFU.EX2 R203, R128 ;  /* 0x0000008000cb7308 */ /* 0x000fe20000000800 */
[C---:B------:R-:W-:Y:S03]  /*c6c0*/  HMMA.16816.F32.BF16 R36, R20.reuse, R28, R36 ;  /* 0x0000001c1424723c */ /* 0x040fe60000041824 */
[----:B------:R-:W-:Y:S05]  /*c6d0*/  @!P5 HFMA2.BF16_V2 R178, -RZ.H0_H0, RZ.H0_H0, -R154.H0_H0 ;  /* 0x200000ffffb2d231 */ /* 0x000fea000034099a */
[----:B------:R2:W-:Y:S01]  /*c6e0*/  @!P5 STL.S16 [R1+0x40], R178 ;  /* 0x000040b20100d387 */ /* 0x0005e20000100600 */
[----:B------:R-:W-:Y:S01]  /*c6f0*/  PRMT R120, R178, 0x7610, R120 ;  /* 0x00007610b2787816 */ /* 0x000fe20000000078 */
[C---:B------:R-:W-:Y:S02]  /*c700*/  HMMA.16816.F32.BF16 R40, R20.reuse, R30, R40 ;  /* 0x0000001e1428723c */ /* 0x040fe40000041828 */
[----:B------:R4:W4:Y:S01]  /*c710*/  LDL.S16 R124, [R1+0x20] ;  /* 0x00002000017c7983 */ /* 0x0009220000100600 */
[----:B------:R-:W-:Y:S02]  /*c720*/  @!P5 PRMT R154, R120, 0x5410, RZ ;  /* 0x00005410789ad816 */ /* 0x000fe400000000ff */
[----:B------:R-:W-:Y:S01]  /*c730*/  ISETP.LE.U32.AND P5, PT, R204, UR7, PT ;  /* 0x00000007cc007c0c */ /* 0x000fe2000bfa3070 */
[----:B------:R-:W2:Y:S01]  /*c740*/  LDSM.16.MT88.4 R28, [R176+0xf000] ;  /* 0x00f00000b01c783b */ /* 0x000ea20000004200 */
[----:B------:R-:W2:Y:S01]  /*c750*/  MUFU.EX2 R204, R126 ;  /* 0x0000007e00cc7308 */ /* 0x000ea20000000800 */
[C---:B-1----:R-:W-:Y:S03]  /*c760*/  HMMA.16816.F32.BF16 R44, R20.reuse, R32, R44 ;  /* 0x00000020142c723c */ /* 0x042fe6000004182c */
[----:B---3--:R-:W-:Y:S02]  /*c770*/  F2FP.BF16.F32.PACK_AB R119, R180, R199 ;  /* 0x000000c7b477723e */ /* 0x008fe400000010ff */
[----:B------:R-:W-:Y:S01]  /*c780*/  PRMT R162, R132, 0x7771, RZ ;  /* 0x0000777184a27816 */ /* 0x000fe200000000ff */
[----:B------:R-:W-:Y:S02]  /*c790*/  LDSM.16.MT88.4 R120, [R117+0x3000] ;  /* 0x003000007578783b */ /* 0x000fe40000004200 */
[C---:B------:R-:W-:Y:S03]  /*c7a0*/  HMMA.16816.F32.BF16 R48, R20.reuse, R34, R48 ;  /* 0x000000221430723c */ /* 0x040fe60000041830 */
[----:B--2---:R-:W-:Y:S03]  /*c7b0*/  @!P5 HFMA2.BF16_V2 R166, -RZ.H0_H0, RZ.H0_H0, -R155.H0_H0 ;  /* 0x200000ffffa6d231 */ /* 0x004fe6000034099b */
[----:B------:R-:W1:Y:S01]  /*c7c0*/  LDSM.16.MT88.4 R32, [R177+0xf000] ;  /* 0x00f00000b120783b */ /* 0x000e620000004200 */
[----:B------:R2:W-:Y:S01]  /*c7d0*/  MUFU.EX2 R178, R129 ;  /* 0x0000008100b27308 */ /* 0x0005e20000000800 */
[C---:B------:R-:W-:Y:S03]  /*c7e0*/  HMMA.16816.F32.BF16 R52, R20.reuse, R24, R52 ;  /* 0x000000181434723c */ /* 0x040fe60000041834 */
[----:B------:R-:W-:Y:S02]  /*c7f0*/  PRMT R130, R166, 0x7610, R130 ;  /* 0x00007610a6827816 */ /* 0x000fe40000000082 */
[----:B------:R-:W-:Y:S01]  /*c800*/  F2FP.BF16.F32.PACK_AB R135, R203, R204 ;  /* 0x000000cccb87723e */ /* 0x000fe200000010ff */
[----:B------:R3:W-:Y:S01]  /*c810*/  @!P5 STL.S16 [R1+0x30], R166 ;  /* 0x000030a60100d387 */ /* 0x0007e20000100600 */
[----:B------:R-:W-:Y:S01]  /*c820*/  @!P5 PRMT R155, R130, 0x5410, RZ ;  /* 0x00005410829bd816 */ /* 0x000fe200000000ff */
[C---:B------:R-:W-:Y:S02]  /*c830*/  HMMA.16816.F32.BF16 R56, R20.reuse, R26, R56 ;  /* 0x0000001a1438723c */ /* 0x040fe40000041838 */
[----:B------:R-:W1:Y:S01]  /*c840*/  LDSM.16.MT88.4 R24, [R152+0x3000] ;  /* 0x003000009818783b */ /* 0x000e620000004200 */
[----:B------:R-:W-:Y:S02]  /*c850*/  ISETP.LE.U32.AND P5, PT, R205, UR7, PT ;  /* 0x00000007cd007c0c */ /* 0x000fe4000bfa3070 */
[----:B------:R-:W3:Y:S01]  /*c860*/  MUFU.EX2 R205, R127 ;  /* 0x0000007f00cd7308 */ /* 0x000ee20000000800 */
[----:B------:R-:W-:Y:S04]  /*c870*/  PRMT R134, R135, 0x7632, R134 ;  /* 0x0000763287867816 */ /* 0x000fe80000000086 */
[----:B--2---:R-:W-:Y:S01]  /*c880*/  LDSM.16.MT88.4 R128, [R117+0x1800] ;  /* 0x001800007580783b */ /* 0x004fe20000004200 */
[C---:B------:R-:W-:Y:S07]  /*c890*/  HMMA.16816.F32.BF16 R60, R20.reuse, R28, R60 ;  /* 0x0000001c143c723c */ /* 0x040fee000004183c */
[----:B------:R-:W-:Y:S04]  /*c8a0*/  STG.E.U16 desc[UR18][R160.64+-0x80], R154 ;  /* 0xffff809aa0007986 */ /* 0x000fe8000c101512 */
[----:B------:R2:W-:Y:S01]  /*c8b0*/  STG.E.U16 desc[UR18][R160.64+-0x7e], R155 ;  /* 0xffff829ba0007986 */ /* 0x0005e2000c101512 */
[C---:B------:R-:W-:Y:S03]  /*c8c0*/  HMMA.16816.F32.BF16 R64, R20.reuse, R30, R64 ;  /* 0x0000001e1440723c */ /* 0x040fe60000041840 */
[----:B------:R-:W2:Y:S01]  /*c8d0*/  LDSM.16.MT88.4 R28, [R176+0x11000] ;  /* 0x01100000b01c783b */ /* 0x000ea20000004200 */
[----:B---3--:R-:W-:Y:S02]  /*c8e0*/  F2FP.BF16.F32.PACK_AB R133, R205, R207 ;  /* 0x000000cfcd85723e */ /* 0x008fe400000010ff */
[----:B------:R-:W-:Y:S02]  /*c8f0*/  PRMT R166, R132, 0x7772, RZ ;  /* 0x0000777284a67816 */ /* 0x000fe400000000ff */
[C---:B-1----:R-:W-:Y:S08]  /*c900*/  HMMA.16816.F32.BF16 R68, R20.reuse, R32, R68 ;  /* 0x000000201444723c */ /* 0x042ff00000041844 */
[C---:B------:R-:W-:Y:S08]  /*c910*/  HMMA.16816.F32.BF16 R72, R20.reuse, R34, R72 ;  /* 0x000000221448723c */ /* 0x040ff00000041848 */
[C---:B------:R-:W-:Y:S03]  /*c920*/  HMMA.16816.F32.BF16 R76, R20.reuse, R120, R76 ;  /* 0x00000078144c723c */ /* 0x040fe6000004184c */
[C---:B------:R-:W-:Y:S02]  /*c930*/  LOP3.LUT R120, R164.reuse, 0xffff, RZ, 0xc0, !PT ;  /* 0x0000ffffa4787812 */ /* 0x040fe400078ec0ff */
[----:B--2---:R-:W-:Y:S02]  /*c940*/  LOP3.LUT R155, R164, 0xff, RZ, 0xc0, !PT ;  /* 0x000000ffa49b7812 */ /* 0x004fe400078ec0ff */
[----:B------:R-:W-:Y:S01]  /*c950*/  SHF.R.U32.HI R120, RZ, 0x8, R120 ;  /* 0x00000008ff787819 */ /* 0x000fe20000011678 */
[C---:B------:R-:W-:Y:S03]  /*c960*/  HMMA.16816.F32.BF16 R80, R20.reuse, R122, R80 ;  /* 0x0000007a1450723c */ /* 0x040fe60000041850 */
[----:B------:R-:W-:Y:S05]  /*c970*/  IMAD.MOV.U32 R122, RZ, RZ, R132 ;  /* 0x000000ffff7a7224 */ /* 0x000fea00078e0084 */
[C---:B------:R-:W-:Y:S03]  /*c980*/  HMMA.16816.F32.BF16 R84, R20.reuse, R24, R84 ;  /* 0x000000181454723c */ /* 0x040fe60000041854 */
[----:B------:R-:W-:Y:S05]  /*c990*/  LOP3.LUT R154, R122, 0xff, RZ, 0xc0, !PT ;  /* 0x000000ff7a9a7812 */ /* 0x000fea00078ec0ff */
[C---:B------:R-:W-:Y:S01]  /*c9a0*/  HMMA.16816.F32.BF16 R88, R20.reuse, R26, R88 ;  /* 0x0000001a1458723c */ /* 0x040fe20000041858 */
[----:B------:R-:W-:Y:S07]  /*c9b0*/  LDSM.16.MT88.4 R24, [R117+0x5000] ;  /* 0x005000007518783b */ /* 0x000fee0000004200 */
[C---:B------:R-:W-:Y:S08]  /*c9c0*/  HMMA.16816.F32.BF16 R92, R20.reuse, R28, R92 ;  /* 0x0000001c145c723c */ /* 0x040ff0000004185c */
[C---:B------:R-:W-:Y:S01]  /*c9d0*/  HMMA.16816.F32.BF16 R96, R20.reuse, R30, R96 ;  /* 0x0000001e1460723c */ /* 0x040fe20000041860 */
[----:B------:R-:W-:Y:S02]  /*c9e0*/  LDSM.16.MT88.4 R28, [R152+0x5000] ;  /* 0x00500000981c783b */ /* 0x000fe40000004200 */
[----:B-----5:R-:W-:Y:S06]  /*c9f0*/  @!P5 HFMA2.BF16_V2 R165, -RZ.H0_H0, RZ.H0_H0, -R156.H0_H0 ;  /* 0x200000ffffa5d231 */ /* 0x020fec000034099c */
[----:B------:R1:W-:Y:S01]  /*ca00*/  @!P5 STL.S16 [R1+0x24], R165 ;  /* 0x000024a50100d387 */ /* 0x0003e20000100600 */
[----:B------:R-:W-:Y:S04]  /*ca10*/  PRMT R32, R165, 0x7610, R32 ;  /* 0x00007610a5207816 */ /* 0x000fe80000000020 */
[----:B------:R-:W-:Y:S02]  /*ca20*/  @!P5 PRMT R156, R32, 0x5410, RZ ;  /* 0x00005410209cd816 */ /* 0x000fe400000000ff */
[----:B------:R-:W2:Y:S01]  /*ca30*/  LDSM.16.MT88.4 R32, [R177+0x11000] ;  /* 0x01100000b120783b */ /* 0x000ea20000004200 */
[----:B------:R-:W-:Y:S07]  /*ca40*/  ISETP.GT.U32.AND P5, PT, R206, UR7, PT ;  /* 0x00000007ce007c0c */ /* 0x000fee000bfa4070 */
[----:B------:R-:W-:Y:S01]  /*ca50*/  STG.E.U16 desc[UR18][R192.64+-0x70], R156 ;  /* 0xffff909cc0007986 */ /* 0x000fe2000c101512 */
[----:B-1----:R-:W-:Y:S02]  /*ca60*/  PRMT R165, R132, 0x7773, RZ ;  /* 0x0000777384a57816 */ /* 0x002fe400000000ff */
[----:B------:R-:W-:Y:S03]  /*ca70*/  PRMT R132, R133, 0x7632, R132 ;  /* 0x0000763285847816 */ /* 0x000fe60000000084 */
[----:B----4-:R-:W-:Y:S05]  /*ca80*/  @P5 HFMA2.BF16_V2 R0, -RZ.H0_H0, RZ.H0_H0, -R157.H0_H0 ;  /* 0x200000ffff005231 */ /* 0x010fea000034099d */
[----:B------:R1:W-:Y:S01]  /*ca90*/  @P5 STL.S16 [R1+0x28], R0 ;  /* 0x0000280001005387 */ /* 0x0003e20000100600 */
[----:B------:R-:W-:Y:S01]  /*caa0*/  PRMT R121, R0, 0x7610, R121 ;  /* 0x0000761000797816 */ /* 0x000fe20000000079 */
[C---:B--2---:R-:W-:Y:S03]  /*cab0*/  HMMA.16816.F32.BF16 R100, R20.reuse, R32, R100 ;  /* 0x000000201464723c */ /* 0x044fe60000041864 */
[----:B------:R-:W-:Y:S01]  /*cac0*/  @P5 PRMT R157, R121, 0x5410, RZ ;  /* 0x00005410799d5816 */ /* 0x000fe200000000ff */
[----:B------:R-:W-:Y:S01]  /*cad0*/  FADD.FTZ R33, R217, R2 ;  /* 0x00000002d9217221 */ /* 0x000fe20000010000 */
[----:B------:R-:W-:Y:S03]  /*cae0*/  F2FP.BF16.F32.PACK_AB R2, R163, R178 ;  /* 0x000000b2a302723e */ /* 0x000fe600000010ff */
[----:B------:R2:W-:Y:S01]  /*caf0*/  STG.E.U16 desc[UR18][R192.64+-0x6e], R157 ;  /* 0xffff929dc0007986 */ /* 0x0005e2000c101512 */
[C---:B------:R-:W-:Y:S08]  /*cb00*/  HMMA.16816.F32.BF16 R104, R20.reuse, R34, R104 ;  /* 0x000000221468723c */ /* 0x040ff00000041868 */
[C---:B------:R-:W-:Y:S03]  /*cb10*/  HMMA.16816.F32.BF16 R12, R20.reuse, R24, R12 ;  /* 0x00000018140c723c */ /* 0x040fe6000004180c */
[----:B------:R-:W-:Y:S01]  /*cb20*/  @P4 HFMA2.BF16_V2 R124, -RZ.H0_H0, RZ.H0_H0, -R158.H0_H0 ;  /* 0x200000ffff7c4231 */ /* 0x000fe2000034099e */
[----:B------:R-:W-:Y:S02]  /*cb30*/  PRMT R24, R155, 0x5410, R120 ;  /* 0x000054109b187816 */ /* 0x000fe40000000078 */
[----:B-1----:R-:W-:Y:S02]  /*cb40*/  LOP3.LUT R0, R120, 0xffff, RZ, 0xc0, !PT ;  /* 0x0000ffff78007812 */ /* 0x002fe400078ec0ff */
[----:B------:R-:W-:Y:S01]  /*cb50*/  @P4 STL.S16 [R1+0x20], R124 ;  /* 0x0000207c01004387 */ /* 0x000fe20000100600 */
[C---:B------:R-:W-:Y:S03]  /*cb60*/  HMMA.16816.F32.BF16 R108, R20.reuse, R26, R108 ;  /* 0x0000001a146c723c */ /* 0x040fe6000004186c */
[----:B------:R3:W4:Y:S01]  /*cb70*/  LDL.S16 R121, [R1+0x1c] ;  /* 0x00001c0001797983 */ /* 0x0007220000100600 */
[----:B------:R-:W-:Y:S02]  /*cb80*/  ISETP.LE.U32.AND P5, PT, R0, UR7, PT ;  /* 0x0000000700007c0c */ /* 0x000fe4000bfa3070 */
[----:B------:R-:W-:Y:S01]  /*cb90*/  PRMT R0, R124, 0x7610, R0 ;  /* 0x000076107c007816 */ /* 0x000fe20000000000 */
[----:B------:R3:W5:Y:S01]  /*cba0*/  LDL.S16 R227, [R1+0x18] ;  /* 0x0000180001e37983 */ /* 0x0007620000100600 */
[C---:B------:R-:W-:Y:S03]  /*cbb0*/  HMMA.16816.F32.BF16 R16, R20.reuse, R28, R16 ;  /* 0x0000001c1410723c */ /* 0x040fe60000041810 */
[----:B------:R3:W3:Y:S01]  /*cbc0*/  LDL.S16 R226, [R1+0x14] ;  /* 0x0000140001e27983 */ /* 0x0006e20000100600 */
[----:B------:R-:W-:Y:S01]  /*cbd0*/  @P4 PRMT R158, R0, 0x5410, RZ ;  /* 0x00005410009e4816 */ /* 0x000fe200000000ff */
[----:B--2---:R-:W-:Y:S01]  /*cbe0*/  FADD.FTZ R157, R220, R33 ;  /* 0x00000021dc9d7221 */ /* 0x004fe20000010000 */
[----:B------:R-:W-:Y:S01]  /*cbf0*/  ISETP.LE.U32.AND P4, PT, R171, UR7, PT ;  /* 0x00000007ab007c0c */ /* 0x000fe2000bf83070 */
[----:B------:R1:W2:Y:S01]  /*cc00*/  LDL.S16 R218, [R1+0x10] ;  /* 0x0000100001da7983 */ /* 0x0002a20000100600 */
[----:B------:R-:W-:Y:S03]  /*cc10*/  HMMA.16816.F32.BF16 R112, R20, R30, R112 ;  /* 0x0000001e1470723c */ /* 0x000fe60000041870 */
[----:B------:R1:W2:Y:S01]  /*cc20*/  LDL.S16 R216, [R1+0x4] ;  /* 0x0000040001d87983 */ /* 0x0002a20000100600 */
[----:B------:R-:W-:Y:S01]  /*cc30*/  FADD.FTZ R0, R225, R118 ;  /* 0x00000076e1007221 */ /* 0x000fe20000010000 */
[----:B------:R-:W-:Y:S01]  /*cc40*/  PRMT R26, R135, 0x5410, R134 ;  /* 0x00005410871a7816 */ /* 0x000fe20000000086 */
[----:B------:R-:W-:Y:S01]  /*cc50*/  @!P5 HFMA2.BF16_V2 R242, -RZ.H0_H0, RZ.H0_H0, -R132.H0_H0 ;  /* 0x200000fffff2d231 */ /* 0x000fe20000340984 */
[----:B------:R-:W1:Y:S01]  /*cc60*/  LDSM.16.MT88.4 R124, [R176+0xd800] ;  /* 0x00d80000b07c783b */ /* 0x000e620000004200 */
[----:B------:R-:W-:Y:S01]  /*cc70*/  FADD.FTZ R32, R221, R0 ;  /* 0x00000000dd207221 */ /* 0x000fe20000010000 */
[C---:B------:R-:W-:Y:S02]  /*cc80*/  PRMT R118, R119.reuse, 0x7632, R118 ;  /* 0x0000763277767816 */ /* 0x040fe40000000076 */
[----:B------:R-:W-:Y:S02]  /*cc90*/  PRMT R0, R2, 0x7632, R0 ;  /* 0x0000763202007816 */ /* 0x000fe40000000000 */
[----:B------:R-:W-:Y:S02]  /*cca0*/  PRMT R28, R119, 0x5410, R118 ;  /* 0x00005410771c7816 */ /* 0x000fe40000000076 */
[----:B------:R1:W-:Y:S01]  /*ccb0*/  STG.E.U16 desc[UR18][R160.64+-0x70], R158 ;  /* 0xffff909ea0007986 */ /* 0x0003e2000c101512 */
[----:B------:R-:W-:Y:S02]  /*ccc0*/  PRMT R25, R164, 0x7632, R25 ;  /* 0x00007632a4197816 */ /* 0x000fe40000000019 */
[--C-:B------:R-:W-:Y:S02]  /*ccd0*/  HSET2.LE.AND R24, R24, R190.reuse, PT ;  /* 0x000000be18187233 */ /* 0x100fe40003803000 */
[----:B------:R-:W-:Y:S02]  /*cce0*/  LOP3.LUT R153, R25, 0xff, RZ, 0xc0, !PT ;  /* 0x000000ff19997812 */ /* 0x000fe400078ec0ff */
[----:B------:R-:W-:Y:S02]  /*ccf0*/  PRMT R25, R133, 0x5410, R132 ;  /* 0x0000541085197816 */ /* 0x000fe40000000084 */
[----:B------:R-:W-:Y:S02]  /*cd00*/  SHF.R.U32.HI R164, RZ, 0x18, R164 ;  /* 0x00000018ffa47819 */ /* 0x000fe400000116a4 */
[----:B------:R-:W-:Y:S02]  /*cd10*/  LOP3.LUT R24, R25, R24, RZ, 0xc0, !PT ;  /* 0x0000001819187212 */ /* 0x000fe400078ec0ff */
[----:B------:R-:W-:Y:S02]  /*cd20*/  PRMT R25, R153, 0x5410, R164 ;  /* 0x0000541099197816 */ /* 0x000fe400000000a4 */
[----:B------:R-:W-:Y:S02]  /*cd30*/  PRMT R27, R166, 0x5410, R165 ;  /* 0x00005410a61b7816 */ /* 0x000fe400000000a5 */
[----:B------:R-:W-:Y:S02]  /*cd40*/  @!P5 PRMT R132, R242, 0x5410, RZ ;  /* 0x00005410f284d816 */ /* 0x000fe400000000ff */
[--C-:B------:R-:W-:Y:S02]  /*cd50*/  HSET2.LE.AND R25, R25, R190.reuse, PT ;  /* 0x000000be19197233 */ /* 0x100fe40003803000 */
[----:B------:R-:W-:Y:S02]  /*cd60*/  LOP3.LUT R27, R27, 0xff00ff, RZ, 0xc0, !PT ;  /* 0x00ff00ff1b1b7812 */ /* 0x000fe400078ec0ff */
[----:B------:R-:W-:Y:S02]  /*cd70*/  PRMT R20, R2, 0x5410, R0 ;  /* 0x0000541002147816 */ /* 0x000fe40000000000 */
[----:B------:R-:W-:Y:S02]  /*cd80*/  LOP3.LUT R25, R26, R25, RZ, 0xc0, !PT ;  /* 0x000000191a197212 */ /* 0x000fe400078ec0ff */
[----:B------:R-:W-:Y:S02]  /*cd90*/  PRMT R26, R154, 0x5410, R162 ;  /* 0x000054109a1a7816 */ /* 0x000fe400000000a2 */
[----:B------:R-:W-:Y:S02]  /*cda0*/  ISETP.LE.U32.AND P2, PT, R153, UR7, PT ;  /* 0x0000000799007c0c */ /* 0x000fe4000bf43070 */
[----:B------:R-:W-:Y:S02]  /*cdb0*/  ISETP.GT.U32.AND P5, PT, R166, UR7, PT ;  /* 0x00000007a6007c0c */ /* 0x000fe4000bfa4070 */
[--C-:B------:R-:W-:Y:S02]  /*cdc0*/  HSET2.LE.AND R26, R26, R190.reuse, PT ;  /* 0x000000be1a1a7233 */ /* 0x100fe40003803000 */
[----:B------:R-:W-:Y:S03]  /*cdd0*/  HSET2.LE.AND R27, R27, R190, PT ;  /* 0x000000be1b1b7233 */ /* 0x000fe60003803000 */
[----:B------:R-:W-:Y:S02]  /*cde0*/  LOP3.LUT R26, R28, R26, RZ, 0xc0, !PT ;  /* 0x0000001a1c1a7212 */ /* 0x000fe400078ec0ff */
[----:B------:R-:W-:Y:S02]  /*cdf0*/  LOP3.LUT R27, R20, R27, RZ, 0xc0, !PT ;  /* 0x0000001b141b7212 */ /* 0x000fe400078ec0ff */
[----:B------:R-:W-:Y:S02]  /*ce00*/  @!P2 HFMA2.BF16_V2 R241, -RZ.H0_H0, RZ.H0_H0, -R135.H0_H0 ;  /* 0x200000fffff1a231 */ /* 0x000fe40000340987 */
[----:B------:R-:W-:Y:S03]  /*ce10*/  @P5 HFMA2.BF16_V2 R239, -RZ.H0_H0, RZ.H0_H0, -R2.H0_H0 ;  /* 0x200000ffffef5231 */ /* 0x000fe60000340902 */
[----:B------:R-:W-:Y:S02]  /*ce20*/  @!P2 PRMT R135, R241, 0x5410, RZ ;  /* 0x00005410f187a816 */ /* 0x000fe400000000ff */
[----:B------:R-:W-:Y:S02]  /*ce30*/  @P5 PRMT R2, R239, 0x5410, RZ ;  /* 0x00005410ef025816 */ /* 0x000fe400000000ff */
[----:B------:R-:W-:Y:S11]  /*ce40*/  ISETP.GT.U32.AND P2, PT, R165, UR7, PT ;  /* 0x00000007a5007c0c */ /* 0x000ff6000bf44070 */
[----:B------:R-:W-:Y:S02]  /*ce50*/  @!UPT UIADD3 URZ, UPT, UPT, URZ, URZ, URZ ;  /* 0x000000fffffff290 */ /* 0x000fe4000fffe0ff */
[----:B------:R-:W-:Y:S05]  /*ce60*/  @P2 HFMA2.BF16_V2 R236, -RZ.H0_H0, RZ.H0_H0, -R0.H0_H0 ;  /* 0x200000ffffec2231 */ /* 0x000fea0000340900 */
[----:B------:R-:W-:Y:S01]  /*ce70*/  @P2 PRMT R0, R236, 0x5410, RZ ;  /* 0x00005410ec002816 */ /* 0x000fe200000000ff */
[----:B----4-:R-:W-:Y:S02]  /*ce80*/  @P3 HFMA2.BF16_V2 R121, -RZ.H0_H0, RZ.H0_H0, -R159.H0_H0 ;  /* 0x200000ffff793231 */ /* 0x010fe4000034099f */
[----:B-----5:R-:W-:Y:S03]  /*ce90*/  @!P4 HFMA2.BF16_V2 R227, -RZ.H0_H0, RZ.H0_H0, -R149.H0_H0 ;  /* 0x200000ffffe3c231 */ /* 0x020fe60000340995 */
[----:B------:R4:W-:Y:S01]  /*cea0*/  @P3 STL.S16 [R1+0x1c], R121 ;  /* 0x00001c7901003387 */ /* 0x0009e20000100600 */
[----:B------:R-:W-:Y:S01]  /*ceb0*/  PRMT R123, R121, 0x7610, R123 ;  /* 0x00007610797b7816 */ /* 0x000fe2000000007b */
[----:B---3--:R-:W-:Y:S02]  /*cec0*/  @!P6 HFMA2.BF16_V2 R226, -RZ.H0_H0, RZ.H0_H0, -R148.H0_H0 ;  /* 0x200000ffffe2e231 */ /* 0x008fe40000340994 */
[----:B------:R3:W5:Y:S01]  /*ced0*/  LDL.S16 R206, [R1+0xc] ;  /* 0x00000c0001ce7983 */ /* 0x0007620000100600 */
[----:B------:R-:W-:Y:S02]  /*cee0*/  @P3 PRMT R159, R123, 0x5410, RZ ;  /* 0x000054107b9f3816 */ /* 0x000fe400000000ff */
[----:B------:R-:W-:Y:S01]  /*cef0*/  ISETP.LE.U32.AND P3, PT, R175, UR7, PT ;  /* 0x00000007af007c0c */ /* 0x000fe2000bf63070 */
[----:B------:R3:W3:Y:S01]  /*cf00*/  LDL.S16 R171, [R1+0x8] ;  /* 0x0000080001ab7983 */ /* 0x0006e20000100600 */
[----:B------:R-:W-:Y:S02]  /*cf10*/  PRMT R22, R227, 0x7610, R22 ;  /* 0x00007610e3167816 */ /* 0x000fe40000000016 */
[----:B------:R-:W-:Y:S01]  /*cf20*/  PRMT R21, R226, 0x7610, R21 ;  /* 0x00007610e2157816 */ /* 0x000fe20000000015 */
[----:B-1----:R1:W3:Y:S01]  /*cf30*/  LDL.S16 R158, [R1] ;  /* 0x00000000019e7983 */ /* 0x0022e20000100600 */
[----:B------:R-:W-:Y:S02]  /*cf40*/  @!P4 PRMT R149, R22, 0x5410, RZ ;  /* 0x000054101695c816 */ /* 0x000fe400000000ff */
[----:B------:R-:W-:Y:S01]  /*cf50*/  @!P6 PRMT R148, R21, 0x5410, RZ ;  /* 0x000054101594e816 */ /* 0x000fe200000000ff */
[----:B------:R-:W-:Y:S04]  /*cf60*/  STG.E.U16 desc[UR18][R160.64+-0x6e], R159 ;  /* 0xffff929fa0007986 */ /* 0x000fe8000c101512 */
[----:B------:R-:W-:Y:S01]  /*cf70*/  @!P4 STL.S16 [R1+0x18], R227 ;  /* 0x000018e30100c387 */ /* 0x000fe20000100600 */
[----:B--2---:R-:W-:Y:S01]  /*cf80*/  @!P3 HFMA2.BF16_V2 R218, -RZ.H0_H0, RZ.H0_H0, -R151.H0_H0 ;  /* 0x200000ffffdab231 */ /* 0x004fe20000340997 */
[----:B------:R-:W-:Y:S02]  /*cf90*/  ISETP.LE.U32.AND P4, PT, R179, UR7, PT ;  /* 0x00000007b3007c0c */ /* 0x000fe4000bf83070 */
[----:B------:R-:W-:Y:S01]  /*cfa0*/  STG.E.U16 desc[UR18][R192.64+-0x60], R149 ;  /* 0xffffa095c0007986 */ /* 0x000fe2000c101512 */
[----:B----4-:R-:W-:Y:S01]  /*cfb0*/  FADD.FTZ R121, R224, R32 ;  /* 0x00000020e0797221 */ /* 0x010fe20000010000 */
[----:B------:R-:W-:Y:S02]  /*cfc0*/  PRMT R20, R218, 0x7610, R20 ;  /* 0x00007610da147816 */ /* 0x000fe40000000014 */
[----:B------:R-:W2:Y:S01]  /*cfd0*/  LDSM.16.MT88.4 R32, [R177+0xd800] ;  /* 0x00d80000b120783b */ /* 0x000ea20000004200 */
[----:B------:R-:W-:Y:S01]  /*cfe0*/  FADD.FTZ R156, R208, R121 ;  /* 0x00000079d09c7221 */ /* 0x000fe20000010000 */
[----:B------:R-:W-:Y:S01]  /*cff0*/  @!P3 PRMT R151, R20, 0x5410, RZ ;  /* 0x000054101497b816 */ /* 0x000fe200000000ff */
[C---:B------:R-:W-:Y:S05]  /*d000*/  HMMA.16816.F32.BF16 R120, R24.reuse, R124, R4 ;  /* 0x0000007c1878723c */ /* 0x040fea0000041804 */
[----:B------:R-:W4:Y:S01]  /*d010*/  LDSM.16.MT88.4 R4, [R152+0x1800] ;  /* 0x001800009804783b */ /* 0x000f220000004200 */
[----:B------:R-:W-:Y:S02]  /*d020*/  @!P4 HFMA2.BF16_V2 R216, -RZ.H0_H0, RZ.H0_H0, -R150.H0_H0 ;  /* 0x200000ffffd8c231 */ /* 0x000fe40000340996 */
[C---:B------:R-:W-:Y:S03]  /*d030*/  HMMA.16816.F32.BF16 R124, R24.reuse, R126, R8 ;  /* 0x0000007e187c723c */ /* 0x040fe60000041808 */
[----:B------:R-:W-:Y:S02]  /*d040*/  PRMT R30, R216, 0x7610, R30 ;  /* 0x00007610d81e7816 */ /* 0x000fe4000000001e */
[----:B------:R-:W1:Y:S02]  /*d050*/  LDSM.16.MT88.4 R8, [R176+0xf800] ;  /* 0x00f80000b008783b */ /* 0x000e640000004200 */
[----:B------:R-:W-:Y:S06]  /*d060*/  @!P4 PRMT R150, R30, 0x5410, RZ ;  /* 0x000054101e96c816 */ /* 0x000fec00000000ff */
[----:B------:R-:W1:Y:S08]  /*d070*/  LDSM.16.MT88.4 R20, [R177+0xf800] ;  /* 0x00f80000b114783b */ /* 0x000e700000004200 */
[----:B------:R-:W-:Y:S04]  /*d080*/  STG.E.U16 desc[UR18][R192.64+-0x5e], R148 ;  /* 0xffffa294c0007986 */ /* 0x000fe8000c101512 */
[----:B------:R-:W-:Y:S01]  /*d090*/  @!P6 STL.S16 [R1+0x14], R226 ;  /* 0x000014e20100e387 */ /* 0x000fe20000100600 */
[----:B------:R-:W-:Y:S01]  /*d0a0*/  ISETP.LE.U32.AND P6, PT, R198, UR7, PT ;  /* 0x00000007c6007c0c */ /* 0x000fe2000bfc3070 */
[C---:B--2---:R-:W-:Y:S02]  /*d0b0*/  HMMA.16816.F32.BF16 R36, R24.reuse, R32, R36 ;  /* 0x000000201824723c */ /* 0x044fe40000041824 */
[----:B------:R-:W-:Y:S04]  /*d0c0*/  STG.E.U16 desc[UR18][R160.64+-0x60], R151 ;  /* 0xffffa097a0007986 */ /* 0x000fe8000c101512 */
[----:B------:R-:W-:Y:S01]  /*d0d0*/  @!P3 STL.S16 [R1+0x10], R218 ;  /* 0x000010da0100b387 */ /* 0x000fe20000100600 */
[----:B------:R-:W-:Y:S01]  /*d0e0*/  ISETP.GT.U32.AND P3, PT, R200, UR7, PT ;  /* 0x00000007c8007c0c */ /* 0x000fe2000bf64070 */
[C---:B------:R-:W-:Y:S02]  /*d0f0*/  HMMA.16816.F32.BF16 R40, R24.reuse, R34, R40 ;  /* 0x000000221828723c */ /* 0x040fe40000041828 */
[----:B------:R-:W-:Y:S04]  /*d100*/  STG.E.U16 desc[UR18][R160.64+-0x5e], R150 ;  /* 0xffffa296a0007986 */ /* 0x000fe8000c101512 */
[----:B------:R-:W-:Y:S01]  /*d110*/  @!P4 STL.S16 [R1+0x4], R216 ;  /* 0x000004d80100c387 */ /* 0x000fe20000100600 */
[----:B------:R-:W-:Y:S01]  /*d120*/  ISETP.GT.U32.AND P4, PT, R201, UR7, PT ;  /* 0x00000007c9007c0c */ /* 0x000fe2000bf84070 */
[C---:B------:R-:W-:Y:S08]  /*d130*/  HMMA.16816.F32.BF16 R44, R24.reuse, R128, R44 ;  /* 0x00000080182c723c */ /* 0x040ff0000004182c */
[C---:B------:R-:W-:Y:S08]  /*d140*/  HMMA.16816.F32.BF16 R48, R24.reuse, R130, R48 ;  /* 0x000000821830723c */ /* 0x040ff00000041830 */
[C---:B----4-:R-:W-:Y:S08]  /*d150*/  HMMA.16816.F32.BF16 R52, R24.reuse, R4, R52 ;  /* 0x000000041834723c */ /* 0x050ff00000041834 */
[C---:B------:R-:W-:Y:S08]  /*d160*/  HMMA.16816.F32.BF16 R56, R24.reuse, R6, R56 ;  /* 0x000000061838723c */ /* 0x040ff00000041838 */
[C---:B-1----:R-:W-:Y:S08]  /*d170*/  HMMA.16816.F32.BF16 R60, R24.reuse, R8, R60 ;  /* 0x00000008183c723c */ /* 0x042ff0000004183c */
[C---:B------:R-:W-:Y:S01]  /*d180*/  HMMA.16816.F32.BF16 R64, R24.reuse, R10, R64 ;  /* 0x0000000a1840723c */ /* 0x040fe20000041840 */
[----:B------:R-:W-:Y:S07]  /*d190*/  LDSM.16.MT88.4 R8, [R176+0x11800] ;  /* 0x01180000b008783b */ /* 0x000fee0000004200 */
[C---:B------:R-:W-:Y:S08]  /*d1a0*/  HMMA.16816.F32.BF16 R68, R24.reuse, R20, R68 ;  /* 0x000000141844723c */ /* 0x040ff00000041844 */
[C---:B------:R-:W-:Y:S01]  /*d1b0*/  HMMA.16816.F32.BF16 R72, R24.reuse, R22, R72 ;  /* 0x000000161848723c */ /* 0x040fe20000041848 */
[----:B------:R-:W-:Y:S02]  /*d1c0*/  LDSM.16.MT88.4 R20, [R177+0x11800] ;  /* 0x01180000b114783b */ /* 0x000fe40000004200 */
[----:B-----5:R-:W-:Y:S02]  /*d1d0*/  @!P6 HFMA2.BF16_V2 R206, -RZ.H0_H0, RZ.H0_H0, -R145.H0_H0 ;  /* 0x200000ffffcee231 */ /* 0x020fe40000340991 */
[----:B---3--:R-:W-:Y:S04]  /*d1e0*/  @P3 HFMA2.BF16_V2 R171, -RZ.H0_H0, RZ.H0_H0, -R144.H0_H0 ;  /* 0x200000ffffab3231 */ /* 0x008fe80000340990 */
[----:B------:R-:W-:Y:S01]  /*d1f0*/  @!P6 STL.S16 [R1+0xc], R206 ;  /* 0x00000cce0100e387 */ /* 0x000fe20000100600 */
[----:B------:R-:W-:Y:S01]  /*d200*/  PRMT R29, R206, 0x7610, R29 ;  /* 0x00007610ce1d7816 */ /* 0x000fe2000000001d */
[----:B------:R-:W-:Y:S02]  /*d210*/  @P4 HFMA2.BF16_V2 R158, -RZ.H0_H0, RZ.H0_H0, -R147.H0_H0 ;  /* 0x200000ffff9e4231 */ /* 0x000fe40000340993 */
[----:B------:R-:W-:Y:S01]  /*d220*/  @P3 STL.S16 [R1+0x8], R171 ;  /* 0x000008ab01003387 */ /* 0x000fe20000100600 */
[----:B------:R-:W-:Y:S02]  /*d230*/  PRMT R28, R171, 0x7610, R28 ;  /* 0x00007610ab1c7816 */ /* 0x000fe4000000001c */
[----:B------:R-:W-:Y:S01]  /*d240*/  @!P6 PRMT R145, R29, 0x5410, RZ ;  /* 0x000054101d91e816 */ /* 0x000fe200000000ff */
[----:B------:R-:W-:Y:S01]  /*d250*/  @P4 STL.S16 [R1], R158 ;  /* 0x0000009e01004387 */ /* 0x000fe20000100600 */
[----:B------:R-:W-:Y:S02]  /*d260*/  @P3 PRMT R144, R28, 0x5410, RZ ;  /* 0x000054101c903816 */ /* 0x000fe400000000ff */
[----:B------:R-:W-:Y:S01]  /*d270*/  PRMT R4, R158, 0x7610, R4 ;  /* 0x000076109e047816 */ /* 0x000fe20000000004 */
[----:B------:R-:W1:Y:S01]  /*d280*/  LDSM.16.MT88.4 R28, [R117+0x3800] ;  /* 0x00380000751c783b */ /* 0x000e620000004200 */
[----:B------:R-:W-:Y:S02]  /*d290*/  ISETP.GT.U32.AND P6, PT, R202, UR7, PT ;  /* 0x00000007ca007c0c */ /* 0x000fe4000bfc4070 */
[----:B------:R-:W-:Y:S02]  /*d2a0*/  ISETP.LE.U32.AND P3, PT, R168, UR7, PT ;  /* 0x00000007a8007c0c */ /* 0x000fe4000bf63070 */
[----:B------:R-:W-:Y:S02]  /*d2b0*/  @P4 PRMT R147, R4, 0x5410, RZ ;  /* 0x0000541004934816 */ /* 0x000fe400000000ff */
[----:B------:R-:W-:Y:S01]  /*d2c0*/  ISETP.LE.U32.AND P4, PT, R167, UR7, PT ;  /* 0x00000007a7007c0c */ /* 0x000fe2000bf83070 */
[----:B------:R-:W2:Y:S06]  /*d2d0*/  LDSM.16.MT88.4 R4, [R152+0x3800] ;  /* 0x003800009804783b */ /* 0x000eac0000004200 */
[----:B------:R-:W-:Y:S02]  /*d2e0*/  @P6 HFMA2.BF16_V2 R252, -RZ.H0_H0, RZ.H0_H0, -R146.H0_H0 ;  /* 0x200000fffffc6231 */ /* 0x000fe40000340992 */
[----:B------:R-:W-:Y:S01]  /*d2f0*/  STG.E.U16 desc[UR18][R192.64+-0x50], R145 ;  /* 0xffffb091c0007986 */ /* 0x000fe2000c101512 */
[----:B------:R-:W-:Y:S02]  /*d300*/  @!P3 HFMA2.BF16_V2 R250, -RZ.H0_H0, RZ.H0_H0, -R142.H0_H0 ;  /* 0x200000fffffab231 */ /* 0x000fe4000034098e */
[----:B------:R-:W-:Y:S01]  /*d310*/  @P6 PRMT R146, R252, 0x5410, RZ ;  /* 0x00005410fc926816 */ /* 0x000fe200000000ff */
[----:B------:R-:W-:Y:S01]  /*d320*/  STG.E.U16 desc[UR18][R192.64+-0x4e], R144 ;  /* 0xffffb290c0007986 */ /* 0x000fe2000c101512 */
[----:B------:R-:W-:Y:S01]  /*d330*/  ISETP.LE.U32.AND P6, PT, R170, UR7, PT ;  /* 0x00000007aa007c0c */ /* 0x000fe2000bfc3070 */
[----:B------:R-:W-:Y:S01]  /*d340*/  @!P4 HFMA2.BF16_V2 R248, -RZ.H0_H0, RZ.H0_H0, -R140.H0_H0 ;  /* 0x200000fffff8c231 */ /* 0x000fe2000034098c */
[----:B------:R-:W-:Y:S01]  /*d350*/  @!P3 PRMT R142, R250, 0x5410, RZ ;  /* 0x00005410fa8eb816 */ /* 0x000fe200000000ff */
[----:B------:R-:W-:Y:S01]  /*d360*/  STG.E.U16 desc[UR18][R160.64+-0x50], R147 ;  /* 0xffffb093a0007986 */ /* 0x000fe2000c101512 */
[----:B------:R-:W-:Y:S02]  /*d370*/  ISETP.LE.U32.AND P3, PT, R169, UR7, PT ;  /* 0x00000007a9007c0c */ /* 0x000fe4000bf63070 */
[----:B------:R-:W-:Y:S01]  /*d380*/  @!P4 PRMT R140, R248, 0x5410, RZ ;  /* 0x00005410f88cc816 */ /* 0x000fe200000000ff */
[----:B------:R-:W-:Y:S01]  /*d390*/  STG.E.U16 desc[UR18][R160.64+-0x4e], R146 ;  /* 0xffffb292a0007986 */ /* 0x000fe2000c101512 */
[----:B------:R-:W-:Y:S03]  /*d3a0*/  ISETP.GT.U32.AND P4, PT, R173, UR7, PT ;  /* 0x00000007ad007c0c */ /* 0x000fe6000bf84070 */
[----:B------:R-:W-:Y:S02]  /*d3b0*/  STG.E.U16 desc[UR18][R192.64+-0x40], R142 ;  /* 0xffffc08ec0007986 */ /* 0x000fe4000c101512 */
[----:B------:R-:W-:Y:S02]  /*d3c0*/  @!P6 HFMA2.BF16_V2 R247, -RZ.H0_H0, RZ.H0_H0, -R143.H0_H0 ;  /* 0x200000fffff7e231 */ /* 0x000fe4000034098f */
[----:B------:R-:W-:Y:S02]  /*d3d0*/  STG.E.U16 desc[UR18][R192.64+-0x3e], R141 ;  /* 0xffffc28dc0007986 */ /* 0x000fe4000c101512 */
[----:B------:R-:W-:Y:S01]  /*d3e0*/  @!P3 HFMA2.BF16_V2 R249, -RZ.H0_H0, RZ.H0_H0, -R139.H0_H0 ;  /* 0x200000fffff9b231 */ /* 0x000fe2000034098b */
[----:B------:R-:W-:Y:S01]  /*d3f0*/  @!P6 PRMT R143, R247, 0x5410, RZ ;  /* 0x00005410f78fe816 */ /* 0x000fe200000000ff */
[C---:B-1----:R-:W-:Y:S01]  /*d400*/  HMMA.16816.F32.BF16 R76, R24.reuse, R28, R76 ;  /* 0x0000001c184c723c */ /* 0x042fe2000004184c */
[----:B------:R-:W-:Y:S02]  /*d410*/  STG.E.U16 desc[UR18][R160.64+-0x40], R140 ;  /* 0xffffc08ca0007986 */ /* 0x000fe4000c101512 */
[----:B------:R-:W-:Y:S01]  /*d420*/  ISETP.GT.U32.AND P6, PT, R174, UR7, PT ;  /* 0x00000007ae007c0c */ /* 0x000fe2000bfc4070 */
[----:B------:R-:W-:Y:S01]  /*d430*/  @P4 HFMA2.BF16_V2 R245, -RZ.H0_H0, RZ.H0_H0, -R137.H0_H0 ;  /* 0x200000fffff54231 */ /* 0x000fe20000340989 */
[----:B------:R-:W-:Y:S01]  /*d440*/  @!P3 PRMT R139, R249, 0x5410, RZ ;  /* 0x00005410f98bb816 */ /* 0x000fe200000000ff */
[----:B------:R-:W-:Y:S01]  /*d450*/  STG.E.U16 desc[UR18][R160.64+-0x3e], R143 ;  /* 0xffffc28fa0007986 */ /* 0x000fe2000c101512 */
[----:B------:R-:W-:Y:S01]  /*d460*/  ISETP.LE.U32.AND P3, PT, R155, UR7, PT ;  /* 0x000000079b007c0c */ /* 0x000fe2000bf63070 */
[C---:B------:R-:W-:Y:S02]  /*d470*/  HMMA.16816.F32.BF16 R80, R24.reuse, R30, R80 ;  /* 0x0000001e1850723c */ /* 0x040fe40000041850 */
[----:B------:R1:W3:Y:S01]  /*d480*/  LDSM.16.MT88.4 R28, [R117+0x5800] ;  /* 0x00580000751c783b */ /* 0x0002e20000004200 */
[----:B------:R-:W-:Y:S02]  /*d490*/  @P4 PRMT R137, R245, 0x5410, RZ ;  /* 0x00005410f5894816 */ /* 0x000fe400000000ff */
[----:B------:R-:W-:Y:S03]  /*d4a0*/  ISETP.GT.U32.AND P4, PT, R162, UR7, PT ;  /* 0x00000007a2007c0c */ /* 0x000fe6000bf84070 */
[C---:B--2---:R-:W-:Y:S02]  /*d4b0*/  HMMA.16816.F32.BF16 R84, R24.reuse, R4, R84 ;  /* 0x000000041854723c */ /* 0x044fe40000041854 */
[----:B------:R-:W-:Y:S01]  /*d4c0*/  STG.E.U16 desc[UR18][R192.64+-0x30], R139 ;  /* 0xffffd08bc0007986 */ /* 0x000fe2000c101512 */
[----:B------:R-:W-:Y:S02]  /*d4d0*/  @P6 HFMA2.BF16_V2 R244, -RZ.H0_H0, RZ.H0_H0, -R136.H0_H0 ;  /* 0x200000fffff46231 */ /* 0x000fe40000340988 */
[----:B------:R-:W-:Y:S01]  /*d4e0*/  @!P3 HFMA2.BF16_V2 R243, -RZ.H0_H0, RZ.H0_H0, -R133.H0_H0 ;  /* 0x200000fffff3b231 */ /* 0x000fe20000340985 */
[----:B------:R-:W-:Y:S02]  /*d4f0*/  STG.E.U16 desc[UR18][R192.64+-0x2e], R138 ;  /* 0xffffd28ac0007986 */ /* 0x000fe4000c101512 */
[C---:B------:R-:W-:Y:S02]  /*d500*/  HMMA.16816.F32.BF16 R88, R24.reuse, R6, R88 ;  /* 0x000000061858723c */ /* 0x040fe40000041858 */
[----:B------:R-:W2:Y:S01]  /*d510*/  LDSM.16.MT88.4 R4, [R152+0x5800] ;  /* 0x005800009804783b */ /* 0x000ea20000004200 */
[----:B------:R-:W-:Y:S01]  /*d520*/  @P6 PRMT R136, R244, 0x5410, RZ ;  /* 0x00005410f4886816 */ /* 0x000fe200000000ff */
[----:B------:R-:W-:Y:S01]  /*d530*/  @P4 HFMA2.BF16_V2 R237, -RZ.H0_H0, RZ.H0_H0, -R118.H0_H0 ;  /* 0x200000ffffed4231 */ /* 0x000fe20000340976 */
[----:B------:R-:W-:Y:S02]  /*d540*/  ISETP.LE.U32.AND P6, PT, R164, UR7, PT ;  /* 0x00000007a4007c0c */ /* 0x000fe4000bfc3070 */
[----:B------:R-:W-:Y:S01]  /*d550*/  @!P3 PRMT R133, R243, 0x5410, RZ ;  /* 0x00005410f385b816 */ /* 0x000fe200000000ff */
[C---:B------:R-:W-:Y:S02]  /*d560*/  HMMA.16816.F32.BF16 R92, R24.reuse, R8, R92 ;  /* 0x00000008185c723c */ /* 0x040fe4000004185c */
[----:B------:R-:W-:Y:S01]  /*d570*/  STG.E.U16 desc[UR18][R160.64+-0x30], R137 ;  /* 0xffffd089a0007986 */ /* 0x000fe2000c101512 */
[----:B------:R-:W-:Y:S01]  /*d580*/  ISETP.LE.U32.AND P3, PT, R154, UR7, PT ;  /* 0x000000079a007c0c */ /* 0x000fe2000bf63070 */
[----:B------:R-:W-:Y:S01]  /*d590*/  FADD.FTZ R9, R215, R156 ;  /* 0x0000009cd7097221 */ /* 0x000fe20000010000 */
[----:B------:R-:W-:Y:S01]  /*d5a0*/  @P4 PRMT R118, R237, 0x5410, RZ ;  /* 0x00005410ed764816 */ /* 0x000fe200000000ff */
[----:B------:R-:W-:Y:S01]  /*d5b0*/  STG.E.U16 desc[UR18][R160.64+-0x2e], R136 ;  /* 0xffffd288a0007986 */ /* 0x000fe2000c101512 */
[----:B------:R-:W-:Y:S01]  /*d5c0*/  FADD.FTZ R8, R214, R157 ;  /* 0x0000009dd6087221 */ /* 0x000fe20000010000 */
[C---:B------:R-:W-:Y:S02]  /*d5d0*/  HMMA.16816.F32.BF16 R96, R24.reuse, R10, R96 ;  /* 0x0000000a1860723c */ /* 0x040fe40000041860 */
[----:B------:R-:W-:Y:S01]  /*d5e0*/  STG.E.U16 desc[UR18][R192.64+-0x20], R133 ;  /* 0xffffe085c0007986 */ /* 0x000fe2000c101512 */
[----:B------:R-:W-:Y:S02]  /*d5f0*/  @!P6 HFMA2.BF16_V2 R238, -RZ.H0_H0, RZ.H0_H0, -R134.H0_H0 ;  /* 0x200000ffffeee231 */ /* 0x000fe40000340986 */
[----:B------:R-:W-:Y:S01]  /*d600*/  FADD.FTZ R9, R211, R9 ;  /* 0x00000009d3097221 */ /* 0x000fe20000010000 */
[----:B------:R-:W-:Y:S01]  /*d610*/  FADD.FTZ R8, R213, R8 ;  /* 0x00000008d5087221 */ /* 0x000fe20000010000 */
[----:B------:R-:W-:Y:S01]  /*d620*/  STG.E.U16 desc[UR18][R192.64+-0x1e], R132 ;  /* 0xffffe284c0007986 */ /* 0x000fe2000c101512 */
[----:B-1----:R-:W-:Y:S01]  /*d630*/  IMAD.MOV.U32 R117, RZ, RZ, R3 ;  /* 0x000000ffff757224 */ /* 0x002fe200078e0003 */
[C---:B------:R-:W-:Y:S02]  /*d640*/  HMMA.16816.F32.BF16 R100, R24.reuse, R20, R100 ;  /* 0x000000141864723c */ /* 0x040fe40000041864 */
[----:B------:R-:W-:Y:S01]  /*d650*/  STG.E.U16 desc[UR18][R160.64+-0x20], R135 ;  /* 0xffffe087a0007986 */ /* 0x000fe2000c101512 */
[----:B------:R-:W-:Y:S01]  /*d660*/  @!P3 HFMA2.BF16_V2 R240, -RZ.H0_H0, RZ.H0_H0, -R119.H0_H0 ;  /* 0x200000fffff0b231 */ /* 0x000fe20000340977 */
[----:B------:R-:W-:Y:S01]  /*d670*/  @!P6 PRMT R134, R238, 0x5410, RZ ;  /* 0x00005410ee86e816 */ /* 0x000fe200000000ff */
[----:B------:R-:W-:Y:S01]  /*d680*/  FADD.FTZ R9, R212, R9 ;  /* 0x00000009d4097221 */ /* 0x000fe20000010000 */
[----:B------:R-:W-:Y:S02]  /*d690*/  FADD.FTZ R8, R210, R8 ;  /* 0x00000008d2087221 */ /* 0x000fe40000010000 */
[C---:B------:R-:W-:Y:S01]  /*d6a0*/  HMMA.16816.F32.BF16 R104, R24.reuse, R22, R104 ;  /* 0x000000161868723c */ /* 0x040fe20000041868 */
[----:B------:R2:W-:Y:S02]  /*d6b0*/  STG.E.U16 desc[UR18][R160.64+-0x1e], R134 ;  /* 0xffffe286a0007986 */ /* 0x0005e4000c101512 */
[----:B------:R-:W-:Y:S01]  /*d6c0*/  @!P3 PRMT R119, R240, 0x5410, RZ ;  /* 0x00005410f077b816 */ /* 0x000fe200000000ff */
[----:B------:R-:W-:Y:S01]  /*d6d0*/  FADD.FTZ R8, R209, R8 ;  /* 0x00000008d1087221 */ /* 0x000fe20000010000 */
[----:B------:R-:W-:Y:S03]  /*d6e0*/  STG.E.U16 desc[UR18][R192.64+-0xe], R118 ;  /* 0xfffff276c0007986 */ /* 0x000fe6000c101512 */
[C---:B---3--:R-:W-:Y:S01]  /*d6f0*/  HMMA.16816.F32.BF16 R128, R24.reuse, R28, R12 ;  /* 0x0000001c1880723c */ /* 0x048fe2000004180c */
[----:B------:R1:W-:Y:S04]  /*d700*/  STG.E.U16 desc[UR18][R192.64+-0x10], R119 ;  /* 0xfffff077c0007986 */ /* 0x0003e8000c101512 */
[----:B------:R3:W-:Y:S03]  /*d710*/  STG.E.U16 desc[UR18][R160.64+-0x10], R2 ;  /* 0xfffff002a0007986 */ /* 0x0007e6000c101512 */
[C---:B------:R-:W-:Y:S01]  /*d720*/  HMMA.16816.F32.BF16 R108, R24.reuse, R30, R108 ;  /* 0x0000001e186c723c */ /* 0x040fe2000004186c */
[----:B------:R4:W-:Y:S07]  /*d730*/  STG.E.U16 desc[UR18][R160.64+-0xe], R0 ;  /* 0xfffff200a0007986 */ /* 0x0009ee000c101512 */
[C---:B--2---:R-:W-:Y:S03]  /*d740*/  HMMA.16816.F32.BF16 R132, R24.reuse, R4, R16 ;  /* 0x000000041884723c */ /* 0x044fe60000041810 */
[----:B------:R-:W-:Y:S04]  /*d750*/  IADD3 R5, P2, PT, R192, -0x80, RZ ;  /* 0xffffff80c0057810 */ /* 0x000fe80007f5e0ff */
[----:B------:R-:W-:Y:S01]  /*d760*/  IADD3.X R4, PT, PT, R193, -0x1, RZ, P2, !PT ;  /* 0xffffffffc1047810 */ /* 0x000fe200017fe4ff */
[----:B------:R-:W-:Y:S03]  /*d770*/  HMMA.16816.F32.BF16 R112, R24, R6, R112 ;  /* 0x000000061870723c */ /* 0x000fe60000041870 */
[----:B-1----:R-:W-:Y:S02]  /*d780*/  IMAD.MOV.U32 R192, RZ, RZ, R5 ;  /* 0x000000ffffc07224 */ /* 0x002fe400078e0005 */
[----:B---3--:R-:W-:Y:S01]  /*d790*/  FADD.FTZ R2, R207, R9 ;  /* 0x00000009cf027221 */ /* 0x008fe20000010000 */
[----:B------:R-:W-:Y:S03]  /*d7a0*/  IMAD.MOV.U32 R193, RZ, RZ, R4 ;  /* 0x000000ffffc17224 */ /* 0x000fe600078e0004 */
[----:B------:R-:W-:Y:S01]  /*d7b0*/  FADD.FTZ R2, R205, R2 ;  /* 0x00000002cd027221 */ /* 0x000fe20000010000 */
[----:B----4-:R-:W-:Y:S03]  /*d7c0*/  FADD.FTZ R0, R204, R8 ;  /* 0x00000008cc007221 */ /* 0x010fe60000010000 */
[----:B------:R-:W-:Y:S01]  /*d7d0*/  FADD.FTZ R2, R199, R2 ;  /* 0x00000002c7027221 */ /* 0x000fe20000010000 */
[----:B------:R-:W-:Y:S03]  /*d7e0*/  FADD.FTZ R0, R203, R0 ;  /* 0x00000000cb007221 */ /* 0x000fe60000010000 */
[----:B------:R-:W-:Y:S01]  /*d7f0*/  FADD.FTZ R6, R180, R2 ;  /* 0x00000002b4067221 */ /* 0x000fe20000010000 */
[----:B------:R-:W-:Y:S04]  /*d800*/  FADD.FTZ R0, R178, R0 ;  /* 0x00000000b2007221 */ /* 0x000fe80000010000 */
[----:B------:R3:W-:Y:S01]  /*d810*/  STL [R1+0x34], R6 ;  /* 0x0000340601007387 */ /* 0x0007e20000100800 */
[----:B------:R-:W-:Y:S01]  /*d820*/  FADD.FTZ R2, R163, R0 ;  /* 0x00000000a3027221 */ /* 0x000fe20000010000 */
[----:B------:R-:W-:Y:S04]  /*d830*/  IMAD.MOV.U32 R0, RZ, RZ, R116 ;  /* 0x000000ffff007224 */ /* 0x000fe800078e0074 */
[----:B------:R3:W-:Y:S01]  /*d840*/  STL [R1+0x3c], R2 ;  /* 0x00003c0201007387 */ /* 0x0007e20000100800 */
[----:B------:R-:W-:Y:S05]  /*d850*/  BRA.U UP0, `(.L_x_1225) ;  /* 0xffffffb500887547 */ /* 0x000fea000b83ffff */
.L_x_1224:
[----:B------:R-:W3:Y:S01]  /*d860*/  LDL.LU R5, [R1+0x34] ;  /* 0x0000340001057983 */ /* 0x000ee20000300800 */
[----:B------:R-:W2:Y:S03]  /*d870*/  LDCU UR4, c[0x0][0x4fc] ;  /* 0x00009f80ff0477ac */ /* 0x000ea60008000800 */
[----:B-1----:R-:W4:Y:S01]  /*d880*/  LDL.LU R4, [R1+0x3c] ;  /* 0x00003c0001047983 */ /* 0x002f220000300800 */
[C---:B------:R-:W-:Y:S02]  /*d890*/  LOP3.LUT P5, RZ, R186.reuse, 0x8, RZ, 0xc0, !PT ;  /* 0x00000008baff7812 */ /* 0x040fe400078ac0ff */
[----:B------:R-:W-:Y:S02]  /*d8a0*/  LOP3.LUT P4, RZ, R186, 0x10, RZ, 0xc0, !PT ;  /* 0x00000010baff7812 */ /* 0x000fe4000788c0ff */
[----:B------:R-:W-:Y:S01]  /*d8b0*/  SEL R184, R184, 0xffffffe0, !P5 ;  /* 0xffffffe0b8b87807 */ /* 0x000fe20006800000 */
[----:B---3--:R-:W1:Y:S04]  /*d8c0*/  SHFL.BFLY PT, R2, R5, 0x2, 0x1f ;  /* 0x0c401f0005027f89 */ /* 0x008e6800000e0000 */
[----:B----4-:R-:W3:Y:S01]  /*d8d0*/  SHFL.BFLY PT, R0, R4, 0x2, 0x1f ;  /* 0x0c401f0004007f89 */ /* 0x010ee200000e0000 */
[----:B-1----:R-:W-:Y:S01]  /*d8e0*/  FADD.FTZ R2, R2, R5 ;  /* 0x0000000502027221 */ /* 0x002fe20000010000 */
[----:B---3--:R-:W-:-:S04]  /*d8f0*/  FADD.FTZ R0, R0, R4 ;  /* 0x0000000400007221 */ /* 0x008fc80000010000 */
[----:B------:R-:W1:Y:S04]  /*d900*/  SHFL.BFLY PT, R4, R2, 0x1, 0x1f ;  /* 0x0c201f0002047f89 */ /* 0x000e6800000e0000 */
[----:B------:R-:W3:Y:S01]  /*d910*/  SHFL.BFLY PT, R5, R0, 0x1, 0x1f ;  /* 0x0c201f0000057f89 */ /* 0x000ee200000e0000 */
[----:B-1----:R-:W-:Y:S01]  /*d920*/  FADD.FTZ R117, R2, R4 ;  /* 0x0000000402757221 */ /* 0x002fe20000010000 */
[----:B---3--:R-:W-:-:S03]  /*d930*/  FADD.FTZ R118, R0, R5 ;  /* 0x0000000500767221 */ /* 0x008fc60000010000 */
[----:B------:R-:W1:Y:S01]  /*d940*/  MUFU.RCP R2, R117 ;  /* 0x0000007500027308 */ /* 0x000e620000001000 */
[C---:B------:R-:W-:Y:S02]  /*d950*/  SHF.L.U32 R0, R186.reuse, 0x4, RZ ;  /* 0x00000004ba007819 */ /* 0x040fe400000006ff */
[----:B------:R-:W-:Y:S02]  /*d960*/  SHF.L.U32 R5, R186, 0x1, RZ ;  /* 0x00000001ba057819 */ /* 0x000fe400000006ff */
[----:B------:R-:W-:Y:S02]  /*d970*/  LOP3.LUT R0, R0, 0x1c0, RZ, 0xc0, !PT ;  /* 0x000001c000007812 */ /* 0x000fe400078ec0ff */
[----:B------:R-:W-:Y:S01]  /*d980*/  FSETP.NE.FTZ.AND P2, PT, R118, RZ, PT ;  /* 0x000000ff7600720b */ /* 0x000fe20003f55000 */
[----:B------:R-:W3:Y:S01]  /*d990*/  MUFU.RCP R4, R118 ;  /* 0x0000007600047308 */ /* 0x000ee20000001000 */
[----:B------:R-:W-:Y:S02]  /*d9a0*/  FSETP.NE.FTZ.AND P3, PT, R117, RZ, PT ;  /* 0x000000ff7500720b */ /* 0x000fe40003f75000 */
[----:B------:R-:W-:-:S02]  /*d9b0*/  LOP3.LUT R183, R183, 0x6, R5, 0xf8, !PT ;  /* 0x00000006b7b77812 */ /* 0x000fc400078ef805 */
[----:B------:R-:W-:Y:S02]  /*d9c0*/  LOP3.LUT R5, R0, 0x38, R5, 0xf8, !PT ;  /* 0x0000003800057812 */ /* 0x000fe400078ef805 */
[----:B------:R-:W-:Y:S02]  /*d9d0*/  MOV R0, UR16 ;  /* 0x0000001000007c02 */ /* 0x000fe40008000f00 */
[----:B-1----:R-:W-:Y:S02]  /*d9e0*/  FSEL R2, R2, 1, P3 ;  /* 0x3f80000002027808 */ /* 0x002fe40001800000 */
[----:B------:R-:W-:Y:S02]  /*d9f0*/  ISETP.NE.AND P1, PT, R0, -0x1, PT ;  /* 0xffffffff0000780c */ /* 0x000fe40003f25270 */
[----:B------:R-:W-:Y:S01]  /*da00*/  LOP3.LUT R183, R183, R5, RZ, 0xfc, !PT ;  /* 0x00000005b7b77212 */ /* 0x000fe200078efcff */
[----:B--2---:R-:W-:Y:S01]  /*da10*/  FMUL.FTZ R2, R2, UR4 ;  /* 0x0000000402027c20 */ /* 0x004fe20008410000 */
[----:B---3--:R-:W-:-:S03]  /*da20*/  FSEL R4, R4, 1, P2 ;  /* 0x3f80000004047808 */ /* 0x008fc60001000000 */
[C---:B------:R-:W-:Y:S01]  /*da30*/  FMUL.FTZ R15, R2.reuse, R45 ;  /* 0x0000002d020f7220 */ /* 0x040fe20000410000 */
[C---:B------:R-:W-:Y:S01]  /*da40*/  FMUL.FTZ R139, R2.reuse, R120 ;  /* 0x00000078028b7220 */ /* 0x040fe20000410000 */
[C---:B------:R-:W-:Y:S01]  /*da50*/  FMUL.FTZ R138, R2.reuse, R124 ;  /* 0x0000007c028a7220 */ /* 0x040fe20000410000 */
[----:B------:R-:W-:Y:S01]  /*da60*/  FMUL.FTZ R5, R2, R125 ;  /* 0x0000007d02057220 */ /* 0x000fe20000410000 */
[----:B------:R-:W-:Y:S01]  /*da70*/  FMUL.FTZ R0, R4, UR4 ;  /* 0x0000000404007c20 */ /* 0x000fe20008410000 */
[C---:B------:R-:W-:Y:S01]  /*da80*/  FMUL.FTZ R10, R2.reuse, R37 ;  /* 0x00000025020a7220 */ /* 0x040fe20000410000 */
[C---:B------:R-:W-:Y:S01]  /*da90*/  FMUL.FTZ R119, R2.reuse, R41 ;  /* 0x0000002902777220 */ /* 0x040fe20000410000 */
[----:B------:R-:W-:Y:S01]  /*daa0*/  FMUL.FTZ R13, R2, R49 ;  /* 0x00000031020d7220 */ /* 0x000fe20000410000 */
        /* <DEDUP_REMOVED lines=120> */
[----:B--2---:R-:W-:Y:S02]  /*e230*/  IADD3 R5, PT, PT, R47, R2, RZ ;  /* 0x000000022f057210 */ /* 0x004fe40007ffe0ff */
[----:B------:R-:W-:Y:S02]  /*e240*/  F2FP.BF16.F32.PACK_AB R39, R65, R64 ;  /* 0x000000404127723e */ /* 0x000fe400000010ff */
[----:B------:R-:W-:Y:S01]  /*e250*/  F2FP.BF16.F32.PACK_AB R38, R38, R66 ;  /* 0x000000422626723e */ /* 0x000fe200000010ff */
[----:B------:R1:W-:Y:S01]  /*e260*/  STS [R5], R8 ;  /* 0x0000000805007388 */ /* 0x0003e20000000800 */
[----:B------:R-:W-:Y:S01]  /*e270*/  F2FP.BF16.F32.PACK_AB R37, R37, R68 ;  /* 0x000000442525723e */ /* 0x000fe200000010ff */
[----:B---3--:R-:W2:Y:S02]  /*e280*/  LDC.U8 R10, c[0x0][0x549] ;  /* 0x00015240ff0a7b82 */ /* 0x008ea40000000000 */
[----:B------:R3:W-:Y:S01]  /*e290*/  STS [R5+0x400], R12 ;  /* 0x0004000c05007388 */ /* 0x0007e20000000800 */
[----:B------:R-:W-:-:S02]  /*e2a0*/  F2FP.BF16.F32.PACK_AB R36, R36, R70 ;  /* 0x000000462424723e */ /* 0x000fc400000010ff */
[----:B----4-:R-:W-:Y:S01]  /*e2b0*/  IADD3 R9, PT, PT, R184, R0, RZ ;  /* 0x00000000b8097210 */ /* 0x010fe20007ffe0ff */
[----:B------:R4:W-:Y:S01]  /*e2c0*/  STS [R0], R15 ;  /* 0x0000000f00007388 */ /* 0x0009e20000000800 */
[----:B------:R-:W-:Y:S02]  /*e2d0*/  F2FP.BF16.F32.PACK_AB R35, R35, R72 ;  /* 0x000000482323723e */ /* 0x000fe400000010ff */
[----:B------:R-:W-:Y:S01]  /*e2e0*/  IADD3 R4, PT, PT, R47, R9, RZ ;  /* 0x000000092f047210 */ /* 0x000fe20007ffe0ff */
[----:B------:R5:W-:Y:S01]  /*e2f0*/  STS [R0+0x400], R14 ;  /* 0x0004000e00007388 */ /* 0x000be20000000800 */
[----:B------:R-:W-:Y:S02]  /*e300*/  F2FP.BF16.F32.PACK_AB R34, R34, R74 ;  /* 0x0000004a2222723e */ /* 0x000fe400000010ff */
[----:B------:R-:W-:Y:S02]  /*e310*/  F2FP.BF16.F32.PACK_AB R33, R33, R76 ;  /* 0x0000004c2121723e */ /* 0x000fe400000010ff */
[----:B------:R-:W-:-:S02]  /*e320*/  F2FP.BF16.F32.PACK_AB R32, R32, R78 ;  /* 0x0000004e2020723e */ /* 0x000fc400000010ff */
[----:B------:R-:W-:Y:S02]  /*e330*/  F2FP.BF16.F32.PACK_AB R31, R31, R80 ;  /* 0x000000501f1f723e */ /* 0x000fe400000010ff */
[----:B------:R-:W-:Y:S02]  /*e340*/  F2FP.BF16.F32.PACK_AB R30, R30, R82 ;  /* 0x000000521e1e723e */ /* 0x000fe400000010ff */
[----:B------:R-:W-:Y:S02]  /*e350*/  F2FP.BF16.F32.PACK_AB R29, R29, R84 ;  /* 0x000000541d1d723e */ /* 0x000fe400000010ff */
[----:B-1----:R-:W-:Y:S02]  /*e360*/  IADD3 R8, PT, PT, R47, R0, RZ ;  /* 0x000000002f087210 */ /* 0x002fe40007ffe0ff */
[----:B------:R-:W-:Y:S02]  /*e370*/  F2FP.BF16.F32.PACK_AB R28, R28, R86 ;  /* 0x000000561c1c723e */ /* 0x000fe400000010ff */
[----:B------:R-:W-:Y:S01]  /*e380*/  F2FP.BF16.F32.PACK_AB R27, R27, R88 ;  /* 0x000000581b1b723e */ /* 0x000fe200000010ff */
[----:B------:R1:W-:Y:S01]  /*e390*/  STS [R8], R13 ;  /* 0x0000000d08007388 */ /* 0x0003e20000000800 */
[----:B------:R-:W-:Y:S01]  /*e3a0*/  F2FP.BF16.F32.PACK_AB R26, R26, R90 ;  /* 0x0000005a1a1a723e */ /* 0x000fe200000010ff */
[----:B---3--:R3:W1:Y:S01]  /*e3b0*/  @P3 MUFU.LG2 R12, R117 ;  /* 0x00000075000c3308 */ /* 0x0086620000000c00 */
[----:B------:R-:W-:Y:S01]  /*e3c0*/  F2FP.BF16.F32.PACK_AB R25, R25, R92 ;  /* 0x0000005c1919723e */ /* 0x000fe200000010ff */
[----:B------:R-:W-:Y:S01]  /*e3d0*/  STS [R8+0x400], R46 ;  /* 0x0004002e08007388 */ /* 0x000fe20000000800 */
[----:B------:R-:W-:Y:S01]  /*e3e0*/  F2FP.BF16.F32.PACK_AB R24, R24, R94 ;  /* 0x0000005e1818723e */ /* 0x000fe200000010ff */
[----:B----4-:R-:W4:Y:S01]  /*e3f0*/  LDC R15, c[0x0][0x434] ;  /* 0x00010d00ff0f7b82 */ /* 0x010f220000000800 */
[----:B------:R-:W-:Y:S01]  /*e400*/  F2FP.BF16.F32.PACK_AB R23, R23, R96 ;  /* 0x000000601717723e */ /* 0x000fe200000010ff */
[----:B------:R-:W-:Y:S01]  /*e410*/  STS [R9], R45 ;  /* 0x0000002d09007388 */ /* 0x000fe20000000800 */
[----:B--2---:R-:W-:-:S02]  /*e420*/  ISETP.NE.AND P4, PT, R10, RZ, PT ;  /* 0x000000ff0a00720c */ /* 0x004fc40003f85270 */
[----:B------:R-:W-:Y:S01]  /*e430*/  F2FP.BF16.F32.PACK_AB R22, R22, R98 ;  /* 0x000000621616723e */ /* 0x000fe200000010ff */
[----:B------:R-:W-:Y:S01]  /*e440*/  STS [R9+0x400], R44 ;  /* 0x0004002c09007388 */ /* 0x000fe20000000800 */
[----:B------:R-:W-:Y:S01]  /*e450*/  F2FP.BF16.F32.PACK_AB R21, R21, R100 ;  /* 0x000000641515723e */ /* 0x000fe200000010ff */
[----:B------:R-:W2:Y:S01]  /*e460*/  @!P1 LDC.64 R10, c[0x0][0x400] ;  /* 0x00010000ff0a9b82 */ /* 0x000ea20000000a00 */
[----:B------:R-:W-:Y:S01]  /*e470*/  F2FP.BF16.F32.PACK_AB R20, R20, R102 ;  /* 0x000000661414723e */ /* 0x000fe200000010ff */
[----:B------:R-:W-:Y:S01]  /*e480*/  STS [R4], R43 ;  /* 0x0000002b04007388 */ /* 0x000fe20000000800 */
[----:B------:R-:W-:Y:S02]  /*e490*/  F2FP.BF16.F32.PACK_AB R19, R19, R104 ;  /* 0x000000681313723e */ /* 0x000fe400000010ff */
[----:B------:R-:W-:Y:S01]  /*e4a0*/  F2FP.BF16.F32.PACK_AB R18, R18, R106 ;  /* 0x0000006a1212723e */ /* 0x000fe200000010ff */
[----:B------:R-:W-:Y:S01]  /*e4b0*/  STS [R4+0x400], R42 ;  /* 0x0004002a04007388 */ /* 0x000fe20000000800 */
[----:B------:R-:W-:Y:S01]  /*e4c0*/  F2FP.BF16.F32.PACK_AB R17, R17, R128 ;  /* 0x000000801111723e */ /* 0x000fe200000010ff */
[----:B-----5:R-:W2:Y:S01]  /*e4d0*/  LDC.U8 R14, c[0x0][0x548] ;  /* 0x00015200ff0e7b82 */ /* 0x020ea20000000000 */
[----:B------:R-:W-:Y:S01]  /*e4e0*/  F2FP.BF16.F32.PACK_AB R16, R16, R130 ;  /* 0x000000821010723e */ /* 0x000fe200000010ff */
[----:B------:R-:W-:Y:S01]  /*e4f0*/  STS [R6+0x2000], R41 ;  /* 0x0020002906007388 */ /* 0x000fe20000000800 */
[----:B------:R-:W-:-:S02]  /*e500*/  F2FP.BF16.F32.PACK_AB R53, R53, R108 ;  /* 0x0000006c3535723e */ /* 0x000fc400000010ff */
[----:B------:R-:W-:Y:S01]  /*e510*/  F2FP.BF16.F32.PACK_AB R52, R52, R110 ;  /* 0x0000006e3434723e */ /* 0x000fe200000010ff */
[----:B------:R-:W-:Y:S01]  /*e520*/  STS [R6+0x2400], R40 ;  /* 0x0024002806007388 */ /* 0x000fe20000000800 */
[----:B------:R-:W-:Y:S01]  /*e530*/  F2FP.BF16.F32.PACK_AB R51, R133, R132 ;  /* 0x000000848533723e */ /* 0x000fe200000010ff */
[----:B-1----:R-:W1:Y:S01]  /*e540*/  @P3 LDC R13, c[0x0][0x458] ;  /* 0x00011600ff0d3b82 */ /* 0x002e620000000800 */
[----:B------:R-:W-:Y:S01]  /*e550*/  F2FP.BF16.F32.PACK_AB R50, R50, R134 ;  /* 0x000000863232723e */ /* 0x000fe200000010ff */
[----:B------:R-:W-:Y:S01]  /*e560*/  STS [R7+0x2000], R39 ;  /* 0x0020002707007388 */ /* 0x000fe20000000800 */
[----:B------:R-:W-:Y:S02]  /*e570*/  F2FP.BF16.F32.PACK_AB R49, R49, R112 ;  /* 0x000000703131723e */ /* 0x000fe400000010ff */
        /* <DEDUP_REMOVED lines=19> */
[----:B------:R3:W-:Y:S04]  /*e6b0*/  STS [R2+0x4400], R20 ;  /* 0x0044001402007388 */ /* 0x0007e80000000800 */
[----:B------:R-:W-:Y:S04]  /*e6c0*/  STS [R5+0x4000], R19 ;  /* 0x0040001305007388 */ /* 0x000fe80000000800 */
[----:B------:R4:W-:Y:S04]  /*e6d0*/  STS [R5+0x4400], R18 ;  /* 0x0044001205007388 */ /* 0x0009e80000000800 */
[----:B------:R-:W-:Y:S01]  /*e6e0*/  STS [R0+0x4000], R17 ;  /* 0x0040001100007388 */ /* 0x000fe20000000800 */
[----:B-----5:R-:W2:Y:S03]  /*e6f0*/  S2R R23, SR_CTAID.Y ;  /* 0x0000000000177919 */ /* 0x020ea60000002600 */
[----:B------:R5:W-:Y:S04]  /*e700*/  STS [R0+0x4400], R16 ;  /* 0x0044001000007388 */ /* 0x000be80000000800 */
[----:B------:R-:W-:Y:S01]  /*e710*/  STS [R8+0x4000], R53 ;  /* 0x0040003508007388 */ /* 0x000fe20000000800 */
[----:B---3--:R-:W3:Y:S03]  /*e720*/  LDC R2, c[0x0][0x434] ;  /* 0x00010d00ff027b82 */ /* 0x008ee60000000800 */
[----:B------:R-:W-:Y:S04]  /*e730*/  STS [R8+0x4400], R52 ;  /* 0x0044003408007388 */ /* 0x000fe80000000800 */
[----:B------:R-:W-:Y:S01]  /*e740*/  STS [R9+0x4000], R51 ;  /* 0x0040003309007388 */ /* 0x000fe20000000800 */
[----:B----4-:R-:W3:Y:S03]  /*e750*/  @P4 LDC R5, c[0x0][0x430] ;  /* 0x00010c00ff054b82 */ /* 0x010ee60000000800 */
[----:B------:R4:W-:Y:S01]  /*e760*/  STS [R9+0x4400], R50 ;  /* 0x0044003209007388 */ /* 0x0009e20000000800 */
[----:B------:R-:W1:Y:S01]  /*e770*/  S2R R20, SR_CTAID.X ;  /* 0x0000000000147919 */ /* 0x000e620000002500 */
[----:B------:R-:W1:Y:S01]  /*e780*/  S2R R19, SR_CTAID.Z ;  /* 0x0000000000137919 */ /* 0x000e620000002700 */
[----:B-----5:R-:W-:Y:S01]  /*e790*/  MOV R0, UR16 ;  /* 0x0000001000007c02 */ /* 0x020fe20008000f00 */
[----:B--2---:R-:W-:-:S03]  /*e7a0*/  @!P1 IMAD.WIDE.U32 R6, R23, R10, RZ ;  /* 0x0000000a17069225 */ /* 0x004fc600078e00ff */
[----:B------:R-:W-:Y:S01]  /*e7b0*/  ISETP.NE.AND P5, PT, R0, -0x1, PT ;  /* 0xffffffff0000780c */ /* 0x000fe20003fa5270 */
[----:B------:R-:W-:Y:S01]  /*e7c0*/  STS [R4+0x4000], R49 ;  /* 0x0040003104007388 */ /* 0x000fe20000000800 */
[----:B------:R-:W2:Y:S01]  /*e7d0*/  @P4 LDC R0, c[0x0][0x430] ;  /* 0x00010c00ff004b82 */ /* 0x000ea20000000800 */
[----:B------:R-:W-:Y:S02]  /*e7e0*/  @!P1 IMAD R18, R23, R11, R7 ;  /* 0x0000000b17129224 */ /* 0x000fe400078e0207 */
[----:B------:R5:W-:Y:S01]  /*e7f0*/  STS [R4+0x4400], R48 ;  /* 0x0044003004007388 */ /* 0x000be20000000800 */
[----:B---3--:R-:W-:-:S04]  /*e800*/  @P4 IMAD R2, R5, R15, RZ ;  /* 0x0000000f05024224 */ /* 0x008fc800078e02ff */
[----:B----4-:R-:W3:Y:S01]  /*e810*/  @P1 LDC.64 R8, c[0x0][0x408] ;  /* 0x00010200ff081b82 */ /* 0x010ee20000000a00 */
[----:B-----5:R-:W-:Y:S01]  /*e820*/  @P4 MOV R4, 0x1 ;  /* 0x0000000100044802 */ /* 0x020fe20000000f00 */
[----:B-1----:R-:W-:Y:S06]  /*e830*/  @P4 BRA `(.L_x_1228) ;  /* 0x0000000000204947 */ /* 0x002fec0003800000 */
[----:B------:R-:W-:Y:S01]  /*e840*/  ISETP.NE.AND P0, PT, R14, RZ, PT ;  /* 0x000000ff0e00720c */ /* 0x000fe20003f05270 */
[----:B------:R-:W1:-:S12]  /*e850*/  LDC R5, c[0x0][0x3e0] ;  /* 0x0000f800ff057b82 */ /* 0x000e580000000800 */
[----:B------:R-:W1:Y:S01]  /*e860*/  @P0 LDC R4, c[0x0][0x454] ;  /* 0x00011500ff040b82 */ /* 0x000e620000000800 */
[----:B--2---:R-:W-:Y:S02]  /*e870*/  @P0 MOV R0, 0x1 ;  /* 0x0000000100000802 */ /* 0x004fe40000000f00 */
[----:B------:R-:W-:-:S05]  /*e880*/  @!P0 MOV R0, 0x1 ;  /* 0x0000000100008802 */ /* 0x000fca0000000f00 */
[----:B------:R-:W4:Y:S01]  /*e890*/  @P0 LDC R2, c[0x0][0x454] ;  /* 0x00011500ff020b82 */ /* 0x000f220000000800 */
[C---:B-1----:R-:W-:Y:S02]  /*e8a0*/  @P0 IMAD R4, R5.reuse, R4, RZ ;  /* 0x0000000405040224 */ /* 0x042fe400078e02ff */
[----:B------:R-:W-:-:S07]  /*e8b0*/  @!P0 IMAD R4, R5, R15, RZ ;  /* 0x0000000f05048224 */ /* 0x000fce00078e02ff */
.L_x_1228:
[----:B------:R-:W-:Y:S01]  /*e8c0*/  BAR.SYNC.DEFER_BLOCKING 0x0 ;  /* 0x0000000000007b1d */ /* 0x000fe20000010000 */
[----:B------:R-:W-:Y:S01]  /*e8d0*/  @!P5 IMAD R5, R23, R15, RZ ;  /* 0x0000000f1705d224 */ /* 0x000fe200078e02ff */
[----:B------:R-:W-:Y:S01]  /*e8e0*/  ISETP.NE.AND P4, PT, R14, RZ, !P4 ;  /* 0x000000ff0e00720c */ /* 0x000fe20006785270 */
[----:B---3--:R-:W-:Y:S01]  /*e8f0*/  @P1 IMAD.WIDE.U32 R16, R8, UR16, RZ ;  /* 0x0000001008101c25 */ /* 0x008fe2000f8e00ff */
[----:B------:R-:W-:-:S04]  /*e900*/  LOP3.LUT P0, RZ, R186, 0x3, RZ, 0xc0, !PT ;  /* 0x00000003baff7812 */ /* 0x000fc8000780c0ff */
[----:B------:R-:W1:Y:S01]  /*e910*/  @P2 LDC R11, c[0x0][0x458] ;  /* 0x00011600ff0b2b82 */ /* 0x000e620000000800 */
[----:B------:R-:W-:Y:S01]  /*e920*/  @P1 IMAD R18, R9, UR16, R17 ;  /* 0x0000001009121c24 */ /* 0x000fe2000f8e0211 */
[----:B------:R-:W3:Y:S01]  /*e930*/  S2R R21, SR_CTAID.X ;  /* 0x0000000000157919 */ /* 0x000ee20000002500 */
[----:B------:R-:W-:Y:S01]  /*e940*/  @!P5 R2UR UR16, R5 ;  /* 0x000000000510d2ca */ /* 0x000fe200000e0000 */
[----:B------:R-:W5:Y:S01]  /*e950*/  @P2 MUFU.LG2 R9, R118 ;  /* 0x0000007600092308 */ /* 0x000f620000000c00 */
[----:B------:R-:W-:Y:S01]  /*e960*/  @P3 FMUL.FTZ R5, R12, 0.69314718246459960938 ;  /* 0x3f3172180c053820 */ /* 0x000fe20000410000 */
[----:B------:R-:W-:Y:S01]  /*e970*/  IMAD.MOV.U32 R15, RZ, RZ, 0x7f800000 ;  /* 0x7f800000ff0f7424 */ /* 0x000fe200078e00ff */
[----:B------:R-:W-:Y:S01]  /*e980*/  BSSY.RECONVERGENT B0, `(.L_x_1229) ;  /* 0x000002a000007945 */ /* 0x000fe20003800200 */
[----:B----4-:R-:W-:Y:S02]  /*e990*/  IMAD R2, R19, R2, RZ ;  /* 0x0000000213027224 */ /* 0x010fe400078e02ff */
[----:B------:R-:W-:Y:S01]  /*e9a0*/  @P3 FFMA.FTZ R15, R116, R13, R5 ;  /* 0x0000000d740f3223 */ /* 0x000fe20000010005 */
[----:B--2---:R-:W-:-:S02]  /*e9b0*/  IMAD R8, R20, R0, RZ ;  /* 0x0000000014087224 */ /* 0x004fc400078e02ff */
[----:B------:R-:W-:Y:S02]  /*e9c0*/  @!P4 IMAD R2, R23, R4, R2 ;  /* 0x000000041702c224 */ /* 0x000fe400078e0202 */
[----:B------:R-:W-:Y:S01]  /*e9d0*/  IMAD.MOV.U32 R14, RZ, RZ, 0x7f800000 ;  /* 0x7f800000ff0e7424 */ /* 0x000fe200078e00ff */
[----:B------:R-:W-:Y:S01]  /*e9e0*/  SHF.L.U32 R4, R8, 0x6, RZ ;  /* 0x0000000608047819 */ /* 0x000fe200000006ff */
[----:B------:R-:W-:Y:S01]  /*e9f0*/  IMAD.U32 R5, RZ, RZ, UR16 ;  /* 0x00000010ff057e24 */ /* 0x000fe2000f8e00ff */
[----:B------:R-:W-:Y:S01]  /*ea00*/  SEL R7, RZ, UR16, !P4 ;  /* 0x00000010ff077c07 */ /* 0x000fe2000e000000 */
[----:B------:R2:W4:Y:S03]  /*ea10*/  LDS.128 R24, [R191+0x1800] ;  /* 0x00180000bf187984 */ /* 0x0005260000000c00 */
[----:B------:R-:W-:Y:S01]  /*ea20*/  SHF.R.S32.HI R5, RZ, 0x1f, R5 ;  /* 0x0000001fff057819 */ /* 0x000fe20000011405 */
[----:B-----5:R-:W-:Y:S01]  /*ea30*/  @P2 FMUL.FTZ R8, R9, 0.69314718246459960938 ;  /* 0x3f31721809082820 */ /* 0x020fe20000410000 */
[----:B------:R-:W-:-:S02]  /*ea40*/  @!P1 MOV R9, R6 ;  /* 0x0000000600099202 */ /* 0x000fc40000000f00 */
[----:B------:R-:W-:Y:S01]  /*ea50*/  SEL R10, R5, RZ, P4 ;  /* 0x000000ff050a7207 */ /* 0x000fe20002000000 */
[----:B-1----:R-:W-:Y:S01]  /*ea60*/  @P2 FFMA.FTZ R14, R3, R11, R8 ;  /* 0x0000000b030e2223 */ /* 0x002fe20000010008 */
[--C-:B------:R-:W-:Y:S02]  /*ea70*/  IADD3 R7, P4, P3, R4, R7, R2.reuse ;  /* 0x0000000704077210 */ /* 0x100fe40007b9e002 */
[----:B------:R-:W-:Y:S02]  /*ea80*/  SHF.R.S32.HI R5, RZ, 0x1f, R2 ;  /* 0x0000001fff057819 */ /* 0x000fe40000011402 */
[----:B------:R-:W-:Y:S02]  /*ea90*/  SHF.R.S32.HI R2, RZ, 0x1f, R4 ;  /* 0x0000001fff027819 */ /* 0x000fe40000011404 */
[----:B---3--:R-:W-:Y:S02]  /*eaa0*/  SHF.L.U32 R4, R21, 0x6, RZ ;  /* 0x0000000615047819 */ /* 0x008fe400000006ff */
[----:B------:R-:W-:-:S02]  /*eab0*/  IADD3.X R5, PT, PT, R2, R10, R5, P4, P3 ;  /* 0x0000000a02057210 */ /* 0x000fc400027e6405 */
[----:B------:R-:W-:Y:S01]  /*eac0*/  IADD3 R6, PT, PT, -R4, UR17, RZ ;  /* 0x0000001104067c10 */ /* 0x000fe2000fffe1ff */
[----:B--2-4-:R-:W-:Y:S06]  /*ead0*/  @P0 BRA `(.L_x_1230) ;  /* 0x0000000000500947 */ /* 0x014fec0003800000 */
[----:B------:R-:W-:Y:S02]  /*eae0*/  LOP3.LUT R2, R182, 0x30, RZ, 0xc0, !PT ;  /* 0x00000030b6027812 */ /* 0x000fe400078ec0ff */
[----:B------:R-:W-:-:S04]  /*eaf0*/  LOP3.LUT R3, R186, 0x1f, RZ, 0xc0, !PT ;  /* 0x0000001fba037812 */ /* 0x000fc800078ec0ff */
[----:B------:R-:W-:-:S04]  /*eb00*/  LEA.HI R2, R3, R2, RZ, 0x1e ;  /* 0x0000000203027211 */ /* 0x000fc800078ff0ff */
[C---:B------:R-:W-:Y:S01]  /*eb10*/  ISETP.GE.AND P4, PT, R2.reuse, R6, PT ;  /* 0x000000060200720c */ /* 0x040fe20003f86270 */
        /* <DEDUP_REMOVED lines=16> */
.L_x_1230:
[----:B------:R-:W-:Y:S05]  /*ec20*/  BSYNC.RECONVERGENT B0 ;  /* 0x0000000000007941 */ /* 0x000fea0003800200 */
.L_x_1229:
        /* <DEDUP_REMOVED lines=12> */
[-C--:B------:R-:W-:Y:S01]  /*ecf0*/  ISETP.GE.AND P1, PT, R3, R6.reuse, PT ;  /* 0x000000060300720c */ /* 0x080fe20003f26270 */
[----:B------:R-:W-:Y:S01]  /*ed00*/  IMAD.MOV.U32 R3, RZ, RZ, RZ ;  /* 0x000000ffff037224 */ /* 0x000fe200078e00ff */
[-C--:B------:R-:W-:Y:S01]  /*ed10*/  ISETP.GE.AND P3, PT, R2, R6.reuse, PT ;  /* 0x000000060200720c */ /* 0x080fe20003f66270 */
[----:B---3--:R-:W-:Y:S01]  /*ed20*/  IMAD.WIDE.U32 R10, R19, UR4, R4 ;  /* 0x00000004130a7c25 */ /* 0x008fe2000f8e0004 */
[-C--:B------:R-:W-:Y:S02]  /*ed30*/  ISETP.GE.AND P2, PT, R7, R6.reuse, PT ;  /* 0x000000060700720c */ /* 0x080fe40003f46270 */
[----:B------:R-:W-:Y:S01]  /*ed40*/  ISETP.GE.AND P0, PT, R0, R6, PT ;  /* 0x000000060000720c */ /* 0x000fe20003f06270 */
[----:B------:R-:W-:Y:S02]  /*ed50*/  IMAD.WIDE.U32 R2, R20, 0x40, R2 ;  /* 0x0000004014027825 */ /* 0x000fe400078e0002 */
[----:B------:R2:W3:Y:S02]  /*ed60*/  LDS.128 R20, [R191] ;  /* 0x00000000bf147984 */ /* 0x0004e40000000c00 */
[----:B------:R-:W-:-:S02]  /*ed70*/  IMAD R9, R19, UR5, R11 ;  /* 0x0000000513097c24 */ /* 0x000fc4000f8e020b */
[----:B------:R2:W4:Y:S02]  /*ed80*/  LDS.128 R16, [R191+0x2000] ;  /* 0x00200000bf107984 */ /* 0x0005240000000c00 */
[----:B------:R-:W-:Y:S05]  /*ed90*/  @P3 BRA `(.L_x_1232) ;  /* 0x0000000000403947 */ /* 0x000fea0003800000 */
[----:B------:R-:W1:Y:S01]  /*eda0*/  LDCU.64 UR6, c[0x0][0x408] ;  /* 0x00008100ff0677ac */ /* 0x000e620008000a00 */
[----:B------:R-:W-:Y:S01]  /*edb0*/  IMAD.MOV.U32 R8, RZ, RZ, R10 ;  /* 0x000000ffff087224 */ /* 0x000fe200078e000a */
[----:B------:R-:W2:Y:S01]  /*edc0*/  LDCU UR8, c[0x0][0x440] ;  /* 0x00008800ff0877ac */ /* 0x000ea20008000800 */
[----:B------:R-:W2:Y:S01]  /*edd0*/  LDCU.64 UR4, c[0x0][0x3f0] ;  /* 0x00007e00ff0477ac */ /* 0x000ea20008000a00 */
[----:B-1----:R-:W-:Y:S02]  /*ede0*/  IMAD R0, R3, UR6, RZ ;  /* 0x0000000603007c24 */ /* 0x002fe4000f8e02ff */
[----:B------:R-:W-:Y:S01]  /*edf0*/  IMAD.WIDE.U32 R6, R2, UR6, R8 ;  /* 0x0000000602067c25 */ /* 0x000fe2000f8e0008 */
[----:B--2---:R-:W-:-:S03]  /*ee00*/  ISETP.GE.AND P5, PT, R181, UR8, PT ;  /* 0x00000008b5007c0c */ /* 0x004fc6000bfa6270 */
[----:B------:R-:W-:Y:S01]  /*ee10*/  IMAD R0, R2, UR7, R0 ;  /* 0x0000000702007c24 */ /* 0x000fe2000f8e0200 */
[----:B-----5:R-:W-:Y:S02]  /*ee20*/  ISETP.GE.AND P4, PT, R29, UR8, PT ;  /* 0x000000081d007c0c */ /* 0x020fe4000bf86270 */
[----:B------:R-:W-:Y:S01]  /*ee30*/  ISETP.GE.AND P3, PT, R28, UR8, PT ;  /* 0x000000081c007c0c */ /* 0x000fe2000bf66270 */
[----:B------:R-:W-:Y:S01]  /*ee40*/  IMAD.IADD R0, R0, 0x1, R7 ;  /* 0x0000000100007824 */ /* 0x000fe200078e0207 */
[----:B------:R-:W-:-:S04]  /*ee50*/  LEA R4, P6, R6, UR4, 0x1 ;  /* 0x0000000406047c11 */ /* 0x000fc8000f8c08ff */
[----:B------:R-:W-:-:S05]  /*ee60*/  LEA.HI.X R5, R6, UR5, R0, 0x1, P6 ;  /* 0x0000000506057c11 */ /* 0x000fca000b0f0c00 */
[----:B---3--:R1:W-:Y:S04]  /*ee70*/  @!P5 STG.E.128 desc[UR18][R4.64], R20 ;  /* 0x000000140400d986 */ /* 0x0083e8000c101d12 */
[----:B----4-:R1:W-:Y:S04]  /*ee80*/  @!P4 STG.E.128 desc[UR18][R4.64+0x80], R16 ;  /* 0x000080100400c986 */ /* 0x0103e8000c101d12 */
[----:B------:R1:W-:Y:S02]  /*ee90*/  @!P3 STG.E.128 desc[UR18][R4.64+0x100], R12 ;  /* 0x0001000c0400b986 */ /* 0x0003e4000c101d12 */
.L_x_1232:
[----:B------:R-:W-:Y:S05]  /*eea0*/  BSYNC.RECONVERGENT B0 ;  /* 0x0000000000007941 */ /* 0x000fea0003800200 */
.L_x_1231:
[----:B-1-3--:R1:W3:Y:S01]  /*eeb0*/  LDS.128 R20, [R191+0x800] ;  /* 0x00080000bf147984 */ /* 0x00a2e20000000c00 */
[----:B------:R-:W-:Y:S03]  /*eec0*/  BSSY.RECONVERGENT B0, `(.L_x_1233) ;  /* 0x0000017000007945 */ /* 0x000fe60003800200 */
[----:B----4-:R1:W4:Y:S04]  /*eed0*/  LDS.128 R16, [R191+0x2800] ;  /* 0x00280000bf107984 */ /* 0x0103280000000c00 */
[----:B------:R1:W1:Y:S01]  /*eee0*/  LDS.128 R12, [R191+0x4800] ;  /* 0x00480000bf0c7984 */ /* 0x0002620000000c00 */
[----:B------:R-:W-:Y:S05]  /*eef0*/  @P2 BRA `(.L_x_1234) ;  /* 0x00000000004c2947 */ /* 0x000fea0003800000 */
[----:B------:R-:W2:Y:S01]  /*ef00*/  LDCU.64 UR6, c[0x0][0x408] ;  /* 0x00008100ff0677ac */ /* 0x000ea20008000a00 */
[----:B------:R-:W-:Y:S01]  /*ef10*/  IADD3 R0, P2, PT, R2, 0x10, RZ ;  /* 0x0000001002007810 */ /* 0x000fe20007f5e0ff */
[----:B------:R-:W-:Y:S01]  /*ef20*/  IMAD.MOV.U32 R6, RZ, RZ, R10 ;  /* 0x000000ffff067224 */ /* 0x000fe200078e000a */
[----:B------:R-:W-:Y:S01]  /*ef30*/  MOV R7, R9 ;  /* 0x0000000900077202 */ /* 0x000fe20000000f00 */
[----:B------:R-:W2:Y:S02]  /*ef40*/  LDCU UR8, c[0x0][0x440] ;  /* 0x00008800ff0877ac */ /* 0x000ea40008000800 */
[----:B------:R-:W-:Y:S01]  /*ef50*/  IMAD.X R4, RZ, RZ, R3, P2 ;  /* 0x000000ffff047224 */ /* 0x000fe200010e0603 */
[----:B------:R-:W3:Y:S03]  /*ef60*/  LDCU.64 UR4, c[0x0][0x3f0] ;  /* 0x00007e00ff0477ac */ /* 0x000ee60008000a00 */
[----:B--2---:R-:W-:-:S02]  /*ef70*/  IMAD R4, R4, UR6, RZ ;  /* 0x0000000604047c24 */ /* 0x004fc4000f8e02ff */
[----:B------:R-:W-:Y:S01]  /*ef80*/  IMAD.WIDE.U32 R6, R0, UR6, R6 ;  /* 0x0000000600067c25 */ /* 0x000fe2000f8e0006 */
[----:B------:R-:W-:-:S03]  /*ef90*/  ISETP.GE.AND P4, PT, R181, UR8, PT ;  /* 0x00000008b5007c0c */ /* 0x000fc6000bf86270 */
[----:B------:R-:W-:Y:S01]  /*efa0*/  IMAD R0, R0, UR7, R4 ;  /* 0x0000000700007c24 */ /* 0x000fe2000f8e0204 */
[----:B-----5:R-:W-:Y:S02]  /*efb0*/  ISETP.GE.AND P3, PT, R29, UR8, PT ;  /* 0x000000081d007c0c */ /* 0x020fe4000bf66270 */
[----:B------:R-:W-:Y:S01]  /*efc0*/  ISETP.GE.AND P2, PT, R28, UR8, PT ;  /* 0x000000081c007c0c */ /* 0x000fe2000bf46270 */
[----:B------:R-:W-:Y:S01]  /*efd0*/  IMAD.IADD R0, R0, 0x1, R7 ;  /* 0x0000000100007824 */ /* 0x000fe200078e0207 */
[----:B---3--:R-:W-:-:S04]  /*efe0*/  LEA R4, P5, R6, UR4, 0x1 ;  /* 0x0000000406047c11 */ /* 0x008fc8000f8a08ff */
[----:B------:R-:W-:-:S05]  /*eff0*/  LEA.HI.X R5, R6, UR5, R0, 0x1, P5 ;  /* 0x0000000506057c11 */ /* 0x000fca000a8f0c00 */
[----:B------:R2:W-:Y:S04]  /*f000*/  @!P4 STG.E.128 desc[UR18][R4.64], R20 ;  /* 0x000000140400c986 */ /* 0x0005e8000c101d12 */
[----:B----4-:R2:W-:Y:S04]  /*f010*/  @!P3 STG.E.128 desc[UR18][R4.64+0x80], R16 ;  /* 0x000080100400b986 */ /* 0x0105e8000c101d12 */
[----:B-1----:R2:W-:Y:S02]  /*f020*/  @!P2 STG.E.128 desc[UR18][R4.64+0x100], R12 ;  /* 0x0001000c0400a986 */ /* 0x0025e4000c101d12 */
.L_x_1234:
[----:B------:R-:W-:Y:S05]  /*f030*/  BSYNC.RECONVERGENT B0 ;  /* 0x0000000000007941 */ /* 0x000fea0003800200 */
.L_x_1233:
[----:B--23--:R2:W3:Y:S01]  /*f040*/  LDS.128 R20, [R191+0x1000] ;  /* 0x00100000bf147984 */ /* 0x00c4e20000000c00 */
[----:B------:R-:W-:Y:S03]  /*f050*/  BSSY.RECONVERGENT B0, `(.L_x_1235) ;  /* 0x0000017000007945 */ /* 0x000fe60003800200 */
[----:B----4-:R2:W4:Y:S04]  /*f060*/  LDS.128 R16, [R191+0x3000] ;  /* 0x00300000bf107984 */ /* 0x0105280000000c00 */
[----:B-1----:R2:W1:Y:S01]  /*f070*/  LDS.128 R12, [R191+0x5000] ;  /* 0x00500000bf0c7984 */ /* 0x0024620000000c00 */
        /* <DEDUP_REMOVED lines=20> */
.L_x_1236:
[----:B------:R-:W-:Y:S05]  /*f1c0*/  BSYNC.RECONVERGENT B0 ;  /* 0x0000000000007941 */ /* 0x000fea0003800200 */
.L_x_1235:
[----:B--2-4-:R2:W4:Y:S01]  /*f1d0*/  LDS.128 R16, [R191+0x3800] ;  /* 0x00380000bf107984 */ /* 0x0145220000000c00 */
[----:B------:R-:W-:Y:S05]  /*f1e0*/  @P0 EXIT ;  /* 0x000000000000094d */ /* 0x000fea0003800000 */
[----:B------:R-:W3:Y:S01]  /*f1f0*/  LDCU.64 UR6, c[0x0][0x408] ;  /* 0x00008100ff0677ac */ /* 0x000ee20008000a00 */
[----:B-1----:R1:W1:Y:S01]  /*f200*/  LDS.128 R12, [R191+0x5800] ;  /* 0x00580000bf0c7984 */ /* 0x0022620000000c00 */
[----:B------:R-:W-:Y:S01]  /*f210*/  IADD3 R0, P0, PT, R2, 0x30, RZ ;  /* 0x0000003002007810 */ /* 0x000fe20007f1e0ff */
[----:B------:R-:W2:Y:S04]  /*f220*/  LDCU UR8, c[0x0][0x440] ;  /* 0x00008800ff0877ac */ /* 0x000ea80008000800 */
[----:B------:R-:W-:Y:S01]  /*f230*/  IMAD.X R2, RZ, RZ, R3, P0 ;  /* 0x000000ffff027224 */ /* 0x000fe200000e0603 */
[----:B------:R-:W2:Y:S01]  /*f240*/  LDCU.64 UR4, c[0x0][0x3f0] ;  /* 0x00007e00ff0477ac */ /* 0x000ea20008000a00 */
[----:B------:R-:W-:Y:S02]  /*f250*/  MOV R3, R9 ;  /* 0x0000000900037202 */ /* 0x000fe40000000f00 */
[----:B---3--:R-:W-:-:S02]  /*f260*/  IMAD R6, R2, UR6, RZ ;  /* 0x0000000602067c24 */ /* 0x008fc4000f8e02ff */
[----:B------:R-:W-:Y:S01]  /*f270*/  IMAD.MOV.U32 R2, RZ, RZ, R10 ;  /* 0x000000ffff027224 */ /* 0x000fe200078e000a */
[----:B--2---:R-:W-:-:S03]  /*f280*/  ISETP.GE.AND P2, PT, R181, UR8, PT ;  /* 0x00000008b5007c0c */ /* 0x004fc6000bf46270 */
[----:B------:R-:W-:Y:S01]  /*f290*/  IMAD.WIDE.U32 R4, R0, UR6, R2 ;  /* 0x0000000600047c25 */ /* 0x000fe2000f8e0002 */
[----:B-----5:R-:W-:Y:S02]  /*f2a0*/  ISETP.GE.AND P1, PT, R29, UR8, PT ;  /* 0x000000081d007c0c */ /* 0x020fe4000bf26270 */
[----:B------:R-:W-:Y:S01]  /*f2b0*/  ISETP.GE.AND P0, PT, R28, UR8, PT ;  /* 0x000000081c007c0c */ /* 0x000fe2000bf06270 */
[----:B------:R-:W-:Y:S01]  /*f2c0*/  IMAD R0, R0, UR7, R6 ;  /* 0x0000000700007c24 */ /* 0x000fe2000f8e0206 */
[----:B------:R-:W-:-:S03]  /*f2d0*/  LEA R2, P3, R4, UR4, 0x1 ;  /* 0x0000000404027c11 */ /* 0x000fc6000f8608ff */
[----:B------:R-:W-:-:S05]  /*f2e0*/  IMAD.IADD R0, R0, 0x1, R5 ;  /* 0x0000000100007824 */ /* 0x000fca00078e0205 */
[----:B------:R-:W-:-:S05]  /*f2f0*/  LEA.HI.X R3, R4, UR5, R0, 0x1, P3 ;  /* 0x0000000504037c11 */ /* 0x000fca00098f0c00 */
[----:B------:R2:W-:Y:S04]  /*f300*/  @!P2 STG.E.128 desc[UR18][R2.64], R24 ;  /* 0x000000180200a986 */ /* 0x0005e8000c101d12 */
[----:B----4-:R2:W-:Y:S01]  /*f310*/  @!P1 STG.E.128 desc[UR18][R2.64+0x80], R16 ;  /* 0x0000801002009986 */ /* 0x0105e2000c101d12 */
[----:B-1----:R-:W-:Y:S05]  /*f320*/  @P0 EXIT ;  /* 0x000000000000094d */ /* 0x002fea0003800000 */
[----:B------:R-:W-:Y:S01]  /*f330*/  STG.E.128 desc[UR18][R2.64+0x100], R12 ;  /* 0x0001000c02007986 */ /* 0x000fe2000c101d12 */
[----:B------:R-:W-:Y:S05]  /*f340*/  EXIT ;  /* 0x000000000000794d */ /* 0x000fea0003800000 */
.L_x_1237:
        /* <DEDUP_REMOVED lines=11> */
.L_x_1821:


//--------------------- .text._ZN5flash16flash_fwd_kernelI23Flash_fwd_kernel_traitsILi192ELi64ELi64ELi4ELb0ELb0EN7cutlass10bfloat16_tE19Flash_kernel_traitsILi192ELi64ELi64ELi4ES3_EELb0ELb0ELb0ELb1ELb0ELb0ELb1ELb0EEEvNS_16Flash_fwd_paramsE --------------------------
	.section	.text._ZN5flash16flash_fwd_kernelI23Flash_fwd_kernel_traitsILi192ELi64ELi64ELi4ELb0ELb0EN7cutlass10bfloat16_tE19Flash_kernel_traitsILi192ELi64ELi64ELi4ES3_EELb0ELb0ELb0ELb1ELb0ELb0ELb1ELb0EEEvNS_16Flash_fwd_paramsE,"ax",@progbits
	.align	128
        .global         _ZN5flash16flash_fwd_kernelI23Flash_fwd_kernel_traitsILi192ELi64ELi64ELi4ELb0ELb0EN7cutlass10bfloat16_tE19Flash_kernel_traitsILi192ELi64ELi64ELi4ES3_EELb0ELb0ELb0ELb1ELb0ELb0ELb1ELb0EEEvNS_16Flash_fwd_paramsE
        .type           _ZN5flash16flash_fwd_kernelI23Flash_fwd_kernel_traitsILi192ELi64ELi64ELi4ELb0ELb0EN7cutlass10bfloat16_tE19Flash_kernel_traitsILi192ELi64ELi64ELi4ES3_EELb0ELb0ELb0ELb1ELb0ELb0ELb1ELb0EEEvNS_16Flash_fwd_paramsE,@function
        .size           _ZN5flash16flash_fwd_kernelI23Flash_fwd_kernel_traitsILi192ELi64ELi64ELi4ELb0ELb0EN7cutlass10bfloat16_tE19Flash_kernel_traitsILi192ELi64ELi64ELi4ES3_EELb0ELb0ELb0ELb1ELb0ELb0ELb1ELb0EEEvNS_16Flash_fwd_paramsE,(.L_x_1822 - _ZN5flash16flash_fwd_kernelI23Flash_fwd_kernel_traitsILi192ELi64ELi64ELi4ELb0ELb0EN7cutlass10bfloat16_tE19Flash_kernel_traitsILi192ELi64ELi64ELi4ES3_EELb0ELb0ELb0ELb1ELb0ELb0ELb1ELb0EEEvNS_16Flash_fwd_paramsE)
        .other          _ZN5flash16flash_fwd_kernelI23Flash_fwd_kernel_traitsILi192ELi64ELi64ELi4ELb0ELb0EN7cutlass10bfloat16_tE19Flash_kernel_traitsILi192ELi64ELi64ELi4ES3_EELb0ELb0ELb0ELb1ELb0ELb0ELb1ELb0EEEvNS_16Flash_fwd_paramsE,@"STO_CUDA_ENTRY STV_DEFAULT"
_ZN5flash16flash_fwd_kernelI23Flash_fwd_kernel_traitsILi192ELi64ELi64ELi4ELb0ELb0EN7cutlass10bfloat16_tE19Flash_kernel_traitsILi192ELi64ELi64ELi4ES3_EELb0ELb0ELb0ELb1ELb0ELb0ELb1ELb0EEEvNS_16Flash_fwd_paramsE:
.text._ZN5flash16flash_fwd_kernelI23Flash_fwd_kernel_traitsILi192ELi64ELi64ELi4ELb0ELb0EN7cutlass10bfloat16_tE19Flash_kernel_traitsILi192ELi64ELi64ELi4ES3_EELb0ELb0ELb0ELb1ELb0ELb0ELb1ELb0EEEvNS_16Flash_fwd_paramsE:
        /* <DEDUP_REMOVED lines=27> */
[----:B------:R3:W4:Y:S04]  /*01b0*/  @P4 LDG.E R2, desc[UR14][R16.64] ;  /* 0x0000000e10024981 */ /* 0x000728000c1e1900 */
[----:B------:R-:W4:Y:S01]  /*01c0*/  @P2 LDG.E R11, desc[UR14][R14.64] ;  /* 0x0000000e0e0b2981 */ /* 0x000f22000c1e1900 */
[----:B------:R-:W3:Y:S01]  /*01d0*/  LDCU.U8 UR4, c[0x0][0x532] ;  /* 0x0000a640ff0477ac */ /* 0x000ee20008000000 */
[----:B------:R-:W-:Y:S02]  /*01e0*/  ISETP.EQ.U32.AND P3, PT, R6, RZ, PT ;  /* 0x000000ff0600720c */ /* 0x000fe40003f62070 */
[----:B------:R-:W-:Y:S01]  /*01f0*/  IADD3 R12, P1, PT, R13, R6, RZ ;  /* 0x000000060d0c7210 */ /* 0x000fe20007f3e0ff */
[----:B------:R-:W2:Y:S04]  /*0200*/  @!P0 LDC R3, c[0x0][0x434] ;  /* 0x00010d00ff038b82 */ /* 0x000ea80000000800 */
[----:B------:R-:W-:-:S02]  /*0210*/  IMAD.X R13, R4, 0x1, R7, P1 ;  /* 0x00000001040d7824 */ /* 0x000fc400008e0607 */
[----:B-1----:R-:W-:Y:S02]  /*0220*/  IMAD.MOV.U32 R9, RZ, RZ, -0x1 ;  /* 0xffffffffff097424 */ /* 0x002fe400078e00ff */
[----:B------:R-:W1:Y:S01]  /*0230*/  @!P2 LDC.64 R4, c[0x0][0x488] ;  /* 0x00012200ff04ab82 */ /* 0x000e620000000a00 */
[----:B---3--:R-:W-:Y:S01]  /*0240*/  ISETP.NE.AND P4, PT, RZ, UR4, PT ;  /* 0x00000004ff007c0c */ /* 0x008fe2000bf85270 */
[----:B------:R-:W3:Y:S06]  /*0250*/  S2R R135, SR_CTAID.X ;  /* 0x0000000000877919 */ /* 0x000eec0000002500 */
[----:B------:R-:W1:Y:S01]  /*0260*/  @!P2 LDC R8, c[0x0][0x43c] ;  /* 0x00010f00ff08ab82 */ /* 0x000e620000000800 */
[----:B------:R-:W-:-:S13]  /*0270*/  ISETP.EQ.OR.EX P3, PT, R7, RZ, !P4, P3 ;  /* 0x000000ff0700720c */ /* 0x000fda0006762730 */
[----:B------:R1:W5:Y:S01]  /*0280*/  @!P3 LDG.E R9, desc[UR14][R12.64] ;  /* 0x0000000e0c09b981 */ /* 0x000362000c1e1900 */
[----:B------:R-:W-:-:S04]  /*0290*/  ISETP.NE.U32.AND P3, PT, R6, RZ, PT ;  /* 0x000000ff0600720c */ /* 0x000fc80003f65070 */
[----:B------:R-:W-:Y:S01]  /*02a0*/  ISETP.NE.AND.EX P3, PT, R7, RZ, PT, P3 ;  /* 0x000000ff0700720c */ /* 0x000fe20003f65330 */
[----:B------:R-:W1:Y:S01]  /*02b0*/  S2R R16, SR_CTAID.Z ;  /* 0x0000000000107919 */ /* 0x000e620000002700 */
[----:B------:R-:W1:Y:S01]  /*02c0*/  S2R R193, SR_TID.X ;  /* 0x0000000000c17919 */ /* 0x000e620000002100 */
[----:B---3--:R-:W-:Y:S02]  /*02d0*/  IMAD.SHL.U32 R94, R135, 0x40, RZ ;  /* 0x00000040875e7824 */ /* 0x008fe400078e00ff */
[----:B--2---:R-:W-:Y:S01]  /*02e0*/  @P0 IMAD.IADD R3, R10, 0x1, -R215 ;  /* 0x000000010a030824 */ /* 0x004fe200078e0ad7 */
[----:B-1----:R-:W-:-:S07]  /*02f0*/  @!P2 ISETP.NE.U32.AND P0, PT, R4, RZ, PT ;  /* 0x000000ff0400a20c */ /* 0x002fce0003f05070 */
[----:B------:R-:W1:Y:S01]  /*0300*/  @!P3 LDC R4, c[0x0][0x438] ;  /* 0x00010e00ff04bb82 */ /* 0x000e620000000800 */
[----:B------:R-:W-:Y:S02]  /*0310*/  @!P2 ISETP.NE.AND.EX P0, PT, R5, RZ, PT, P0 ;  /* 0x000000ff0500a20c */ /* 0x000fe40003f05300 */
[----:B------:R-:W-:Y:S02]  /*0320*/  ISETP.GT.AND P1, PT, R3, R94, PT ;  /* 0x0000005e0300720c */ /* 0x000fe40003f24270 */
[----:B------:R-:W-:Y:S01]  /*0330*/  @!P2 SEL R5, R8, RZ, P0 ;  /* 0x000000ff0805a207 */ /* 0x000fe20000000000 */
[----:B----4-:R-:W-:Y:S01]  /*0340*/  @P2 IMAD.IADD R146, R11, 0x1, -R2 ;  /* 0x000000010b922824 */ /* 0x010fe200078e0a02 */
[----:B------:R-:W-:Y:S09]  /*0350*/  @!P3 BRA `(.L_x_1238) ;  /* 0x00000000000cb947 */ /* 0x000ff20003800000 */
[----:B-1----:R-:W2:Y:S02]  /*0360*/  @P4 LDG.E R4, desc[UR14][R12.64+0x4] ;  /* 0x0000040e0c044981 */ /* 0x002ea4000c1e1900 */
[----:B--2--5:R-:W-:-:S06]  /*0370*/  @P4 IADD3 R4, PT, PT, R4, -R9, RZ ;  /* 0x8000000904044210 */ /* 0x024fcc0007ffe0ff */
[----:B------:R2:W5:Y:S02]  /*0380*/  @!P4 LDG.E R4, desc[UR14][R12.64] ;  /* 0x0000000e0c04c981 */ /* 0x000564000c1e1900 */
.L_x_1238:
[----:B-1---5:R-:W-:Y:S01]  /*0390*/  @!P2 IADD3 R146, PT, PT, R5, R4, -R2 ;  /* 0x000000040592a210 */ /* 0x022fe20007ffe802 */
[----:B------:R-:W-:Y:S06]  /*03a0*/  @!P1 EXIT ;  /* 0x000000000000994d */ /* 0x000fec0003800000 */
[----:B------:R-:W-:-:S13]  /*03b0*/  ISETP.GT.AND P0, PT, R146, RZ, PT ;  /* 0x000000ff9200720c */ /* 0x000fda0003f04270 */
[----:B------:R-:W-:Y:S05]  /*03c0*/  @P0 BRA `(.L_x_1239) ;  /* 0x0000000c000c0947 */ /* 0x000fea0003800000 */
[----:B------:R-:W1:Y:S01]  /*03d0*/  LDC.U8 R2, c[0x0][0x549] ;  /* 0x00015240ff027b82 */ /* 0x000e620000000000 */
[----:B------:R-:W-:-:S13]  /*03e0*/  ISETP.NE.AND P1, PT, R215, -0x1, PT ;  /* 0xffffffffd700780c */ /* 0x000fda0003f25270 */
[----:B------:R-:W3:Y:S08]  /*03f0*/  @!P1 LDC.64 R8, c[0x0][0x400] ;  /* 0x00010000ff089b82 */ /* 0x000ef00000000a00 */
[----:B------:R-:W4:Y:S01]  /*0400*/  @P1 LDC.64 R6, c[0x0][0x408] ;  /* 0x00010200ff061b82 */ /* 0x000f220000000a00 */
[----:B-1----:R-:W-:Y:S02]  /*0410*/  ISETP.NE.AND P6, PT, R2, RZ, PT ;  /* 0x000000ff0200720c */ /* 0x002fe40003fc5270 */
[----:B------:R-:W-:-:S11]  /*0420*/  SHF.L.U32 R2, R193, 0x3, RZ ;  /* 0x00000003c1027819 */ /* 0x000fd600000006ff */
[----:B------:R-:W1:Y:S01]  /*0430*/  @P6 LDC.64 R4, c[0x0][0x430] ;  /* 0x00010c00ff046b82 */ /* 0x000e620000000a00 */
[----:B---3--:R-:W-:Y:S01]  /*0440*/  @!P1 IMAD.WIDE.U32 R14, R0, R8, RZ ;  /* 0x00000008000e9225 */ /* 0x008fe200078e00ff */
[----:B------:R-:W-:-:S06]  /*0450*/  @P6 MOV R11, 0x1 ;  /* 0x00000001000b6802 */ /* 0x000fcc0000000f00 */
[----:B------:R-:W3:Y:S01]  /*0460*/  LDC.U8 R8, c[0x0][0x548] ;  /* 0x00015200ff087b82 */ /* 0x000ee20000000000 */
[----:B----4-:R-:W-:-:S07]  /*0470*/  @P1 IMAD.WIDE.U32 R20, R215, R6, RZ ;  /* 0x00000006d7141225 */ /* 0x010fce00078e00ff */
[----:B--2---:R-:W2:Y:S01]  /*0480*/  @P6 LDC R13, c[0x0][0x430] ;  /* 0x00010c00ff0d6b82 */ /* 0x004ea20000000800 */
[----:B-1----:R-:W-:Y:S01]  /*0490*/  @P6 IMAD R5, R4, R5, RZ ;  /* 0x0000000504056224 */ /* 0x002fe200078e02ff */
[----:B------:R-:W-:Y:S01]  /*04a0*/  @!P1 MOV R4, R14 ;  /* 0x0000000e00049202 */ /* 0x000fe20000000f00 */
[----:B------:R-:W-:Y:S06]  /*04b0*/  @P6 BRA `(.L_x_1240) ;  /* 0x0000000000286947 */ /* 0x000fec0003800000 */
[----:B---3--:R-:W-:Y:S01]  /*04c0*/  ISETP.NE.AND P0, PT, R8, RZ, PT ;  /* 0x000000ff0800720c */ /* 0x008fe20003f05270 */
[----:B------:R-:W1:-:S12]  /*04d0*/  LDC R19, c[0x0][0x3e0] ;  /* 0x0000f800ff137b82 */ /* 0x000e580000000800 */
[----:B------:R-:W4:Y:S01]  /*04e0*/  @P0 LDC R5, c[0x0][0x454] ;  /* 0x00011500ff050b82 */ /* 0x000f220000000800 */
[----:B--2---:R-:W-:Y:S02]  /*04f0*/  @P0 MOV R13, 0x1 ;  /* 0x00000001000d0802 */ /* 0x004fe40000000f00 */
[----:B------:R-:W-:-:S05]  /*0500*/  @!P0 MOV R13, 0x1 ;  /* 0x00000001000d8802 */ /* 0x000fca0000000f00 */
[----:B------:R-:W1:Y:S08]  /*0510*/  @P0 LDC R10, c[0x0][0x454] ;  /* 0x00011500ff0a0b82 */ /* 0x000e700000000800 */
[----:B------:R-:W2:Y:S08]  /*0520*/  @!P0 LDC R6, c[0x0][0x434] ;  /* 0x00010d00ff068b82 */ /* 0x000eb00000000800 */
[----:B------:R-:W3:Y:S01]  /*0530*/  @!P0 LDC R5, c[0x0][0x434] ;  /* 0x00010d00ff058b82 */ /* 0x000ee20000000800 */
[----:B-1----:R-:W-:-:S02]  /*0540*/  @P0 IMAD R11, R10, R19, RZ ;  /* 0x000000130a0b0224 */ /* 0x002fc400078e02ff */
[----:B--2-4-:R-:W-:-:S07]  /*0550*/  @!P0 IMAD R11, R6, R19, RZ ;  /* 0x00000013060b8224 */ /* 0x014fce00078e02ff */
.L_x_1240:
        /* <DEDUP_REMOVED lines=12> */
[----:B---3--:R-:W-:Y:S01]  /*0620*/  ISETP.NE.AND P6, PT, R8, RZ, !P6 ;  /* 0x000000ff0800720c */ /* 0x008fe200077c5270 */
        /* <DEDUP_REMOVED lines=27> */
.L_x_1242:
[----:B------:R-:W-:Y:S05]  /*07e0*/  BSYNC.RECONVERGENT B0 ;  /* 0x0000000000007941 */ /* 0x000fea0003800200 */
.L_x_1241:
        /* <DEDUP_REMOVED lines=22> */
.L_x_1244:
[----:B------:R-:W-:Y:S05]  /*0950*/  BSYNC.RECONVERGENT B0 ;  /* 0x0000000000007941 */ /* 0x000fea0003800200 */
.L_x_1243:
        /* <DEDUP_REMOVED lines=24> */
.L_x_1246:
[----:B------:R-:W-:Y:S05]  /*0ae0*/  BSYNC.RECONVERGENT B0 ;  /* 0x0000000000007941 */ /* 0x000fea0003800200 */
.L_x_1245:
[----:B------:R-:W-:Y:S01]  /*0af0*/  ISETP.GE.AND P0, PT, R6, R3, PT ;  /* 0x000000030600720c */ /* 0x000fe20003f06270 */
[----:B------:R-:W-:Y:S01]  /*0b00*/  IMAD R5, R16, R5, RZ ;  /* 0x0000000510057224 */ /* 0x000fe200078e02ff */
        /* <DEDUP_REMOVED lines=14> */
[----:B------:R-:W-:Y:S01]  /*0bf0*/  MOV R17, R23 ;  /* 0x0000001700117202 */ /* 0x000fe20000000f00 */
[----:B------:R-:W3:Y:S02]  /*0c00*/  LDCU UR8, c[0x0][0x440] ;  /* 0x00008800ff0877ac */ /* 0x000ee40008000800 */
        /* <DEDUP_REMOVED lines=14> */
.L_x_1248:
[----:B------:R-:W-:Y:S05]  /*0cf0*/  BSYNC.RECONVERGENT B0 ;  /* 0x0000000000007941 */ /* 0x000fea0003800200 */
.L_x_1247:
        /* <DEDUP_REMOVED lines=15> */
.L_x_1250:
[----:B------:R-:W-:Y:S05]  /*0df0*/  BSYNC.RECONVERGENT B0 ;  /* 0x0000000000007941 */ /* 0x000fea0003800200 */
.L_x_1249:
[----:B------:R-:W-:Y:S04]  /*0e00*/  BSSY.RECONVERGENT B0, `(.L_x_1251) ;  /* 0x000000a000007945 */ /* 0x000fe80003800200 */
[----:B------:R-:W-:Y:S05]  /*0e10*/  @P4 BRA `(.L_x_1252) ;  /* 0x0000000000204947 */ /* 0x000fea0003800000 */
[----:B------:R-:W3:Y:S01]  /*0e20*/  LDCU.64 UR4, c[0x0][0x420] ;  /* 0x00008400ff0477ac */ /* 0x000ee20008000a00 */
[----:B------:R-:W-:-:S05]  /*0e30*/  IMAD R5, R4, R13, RZ ;  /* 0x0000000d04057224 */ /* 0x000fca00078e02ff */
[----:B--2---:R-:W-:-:S04]  /*0e40*/  IADD3 R3, P0, PT, R5, R18, RZ ;  /* 0x0000001205037210 */ /* 0x004fc80007f1e0ff */
[----:B------:R-:W-:Y:S02]  /*0e50*/  LEA.HI.X.SX32 R2, R5, R0, 0x1, P0 ;  /* 0x0000000005027211 */ /* 0x000fe400000f0eff */
[----:B---3--:R-:W-:-:S04]  /*0e60*/  LEA R4, P0, R3, UR4, 0x2 ;  /* 0x0000000403047c11 */ /* 0x008fc8000f8010ff */
[----:B------:R-:W-:Y:S01]  /*0e70*/  LEA.HI.X R5, R3, UR5, R2, 0x2, P0 ;  /* 0x0000000503057c11 */ /* 0x000fe200080f1402 */
[----:B------:R-:W-:-:S05]  /*0e80*/  IMAD.MOV.U32 R3, RZ, RZ, 0x7f800000 ;  /* 0x7f800000ff037424 */ /* 0x000fca00078e00ff */
[----:B------:R3:W-:Y:S03]  /*0e90*/  STG.E desc[UR14][R4.64], R3 ;  /* 0x0000000304007986 */ /* 0x0007e6000c10190e */
.L_x_1252:
[----:B------:R-:W-:Y:S05]  /*0ea0*/  BSYNC.RECONVERGENT B0 ;  /* 0x0000000000007941 */ /* 0x000fea0003800200 */
.L_x_1251:
[----:B------:R-:W-:Y:S04]  /*0eb0*/  BSSY.RECONVERGENT B0, `(.L_x_1253) ;  /* 0x000000a000007945 */ /* 0x000fe80003800200 */
[----:B------:R-:W-:Y:S05]  /*0ec0*/  @P3 BRA `(.L_x_1254) ;  /* 0x0000000000203947 */ /* 0x000fea0003800000 */
[----:B------:R-:W4:Y:S01]  /*0ed0*/  LDCU.64 UR4, c[0x0][0x420] ;  /* 0x00008400ff0477ac */ /* 0x000f220008000a00 */
[----:B---3--:R-:W-:-:S05]  /*0ee0*/  IMAD R5, R8, R13, RZ ;  /* 0x0000000d08057224 */ /* 0x008fca00078e02ff */
[----:B--2---:R-:W-:-:S04]  /*0ef0*/  IADD3 R3, P0, PT, R5, R18, RZ ;  /* 0x0000001205037210 */ /* 0x004fc80007f1e0ff */
[----:B------:R-:W-:Y:S02]  /*0f00*/  LEA.HI.X.SX32 R2, R5, R0, 0x1, P0 ;  /* 0x0000000005027211 */ /* 0x000fe400000f0eff */
[----:B----4-:R-:W-:-:S04]  /*0f10*/  LEA R4, P0, R3, UR4, 0x2 ;  /* 0x0000000403047c11 */ /* 0x010fc8000f8010ff */
[----:B------:R-:W-:Y:S01]  /*0f20*/  LEA.HI.X R5, R3, UR5, R2, 0x2, P0 ;  /* 0x0000000503057c11 */ /* 0x000fe200080f1402 */
[----:B------:R-:W-:-:S05]  /*0f30*/  IMAD.MOV.U32 R3, RZ, RZ, 0x7f800000 ;  /* 0x7f800000ff037424 */ /* 0x000fca00078e00ff */
[----:B------:R4:W-:Y:S03]  /*0f40*/  STG.E desc[UR14][R4.64], R3 ;  /* 0x0000000304007986 */ /* 0x0009e6000c10190e */
.L_x_1254:
[----:B------:R-:W-:Y:S05]  /*0f50*/  BSYNC.RECONVERGENT B0 ;  /* 0x0000000000007941 */ /* 0x000fea0003800200 */
.L_x_1253:
[----:B------:R-:W-:Y:S05]  /*0f60*/  @P2 EXIT ;  /* 0x000000000000294d */ /* 0x000fea0003800000 */
[----:B------:R-:W5:Y:S01]  /*0f70*/  LDCU.64 UR4, c[0x0][0x420] ;  /* 0x00008400ff0477ac */ /* 0x000f620008000a00 */
[----:B------:R-:W-:Y:S02]  /*0f80*/  IMAD R13, R6, R13, RZ ;  /* 0x0000000d060d7224 */ /* 0x000fe400078e02ff */
[----:B---34-:R-:W-:-:S03]  /*0f90*/  IMAD.MOV.U32 R5, RZ, RZ, 0x7f800000 ;  /* 0x7f800000ff057424 */ /* 0x018fc600078e00ff */
[----:B------:R-:W-:-:S04]  /*0fa0*/  IADD3 R18, P0, PT, R13, R18, RZ ;  /* 0x000000120d127210 */ /* 0x000fc80007f1e0ff */
[----:B------:R-:W-:Y:S02]  /*0fb0*/  LEA.HI.X.SX32 R13, R13, R0, 0x1, P0 ;  /* 0x000000000d0d7211 */ /* 0x000fe400000f0eff */
[----:B-----5:R-:W-:-:S04]  /*0fc0*/  LEA R2, P0, R18, UR4, 0x2 ;  /* 0x0000000412027c11 */ /* 0x020fc8000f8010ff */
[----:B--2---:R-:W-:-:S05]  /*0fd0*/  LEA.HI.X R3, R18, UR5, R13, 0x2, P0 ;  /* 0x0000000512037c11 */ /* 0x004fca00080f140d */
[----:B------:R-:W-:Y:S01]  /*0fe0*/  STG.E desc[UR14][R2.64], R5 ;  /* 0x0000000502007986 */ /* 0x000fe2000c10190e */
[----:B------:R-:W-:Y:S05]  /*0ff0*/  EXIT ;  /* 0x000000000000794d */ /* 0x000fea0003800000 */
.L_x_1239:
        /* <DEDUP_REMOVED lines=22> */
.L_x_1255:
[----:B------:R-:W1:Y:S01]  /*1160*/  LDC.64 R84, c[0x0][0x3b8] ;  /* 0x0000ee00ff547b82 */ /* 0x000e620000000a00 */
[----:B------:R-:W-:-:S05]  /*1170*/  IADD3 R10, PT, PT, R2, R9, RZ ;  /* 0x00000009020a7210 */ /* 0x000fca0007ffe0ff */
[C---:B-1----:R-:W-:Y:S02]  /*1180*/  IMAD R6, R10.reuse, R85, RZ ;  /* 0x000000550a067224 */ /* 0x042fe400078e02ff */
[----:B------:R-:W-:-:S05]  /*1190*/  IMAD.WIDE.U32 R10, R10, R84, RZ ;  /* 0x000000540a0a7225 */ /* 0x000fca00078e00ff */
[----:B------:R-:W-:-:S07]  /*11a0*/  IADD3 R6, PT, PT, R11, R6, RZ ;  /* 0x000000060b067210 */ /* 0x000fce0007ffe0ff */
.L_x_1256:
[----:B------:R-:W1:Y:S01]  /*11b0*/  LDC R5, c[0x0][0x3e8] ;  /* 0x0000fa00ff057b82 */ /* 0x000e620000000800 */
[----:B--2---:R-:W-:Y:S02]  /*11c0*/  MOV R12, RZ ;  /* 0x000000ff000c7202 */ /* 0x004fe40000000f00 */
        /* <DEDUP_REMOVED lines=37> */
.L_x_1257:
[----:B------:R-:W1:Y:S01]  /*1420*/  LDC.64 R4, c[0x0][0x3c0] ;  /* 0x0000f000ff047b82 */ /* 0x000e620000000a00 */
[----:B------:R-:W-:-:S05]  /*1430*/  IADD3 R2, PT, PT, R2, R9, RZ ;  /* 0x0000000902027210 */ /* 0x000fca0007ffe0ff */
[C---:B-1----:R-:W-:Y:S02]  /*1440*/  IMAD R9, R2.reuse, R5, RZ ;  /* 0x0000000502097224 */ /* 0x042fe400078e02ff */
[----:B------:R-:W-:-:S05]  /*1450*/  IMAD.WIDE.U32 R12, R2, R4, RZ ;  /* 0x00000004020c7225 */ /* 0x000fca00078e00ff */
[----:B------:R-:W-:-:S07]  /*1460*/  IADD3 R2, PT, PT, R13, R9, RZ ;  /* 0x000000090d027210 */ /* 0x000fce0007ffe0ff */
.L_x_1258:
[----:B------:R-:W-:Y:S01]  /*1470*/  IMAD.SHL.U32 R222, R193, 0x8, RZ ;  /* 0x00000008c1de7824 */ /* 0x000fe200078e00ff */
[----:B------:R-:W1:Y:S01]  /*1480*/  LDCU.128 UR4, c[0x0][0x3d0] ;  /* 0x00007a00ff0477ac */ /* 0x000e620008000c00 */
[--C-:B------:R-:W-:Y:S01]  /*1490*/  SHF.R.U32.HI R18, RZ, 0x3, R193.reuse ;  /* 0x00000003ff127819 */ /* 0x100fe200000116c1 */
[----:B------:R-:W2:Y:S01]  /*14a0*/  S2UR UR16, SR_CgaCtaId ;  /* 0x00000000001079c3 */ /* 0x000ea20000008800 */
[----:B------:R-:W-:Y:S01]  /*14b0*/  SHF.R.S32.HI R211, RZ, 0x1f, R8 ;  /* 0x0000001fffd37819 */ /* 0x000fe20000011408 */
[----:B------:R-:W3:Y:S01]  /*14c0*/  LDCU.64 UR12, c[0x0][0x388] ;  /* 0x00007100ff0c77ac */ /* 0x000ee20008000a00 */
[C---:B------:R-:W-:Y:S01]  /*14d0*/  LOP3.LUT R192, R222.reuse, 0x38, RZ, 0xc0, !PT ;  /* 0x00000038dec07812 */ /* 0x040fe200078ec0ff */
[----:B------:R-:W-:Y:S01]  /*14e0*/  IMAD.IADD R207, R3, 0x1, -R94 ;  /* 0x0000000103cf7824 */ /* 0x000fe200078e0a5e */
[----:B------:R-:W-:Y:S01]  /*14f0*/  LOP3.LUT R134, R222, 0x1f8, RZ, 0xc0, !PT ;  /* 0x000001f8de867812 */ /* 0x000fe200078ec0ff */
[----:B------:R-:W4:Y:S01]  /*1500*/  LDCU.64 UR10, c[0x0][0x390] ;  /* 0x00007200ff0a77ac */ /* 0x000f220008000a00 */
[C---:B------:R-:W-:Y:S01]  /*1510*/  IADD3 R10, P1, PT, R192.reuse, R10, RZ ;  /* 0x0000000ac00a7210 */ /* 0x040fe20007f3e0ff */
[----:B------:R-:W-:Y:S01]  /*1520*/  IMAD.SHL.U32 R89, R193, 0x40, RZ ;  /* 0x00000040c1597824 */ /* 0x000fe200078e00ff */
[----:B------:R-:W-:Y:S01]  /*1530*/  IADD3 R12, P0, PT, R192, R12, RZ ;  /* 0x0000000cc00c7210 */ /* 0x000fe20007f1e0ff */
[----:B------:R-:W5:Y:S01]  /*1540*/  LDCU.64 UR8, c[0x0][0x3c8] ;  /* 0x00007900ff0877ac */ /* 0x000f620008000a00 */
[----:B------:R-:W-:Y:S01]  /*1550*/  LOP3.LUT R134, R134, 0x38, R193, 0x78, !PT ;  /* 0x0000003886867812 */ /* 0x000fe200078e78c1 */
[----:B------:R-:W-:Y:S01]  /*1560*/  IMAD.X R11, RZ, RZ, R6, P1 ;  /* 0x000000ffff0b7224 */ /* 0x000fe200008e0606 */
[----:B------:R-:W-:Y:S01]  /*1570*/  BSSY.RECONVERGENT B0, `(.L_x_1259) ;  /* 0x0000041000007945 */ /* 0x000fe20003800200 */
[----:B------:R-:W-:Y:S01]  /*1580*/  IMAD.X R13, RZ, RZ, R2, P0 ;  /* 0x000000ffff0d7224 */ /* 0x000fe200000e0602 */
[----:B------:R-:W-:Y:S01]  /*1590*/  IADD3 R20, P0, PT, R192, R20, RZ ;  /* 0x00000014c0147210 */ /* 0x000fe20007f1e0ff */
[----:B------:R-:W-:Y:S01]  /*15a0*/  IMAD.WIDE.U32 R10, R18, R84, R10 ;  /* 0x00000054120a7225 */ /* 0x000fe200078e000a */
[----:B------:R-:W-:-:S02]  /*15b0*/  SHF.R.U32.HI R195, RZ, 0x1, R193 ;  /* 0x00000001ffc37819 */ /* 0x000fc400000116c1 */
[----:B------:R-:W-:Y:S01]  /*15c0*/  LOP3.LUT R221, R192, 0x40, RZ, 0xfc, !PT ;  /* 0x00000040c0dd7812 */ /* 0x000fe200078efcff */
[----:B------:R-:W-:Y:S01]  /*15d0*/  IMAD R11, R18, R85, R11 ;  /* 0x00000055120b7224 */ /* 0x000fe200078e020b */
[----:B------:R-:W-:Y:S01]  /*15e0*/  LOP3.LUT R220, R192, 0x80, RZ, 0xfc, !PT ;  /* 0x00000080c0dc7812 */ /* 0x000fe200078efcff */
[----:B-1----:R-:W-:Y:S02]  /*15f0*/  IMAD R213, R211, UR4, RZ ;  /* 0x00000004d3d57c24 */ /* 0x002fe4000f8e02ff */
[----:B------:R-:W-:Y:S01]  /*1600*/  IMAD.WIDE.U32 R10, R8, UR4, R10 ;  /* 0x00000004080a7c25 */ /* 0x000fe2000f8e000a */
[----:B------:R-:W-:-:S03]  /*1610*/  UMOV UR4, 0x400 ;  /* 0x0000040000047882 */ /* 0x000fc60000000000 */
[----:B------:R-:W-:Y:S01]  /*1620*/  IMAD R213, R8, UR5, R213 ;  /* 0x0000000508d57c24 */ /* 0x000fe2000f8e02d5 */
[----:B---3--:R-:W-:Y:S01]  /*1630*/  LEA R214, P1, R10, UR12, 0x1 ;  /* 0x0000000c0ad67c11 */ /* 0x008fe2000f8208ff */
[----:B------:R-:W-:Y:S01]  /*1640*/  IMAD.WIDE.U32 R12, R18, R4, R12 ;  /* 0x00000004120c7225 */ /* 0x000fe200078e000c */
[----:B--2---:R-:W-:-:S03]  /*1650*/  ULEA UR5, UR16, UR4, 0x18 ;  /* 0x0000000410057291 */ /* 0x004fc6000f8ec0ff */
[----:B------:R-:W-:Y:S02]  /*1660*/  IMAD.IADD R213, R11, 0x1, R213 ;  /* 0x000000010bd57824 */ /* 0x000fe400078e02d5 */
[----:B------:R-:W-:Y:S02]  /*1670*/  IMAD R211, R211, UR6, RZ ;  /* 0x00000006d3d37c24 */ /* 0x000fe4000f8e02ff */
[----:B------:R-:W-:Y:S01]  /*1680*/  IMAD R13, R18, R5, R13 ;  /* 0x00000005120d7224 */ /* 0x000fe200078e020d */
[----:B------:R-:W-:Y:S01]  /*1690*/  LEA.HI.X R213, R10, UR13, R213, 0x1, P1 ;  /* 0x0000000d0ad57c11 */ /* 0x000fe200088f0cd5 */
[----:B------:R-:W-:Y:S01]  /*16a0*/  IMAD R211, R8, UR7, R211 ;  /* 0x0000000708d37c24 */ /* 0x000fe2000f8e02d3 */
[----:B------:R-:W-:Y:S01]  /*16b0*/  ISETP.GE.AND P1, PT, R18, R207, PT ;  /* 0x000000cf1200720c */ /* 0x000fe20003f26270 */
[----:B------:R-:W-:-:S04]  /*16c0*/  IMAD.WIDE.U32 R8, R8, UR6, R12 ;  /* 0x0000000608087c25 */ /* 0x000fc8000f8e000c */
[----:B------:R-:W-:Y:S01]  /*16d0*/  IMAD.X R21, RZ, RZ, R7, P0 ;  /* 0x000000ffff157224 */ /* 0x000fe200000e0607 */
[----:B------:R-:W-:Y:S01]  /*16e0*/  LOP3.LUT R7, R222, 0x1e00, RZ, 0xc0, !PT ;  /* 0x00001e00de077812 */ /* 0x000fe200078ec0ff */
[----:B------:R-:W-:Y:S01]  /*16f0*/  IMAD.IADD R211, R9, 0x1, R211 ;  /* 0x0000000109d37824 */ /* 0x000fe200078e02d3 */
[----:B----4-:R-:W-:Y:S01]  /*1700*/  LEA R212, P0, R8, UR10, 0x1 ;  /* 0x0000000a08d47c11 */ /* 0x010fe2000f8008ff */
[----:B-----5:R-:W-:Y:S01]  /*1710*/  IMAD.WIDE.U32 R20, R16, UR8, R20 ;  /* 0x0000000810147c25 */ /* 0x020fe2000f8e0014 */
[----:B------:R-:W-:Y:S02]  /*1720*/  LOP3.LUT R134, R134, R7, RZ, 0xfc, !PT ;  /* 0x0000000786867212 */ /* 0x000fe400078efcff */
[----:B------:R-:W-:Y:S01]  /*1730*/  LEA.HI.X R211, R8, UR11, R211, 0x1, P0 ;  /* 0x0000000b08d37c11 */ /* 0x000fe200080f0cd3 */
[----:B------:R-:W-:Y:S01]  /*1740*/  IMAD R23, R16, UR9, R21 ;  /* 0x0000000910177c24 */ /* 0x000fe2000f8e0215 */
[----:B------:R-:W-:Y:S02]  /*1750*/  LEA R7, P0, R135, R18, 0x6 ;  /* 0x0000001287077211 */ /* 0x000fe400078030ff */
[----:B------:R-:W-:-:S02]  /*1760*/  LOP3.LUT R8, R192, 0x1c0, R89, 0xf8, !PT ;  /* 0x000001c0c0087812 */ /* 0x000fc400078ef859 */
[----:B------:R-:W-:Y:S02]  /*1770*/  LEA.HI.X R6, R135, RZ, RZ, 0x6, P0 ;  /* 0x000000ff87067211 */ /* 0x000fe400000f34ff */
[----:B------:R-:W-:Y:S01]  /*1780*/  LEA R93, R134, UR5, 0x1 ;  /* 0x00000005865d7c11 */ /* 0x000fe2000f8e08ff */
        /* <DEDUP_REMOVED lines=30> */
.L_x_1261:
[----:B------:R2:W-:Y:S02]  /*1970*/  STS.128 [R93+0x4000], RZ ;  /* 0x004000ff5d007388 */ /* 0x0005e40000000c00 */
.L_x_1260:
[----:B------:R-:W-:Y:S05]  /*1980*/  BSYNC.RECONVERGENT B0 ;  /* 0x0000000000007941 */ /* 0x000fea0003800200 */
.L_x_1259:
[----:B------:R-:W-:Y:S01]  /*1990*/  IADD3 R14, PT, PT, R18, 0x10, RZ ;  /* 0x00000010120e7810 */ /* 0x000fe20007ffe0ff */
[----:B------:R-:W-:Y:S03]  /*19a0*/  BSSY.RECONVERGENT B0, `(.L_x_1262) ;  /* 0x0000024000007945 */ /* 0x000fe60003800200 */
[----:B------:R-:W-:-:S13]  /*19b0*/  ISETP.GE.AND P0, PT, R14, R207, PT ;  /* 0x000000cf0e00720c */ /* 0x000fda0003f06270 */
[----:B------:R-:W-:Y:S05]  /*19c0*/  @P0 BRA `(.L_x_1263) ;  /* 0x0000000000840947 */ /* 0x000fea0003800000 */
[----:B------:R-:W4:Y:S01]  /*19d0*/  LDCU.64 UR8, c[0x0][0x3b0] ;  /* 0x00007600ff0877ac */ /* 0x000f220008000a00 */
[----:B------:R-:W-:Y:S01]  /*19e0*/  IADD3 R9, P0, PT, R7, 0x10, RZ ;  /* 0x0000001007097810 */ /* 0x000fe20007f1e0ff */
[----:B------:R-:W-:Y:S01]  /*19f0*/  IMAD.MOV.U32 R10, RZ, RZ, R20 ;  /* 0x000000ffff0a7224 */ /* 0x000fe200078e0014 */
[----:B------:R-:W-:Y:S01]  /*1a00*/  MOV R11, R23 ;  /* 0x00000017000b7202 */ /* 0x000fe20000000f00 */
[----:B------:R-:W5:Y:S02]  /*1a10*/  LDCU UR10, c[0x0][0x440] ;  /* 0x00008800ff0a77ac */ /* 0x000f640008000800 */
[----:B------:R-:W-:Y:S01]  /*1a20*/  IMAD.X R2, RZ, RZ, R6, P0 ;  /* 0x000000ffff027224 */ /* 0x000fe200000e0606 */
[----:B------:R-:W1:Y:S03]  /*1a30*/  LDCU.64 UR6, c[0x0][0x380] ;  /* 0x00007000ff0677ac */ /* 0x000e660008000a00 */
[----:B----4-:R-:W-:-:S02]  /*1a40*/  IMAD R2, R2, UR8, RZ ;  /* 0x0000000802027c24 */ /* 0x010fc4000f8e02ff */
[----:B------:R-:W-:Y:S01]  /*1a50*/  IMAD.WIDE.U32 R10, R9, UR8, R10 ;  /* 0x00000008090a7c25 */ /* 0x000fe2000f8e000a */
[----:B-----5:R-:W-:-:S03]  /*1a60*/  ISETP.GE.AND P1, PT, R192, UR10, PT ;  /* 0x0000000ac0007c0c */ /* 0x020fc6000bf26270 */
[----:B------:R-:W-:Y:S01]  /*1a70*/  IMAD R2, R9, UR9, R2 ;  /* 0x0000000909027c24 */ /* 0x000fe2000f8e0202 */
[----:B------:R-:W-:Y:S02]  /*1a80*/  ISETP.GE.AND P0, PT, R221, UR10, PT ;  /* 0x0000000add007c0c */ /* 0x000fe4000bf06270 */
[----:B-1-3--:R-:W-:Y:S01]  /*1a90*/  LEA R12, P2, R10, UR6, 0x1 ;  /* 0x000000060a0c7c11 */ /* 0x00afe2000f8408ff */
        /* <DEDUP_REMOVED lines=19> */
.L_x_1264:
[----:B------:R3:W-:Y:S02]  /*1bd0*/  STS.128 [R93+0x4800], RZ ;  /* 0x004800ff5d007388 */ /* 0x0007e40000000c00 */
.L_x_1263:
[----:B------:R-:W-:Y:S05]  /*1be0*/  BSYNC.RECONVERGENT B0 ;  /* 0x0000000000007941 */ /* 0x000fea0003800200 */
.L_x_1262:
        /* <DEDUP_REMOVED lines=36> */
.L_x_1267:
[----:B------:R3:W-:Y:S02]  /*1e30*/  STS.128 [R93+0x5000], RZ ;  /* 0x005000ff5d007388 */ /* 0x0007e40000000c00 */
.L_x_1266:
[----:B------:R-:W-:Y:S05]  /*1e40*/  BSYNC.RECONVERGENT B0 ;  /* 0x0000000000007941 */ /* 0x000fea0003800200 */
.L_x_1265:
[----:B------:R-:W-:Y:S01]  /*1e50*/  VIADD R10, R18, 0x30 ;  /* 0x00000030120a7836 */ /* 0x000fe20000000000 */
[----:B------:R-:W-:Y:S01]  /*1e60*/  BSSY.RECONVERGENT B0, `(.L_x_1268) ;  /* 0x0000028000007945 */ /* 0x000fe20003800200 */
[----:B------:R-:W-:Y:S01]  /*1e70*/  VIADD R9, R146, 0x3f ;  /* 0x0000003f92097836 */ /* 0x000fe20000000000 */
[C---:B------:R-:W-:Y:S01]  /*1e80*/  SHF.L.U64.HI R88, R84.reuse, 0x6, R85 ;  /* 0x0000000654587819 */ /* 0x040fe20000010255 */
[----:B------:R-:W-:Y:S01]  /*1e90*/  IMAD.SHL.U32 R90, R84, 0x40, RZ ;  /* 0x00000040545a7824 */ /* 0x000fe200078e00ff */
        /* <DEDUP_REMOVED lines=35> */
.L_x_1270:
[----:B------:R2:W-:Y:S02]  /*20d0*/  STS.128 [R93+0x5800], RZ ;  /* 0x005800ff5d007388 */ /* 0x0005e40000000c00 */
.L_x_1269:
[----:B------:R-:W-:Y:S05]  /*20e0*/  BSYNC.RECONVERGENT B0 ;  /* 0x0000000000007941 */ /* 0x000fea0003800200 */
.L_x_1268:
[----:B------:R-:W-:Y:S01]  /*20f0*/  LEA.HI.SX32 R95, R2, 0xffffffff, 0x1a ;  /* 0xffffffff025f7811 */ /* 0x000fe200078fd2ff */
[----:B------:R-:W-:Y:S03]  /*2100*/  BSSY.RECONVERGENT B0, `(.L_x_1271) ;  /* 0x0000020000007945 */ /* 0x000fe60003800200 */
[----:B------:R-:W-:Y:S01]  /*2110*/  SHF.R.S32.HI R11, RZ, 0x1f, R95 ;  /* 0x0000001fff0b7819 */ /* 0x000fe2000001145f */
[----:B------:R-:W-:Y:S02]  /*2120*/  IMAD R9, R95, -0x40, R146 ;  /* 0xffffffc05f097824 */ /* 0x000fe400078e0292 */
[----:B------:R-:W-:-:S03]  /*2130*/  IMAD R6, R88, R95, RZ ;  /* 0x0000005f58067224 */ /* 0x000fc600078e02ff */
[----:B------:R-:W-:Y:S01]  /*2140*/  ISETP.GE.AND P3, PT, R18, R9, PT ;  /* 0x000000091200720c */ /* 0x000fe20003f66270 */
[----:B------:R-:W-:-:S04]  /*2150*/  IMAD.WIDE.U32 R18, R90, R95, RZ ;  /* 0x0000005f5a127225 */ /* 0x000fc800078e00ff */
[----:B------:R-:W-:-:S05]  /*2160*/  IMAD R21, R11, R90, R6 ;  /* 0x0000005a0b157224 */ /* 0x000fca00078e0206 */
[----:B------:R-:W-:-:S03]  /*2170*/  IADD3 R21, PT, PT, R19, R21, RZ ;  /* 0x0000001513157210 */ /* 0x000fc60007ffe0ff */
        /* <DEDUP_REMOVED lines=23> */
.L_x_1273:
[----:B------:R1:W-:Y:S02]  /*22f0*/  STS.128 [R93+0xa000], RZ ;  /* 0x00a000ff5d007388 */ /* 0x0003e40000000c00 */
.L_x_1272:
[----:B------:R-:W-:Y:S05]  /*2300*/  BSYNC.RECONVERGENT B0 ;  /* 0x0000000000007941 */ /* 0x000fea0003800200 */
.L_x_1271:
[----:B------:R-:W-:Y:S01]  /*2310*/  ISETP.GE.AND P0, PT, R14, R9, PT ;  /* 0x000000090e00720c */ /* 0x000fe20003f06270 */
[----:B------:R-:W-:Y:S01]  /*2320*/  BSSY.RECONVERGENT B0, `(.L_x_1274) ;  /* 0x000001d000007945 */ /* 0x000fe20003800200 */
[C---:B------:R-:W-:Y:S01]  /*2330*/  SHF.L.U64.HI R91, R84.reuse, 0x4, R85 ;  /* 0x00000004545b7819 */ /* 0x040fe20000010255 */
[----:B------:R-:W-:-:S10]  /*2340*/  IMAD.SHL.U32 R92, R84, 0x10, RZ ;  /* 0x00000010545c7824 */ /* 0x000fd400078e00ff */
[----:B------:R-:W-:Y:S05]  /*2350*/  @P0 BRA `(.L_x_1275) ;  /* 0x0000000000640947 */ /* 0x000fea0003800000 */
[----:B------:R-:W5:Y:S01]  /*2360*/  LDCU UR6, c[0x0][0x440] ;  /* 0x00008800ff0677ac */ /* 0x000f620008000800 */
[----:B-1----:R-:W-:-:S05]  /*2370*/  IADD3 R7, P2, PT, R92, R18, RZ ;  /* 0x000000125c077210 */ /* 0x002fca0007f5e0ff */
[----:B------:R-:W-:Y:S01]  /*2380*/  IMAD.X R6, R91, 0x1, R21, P2 ;  /* 0x000000015b067824 */ /* 0x000fe200010e0615 */
        /* <DEDUP_REMOVED lines=21> */
.L_x_1276:
[----:B------:R2:W-:Y:S02]  /*24e0*/  STS.128 [R93+0xa800], RZ ;  /* 0x00a800ff5d007388 */ /* 0x0005e40000000c00 */
.L_x_1275:
[----:B------:R-:W-:Y:S05]  /*24f0*/  BSYNC.RECONVERGENT B0 ;  /* 0x0000000000007941 */ /* 0x000fea0003800200 */
.L_x_1274:
        /* <DEDUP_REMOVED lines=29> */
.L_x_1279:
[----:B------:R2:W-:Y:S02]  /*26d0*/  STS.128 [R93+0xb000], RZ ;  /* 0x00b000ff5d007388 */ /* 0x0005e40000000c00 */
.L_x_1278:
[----:B------:R-:W-:Y:S05]  /*26e0*/  BSYNC.RECONVERGENT B0 ;  /* 0x0000000000007941 */ /* 0x000fea0003800200 */
.L_x_1277:
[----:B------:R-:W-:Y:S01]  /*26f0*/  ISETP.GE.AND P0, PT, R10, R9, PT ;  /* 0x000000090a00720c */ /* 0x000fe20003f06270 */
[----:B------:R-:W-:-:S12]  /*2700*/  BSSY.RECONVERGENT B0, `(.L_x_1280) ;  /* 0x000001d000007945 */ /* 0x000fd80003800200 */
[----:B------:R-:W-:Y:S05]  /*2710*/  @P0 BRA `(.L_x_1281) ;  /* 0x00000000006c0947 */ /* 0x000fea0003800000 */
[----:B------:R-:W5:Y:S01]  /*2720*/  LDCU UR6, c[0x0][0x440] ;  /* 0x00008800ff0677ac */ /* 0x000f620008000800 */
[----:B------:R-:W-:Y:S02]  /*2730*/  IMAD.MOV.U32 R20, RZ, RZ, R18 ;  /* 0x000000ffff147224 */ /* 0x000fe400078e0012 */
[----:B-1----:R-:W-:Y:S02]  /*2740*/  IMAD R6, R85, 0x30, RZ ;  /* 0x0000003055067824 */ /* 0x002fe400078e02ff */
        /* <DEDUP_REMOVED lines=23> */
.L_x_1282:
[----:B------:R1:W-:Y:S02]  /*28c0*/  STS.128 [R93+0xb800], RZ ;  /* 0x00b800ff5d007388 */ /* 0x0003e40000000c00 */
.L_x_1281:
[----:B------:R-:W-:Y:S05]  /*28d0*/  BSYNC.RECONVERGENT B0 ;  /* 0x0000000000007941 */ /* 0x000fea0003800200 */
.L_x_1280:
[----:B------:R-:W5:Y:S01]  /*28e0*/  LDCU.64 UR6, c[0x0][0x538] ;  /* 0x0000a700ff0677ac */ /* 0x000f620008000a00 */
[----:B------:R-:W0:Y:S01]  /*28f0*/  LDGDEPBAR ;  /* 0x00000000000079af */ /* 0x000e220000000000 */
[----:B-----5:R-:W-:-:S04]  /*2900*/  ISETP.NE.U32.AND P1, PT, RZ, UR6, PT ;  /* 0x00000006ff007c0c */ /* 0x020fc8000bf25070 */
[----:B------:R-:W-:Y:S01]  /*2910*/  ISETP.NE.AND.EX P1, PT, RZ, UR7, PT, P1 ;  /* 0x00000007ff007c0c */ /* 0x000fe2000bf25310 */
[----:B------:R-:W-:Y:S01]  /*2920*/  BSSY.RECONVERGENT B0, `(.L_x_1283) ;  /* 0x0000030000007945 */ /* 0x000fe20003800200 */
[----:B------:R-:W-:-:S11]  /*2930*/  DEPBAR.LE SB0, 0x0 ;  /* 0x000080000000791a */ /* 0x000fd60000000000 */
[----:B-1----:R-:W1:Y:S01]  /*2940*/  @P1 LDC.64 R6, c[0x0][0x540] ;  /* 0x00015000ff061b82 */ /* 0x002e620000000a00 */
[----:B------:R-:W-:-:S07]  /*2950*/  @P1 MOV R17, RZ ;  /* 0x000000ff00111202 */ /* 0x000fce0000000f00 */
[----:B------:R-:W5:Y:S01]  /*2960*/  @P1 LDC R13, c[0x0][0x458] ;  /* 0x00011600ff0d1b82 */ /* 0x000f620000000800 */
[----:B-1----:R-:W-:-:S04]  /*2970*/  @P1 IMAD.WIDE.U32 R16, R0, R6, R16 ;  /* 0x0000000600101225 */ /* 0x002fc800078e0010 */
[----:B------:R-:W-:Y:S01]  /*2980*/  @P1 IMAD R7, R0, R7, R17 ;  /* 0x0000000700071224 */ /* 0x000fe200078e0211 */
[----:B------:R-:W-:-:S04]  /*2990*/  @P1 LEA R18, P0, R16, UR6, 0x2 ;  /* 0x0000000610121c11 */ /* 0x000fc8000f8010ff */
[----:B------:R-:W-:-:S05]  /*29a0*/  @P1 LEA.HI.X R19, R16, UR7, R7, 0x2, P0 ;  /* 0x0000000710131c11 */ /* 0x000fca00080f1407 */
[----:B------:R-:W2:Y:S01]  /*29b0*/  @P1 LDG.E R16, desc[UR14][R18.64] ;  /* 0x0000000e12101981 */ /* 0x000ea2000c1e1900 */
[----:B-----5:R-:W2:Y:S01]  /*29c0*/  @P1 MUFU.RCP R13, R13 ;  /* 0x0000000d000d1308 */ /* 0x020ea20000001000 */
[C---:B------:R-:W-:Y:S02]  /*29d0*/  SHF.L.U64.HI R0, R4.reuse, 0x6, R5 ;  /* 0x0000000604007819 */ /* 0x040fe40000010205 */
[----:B------:R-:W-:-:S03]  /*29e0*/  SHF.L.U32 R6, R4, 0x6, RZ ;  /* 0x0000000604067819 */ /* 0x000fc600000006ff */
[----:B------:R-:W-:-:S04]  /*29f0*/  IMAD R0, R0, R95, RZ ;  /* 0x0000005f00007224 */ /* 0x000fc800078e02ff */
[----:B------:R-:W-:Y:S01]  /*2a00*/  IMAD R11, R11, R6, R0 ;  /* 0x000000060b0b7224 */ /* 0x000fe200078e0200 */
[----:B------:R-:W-:Y:S01]  /*2a10*/  MOV R0, RZ ;  /* 0x000000ff00007202 */ /* 0x000fe20000000f00 */
[----:B------:R-:W-:-:S05]  /*2a20*/  IMAD.WIDE.U32 R6, R6, R95, RZ ;  /* 0x0000005f06067225 */ /* 0x000fca00078e00ff */
        /* <DEDUP_REMOVED lines=26> */
.L_x_1285:
[----:B------:R2:W-:Y:S01]  /*2bd0*/  STS.128 [R93+0x10000], RZ ;  /* 0x010000ff5d007388 */ /* 0x0005e20000000c00 */
[----:B------:R-:W-:Y:S05]  /*2be0*/  BRA `(.L_x_1286) ;  /* 0x00000000000c7947 */ /* 0x000fea0003800000 */
.L_x_1284:
[----:B------:R1:W-:Y:S04]  /*2bf0*/  STS.128 [R93+0xc000], RZ ;  /* 0x00c000ff5d007388 */ /* 0x0003e80000000c00 */
[----:B------:R1:W-:Y:S04]  /*2c00*/  STS.128 [R93+0xe000], RZ ;  /* 0x00e000ff5d007388 */ /* 0x0003e80000000c00 */
[----:B------:R1:W-:Y:S02]  /*2c10*/  STS.128 [R93+0x10000], RZ ;  /* 0x010000ff5d007388 */ /* 0x0003e40000000c00 */
.L_x_1286:
[----:B------:R-:W-:Y:S05]  /*2c20*/  BSYNC.RECONVERGENT B0 ;  /* 0x0000000000007941 */ /* 0x000fea0003800200 */
.L_x_1283:
        /* <DEDUP_REMOVED lines=30> */
.L_x_1289:
[----:B------:R2:W-:Y:S02]  /*2e10*/  STS.128 [R93+0x10800], RZ ;  /* 0x010800ff5d007388 */ /* 0x0005e40000000c00 */
.L_x_1288:
[----:B------:R-:W-:Y:S05]  /*2e20*/  BSYNC.RECONVERGENT B0 ;  /* 0x0000000000007941 */ /* 0x000fea0003800200 */
.L_x_1287:
        /* <DEDUP_REMOVED lines=32> */
.L_x_1292:
[----:B------:R1:W-:Y:S02]  /*3030*/  STS.128 [R93+0x11000], RZ ;  /* 0x011000ff5d007388 */ /* 0x0003e40000000c00 */
.L_x_1291:
[----:B------:R-:W-:Y:S05]  /*3040*/  BSYNC.RECONVERGENT B0 ;  /* 0x0000000000007941 */ /* 0x000fea0003800200 */
.L_x_1290:
        /* <DEDUP_REMOVED lines=37> */
.L_x_1295:
[----:B------:R1:W-:Y:S02]  /*32a0*/  STS.128 [R93+0x11800], RZ ;  /* 0x011800ff5d007388 */ /* 0x0003e40000000c00 */
.L_x_1294:
[----:B------:R-:W-:Y:S05]  /*32b0*/  BSYNC.RECONVERGENT B0 ;  /* 0x0000000000007941 */ /* 0x000fea0003800200 */
.L_x_1293:
        /* <DEDUP_REMOVED lines=15> */
[----:B------:R-:W3:Y:S01]  /*33b0*/  LDSM.16.M88.4 R60, [R102+UR5+0x6000] ;  /* 0x00600005663c783b */ /* 0x000ee20008000200 */
[----:B------:R-:W-:Y:S01]  /*33c0*/  IMAD.IADD R98, R99, 0x1, R86 ;  /* 0x0000000163627824 */ /* 0x000fe200078e0256 */
[----:B------:R-:W-:Y:S01]  /*33d0*/  SEL R28, R28, 0xffffffc0, !P0 ;  /* 0xffffffc01c1c7807 */ /* 0x000fe20004000000 */
[----:B------:R-:W-:Y:S01]  /*33e0*/  IMAD.SHL.U32 R144, R193, 0x2, RZ ;  /* 0x00000002c1907824 */ /* 0x000fe200078e00ff */
[----:B------:R-:W5:Y:S01]  /*33f0*/  LDSM.16.M88.4 R52, [R102+UR5+0x6800] ;  /* 0x006800056634783b */ /* 0x000f620008000200 */
[----:B------:R-:W-:-:S02]  /*3400*/  LOP3.LUT R148, R195, 0x1f0, RZ, 0xc0, !PT ;  /* 0x000001f0c3947812 */ /* 0x000fc400078ec0ff */
[--C-:B------:R-:W-:Y:S01]  /*3410*/  IMAD.IADD R101, R103, 0x1, R28.reuse ;  /* 0x0000000167657824 */ /* 0x100fe200078e021c */
[----:B------:R-:W5:Y:S01]  /*3420*/  LDSM.16.M88.4 R44, [R102+UR5+0x7000] ;  /* 0x00700005662c783b */ /* 0x000f620008000200 */
[----:B------:R-:W-:Y:S01]  /*3430*/  IMAD.IADD R99, R99, 0x1, R28 ;  /* 0x0000000163637824 */ /* 0x000fe200078e021c */
[----:B------:R-:W-:Y:S01]  /*3440*/  LOP3.LUT R145, R145, 0x7, RZ, 0xc0, !PT ;  /* 0x0000000791917812 */ /* 0x000fe200078ec0ff */
[C---:B------:R-:W-:Y:S01]  /*3450*/  IMAD.IADD R97, R86.reuse, 0x1, R101 ;  /* 0x0000000156617824 */ /* 0x040fe200078e0265 */
[----:B------:R-:W5:Y:S01]  /*3460*/  LDSM.16.M88.4 R20, [R102+UR5+0x7800] ;  /* 0x007800056614783b */ /* 0x000f620008000200 */
[----:B------:R-:W-:Y:S01]  /*3470*/  IMAD.IADD R96, R86, 0x1, R99 ;  /* 0x0000000156607824 */ /* 0x000fe200078e0263 */
[----:B------:R-:W-:Y:S02]  /*3480*/  LOP3.LUT R144, R144, 0x6, RZ, 0xc0, !PT ;  /* 0x0000000690907812 */ /* 0x000fe400078ec0ff */
[----:B------:R-:W-:Y:S03]  /*3490*/  LDSM.16.M88.4 R8, [R100] ;  /* 0x000000006408783b */ /* 0x000fe60000000200 */
[----:B------:R-:W-:Y:S01]  /*34a0*/  IMAD R95, R95, 0x40, R144 ;  /* 0x000000405f5f7824 */ /* 0x000fe200078e0290 */
[----:B-12---:R-:W1:Y:S04]  /*34b0*/  LDSM.16.M88.4 R16, [R98+0x6000] ;  /* 0x006000006210783b */ /* 0x006e680000000200 */
[----:B------:R-:W2:Y:S01]  /*34c0*/  LDSM.16.M88.4 R4, [R98+0x6800] ;  /* 0x006800006204783b */ /* 0x000ea20000000200 */
[----:B------:R-:W-:-:S03]  /*34d0*/  ISETP.GE.AND P1, PT, R95, R146, PT ;  /* 0x000000925f00720c */ /* 0x000fc60003f26270 */
[----:B----4-:R-:W4:Y:S04]  /*34e0*/  LDSM.16.M88.4 R24, [R98+0x7000] ;  /* 0x007000006218783b */ /* 0x010f280000000200 */
[----:B------:R-:W-:Y:S04]  /*34f0*/  LDSM.16.M88.4 R64, [R101] ;  /* 0x000000006540783b */ /* 0x000fe80000000200 */
[----:B------:R-:W-:Y:S01]  /*3500*/  LDSM.16.M88.4 R76, [R99+0x7000] ;  /* 0x00700000634c783b */ /* 0x000fe20000000200 */
[C---:B---3--:R-:W-:Y:S03]  /*3510*/  HMMA.16816.F32.BF16 R12, R36.reuse, R60, RZ ;  /* 0x0000003c240c723c */ /* 0x048fe600000418ff */
[----:B------:R-:W-:Y:S04]  /*3520*/  LDSM.16.M88.4 R68, [R99+0x7800] ;  /* 0x007800006344783b */ /* 0x000fe80000000200 */
[----:B------:R-:W-:Y:S01]  /*3530*/  LDSM.16.M88.4 R72, [R96+0x7000] ;  /* 0x007000006048783b */ /* 0x000fe20000000200 */
[C---:B-----5:R-:W-:Y:S03]  /*3540*/  HMMA.16816.F32.BF16 R56, R36.reuse, R52, RZ ;  /* 0x000000342438723c */ /* 0x060fe600000418ff */
[----:B------:R-:W-:Y:S04]  /*3550*/  LDSM.16.M88.4 R28, [R103+0x2000] ;  /* 0x00200000671c783b */ /* 0x000fe80000000200 */
[----:B------:R-:W-:Y:S01]  /*3560*/  LDSM.16.M88.4 R32, [R96+0x7800] ;  /* 0x007800006020783b */ /* 0x000fe20000000200 */
[C---:B------:R-:W-:Y:S03]  /*3570*/  HMMA.16816.F32.BF16 R48, R36.reuse, R44, RZ ;  /* 0x0000002c2430723c */ /* 0x040fe600000418ff */
[----:B------:R-:W-:Y:S04]  /*3580*/  LDSM.16.M88.4 R80, [R102+UR5+0x9000] ;  /* 0x009000056650783b */ /* 0x000fe80008000200 */
[----:B------:R-:W0:Y:S01]  /*3590*/  LDGDEPBAR ;  /* 0x00000000000079af */ /* 0x000e220000000000 */
[C---:B------:R-:W-:Y:S08]  /*35a0*/  HMMA.16816.F32.BF16 R60, R36.reuse, R62, RZ ;  /* 0x0000003e243c723c */ /* 0x040ff000000418ff */
[C---:B------:R-:W-:Y:S08]  /*35b0*/  HMMA.16816.F32.BF16 R52, R36.reuse, R54, RZ ;  /* 0x000000362434723c */ /* 0x040ff000000418ff */
[C---:B------:R-:W-:Y:S08]  /*35c0*/  HMMA.16816.F32.BF16 R44, R36.reuse, R46, RZ ;  /* 0x0000002e242c723c */ /* 0x040ff000000418ff */
[C---:B------:R-:W-:Y:S08]  /*35d0*/  HMMA.16816.F32.BF16 R40, R36.reuse, R20, RZ ;  /* 0x000000142428723c */ /* 0x040ff000000418ff */
[----:B------:R-:W-:Y:S01]  /*35e0*/  HMMA.16816.F32.BF16 R36, R36, R22, RZ ;  /* 0x000000162424723c */ /* 0x000fe200000418ff */
[----:B------:R-:W3:Y:S07]  /*35f0*/  LDSM.16.M88.4 R20, [R98+0x7800] ;  /* 0x007800006214783b */ /* 0x000eee0000000200 */
        /* <DEDUP_REMOVED lines=8> */
[----:B------:R-:W-:Y:S07]  /*3680*/  LDSM.16.M88.4 R24, [R97] ;  /* 0x000000006118783b */ /* 0x000fee0000000200 */
[C---:B---3--:R-:W-:Y:S08]  /*3690*/  HMMA.16816.F32.BF16 R40, R8.reuse, R20, R40 ;  /* 0x000000140828723c */ /* 0x048ff00000041828 */
[----:B------:R-:W-:Y:S01]  /*36a0*/  HMMA.16816.F32.BF16 R36, R8, R22, R36 ;  /* 0x000000160824723c */ /* 0x000fe20000041824 */
[----:B------:R-:W3:Y:S04]  /*36b0*/  LDSM.16.M88.4 R20, [R96+0x6000] ;  /* 0x006000006014783b */ /* 0x000ee80000000200 */
[----:B------:R-:W4:Y:S03]  /*36c0*/  LDSM.16.M88.4 R8, [R96+0x6800] ;  /* 0x006800006008783b */ /* 0x000f260000000200 */
[C---:B-1----:R-:W-:Y:S08]  /*36d0*/  HMMA.16816.F32.BF16 R12, R64.reuse, R16, R12 ;  /* 0x00000010400c723c */ /* 0x042ff0000004180c */
[C---:B------:R-:W-:Y:S01]  /*36e0*/  HMMA.16816.F32.BF16 R60, R64.reuse, R18, R60 ;  /* 0x00000012403c723c */ /* 0x040fe2000004183c */
[----:B------:R-:W1:Y:S07]  /*36f0*/  LDSM.16.M88.4 R16, [R102+UR5+0x8000] ;  /* 0x008000056610783b */ /* 0x000e6e0008000200 */
[C---:B--2---:R-:W-:Y:S08]  /*3700*/  HMMA.16816.F32.BF16 R56, R64.reuse, R4, R56 ;  /* 0x000000044038723c */ /* 0x044ff00000041838 */
[C---:B------:R-:W-:Y:S01]  /*3710*/  HMMA.16816.F32.BF16 R52, R64.reuse, R6, R52 ;  /* 0x000000064034723c */ /* 0x040fe20000041834 */
[----:B------:R-:W2:Y:S07]  /*3720*/  LDSM.16.M88.4 R4, [R102+UR5+0x8800] ;  /* 0x008800056604783b */ /* 0x000eae0008000200 */
[C---:B------:R-:W-:Y:S08]  /*3730*/  HMMA.16816.F32.BF16 R48, R64.reuse, R76, R48 ;  /* 0x0000004c4030723c */ /* 0x040ff00000041830 */
[C---:B------:R-:W-:Y:S01]  /*3740*/  HMMA.16816.F32.BF16 R44, R64.reuse, R78, R44 ;  /* 0x0000004e402c723c */ /* 0x040fe2000004182c */
[----:B------:R-:W-:Y:S07]  /*3750*/  LDSM.16.M88.4 R76, [R98+0x9000] ;  /* 0x00900000624c783b */ /* 0x000fee0000000200 */
[C---:B------:R-:W-:Y:S08]  /*3760*/  HMMA.16816.F32.BF16 R40, R64.reuse, R68, R40 ;  /* 0x000000444028723c */ /* 0x040ff00000041828 */
[----:B------:R-:W-:Y:S01]  /*3770*/  HMMA.16816.F32.BF16 R36, R64, R70, R36 ;  /* 0x000000464024723c */ /* 0x000fe20000041824 */
[----:B------:R-:W-:Y:S04]  /*3780*/  LDSM.16.M88.4 R64, [R100+0x2000] ;  /* 0x002000006440783b */ /* 0x000fe80000000200 */
[----:B------:R-:W-:Y:S03]  /*3790*/  LDSM.16.M88.4 R68, [R102+UR5+0x9800] ;  /* 0x009800056644783b */ /* 0x000fe60008000200 */
        /* <DEDUP_REMOVED lines=8> */
[----:B------:R-:W5:Y:S07]  /*3820*/  LDSM.16.M88.4 R72, [R98+0x9800] ;  /* 0x009800006248783b */ /* 0x000f6e0000000200 */
[C---:B-1----:R-:W-:Y:S08]  /*3830*/  HMMA.16816.F32.BF16 R12, R28.reuse, R16, R12 ;  /* 0x000000101c0c723c */ /* 0x042ff0000004180c */
[----:B------:R-:W-:Y:S01]  /*3840*/  HMMA.16816.F32.BF16 R60, R28, R18, R60 ;  /* 0x000000121c3c723c */ /* 0x000fe2000004183c */
[----:B------:R-:W-:Y:S07]  /*3850*/  LDSM.16.M88.4 R16, [R101+0x2000] ;  /* 0x002000006510783b */ /* 0x000fee0000000200 */
[C---:B------:R-:W-:Y:S08]  /*3860*/  HMMA.16816.F32.BF16 R40, R24.reuse, R32, R40 ;  /* 0x000000201828723c */ /* 0x040ff00000041828 */
[----:B------:R-:W-:Y:S01]  /*3870*/  HMMA.16816.F32.BF16 R36, R24, R34, R36 ;  /* 0x000000221824723c */ /* 0x000fe20000041824 */
[----:B------:R-:W1:Y:S04]  /*3880*/  LDSM.16.M88.4 R32, [R99+0x8000] ;  /* 0x008000006320783b */ /* 0x000e680000000200 */
[----:B------:R-:W1:Y:S03]  /*3890*/  LDSM.16.M88.4 R24, [R99+0x8800] ;  /* 0x008800006318783b */ /* 0x000e660000000200 */
[C---:B--2---:R-:W-:Y:S08]  /*38a0*/  HMMA.16816.F32.BF16 R56, R28.reuse, R4, R56 ;  /* 0x000000041c38723c */ /* 0x044ff00000041838 */
[C---:B------:R-:W-:Y:S01]  /*38b0*/  HMMA.16816.F32.BF16 R52, R28.reuse, R6, R52 ;  /* 0x000000061c34723c */ /* 0x040fe20000041834 */
[----:B------:R-:W2:Y:S07]  /*38c0*/  LDSM.16.M88.4 R4, [R99+0x9000] ;  /* 0x009000006304783b */ /* 0x000eae0000000200 */
[C---:B------:R-:W-:Y:S08]  /*38d0*/  HMMA.16816.F32.BF16 R48, R28.reuse, R80, R48 ;  /* 0x000000501c30723c */ /* 0x040ff00000041830 */
[----:B------:R-:W-:Y:S01]  /*38e0*/  HMMA.16816.F32.BF16 R44, R28, R82, R44 ;  /* 0x000000521c2c723c */ /* 0x000fe2000004182c */
[----:B------:R-:W-:Y:S07]  /*38f0*/  LDSM.16.M88.4 R80, [R98+0xa000] ;  /* 0x00a000006250783b */ /* 0x000fee0000000200 */
[C---:B---3--:R-:W-:Y:S08]  /*3900*/  HMMA.16816.F32.BF16 R12, R64.reuse, R20, R12 ;  /* 0x00000014400c723c */ /* 0x048ff0000004180c */
[----:B------:R-:W-:Y:S01]  /*3910*/  HMMA.16816.F32.BF16 R60, R64, R22, R60 ;  /* 0x00000016403c723c */ /* 0x000fe2000004183c */
[----:B------:R-:W3:Y:S07]  /*3920*/  LDSM.16.M88.4 R20, [R99+0x9800] ;  /* 0x009800006314783b */ /* 0x000eee0000000200 */
        /* <DEDUP_REMOVED lines=14> */
[C---:B-1----:R-:W-:Y:S08]  /*3a10*/  HMMA.16816.F32.BF16 R12, R16.reuse, R32, R12 ;  /* 0x00000020100c723c */ /* 0x042ff0000004180c */
[C---:B------:R-:W-:Y:S01]  /*3a20*/  HMMA.16816.F32.BF16 R60, R16.reuse, R34, R60 ;  /* 0x00000022103c723c */ /* 0x040fe2000004183c */
[----:B------:R-:W1:Y:S07]  /*3a30*/  LDSM.16.M88.4 R32, [R96+0x9800] ;  /* 0x009800006020783b */ /* 0x000e6e0000000200 */
[C---:B------:R-:W-:Y:S08]  /*3a40*/  HMMA.16816.F32.BF16 R56, R16.reuse, R24, R56 ;  /* 0x000000181038723c */ /* 0x040ff00000041838 */
[C---:B------:R-:W-:Y:S01]  /*3a50*/  HMMA.16816.F32.BF16 R52, R16.reuse, R26, R52 ;  /* 0x0000001a1034723c */ /* 0x040fe20000041834 */
[----:B------:R-:W-:Y:S07]  /*3a60*/  LDSM.16.M88.4 R24, [R102+UR5+0xa000] ;  /* 0x00a000056618783b */ /* 0x000fee0008000200 */
[C---:B--2---:R-:W-:Y:S08]  /*3a70*/  HMMA.16816.F32.BF16 R48, R16.reuse, R4, R48 ;  /* 0x000000041030723c */ /* 0x044ff00000041830 */
[C---:B------:R-:W-:Y:S01]  /*3a80*/  HMMA.16816.F32.BF16 R44, R16.reuse, R6, R44 ;  /* 0x00000006102c723c */ /* 0x040fe2000004182c */
[----:B------:R-:W2:Y:S07]  /*3a90*/  LDSM.16.M88.4 R4, [R103+0x4000] ;  /* 0x004000006704783b */ /* 0x000eae0000000200 */
[C---:B---3--:R-:W-:Y:S08]  /*3aa0*/  HMMA.16816.F32.BF16 R40, R16.reuse, R20, R40 ;  /* 0x000000141028723c */ /* 0x048ff00000041828 */
[----:B------:R-:W-:Y:S01]  /*3ab0*/  HMMA.16816.F32.BF16 R36, R16, R22, R36 ;  /* 0x000000161024723c */ /* 0x000fe20000041824 */
[----:B------:R-:W3:Y:S04]  /*3ac0*/  LDSM.16.M88.4 R16, [R102+UR5+0xb000] ;  /* 0x00b000056610783b */ /* 0x000ee80008000200 */
[----:B------:R-:W3:Y:S03]  /*3ad0*/  LDSM.16.M88.4 R20, [R102+UR5+0xa800] ;  /* 0x00a800056614783b */ /* 0x000ee60008000200 */
        /* <DEDUP_REMOVED lines=25> */
[----:B------:R-:W3:Y:S03]  /*3c70*/  LDSM.16.M88.4 R8, [R96+0xa000] ;  /* 0x00a000006008783b */ /* 0x000ee60000000200 */
[C---:B------:R-:W-:Y:S08]  /*3c80*/  HMMA.16816.F32.BF16 R12, R76.reuse, R80, R12 ;  /* 0x000000504c0c723c */ /* 0x040ff0000004180c */
[C---:B------:R-:W-:Y:S08]  /*3c90*/  HMMA.16816.F32.BF16 R60, R76.reuse, R82, R60 ;  /* 0x000000524c3c723c */ /* 0x040ff0000004183c */
[C---:B------:R-:W-:Y:S08]  /*3ca0*/  HMMA.16816.F32.BF16 R48, R76.reuse, R68, R48 ;  /* 0x000000444c30723c */ /* 0x040ff00000041830 */
[C---:B------:R-:W-:Y:S01]  /*3cb0*/  HMMA.16816.F32.BF16 R44, R76.reuse, R70, R44 ;  /* 0x000000464c2c723c */ /* 0x040fe2000004182c */
[----:B------:R-:W4:Y:S07]  /*3cc0*/  LDSM.16.M88.4 R68, [R96+0xa800] ;  /* 0x00a800006044783b */ /* 0x000f2e0000000200 */
[----:B------:R-:W-:Y:S08]  /*3cd0*/  HMMA.16816.F32.BF16 R52, R76, R74, R52 ;  /* 0x0000004a4c34723c */ /* 0x000ff00000041834 */
[----:B-1----:R-:W-:Y:S01]  /*3ce0*/  HMMA.16816.F32.BF16 R80, R32, R28, R12 ;  /* 0x0000001c2050723c */ /* 0x002fe2000004180c */
[----:B------:R-:W1:Y:S01]  /*3cf0*/  LDSM.16.M88.4 R12, [R96+0xb800] ;  /* 0x00b80000600c783b */ /* 0x000e620000000200 */
        /* <DEDUP_REMOVED lines=8> */
[----:B--2---:R-:W-:Y:S01]  /*3d80*/  HMMA.16816.F32.BF16 R52, R32, R26, R52 ;  /* 0x0000001a2034723c */ /* 0x004fe20000041834 */
[----:B------:R-:W-:-:S07]  /*3d90*/  VIADD R27, R95, 0x20 ;  /* 0x000000205f1b7836 */ /* 0x000fce0000000000 */
[----:B---3--:R-:W-:Y:S01]  /*3da0*/  HMMA.16816.F32.BF16 R80, R4, R8, R80 ;  /* 0x000000080450723c */ /* 0x008fe20000041850 */
        /* <DEDUP_REMOVED lines=35> */
[----:B-1----:R-:W-:Y:S01]  /*3fe0*/  HMMA.16816.F32.BF16 R36, R4, R14, R36 ;  /* 0x0000000e0424723c */ /* 0x002fe20000041824 */
        /* <DEDUP_REMOVED lines=236> */
[----:B------:R-:W-:Y:S02]  /*4eb0*/  LEA R22, P3, R24, R214, 0x1 ;  /* 0x000000d618167211 */ /* 0x000fe400078608ff */
[----:B------:R-:W-:Y:S02]  /*4ec0*/  IADD3 R21, P1, PT, R92, R24, RZ ;  /* 0x000000185c157210 */ /* 0x000fe40007f3e0ff */
[--C-:B------:R-:W-:Y:S02]  /*4ed0*/  LEA.HI.X R23, R24, R213, R20.reuse, 0x1, P3 ;  /* 0x000000d518177211 */ /* 0x100fe400018f0c14 */
[-C--:B------:R-:W-:Y:S01]  /*4ee0*/  IADD3 R92, P3, PT, R92, R21.reuse, RZ ;  /* 0x000000155c5c7210 */ /* 0x080fe20007f7e0ff */
[----:B------:R-:W-:Y:S01]  /*4ef0*/  IMAD.X R20, R91, 0x1, R20, P1 ;  /* 0x000000015b147824 */ /* 0x000fe200008e0614 */
        /* <DEDUP_REMOVED lines=73> */
.L_x_1298:
[----:B------:R3:W-:Y:S02]  /*5390*/  STS.128 [R93+0xb800], RZ ;  /* 0x00b800ff5d007388 */ /* 0x0007e40000000c00 */
.L_x_1299:
[----:B------:R-:W-:Y:S05]  /*53a0*/  BSYNC.RECONVERGENT B0 ;  /* 0x0000000000007941 */ /* 0x000fea0003800200 */
.L_x_1297:
[----:B------:R-:W0:Y:S02]  /*53b0*/  LDGDEPBAR ;  /* 0x00000000000079af */ /* 0x000e240000000000 */
.L_x_1296:
        /* <DEDUP_REMOVED lines=15> */
[----:B-1----:R-:W-:Y:S02]  /*54b0*/  FMNMX.FTZ R23, R181, R20, !PT ;  /* 0x00000014b5177209 */ /* 0x002fe40007810000 */
[----:B------:R-:W-:Y:S02]  /*54c0*/  FMNMX.FTZ R22, R172, R21, !PT ;  /* 0x00000015ac167209 */ /* 0x000fe40007810000 */
[----:B------:R-:W-:Y:S01]  /*54d0*/  LOP3.LUT R169, R87, 0x200, R89, 0xf8, !PT ;  /* 0x0000020057a97812 */ /* 0x000fe200078ef859 */
[----:B------:R-:W1:Y:S03]  /*54e0*/  SHFL.BFLY PT, R20, R23, 0x2, 0x1f ;  /* 0x0c401f0017147f89 */ /* 0x000e6600000e0000 */
[----:B------:R-:W-:Y:S01]  /*54f0*/  LEA R169, R169, UR5, 0x1 ;  /* 0x00000005a9a97c11 */ /* 0x000fe2000f8e08ff */
[----:B------:R-:W5:Y:S03]  /*5500*/  SHFL.BFLY PT, R21, R22, 0x2, 0x1f ;  /* 0x0c401f0016157f89 */ /* 0x000f6600000e0000 */
        /* <DEDUP_REMOVED lines=8> */
[----:B-----5:R-:W-:-:S03]  /*5590*/  FMNMX.FTZ R21, R22, R21, !PT ;  /* 0x0000001516157209 */ /* 0x020fc60007810000 */
[----:B------:R-:W1:Y:S04]  /*55a0*/  SHFL.BFLY PT, R133, R20, 0x1, 0x1f ;  /* 0x0c201f0014857f89 */ /* 0x000e6800000e0000 */
[----:B------:R-:W5:Y:S04]  /*55b0*/  SHFL.BFLY PT, R132, R21, 0x1, 0x1f ;  /* 0x0c201f0015847f89 */ /* 0x000f6800000e0000 */
[----:B------:R-:W-:Y:S04]  /*55c0*/  LDSM.16.MT88.4 R72, [R169+0x10000] ;  /* 0x01000000a948783b */ /* 0x000fe80000004200 */
[----:B------:R-:W-:Y:S04]  /*55d0*/  LDSM.16.MT88.4 R136, [R173+0xc800] ;  /* 0x00c80000ad88783b */ /* 0x000fe80000004200 */
[----:B------:R-:W-:Y:S04]  /*55e0*/  LDSM.16.MT88.4 R32, [R173+0x10800] ;  /* 0x01080000ad20783b */ /* 0x000fe80000004200 */
[----:B--2---:R-:W-:Y:S01]  /*55f0*/  LDSM.16.MT88.4 R28, [R169+0xc800] ;  /* 0x00c80000a91c783b */ /* 0x004fe20000004200 */
[----:B-1----:R-:W-:-:S02]  /*5600*/  FMNMX.FTZ R133, R20, R133, !PT ;  /* 0x0000008514857209 */ /* 0x002fc40007810000 */
[----:B-----5:R-:W-:-:S03]  /*5610*/  FMNMX.FTZ R132, R21, R132, !PT ;  /* 0x0000008415847209 */ /* 0x020fc60007810000 */
        /* <DEDUP_REMOVED lines=297> */
.L_x_1303:
[----:B------:R-:W1:Y:S01]  /*68b0*/  LDC.64 R4, c[0x0][0x3b8] ;  /* 0x0000ee00ff047b82 */ /* 0x000e620000000a00 */
[----:B------:R-:W-:Y:S04]  /*68c0*/  VIADD R9, R217, 0xffffffff ;  /* 0xffffffffd9097836 */ /* 0x000fe80000000000 */
        /* <DEDUP_REMOVED lines=12> */
[CC--:B------:R-:W-:Y:S01]  /*6990*/  LEA R10, P6, R11.reuse, R214.reuse, 0x1 ;  /* 0x000000d60b0a7211 */ /* 0x0c0fe200078c08ff */
[----:B------:R1:W-:Y:S01]  /*69a0*/  @P1 STS.128 [R206+0x6000], RZ ;  /* 0x006000ffce001388 */ /* 0x0003e20000000c00 */
[-C--:B------:R-:W-:Y:S02]  /*69b0*/  LEA R12, P5, R4, R11.reuse, 0x5 ;  /* 0x0000000b040c7211 */ /* 0x080fe400078a28ff */
[----:B------:R-:W-:Y:S01]  /*69c0*/  IADD3 R6, P4, PT, R6, R11, RZ ;  /* 0x0000000b06067210 */ /* 0x000fe20007f9e0ff */
[----:B------:R-:W-:Y:S01]  /*69d0*/  @!PT LDS RZ, [RZ] ;  /* 0x00000000fffff984 */ /* 0x000fe20000000800 */
[----:B------:R-:W-:Y:S01]  /*69e0*/  @!PT LDS RZ, [RZ] ;  /* 0x00000000fffff984 */ /* 0x000fe20000000800 */
[----:B------:R-:W-:Y:S01]  /*69f0*/  @!PT LDS RZ, [RZ] ;  /* 0x00000000fffff984 */ /* 0x000fe20000000800 */
[----:B------:R1:W-:Y:S01]  /*6a00*/  @!P3 LDGSTS.E.BYPASS.LTC128B.128 [R206+0x8000], desc[UR14][R14.64+0x80] ;  /* 0x080000800ecebfae */ /* 0x0003e2000b981a0e */
[----:B------:R-:W-:Y:S02]  /*6a10*/  LEA.HI.X R11, R11, R213, R9, 0x1, P6 ;  /* 0x000000d50b0b7211 */ /* 0x000fe400030f0c09 */
        /* <DEDUP_REMOVED lines=59> */
.L_x_1301:
[----:B------:R-:W-:Y:S04]  /*6dd0*/  DEPBAR.LE SB0, 0x0 ;  /* 0x000080000000791a */ /* 0x000fe80000000000 */
[----:B------:R-:W-:Y:S01]  /*6de0*/  BAR.SYNC.DEFER_BLOCKING 0x0 ;  /* 0x0000000000007b1d */ /* 0x000fe20000010000 */
[C---:B----4-:R-:W-:Y:S01]  /*6df0*/  IMAD.WIDE.U32 R16, R217.reuse, R204, RZ ;  /* 0x000000ccd9107225 */ /* 0x050fe200078e00ff */
[----:B------:R-:W-:Y:S02]  /*6e00*/  LOP3.LUT R221, R192, 0x40, RZ, 0xfc, !PT ;  /* 0x00000040c0dd7812 */ /* 0x000fe400078efcff */
[----:B------:R-:W-:Y:S01]  /*6e10*/  LOP3.LUT R194, R216, 0x7c00, RZ, 0xc0, !PT ;  /* 0x00007c00d8c27812 */ /* 0x000fe200078ec0ff */
[----:B------:R-:W-:Y:S01]  /*6e20*/  IMAD R18, R217, R205, R17 ;  /* 0x000000cdd9127224 */ /* 0x000fe200078e0211 */
[CC--:B------:R-:W-:Y:S01]  /*6e30*/  LEA R28, P0, R16.reuse, R212.reuse, 0x7 ;  /* 0x000000d4101c7211 */ /* 0x0c0fe200078038ff */
        /* <DEDUP_REMOVED lines=11> */
[C---:B------:R-:W-:Y:S01]  /*6ef0*/  LEA R26, P5, R17.reuse, R212, 0x1 ;  /* 0x000000d4111a7211 */ /* 0x040fe200078a08ff */
[----:B------:R-:W-:Y:S01]  /*6f00*/  @!PT LDS RZ, [RZ] ;  /* 0x00000000fffff984 */ /* 0x000fe20000000800 */
[----:B------:R-:W-:Y:S01]  /*6f10*/  @!PT LDS RZ, [RZ] ;  /* 0x00000000fffff984 */ /* 0x000fe20000000800 */
[----:B------:R-:W-:Y:S01]  /*6f20*/  @!PT LDS RZ, [RZ] ;  /* 0x00000000fffff984 */ /* 0x000fe20000000800 */
[----:B------:R-:W-:Y:S01]  /*6f30*/  @!P1 LDGSTS.E.BYPASS.LTC128B.128 [R206+0xc000], desc[UR14][R28.64] ;  /* 0x0c0000001cce9fae */ /* 0x000fe2000b981a0e */
[C-C-:B------:R-:W-:Y:S01]  /*6f40*/  LEA.HI.X R18, R204.reuse, R18, R205.reuse, 0x4, P0 ;  /* 0x00000012cc127211 */ /* 0x140fe200000f24cd */
[----:B------:R-:W-:Y:S01]  /*6f50*/  UMOV UR5, UR6 ;  /* 0x0000000600057c82 */ /* 0x000fe20008000000 */
[----:B------:R-:W-:Y:S03]  /*6f60*/  LEA R19, P4, R204, R17, 0x4 ;  /* 0x00000011cc137211 */ /* 0x000fe600078820ff */
[----:B------:R-:W-:Y:S01]  /*6f70*/  @P1 STS.128 [R206+0xc000], RZ ;  /* 0x00c000ffce001388 */ /* 0x000fe20000000c00 */
[----:B------:R-:W-:Y:S02]  /*6f80*/  ISETP.GE.AND P1, PT, R192, UR8, PT ;  /* 0x00000008c0007c0c */ /* 0x000fe4000bf26270 */
[----:B------:R-:W-:Y:S03]  /*6f90*/  LEA.HI.X R27, R17, R211, R18, 0x1, P5 ;  /* 0x000000d3111b7211 */ /* 0x000fe600028f0c12 */
[----:B------:R-:W-:Y:S01]  /*6fa0*/  @!PT LDS RZ, [RZ] ;  /* 0x00000000fffff984 */ /* 0x000fe20000000800 */
[----:B------:R-:W-:Y:S01]  /*6fb0*/  @!PT LDS RZ, [RZ] ;  /* 0x00000000fffff984 */ /* 0x000fe20000000800 */
[----:B------:R-:W-:Y:S01]  /*6fc0*/  @!PT LDS RZ, [RZ] ;  /* 0x00000000fffff984 */ /* 0x000fe20000000800 */
[----:B------:R-:W-:Y:S01]  /*6fd0*/  @!P3 LDGSTS.E.BYPASS.LTC128B.128 [R206+0xe000], desc[UR14][R28.64+0x80] ;  /* 0x0e0000801ccebfae */ /* 0x000fe2000b981a0e */
[C-C-:B------:R-:W-:Y:S02]  /*6fe0*/  LEA.HI.X R20, R204.reuse, R18, R205.reuse, 0x4, P4 ;  /* 0x00000012cc147211 */ /* 0x140fe400020f24cd */
[C---:B------:R-:W-:Y:S03]  /*6ff0*/  LEA R24, P4, R19.reuse, R212, 0x1 ;  /* 0x000000d413187211 */ /* 0x040fe600078808ff */
[----:B------:R-:W-:Y:S01]  /*7000*/  @P3 STS.128 [R206+0xe000], RZ ;  /* 0x00e000ffce003388 */ /* 0x000fe20000000c00 */
[C---:B------:R-:W-:Y:S02]  /*7010*/  LEA R21, P0, R204.reuse, R17, 0x5 ;  /* 0x00000011cc157211 */ /* 0x040fe400078028ff */
[-C--:B------:R-:W-:Y:S03]  /*7020*/  LEA.HI.X R25, R19, R211.reuse, R20, 0x1, P4 ;  /* 0x000000d313197211 */ /* 0x080fe600020f0c14 */
[----:B------:R-:W-:Y:S01]  /*7030*/  @!PT LDS RZ, [RZ] ;  /* 0x00000000fffff984 */ /* 0x000fe20000000800 */
[----:B------:R-:W-:Y:S01]  /*7040*/  @!PT LDS RZ, [RZ] ;  /* 0x00000000fffff984 */ /* 0x000fe20000000800 */
[----:B------:R-:W-:Y:S01]  /*7050*/  @!PT LDS RZ, [RZ] ;  /* 0x00000000fffff984 */ /* 0x000fe20000000800 */
[----:B------:R-:W-:Y:S01]  /*7060*/  @!P2 LDGSTS.E.BYPASS.LTC128B.128 [R206+0x10000], desc[UR14][R28.64+0x100] ;  /* 0x100001001cceafae */ /* 0x000fe2000b981a0e */
[----:B------:R-:W-:Y:S02]  /*7070*/  LEA.HI.X R22, R204, R18, R205, 0x5, P0 ;  /* 0x00000012cc167211 */ /* 0x000fe400000f2ccd */
[C---:B------:R-:W-:Y:S03]  /*7080*/  LEA R16, P0, R21.reuse, R212, 0x1 ;  /* 0x000000d415107211 */ /* 0x040fe600078008ff */
[----:B------:R-:W-:Y:S01]  /*7090*/  @P2 STS.128 [R206+0x10000], RZ ;  /* 0x010000ffce002388 */ /* 0x000fe20000000c00 */
[----:B------:R-:W-:Y:S02]  /*70a0*/  SHF.R.U32.HI R195, RZ, 0x1, R193 ;  /* 0x00000001ffc37819 */ /* 0x000fe400000116c1 */
[----:B------:R-:W-:Y:S03]  /*70b0*/  LEA.HI.X R17, R21, R211, R22, 0x1, P0 ;  /* 0x000000d315117211 */ /* 0x000fe600000f0c16 */
        /* <DEDUP_REMOVED lines=8> */
[----:B------:R-:W-:Y:S03]  /*7140*/  LOP3.LUT R202, R139, R186, RZ, 0x3c, !PT ;  /* 0x000000ba8bca7212 */ /* 0x000fe600078e3cff */
[----:B------:R-:W-:Y:S01]  /*7150*/  @!PT LDS RZ, [RZ] ;  /* 0x00000000fffff984 */ /* 0x000fe20000000800 */
[----:B------:R-:W-:Y:S01]  /*7160*/  @!PT LDS RZ, [RZ] ;  /* 0x00000000fffff984 */ /* 0x000fe20000000800 */
[----:B------:R-:W-:Y:S01]  /*7170*/  @!PT LDS RZ, [RZ] ;  /* 0x00000000fffff984 */ /* 0x000fe20000000800 */
[----:B------:R-:W-:Y:S01]  /*7180*/  @!P3 LDGSTS.E.BYPASS.LTC128B.128 [R206+0xe800], desc[UR14][R26.64+0x80] ;  /* 0x0e8000801acebfae */ /* 0x000fe2000b981a0e */
[----:B------:R-:W-:Y:S02]  /*7190*/  LOP3.LUT R132, R133, R139, R132, 0xf6, !PT ;  /* 0x0000008b85847212 */ /* 0x000fe400078ef684 */
[----:B------:R-:W-:Y:S03]  /*71a0*/  LOP3.LUT P0, RZ, R193, 0x4, RZ, 0xc0, !PT ;  /* 0x00000004c1ff7812 */ /* 0x000fe6000780c0ff */
[----:B------:R-:W-:Y:S01]  /*71b0*/  @P3 STS.128 [R206+0xe800], RZ ;  /* 0x00e800ffce003388 */ /* 0x000fe20000000c00 */
[----:B------:R-:W-:Y:S01]  /*71c0*/  IMAD R202, R202, 0x2, R185 ;  /* 0x00000002caca7824 */ /* 0x000fe200078e02b9 */
[----:B------:R-:W-:Y:S04]  /*71d0*/  LEA R203, R132, UR5, 0x1 ;  /* 0x0000000584cb7c11 */ /* 0x000fe8000f8e08ff */
[----:B------:R-:W-:Y:S01]  /*71e0*/  @!PT LDS RZ, [RZ] ;  /* 0x00000000fffff984 */ /* 0x000fe20000000800 */
[----:B------:R-:W-:Y:S01]  /*71f0*/  @!PT LDS RZ, [RZ] ;  /* 0x00000000fffff984 */ /* 0x000fe20000000800 */
[----:B------:R-:W-:Y:S01]  /*7200*/  @!PT LDS RZ, [RZ] ;  /* 0x00000000fffff984 */ /* 0x000fe20000000800 */
[----:B------:R-:W-:Y:S01]  /*7210*/  @!P2 LDGSTS.E.BYPASS.LTC128B.128 [R206+0x10800], desc[UR14][R26.64+0x100] ;  /* 0x108001001aceafae */ /* 0x000fe2000b981a0e */
[----:B------:R-:W-:Y:S01]  /*7220*/  VIADD R197, R202, UR5 ;  /* 0x00000005cac57c36 */ /* 0x000fe20008000000 */
[----:B------:R-:W-:Y:S01]  /*7230*/  SEL R132, R188, 0xffffffc0, !P0 ;  /* 0xffffffc0bc847807 */ /* 0x000fe20004000000 */
[--C-:B------:R-:W-:Y:S03]  /*7240*/  IMAD.IADD R201, R184, 0x1, R203.reuse ;  /* 0x00000001b8c97824 */ /* 0x100fe600078e02cb */
[----:B------:R-:W-:Y:S01]  /*7250*/  @P2 STS.128 [R206+0x10800], RZ ;  /* 0x010800ffce002388 */ /* 0x000fe20000000c00 */
[C---:B------:R-:W-:Y:S01]  /*7260*/  IMAD.IADD R200, R197.reuse, 0x1, R184 ;  /* 0x00000001c5c87824 */ /* 0x040fe200078e02b8 */
[----:B------:R-:W-:Y:S01]  /*7270*/  IABS R226, R226 ;  /* 0x000000e200e27213 */ /* 0x000fe20000000000 */
[----:B------:R-:W-:Y:S03]  /*7280*/  IMAD.IADD R199, R132, 0x1, R203 ;  /* 0x0000000184c77824 */ /* 0x000fe600078e02cb */
[----:B------:R-:W-:Y:S01]  /*7290*/  @!PT LDS RZ, [RZ] ;  /* 0x00000000fffff984 */ /* 0x000fe20000000800 */
[----:B------:R-:W-:Y:S01]  /*72a0*/  @!PT LDS RZ, [RZ] ;  /* 0x00000000fffff984 */ /* 0x000fe20000000800 */
[----:B------:R-:W-:Y:S01]  /*72b0*/  @!PT LDS RZ, [RZ] ;  /* 0x00000000fffff984 */ /* 0x000fe20000000800 */
[----:B------:R-:W-:Y:S01]  /*72c0*/  @!P1 LDGSTS.E.BYPASS.LTC128B.128 [R206+0xd000], desc[UR14][R24.64] ;  /* 0x0d00000018ce9fae */ /* 0x000fe2000b981a0e */
[----:B------:R-:W-:Y:S01]  /*72d0*/  IMAD.IADD R197, R197, 0x1, R132 ;  /* 0x00000001c5c57824 */ /* 0x000fe200078e0284 */
[----:B------:R-:W-:Y:S01]  /*72e0*/  I2FP.F32.S32 R226, R226 ;  /* 0x000000e200e27245 */ /* 0x000fe20000201400 */
[C---:B------:R-:W-:Y:S03]  /*72f0*/  IMAD.IADD R198, R184.reuse, 0x1, R199 ;  /* 0x00000001b8c67824 */ /* 0x040fe600078e02c7 */
[----:B------:R-:W-:Y:S01]  /*7300*/  @P1 STS.128 [R206+0xd000], RZ ;  /* 0x00d000ffce001388 */ /* 0x000fe20000000c00 */
[----:B------:R-:W-:Y:S01]  /*7310*/  IMAD.IADD R196, R184, 0x1, R197 ;  /* 0x00000001b8c47824 */ /* 0x000fe200078e02c5 */
[----:B------:R-:W-:Y:S04]  /*7320*/  ISETP.NE.AND P4, PT, R217, RZ, PT ;  /* 0x000000ffd900720c */ /* 0x000fe80003f85270 */
        /* <DEDUP_REMOVED lines=387> */
.L_x_1302:
[----:B------:R-:W2:Y:S01]  /*8b60*/  SHFL.BFLY PT, R9, R16, 0x2, 0x1f ;  /* 0x0c401f0010097f89 */ /* 0x000ea200000e0000 */
[----:B------:R-:W-:Y:S02]  /*8b70*/  FMNMX3.FTZ R7, R7, R135, R134, !PT ;  /* 0x0000008707077276 */ /* 0x000fe40007810086 */
[----:B------:R-:W-:Y:S05]  /*8b80*/  MOV R165, R218 ;  /* 0x000000da00a57202 */ /* 0x000fea0000000f00 */
[----:B-1----:R-:W-:Y:S01]  /*8b90*/  LDSM.16.MT88.4 R12, [R190+0xc000] ;  /* 0x00c00000be0c783b */ /* 0x002fe20000004200 */
[----:B------:R-:W-:Y:S04]  /*8ba0*/  @P0 IADD3 R165, PT, PT, R219, -0x40, RZ ;  /* 0xffffffc0dba50810 */ /* 0x000fe80007ffe0ff */
        /* <DEDUP_REMOVED lines=378> */
.L_x_1300:
        /* <DEDUP_REMOVED lines=254> */
.L_x_1304:
        /* <DEDUP_REMOVED lines=53> */
.L_x_1306:
[----:B------:R-:W-:Y:S05]  /*b680*/  BSYNC.RECONVERGENT B0 ;  /* 0x0000000000007941 */ /* 0x000fea0003800200 */
.L_x_1305:
[----:B------:R-:W2:Y:S01]  /*b690*/  LDCU.64 UR4, c[0x0][0x410] ;  /* 0x00008200ff0477ac */ /* 0x000ea20008000a00 */
[----:B------:R-:W-:Y:S01]  /*b6a0*/  @P0 IMAD.MOV.U32 R22, RZ, RZ, R24 ;  /* 0x000000ffff160224 */ /* 0x000fe200078e0018 */
[----:B-1----:R-:W-:Y:S01]  /*b6b0*/  SHF.R.U32.HI R6, RZ, 0x3, R193 ;  /* 0x00000003ff067819 */ /* 0x002fe200000116c1 */
[----:B------:R-:W-:Y:S01]  /*b6c0*/  IMAD.MOV.U32 R7, RZ, RZ, RZ ;  /* 0x000000ffff077224 */ /* 0x000fe200078e00ff */
[----:B------:R1:W3:Y:S01]  /*b6d0*/  LDS.128 R16, [R13+0x2000] ;  /* 0x002000000d107984 */ /* 0x0002e20000000c00 */
[----:B------:R-:W-:Y:S01]  /*b6e0*/  BSSY.RECONVERGENT B0, `(.L_x_1307) ;  /* 0x0000020000007945 */ /* 0x000fe20003800200 */
[----:B------:R-:W-:Y:S01]  /*b6f0*/  IADD3 R14, P0, PT, R192, R22, RZ ;  /* 0x00000016c00e7210 */ /* 0x000fe20007f1e0ff */
[C---:B------:R-:W-:Y:S01]  /*b700*/  VIADD R4, R6.reuse, 0x10 ;  /* 0x0000001006047836 */ /* 0x040fe20000000000 */
[C---:B------:R-:W-:Y:S01]  /*b710*/  IADD3 R2, PT, PT, R6.reuse, 0x20, RZ ;  /* 0x0000002006027810 */ /* 0x040fe20007ffe0ff */
[----:B------:R-:W-:Y:S01]  /*b720*/  VIADD R0, R6, 0x30 ;  /* 0x0000003006007836 */ /* 0x000fe20000000000 */
[----:B------:R-:W-:-:S02]  /*b730*/  IADD3.X R15, PT, PT, RZ, R15, RZ, P0, !PT ;  /* 0x0000000fff0f7210 */ /* 0x000fc400007fe4ff */
[-C--:B------:R-:W-:Y:S01]  /*b740*/  ISETP.GE.AND P1, PT, R2, R207.reuse, PT ;  /* 0x000000cf0200720c */ /* 0x080fe20003f26270 */
[----:B------:R-:W-:Y:S01]  /*b750*/  IMAD.WIDE.U32 R2, R3, 0x40, R6 ;  /* 0x0000004003027825 */ /* 0x000fe200078e0006 */
[-C--:B------:R-:W-:Y:S02]  /*b760*/  ISETP.GE.AND P2, PT, R4, R207.reuse, PT ;  /* 0x000000cf0400720c */ /* 0x080fe40003f46270 */
[-C--:B------:R-:W-:Y:S01]  /*b770*/  ISETP.GE.AND P3, PT, R6, R207.reuse, PT ;  /* 0x000000cf0600720c */ /* 0x080fe20003f66270 */
[C---:B--2---:R-:W-:Y:S01]  /*b780*/  IMAD.WIDE.U32 R14, R21.reuse, UR4, R14 ;  /* 0x00000004150e7c25 */ /* 0x044fe2000f8e000e */
[----:B------:R1:W2:Y:S01]  /*b790*/  LDS.128 R4, [R13+0x4000] ;  /* 0x004000000d047984 */ /* 0x0002a20000000c00 */
[----:B------:R-:W-:Y:S02]  /*b7a0*/  ISETP.GE.AND P0, PT, R0, R207, PT ;  /* 0x000000cf0000720c */ /* 0x000fe40003f06270 */
[----:B------:R-:W-:Y:S02]  /*b7b0*/  IMAD R25, R21, UR5, R15 ;  /* 0x0000000515197c24 */ /* 0x000fe4000f8e020f */
[----:B------:R1:W4:Y:S06]  /*b7c0*/  LDS.128 R20, [R13] ;  /* 0x000000000d147984 */ /* 0x00032c0000000c00 */
        /* <DEDUP_REMOVED lines=17> */
.L_x_1308:
[----:B------:R-:W-:Y:S05]  /*b8e0*/  BSYNC.RECONVERGENT B0 ;  /* 0x0000000000007941 */ /* 0x000fea0003800200 */
.L_x_1307:
        /* <DEDUP_REMOVED lines=24> */
.L_x_1310:
[----:B------:R-:W-:Y:S05]  /*ba70*/  BSYNC.RECONVERGENT B0 ;  /* 0x0000000000007941 */ /* 0x000fea0003800200 */
.L_x_1309:
        /* <DEDUP_REMOVED lines=24> */
.L_x_1312:
[----:B------:R-:W-:Y:S05]  /*bc00*/  BSYNC.RECONVERGENT B0 ;  /* 0x0000000000007941 */ /* 0x000fea0003800200 */
.L_x_1311:
        /* <DEDUP_REMOVED lines=23> */
.L_x_1313:
        /* <DEDUP_REMOVED lines=16> */
.L_x_1822:


//--------------------- .text._ZN5flash16flash_fwd_kernelI23Flash_fwd_kernel_traitsILi192ELi64ELi64ELi4ELb0ELb0EN7cutlass10bfloat16_tE19Flash_kernel_traitsILi192ELi64ELi64ELi4ES3_EELb1ELb0ELb1ELb0ELb0ELb1ELb0ELb0EEEvNS_16Flash_fwd_paramsE --------------------------
	.section	.text._ZN5flash16flash_fwd_kernelI23Flash_fwd_kernel_traitsILi192ELi64ELi64ELi4ELb0ELb0EN7cutlass10bfloat16_tE19Flash_kernel_traitsILi192ELi64ELi64ELi4ES3_EELb1ELb0ELb1ELb0ELb0ELb1ELb0ELb0EEEvNS_16Flash_fwd_paramsE,"ax",@progbits
	.align	128
        .global         _ZN5flash16flash_fwd_kernelI23Flash_fwd_kernel_traitsILi192ELi64ELi64ELi4ELb0ELb0EN7cutlass10bfloat16_tE19Flash_kernel_traitsILi192ELi64ELi64ELi4ES3_EELb1ELb0ELb1ELb0ELb0ELb1ELb0ELb0EEEvNS_16Flash_fwd_paramsE
        .type           _ZN5flash16flash_fwd_kernelI23Flash_fwd_kernel_traitsILi192ELi64ELi64ELi4ELb0ELb0EN7cutlass10bfloat16_tE19Flash_kernel_traitsILi192ELi64ELi64ELi4ES3_EELb1ELb0ELb1ELb0ELb0ELb1ELb0ELb0EEEvNS_16Flash_fwd_paramsE,@function
        .size           _ZN5flash16flash_fwd_kernelI23Flash_fwd_kernel_traitsILi192ELi64ELi64ELi4ELb0ELb0EN7cutlass10bfloat16_tE19Flash_kernel_traitsILi192ELi64ELi64ELi4ES3_EELb1ELb0ELb1ELb0ELb0ELb1ELb0ELb0EEEvNS_16Flash_fwd_paramsE,(.L_x_1823 - _ZN5flash16flash_fwd_kernelI23Flash_fwd_kernel_traitsILi192ELi64ELi64ELi4ELb0ELb0EN7cutlass10bfloat16_tE19Flash_kernel_traitsILi192ELi64ELi64ELi4ES3_EELb1ELb0ELb1ELb0ELb0ELb1ELb0ELb0EEEvNS_16Flash_fwd_paramsE)
        .other          _ZN5flash16flash_fwd_kernelI23Flash_fwd_kernel_traitsILi192ELi64ELi64ELi4ELb0ELb0EN7cutlass10bfloat16_tE19Flash_kernel_traitsILi192ELi64ELi64ELi4ES3_EELb1ELb0ELb1ELb0ELb0ELb1ELb0ELb0EEEvNS_16Flash_fwd_paramsE,@"STO_CUDA_ENTRY STV_DEFAULT"
_ZN5flash16flash_fwd_kernelI23Flash_fwd_kernel_traitsILi192ELi64ELi64ELi4ELb0ELb0EN7cutlass10bfloat16_tE19Flash_kernel_traitsILi192ELi64ELi64ELi4ES3_EELb1ELb0ELb1ELb0ELb0ELb1ELb0ELb0EEEvNS_16Flash_fwd_paramsE:
.text._ZN5flash16flash_fwd_kernelI23Flash_fwd_kernel_traitsILi192ELi64ELi64ELi4ELb0ELb0EN7cutlass10bfloat16_tE19Flash_kernel_traitsILi192ELi64ELi64ELi4ES3_EELb1ELb0ELb1ELb0ELb0ELb1ELb0ELb0EEEvNS_16Flash_fwd_paramsE:
        /* <DEDUP_REMOVED lines=12> */
[----:B--2---:R-:W-:-:S05]  /*00c0*/  @P4 IMAD.MOV.U32 R2, RZ, RZ, R78 ;  /* 0x000000ffff024224 */ /* 0x004fca00078e004e */
[----:B---3--:R-:W2:Y:S01]  /*00d0*/  @P4 LDG.E.64 R8, desc[UR10][R2.64] ;  /* 0x0000000a02084981 */ /* 0x008ea2000c1e1b00 */
[----:B-1----:R-:W-:Y:S02]  /*00e0*/  IMAD.U32 R218, RZ, RZ, UR4 ;  /* 0x00000004ffda7e24 */ /* 0x002fe4000f8e00ff */
[----:B------:R-:W-:Y:S01]  /*00f0*/  IMAD.U32 R219, RZ, RZ, UR5 ;  /* 0x00000005ffdb7e24 */ /* 0x000fe2000f8e00ff */
[----:B------:R-:W1:Y:S01]  /*0100*/  S2R R79, SR_CTAID.Z ;  /* 0x00000000004f7919 */ /* 0x000e620000002700 */
[----:B------:R-:W3:Y:S04]  /*0110*/  LDCU.64 UR4, c[0x0][0x478] ;  /* 0x00008f00ff0477ac */ /* 0x000ee80008000a00 */
[----:B------:R-:W3:Y:S01]  /*0120*/  @P4 LDG.E.64 R218, desc[UR10][R218.64] ;  /* 0x0000000adada4981 */ /* 0x000ee2000c1e1b00 */
[----:B------:R-:W-:Y:S01]  /*0130*/  ISETP.NE.U32.AND P0, PT, RZ, UR6, PT ;  /* 0x00000006ff007c0c */ /* 0x000fe2000bf05070 */
[----:B------:R-:W1:Y:S03]  /*0140*/  S2R R164, SR_TID.X ;  /* 0x0000000000a47919 */ /* 0x000e660000002100 */
[----:B------:R-:W-:Y:S01]  /*0150*/  ISETP.NE.AND.EX P0, PT, RZ, UR7, PT, P0 ;  /* 0x00000007ff007c0c */ /* 0x000fe2000bf05300 */
[C---:B----4-:R-:W-:Y:S01]  /*0160*/  IMAD.SHL.U32 R10, R80.reuse, 0x4, RZ ;  /* 0x00000004500a7824 */ /* 0x050fe200078e00ff */
[----:B------:R-:W-:Y:S01]  /*0170*/  ISETP.NE.U32.AND P3, PT, RZ, UR8, PT ;  /* 0x00000008ff007c0c */ /* 0x000fe2000bf65070 */
[----:B------:R-:W-:Y:S01]  /*0180*/  IMAD.MOV.U32 R198, RZ, RZ, -0x1 ;  /* 0xffffffffffc67424 */ /* 0x000fe200078e00ff */
[----:B------:R-:W-:Y:S01]  /*0190*/  ISETP.NE.U32.AND P2, PT, RZ, UR8, PT ;  /* 0x00000008ff007c0c */ /* 0x000fe2000bf45070 */
[----:B------:R-:W-:Y:S01]  /*01a0*/  IMAD.WIDE.U32 R4, R80, 0x4, R4 ;  /* 0x0000000450047825 */ /* 0x000fe200078e0004 */
[----:B------:R-:W-:-:S02]  /*01b0*/  ISETP.NE.AND.EX P3, PT, RZ, UR9, PT, P3 ;  /* 0x00000009ff007c0c */ /* 0x000fc4000bf65330 */
[----:B------:R-:W-:Y:S02]  /*01c0*/  ISETP.NE.AND.EX P2, PT, RZ, UR9, PT, P2 ;  /* 0x00000009ff007c0c */ /* 0x000fe4000bf45320 */
[----:B-1----:R-:W-:-:S04]  /*01d0*/  LOP3.LUT R0, R79, R81, R80, 0xfe, !PT ;  /* 0x000000514f007212 */ /* 0x002fc800078efe50 */
[----:B------:R-:W-:Y:S02]  /*01e0*/  LOP3.LUT P5, RZ, R0, R164, RZ, 0xfc, !PT ;  /* 0x000000a400ff7212 */ /* 0x000fe400078afcff */
[----:B------:R-:W2:Y:S11]  /*01f0*/  @P4 LDC R0, c[0x0][0x520] ;  /* 0x00014800ff004b82 */ /* 0x000eb60000000800 */
[----:B------:R-:W1:Y:S01]  /*0200*/  @!P5 LDC.64 R6, c[0x0][0x528] ;  /* 0x00014a00ff06db82 */ /* 0x000e620000000a00 */
[----:B--2---:R-:W-:-:S05]  /*0210*/  @P4 IADD3 R78, P1, PT, R8, R0, RZ ;  /* 0x00000000084e4210 */ /* 0x004fca0007f3e0ff */
[----:B------:R-:W-:Y:S01]  /*0220*/  @P4 IMAD.X R3, RZ, RZ, R9, P1 ;  /* 0x000000ffff034224 */ /* 0x000fe200008e0609 */
[----:B---3--:R-:W-:Y:S01]  /*0230*/  ISETP.NE.U32.AND P1, PT, RZ, UR4, PT ;  /* 0x00000004ff007c0c */ /* 0x008fe2000bf25070 */
[----:B------:R-:W-:Y:S01]  /*0240*/  @!P5 IMAD.MOV.U32 R2, RZ, RZ, R78 ;  /* 0x000000ffff02d224 */ /* 0x000fe200078e004e */
[----:B------:R-:W-:Y:S01]  /*0250*/  SHF.R.U32.HI R0, RZ, 0x1e, R80 ;  /* 0x0000001eff007819 */ /* 0x000fe20000011650 */
[----:B-1----:R-:W-:Y:S01]  /*0260*/  @!P5 STG.E.64 desc[UR10][R6.64], R218 ;  /* 0x000000da0600d986 */ /* 0x002fe2000c101b0a */
[----:B------:R-:W-:-:S03]  /*0270*/  ISETP.NE.AND.EX P1, PT, RZ, UR5, PT, P1 ;  /* 0x00000005ff007c0c */ /* 0x000fc6000bf25310 */
[----:B------:R1:W-:Y:S04]  /*0280*/  @!P5 STG.E.64 desc[UR10][R6.64+0x8], R2 ;  /* 0x000008020600d986 */ /* 0x0003e8000c101b0a */
[----:B------:R-:W2:Y:S04]  /*0290*/  @P3 LDG.E R198, desc[UR10][R4.64] ;  /* 0x0000000a04c63981 */ /* 0x000ea8000c1e1900 */
[----:B------:R3:W2:Y:S01]  /*02a0*/  @P2 LDG.E R9, desc[UR10][R4.64+0x4] ;  /* 0x0000040a04092981 */ /* 0x0006a2000c1e1900 */
[----:B-1----:R-:W-:Y:S01]  /*02b0*/  @P0 IADD3 R6, P4, PT, R10, UR6, RZ ;  /* 0x000000060a060c10 */ /* 0x002fe2000ff9e0ff */
[----:B------:R-:W-:-:S03]  /*02c0*/  IMAD.MOV.U32 R2, RZ, RZ, RZ ;  /* 0x000000ffff027224 */ /* 0x000fc600078e00ff */
[----:B------:R-:W-:Y:S02]  /*02d0*/  @P0 IADD3.X R7, PT, PT, R0, UR7, RZ, P4, !PT ;  /* 0x0000000700070c10 */ /* 0x000fe4000a7fe4ff */
[----:B---3--:R-:W-:-:S03]  /*02e0*/  @P1 IADD3 R4, P3, PT, R10, UR4, RZ ;  /* 0x000000040a041c10 */ /* 0x008fc6000ff7e0ff */
[----:B------:R1:W5:Y:S01]  /*02f0*/  @P0 LDG.E R2, desc[UR10][R6.64] ;  /* 0x0000000a06020981 */ /* 0x000362000c1e1900 */
[----:B------:R-:W3:Y:S01]  /*0300*/  LDCU.U8 UR4, c[0x0][0x532] ;  /* 0x0000a640ff0477ac */ /* 0x000ee20008000000 */
[----:B------:R-:W-:Y:S01]  /*0310*/  @P1 IADD3.X R5, PT, PT, R0, UR5, RZ, P3, !PT ;  /* 0x0000000500051c10 */ /* 0x000fe20009ffe4ff */
[----:B------:R-:W-:Y:S01]  /*0320*/  IMAD.MOV.U32 R8, RZ, RZ, -0x1 ;  /* 0xffffffffff087424 */ /* 0x000fe200078e00ff */
[----:B------:R-:W4:Y:S03]  /*0330*/  @!P2 LDC R90, c[0x0][0x434] ;  /* 0x00010d00ff5aab82 */ /* 0x000f260000000800 */
[----:B------:R2:W5:Y:S05]  /*0340*/  @P1 LDG.E R85, desc[UR10][R4.64] ;  /* 0x0000000a04551981 */ /* 0x00056a000c1e1900 */
[----:B-1----:R-:W1:Y:S01]  /*0350*/  LDC.64 R6, c[0x0][0x468] ;  /* 0x00011a00ff067b82 */ /* 0x002e620000000a00 */
[----:B---3--:R-:W-:-:S07]  /*0360*/  ISETP.NE.AND P3, PT, RZ, UR4, PT ;  /* 0x00000004ff007c0c */ /* 0x008fce000bf65270 */
[----:B------:R-:W3:Y:S01]  /*0370*/  @!P1 LDC.64 R4, c[0x0][0x488] ;  /* 0x00012200ff049b82 */ /* 0x000ee20000000a00 */
[----:B-1----:R-:W-:-:S04]  /*0380*/  ISETP.EQ.U32.AND P4, PT, R6, RZ, PT ;  /* 0x000000ff0600720c */ /* 0x002fc80003f82070 */
[----:B------:R-:W-:Y:S02]  /*0390*/  ISETP.EQ.OR.EX P4, PT, R7, RZ, !P3, P4 ;  /* 0x000000ff0700720c */ /* 0x000fe40005f82740 */
[----:B------:R-:W-:-:S05]  /*03a0*/  IADD3 R10, P0, PT, R10, R6, RZ ;  /* 0x000000060a0a7210 */ /* 0x000fca0007f1e0ff */
[----:B------:R-:W-:Y:S02]  /*03b0*/  IMAD.X R11, R0, 0x1, R7, P0 ;  /* 0x00000001000b7824 */ /* 0x000fe400000e0607 */
[----:B------:R-:W1:Y:S04]  /*03c0*/  @!P1 LDC R0, c[0x0][0x43c] ;  /* 0x00010f00ff009b82 */ /* 0x000e680000000800 */
[----:B------:R1:W5:Y:S01]  /*03d0*/  @!P4 LDG.E R8, desc[UR10][R10.64] ;  /* 0x0000000a0a08c981 */ /* 0x000362000c1e1900 */
[----:B------:R-:W-:-:S04]  /*03e0*/  ISETP.NE.U32.AND P0, PT, R6, RZ, PT ;  /* 0x000000ff0600720c */ /* 0x000fc80003f05070 */
[----:B------:R-:W-:-:S13]  /*03f0*/  ISETP.NE.AND.EX P0, PT, R7, RZ, PT, P0 ;  /* 0x000000ff0700720c */ /* 0x000fda0003f05300 */
[----:B------:R-:W1:Y:S01]  /*0400*/  @!P0 LDC R6, c[0x0][0x438] ;  /* 0x00010e00ff068b82 */ /* 0x000e620000000800 */
[----:B------:R-:W-:Y:S02]  /*0410*/  IMAD.SHL.U32 R189, R81, 0x40, RZ ;  /* 0x0000004051bd7824 */ /* 0x000fe400078e00ff */
[----:B--2---:R-:W-:-:S05]  /*0420*/  @P2 IMAD.IADD R90, R9, 0x1, -R198 ;  /* 0x00000001095a2824 */ /* 0x004fca00078e0ac6 */
[----:B----4-:R-:W-:Y:S01]  /*0430*/  ISETP.GT.AND P2, PT, R90, R189, PT ;  /* 0x000000bd5a00720c */ /* 0x010fe20003f44270 */
[----:B-1-3--:R-:W-:-:S12]  /*0440*/  @!P0 BRA `(.L_x_1314) ;  /* 0x00000000000c8947 */ /* 0x00afd80003800000 */
[----:B------:R-:W2:Y:S02]  /*0450*/  @P3 LDG.E R6, desc[UR10][R10.64+0x4] ;  /* 0x0000040a0a063981 */ /* 0x000ea4000c1e1900 */
[----:B--2--5:R-:W-:-:S06]  /*0460*/  @P3 IADD3 R6, PT, PT, R6, -R8, RZ ;  /* 0x8000000806063210 */ /* 0x024fcc0007ffe0ff */
[----:B------:R1:W5:Y:S02]  /*0470*/  @!P3 LDG.E R6, desc[UR10][R10.64] ;  /* 0x0000000a0a06b981 */ /* 0x000364000c1e1900 */
.L_x_1314:
        /* <DEDUP_REMOVED lines=26> */
[----:B------:R-:W-:Y:S01]  /*0620*/  ISETP.NE.AND P1, PT, R198, -0x1, PT ;  /* 0xffffffffc600780c */ /* 0x000fe20003f25270 */
[----:B------:R-:W2:Y:S08]  /*0630*/  LDC.U8 R0, c[0x0][0x549] ;  /* 0x00015240ff007b82 */ /* 0x000eb00000000000 */
[----:B------:R-:W3:Y:S08]  /*0640*/  LDC.U8 R8, c[0x0][0x548] ;  /* 0x00015200ff087b82 */ /* 0x000ef00000000000 */
[----:B------:R-:W1:Y:S08]  /*0650*/  @!P1 LDC.64 R6, c[0x0][0x400] ;  /* 0x00010000ff069b82 */ /* 0x000e700000000a00 */
[----:B------:R-:W4:Y:S01]  /*0660*/  @P1 LDC.64 R4, c[0x0][0x408] ;  /* 0x00010200ff041b82 */ /* 0x000f220000000a00 */
[----:B--2---:R-:W-:-:S07]  /*0670*/  ISETP.NE.AND P0, PT, R0, RZ, PT ;  /* 0x000000ff0000720c */ /* 0x004fce0003f05270 */
[----:B------:R-:W2:Y:S01]  /*0680*/  LDC R0, c[0x0][0x434] ;  /* 0x00010d00ff007b82 */ /* 0x000ea20000000800 */
[----:B---3--:R-:W-:Y:S01]  /*0690*/  ISETP.NE.AND P5, PT, R8, RZ, !P0 ;  /* 0x000000ff0800720c */ /* 0x008fe200047a5270 */
[----:B-1----:R-:W-:-:S06]  /*06a0*/  @!P1 IMAD.WIDE.U32 R10, R80, R6, RZ ;  /* 0x00000006500a9225 */ /* 0x002fcc00078e00ff */
[----:B------:R-:W1:Y:S01]  /*06b0*/  @P0 LDC.64 R2, c[0x0][0x430] ;  /* 0x00010c00ff020b82 */ /* 0x000e620000000a00 */
[----:B------:R-:W-:Y:S01]  /*06c0*/  @!P1 IMAD R7, R80, R7, R11 ;  /* 0x0000000750079224 */ /* 0x000fe200078e020b */
[----:B------:R-:W-:Y:S01]  /*06d0*/  @!P1 MOV R6, R10 ;  /* 0x0000000a00069202 */ /* 0x000fe20000000f00 */
[----:B----4-:R-:W-:-:S05]  /*06e0*/  @P1 IMAD.WIDE.U32 R10, R198, R4, RZ ;  /* 0x00000004c60a1225 */ /* 0x010fca00078e00ff */
[----:B------:R-:W3:Y:S01]  /*06f0*/  @P0 LDC R4, c[0x0][0x430] ;  /* 0x00010c00ff040b82 */ /* 0x000ee20000000800 */
[----:B------:R-:W-:Y:S01]  /*0700*/  @P1 IMAD R7, R198, R5, R11 ;  /* 0x00000005c6071224 */ /* 0x000fe200078e020b */
[----:B------:R-:W-:Y:S01]  /*0710*/  @P1 MOV R6, R10 ;  /* 0x0000000a00061202 */ /* 0x000fe20000000f00 */
[----:B-1----:R-:W-:Y:S01]  /*0720*/  @P0 IMAD R3, R2, R3, RZ ;  /* 0x0000000302030224 */ /* 0x002fe200078e02ff */
[----:B------:R-:W-:Y:S01]  /*0730*/  @P0 MOV R2, 0x1 ;  /* 0x0000000100020802 */ /* 0x000fe20000000f00 */
[----:B--2---:R-:W-:Y:S06]  /*0740*/  @P0 BRA `(.L_x_1316) ;  /* 0x0000000000280947 */ /* 0x004fec0003800000 */
[----:B------:R-:W-:Y:S02]  /*0750*/  ISETP.NE.AND P0, PT, R8, RZ, PT ;  /* 0x000000ff0800720c */ /* 0x000fe40003f05270 */
[----:B------:R-:W1:Y:S11]  /*0760*/  LDC R8, c[0x0][0x3e0] ;  /* 0x0000f800ff087b82 */ /* 0x000e760000000800 */
[----:B------:R-:W2:Y:S01]  /*0770*/  @P0 LDC R3, c[0x0][0x454] ;  /* 0x00011500ff030b82 */ /* 0x000ea20000000800 */
[----:B---3--:R-:W-:-:S02]  /*0780*/  @P0 MOV R4, 0x1 ;  /* 0x0000000100040802 */ /* 0x008fc40000000f00 */
[----:B------:R-:W-:-:S05]  /*0790*/  @!P0 MOV R4, 0x1 ;  /* 0x0000000100048802 */ /* 0x000fca0000000f00 */
[----:B------:R-:W1:Y:S08]  /*07a0*/  @P0 LDC R2, c[0x0][0x454] ;  /* 0x00011500ff020b82 */ /* 0x000e700000000800 */
[----:B------:R-:W3:Y:S08]  /*07b0*/  @!P0 LDC R5, c[0x0][0x434] ;  /* 0x00010d00ff058b82 */ /* 0x000ef00000000800 */
[----:B------:R-:W4:Y:S01]  /*07c0*/  @!P0 LDC R3, c[0x0][0x434] ;  /* 0x00010d00ff038b82 */ /* 0x000f220000000800 */
[----:B-1----:R-:W-:-:S02]  /*07d0*/  @P0 IMAD R2, R2, R8, RZ ;  /* 0x0000000802020224 */ /* 0x002fc400078e02ff */
[----:B--23--:R-:W-:-:S07]  /*07e0*/  @!P0 IMAD R2, R5, R8, RZ ;  /* 0x0000000805028224 */ /* 0x00cfce00078e02ff */
.L_x_1316:
[----:B------:R-:W-:Y:S01]  /*07f0*/  IMAD.SHL.U32 R9, R164, 0x8, RZ ;  /* 0x00000008a4097824 */ /* 0x000fe200078e00ff */
[----:B------:R-:W1:Y:S01]  /*0800*/  LDCU.64 UR4, c[0x0][0x410] ;  /* 0x00008200ff0477ac */ /* 0x000e620008000a00 */
[----:B------:R-:W-:Y:S01]  /*0810*/  IMAD.IADD R90, R90, 0x1, -R189 ;  /* 0x000000015a5a7824 */ /* 0x000fe200078e0abd */
[----:B------:R-:W-:Y:S01]  /*0820*/  SHF.R.U32.HI R8, RZ, 0x3, R164 ;  /* 0x00000003ff087819 */ /* 0x000fe200000116a4 */
[----:B------:R-:W-:Y:S01]  /*0830*/  IMAD R0, R80, R0, RZ ;  /* 0x0000000050007224 */ /* 0x000fe200078e02ff */
[----:B------:R-:W-:Y:S01]  /*0840*/  LOP3.LUT R9, R9, 0x38, RZ, 0xc0, !PT ;  /* 0x0000003809097812 */ /* 0x000fe200078ec0ff */
[----:B----4-:R-:W-:Y:S01]  /*0850*/  IMAD R3, R79, R3, RZ ;  /* 0x000000034f037224 */ /* 0x010fe200078e02ff */
[C---:B------:R-:W-:Y:S01]  /*0860*/  ISETP.GE.AND P3, PT, R8.reuse, R90, PT ;  /* 0x0000005a0800720c */ /* 0x040fe20003f66270 */
[C---:B------:R-:W-:Y:S01]  /*0870*/  VIADD R10, R8.reuse, 0x10 ;  /* 0x00000010080a7836 */ /* 0x040fe20000000000 */
[----:B------:R-:W-:Y:S01]  /*0880*/  IADD3 R12, P4, PT, R9, R6, RZ ;  /* 0x00000006090c7210 */ /* 0x000fe20007f9e0ff */
[----:B------:R-:W-:Y:S01]  /*0890*/  VIADD R5, R8, 0x20 ;  /* 0x0000002008057836 */ /* 0x000fe20000000000 */
[----:B------:R-:W-:Y:S01]  /*08a0*/  ISETP.NE.AND P0, PT, R198, -0x1, PT ;  /* 0xffffffffc600780c */ /* 0x000fe20003f05270 */
[----:B------:R-:W-:Y:S01]  /*08b0*/  IMAD.MOV.U32 R9, RZ, RZ, RZ ;  /* 0x000000ffff097224 */ /* 0x000fe200078e00ff */
[----:B------:R-:W-:Y:S01]  /*08c0*/  LOP3.LUT P6, R164, R164, 0x7, RZ, 0xc0, !PT ;  /* 0x00000007a4a47812 */ /* 0x000fe200078cc0ff */
[----:B------:R-:W-:Y:S01]  /*08d0*/  IMAD.X R13, RZ, RZ, R7, P4 ;  /* 0x000000ffff0d7224 */ /* 0x000fe200020e0607 */
[----:B------:R-:W-:Y:S01]  /*08e0*/  SEL R198, R0, R198, !P0 ;  /* 0x000000c600c67207 */ /* 0x000fe20004000000 */
[----:B------:R-:W-:Y:S01]  /*08f0*/  VIADD R0, R8, 0x30 ;  /* 0x0000003008007836 */ /* 0x000fe20000000000 */
[----:B------:R-:W-:Y:S01]  /*0900*/  ISETP.GE.AND P1, PT, R10, R90, PT ;  /* 0x0000005a0a00720c */ /* 0x000fe20003f26270 */
[----:B------:R-:W-:Y:S01]  /*0910*/  BSSY.RECONVERGENT B0, `(.L_x_1317) ;  /* 0x000001a000007945 */ /* 0x000fe20003800200 */
[----:B-1----:R-:W-:Y:S01]  /*0920*/  IMAD.WIDE.U32 R12, R79, UR4, R12 ;  /* 0x000000044f0c7c25 */ /* 0x002fe2000f8e000c */
[----:B------:R-:W-:-:S02]  /*0930*/  SHF.R.S32.HI R6, RZ, 0x1f, R198 ;  /* 0x0000001fff067819 */ /* 0x000fc400000114c6 */
[----:B------:R-:W-:Y:S01]  /*0940*/  ISETP.GE.AND P2, PT, R5, R90, PT ;  /* 0x0000005a0500720c */ /* 0x000fe20003f46270 */
[----:B------:R-:W-:Y:S01]  /*0950*/  IMAD R17, R79, UR5, R13 ;  /* 0x000000054f117c24 */ /* 0x000fe2000f8e020d */
[----:B------:R-:W-:Y:S01]  /*0960*/  SEL R198, R198, RZ, P5 ;  /* 0x000000ffc6c67207 */ /* 0x000fe20002800000 */
[----:B------:R-:W-:Y:S01]  /*0970*/  @!P5 IMAD R3, R80, R2, R3 ;  /* 0x000000025003d224 */ /* 0x000fe200078e0203 */
[----:B------:R-:W-:Y:S01]  /*0980*/  SEL R6, R6, RZ, P5 ;  /* 0x000000ff06067207 */ /* 0x000fe20002800000 */
[----:B------:R-:W-:Y:S01]  /*0990*/  IMAD.WIDE.U32 R14, R81, 0x40, R8 ;  /* 0x00000040510e7825 */ /* 0x000fe200078e0008 */
[-C--:B------:R-:W-:Y:S02]  /*09a0*/  ISETP.GE.OR P6, PT, R8, R90.reuse, P6 ;  /* 0x0000005a0800720c */ /* 0x080fe400037c6670 */
[----:B------:R-:W-:Y:S02]  /*09b0*/  ISETP.GE.AND P0, PT, R0, R90, PT ;  /* 0x0000005a0000720c */ /* 0x000fe40003f06270 */
[----:B------:R-:W-:-:S02]  /*09c0*/  ISETP.NE.OR P5, PT, R164, RZ, P1 ;  /* 0x000000ffa400720c */ /* 0x000fc40000fa5670 */
[----:B------:R-:W-:Y:S01]  /*09d0*/  ISETP.NE.OR P4, PT, R164, RZ, P2 ;  /* 0x000000ffa400720c */ /* 0x000fe20001785670 */
[----:B------:R-:W-:-:S12]  /*09e0*/  @P3 BRA `(.L_x_1318) ;  /* 0x0000000000303947 */ /* 0x000fd80003800000 */
        /* <DEDUP_REMOVED lines=12> */
.L_x_1318:
[----:B------:R-:W-:Y:S05]  /*0ab0*/  BSYNC.RECONVERGENT B0 ;  /* 0x0000000000007941 */ /* 0x000fea0003800200 */
.L_x_1317:
        /* <DEDUP_REMOVED lines=19> */
.L_x_1320:
[----:B------:R-:W-:Y:S05]  /*0bf0*/  BSYNC.RECONVERGENT B0 ;  /* 0x0000000000007941 */ /* 0x000fea0003800200 */
.L_x_1319:
        /* <DEDUP_REMOVED lines=17> */
.L_x_1322:
[----:B------:R-:W-:Y:S05]  /*0d10*/  BSYNC.RECONVERGENT B0 ;  /* 0x0000000000007941 */ /* 0x000fea0003800200 */
.L_x_1321:
        /* <DEDUP_REMOVED lines=19> */
.L_x_1324:
[----:B------:R-:W-:Y:S05]  /*0e50*/  BSYNC.RECONVERGENT B0 ;  /* 0x0000000000007941 */ /* 0x000fea0003800200 */
.L_x_1323:
        /* <DEDUP_REMOVED lines=11> */
.L_x_1326:
[----:B------:R-:W-:Y:S05]  /*0f10*/  BSYNC.RECONVERGENT B0 ;  /* 0x0000000000007941 */ /* 0x000fea0003800200 */
.L_x_1325:
        /* <DEDUP_REMOVED lines=10> */
.L_x_1328:
[----:B------:R-:W-:Y:S05]  /*0fc0*/  BSYNC.RECONVERGENT B0 ;  /* 0x0000000000007941 */ /* 0x000fea0003800200 */
.L_x_1327:
        /* <DEDUP_REMOVED lines=10> */
.L_x_1330:
[----:B------:R-:W-:Y:S05]  /*1070*/  BSYNC.RECONVERGENT B0 ;  /* 0x0000000000007941 */ /* 0x000fea0003800200 */
.L_x_1329:
[----:B------:R-:W-:Y:S05]  /*1080*/  @P3 EXIT ;  /* 0x000000000000394d */ /* 0x000fea0003800000 */
[----:B------:R-:W1:Y:S01]  /*1090*/  LDCU.64 UR4, c[0x0][0x420] ;  /* 0x00008400ff0477ac */ /* 0x000e620008000a00 */
[----:B------:R-:W-:-:S05]  /*10a0*/  IMAD R0, R0, R4, RZ ;  /* 0x0000000400007224 */ /* 0x000fca00078e02ff */
[----:B------:R-:W-:-:S04]  /*10b0*/  IADD3 R198, P0, PT, R0, R198, RZ ;  /* 0x000000c600c67210 */ /* 0x000fc80007f1e0ff */
[----:B------:R-:W-:Y:S02]  /*10c0*/  LEA.HI.X.SX32 R0, R0, R3, 0x1, P0 ;  /* 0x0000000300007211 */ /* 0x000fe400000f0eff */
[----:B-1----:R-:W-:-:S04]  /*10d0*/  LEA R2, P0, R198, UR4, 0x2 ;  /* 0x00000004c6027c11 */ /* 0x002fc8000f8010ff */
[----:B------:R-:W-:Y:S01]  /*10e0*/  LEA.HI.X R3, R198, UR5, R0, 0x2, P0 ;  /* 0x00000005c6037c11 */ /* 0x000fe200080f1400 */
[----:B------:R-:W-:-:S05]  /*10f0*/  IMAD.MOV.U32 R0, RZ, RZ, 0x7f800000 ;  /* 0x7f800000ff007424 */ /* 0x000fca00078e00ff */
[----:B------:R-:W-:Y:S01]  /*1100*/  STG.E desc[UR10][R2.64], R0 ;  /* 0x0000000002007986 */ /* 0x000fe2000c10190a */
[----:B------:R-:W-:Y:S05]  /*1110*/  EXIT ;  /* 0x000000000000794d */ /* 0x000fea0003800000 */
.L_x_1315:
        /* <DEDUP_REMOVED lines=22> */
.L_x_1331:
[----:B------:R-:W1:Y:S01]  /*1280*/  LDC.64 R170, c[0x0][0x3b8] ;  /* 0x0000ee00ffaa7b82 */ /* 0x000e620000000a00 */
[----:B------:R-:W-:-:S05]  /*1290*/  IADD3 R6, PT, PT, R2, R8, RZ ;  /* 0x0000000802067210 */ /* 0x000fca0007ffe0ff */
[C---:B-1----:R-:W-:Y:S02]  /*12a0*/  IMAD R4, R6.reuse, R171, RZ ;  /* 0x000000ab06047224 */ /* 0x042fe400078e02ff */
[----:B------:R-:W-:-:S05]  /*12b0*/  IMAD.WIDE.U32 R6, R6, R170, RZ ;  /* 0x000000aa06067225 */ /* 0x000fca00078e00ff */
[----:B------:R-:W-:-:S07]  /*12c0*/  IADD3 R4, PT, PT, R7, R4, RZ ;  /* 0x0000000407047210 */ /* 0x000fce0007ffe0ff */
.L_x_1332:
        /* <DEDUP_REMOVED lines=39> */
.L_x_1333:
[----:B------:R-:W1:Y:S01]  /*1540*/  LDC.64 R166, c[0x0][0x3c0] ;  /* 0x0000f000ffa67b82 */ /* 0x000e620000000a00 */
[----:B------:R-:W-:-:S05]  /*1550*/  IADD3 R2, PT, PT, R2, R8, RZ ;  /* 0x0000000802027210 */ /* 0x000fca0007ffe0ff */
[C---:B-1----:R-:W-:Y:S02]  /*1560*/  IMAD R208, R2.reuse, R167, RZ ;  /* 0x000000a702d07224 */ /* 0x042fe400078e02ff */
[----:B------:R-:W-:-:S05]  /*1570*/  IMAD.WIDE.U32 R8, R2, R166, RZ ;  /* 0x000000a602087225 */ /* 0x000fca00078e00ff */
[----:B------:R-:W-:Y:S02]  /*1580*/  IADD3 R208, PT, PT, R9, R208, RZ ;  /* 0x000000d009d07210 */ /* 0x000fe40007ffe0ff */
[----:B------:R-:W-:-:S07]  /*1590*/  MOV R209, R8 ;  /* 0x0000000800d17202 */ /* 0x000fce0000000f00 */
.L_x_1334:
[----:B------:R-:W-:Y:S01]  /*15a0*/  IMAD.IADD R189, R90, 0x1, -R189 ;  /* 0x000000015abd7824 */ /* 0x000fe200078e0abd */
[--C-:B------:R-:W-:Y:S01]  /*15b0*/  SHF.R.U32.HI R2, RZ, 0x3, R164.reuse ;  /* 0x00000003ff027819 */ /* 0x100fe200000116a4 */
[----:B------:R-:W-:Y:S01]  /*15c0*/  IMAD.SHL.U32 R169, R164, 0x8, RZ ;  /* 0x00000008a4a97824 */ /* 0x000fe200078e00ff */
[----:B------:R-:W1:Y:S01]  /*15d0*/  LDCU.64 UR4, c[0x0][0x3c8] ;  /* 0x00007900ff0477ac */ /* 0x000e620008000a00 */
[----:B------:R-:W-:Y:S01]  /*15e0*/  IMAD.MOV.U32 R5, RZ, RZ, RZ ;  /* 0x000000ffff057224 */ /* 0x000fe200078e00ff */
[CC--:B------:R-:W-:Y:S01]  /*15f0*/  ISETP.GE.AND P6, PT, R2.reuse, R189.reuse, PT ;  /* 0x000000bd0200720c */ /* 0x0c0fe20003fc6270 */
[C---:B------:R-:W-:Y:S01]  /*1600*/  VIADD R18, R2.reuse, 0x10 ;  /* 0x0000001002127836 */ /* 0x040fe20000000000 */
[C---:B------:R-:W-:Y:S01]  /*1610*/  LOP3.LUT R135, R169.reuse, 0x38, RZ, 0xc0, !PT ;  /* 0x00000038a9877812 */ /* 0x040fe200078ec0ff */
[----:B------:R-:W2:Y:S01]  /*1620*/  LDCU.64 UR6, c[0x0][0x3d0] ;  /* 0x00007a00ff0677ac */ /* 0x000ea20008000a00 */
[----:B------:R-:W-:Y:S01]  /*1630*/  LOP3.LUT R210, R169, 0x1f8, RZ, 0xc0, !PT ;  /* 0x000001f8a9d27812 */ /* 0x000fe200078ec0ff */
[C---:B------:R-:W-:Y:S01]  /*1640*/  VIADD R17, R2.reuse, 0x20 ;  /* 0x0000002002117836 */ /* 0x040fe20000000000 */
[----:B------:R-:W-:Y:S01]  /*1650*/  IADD3 R6, P0, PT, R135, R6, RZ ;  /* 0x0000000687067210 */ /* 0x000fe20007f1e0ff */
[----:B------:R-:W-:Y:S01]  /*1660*/  VIADD R16, R2, 0x30 ;  /* 0x0000003002107836 */ /* 0x000fe20000000000 */
[----:B------:R-:W-:Y:S01]  /*1670*/  ISETP.GE.AND P5, PT, R18, R189, PT ;  /* 0x000000bd1200720c */ /* 0x000fe20003fa6270 */
[----:B------:R-:W-:Y:S01]  /*1680*/  IMAD R34, R2, R171, RZ ;  /* 0x000000ab02227224 */ /* 0x000fe200078e02ff */
[----:B------:R-:W-:Y:S01]  /*1690*/  LOP3.LUT R84, R210, 0x38, R164, 0x78, !PT ;  /* 0x00000038d2547812 */ /* 0x000fe200078e78a4 */
[----:B------:R-:W-:Y:S01]  /*16a0*/  IMAD.X R7, RZ, RZ, R4, P0 ;  /* 0x000000ffff077224 */ /* 0x000fe200000e0604 */
[----:B------:R-:W-:Y:S01]  /*16b0*/  LOP3.LUT R4, R169, 0x1e00, RZ, 0xc0, !PT ;  /* 0x00001e00a9047812 */ /* 0x000fe200078ec0ff */
[----:B------:R-:W3:Y:S01]  /*16c0*/  @!P6 LDC.64 R8, c[0x0][0x3b0] ;  /* 0x0000ec00ff08eb82 */ /* 0x000ee20000000a00 */
[-C--:B------:R-:W-:Y:S01]  /*16d0*/  ISETP.GE.AND P3, PT, R17, R189.reuse, PT ;  /* 0x000000bd1100720c */ /* 0x080fe20003f66270 */
[----:B------:R-:W-:Y:S01]  /*16e0*/  IMAD.WIDE.U32 R6, R2, R170, R6 ;  /* 0x000000aa02067225 */ /* 0x000fe200078e0006 */
[----:B------:R-:W-:Y:S01]  /*16f0*/  ISETP.GE.AND P4, PT, R16, R189, PT ;  /* 0x000000bd1000720c */ /* 0x000fe20003f86270 */
[----:B------:R-:W4:Y:S01]  /*1700*/  LDCU.64 UR8, c[0x0][0x390] ;  /* 0x00007200ff0877ac */ /* 0x000f220008000a00 */
[----:B------:R-:W-:Y:S01]  /*1710*/  LOP3.LUT R84, R84, R4, RZ, 0xfc, !PT ;  /* 0x0000000454547212 */ /* 0x000fe200078efcff */
[----:B------:R-:W-:Y:S01]  /*1720*/  IMAD.MOV.U32 R4, RZ, RZ, R2 ;  /* 0x000000ffff047224 */ /* 0x000fe200078e0002 */
[----:B------:R-:W-:Y:S01]  /*1730*/  IADD3 R22, P0, PT, R135, R22, RZ ;  /* 0x0000001687167210 */ /* 0x000fe20007f1e0ff */
[----:B------:R-:W-:Y:S01]  /*1740*/  IMAD.IADD R35, R7, 0x1, R34 ;  /* 0x0000000107237824 */ /* 0x000fe200078e0222 */
[----:B------:R-:W-:Y:S01]  /*1750*/  SHF.R.S32.HI R134, RZ, 0x1f, R168 ;  /* 0x0000001fff867819 */ /* 0x000fe200000114a8 */
[----:B------:R-:W-:Y:S01]  /*1760*/  IMAD.MOV.U32 R34, RZ, RZ, R6 ;  /* 0x000000ffff227224 */ /* 0x000fe200078e0006 */
[----:B------:R-:W5:Y:S01]  /*1770*/  @!P6 LDC.64 R14, c[0x0][0x380] ;  /* 0x0000e000ff0eeb82 */ /* 0x000f620000000a00 */
[----:B------:R-:W-:Y:S01]  /*1780*/  IMAD.X R23, RZ, RZ, R0, P0 ;  /* 0x000000ffff177224 */ /* 0x000fe200000e0600 */
[C---:B------:R-:W-:Y:S01]  /*1790*/  SHF.L.U32 R83, R170.reuse, 0x6, RZ ;  /* 0x00000006aa537819 */ /* 0x040fe200000006ff */
[----:B------:R-:W-:Y:S01]  /*17a0*/  IMAD.WIDE.U32 R32, R81, 0x40, R4 ;  /* 0x0000004051207825 */ /* 0x000fe200078e0004 */
[----:B------:R-:W-:-:S02]  /*17b0*/  SHF.L.U64.HI R82, R170, 0x6, R171 ;  /* 0x00000006aa527819 */ /* 0x000fc400000102ab */
[----:B------:R-:W-:Y:S01]  /*17c0*/  SHF.L.U64.HI R222, R170, 0x4, R171 ;  /* 0x00000004aade7819 */ /* 0x000fe200000102ab */
[----:B-1----:R-:W-:Y:S01]  /*17d0*/  IMAD.WIDE.U32 R22, R79, UR4, R22 ;  /* 0x000000044f167c25 */ /* 0x002fe2000f8e0016 */
[----:B------:R-:W1:Y:S01]  /*17e0*/  @!P5 LDC.64 R4, c[0x0][0x3b0] ;  /* 0x0000ec00ff04db82 */ /* 0x000e620000000a00 */
[----:B------:R-:W-:Y:S02]  /*17f0*/  @!P5 IADD3 R25, P2, PT, R32, 0x10, RZ ;  /* 0x000000102019d810 */ /* 0x000fe40007f5e0ff */
[----:B--2---:R-:W-:Y:S01]  /*1800*/  IMAD R194, R134, UR6, RZ ;  /* 0x0000000686c27c24 */ /* 0x004fe2000f8e02ff */
[----:B------:R-:W-:Y:S01]  /*1810*/  @!P3 IADD3 R20, P1, PT, R32, 0x20, RZ ;  /* 0x000000202014b810 */ /* 0x000fe20007f3e0ff */
[----:B------:R-:W-:Y:S01]  /*1820*/  IMAD.WIDE.U32 R34, R168, UR6, R34 ;  /* 0x00000006a8227c25 */ /* 0x000fe2000f8e0022 */
[C---:B------:R-:W-:Y:S02]  /*1830*/  @!P4 IADD3 R19, P0, PT, R32.reuse, 0x30, RZ ;  /* 0x000000302013c810 */ /* 0x040fe40007f1e0ff */
[----:B------:R-:W2:Y:S01]  /*1840*/  @!P3 LDC.64 R12, c[0x0][0x3b0] ;  /* 0x0000ec00ff0cbb82 */ /* 0x000ea20000000a00 */
[----:B---3--:R-:W-:Y:S01]  /*1850*/  @!P6 IMAD R26, R33, R8, RZ ;  /* 0x00000008211ae224 */ /* 0x008fe200078e02ff */
[----:B------:R-:W-:Y:S01]  /*1860*/  @!P5 MOV R30, R22 ;  /* 0x00000016001ed202 */ /* 0x000fe20000000f00 */
[----:B------:R-:W-:Y:S01]  /*1870*/  IMAD R23, R79, UR5, R23 ;  /* 0x000000054f177c24 */ /* 0x000fe2000f8e0217 */
[----:B------:R-:W3:Y:S01]  /*1880*/  LDCU.64 UR4, c[0x0][0x388] ;  /* 0x00007100ff0477ac */ /* 0x000ee20008000a00 */
[C---:B------:R-:W-:Y:S01]  /*1890*/  @!P6 IMAD R26, R32.reuse, R9, R26 ;  /* 0x00000009201ae224 */ /* 0x040fe200078e021a */
[----:B------:R-:W-:Y:S01]  /*18a0*/  SHF.R.U32.HI R165, RZ, 0x1, R164 ;  /* 0x00000001ffa57819 */ /* 0x000fe200000116a4 */
[--C-:B------:R-:W-:Y:S01]  /*18b0*/  @!P5 IMAD.X R24, RZ, RZ, R33.reuse, P2 ;  /* 0x000000ffff18d224 */ /* 0x100fe200010e0621 */
[----:B------:R-:W4:Y:S01]  /*18c0*/  S2UR UR6, SR_CgaCtaId ;  /* 0x00000000000679c3 */ /* 0x000f220000008800 */
[--C-:B------:R-:W-:Y:S01]  /*18d0*/  @!P3 IMAD.X R21, RZ, RZ, R33.reuse, P1 ;  /* 0x000000ffff15b224 */ /* 0x100fe200008e0621 */
[----:B------:R-:W-:Y:S01]  /*18e0*/  LOP3.LUT R77, R165, 0x8, RZ, 0xc0, !PT ;  /* 0x00000008a54d7812 */ /* 0x000fe200078ec0ff */
[----:B------:R-:W-:Y:S01]  /*18f0*/  @!P4 IMAD.X R0, RZ, RZ, R33, P0 ;  /* 0x000000ffff00c224 */ /* 0x000fe200000e0621 */
[----:B------:R-:W-:Y:S01]  /*1900*/  IADD3 R88, PT, PT, R85, R88, -R90 ;  /* 0x0000005855587210 */ /* 0x000fe20007ffe85a */
[----:B------:R-:W-:-:S03]  /*1910*/  @!P6 IMAD.WIDE.U32 R32, R32, R8, R22 ;  /* 0x000000082020e225 */ /* 0x000fc600078e0016 */
[----:B------:R-:W4:Y:S01]  /*1920*/  @!P4 LDC.64 R6, c[0x0][0x3b0] ;  /* 0x0000ec00ff06cb82 */ /* 0x000f220000000a00 */
[----:B------:R-:W-:Y:S01]  /*1930*/  IMAD R194, R168, UR7, R194 ;  /* 0x00000007a8c27c24 */ /* 0x000fe2000f8e02c2 */
[----:B-----5:R-:W-:Y:S01]  /*1940*/  @!P6 LEA R14, P0, R32, R14, 0x1 ;  /* 0x0000000e200ee211 */ /* 0x020fe200078008ff */
[--C-:B------:R-:W-:Y:S02]  /*1950*/  @!P5 IMAD.MOV.U32 R31, RZ, RZ, R23.reuse ;  /* 0x000000ffff1fd224 */ /* 0x100fe400078e0017 */
[----:B-1----:R-:W-:Y:S01]  /*1960*/  @!P5 IMAD R24, R24, R4, RZ ;  /* 0x000000041818d224 */ /* 0x002fe200078e02ff */
[----:B---3--:R-:W-:Y:S01]  /*1970*/  LEA R195, P1, R34, UR4, 0x1 ;  /* 0x0000000422c37c11 */ /* 0x008fe2000f8208ff */
[----:B------:R-:W-:Y:S01]  /*1980*/  UMOV UR4, 0x400 ;  /* 0x0000040000047882 */ /* 0x000fe20000000000 */
[----:B------:R-:W1:Y:S01]  /*1990*/  @!P5 LDC.64 R10, c[0x0][0x380] ;  /* 0x0000e000ff0adb82 */ /* 0x000e620000000a00 */
[----:B------:R-:W-:Y:S02]  /*19a0*/  @!P3 IMAD.MOV.U32 R28, RZ, RZ, R22 ;  /* 0x000000ffff1cb224 */ /* 0x000fe400078e0016 */
[----:B------:R-:W-:-:S02]  /*19b0*/  @!P3 IMAD.MOV.U32 R29, RZ, RZ, R23 ;  /* 0x000000ffff1db224 */ /* 0x000fc400078e0017 */
[----:B------:R-:W-:Y:S02]  /*19c0*/  IMAD.IADD R194, R35, 0x1, R194 ;  /* 0x0000000123c27824 */ /* 0x000fe400078e02c2 */
[----:B--2---:R-:W-:Y:S01]  /*19d0*/  @!P3 IMAD R21, R21, R12, RZ ;  /* 0x0000000c1515b224 */ /* 0x004fe200078e02ff */
[----:B------:R-:W2:Y:S01]  /*19e0*/  @!P3 LDC.64 R8, c[0x0][0x380] ;  /* 0x0000e000ff08bb82 */ /* 0x000ea20000000a00 */
[----:B----4-:R-:W-:Y:S01]  /*19f0*/  ULEA UR6, UR6, UR4, 0x18 ;  /* 0x0000000406067291 */ /* 0x010fe2000f8ec0ff */
[C---:B------:R-:W-:Y:S01]  /*1a00*/  @!P5 IMAD R24, R25.reuse, R5, R24 ;  /* 0x000000051918d224 */ /* 0x040fe200078e0218 */
[----:B------:R-:W-:Y:S01]  /*1a10*/  LEA.HI.X R194, R34, UR5, R194, 0x1, P1 ;  /* 0x0000000522c27c11 */ /* 0x000fe200088f0cc2 */
[----:B------:R-:W-:Y:S01]  /*1a20*/  @!P5 IMAD.WIDE.U32 R30, R25, R4, R30 ;  /* 0x00000004191ed225 */ /* 0x000fe200078e001e */
[----:B------:R-:W3:Y:S02]  /*1a30*/  LDCU.64 UR4, c[0x0][0x3d8] ;  /* 0x00007b00ff0477ac */ /* 0x000ee40008000a00 */
[----:B------:R-:W-:Y:S01]  /*1a40*/  LEA R84, R84, UR6, 0x1 ;  /* 0x0000000654547c11 */ /* 0x000fe2000f8e08ff */
[----:B------:R-:W-:Y:S01]  /*1a50*/  @!P6 IMAD.IADD R26, R33, 0x1, R26 ;  /* 0x00000001211ae824 */ /* 0x000fe200078e021a */
[----:B------:R-:W4:Y:S01]  /*1a60*/  @!P4 LDC.64 R4, c[0x0][0x380] ;  /* 0x0000e000ff04cb82 */ /* 0x000f220000000a00 */
[----:B------:R-:W-:-:S02]  /*1a70*/  @!P4 IMAD R0, R0, R6, RZ ;  /* 0x000000060000c224 */ /* 0x000fc400078e02ff */
[----:B------:R-:W-:Y:S01]  /*1a80*/  @!P3 IMAD R13, R20, R13, R21 ;  /* 0x0000000d140db224 */ /* 0x000fe200078e0215 */
[----:B------:R-:W-:Y:S01]  /*1a90*/  @!P6 LEA.HI.X R15, R32, R15, R26, 0x1, P0 ;  /* 0x0000000f200fe211 */ /* 0x000fe200000f0c1a */
[----:B------:R-:W-:Y:S01]  /*1aa0*/  @!P3 IMAD.WIDE.U32 R28, R20, R12, R28 ;  /* 0x0000000c141cb225 */ /* 0x000fe200078e001c */
[----:B-1----:R-:W-:-:S03]  /*1ab0*/  @!P5 LEA R10, P1, R30, R10, 0x1 ;  /* 0x0000000a1e0ad211 */ /* 0x002fc600078208ff */
[----:B------:R-:W-:Y:S01]  /*1ac0*/  @!P5 IMAD.IADD R24, R31, 0x1, R24 ;  /* 0x000000011f18d824 */ /* 0x000fe200078e0218 */
[----:B------:R-:W-:Y:S01]  /*1ad0*/  @!PT LDS RZ, [RZ] ;  /* 0x00000000fffff984 */ /* 0x000fe20000000800 */
[----:B------:R-:W-:Y:S01]  /*1ae0*/  @!PT LDS RZ, [RZ] ;  /* 0x00000000fffff984 */ /* 0x000fe20000000800 */
[----:B------:R-:W-:Y:S01]  /*1af0*/  @!PT LDS RZ, [RZ] ;  /* 0x00000000fffff984 */ /* 0x000fe20000000800 */
[----:B------:R-:W-:Y:S01]  /*1b00*/  @!P6 LDGSTS.E.BYPASS.LTC128B.128 [R84], desc[UR10][R14.64] ;  /* 0x000000000e54efae */ /* 0x000fe2000b981a0a */
[----:B------:R-:W-:Y:S02]  /*1b10*/  @!P4 IMAD R7, R19, R7, R0 ;  /* 0x000000071307c224 */ /* 0x000fe400078e0200 */
[----:B------:R-:W-:Y:S01]  /*1b20*/  @!P3 IMAD.IADD R13, R29, 0x1, R13 ;  /* 0x000000011d0db824 */ /* 0x000fe200078e020d */
[----:B------:R-:W-:Y:S01]  /*1b30*/  @!P5 LEA.HI.X R11, R30, R11, R24, 0x1, P1 ;  /* 0x0000000b1e0bd211 */ /* 0x000fe200008f0c18 */
[----:B------:R-:W-:Y:S01]  /*1b40*/  VIADD R0, R197, 0xffffffff ;  /* 0xffffffffc5007836 */ /* 0x000fe20000000000 */
[----:B--2---:R-:W-:Y:S01]  /*1b50*/  @!P3 LEA R8, P0, R28, R8, 0x1 ;  /* 0x000000081c08b211 */ /* 0x004fe200078008ff */
[----:B------:R-:W-:Y:S01]  /*1b60*/  @!P6 LDGSTS.E.BYPASS.LTC128B.128 [R84+0x2000], desc[UR10][R14.64+0x80] ;  /* 0x020000800e54efae */ /* 0x000fe2000b981a0a */
[----:B------:R-:W-:Y:S01]  /*1b70*/  @!P4 IMAD.WIDE.U32 R22, R19, R6, R22 ;  /* 0x000000061316c225 */ /* 0x000fe200078e0016 */
[----:B------:R-:W-:-:S02]  /*1b80*/  IADD3 R20, P1, PT, R135, R209, RZ ;  /* 0x000000d187147210 */ /* 0x000fc40007f3e0ff */
[----:B------:R-:W-:Y:S01]  /*1b90*/  @!P3 LEA.HI.X R9, R28, R9, R13, 0x1, P0 ;  /* 0x000000091c09b211 */ /* 0x000fe200000f0c0d */
[----:B------:R-:W-:Y:S01]  /*1ba0*/  IMAD.SHL.U32 R86, R0, 0x40, RZ ;  /* 0x0000004000567824 */ /* 0x000fe200078e00ff */
[----:B------:R1:W-:Y:S01]  /*1bb0*/  @!P6 LDGSTS.E.BYPASS.LTC128B.128 [R84+0x4000], desc[UR10][R14.64+0x100] ;  /* 0x040001000e54efae */ /* 0x0003e2000b981a0a */
[----:B------:R-:W-:Y:S02]  /*1bc0*/  @!P4 IMAD.IADD R7, R23, 0x1, R7 ;  /* 0x000000011707c824 */ /* 0x000fe400078e0207 */
[----:B------:R-:W-:Y:S01]  /*1bd0*/  IMAD.IADD R6, R85, 0x1, -R86 ;  /* 0x0000000155067824 */ /* 0x000fe200078e0a56 */
[----:B------:R-:W-:Y:S01]  /*1be0*/  @!P5 LDGSTS.E.BYPASS.LTC128B.128 [R84+0x800], desc[UR10][R10.64] ;  /* 0x008000000a54dfae */ /* 0x000fe2000b981a0a */
[----:B------:R-:W-:Y:S02]  /*1bf0*/  IMAD.SHL.U32 R223, R170, 0x10, RZ ;  /* 0x00000010aadf7824 */ /* 0x000fe400078e00ff */
[----:B------:R-:W-:Y:S01]  /*1c00*/  IMAD.SHL.U32 R150, R164, 0x40, RZ ;  /* 0x00000040a4967824 */ /* 0x000fe200078e00ff */
[----:B------:R-:W-:Y:S01]  /*1c10*/  @!P5 LDGSTS.E.BYPASS.LTC128B.128 [R84+0x2800], desc[UR10][R10.64+0x80] ;  /* 0x028000800a54dfae */ /* 0x000fe2000b981a0a */
[-C--:B------:R-:W-:Y:S01]  /*1c20*/  ISETP.GE.AND P2, PT, R17, R6.reuse, PT ;  /* 0x000000061100720c */ /* 0x080fe20003f46270 */
[----:B------:R-:W-:Y:S01]  /*1c30*/  IMAD.WIDE.U32 R24, R170, 0x20, RZ ;  /* 0x00000020aa187825 */ /* 0x000fe200078e00ff */
[-C--:B------:R-:W-:Y:S01]  /*1c40*/  ISETP.GE.AND P6, PT, R2, R6.reuse, PT ;  /* 0x000000060200720c */ /* 0x080fe20003fc6270 */
[----:B------:R4:W-:Y:S01]  /*1c50*/  @!P5 LDGSTS.E.BYPASS.LTC128B.128 [R84+0x4800], desc[UR10][R10.64+0x100] ;  /* 0x048001000a54dfae */ /* 0x0009e2000b981a0a */
[----:B------:R-:W-:Y:S01]  /*1c60*/  LOP3.LUT R12, R150, 0x200, RZ, 0xc0, !PT ;  /* 0x00000200960c7812 */ /* 0x000fe200078ec0ff */
[----:B------:R-:W-:Y:S01]  /*1c70*/  IMAD.X R21, RZ, RZ, R208, P1 ;  /* 0x000000ffff157224 */ /* 0x000fe200008e06d0 */
[----:B------:R-:W-:Y:S01]  /*1c80*/  ISETP.GE.AND P1, PT, R16, R6, PT ;  /* 0x000000061000720c */ /* 0x000fe20003f26270 */
[----:B------:R-:W-:Y:S01]  /*1c90*/  @!P3 LDGSTS.E.BYPASS.LTC128B.128 [R84+0x1000], desc[UR10][R8.64] ;  /* 0x010000000854bfae */ /* 0x000fe2000b981a0a */
[C---:B------:R-:W-:Y:S01]  /*1ca0*/  IMAD R199, R2.reuse, R167, RZ ;  /* 0x000000a702c77224 */ /* 0x040fe200078e02ff */
[----:B------:R-:W-:Y:S01]  /*1cb0*/  LOP3.LUT R149, R135, 0x1c0, R150, 0xf8, !PT ;  /* 0x000001c087957812 */ /* 0x000fe200078ef896 */
[----:B------:R-:W-:Y:S01]  /*1cc0*/  IMAD.WIDE.U32 R20, R2, R166, R20 ;  /* 0x000000a602147225 */ /* 0x000fe200078e0014 */
[----:B------:R-:W-:Y:S01]  /*1cd0*/  @!P3 LDGSTS.E.BYPASS.LTC128B.128 [R84+0x3000], desc[UR10][R8.64+0x80] ;  /* 0x030000800854bfae */ /* 0x000fe2000b981a0a */
[----:B------:R-:W-:-:S02]  /*1ce0*/  LOP3.LUT R225, R150, 0x400, RZ, 0xc0, !PT ;  /* 0x0000040096e17812 */ /* 0x000fc400078ec0ff */
[----:B------:R-:W-:Y:S01]  /*1cf0*/  IMAD.IADD R21, R21, 0x1, R199 ;  /* 0x0000000115157824 */ /* 0x000fe200078e02c7 */
[----:B------:R2:W-:Y:S01]  /*1d00*/  @!P3 LDGSTS.E.BYPASS.LTC128B.128 [R84+0x5000], desc[UR10][R8.64+0x100] ;  /* 0x050001000854bfae */ /* 0x0005e2000b981a0a */
[----:B------:R-:W-:Y:S01]  /*1d10*/  ISETP.GE.AND P3, PT, R18, R6, PT ;  /* 0x000000061200720c */ /* 0x000fe20003f66270 */
[----:B------:R-:W-:Y:S01]  /*1d20*/  IMAD.WIDE.U32 R220, R166, 0x20, RZ ;  /* 0x00000020a6dc7825 */ /* 0x000fe200078e00ff */
[----:B------:R-:W-:-:S03]  /*1d30*/  LOP3.LUT R77, R149, R77, RZ, 0x3c, !PT ;  /* 0x0000004d954d7212 */ /* 0x000fc600078e3cff */
[----:B-1----:R-:W-:-:S04]  /*1d40*/  IMAD.WIDE.U32 R14, R83, R0, RZ ;  /* 0x00000000530e7225 */ /* 0x002fc800078e00ff */
[----:B---3--:R-:W-:-:S04]  /*1d50*/  IMAD.WIDE.U32 R20, R168, UR4, R20 ;  /* 0x00000004a8147c25 */ /* 0x008fc8000f8e0014 */
[----:B------:R-:W-:Y:S01]  /*1d60*/  IMAD.SHL.U32 R133, R167, 0x20, RZ ;  /* 0x00000020a7857824 */ /* 0x000fe200078e00ff */
[----:B----4-:R-:W-:Y:S01]  /*1d70*/  @!P4 LEA R10, P0, R22, R4, 0x1 ;  /* 0x00000004160ac211 */ /* 0x010fe200078008ff */
[----:B------:R-:W-:Y:S02]  /*1d80*/  IMAD R4, R82, R0, RZ ;  /* 0x0000000052047224 */ /* 0x000fe400078e02ff */
[----:B------:R-:W-:Y:S01]  /*1d90*/  IMAD.IADD R133, R221, 0x1, R133 ;  /* 0x00000001dd857824 */ /* 0x000fe200078e0285 */
[----:B------:R-:W-:Y:S01]  /*1da0*/  @!P4 LEA.HI.X R11, R22, R5, R7, 0x1, P0 ;  /* 0x00000005160bc211 */ /* 0x000fe200000f0c07 */
[----:B------:R-:W-:Y:S02]  /*1db0*/  IMAD.IADD R15, R15, 0x1, R4 ;  /* 0x000000010f0f7824 */ /* 0x000fe400078e0204 */
[----:B------:R-:W-:Y:S02]  /*1dc0*/  IMAD.SHL.U32 R5, R171, 0x20, RZ ;  /* 0x00000020ab057824 */ /* 0x000fe400078e00ff */
[----:B------:R-:W-:Y:S01]  /*1dd0*/  @!P4 LDGSTS.E.BYPASS.LTC128B.128 [R84+0x1800], desc[UR10][R10.64] ;  /* 0x018000000a54cfae */ /* 0x000fe2000b981a0a */
[----:B------:R-:W-:Y:S01]  /*1de0*/  IMAD.MOV.U32 R188, RZ, RZ, 0x20 ;  /* 0x00000020ffbc7424 */ /* 0x000fe200078e00ff */
[----:B--2---:R-:W-:Y:S01]  /*1df0*/  @!P3 IADD3 R8, P0, PT, R223, R14, RZ ;  /* 0x0000000edf08b210 */ /* 0x004fe20007f1e0ff */
[----:B------:R-:W-:Y:S01]  /*1e00*/  IMAD.SHL.U32 R9, R164, 0x20, RZ ;  /* 0x00000020a4097824 */ /* 0x000fe200078e00ff */
[----:B------:R-:W-:Y:S01]  /*1e10*/  @!P4 LDGSTS.E.BYPASS.LTC128B.128 [R84+0x3800], desc[UR10][R10.64+0x80] ;  /* 0x038000800a54cfae */ /* 0x000fe2000b981a0a */
[----:B------:R-:W-:Y:S01]  /*1e20*/  IMAD.MOV.U32 R148, RZ, RZ, 0x40 ;  /* 0x00000040ff947424 */ /* 0x000fe200078e00ff */
[----:B------:R-:W-:Y:S01]  /*1e30*/  @!P3 LEA R22, P5, R8, R195, 0x1 ;  /* 0x000000c30816b211 */ /* 0x000fe200078a08ff */
[----:B------:R-:W-:Y:S01]  /*1e40*/  @!P3 IMAD.X R4, R222, 0x1, R15, P0 ;  /* 0x00000001de04b824 */ /* 0x000fe200000e060f */
[----:B------:R-:W-:Y:S01]  /*1e50*/  @!P2 IADD3 R7, P0, PT, R14, R24, RZ ;  /* 0x000000180e07a210 */ /* 0x000fe20007f1e0ff */
[----:B------:R1:W-:Y:S01]  /*1e60*/  @!P4 LDGSTS.E.BYPASS.LTC128B.128 [R84+0x5800], desc[UR10][R10.64+0x100] ;  /* 0x058001000a54cfae */ /* 0x0003e2000b981a0a */
[----:B------:R-:W-:Y:S01]  /*1e70*/  ISETP.GE.AND P4, PT, R17, R6, PT ;  /* 0x000000061100720c */ /* 0x000fe20003f86270 */
[----:B------:R-:W-:Y:S01]  /*1e80*/  IMAD.SHL.U32 R180, R164, 0x2, RZ ;  /* 0x00000002a4b47824 */ /* 0x000fe200078e00ff */
[----:B------:R-:W-:-:S02]  /*1e90*/  @!P3 LEA.HI.X R23, R8, R194, R4, 0x1, P5 ;  /* 0x000000c20817b211 */ /* 0x000fc400028f0c04 */
[----:B------:R-:W-:Y:S02]  /*1ea0*/  @!P6 LEA R8, P5, R14, R195, 0x1 ;  /* 0x000000c30e08e211 */ /* 0x000fe400078a08ff */
[----:B------:R-:W-:Y:S02]  /*1eb0*/  LOP3.LUT R4, R12, 0x7c00, R9, 0xf8, !PT ;  /* 0x00007c000c047812 */ /* 0x000fe400078ef809 */
[----:B------:R-:W-:Y:S02]  /*1ec0*/  @!P2 IADD3.X R5, PT, PT, R15, R25, R5, P0, !PT ;  /* 0x000000190f05a210 */ /* 0x000fe400007fe405 */
[--C-:B------:R-:W-:Y:S01]  /*1ed0*/  @!P6 LEA.HI.X R9, R14, R194, R15.reuse, 0x1, P5 ;  /* 0x000000c20e09e211 */ /* 0x100fe200028f0c0f */
[----:B------:R-:W-:Y:S01]  /*1ee0*/  @!P1 IMAD.WIDE.U32 R14, R170, 0x30, R14 ;  /* 0x00000030aa0e9825 */ /* 0x000fe200078e000e */
[C---:B------:R-:W-:Y:S02]  /*1ef0*/  @!P2 LEA R12, P0, R7.reuse, R195, 0x1 ;  /* 0x000000c3070ca211 */ /* 0x040fe400078008ff */
[----:B------:R-:W-:Y:S01]  /*1f00*/  ISETP.GE.AND P5, PT, R18, R6, PT ;  /* 0x000000061200720c */ /* 0x000fe20003fa6270 */
[----:B------:R-:W-:Y:S01]  /*1f10*/  @!P6 LDGSTS.E.BYPASS.LTC128B.128 [R84+0x6000], desc[UR10][R8.64] ;  /* 0x060000000854efae */ /* 0x000fe2000b981a0a */
[----:B------:R-:W-:Y:S01]  /*1f20*/  @!P2 LEA.HI.X R13, R7, R194, R5, 0x1, P0 ;  /* 0x000000c2070da211 */ /* 0x000fe200000f0c05 */
[----:B------:R-:W-:Y:S01]  /*1f30*/  @!P1 IMAD R7, R171, 0x30, RZ ;  /* 0x00000030ab079824 */ /* 0x000fe200078e02ff */
[----:B------:R-:W-:Y:S01]  /*1f40*/  LOP3.LUT R180, R180, 0x6, RZ, 0xc0, !PT ;  /* 0x00000006b4b47812 */ /* 0x000fe200078ec0ff */
[----:B------:R-:W-:Y:S01]  /*1f50*/  @!P6 LDGSTS.E.BYPASS.LTC128B.128 [R84+0x8000], desc[UR10][R8.64+0x80] ;  /* 0x080000800854efae */ /* 0x000fe2000b981a0a */
[----:B------:R-:W-:-:S02]  /*1f60*/  IMAD R5, R134, UR4, RZ ;  /* 0x0000000486057c24 */ /* 0x000fc4000f8e02ff */
[----:B------:R-:W-:Y:S01]  /*1f70*/  @!P1 IMAD.IADD R7, R15, 0x1, R7 ;  /* 0x000000010f079824 */ /* 0x000fe200078e0207 */
[----:B------:R2:W-:Y:S01]  /*1f80*/  @!P6 LDGSTS.E.BYPASS.LTC128B.128 [R84+0xa000], desc[UR10][R8.64+0x100] ;  /* 0x0a0001000854efae */ /* 0x0005e2000b981a0a */
[----:B------:R-:W-:Y:S01]  /*1f90*/  IMAD R5, R168, UR5, R5 ;  /* 0x00000005a8057c24 */ /* 0x000fe2000f8e0205 */
[----:B------:R-:W-:Y:S01]  /*1fa0*/  LOP3.LUT R86, R86, R180, RZ, 0xfc, !PT ;  /* 0x000000b456567212 */ /* 0x000fe200078efcff */
[----:B------:R-:W-:Y:S01]  /*1fb0*/  IMAD.IADD R4, R77, 0x1, R4 ;  /* 0x000000014d047824 */ /* 0x000fe200078e0204 */
[----:B------:R-:W-:Y:S04]  /*1fc0*/  @!P3 LDGSTS.E.BYPASS.LTC128B.128 [R84+0x6800], desc[UR10][R22.64] ;  /* 0x068000001654bfae */ /* 0x000fe8000b981a0a */
[----:B------:R-:W-:Y:S01]  /*1fd0*/  @!P3 LDGSTS.E.BYPASS.LTC128B.128 [R84+0x8800], desc[UR10][R22.64+0x80] ;  /* 0x088000801654bfae */ /* 0x000fe2000b981a0a */
[----:B------:R-:W-:-:S03]  /*1fe0*/  LEA R96, R4, UR6, 0x1 ;  /* 0x0000000604607c11 */ /* 0x000fc6000f8e08ff */
[----:B------:R-:W-:Y:S01]  /*1ff0*/  @!P3 LDGSTS.E.BYPASS.LTC128B.128 [R84+0xa800], desc[UR10][R22.64+0x100] ;  /* 0x0a8001001654bfae */ /* 0x000fe2000b981a0a */
[----:B-1----:R-:W-:-:S03]  /*2000*/  @!P1 LEA R10, P3, R14, R195, 0x1 ;  /* 0x000000c30e0a9211 */ /* 0x002fc600078608ff */
[----:B------:R-:W-:Y:S01]  /*2010*/  @!P2 LDGSTS.E.BYPASS.LTC128B.128 [R84+0x7000], desc[UR10][R12.64] ;  /* 0x070000000c54afae */ /* 0x000fe2000b981a0a */
[----:B------:R-:W-:Y:S02]  /*2020*/  @!P1 LEA.HI.X R11, R14, R194, R7, 0x1, P3 ;  /* 0x000000c20e0b9211 */ /* 0x000fe400018f0c07 */
[----:B------:R-:W-:Y:S01]  /*2030*/  ISETP.GE.AND P3, PT, R16, R6, PT ;  /* 0x000000061000720c */ /* 0x000fe20003f66270 */
[----:B------:R-:W-:Y:S01]  /*2040*/  @!P2 LDGSTS.E.BYPASS.LTC128B.128 [R84+0x9000], desc[UR10][R12.64+0x80] ;  /* 0x090000800c54afae */ /* 0x000fe2000b981a0a */
[----:B------:R-:W-:-:S03]  /*2050*/  LOP3.LUT R7, R164, 0x8, RZ, 0xc0, !PT ;  /* 0x00000008a4077812 */ /* 0x000fc600078ec0ff */
[----:B------:R1:W-:Y:S01]  /*2060*/  @!P2 LDGSTS.E.BYPASS.LTC128B.128 [R84+0xb000], desc[UR10][R12.64+0x100] ;  /* 0x0b0001000c54afae */ /* 0x0003e2000b981a0a */
[----:B------:R-:W-:Y:S01]  /*2070*/  LOP3.LUT R7, R149, R7, RZ, 0x3c, !PT ;  /* 0x0000000795077212 */ /* 0x000fe200078e3cff */
[----:B--2---:R-:W-:Y:S02]  /*2080*/  IMAD.IADD R8, R21, 0x1, R5 ;  /* 0x0000000115087824 */ /* 0x004fe400078e0205 */
[----:B------:R-:W-:Y:S01]  /*2090*/  @!P1 LDGSTS.E.BYPASS.LTC128B.128 [R84+0x7800], desc[UR10][R10.64] ;  /* 0x078000000a549fae */ /* 0x000fe2000b981a0a */
[C---:B------:R-:W-:Y:S01]  /*20a0*/  LEA R5, P0, R20.reuse, UR8, 0x1 ;  /* 0x0000000814057c11 */ /* 0x040fe2000f8008ff */
[----:B------:R-:W-:Y:S02]  /*20b0*/  IMAD R225, R7, 0x2, R225 ;  /* 0x0000000207e17824 */ /* 0x000fe400078e02e1 */
[----:B------:R-:W-:Y:S01]  /*20c0*/  @!P1 LDGSTS.E.BYPASS.LTC128B.128 [R84+0x9800], desc[UR10][R10.64+0x80] ;  /* 0x098000800a549fae */ /* 0x000fe2000b981a0a */
[----:B------:R-:W-:Y:S01]  /*20d0*/  LEA.HI.X R6, R20, UR9, R8, 0x1, P0 ;  /* 0x0000000914067c11 */ /* 0x000fe200080f0c08 */
[----:B------:R-:W-:Y:S01]  /*20e0*/  VIADD R92, R225, UR6 ;  /* 0x00000006e15c7c36 */ /* 0x000fe20008000000 */
[----:B------:R-:W-:Y:S01]  /*20f0*/  SHF.L.U64.HI R8, R166, 0x6, R167 ;  /* 0x00000006a6087819 */ /* 0x000fe200000102a7 */
[----:B------:R2:W-:Y:S04]  /*2100*/  @!P1 LDGSTS.E.BYPASS.LTC128B.128 [R84+0xb800], desc[UR10][R10.64+0x100] ;  /* 0x0b8001000a549fae */ /* 0x0005e8000b981a0a */
[----:B------:R-:W0:Y:S01]  /*2110*/  LDGDEPBAR ;  /* 0x00000000000079af */ /* 0x000e220000000000 */
[----:B------:R-:W-:Y:S01]  /*2120*/  IMAD R8, R8, R0, RZ ;  /* 0x0000000008087224 */ /* 0x000fe200078e02ff */
[----:B-1----:R-:W-:-:S05]  /*2130*/  SHF.L.U32 R12, R166, 0x6, RZ ;  /* 0x00000006a60c7819 */ /* 0x002fca00000006ff */
[----:B------:R-:W-:-:S04]  /*2140*/  IMAD.WIDE.U32 R12, R12, R0, RZ ;  /* 0x000000000c0c7225 */ /* 0x000fc800078e00ff */
[----:B------:R-:W-:Y:S01]  /*2150*/  IMAD.IADD R13, R13, 0x1, R8 ;  /* 0x000000010d0d7824 */ /* 0x000fe200078e0208 */
[----:B------:R-:W-:Y:S02]  /*2160*/  @!P6 LEA R18, P2, R12, R5, 0x1 ;  /* 0x000000050c12e211 */ /* 0x000fe400078408ff */
[----:B------:R-:W-:Y:S01]  /*2170*/  @!P5 LEA R8, P1, R166, R12, 0x4 ;  /* 0x0000000ca608d211 */ /* 0x000fe200078220ff */
[----:B------:R-:W-:-:S04]  /*2180*/  DEPBAR.LE SB0, 0x0 ;  /* 0x000080000000791a */ /* 0x000fc80000000000 */
[----:B------:R-:W-:Y:S01]  /*2190*/  BAR.SYNC.DEFER_BLOCKING 0x0 ;  /* 0x0000000000007b1d */ /* 0x000fe20000010000 */
[C---:B--2---:R-:W-:Y:S01]  /*21a0*/  @!P4 IADD3 R10, P0, PT, R12.reuse, R220, RZ ;  /* 0x000000dc0c0ac210 */ /* 0x044fe20007f1e0ff */
[----:B------:R-:W-:Y:S01]  /*21b0*/  @!P3 IMAD R11, R167, 0x30, RZ ;  /* 0x00000030a70bb824 */ /* 0x000fe200078e02ff */
[-CC-:B------:R-:W-:Y:S01]  /*21c0*/  @!P6 LEA.HI.X R19, R12, R6.reuse, R13.reuse, 0x1, P2 ;  /* 0x000000060c13e211 */ /* 0x180fe200010f0c0d */
[C---:B------:R-:W-:Y:S01]  /*21d0*/  @!P3 IMAD.WIDE.U32 R16, R166.reuse, 0x30, R12 ;  /* 0x00000030a610b825 */ /* 0x040fe200078e000c */
[----:B------:R-:W-:Y:S02]  /*21e0*/  @!P5 LEA.HI.X R7, R166, R13, R167, 0x4, P1 ;  /* 0x0000000da607d211 */ /* 0x000fe400008f24a7 */
[-C--:B------:R-:W-:Y:S01]  /*21f0*/  @!P5 LEA R14, P2, R8, R5.reuse, 0x1 ;  /* 0x00000005080ed211 */ /* 0x080fe200078408ff */
[----:B------:R-:W-:Y:S01]  /*2200*/  @!P4 IMAD.X R9, R133, 0x1, R13, P0 ;  /* 0x000000018509c824 */ /* 0x000fe200000e060d */
[----:B------:R-:W-:Y:S01]  /*2210*/  @!P4 LEA R20, P1, R10, R5, 0x1 ;  /* 0x000000050a14c211 */ /* 0x000fe200078208ff */
[----:B------:R-:W-:Y:S01]  /*2220*/  @!P3 IMAD.IADD R11, R17, 0x1, R11 ;  /* 0x00000001110bb824 */ /* 0x000fe200078e020b */
[----:B------:R-:W-:-:S02]  /*2230*/  @!P5 LEA.HI.X R15, R8, R6, R7, 0x1, P2 ;  /* 0x00000006080fd211 */ /* 0x000fc400010f0c07 */
[----:B------:R-:W-:Y:S02]  /*2240*/  @!P3 LEA R12, P0, R16, R5, 0x1 ;  /* 0x00000005100cb211 */ /* 0x000fe400078008ff */
[-C--:B------:R-:W-:Y:S02]  /*2250*/  @!P4 LEA.HI.X R21, R10, R6.reuse, R9, 0x1, P1 ;  /* 0x000000060a15c211 */ /* 0x080fe400008f0c09 */
[----:B------:R-:W-:Y:S02]  /*2260*/  @!P3 LEA.HI.X R13, R16, R6, R11, 0x1, P0 ;  /* 0x00000006100db211 */ /* 0x000fe400000f0c0b */
[----:B------:R-:W-:Y:S02]  /*2270*/  LOP3.LUT P2, RZ, R164, 0x4, RZ, 0xc0, !PT ;  /* 0x00000004a4ff7812 */ /* 0x000fe4000784c0ff */
[----:B------:R-:W-:Y:S02]  /*2280*/  ISETP.GT.U32.AND P0, PT, R0, R196, PT ;  /* 0x000000c40000720c */ /* 0x000fe40003f04070 */
[----:B------:R-:W-:Y:S01]  /*2290*/  SEL R148, R148, 0xffffffc0, !P2 ;  /* 0xffffffc094947807 */ /* 0x000fe20005000000 */
[----:B------:R-:W-:Y:S01]  /*22a0*/  @!PT LDS RZ, [RZ] ;  /* 0x00000000fffff984 */ /* 0x000fe20000000800 */
[----:B------:R-:W-:Y:S01]  /*22b0*/  @!PT LDS RZ, [RZ] ;  /* 0x00000000fffff984 */ /* 0x000fe20000000800 */
[----:B------:R-:W-:Y:S01]  /*22c0*/  @!PT LDS RZ, [RZ] ;  /* 0x00000000fffff984 */ /* 0x000fe20000000800 */
[----:B------:R-:W-:Y:S04]  /*22d0*/  @!P6 LDGSTS.E.BYPASS.LTC128B.128 [R84+0xc000], desc[UR10][R18.64] ;  /* 0x0c0000001254efae */ /* 0x000fe8000b981a0a */
[----:B------:R-:W-:Y:S01]  /*22e0*/  @!P6 LDGSTS.E.BYPASS.LTC128B.128 [R84+0xe000], desc[UR10][R18.64+0x80] ;  /* 0x0e0000801254efae */ /* 0x000fe2000b981a0a */
[----:B------:R-:W-:-:S03]  /*22f0*/  IMAD.IADD R93, R96, 0x1, R148 ;  /* 0x00000001605d7824 */ /* 0x000fc600078e0294 */
        /* <DEDUP_REMOVED lines=32> */
[----:B-1----:R-:W-:Y:S01]  /*2500*/  LDSM.16.M88.4 R20, [R96] ;  /* 0x000000006014783b */ /* 0x002fe20000000200 */
[----:B------:R-:W-:-:S03]  /*2510*/  SEL R76, R188, 0xffffffe0, !P3 ;  /* 0xffffffe0bc4c7807 */ /* 0x000fc60005800000 */
[----:B------:R-:W1:Y:S01]  /*2520*/  LDSM.16.M88.4 R44, [R225+UR6+0x6000] ;  /* 0x00600006e12c783b */ /* 0x000e620008000200 */
[----:B------:R-:W-:Y:S01]  /*2530*/  IADD3 R94, PT, PT, R92, R76, RZ ;  /* 0x0000004c5c5e7210 */ /* 0x000fe20007ffe0ff */
[----:B------:R-:W-:Y:S02]  /*2540*/  IMAD.IADD R95, R96, 0x1, R76 ;  /* 0x00000001605f7824 */ /* 0x000fe400078e024c */
        /* <DEDUP_REMOVED lines=8> */
[----:B------:R-:W5:Y:S04]  /*25d0*/  LDSM.16.M88.4 R16, [R94+0x6800] ;  /* 0x006800005e10783b */ /* 0x000f680000000200 */
[----:B------:R-:W5:Y:S04]  /*25e0*/  LDSM.16.M88.4 R64, [R94+0x7000] ;  /* 0x007000005e40783b */ /* 0x000f680000000200 */
[----:B------:R-:W5:Y:S04]  /*25f0*/  LDSM.16.M88.4 R56, [R94+0x7800] ;  /* 0x007800005e38783b */ /* 0x000f680000000200 */
[----:B--2---:R-:W-:Y:S01]  /*2600*/  LDSM.16.M88.4 R12, [R93] ;  /* 0x000000005d0c783b */ /* 0x004fe20000000200 */
[C---:B-1----:R-:W-:Y:S03]  /*2610*/  HMMA.16816.F32.BF16 R48, R20.reuse, R44, RZ ;  /* 0x0000002c1430723c */ /* 0x042fe600000418ff */
[----:B------:R-:W1:Y:S04]  /*2620*/  LDSM.16.M88.4 R8, [R92+0x6000] ;  /* 0x006000005c08783b */ /* 0x000e680000000200 */
[----:B------:R-:W-:Y:S01]  /*2630*/  LDSM.16.M88.4 R72, [R89+0x7800] ;  /* 0x007800005948783b */ /* 0x000fe20000000200 */
[C---:B---3--:R-:W-:Y:S03]  /*2640*/  HMMA.16816.F32.BF16 R40, R20.reuse, R36, RZ ;  /* 0x000000241428723c */ /* 0x048fe600000418ff */
[----:B------:R-:W-:Y:S04]  /*2650*/  LDSM.16.M88.4 R68, [R225+UR6+0x8800] ;  /* 0x00880006e144783b */ /* 0x000fe80008000200 */
[----:B------:R-:W0:Y:S01]  /*2660*/  LDGDEPBAR ;  /* 0x00000000000079af */ /* 0x000e220000000000 */
[C---:B----4-:R-:W-:Y:S08]  /*2670*/  HMMA.16816.F32.BF16 R32, R20.reuse, R28, RZ ;  /* 0x0000001c1420723c */ /* 0x050ff000000418ff */
[C---:B------:R-:W-:Y:S08]  /*2680*/  HMMA.16816.F32.BF16 R44, R20.reuse, R46, RZ ;  /* 0x0000002e142c723c */ /* 0x040ff000000418ff */
[C---:B------:R-:W-:Y:S08]  /*2690*/  HMMA.16816.F32.BF16 R36, R20.reuse, R38, RZ ;  /* 0x000000261424723c */ /* 0x040ff000000418ff */
[C---:B------:R-:W-:Y:S08]  /*26a0*/  HMMA.16816.F32.BF16 R28, R20.reuse, R30, RZ ;  /* 0x0000001e141c723c */ /* 0x040ff000000418ff */
[C---:B-----5:R-:W-:Y:S08]  /*26b0*/  HMMA.16816.F32.BF16 R24, R20.reuse, R4, RZ ;  /* 0x000000041418723c */ /* 0x060ff000000418ff */
        /* <DEDUP_REMOVED lines=10> */
[----:B------:R-:W-:Y:S07]  /*2760*/  LDSM.16.M88.4 R64, [R225+UR6+0x9000] ;  /* 0x00900006e140783b */ /* 0x000fee0008000200 */
[C---:B------:R-:W-:Y:S08]  /*2770*/  HMMA.16816.F32.BF16 R24, R52.reuse, R56, R24 ;  /* 0x000000383418723c */ /* 0x040ff00000041818 */
[----:B------:R-:W-:Y:S01]  /*2780*/  HMMA.16816.F32.BF16 R20, R52, R58, R20 ;  /* 0x0000003a3414723c */ /* 0x000fe20000041814 */
[----:B------:R-:W-:Y:S04]  /*2790*/  LDSM.16.M88.4 R56, [R91] ;  /* 0x000000005b38783b */ /* 0x000fe80000000200 */
[----:B------:R-:W5:Y:S03]  /*27a0*/  LDSM.16.M88.4 R52, [R89+0x6000] ;  /* 0x006000005934783b */ /* 0x000f660000000200 */
        /* <DEDUP_REMOVED lines=8> */
[----:B------:R-:W-:Y:S07]  /*2830*/  LDSM.16.M88.4 R60, [R94+0x8800] ;  /* 0x008800005e3c783b */ /* 0x000fee0000000200 */
[C---:B----4-:R-:W-:Y:S08]  /*2840*/  HMMA.16816.F32.BF16 R24, R12.reuse, R16, R24 ;  /* 0x000000100c18723c */ /* 0x050ff00000041818 */
[----:B------:R-:W-:Y:S01]  /*2850*/  HMMA.16816.F32.BF16 R20, R12, R18, R20 ;  /* 0x000000120c14723c */ /* 0x000fe20000041814 */
[----:B------:R-:W-:Y:S04]  /*2860*/  LDSM.16.M88.4 R12, [R96+0x2000] ;  /* 0x00200000600c783b */ /* 0x000fe80000000200 */
[----:B------:R-:W3:Y:S03]  /*2870*/  LDSM.16.M88.4 R16, [R225+UR6+0x8000] ;  /* 0x00800006e110783b */ /* 0x000ee60008000200 */
[C---:B-----5:R-:W-:Y:S08]  /*2880*/  HMMA.16816.F32.BF16 R48, R56.reuse, R52, R48 ;  /* 0x000000343830723c */ /* 0x060ff00000041830 */
[C---:B------:R-:W-:Y:S01]  /*2890*/  HMMA.16816.F32.BF16 R44, R56.reuse, R54, R44 ;  /* 0x00000036382c723c */ /* 0x040fe2000004182c */
[----:B------:R-:W4:Y:S07]  /*28a0*/  LDSM.16.M88.4 R52, [R225+UR6+0x9800] ;  /* 0x00980006e134783b */ /* 0x000f2e0008000200 */
[C---:B-1----:R-:W-:Y:S08]  /*28b0*/  HMMA.16816.F32.BF16 R40, R56.reuse, R8, R40 ;  /* 0x000000083828723c */ /* 0x042ff00000041828 */
[C---:B------:R-:W-:Y:S01]  /*28c0*/  HMMA.16816.F32.BF16 R36, R56.reuse, R10, R36 ;  /* 0x0000000a3824723c */ /* 0x040fe20000041824 */
[----:B------:R-:W-:Y:S07]  /*28d0*/  LDSM.16.M88.4 R8, [R94+0x8000] ;  /* 0x008000005e08783b */ /* 0x000fee0000000200 */
[C---:B--2---:R-:W-:Y:S08]  /*28e0*/  HMMA.16816.F32.BF16 R32, R56.reuse, R4, R32 ;  /* 0x000000043820723c */ /* 0x044ff00000041820 */
[C---:B------:R-:W-:Y:S01]  /*28f0*/  HMMA.16816.F32.BF16 R28, R56.reuse, R6, R28 ;  /* 0x00000006381c723c */ /* 0x040fe2000004181c */
[----:B------:R-:W1:Y:S07]  /*2900*/  LDSM.16.M88.4 R4, [R95+0x2000] ;  /* 0x002000005f04783b */ /* 0x000e6e0000000200 */
[C---:B------:R-:W-:Y:S08]  /*2910*/  HMMA.16816.F32.BF16 R24, R56.reuse, R72, R24 ;  /* 0x000000483818723c */ /* 0x040ff00000041818 */
        /* <DEDUP_REMOVED lines=11> */
[----:B------:R-:W-:Y:S07]  /*29d0*/  LDSM.16.M88.4 R64, [R225+UR6+0xa800] ;  /* 0x00a80006e140783b */ /* 0x000fee0008000200 */
[C---:B----4-:R-:W-:Y:S08]  /*29e0*/  HMMA.16816.F32.BF16 R24, R12.reuse, R52, R24 ;  /* 0x000000340c18723c */ /* 0x050ff00000041818 */
        /* <DEDUP_REMOVED lines=21> */
[----:B------:R-:W5:Y:S07]  /*2b40*/  LDSM.16.M88.4 R12, [R89+0x9000] ;  /* 0x00900000590c783b */ /* 0x000f6e0000000200 */
[C---:B----4-:R-:W-:Y:S08]  /*2b50*/  HMMA.16816.F32.BF16 R32, R52.reuse, R60, R32 ;  /* 0x0000003c3420723c */ /* 0x050ff00000041820 */
[C---:B------:R-:W-:Y:S01]  /*2b60*/  HMMA.16816.F32.BF16 R28, R52.reuse, R62, R28 ;  /* 0x0000003e341c723c */ /* 0x040fe2000004181c */
[----:B------:R-:W-:Y:S07]  /*2b70*/  LDSM.16.M88.4 R60, [R225+UR6+0xb000] ;  /* 0x00b00006e13c783b */ /* 0x000fee0008000200 */
[C---:B--2---:R-:W-:Y:S08]  /*2b80*/  HMMA.16816.F32.BF16 R24, R52.reuse, R56, R24 ;  /* 0x000000383418723c */ /* 0x044ff00000041818 */
[----:B------:R-:W-:Y:S01]  /*2b90*/  HMMA.16816.F32.BF16 R20, R52, R58, R20 ;  /* 0x0000003a3414723c */ /* 0x000fe20000041814 */
[----:B------:R-:W2:Y:S04]  /*2ba0*/  LDSM.16.M88.4 R52, [R96+0x4000] ;  /* 0x004000006034783b */ /* 0x000ea80000000200 */
[----:B------:R-:W4:Y:S03]  /*2bb0*/  LDSM.16.M88.4 R56, [R225+UR6+0xb800] ;  /* 0x00b80006e138783b */ /* 0x000f260008000200 */
[C---:B---3--:R-:W-:Y:S08]  /*2bc0*/  HMMA.16816.F32.BF16 R48, R4.reuse, R16, R48 ;  /* 0x000000100430723c */ /* 0x048ff00000041830 */
[C---:B------:R-:W-:Y:S01]  /*2bd0*/  HMMA.16816.F32.BF16 R44, R4.reuse, R18, R44 ;  /* 0x00000012042c723c */ /* 0x040fe2000004182c */
[----:B------:R-:W-:Y:S07]  /*2be0*/  LDSM.16.M88.4 R16, [R94+0xa000] ;  /* 0x00a000005e10783b */ /* 0x000fee0000000200 */
[C---:B-1----:R-:W-:Y:S08]  /*2bf0*/  HMMA.16816.F32.BF16 R40, R4.reuse, R8, R40 ;  /* 0x000000080428723c */ /* 0x042ff00000041828 */
[C---:B------:R-:W-:Y:S01]  /*2c00*/  HMMA.16816.F32.BF16 R36, R4.reuse, R10, R36 ;  /* 0x0000000a0424723c */ /* 0x040fe20000041824 */
[----:B------:R-:W-:Y:S07]  /*2c10*/  LDSM.16.M88.4 R8, [R95+0x4000] ;  /* 0x004000005f08783b */ /* 0x000fee0000000200 */
[C---:B-----5:R-:W-:Y:S08]  /*2c20*/  HMMA.16816.F32.BF16 R32, R4.reuse, R12, R32 ;  /* 0x0000000c0420723c */ /* 0x060ff00000041820 */
[C---:B------:R-:W-:Y:S01]  /*2c30*/  HMMA.16816.F32.BF16 R28, R4.reuse, R14, R28 ;  /* 0x0000000e041c723c */ /* 0x040fe2000004181c */
[----:B------:R-:W1:Y:S07]  /*2c40*/  LDSM.16.M88.4 R12, [R94+0xa800] ;  /* 0x00a800005e0c783b */ /* 0x000e6e0000000200 */
[C---:B------:R-:W-:Y:S08]  /*2c50*/  HMMA.16816.F32.BF16 R24, R4.reuse, R72, R24 ;  /* 0x000000480418723c */ /* 0x040ff00000041818 */
[----:B------:R-:W-:Y:S01]  /*2c60*/  HMMA.16816.F32.BF16 R20, R4, R74, R20 ;  /* 0x0000004a0414723c */ /* 0x000fe20000041814 */
[----:B------:R-:W3:Y:S04]  /*2c70*/  LDSM.16.M88.4 R4, [R94+0xb000] ;  /* 0x00b000005e04783b */ /* 0x000ee80000000200 */
[----:B------:R-:W5:Y:S03]  /*2c80*/  LDSM.16.M88.4 R72, [R94+0xb800] ;  /* 0x00b800005e48783b */ /* 0x000f660000000200 */
[C---:B--2---:R-:W-:Y:S08]  /*2c90*/  HMMA.16816.F32.BF16 R48, R52.reuse, R68, R48 ;  /* 0x000000443430723c */ /* 0x044ff00000041830 */
[C---:B------:R-:W-:Y:S01]  /*2ca0*/  HMMA.16816.F32.BF16 R44, R52.reuse, R70, R44 ;  /* 0x00000046342c723c */ /* 0x040fe2000004182c */
[----:B------:R-:W-:Y:S07]  /*2cb0*/  LDSM.16.M88.4 R68, [R93+0x4000] ;  /* 0x004000005d44783b */ /* 0x000fee0000000200 */
[C---:B------:R-:W-:Y:S08]  /*2cc0*/  HMMA.16816.F32.BF16 R32, R52.reuse, R60, R32 ;  /* 0x0000003c3420723c */ /* 0x040ff00000041820 */
[C---:B------:R-:W-:Y:S01]  /*2cd0*/  HMMA.16816.F32.BF16 R28, R52.reuse, R62, R28 ;  /* 0x0000003e341c723c */ /* 0x040fe2000004181c */
[----:B------:R-:W2:Y:S07]  /*2ce0*/  LDSM.16.M88.4 R60, [R92+0xa800] ;  /* 0x00a800005c3c783b */ /* 0x000eae0000000200 */
[C---:B------:R-:W-:Y:S08]  /*2cf0*/  HMMA.16816.F32.BF16 R40, R52.reuse, R64, R40 ;  /* 0x000000403428723c */ /* 0x040ff00000041828 */
[C---:B------:R-:W-:Y:S01]  /*2d00*/  HMMA.16816.F32.BF16 R36, R52.reuse, R66, R36 ;  /* 0x000000423424723c */ /* 0x040fe20000041824 */
[----:B------:R-:W-:Y:S07]  /*2d10*/  LDSM.16.M88.4 R64, [R92+0xa000] ;  /* 0x00a000005c40783b */ /* 0x000fee0000000200 */
[C---:B----4-:R-:W-:Y:S08]  /*2d20*/  HMMA.16816.F32.BF16 R24, R52.reuse, R56, R24 ;  /* 0x000000383418723c */ /* 0x050ff00000041818 */
[----:B------:R-:W-:Y:S01]  /*2d30*/  HMMA.16816.F32.BF16 R20, R52, R58, R20 ;  /* 0x0000003a3414723c */ /* 0x000fe20000041814 */
[----:B------:R-:W4:Y:S04]  /*2d40*/  LDSM.16.M88.4 R56, [R92+0xb000] ;  /* 0x00b000005c38783b */ /* 0x000f280000000200 */
[----:B------:R-:W4:Y:S03]  /*2d50*/  LDSM.16.M88.4 R52, [R92+0xb800] ;  /* 0x00b800005c34783b */ /* 0x000f260000000200 */
        /* <DEDUP_REMOVED lines=8> */
[----:B------:R-:W-:Y:S07]  /*2de0*/  LDSM.16.M88.4 R4, [R91+0x4000] ;  /* 0x004000005b04783b */ /* 0x000fee0000000200 */
[C---:B-----5:R-:W-:Y:S08]  /*2df0*/  HMMA.16816.F32.BF16 R24, R8.reuse, R72, R24 ;  /* 0x000000480818723c */ /* 0x060ff00000041818 */
[----:B------:R-:W-:Y:S01]  /*2e00*/  HMMA.16816.F32.BF16 R20, R8, R74, R20 ;  /* 0x0000004a0814723c */ /* 0x000fe20000041814 */
[----:B------:R-:W1:Y:S07]  /*2e10*/  LDSM.16.M88.4 R8, [R89+0xb000] ;  /* 0x00b000005908783b */ /* 0x000e6e0000000200 */
[C---:B--2---:R-:W-:Y:S08]  /*2e20*/  HMMA.16816.F32.BF16 R40, R68.reuse, R60, R40 ;  /* 0x0000003c4428723c */ /* 0x044ff00000041828 */
[----:B------:R-:W-:Y:S01]  /*2e30*/  HMMA.16816.F32.BF16 R60, R68, R62, R36 ;  /* 0x0000003e443c723c */ /* 0x000fe20000041824 */
[----:B------:R-:W2:Y:S01]  /*2e40*/  LDSM.16.M88.4 R36, [R89+0xb800] ;  /* 0x00b800005924783b */ /* 0x000ea20000000200 */
[----:B------:R-:W-:-:S06]  /*2e50*/  DEPBAR.LE SB0, 0x0 ;  /* 0x000080000000791a */ /* 0x000fcc0000000000 */
[C---:B----4-:R-:W-:Y:S08]  /*2e60*/  HMMA.16816.F32.BF16 R32, R68.reuse, R56, R32 ;  /* 0x000000384420723c */ /* 0x050ff00000041820 */
[C---:B------:R-:W-:Y:S08]  /*2e70*/  HMMA.16816.F32.BF16 R48, R68.reuse, R64, R48 ;  /* 0x000000404430723c */ /* 0x040ff00000041830 */
[C---:B------:R-:W-:Y:S08]  /*2e80*/  HMMA.16816.F32.BF16 R44, R68.reuse, R66, R44 ;  /* 0x00000042442c723c */ /* 0x040ff0000004182c */
[C---:B------:R-:W-:Y:S08]  /*2e90*/  HMMA.16816.F32.BF16 R28, R68.reuse, R58, R28 ;  /* 0x0000003a441c723c */ /* 0x040ff0000004181c */
[C---:B------:R-:W-:Y:S08]  /*2ea0*/  HMMA.16816.F32.BF16 R24, R68.reuse, R52, R24 ;  /* 0x000000344418723c */ /* 0x040ff00000041818 */
[----:B------:R-:W-:Y:S08]  /*2eb0*/  HMMA.16816.F32.BF16 R20, R68, R54, R20 ;  /* 0x000000364414723c */ /* 0x000ff00000041814 */
[----:B-1----:R-:W-:Y:S01]  /*2ec0*/  HMMA.16816.F32.BF16 R32, R4, R8, R32 ;  /* 0x000000080420723c */ /* 0x002fe20000041820 */
[----:B------:R-:W-:-:S02]  /*2ed0*/  SHF.R.U32.HI R9, RZ, 0x2, R164 ;  /* 0x00000002ff097819 */ /* 0x000fc400000116a4 */
[----:B------:R-:W-:Y:S02]  /*2ee0*/  LOP3.LUT R8, R165, 0x1f0, RZ, 0xc0, !PT ;  /* 0x000001f0a5087812 */ /* 0x000fe400078ec0ff */
[----:B------:R-:W-:-:S03]  /*2ef0*/  LOP3.LUT R9, R9, 0x7, RZ, 0xc0, !PT ;  /* 0x0000000709097812 */ /* 0x000fc600078ec0ff */
[----:B------:R-:W-:Y:S01]  /*2f00*/  IMAD R8, R81, 0x40, R8 ;  /* 0x0000004051087824 */ /* 0x000fe200078e0208 */
[----:B------:R-:W-:Y:S03]  /*2f10*/  HMMA.16816.F32.BF16 R48, R4, R16, R48 ;  /* 0x000000100430723c */ /* 0x000fe60000041830 */
[----:B------:R-:W-:-:S05]  /*2f20*/  IMAD.IADD R193, R9, 0x1, R8 ;  /* 0x0000000109c17824 */ /* 0x000fca00078e0208 */
[C---:B------:R-:W-:Y:S01]  /*2f30*/  IADD3 R88, PT, PT, R193.reuse, 0x1, R88 ;  /* 0x00000001c1587810 */ /* 0x040fe20007ffe058 */
[----:B------:R-:W-:Y:S01]  /*2f40*/  HMMA.16816.F32.BF16 R44, R4, R18, R44 ;  /* 0x00000012042c723c */ /* 0x000fe2000004182c */
[-C--:B------:R-:W-:Y:S02]  /*2f50*/  IADD3 R193, PT, PT, R193, R85.reuse, -R87 ;  /* 0x00000055c1c17210 */ /* 0x080fe40007ffe857 */
[C---:B------:R-:W-:Y:S02]  /*2f60*/  VIMNMX R192, PT, PT, R88.reuse, R85, PT ;  /* 0x0000005558c07248 */ /* 0x040fe40003fe0100 */
[----:B------:R-:W-:-:S03]  /*2f70*/  VIADDMNMX R191, R88, 0x8, R85, PT ;  /* 0x0000000858bf7846 */ /* 0x000fc60003800155 */
[C---:B------:R-:W-:Y:S08]  /*2f80*/  HMMA.16816.F32.BF16 R40, R4.reuse, R12, R40 ;  /* 0x0000000c0428723c */ /* 0x040ff00000041828 */
[C---:B------:R-:W-:Y:S08]  /*2f90*/  HMMA.16816.F32.BF16 R60, R4.reuse, R14, R60 ;  /* 0x0000000e043c723c */ /* 0x040ff0000004183c */
[C---:B------:R-:W-:Y:S08]  /*2fa0*/  HMMA.16816.F32.BF16 R28, R4.reuse, R10, R28 ;  /* 0x0000000a041c723c */ /* 0x040ff0000004181c */
[C---:B--2---:R-:W-:Y:S08]  /*2fb0*/  HMMA.16816.F32.BF16 R24, R4.reuse, R36, R24 ;  /* 0x000000240418723c */ /* 0x044ff00000041818 */
[----:B------:R-:W-:Y:S01]  /*2fc0*/  HMMA.16816.F32.BF16 R20, R4, R38, R20 ;  /* 0x000000260414723c */ /* 0x000fe20000041814 */
[----:B------:R-:W-:Y:S01]  /*2fd0*/  VIADD R4, R86, 0x1 ;  /* 0x0000000156047836 */ /* 0x000fe20000000000 */
[----:B------:R-:W-:Y:S06]  /*2fe0*/  BAR.SYNC.DEFER_BLOCKING 0x0 ;  /* 0x0000000000007b1d */ /* 0x000fec0000010000 */
[----:B------:R-:W-:-:S12]  /*2ff0*/  @!P0 BRA `(.L_x_1335) ;  /* 0x0000000000888947 */ /* 0x000fd80003800000 */
[----:B------:R-:W-:-:S04]  /*3000*/  VIADD R12, R197, 0xfffffffe ;  /* 0xfffffffec50c7836 */ /* 0x000fc80000000000 */
[-C--:B------:R-:W-:Y:S02]  /*3010*/  IMAD R7, R82, R12.reuse, RZ ;  /* 0x0000000c52077224 */ /* 0x080fe400078e02ff */
[----:B------:R-:W-:-:S04]  /*3020*/  IMAD.WIDE.U32 R12, R83, R12, RZ ;  /* 0x0000000c530c7225 */ /* 0x000fc800078e00ff */
[----:B------:R-:W-:Y:S01]  /*3030*/  IMAD.IADD R7, R13, 0x1, R7 ;  /* 0x000000010d077824 */ /* 0x000fe200078e0207 */
[C---:B------:R-:W-:Y:S02]  /*3040*/  IADD3 R6, P0, PT, R223.reuse, R12, RZ ;  /* 0x0000000cdf067210 */ /* 0x040fe40007f1e0ff */
[-C--:B------:R-:W-:Y:S02]  /*3050*/  LEA R18, P4, R12, R195.reuse, 0x1 ;  /* 0x000000c30c127211 */ /* 0x080fe400078808ff */
[----:B------:R-:W-:Y:S01]  /*3060*/  IADD3 R8, P1, PT, R223, R6, RZ ;  /* 0x00000006df087210 */ /* 0x000fe20007f3e0ff */
[--C-:B------:R-:W-:Y:S01]  /*3070*/  IMAD.X R5, R222, 0x1, R7.reuse, P0 ;  /* 0x00000001de057824 */ /* 0x100fe200000e0607 */
[----:B------:R-:W-:Y:S02]  /*3080*/  LEA.HI.X R19, R12, R194, R7, 0x1, P4 ;  /* 0x000000c20c137211 */ /* 0x000fe400020f0c07 */
[-C--:B------:R-:W-:Y:S01]  /*3090*/  LEA R16, P4, R6, R195.reuse, 0x1 ;  /* 0x000000c306107211 */ /* 0x080fe200078808ff */
[----:B------:R-:W-:Y:S01]  /*30a0*/  IMAD.X R7, R222, 0x1, R5, P1 ;  /* 0x00000001de077824 */ /* 0x000fe200008e0605 */
[----:B------:R-:W-:Y:S01]  /*30b0*/  LEA R10, P0, R170, R6, 0x5 ;  /* 0x00000006aa0a7211 */ /* 0x000fe200078028ff */
[----:B------:R-:W-:Y:S01]  /*30c0*/  @!PT LDS RZ, [RZ] ;  /* 0x00000000fffff984 */ /* 0x000fe20000000800 */
[----:B------:R-:W-:Y:S01]  /*30d0*/  @!PT LDS RZ, [RZ] ;  /* 0x00000000fffff984 */ /* 0x000fe20000000800 */
[----:B------:R-:W-:Y:S01]  /*30e0*/  @!PT LDS RZ, [RZ] ;  /* 0x00000000fffff984 */ /* 0x000fe20000000800 */
[----:B------:R1:W-:Y:S01]  /*30f0*/  LDGSTS.E.BYPASS.LTC128B.128 [R84+0x6000], desc[UR10][R18.64] ;  /* 0x0600000012547fae */ /* 0x0003e2000b981a0a */
[----:B------:R-:W-:-:S02]  /*3100*/  LEA R14, P1, R8, R195, 0x1 ;  /* 0x000000c3080e7211 */ /* 0x000fc400078208ff */
[-C--:B------:R-:W-:Y:S01]  /*3110*/  LEA.HI.X R17, R6, R194.reuse, R5, 0x1, P4 ;  /* 0x000000c206117211 */ /* 0x080fe200020f0c05 */
[----:B------:R1:W-:Y:S01]  /*3120*/  LDGSTS.E.BYPASS.LTC128B.128 [R84+0x8000], desc[UR10][R18.64+0x80] ;  /* 0x0800008012547fae */ /* 0x0003e2000b981a0a */
[----:B------:R-:W-:Y:S02]  /*3130*/  LEA.HI.X R9, R170, R5, R171, 0x5, P0 ;  /* 0x00000005aa097211 */ /* 0x000fe400000f2cab */
[----:B------:R-:W-:Y:S01]  /*3140*/  LEA R12, P0, R10, R195, 0x1 ;  /* 0x000000c30a0c7211 */ /* 0x000fe200078008ff */
[----:B------:R1:W-:Y:S01]  /*3150*/  LDGSTS.E.BYPASS.LTC128B.128 [R84+0xa000], desc[UR10][R18.64+0x100] ;  /* 0x0a00010012547fae */ /* 0x0003e2000b981a0a */
[-C--:B------:R-:W-:Y:S02]  /*3160*/  LEA.HI.X R15, R8, R194.reuse, R7, 0x1, P1 ;  /* 0x000000c2080f7211 */ /* 0x080fe400008f0c07 */
        /* <DEDUP_REMOVED lines=11> */
.L_x_1335:
[C---:B-1----:R-:W-:Y:S01]  /*3220*/  VIADD R13, R193.reuse, 0x8 ;  /* 0x00000008c10d7836 */ /* 0x042fe20000000000 */
[----:B------:R-:W-:Y:S01]  /*3230*/  ISETP.GT.AND P0, PT, R193, R4, PT ;  /* 0x00000004c100720c */ /* 0x000fe20003f04270 */
[----:B------:R-:W-:Y:S01]  /*3240*/  VIADD R5, R86, 0x8 ;  /* 0x0000000856057836 */ /* 0x000fe20000000000 */
[----:B------:R-:W-:Y:S01]  /*3250*/  ISETP.GE.AND P4, PT, R4, R192, PT ;  /* 0x000000c00400720c */ /* 0x000fe20003f86270 */
[C---:B------:R-:W-:Y:S01]  /*3260*/  VIADD R16, R86.reuse, 0x21 ;  /* 0x0000002156107836 */ /* 0x040fe20000000000 */
[----:B------:R-:W-:Y:S01]  /*3270*/  ISETP.GT.AND P1, PT, R13, R4, PT ;  /* 0x000000040d00720c */ /* 0x000fe20003f24270 */
[----:B------:R-:W-:Y:S01]  /*3280*/  VIADD R17, R86, 0x30 ;  /* 0x0000003056117836 */ /* 0x000fe20000000000 */
[----:B------:R-:W-:Y:S01]  /*3290*/  ISETP.GE.AND P5, PT, R4, R191, PT ;  /* 0x000000bf0400720c */ /* 0x000fe20003fa6270 */
[----:B------:R-:W-:Y:S01]  /*32a0*/  VIADD R4, R86, 0x9 ;  /* 0x0000000956047836 */ /* 0x000fe20000000000 */
[----:B------:R-:W-:Y:S01]  /*32b0*/  FSEL R18, R51, -INF , !P1 ;  /* 0xff80000033127808 */ /* 0x000fe20004800000 */
[----:B------:R-:W1:Y:S01]  /*32c0*/  LDCU UR7, c[0x0][0x3e0] ;  /* 0x00007c00ff0777ac */ /* 0x000e620008000800 */
[-C--:B------:R-:W-:Y:S01]  /*32d0*/  ISETP.GT.AND P1, PT, R13, R5.reuse, PT ;  /* 0x000000050d00720c */ /* 0x080fe20003f24270 */
[----:B------:R-:W-:Y:S01]  /*32e0*/  IMAD.SHL.U32 R232, R0, 0x2, RZ ;  /* 0x0000000200e87824 */ /* 0x000fe200078e00ff */
[----:B------:R-:W-:Y:S01]  /*32f0*/  FSEL R12, R49, -INF , !P0 ;  /* 0xff800000310c7808 */ /* 0x000fe20004000000 */
[----:B------:R-:W-:Y:S01]  /*3300*/  VIADD R200, R219, 0xbb67ae85 ;  /* 0xbb67ae85dbc87836 */ /* 0x000fe20000000000 */
[----:B------:R-:W-:Y:S01]  /*3310*/  FSEL R18, R18, -INF , !P5 ;  /* 0xff80000012127808 */ /* 0x000fe20006800000 */
[C---:B------:R-:W-:Y:S01]  /*3320*/  VIADD R231, R218.reuse, 0x9e3779b9 ;  /* 0x9e3779b9dae77836 */ /* 0x040fe20000000000 */
[C---:B------:R-:W-:Y:S01]  /*3330*/  ISETP.GT.AND P0, PT, R193.reuse, R5, PT ;  /* 0x00000005c100720c */ /* 0x040fe20003f04270 */
[----:B------:R-:W-:Y:S01]  /*3340*/  VIADD R230, R218, 0x3c6ef372 ;  /* 0x3c6ef372dae67836 */ /* 0x000fe20000000000 */
[-C--:B------:R-:W-:Y:S01]  /*3350*/  ISETP.GT.AND P5, PT, R193, R4.reuse, PT ;  /* 0x00000004c100720c */ /* 0x080fe20003fa4270 */
[C---:B------:R-:W-:Y:S01]  /*3360*/  VIADD R229, R219.reuse, 0x76cf5d0a ;  /* 0x76cf5d0adbe57836 */ /* 0x040fe20000000000 */
[----:B------:R-:W-:Y:S01]  /*3370*/  FSEL R36, R46, -INF , !P1 ;  /* 0xff8000002e247808 */ /* 0x000fe20004800000 */
[----:B------:R-:W-:Y:S01]  /*3380*/  VIADD R228, R219, 0x32370b8f ;  /* 0x32370b8fdbe47836 */ /* 0x000fe20000000000 */
[----:B------:R-:W-:Y:S01]  /*3390*/  ISETP.GT.AND P1, PT, R13, R4, PT ;  /* 0x000000040d00720c */ /* 0x000fe20003f24270 */
[----:B------:R-:W-:Y:S01]  /*33a0*/  VIADD R227, R218, 0xdaa66d2b ;  /* 0xdaa66d2bdae37836 */ /* 0x000fe20000000000 */
[----:B------:R-:W-:Y:S01]  /*33b0*/  FSEL R12, R12, -INF , !P4 ;  /* 0xff8000000c0c7808 */ /* 0x000fe20006000000 */
[----:B------:R-:W-:Y:S01]  /*33c0*/  VIADD R226, R218, 0x78dde6e4 ;  /* 0x78dde6e4dae27836 */ /* 0x000fe20000000000 */
[-C--:B------:R-:W-:Y:S01]  /*33d0*/  ISETP.GE.AND P6, PT, R5, R192.reuse, PT ;  /* 0x000000c00500720c */ /* 0x080fe20003fc6270 */
[----:B------:R-:W-:Y:S01]  /*33e0*/  VIADD R215, R219, 0xed9eba14 ;  /* 0xed9eba14dbd77836 */ /* 0x000fe20000000000 */
[-C--:B------:R-:W-:Y:S01]  /*33f0*/  ISETP.GE.AND P4, PT, R5, R191.reuse, PT ;  /* 0x000000bf0500720c */ /* 0x080fe20003f86270 */
[----:B------:R-:W-:Y:S01]  /*3400*/  VIADD R5, R86, 0x10 ;  /* 0x0000001056057836 */ /* 0x000fe20000000000 */
[----:B------:R-:W-:Y:S01]  /*3410*/  FSEL R15, R44, -INF , !P0 ;  /* 0xff8000002c0f7808 */ /* 0x000fe20004000000 */
[----:B------:R-:W-:Y:S01]  /*3420*/  VIADD R214, R219, 0xa9066899 ;  /* 0xa9066899dbd67836 */ /* 0x000fe20000000000 */
[----:B------:R-:W-:Y:S01]  /*3430*/  FSEL R14, R45, -INF , !P5 ;  /* 0xff8000002d0e7808 */ /* 0x000fe20006800000 */
[----:B------:R-:W-:Y:S01]  /*3440*/  VIADD R190, R218, 0xb54cda56 ;  /* 0xb54cda56dabe7836 */ /* 0x000fe20000000000 */
[----:B------:R-:W-:Y:S01]  /*3450*/  ISETP.GE.AND P0, PT, R4, R192, PT ;  /* 0x000000c00400720c */ /* 0x000fe20003f06270 */
[----:B------:R-:W-:Y:S01]  /*3460*/  VIADD R204, R218, 0x1715609d ;  /* 0x1715609ddacc7836 */ /* 0x000fe20000000000 */
[----:B------:R-:W-:Y:S01]  /*3470*/  ISETP.GE.AND P5, PT, R4, R191, PT ;  /* 0x000000bf0400720c */ /* 0x000fe20003fa6270 */
[----:B------:R-:W-:Y:S01]  /*3480*/  VIADD R4, R86, 0x11 ;  /* 0x0000001156047836 */ /* 0x000fe20000000000 */
[----:B------:R-:W-:Y:S01]  /*3490*/  FSEL R19, R47, -INF , !P1 ;  /* 0xff8000002f137808 */ /* 0x000fe20004800000 */
[----:B------:R-:W-:Y:S01]  /*34a0*/  VIADD R205, R219, 0x646e171e ;  /* 0x646e171edbcd7836 */ /* 0x000fe20000000000 */
[----:B------:R-:W-:-:S02]  /*34b0*/  FSEL R14, R14, -INF , !P0 ;  /* 0xff8000000e0e7808 */ /* 0x000fc40004000000 */
[-C--:B------:R-:W-:Y:S02]  /*34c0*/  ISETP.GT.AND P0, PT, R13, R5.reuse, PT ;  /* 0x000000050d00720c */ /* 0x080fe40003f04270 */
[----:B------:R-:W-:Y:S02]  /*34d0*/  FSEL R19, R19, -INF , !P5 ;  /* 0xff80000013137808 */ /* 0x000fe40006800000 */
[C---:B------:R-:W-:Y:S02]  /*34e0*/  ISETP.GT.AND P1, PT, R193.reuse, R5, PT ;  /* 0x00000005c100720c */ /* 0x040fe40003f24270 */
[----:B------:R-:W-:Y:S02]  /*34f0*/  ISETP.GT.AND P5, PT, R193, R4, PT ;  /* 0x00000004c100720c */ /* 0x000fe40003fa4270 */
[----:B------:R-:W-:Y:S02]  /*3500*/  FSEL R7, R42, -INF , !P0 ;  /* 0xff8000002a077808 */ /* 0x000fe40004000000 */
[----:B------:R-:W-:-:S02]  /*3510*/  FSEL R11, R40, -INF , !P1 ;  /* 0xff800000280b7808 */ /* 0x000fc40004800000 */
[----:B------:R-:W-:Y:S02]  /*3520*/  ISETP.GT.AND P0, PT, R13, R4, PT ;  /* 0x000000040d00720c */ /* 0x000fe40003f04270 */
        /* <DEDUP_REMOVED lines=12> */
[----:B------:R-:W-:Y:S02]  /*35f0*/  FSEL R10, R10, -INF , !P1 ;  /* 0xff8000000a0a7808 */ /* 0x000fe40004800000 */
[----:B------:R-:W-:-:S02]  /*3600*/  ISETP.GT.AND P0, PT, R193, R4, PT ;  /* 0x00000004c100720c */ /* 0x000fc40003f04270 */
[C---:B------:R-:W-:Y:S02]  /*3610*/  ISETP.GE.AND P6, PT, R4.reuse, R192, PT ;  /* 0x000000c00400720c */ /* 0x040fe40003fc6270 */
[----:B------:R-:W-:Y:S02]  /*3620*/  ISETP.GT.AND P1, PT, R13, R4, PT ;  /* 0x000000040d00720c */ /* 0x000fe40003f24270 */
[----:B------:R-:W-:Y:S02]  /*3630*/  ISETP.GE.AND P4, PT, R4, R191, PT ;  /* 0x000000bf0400720c */ /* 0x000fe40003f86270 */
[----:B------:R-:W-:Y:S02]  /*3640*/  FSEL R4, R43, -INF , !P5 ;  /* 0xff8000002b047808 */ /* 0x000fe40006800000 */
[----:B------:R-:W-:Y:S02]  /*3650*/  ISETP.GT.AND P5, PT, R193, R5, PT ;  /* 0x00000005c100720c */ /* 0x000fe40003fa4270 */
[----:B------:R-:W-:-:S02]  /*3660*/  FSEL R9, R60, -INF , !P0 ;  /* 0xff8000003c097808 */ /* 0x000fc40004000000 */
[----:B------:R-:W-:Y:S02]  /*3670*/  FSEL R6, R62, -INF , !P1 ;  /* 0xff8000003e067808 */ /* 0x000fe40004800000 */
[----:B------:R-:W-:Y:S02]  /*3680*/  FSEL R8, R61, -INF , !P5 ;  /* 0xff8000003d087808 */ /* 0x000fe40006800000 */
[----:B------:R-:W-:Y:S02]  /*3690*/  ISETP.GE.AND P0, PT, R5, R192, PT ;  /* 0x000000c00500720c */ /* 0x000fe40003f06270 */
[----:B------:R-:W-:Y:S02]  /*36a0*/  ISETP.GT.AND P1, PT, R13, R5, PT ;  /* 0x000000050d00720c */ /* 0x000fe40003f24270 */
[----:B------:R-:W-:Y:S01]  /*36b0*/  ISETP.GE.AND P5, PT, R5, R191, PT ;  /* 0x000000bf0500720c */ /* 0x000fe20003fa6270 */
[----:B------:R-:W-:Y:S01]  /*36c0*/  VIADD R5, R86, 0x20 ;  /* 0x0000002056057836 */ /* 0x000fe20000000000 */
[----:B------:R-:W-:-:S02]  /*36d0*/  FSEL R63, R63, -INF , !P1 ;  /* 0xff8000003f3f7808 */ /* 0x000fc40004800000 */
[----:B------:R-:W-:Y:S02]  /*36e0*/  FSEL R9, R9, -INF , !P6 ;  /* 0xff80000009097808 */ /* 0x000fe40007000000 */
[-C--:B------:R-:W-:Y:S02]  /*36f0*/  ISETP.GT.AND P1, PT, R193, R5.reuse, PT ;  /* 0x00000005c100720c */ /* 0x080fe40003f24270 */
[----:B------:R-:W-:Y:S02]  /*3700*/  FSEL R6, R6, -INF , !P4 ;  /* 0xff80000006067808 */ /* 0x000fe40006000000 */
[----:B------:R-:W-:Y:S02]  /*3710*/  FSEL R8, R8, -INF , !P0 ;  /* 0xff80000008087808 */ /* 0x000fe40004000000 */
[----:B------:R-:W-:Y:S02]  /*3720*/  ISETP.GE.AND P4, PT, R5, R192, PT ;  /* 0x000000c00500720c */ /* 0x000fe40003f86270 */
[----:B------:R-:W-:-:S02]  /*3730*/  ISETP.GT.AND P6, PT, R13, R5, PT ;  /* 0x000000050d00720c */ /* 0x000fc40003fc4270 */
[----:B------:R-:W-:Y:S02]  /*3740*/  ISETP.GE.AND P0, PT, R5, R191, PT ;  /* 0x000000bf0500720c */ /* 0x000fe40003f06270 */
[----:B------:R-:W-:Y:S02]  /*3750*/  FSEL R5, R63, -INF , !P5 ;  /* 0xff8000003f057808 */ /* 0x000fe40006800000 */
[----:B------:R-:W-:Y:S02]  /*3760*/  ISETP.GT.AND P5, PT, R193, R16, PT ;  /* 0x00000010c100720c */ /* 0x000fe40003fa4270 */
[----:B------:R-:W-:Y:S01]  /*3770*/  FSEL R178, R32, -INF , !P1 ;  /* 0xff80000020b27808 */ /* 0x000fe20004800000 */
[----:B------:R-:W-:Y:S01]  /*3780*/  VIADD R32, R86, 0x28 ;  /* 0x0000002856207836 */ /* 0x000fe20000000000 */
[----:B------:R-:W-:Y:S02]  /*3790*/  FSEL R34, R34, -INF , !P6 ;  /* 0xff80000022227808 */ /* 0x000fe40007000000 */
[----:B------:R-:W-:-:S02]  /*37a0*/  FSEL R33, R33, -INF , !P5 ;  /* 0xff80000021217808 */ /* 0x000fc40006800000 */
[----:B------:R-:W-:Y:S02]  /*37b0*/  ISETP.GT.AND P1, PT, R13, R16, PT ;  /* 0x000000100d00720c */ /* 0x000fe40003f24270 */
[C---:B------:R-:W-:Y:S02]  /*37c0*/  ISETP.GE.AND P6, PT, R16.reuse, R192, PT ;  /* 0x000000c01000720c */ /* 0x040fe40003fc6270 */
[----:B------:R-:W-:Y:S01]  /*37d0*/  ISETP.GE.AND P5, PT, R16, R191, PT ;  /* 0x000000bf1000720c */ /* 0x000fe20003fa6270 */
[----:B------:R-:W-:Y:S01]  /*37e0*/  VIADD R16, R86, 0x29 ;  /* 0x0000002956107836 */ /* 0x000fe20000000000 */
[----:B------:R-:W-:Y:S02]  /*37f0*/  FSEL R178, R178, -INF , !P4 ;  /* 0xff800000b2b27808 */ /* 0x000fe40006000000 */
[----:B------:R-:W-:Y:S02]  /*3800*/  ISETP.GT.AND P4, PT, R193, R32, PT ;  /* 0x00000020c100720c */ /* 0x000fe40003f84270 */
[----:B------:R-:W-:-:S02]  /*3810*/  FSEL R35, R35, -INF , !P1 ;  /* 0xff80000023237808 */ /* 0x000fc40004800000 */
[C---:B------:R-:W-:Y:S02]  /*3820*/  ISETP.GT.AND P1, PT, R13.reuse, R32, PT ;  /* 0x000000200d00720c */ /* 0x040fe40003f24270 */
[----:B------:R-:W-:Y:S02]  /*3830*/  FSEL R28, R28, -INF , !P4 ;  /* 0xff8000001c1c7808 */ /* 0x000fe40006000000 */
[----:B------:R-:W-:Y:S02]  /*3840*/  ISETP.GT.AND P4, PT, R13, R16, PT ;  /* 0x000000100d00720c */ /* 0x000fe40003f84270 */
[----:B------:R-:W-:Y:S02]  /*3850*/  FSEL R30, R30, -INF , !P1 ;  /* 0xff8000001e1e7808 */ /* 0x000fe40004800000 */
[----:B------:R-:W-:Y:S02]  /*3860*/  ISETP.GE.AND P1, PT, R32, R192, PT ;  /* 0x000000c02000720c */ /* 0x000fe40003f26270 */
[----:B------:R-:W-:-:S02]  /*3870*/  FSEL R31, R31, -INF , !P4 ;  /* 0xff8000001f1f7808 */ /* 0x000fc40006000000 */
[----:B------:R-:W-:Y:S02]  /*3880*/  FSEL R177, R33, -INF , !P6 ;  /* 0xff80000021b17808 */ /* 0x000fe40007000000 */
[C---:B------:R-:W-:Y:S02]  /*3890*/  ISETP.GT.AND P4, PT, R193.reuse, R17, PT ;  /* 0x00000011c100720c */ /* 0x040fe40003f84270 */
[----:B------:R-:W-:Y:S02]  /*38a0*/  ISETP.GT.AND P6, PT, R193, R86, PT ;  /* 0x00000056c100720c */ /* 0x000fe40003fc4270 */
[----:B------:R-:W-:Y:S02]  /*38b0*/  FSEL R182, R34, -INF , !P0 ;  /* 0xff80000022b67808 */ /* 0x000fe40004000000 */
[----:B------:R-:W-:Y:S02]  /*38c0*/  FSEL R184, R35, -INF , !P5 ;  /* 0xff80000023b87808 */ /* 0x000fe40006800000 */
[----:B------:R-:W-:Y:S01]  /*38d0*/  FSEL R179, R28, -INF , !P1 ;  /* 0xff8000001cb37808 */ /* 0x000fe20004800000 */
[----:B------:R-:W-:Y:S01]  /*38e0*/  VIADD R28, R86, 0x38 ;  /* 0x00000038561c7836 */ /* 0x000fe20000000000 */
[----:B------:R-:W-:-:S02]  /*38f0*/  ISETP.GT.AND P0, PT, R193, R16, PT ;  /* 0x00000010c100720c */ /* 0x000fc40003f04270 */
[CC--:B------:R-:W-:Y:S02]  /*3900*/  ISETP.GE.AND P1, PT, R16.reuse, R192.reuse, PT ;  /* 0x000000c01000720c */ /* 0x0c0fe40003f26270 */
[----:B------:R-:W-:Y:S02]  /*3910*/  ISETP.GE.AND P5, PT, R16, R191, PT ;  /* 0x000000bf1000720c */ /* 0x000fe40003fa6270 */
[----:B------:R-:W-:Y:S01]  /*3920*/  FSEL R187, R24, -INF , !P4 ;  /* 0xff80000018bb7808 */ /* 0x000fe20006000000 */
[C---:B------:R-:W-:Y:S01]  /*3930*/  VIADD R24, R86.reuse, 0x39 ;  /* 0x0000003956187836 */ /* 0x040fe20000000000 */
[----:B------:R-:W-:Y:S02]  /*3940*/  ISETP.GE.AND P4, PT, R86, R192, PT ;  /* 0x000000c05600720c */ /* 0x000fe40003f86270 */
[----:B------:R-:W-:Y:S02]  /*3950*/  FSEL R16, R48, -INF , !P6 ;  /* 0xff80000030107808 */ /* 0x000fe40007000000 */
[----:B------:R-:W-:Y:S01]  /*3960*/  FSEL R181, R29, -INF , !P0 ;  /* 0xff8000001db57808 */ /* 0x000fe20004000000 */
[----:B------:R-:W-:Y:S01]  /*3970*/  VIADD R29, R86, 0x31 ;  /* 0x00000031561d7836 */ /* 0x000fe20000000000 */
[----:B------:R-:W-:-:S02]  /*3980*/  FSEL R16, R16, -INF , !P4 ;  /* 0xff80000010107808 */ /* 0x000fc40006000000 */
[----:B------:R-:W-:Y:S02]  /*3990*/  ISETP.GE.AND P0, PT, R32, R191, PT ;  /* 0x000000bf2000720c */ /* 0x000fe40003f06270 */
[----:B------:R-:W-:Y:S02]  /*39a0*/  FMNMX3.FTZ R32, R16, R12, R15, !PT ;  /* 0x0000000c10207276 */ /* 0x000fe4000781000f */
[----:B------:R-:W-:Y:S02]  /*39b0*/  ISETP.GE.AND P6, PT, R17, R192, PT ;  /* 0x000000c01100720c */ /* 0x000fe40003fc6270 */
[----:B------:R-:W-:Y:S02]  /*39c0*/  FMNMX3.FTZ R32, R32, R14, R11, !PT ;  /* 0x0000000e20207276 */ /* 0x000fe4000781000b */
[----:B------:R-:W-:Y:S02]  /*39d0*/  FSEL R181, R181, -INF , !P1 ;  /* 0xff800000b5b57808 */ /* 0x000fe40004800000 */
[----:B------:R-:W-:-:S02]  /*39e0*/  ISETP.GT.AND P4, PT, R193, R29, PT ;  /* 0x0000001dc100720c */ /* 0x000fc40003f84270 */
[----:B------:R-:W-:Y:S02]  /*39f0*/  ISETP.GT.AND P1, PT, R193, R28, PT ;  /* 0x0000001cc100720c */ /* 0x000fe40003f24270 */
[----:B------:R-:W-:Y:S02]  /*3a00*/  FMNMX3.FTZ R32, R32, R10, R9, !PT ;  /* 0x0000000a20207276 */ /* 0x000fe40007810009 */
[----:B------:R-:W-:Y:S02]  /*3a10*/  FSEL R187, R187, -INF , !P6 ;  /* 0xff800000bbbb7808 */ /* 0x000fe40007000000 */
[-C--:B------:R-:W-:Y:S02]  /*3a20*/  ISETP.GE.AND P6, PT, R29, R192.reuse, PT ;  /* 0x000000c01d00720c */ /* 0x080fe40003fc6270 */
[----:B------:R-:W-:Y:S02]  /*3a30*/  FSEL R25, R25, -INF , !P4 ;  /* 0xff80000019197808 */ /* 0x000fe40006000000 */
[----:B------:R-:W-:-:S02]  /*3a40*/  ISETP.GE.AND P4, PT, R28, R192, PT ;  /* 0x000000c01c00720c */ /* 0x000fc40003f86270 */
[----:B------:R-:W-:Y:S02]  /*3a50*/  FSEL R20, R20, -INF , !P1 ;  /* 0xff80000014147808 */ /* 0x000fe40004800000 */
[----:B------:R-:W-:Y:S02]  /*3a60*/  FMNMX3.FTZ R32, R32, R8, R178, !PT ;  /* 0x0000000820207276 */ /* 0x000fe400078100b2 */
[----:B------:R-:W-:Y:S02]  /*3a70*/  FSEL R147, R25, -INF , !P6 ;  /* 0xff80000019937808 */ /* 0x000fe40007000000 */
[----:B------:R-:W-:Y:S02]  /*3a80*/  ISETP.GT.AND P6, PT, R13, R86, PT ;  /* 0x000000560d00720c */ /* 0x000fe40003fc4270 */
[----:B------:R-:W-:Y:S02]  /*3a90*/  FSEL R146, R20, -INF , !P4 ;  /* 0xff80000014927808 */ /* 0x000fe40006000000 */
[----:B------:R-:W-:-:S02]  /*3aa0*/  ISETP.GT.AND P4, PT, R193, R24, PT ;  /* 0x00000018c100720c */ /* 0x000fc40003f84270 */
[----:B------:R-:W-:Y:S02]  /*3ab0*/  FMNMX3.FTZ R32, R32, R177, R179, !PT ;  /* 0x000000b120207276 */ /* 0x000fe400078100b3 */
[----:B------:R-:W-:Y:S02]  /*3ac0*/  ISETP.GE.AND P1, PT, R86, R191, PT ;  /* 0x000000bf5600720c */ /* 0x000fe40003f26270 */
[----:B------:R-:W-:Y:S02]  /*3ad0*/  FSEL R20, R50, -INF , !P6 ;  /* 0xff80000032147808 */ /* 0x000fe40007000000 */
[----:B------:R-:W-:Y:S02]  /*3ae0*/  ISETP.GE.AND P6, PT, R24, R192, PT ;  /* 0x000000c01800720c */ /* 0x000fe40003fc6270 */
[----:B------:R-:W-:Y:S02]  /*3af0*/  FSEL R21, R21, -INF , !P4 ;  /* 0xff80000015157808 */ /* 0x000fe40006000000 */
[----:B------:R-:W-:-:S02]  /*3b00*/  FMNMX3.FTZ R32, R32, R181, R187, !PT ;  /* 0x000000b520207276 */ /* 0x000fc400078100bb */
[----:B------:R-:W-:Y:S02]  /*3b10*/  FSEL R20, R20, -INF , !P1 ;  /* 0xff80000014147808 */ /* 0x000fe40004800000 */
[----:B------:R-:W-:Y:S02]  /*3b20*/  FSEL R145, R21, -INF , !P6 ;  /* 0xff80000015917808 */ /* 0x000fe40007000000 */
[----:B------:R-:W-:Y:S02]  /*3b30*/  FMNMX3.FTZ R132, R32, R147, R146, !PT ;  /* 0x0000009320847276 */ /* 0x000fe40007810092 */
[----:B------:R-:W-:Y:S02]  /*3b40*/  ISETP.GT.AND P4, PT, R13, R17, PT ;  /* 0x000000110d00720c */ /* 0x000fe40003f84270 */
[----:B------:R-:W-:Y:S02]  /*3b50*/  ISETP.GE.AND P1, PT, R17, R191, PT ;  /* 0x000000bf1100720c */ /* 0x000fe40003f26270 */
[----:B------:R-:W-:-:S02]  /*3b60*/  FMNMX3.FTZ R17, R20, R18, R36, !PT ;  /* 0x0000001214117276 */ /* 0x000fc40007810024 */
[----:B------:R-:W-:Y:S02]  /*3b70*/  FMNMX.FTZ R132, R145, R132, !PT ;  /* 0x0000008491847209 */ /* 0x000fe40007810000 */
[----:B------:R-:W-:Y:S02]  /*3b80*/  FMNMX3.FTZ R21, R17, R19, R7, !PT ;  /* 0x0000001311157276 */ /* 0x000fe40007810007 */
[----:B------:R-:W-:Y:S01]  /*3b90*/  FSEL R185, R30, -INF , !P0 ;  /* 0xff8000001eb97808 */ /* 0x000fe20004000000 */
[----:B------:R-:W2:Y:S01]  /*3ba0*/  SHFL.BFLY PT, R17, R132, 0x2, 0x1f ;  /* 0x0c401f0084117f89 */ /* 0x000ea200000e0000 */
[----:B------:R-:W-:Y:S02]  /*3bb0*/  FMNMX3.FTZ R21, R21, R4, R6, !PT ;  /* 0x0000000415157276 */ /* 0x000fe40007810006 */
        /* <DEDUP_REMOVED lines=15> */
[----:B------:R-:W-:Y:S01]  /*3cb0*/  FSEL R142, R22, -INF , !P4 ;  /* 0xff800000168e7808 */ /* 0x000fe20006000000 */
[----:B-1----:R-:W-:Y:S01]  /*3cc0*/  IMAD R22, R80, UR7, R79 ;  /* 0x0000000750167c24 */ /* 0x002fe2000f8e024f */
[----:B------:R-:W-:Y:S01]  /*3cd0*/  FMNMX3.FTZ R21, R21, R186, R183, !PT ;  /* 0x000000ba15157276 */ /* 0x000fe200078100b7 */
[----:B------:R-:W1:Y:S01]  /*3ce0*/  LDCU UR7, c[0x0][0x45c] ;  /* 0x00008b80ff0777ac */ /* 0x000e620008000800 */
[----:B------:R-:W-:Y:S01]  /*3cf0*/  FSEL R141, R23, -INF , !P0 ;  /* 0xff800000178d7808 */ /* 0x000fe20004000000 */
[----:B------:R-:W-:Y:S01]  /*3d00*/  IMAD.SHL.U32 R22, R22, 0x20, RZ ;  /* 0x0000002016167824 */ /* 0x000fe200078e00ff */
[----:B------:R-:W-:Y:S02]  /*3d10*/  FMNMX3.FTZ R21, R21, R143, R142, !PT ;  /* 0x0000008f15157276 */ /* 0x000fe4000781008e */
[----:B------:R-:W-:-:S02]  /*3d20*/  SHF.R.U32.HI R216, RZ, 0x5, R164 ;  /* 0x00000005ffd87819 */ /* 0x000fc400000116a4 */
[----:B------:R-:W-:Y:S02]  /*3d30*/  LOP3.LUT R212, R164, 0x1f, RZ, 0xc0, !PT ;  /* 0x0000001fa4d47812 */ /* 0x000fe400078ec0ff */
[----:B------:R-:W-:Y:S01]  /*3d40*/  FMNMX.FTZ R21, R141, R21, !PT ;  /* 0x000000158d157209 */ /* 0x000fe20007810000 */
[----:B------:R-:W-:Y:S01]  /*3d50*/  IMAD R216, R81, 0x4, R216 ;  /* 0x0000000451d87824 */ /* 0x000fe200078e02d8 */
[----:B--2---:R-:W-:Y:S02]  /*3d60*/  FMNMX.FTZ R132, R132, R17, !PT ;  /* 0x0000001184847209 */ /* 0x004fe40007810000 */
[----:B------:R-:W-:Y:S01]  /*3d70*/  IADD3 R212, P1, P0, R22, R78, R212 ;  /* 0x0000004e16d47210 */ /* 0x000fe2000783e0d4 */
[----:B------:R-:W2:Y:S01]  /*3d80*/  SHFL.BFLY PT, R17, R21, 0x2, 0x1f ;  /* 0x0c401f0015117f89 */ /* 0x000ea200000e0000 */
[----:B------:R-:W-:Y:S01]  /*3d90*/  SHF.R.S32.HI R22, RZ, 0x1f, R22 ;  /* 0x0000001fff167819 */ /* 0x000fe20000011416 */
[----:B------:R-:W-:Y:S01]  /*3da0*/  IMAD.WIDE.U32 R216, R216, -0x326172a9, RZ ;  /* 0xcd9e8d57d8d87825 */ /* 0x000fe200078e00ff */
[----:B------:R-:W-:Y:S01]  /*3db0*/  LOP3.LUT R224, R77, 0x200, R150, 0xf8, !PT ;  /* 0x000002004de07812 */ /* 0x000fe200078ef896 */
[----:B------:R-:W3:Y:S01]  /*3dc0*/  SHFL.BFLY PT, R13, R132, 0x1, 0x1f ;  /* 0x0c201f00840d7f89 */ /* 0x000ee200000e0000 */
[----:B------:R-:W-:Y:S01]  /*3dd0*/  IADD3.X R22, PT, PT, R22, R3, RZ, P1, P0 ;  /* 0x0000000316167210 */ /* 0x000fe20000fe04ff */
[----:B------:R-:W-:Y:S01]  /*3de0*/  IMAD.WIDE.U32 R212, R212, -0x2daee0ad, RZ ;  /* 0xd2511f53d4d47825 */ /* 0x000fe200078e00ff */
[----:B------:R-:W-:-:S02]  /*3df0*/  LEA R175, R224, UR6, 0x1 ;  /* 0x00000006e0af7c11 */ /* 0x000fc4000f8e08ff */
[----:B------:R-:W-:Y:S02]  /*3e00*/  LOP3.LUT R202, R218, R22, R217, 0x96, !PT ;  /* 0x00000016daca7212 */ /* 0x000fe400078e96d9 */
[----:B------:R-:W-:Y:S01]  /*3e10*/  LOP3.LUT R3, R219, R232, R213, 0x96, !PT ;  /* 0x000000e8db037212 */ /* 0x000fe200078e96d5 */
[----:B------:R-:W-:Y:S01]  /*3e20*/  IMAD.IADD R207, R148, 0x1, R175 ;  /* 0x0000000194cf7824 */ /* 0x000fe200078e02af */
[----:B------:R-:W-:Y:S01]  /*3e30*/  LDSM.16.MT88.4 R124, [R175+0xc000] ;  /* 0x00c00000af7c783b */ /* 0x000fe20000004200 */
[----:B------:R-:W-:-:S03]  /*3e40*/  IMAD.WIDE.U32 R202, R202, -0x2daee0ad, RZ ;  /* 0xd2511f53caca7825 */ /* 0x000fc600078e00ff */
[----:B------:R-:W-:Y:S01]  /*3e50*/  LDSM.16.MT88.4 R56, [R207+0xe000] ;  /* 0x00e00000cf38783b */ /* 0x000fe20000004200 */
[----:B------:R-:W-:Y:S01]  /*3e60*/  IMAD.WIDE.U32 R22, R3, -0x326172a9, RZ ;  /* 0xcd9e8d5703167825 */ /* 0x000fe200078e00ff */
[----:B------:R-:W-:Y:S02]  /*3e70*/  LOP3.LUT R200, R200, R212, R203, 0x96, !PT ;  /* 0x000000d4c8c87212 */ /* 0x000fe400078e96cb */
[----:B------:R-:W-:Y:S01]  /*3e80*/  LDSM.16.MT88.4 R108, [R207+0xc000] ;  /* 0x00c00000cf6c783b */ /* 0x000fe20000004200 */
[----:B------:R-:W-:Y:S02]  /*3e90*/  IMAD.IADD R206, R76, 0x1, R207 ;  /* 0x000000014cce7824 */ /* 0x000fe400078e02cf */
[----:B------:R-:W-:Y:S01]  /*3ea0*/  IMAD.WIDE.U32 R200, R200, -0x326172a9, RZ ;  /* 0xcd9e8d57c8c87825 */ /* 0x000fe200078e00ff */
[----:B--2---:R-:W-:Y:S01]  /*3eb0*/  FMNMX.FTZ R21, R21, R17, !PT ;  /* 0x0000001115157209 */ /* 0x004fe20007810000 */
[----:B------:R-:W-:Y:S01]  /*3ec0*/  LDSM.16.MT88.4 R40, [R175+0xe000] ;  /* 0x00e00000af28783b */ /* 0x000fe20000004200 */
[----:B---3--:R-:W-:Y:S01]  /*3ed0*/  FMNMX.FTZ R132, R132, R13, !PT ;  /* 0x0000000d84847209 */ /* 0x008fe20007810000 */
[----:B------:R-:W-:Y:S01]  /*3ee0*/  IMAD.IADD R211, R76, 0x1, R175 ;  /* 0x000000014cd37824 */ /* 0x000fe200078e02af */
[----:B------:R-:W-:Y:S01]  /*3ef0*/  LOP3.LUT R13, R231, R216, R23, 0x96, !PT ;  /* 0x000000d8e70d7212 */ /* 0x000fe200078e9617 */
[----:B------:R-:W2:Y:S01]  /*3f00*/  SHFL.BFLY PT, R3, R21, 0x1, 0x1f ;  /* 0x0c201f0015037f89 */ /* 0x000ea200000e0000 */
[----:B------:R-:W-:Y:S01]  /*3f10*/  LOP3.LUT R22, R230, R22, R201, 0x96, !PT ;  /* 0x00000016e6167212 */ /* 0x000fe200078e96c9 */
[C---:B-1----:R-:W-:Y:S01]  /*3f20*/  FMUL.FTZ R144, R132.reuse, UR7 ;  /* 0x0000000784907c20 */ /* 0x042fe20008410000 */
[----:B------:R-:W-:Y:S01]  /*3f30*/  FSETP.NEU.FTZ.AND P0, PT, R132, -INF , PT ;  /* 0xff8000008400780b */ /* 0x000fe20003f1d000 */
[----:B------:R-:W-:Y:S01]  /*3f40*/  IMAD.WIDE.U32 R24, R13, -0x2daee0ad, RZ ;  /* 0xd2511f530d187825 */ /* 0x000fe200078e00ff */
[----:B------:R-:W1:Y:S02]  /*3f50*/  LDSM.16.MT88.4 R100, [R206+0xc000] ;  /* 0x00c00000ce64783b */ /* 0x000e640000004200 */
        /* <DEDUP_REMOVED lines=9> */
[--C-:B------:R-:W-:Y:S01]  /*3ff0*/  FFMA.FTZ R160, R14, UR7, -R144.reuse ;  /* 0x000000070ea07c23 */ /* 0x100fe20008010890 */
[----:B------:R-:W-:Y:S01]  /*4000*/  IMAD.WIDE.U32 R16, R17, -0x326172a9, RZ ;  /* 0xcd9e8d5711107825 */ /* 0x000fe200078e00ff */
[----:B------:R-:W-:Y:S01]  /*4010*/  LOP3.LUT R13, R227, R200, R25, 0x96, !PT ;  /* 0x000000c8e30d7212 */ /* 0x000fe200078e9619 */
[----:B------:R-:W-:Y:S02]  /*4020*/  MUFU.EX2 R174, R174 ;  /* 0x000000ae00ae7308 */ /* 0x000fe40000000800 */
[--C-:B------:R-:W-:Y:S01]  /*4030*/  FFMA.FTZ R155, R9, UR7, -R144.reuse ;  /* 0x00000007099b7c23 */ /* 0x100fe20008010890 */
[----:B------:R-:W-:Y:S01]  /*4040*/  FFMA.FTZ R153, R8, UR7, -R144 ;  /* 0x0000000708997c23 */ /* 0x000fe20008010890 */
[----:B------:R-:W-:Y:S01]  /*4050*/  LOP3.LUT R12, R226, R24, R17, 0x96, !PT ;  /* 0x00000018e20c7212 */ /* 0x000fe200078e9611 */
[----:B------:R-:W-:Y:S01]  /*4060*/  IMAD.WIDE.U32 R24, R13, -0x2daee0ad, RZ ;  /* 0xd2511f530d187825 */ /* 0x000fe200078e00ff */
[----:B------:R-:W3:Y:S01]  /*4070*/  LDC R17, c[0x0][0x4f8] ;  /* 0x00013e00ff117b82 */ /* 0x000ee20000000800 */
[----:B--2---:R-:W-:-:S02]  /*4080*/  FMNMX.FTZ R3, R21, R3, !PT ;  /* 0x0000000315037209 */ /* 0x004fc40007810000 */
[--C-:B------:R-:W-:Y:S01]  /*4090*/  FFMA.FTZ R159, R11, UR7, -R144.reuse ;  /* 0x000000070b9f7c23 */ /* 0x100fe20008010890 */
[----:B------:R-:W-:Y:S01]  /*40a0*/  IMAD.WIDE.U32 R12, R12, -0x2daee0ad, RZ ;  /* 0xd2511f530c0c7825 */ /* 0x000fe200078e00ff */
[----:B------:R-:W-:Y:S01]  /*40b0*/  LOP3.LUT R15, R215, R22, R25, 0x96, !PT ;  /* 0x00000016d70f7212 */ /* 0x000fe200078e9619 */
[----:B------:R-:W-:Y:S02]  /*40c0*/  MUFU.EX2 R172, R172 ;  /* 0x000000ac00ac7308 */ /* 0x000fe40000000800 */
[C---:B------:R-:W-:Y:S01]  /*40d0*/  FMUL.FTZ R140, R3.reuse, UR7 ;  /* 0x00000007038c7c20 */ /* 0x040fe20008410000 */
[----:B------:R-:W-:Y:S01]  /*40e0*/  FSETP.NEU.FTZ.AND P0, PT, R3, -INF , PT ;  /* 0xff8000000300780b */ /* 0x000fe20003f1d000 */
[----:B------:R-:W-:Y:S01]  /*40f0*/  FFMA.FTZ R156, R10, UR7, -R144 ;  /* 0x000000070a9c7c23 */ /* 0x000fe20008010890 */
[----:B------:R-:W-:Y:S01]  /*4100*/  LOP3.LUT R22, R214, R24, R13, 0x96, !PT ;  /* 0x00000018d6167212 */ /* 0x000fe200078e960d */
[----:B------:R-:W-:Y:S01]  /*4110*/  IMAD.WIDE.U32 R14, R15, -0x326172a9, RZ ;  /* 0xcd9e8d570f0e7825 */ /* 0x000fe200078e00ff */
[----:B------:R-:W-:Y:S01]  /*4120*/  FSEL R140, R140, RZ, P0 ;  /* 0x000000ff8c8c7208 */ /* 0x000fe20000000000 */
[----:B------:R-:W2:Y:S01]  /*4130*/  LDSM.16.MT88.4 R8, [R206+0x10000] ;  /* 0x01000000ce08783b */ /* 0x000ea20000004200 */
[----:B------:R-:W4:Y:S01]  /*4140*/  MUFU.EX2 R160, R160 ;  /* 0x000000a000a07308 */ /* 0x000f220000000800 */
[----:B------:R-:W-:-:S04]  /*4150*/  IMAD.WIDE.U32 R22, R22, -0x326172a9, RZ ;  /* 0xcd9e8d5716167825 */ /* 0x000fc800078e00ff */
[----:B------:R-:W-:Y:S01]  /*4160*/  FFMA.FTZ R178, R178, UR7, -R144 ;  /* 0x00000007b2b27c23 */ /* 0x000fe20008010890 */
[--C-:B------:R-:W-:Y:S01]  /*4170*/  FFMA.FTZ R163, R20, UR7, -R140.reuse ;  /* 0x0000000714a37c23 */ /* 0x100fe2000801088c */
[--C-:B------:R-:W-:Y:S01]  /*4180*/  FFMA.FTZ R162, R18, UR7, -R140.reuse ;  /* 0x0000000712a27c23 */ /* 0x100fe2000801088c */
[----:B------:R-:W-:Y:S01]  /*4190*/  FFMA.FTZ R157, R19, UR7, -R140 ;  /* 0x00000007139d7c23 */ /* 0x000fe2000801088c */
[----:B------:R-:W-:Y:S01]  /*41a0*/  LOP3.LUT R97, R190, R14, R23, 0x96, !PT ;  /* 0x0000000ebe617212 */ /* 0x000fe200078e9617 */
[----:B------:R-:W-:Y:S01]  /*41b0*/  IMAD.MOV.U32 R14, RZ, RZ, R22 ;  /* 0x000000ffff0e7224 */ /* 0x000fe200078e0016 */
[C---:B------:R-:W-:Y:S01]  /*41c0*/  PRMT R98, R22.reuse, 0x7771, RZ ;  /* 0x0000777116627816 */ /* 0x040fe200000000ff */
[----:B------:R-:W-:Y:S01]  /*41d0*/  MUFU.EX2 R163, R163 ;  /* 0x000000a300a37308 */ /* 0x000fe20000000800 */
[----:B------:R-:W-:Y:S01]  /*41e0*/  PRMT R13, R22, 0x7773, RZ ;  /* 0x00007773160d7816 */ /* 0x000fe200000000ff */
[--C-:B------:R-:W-:Y:S01]  /*41f0*/  FFMA.FTZ R158, R36, UR7, -R140.reuse ;  /* 0x00000007249e7c23 */ /* 0x100fe2000801088c */
[----:B---3--:R-:W-:Y:S01]  /*4200*/  LOP3.LUT R17, R17, 0xff, RZ, 0xc0, !PT ;  /* 0x000000ff11117812 */ /* 0x008fe200078ec0ff */
[----:B------:R-:W-:Y:S01]  /*4210*/  FFMA.FTZ R152, R6, UR7, -R140 ;  /* 0x0000000706987c23 */ /* 0x000fe2000801088c */
[----:B------:R-:W-:Y:S01]  /*4220*/  PRMT R99, R22, 0x7772, RZ ;  /* 0x0000777216637816 */ /* 0x000fe200000000ff */
[----:B------:R-:W3:Y:S01]  /*4230*/  LDSM.16.MT88.4 R48, [R211+0xe000] ;  /* 0x00e00000d330783b */ /* 0x000ee20000004200 */
[----:B------:R-:W-:Y:S01]  /*4240*/  LOP3.LUT R14, R14, 0xff, RZ, 0xc0, !PT ;  /* 0x000000ff0e0e7812 */ /* 0x000fe200078ec0ff */
[----:B------:R-:W5:Y:S01]  /*4250*/  MUFU.EX2 R162, R162 ;  /* 0x000000a200a27308 */ /* 0x000f620000000800 */
[----:B------:R-:W-:Y:S01]  /*4260*/  PRMT R99, R99, 0x5410, R13 ;  /* 0x0000541063637816 */ /* 0x000fe2000000000d */
[----:B------:R-:W-:Y:S01]  /*4270*/  IMAD R176, R17, 0x10000, R17 ;  /* 0x0001000011b07824 */ /* 0x000fe200078e0211 */
[----:B------:R-:W-:Y:S01]  /*4280*/  PRMT R98, R14, 0x5410, R98 ;  /* 0x000054100e627816 */ /* 0x000fe20000000062 */
[----:B------:R-:W3:Y:S01]  /*4290*/  LDSM.16.MT88.4 R64, [R206+0xe000] ;  /* 0x00e00000ce40783b */ /* 0x000ee20000004200 */
[C---:B------:R-:W-:Y:S01]  /*42a0*/  PRMT R13, R97.reuse, 0x7632, R13 ;  /* 0x00007632610d7816 */ /* 0x040fe2000000000d */
[--C-:B------:R-:W-:Y:S01]  /*42b0*/  FFMA.FTZ R161, R4, UR7, -R140.reuse ;  /* 0x0000000704a17c23 */ /* 0x100fe2000801088c */
[C---:B------:R-:W-:Y:S01]  /*42c0*/  LOP3.LUT R96, R97.reuse, 0xffff, RZ, 0xc0, !PT ;  /* 0x0000ffff61607812 */ /* 0x040fe200078ec0ff */
[----:B------:R-:W1:Y:S01]  /*42d0*/  MUFU.EX2 R173, R173 ;  /* 0x000000ad00ad7308 */ /* 0x000e620000000800 */
[----:B------:R-:W-:Y:S01]  /*42e0*/  LOP3.LUT R14, R97, 0xff, RZ, 0xc0, !PT ;  /* 0x000000ff610e7812 */ /* 0x000fe200078ec0ff */
[----:B------:R-:W3:Y:S01]  /*42f0*/  LDSM.16.MT88.4 R72, [R175+0x10000] ;  /* 0x01000000af48783b */ /* 0x000ee20000004200 */
[----:B------:R-:W-:Y:S01]  /*4300*/  SHF.R.U32.HI R97, RZ, 0x18, R97 ;  /* 0x00000018ff617819 */ /* 0x000fe20000011661 */
[--C-:B------:R-:W-:Y:S01]  /*4310*/  FFMA.FTZ R151, R5, UR7, -R140.reuse ;  /* 0x0000000705977c23 */ /* 0x100fe2000801088c */
[----:B------:R-:W-:Y:S01]  /*4320*/  LOP3.LUT R13, R13, 0xff, RZ, 0xc0, !PT ;  /* 0x000000ff0d0d7812 */ /* 0x000fe200078ec0ff */
[----:B------:R-:W3:Y:S01]  /*4330*/  LDSM.16.MT88.4 R80, [R211+0x10000] ;  /* 0x01000000d350783b */ /* 0x000ee20000004200 */
[--C-:B------:R-:W-:Y:S01]  /*4340*/  HSET2.LE.AND R98, R98, R176.reuse, PT ;  /* 0x000000b062627233 */ /* 0x100fe20003803000 */
[----:B------:R-:W-:Y:S01]  /*4350*/  MUFU.EX2 R155, R155 ;  /* 0x0000009b009b7308 */ /* 0x000fe20000000800 */
[----:B----4-:R-:W-:Y:S01]  /*4360*/  F2FP.BF16.F32.PACK_AB R18, R160, R172 ;  /* 0x000000aca012723e */ /* 0x010fe200000010ff */
[----:B------:R-:W4:Y:S01]  /*4370*/  LDSM.16.MT88.4 R88, [R207+0x10000] ;  /* 0x01000000cf58783b */ /* 0x000f220000004200 */
[----:B------:R-:W-:Y:S01]  /*4380*/  PRMT R97, R13, 0x5410, R97 ;  /* 0x000054100d617816 */ /* 0x000fe20000000061 */
[----:B------:R-:W-:Y:S01]  /*4390*/  FFMA.FTZ R154, R7, UR7, -R140 ;  /* 0x00000007079a7c23 */ /* 0x000fe2000801088c */
[----:B------:R-:W-:Y:S01]  /*43a0*/  SHF.R.U32.HI R96, RZ, 0x8, R96 ;  /* 0x00000008ff607819 */ /* 0x000fe20000011660 */
[----:B------:R-:W4:Y:S01]  /*43b0*/  LDSM.16.MT88.4 R20, [R206+0xc800] ;  /* 0x00c80000ce14783b */ /* 0x000f220000004200 */
[----:B------:R-:W-:Y:S01]  /*43c0*/  LOP3.LUT R98, R18, R98, RZ, 0xc0, !PT ;  /* 0x0000006212627212 */ /* 0x000fe200078ec0ff */
[----:B------:R-:W2:Y:S01]  /*43d0*/  MUFU.EX2 R153, R153 ;  /* 0x0000009900997308 */ /* 0x000ea20000000800 */
[----:B------:R-:W-:Y:S01]  /*43e0*/  LOP3.LUT R18, R204, R16, R15, 0x96, !PT ;  /* 0x00000010cc127212 */ /* 0x000fe200078e960f */
[----:B------:R-:W-:Y:S01]  /*43f0*/  LDSM.16.MT88.4 R24, [R207+0xc800] ;  /* 0x00c80000cf18783b */ /* 0x000fe20000004200 */
[----:B------:R-:W-:Y:S01]  /*4400*/  PRMT R96, R14, 0x5410, R96 ;  /* 0x000054100e607816 */ /* 0x000fe20000000060 */
[----:B------:R-:W-:Y:S01]  /*4410*/  FFMA.FTZ R177, R177, UR7, -R144 ;  /* 0x00000007b1b17c23 */ /* 0x000fe20008010890 */
[--C-:B------:R-:W-:Y:S01]  /*4420*/  HSET2.LE.AND R97, R97, R176.reuse, PT ;  /* 0x000000b061617233 */ /* 0x100fe20003803000 */
[----:B------:R-:W-:Y:S01]  /*4430*/  IMAD.WIDE.U32 R18, R18, -0x2daee0ad, RZ ;  /* 0xd2511f5312127825 */ /* 0x000fe200078e00ff */
[----:B-----5:R-:W-:Y:S01]  /*4440*/  F2FP.BF16.F32.PACK_AB R13, R162, R163 ;  /* 0x000000a3a20d723e */ /* 0x020fe200000010ff */
[----:B------:R-:W5:Y:S01]  /*4450*/  MUFU.EX2 R158, R158 ;  /* 0x0000009e009e7308 */ /* 0x000f620000000800 */
[--C-:B------:R-:W-:Y:S01]  /*4460*/  HSET2.LE.AND R96, R96, R176.reuse, PT ;  /* 0x000000b060607233 */ /* 0x100fe20003803000 */
[----:B------:R-:W-:Y:S01]  /*4470*/  LDSM.16.MT88.4 R32, [R211+0xe800] ;  /* 0x00e80000d320783b */ /* 0x000fe20000004200 */
[----:B------:R-:W-:Y:S01]  /*4480*/  LOP3.LUT R97, R13, R97, RZ, 0xc0, !PT ;  /* 0x000000610d617212 */ /* 0x000fe200078ec0ff */
[----:B------:R-:W-:Y:S01]  /*4490*/  IMAD.MOV.U32 R13, RZ, RZ, R18 ;  /* 0x000000ffff0d7224 */ /* 0x000fe200078e0012 */
[----:B-1----:R-:W-:Y:S01]  /*44a0*/  F2FP.BF16.F32.PACK_AB R14, R173, R174 ;  /* 0x000000aead0e723e */ /* 0x002fe200000010ff */
[----:B------:R-:W-:Y:S01]  /*44b0*/  LDSM.16.MT88.4 R136, [R211+0xc800] ;  /* 0x00c80000d388783b */ /* 0x000fe20000004200 */
[----:B------:R-:W-:Y:S01]  /*44c0*/  LOP3.LUT R15, R205, R12, R19, 0x96, !PT ;  /* 0x0000000ccd0f7212 */ /* 0x000fe200078e9613 */
[----:B------:R-:W1:Y:S01]  /*44d0*/  MUFU.EX2 R157, R157 ;  /* 0x0000009d009d7308 */ /* 0x000e620000000800 */
[----:B------:R-:W-:Y:S01]  /*44e0*/  LOP3.LUT R96, R14, R96, RZ, 0xc0, !PT ;  /* 0x000000600e607212 */ /* 0x000fe200078ec0ff */
[----:B------:R-:W-:Y:S01]  /*44f0*/  LDSM.16.MT88.4 R28, [R175+0xc800] ;  /* 0x00c80000af1c783b */ /* 0x000fe20000004200 */
[----:B------:R-:W-:Y:S01]  /*4500*/  PRMT R14, R18, 0x7771, RZ ;  /* 0x00007771120e7816 */ /* 0x000fe200000000ff */
[--C-:B------:R-:W-:Y:S01]  /*4510*/  FFMA.FTZ R179, R179, UR7, -R144.reuse ;  /* 0x00000007b3b37c23 */ /* 0x100fe20008010890 */
[----:B------:R-:W-:Y:S01]  /*4520*/  LOP3.LUT R13, R13, 0xff, RZ, 0xc0, !PT ;  /* 0x000000ff0d0d7812 */ /* 0x000fe200078ec0ff */
[----:B------:R-:W-:Y:S01]  /*4530*/  FFMA.FTZ R181, R181, UR7, -R144 ;  /* 0x00000007b5b57c23 */ /* 0x000fe20008010890 */
[----:B------:R-:W-:Y:S01]  /*4540*/  LOP3.LUT R6, R15, 0xffff, RZ, 0xc0, !PT ;  /* 0x0000ffff0f067812 */ /* 0x000fe200078ec0ff */
[----:B------:R-:W-:Y:S01]  /*4550*/  MUFU.EX2 R159, R159 ;  /* 0x0000009f009f7308 */ /* 0x000fe20000000800 */
[----:B------:R-:W-:Y:S01]  /*4560*/  PRMT R14, R13, 0x5410, R14 ;  /* 0x000054100d0e7816 */ /* 0x000fe2000000000e */
[--C-:B------:R-:W-:Y:S01]  /*4570*/  FFMA.FTZ R182, R182, UR7, -R140.reuse ;  /* 0x00000007b6b67c23 */ /* 0x100fe2000801088c */
[C---:B------:R-:W-:Y:S01]  /*4580*/  LOP3.LUT R12, R15.reuse, 0xff, RZ, 0xc0, !PT ;  /* 0x000000ff0f0c7812 */ /* 0x040fe200078ec0ff */
[--C-:B------:R-:W-:Y:S01]  /*4590*/  FFMA.FTZ R184, R184, UR7, -R140.reuse ;  /* 0x00000007b8b87c23 */ /* 0x100fe2000801088c */
[----:B------:R-:W-:Y:S01]  /*45a0*/  PRMT R13, R15, 0x7632, R13 ;  /* 0x000076320f0d7816 */ /* 0x000fe2000000000d */
[----:B------:R-:W-:Y:S01]  /*45b0*/  FFMA.FTZ R185, R185, UR7, -R140 ;  /* 0x00000007b9b97c23 */ /* 0x000fe2000801088c */
[----:B------:R-:W-:Y:S01]  /*45c0*/  SHF.R.U32.HI R6, RZ, 0x8, R6 ;  /* 0x00000008ff067819 */ /* 0x000fe20000011606 */
[----:B------:R-:W-:Y:S01]  /*45d0*/  MUFU.EX2 R156, R156 ;  /* 0x0000009c009c7308 */ /* 0x000fe20000000800 */
[--C-:B------:R-:W-:Y:S01]  /*45e0*/  HSET2.LE.AND R4, R14, R176.reuse, PT ;  /* 0x000000b00e047233 */ /* 0x100fe20003803000 */
[----:B------:R-:W-:Y:S01]  /*45f0*/  FFMA.FTZ R186, R186, UR7, -R140 ;  /* 0x00000007baba7c23 */ /* 0x000fe2000801088c */
[----:B------:R-:W-:Y:S01]  /*4600*/  LOP3.LUT R13, R13, 0xff, RZ, 0xc0, !PT ;  /* 0x000000ff0d0d7812 */ /* 0x000fe200078ec0ff */
[--C-:B------:R-:W-:Y:S01]  /*4610*/  FFMA.FTZ R146, R146, UR7, -R144.reuse ;  /* 0x0000000792927c23 */ /* 0x100fe20008010890 */
[----:B--2---:R-:W-:Y:S01]  /*4620*/  F2FP.BF16.F32.PACK_AB R14, R153, R155 ;  /* 0x0000009b990e723e */ /* 0x004fe200000010ff */
[----:B------:R-:W-:Y:S01]  /*4630*/  FFMA.FTZ R187, R187, UR7, -R144 ;  /* 0x00000007bbbb7c23 */ /* 0x000fe20008010890 */
[----:B------:R-:W-:Y:S01]  /*4640*/  PRMT R12, R12, 0x5410, R6 ;  /* 0x000054100c0c7816 */ /* 0x000fe20000000006 */
[----:B------:R-:W2:Y:S01]  /*4650*/  MUFU.EX2 R154, R154 ;  /* 0x0000009a009a7308 */ /* 0x000ea20000000800 */
[----:B------:R-:W-:Y:S01]  /*4660*/  SHF.R.U32.HI R5, RZ, 0x18, R15 ;  /* 0x00000018ff057819 */ /* 0x000fe2000001160f */
[----:B------:R-:W-:Y:S01]  /*4670*/  FFMA.FTZ R183, R183, UR7, -R140 ;  /* 0x00000007b7b77c23 */ /* 0x000fe2000801088c */
[----:B------:R-:W-:Y:S01]  /*4680*/  LOP3.LUT R99, R99, 0xff00ff, RZ, 0xc0, !PT ;  /* 0x00ff00ff63637812 */ /* 0x000fe200078ec0ff */
[----:B------:R-:W-:Y:S01]  /*4690*/  FADD.FTZ R173, R174, R173 ;  /* 0x000000adaead7221 */ /* 0x000fe20000010000 */
[----:B------:R-:W-:Y:S01]  /*46a0*/  LOP3.LUT R6, R14, R4, RZ, 0xc0, !PT ;  /* 0x000000040e067212 */ /* 0x000fe200078ec0ff */
[----:B------:R-:W-:Y:S01]  /*46b0*/  FADD.FTZ R162, R163, R162 ;  /* 0x000000a2a3a27221 */ /* 0x000fe20000010000 */
[----:B------:R-:W-:Y:S01]  /*46c0*/  PRMT R5, R13, 0x5410, R5 ;  /* 0x000054100d057816 */ /* 0x000fe20000000005 */
[----:B------:R-:W-:Y:S01]  /*46d0*/  MUFU.EX2 R152, R152 ;  /* 0x0000009800987308 */ /* 0x000fe20000000800 */
[--C-:B------:R-:W-:Y:S01]  /*46e0*/  HSET2.LE.AND R4, R12, R176.reuse, PT ;  /* 0x000000b00c047233 */ /* 0x100fe20003803000 */
[----:B------:R-:W-:Y:S01]  /*46f0*/  FADD.FTZ R172, R172, R173 ;  /* 0x000000adacac7221 */ /* 0x000fe20000010000 */
[----:B------:R-:W4:Y:S01]  /*4700*/  LDSM.16.MT88.4 R12, [R207+0xe800] ;  /* 0x00e80000cf0c783b */ /* 0x000f220000004200 */
[----:B------:R-:W-:Y:S01]  /*4710*/  HSET2.LE.AND R99, R99, R176, PT ;  /* 0x000000b063637233 */ /* 0x000fe20003803000 */
[----:B-----5:R-:W-:Y:S01]  /*4720*/  FADD.FTZ R162, R158, R162 ;  /* 0x000000a29ea27221 */ /* 0x020fe20000010000 */
[C---:B-1----:R-:W-:Y:S01]  /*4730*/  F2FP.BF16.F32.PACK_AB R17, R157.reuse, R158 ;  /* 0x0000009e9d11723e */ /* 0x042fe200000010ff */
[----:B------:R-:W-:Y:S01]  /*4740*/  FADD.FTZ R172, R160, R172 ;  /* 0x000000aca0ac7221 */ /* 0x000fe20000010000 */
[----:B------:R-:W1:Y:S01]  /*4750*/  MUFU.EX2 R151, R151 ;  /* 0x0000009700977308 */ /* 0x000e620000000800 */
[----:B------:R-:W-:Y:S01]  /*4760*/  PRMT R16, R18, 0x7773, RZ ;  /* 0x0000777312107816 */ /* 0x000fe200000000ff */
[----:B------:R-:W-:Y:S01]  /*4770*/  FADD.FTZ R157, R157, R162 ;  /* 0x000000a29d9d7221 */ /* 0x000fe20000010000 */
[----:B------:R-:W-:-:S02]  /*4780*/  LOP3.LUT R99, R17, R99, RZ, 0xc0, !PT ;  /* 0x0000006311637212 */ /* 0x000fc400078ec0ff */
[----:B------:R-:W-:Y:S01]  /*4790*/  PRMT R7, R18, 0x7772, RZ ;  /* 0x0000777212077816 */ /* 0x000fe200000000ff */
[----:B--2---:R-:W-:Y:S01]  /*47a0*/  FADD.FTZ R157, R154, R157 ;  /* 0x0000009d9a9d7221 */ /* 0x004fe20000010000 */
[--C-:B------:R-:W-:Y:S01]  /*47b0*/  HSET2.LE.AND R5, R5, R176.reuse, PT ;  /* 0x000000b005057233 */ /* 0x100fe20003803000 */
[----:B------:R-:W2:Y:S01]  /*47c0*/  MUFU.EX2 R161, R161 ;  /* 0x000000a100a17308 */ /* 0x000ea20000000800 */
[----:B------:R-:W-:Y:S01]  /*47d0*/  PRMT R7, R7, 0x5410, R16 ;  /* 0x0000541007077816 */ /* 0x000fe20000000010 */
[C---:B------:R-:W-:Y:S01]  /*47e0*/  HMMA.16816.F32.BF16 R104, R96.reuse, R100, RZ ;  /* 0x000000646068723c */ /* 0x040fe200000418ff */
[----:B------:R-:W5:Y:S01]  /*47f0*/  LDSM.16.MT88.4 R16, [R175+0xe800] ;  /* 0x00e80000af10783b */ /* 0x000f620000004200 */
[----:B------:R-:W-:Y:S02]  /*4800*/  ISETP.GT.U32.AND P0, PT, R0, R196, PT ;  /* 0x000000c40000720c */ /* 0x000fe40003f04070 */
[----:B------:R-:W-:Y:S02]  /*4810*/  LOP3.LUT R7, R7, 0xff00ff, RZ, 0xc0, !PT ;  /* 0x00ff00ff07077812 */ /* 0x000fe400078ec0ff */
[----:B------:R-:W-:Y:S01]  /*4820*/  MUFU.EX2 R178, R178 ;  /* 0x000000b200b27308 */ /* 0x000fe20000000800 */
[----:B-1----:R-:W-:Y:S01]  /*4830*/  F2FP.BF16.F32.PACK_AB R233, R151, R152 ;  /* 0x0000009897e9723e */ /* 0x002fe200000010ff */
[----:B------:R-:W-:Y:S01]  /*4840*/  HMMA.16816.F32.BF16 R100, R96, R102, RZ ;  /* 0x000000666064723c */ /* 0x000fe200000418ff */
[----:B------:R-:W-:-:S05]  /*4850*/  HSET2.LE.AND R7, R7, R176, PT ;  /* 0x000000b007077233 */ /* 0x000fca0003803000 */
[----:B------:R-:W-:Y:S01]  /*4860*/  LOP3.LUT R7, R233, R7, RZ, 0xc0, !PT ;  /* 0x00000007e9077212 */ /* 0x000fe200078ec0ff */
[----:B------:R-:W-:Y:S01]  /*4870*/  MUFU.EX2 R177, R177 ;  /* 0x000000b100b17308 */ /* 0x000fe20000000800 */
[C---:B------:R-:W-:Y:S07]  /*4880*/  HMMA.16816.F32.BF16 R52, R96.reuse, R56, RZ ;  /* 0x000000386034723c */ /* 0x040fee00000418ff */
[----:B------:R-:W-:Y:S01]  /*4890*/  MUFU.EX2 R179, R179 ;  /* 0x000000b300b37308 */ /* 0x000fe20000000800 */
[C---:B------:R-:W-:Y:S01]  /*48a0*/  HMMA.16816.F32.BF16 R92, R96.reuse, R8, RZ ;  /* 0x00000008605c723c */ /* 0x040fe200000418ff */
[C---:B------:R-:W-:Y:S01]  /*48b0*/  F2FP.BF16.F32.PACK_AB R9, R156.reuse, R159 ;  /* 0x0000009f9c09723e */ /* 0x040fe200000010ff */
[----:B------:R-:W-:Y:S01]  /*48c0*/  FADD.FTZ R159, R159, R172 ;  /* 0x000000ac9f9f7221 */ /* 0x000fe20000010000 */
[C---:B--2---:R-:W-:Y:S01]  /*48d0*/  F2FP.BF16.F32.PACK_AB R8, R161.reuse, R154 ;  /* 0x0000009aa108723e */ /* 0x044fe200000010ff */
[----:B------:R-:W-:Y:S01]  /*48e0*/  FADD.FTZ R161, R161, R157 ;  /* 0x0000009da1a17221 */ /* 0x000fe20000010000 */
[----:B------:R-:W-:Y:S01]  /*48f0*/  LOP3.LUT R4, R9, R4, RZ, 0xc0, !PT ;  /* 0x0000000409047212 */ /* 0x000fe200078ec0ff */
[----:B------:R-:W-:Y:S01]  /*4900*/  FADD.FTZ R159, R156, R159 ;  /* 0x0000009f9c9f7221 */ /* 0x000fe20000010000 */
[----:B------:R-:W-:Y:S01]  /*4910*/  LOP3.LUT R5, R8, R5, RZ, 0xc0, !PT ;  /* 0x0000000508057212 */ /* 0x000fe200078ec0ff */
[----:B------:R-:W-:Y:S01]  /*4920*/  HMMA.16816.F32.BF16 R120, R96, R116, RZ ;  /* 0x000000746078723c */ /* 0x000fe200000418ff */
[----:B------:R-:W-:Y:S01]  /*4930*/  MUFU.EX2 R181, R181 ;  /* 0x000000b500b57308 */ /* 0x000fe20000000800 */
[----:B------:R-:W-:Y:S01]  /*4940*/  FADD.FTZ R155, R155, R159 ;  /* 0x0000009f9b9b7221 */ /* 0x000fe20000010000 */
[----:B------:R-:W-:-:S03]  /*4950*/  FADD.FTZ R161, R152, R161 ;  /* 0x000000a198a17221 */ /* 0x000fc60000010000 */
[----:B------:R-:W-:Y:S01]  /*4960*/  FADD.FTZ R155, R153, R155 ;  /* 0x0000009b999b7221 */ /* 0x000fe20000010000 */
[----:B------:R-:W-:Y:S01]  /*4970*/  FADD.FTZ R151, R151, R161 ;  /* 0x000000a197977221 */ /* 0x000fe20000010000 */
[C---:B---3--:R-:W-:Y:S01]  /*4980*/  HMMA.16816.F32.BF16 R44, R96.reuse, R48, RZ ;  /* 0x00000030602c723c */ /* 0x048fe200000418ff */
[----:B------:R-:W1:Y:S07]  /*4990*/  MUFU.EX2 R182, R182 ;  /* 0x000000b600b67308 */ /* 0x000e6e0000000800 */
[C---:B------:R-:W-:Y:S01]  /*49a0*/  HMMA.16816.F32.BF16 R128, R96.reuse, R124, RZ ;  /* 0x0000007c6080723c */ /* 0x040fe200000418ff */
[----:B------:R-:W2:Y:S07]  /*49b0*/  MUFU.EX2 R184, R184 ;  /* 0x000000b800b87308 */ /* 0x000eae0000000800 */
[----:B------:R-:W-:Y:S01]  /*49c0*/  HMMA.16816.F32.BF16 R112, R96, R108, RZ ;  /* 0x0000006c6070723c */ /* 0x000fe200000418ff */
[----:B------:R-:W3:Y:S01]  /*49d0*/  MUFU.EX2 R185, R185 ;  /* 0x000000b900b97308 */ /* 0x000ee20000000800 */
[----:B-1----:R-:W-:-:S06]  /*49e0*/  FADD.FTZ R151, R182, R151 ;  /* 0x00000097b6977221 */ /* 0x002fcc0000010000 */
[C---:B------:R-:W-:Y:S01]  /*49f0*/  HMMA.16816.F32.BF16 R36, R96.reuse, R40, RZ ;  /* 0x000000286024723c */ /* 0x040fe200000418ff */
[----:B------:R-:W1:Y:S07]  /*4a00*/  MUFU.EX2 R186, R186 ;  /* 0x000000ba00ba7308 */ /* 0x000e6e0000000800 */
[C---:B------:R-:W-:Y:S01]  /*4a10*/  HMMA.16816.F32.BF16 R60, R96.reuse, R64, RZ ;  /* 0x00000040603c723c */ /* 0x040fe200000418ff */
[----:B------:R-:W-:Y:S07]  /*4a20*/  MUFU.EX2 R187, R187 ;  /* 0x000000bb00bb7308 */ /* 0x000fee0000000800 */
[C---:B------:R-:W-:Y:S01]  /*4a30*/  HMMA.16816.F32.BF16 R68, R96.reuse, R72, RZ ;  /* 0x000000486044723c */ /* 0x040fe200000418ff */
[----:B------:R-:W1:Y:S07]  /*4a40*/  MUFU.EX2 R183, R183 ;  /* 0x000000b700b77308 */ /* 0x000e6e0000000800 */
[C---:B------:R-:W-:Y:S08]  /*4a50*/  HMMA.16816.F32.BF16 R76, R96.reuse, R80, RZ ;  /* 0x00000050604c723c */ /* 0x040ff000000418ff */
[C---:B----4-:R-:W-:Y:S08]  /*4a60*/  HMMA.16816.F32.BF16 R84, R96.reuse, R88, RZ ;  /* 0x000000586054723c */ /* 0x050ff000000418ff */
        /* <DEDUP_REMOVED lines=12> */
[C---:B------:R-:W-:Y:S08]  /*4b30*/  HMMA.16816.F32.BF16 R104, R4.reuse, R20, R104 ;  /* 0x000000140468723c */ /* 0x040ff00000041868 */
[C---:B------:R-:W-:Y:S01]  /*4b40*/  HMMA.16816.F32.BF16 R100, R4.reuse, R22, R100 ;  /* 0x000000160464723c */ /* 0x040fe20000041864 */
[----:B------:R-:W2:Y:S07]  /*4b50*/  LDSM.16.MT88.4 R20, [R175+0x10800] ;  /* 0x01080000af14783b */ /* 0x000eae0000004200 */
[----:B------:R-:W-:Y:S01]  /*4b60*/  HMMA.16816.F32.BF16 R52, R4, R12, R52 ;  /* 0x0000000c0434723c */ /* 0x000fe20000041834 */
[----:B------:R-:W-:-:S05]  /*4b70*/  VIADD R12, R232, 0x1 ;  /* 0x00000001e80c7836 */ /* 0x000fca0000000000 */
[----:B------:R-:W-:Y:S02]  /*4b80*/  LOP3.LUT R12, R219, R12, R213, 0x96, !PT ;  /* 0x0000000cdb0c7212 */ /* 0x000fe400078e96d5 */
[----:B------:R-:W-:Y:S03]  /*4b90*/  HMMA.16816.F32.BF16 R112, R4, R24, R112 ;  /* 0x000000180470723c */ /* 0x000fe60000041870 */
[----:B------:R-:W-:-:S05]  /*4ba0*/  IMAD.WIDE.U32 R24, R12, -0x326172a9, RZ ;  /* 0xcd9e8d570c187825 */ /* 0x000fca00078e00ff */
[----:B------:R-:W-:Y:S01]  /*4bb0*/  HMMA.16816.F32.BF16 R56, R4, R14, R56 ;  /* 0x0000000e0438723c */ /* 0x000fe20000041838 */
[----:B------:R-:W3:Y:S01]  /*4bc0*/  LDSM.16.MT88.4 R12, [R211+0x10800] ;  /* 0x01080000d30c783b */ /* 0x000ee20000004200 */
[----:B------:R-:W-:-:S06]  /*4bd0*/  LOP3.LUT R24, R230, R24, R201, 0x96, !PT ;  /* 0x00000018e6187212 */ /* 0x000fcc00078e96c9 */
[----:B-----5:R-:W-:Y:S01]  /*4be0*/  HMMA.16816.F32.BF16 R40, R4, R18, R40 ;  /* 0x000000120428723c */ /* 0x020fe20000041828 */
[----:B------:R-:W-:Y:S01]  /*4bf0*/  LOP3.LUT R18, R231, R216, R25, 0x96, !PT ;  /* 0x000000d8e7127212 */ /* 0x000fe200078e9619 */
[----:B------:R-:W-:-:S04]  /*4c00*/  IMAD.WIDE.U32 R24, R24, -0x2daee0ad, RZ ;  /* 0xd2511f5318187825 */ /* 0x000fc800078e00ff */
[----:B------:R-:W-:Y:S02]  /*4c10*/  IMAD.WIDE.U32 R18, R18, -0x2daee0ad, RZ ;  /* 0xd2511f5312127825 */ /* 0x000fe400078e00ff */
[----:B------:R-:W-:Y:S03]  /*4c20*/  HMMA.16816.F32.BF16 R36, R4, R16, R36 ;  /* 0x000000100424723c */ /* 0x000fe60000041824 */
[----:B------:R-:W-:Y:S02]  /*4c30*/  LOP3.LUT R16, R229, R202, R19, 0x96, !PT ;  /* 0x000000cae5107212 */ /* 0x000fe400078e9613 */
[----:B------:R-:W-:-:S03]  /*4c40*/  LOP3.LUT R228, R228, R18, R25, 0x96, !PT ;  /* 0x00000012e4e47212 */ /* 0x000fc600078e9619 */
[----:B----4-:R-:W-:Y:S01]  /*4c50*/  HMMA.16816.F32.BF16 R60, R4, R8, R60 ;  /* 0x00000008043c723c */ /* 0x010fe2000004183c */
[----:B------:R-:W-:-:S04]  /*4c60*/  IMAD.WIDE.U32 R16, R16, -0x326172a9, RZ ;  /* 0xcd9e8d5710107825 */ /* 0x000fc800078e00ff */
[----:B------:R-:W-:-:S03]  /*4c70*/  IMAD.WIDE.U32 R228, R228, -0x326172a9, RZ ;  /* 0xcd9e8d57e4e47825 */ /* 0x000fc600078e00ff */
[----:B------:R-:W-:Y:S01]  /*4c80*/  HMMA.16816.F32.BF16 R64, R4, R10, R64 ;  /* 0x0000000a0440723c */ /* 0x000fe20000041840 */
[----:B------:R-:W4:Y:S01]  /*4c90*/  LDSM.16.MT88.4 R8, [R207+0x10800] ;  /* 0x01080000cf08783b */ /* 0x000f220000004200 */
[----:B------:R-:W-:-:S06]  /*4ca0*/  LOP3.LUT R226, R226, R16, R229, 0x96, !PT ;  /* 0x00000010e2e27212 */ /* 0x000fcc00078e96e5 */
[C---:B--2---:R-:W-:Y:S01]  /*4cb0*/  HMMA.16816.F32.BF16 R68, R4.reuse, R20, R68 ;  /* 0x000000140444723c */ /* 0x044fe20000041844 */
[----:B------:R-:W-:Y:S01]  /*4cc0*/  LOP3.LUT R20, R227, R200, R17, 0x96, !PT ;  /* 0x000000c8e3147212 */ /* 0x000fe200078e9611 */
[----:B------:R-:W-:Y:S01]  /*4cd0*/  IMAD.WIDE.U32 R226, R226, -0x2daee0ad, RZ ;  /* 0xd2511f53e2e27825 */ /* 0x000fe200078e00ff */
[----:B------:R-:W2:Y:S03]  /*4ce0*/  LDSM.16.MT88.4 R16, [R206+0x10800] ;  /* 0x01080000ce10783b */ /* 0x000ea60000004200 */
[----:B------:R-:W-:Y:S02]  /*4cf0*/  IMAD.WIDE.U32 R20, R20, -0x2daee0ad, RZ ;  /* 0xd2511f5314147825 */ /* 0x000fe400078e00ff */
[----:B---3--:R-:W-:Y:S01]  /*4d00*/  HMMA.16816.F32.BF16 R76, R4, R12, R76 ;  /* 0x0000000c044c723c */ /* 0x008fe2000004184c */
[----:B------:R-:W-:Y:S01]  /*4d10*/  LOP3.LUT R214, R214, R20, R227, 0x96, !PT ;  /* 0x00000014d6d67212 */ /* 0x000fe200078e96e3 */
[----:B------:R-:W-:Y:S01]  /*4d20*/  IMAD.IADD R227, R148, 0x1, R175 ;  /* 0x0000000194e37824 */ /* 0x000fe200078e02af */
[----:B------:R-:W-:-:S03]  /*4d30*/  LOP3.LUT R230, R215, R24, R21, 0x96, !PT ;  /* 0x00000018d7e67212 */ /* 0x000fc600078e9615 */
[----:B------:R-:W-:Y:S02]  /*4d40*/  IMAD.WIDE.U32 R214, R214, -0x326172a9, RZ ;  /* 0xcd9e8d57d6d67825 */ /* 0x000fe400078e00ff */
[C---:B------:R-:W-:Y:S02]  /*4d50*/  HMMA.16816.F32.BF16 R80, R4.reuse, R14, R80 ;  /* 0x0000000e0450723c */ /* 0x040fe40000041850 */
[----:B------:R-:W-:Y:S01]  /*4d60*/  IMAD.MOV.U32 R12, RZ, RZ, R214 ;  /* 0x000000ffff0c7224 */ /* 0x000fe200078e00d6 */
[----:B------:R-:W-:Y:S01]  /*4d70*/  PRMT R13, R214, 0x7773, RZ ;  /* 0x00007773d60d7816 */ /* 0x000fe200000000ff */
[----:B------:R-:W-:Y:S01]  /*4d80*/  IMAD.WIDE.U32 R230, R230, -0x326172a9, RZ ;  /* 0xcd9e8d57e6e67825 */ /* 0x000fe200078e00ff */
[----:B------:R-:W-:Y:S02]  /*4d90*/  PRMT R20, R214, 0x7772, RZ ;  /* 0x00007772d6147816 */ /* 0x000fe400000000ff */
[----:B------:R-:W-:Y:S01]  /*4da0*/  LOP3.LUT R12, R12, 0xff, RZ, 0xc0, !PT ;  /* 0x000000ff0c0c7812 */ /* 0x000fe200078ec0ff */
[----:B------:R-:W-:Y:S01]  /*4db0*/  HMMA.16816.F32.BF16 R72, R4, R22, R72 ;  /* 0x000000160448723c */ /* 0x000fe20000041848 */
[----:B------:R-:W-:-:S02]  /*4dc0*/  PRMT R21, R214, 0x7771, RZ ;  /* 0x00007771d6157816 */ /* 0x000fc400000000ff */
[----:B------:R-:W-:Y:S02]  /*4dd0*/  PRMT R20, R20, 0x5410, R13 ;  /* 0x0000541014147816 */ /* 0x000fe4000000000d */
[----:B------:R-:W-:Y:S02]  /*4de0*/  PRMT R21, R12, 0x5410, R21 ;  /* 0x000054100c157816 */ /* 0x000fe40000000015 */
[----:B------:R-:W3:Y:S01]  /*4df0*/  LDSM.16.MT88.4 R12, [R211+0xf000] ;  /* 0x00f00000d30c783b */ /* 0x000ee20000004200 */
[----:B------:R-:W-:Y:S01]  /*4e00*/  LOP3.LUT R22, R190, R230, R215, 0x96, !PT ;  /* 0x000000e6be167212 */ /* 0x000fe200078e96d7 */
[----:B----4-:R-:W-:Y:S01]  /*4e10*/  HMMA.16816.F32.BF16 R84, R4, R8, R84 ;  /* 0x000000080454723c */ /* 0x010fe20000041854 */
[----:B------:R-:W-:Y:S02]  /*4e20*/  LOP3.LUT R20, R20, 0xff00ff, RZ, 0xc0, !PT ;  /* 0x00ff00ff14147812 */ /* 0x000fe400078ec0ff */
[C---:B------:R-:W-:Y:S02]  /*4e30*/  LOP3.LUT R8, R22.reuse, 0xffff, RZ, 0xc0, !PT ;  /* 0x0000ffff16087812 */ /* 0x040fe400078ec0ff */
[----:B------:R-:W-:-:S02]  /*4e40*/  LOP3.LUT R9, R22, 0xff, RZ, 0xc0, !PT ;  /* 0x000000ff16097812 */ /* 0x000fc400078ec0ff */
[----:B------:R-:W-:Y:S01]  /*4e50*/  SHF.R.U32.HI R8, RZ, 0x8, R8 ;  /* 0x00000008ff087819 */ /* 0x000fe20000011608 */
[C---:B--2---:R-:W-:Y:S01]  /*4e60*/  HMMA.16816.F32.BF16 R92, R4.reuse, R16, R92 ;  /* 0x00000010045c723c */ /* 0x044fe2000004185c */
[----:B------:R-:W-:Y:S02]  /*4e70*/  SHF.R.U32.HI R17, RZ, 0x18, R22 ;  /* 0x00000018ff117819 */ /* 0x000fe40000011616 */
[----:B------:R-:W-:Y:S02]  /*4e80*/  PRMT R8, R9, 0x5410, R8 ;  /* 0x0000541009087816 */ /* 0x000fe40000000008 */
[----:B------:R-:W-:Y:S02]  /*4e90*/  PRMT R9, R22, 0x7632, R9 ;  /* 0x0000763216097816 */ /* 0x000fe40000000009 */
[C---:B------:R-:W-:Y:S01]  /*4ea0*/  F2FP.BF16.F32.PACK_AB R214, R184.reuse, R182 ;  /* 0x000000b6b8d6723e */ /* 0x040fe200000010ff */
[----:B------:R-:W-:Y:S01]  /*4eb0*/  HMMA.16816.F32.BF16 R44, R4, R32, R44 ;  /* 0x00000020042c723c */ /* 0x000fe2000004182c */
[----:B------:R-:W-:Y:S01]  /*4ec0*/  LOP3.LUT R9, R9, 0xff, RZ, 0xc0, !PT ;  /* 0x000000ff09097812 */ /* 0x000fe200078ec0ff */
[----:B------:R-:W-:Y:S01]  /*4ed0*/  FADD.FTZ R184, R184, R151 ;  /* 0x00000097b8b87221 */ /* 0x000fe20000010000 */
[----:B------:R-:W-:-:S02]  /*4ee0*/  HSET2.LE.AND R16, R8, R176, PT ;  /* 0x000000b008107233 */ /* 0x000fc40003803000 */
[----:B------:R-:W-:Y:S01]  /*4ef0*/  F2FP.BF16.F32.PACK_AB R8, R177, R178 ;  /* 0x000000b2b108723e */ /* 0x000fe200000010ff */
[----:B------:R-:W-:Y:S01]  /*4f00*/  FADD.FTZ R178, R178, R155 ;  /* 0x0000009bb2b27221 */ /* 0x000fe20000010000 */
[----:B------:R-:W-:Y:S01]  /*4f10*/  PRMT R17, R9, 0x5410, R17 ;  /* 0x0000541009117816 */ /* 0x000fe20000000011 */
[C---:B------:R-:W-:Y:S01]  /*4f20*/  HMMA.16816.F32.BF16 R48, R4.reuse, R34, R48 ;  /* 0x000000220430723c */ /* 0x040fe20000041830 */
[----:B------:R-:W-:Y:S01]  /*4f30*/  LOP3.LUT R16, R8, R16, RZ, 0xc0, !PT ;  /* 0x0000001008107212 */ /* 0x000fe200078ec0ff */
[----:B------:R-:W-:Y:S01]  /*4f40*/  LDSM.16.MT88.4 R32, [R207+0xd000] ;  /* 0x00d00000cf20783b */ /* 0x000fe20000004200 */
[----:B------:R-:W-:Y:S01]  /*4f50*/  SEL R215, R188, 0xffffffe0, !P3 ;  /* 0xffffffe0bcd77807 */ /* 0x000fe20005800000 */
[----:B------:R-:W-:Y:S01]  /*4f60*/  FADD.FTZ R178, R177, R178 ;  /* 0x000000b2b1b27221 */ /* 0x000fe20000010000 */
[----:B------:R-:W-:Y:S01]  /*4f70*/  HSET2.LE.AND R17, R17, R176, PT ;  /* 0x000000b011117233 */ /* 0x000fe20003803000 */
[----:B------:R-:W-:Y:S01]  /*4f80*/  FADD.FTZ R184, R185, R184 ;  /* 0x000000b8b9b87221 */ /* 0x000fe20000010000 */
[----:B------:R-:W-:Y:S01]  /*4f90*/  LOP3.LUT R228, R204, R228, R231, 0x96, !PT ;  /* 0x000000e4cce47212 */ /* 0x000fe200078e96e7 */
[----:B------:R-:W-:Y:S01]  /*4fa0*/  HMMA.16816.F32.BF16 R120, R4, R136, R120 ;  /* 0x000000880478723c */ /* 0x000fe20000041878 */
[----:B------:R-:W-:Y:S01]  /*4fb0*/  IMAD.IADD R215, R215, 0x1, R175 ;  /* 0x00000001d7d77824 */ /* 0x000fe200078e02af */
[----:B------:R-:W-:Y:S01]  /*4fc0*/  LOP3.LUT R17, R214, R17, RZ, 0xc0, !PT ;  /* 0x00000011d6117212 */ /* 0x000fe200078ec0ff */
[----:B------:R-:W-:Y:S01]  /*4fd0*/  MUFU.EX2 R204, R146 ;  /* 0x0000009200cc7308 */ /* 0x000fe20000000800 */
[----:B------:R-:W-:Y:S01]  /*4fe0*/  FFMA.FTZ R214, R145, UR7, -R144 ;  /* 0x0000000791d67c23 */ /* 0x000fe20008010890 */
[----:B------:R-:W-:-:S03]  /*4ff0*/  IMAD.WIDE.U32 R228, R228, -0x2daee0ad, RZ ;  /* 0xd2511f53e4e47825 */ /* 0x000fc600078e00ff */
[C---:B------:R-:W-:Y:S01]  /*5000*/  HMMA.16816.F32.BF16 R116, R4.reuse, R138, R116 ;  /* 0x0000008a0474723c */ /* 0x040fe20000041874 */
[----:B------:R2:W-:Y:S01]  /*5010*/  LDSM.16.MT88.4 R136, [R211+0xd000] ;  /* 0x00d00000d388783b */ /* 0x0005e20000004200 */
[----:B------:R-:W-:Y:S01]  /*5020*/  LOP3.LUT R226, R205, R226, R229, 0x96, !PT ;  /* 0x000000e2cde27212 */ /* 0x000fe200078e96e5 */
[----:B------:R-:W-:Y:S01]  /*5030*/  FFMA.FTZ R205, R143, UR7, -R140 ;  /* 0x000000078fcd7c23 */ /* 0x000fe2000801088c */
[----:B------:R-:W-:Y:S04]  /*5040*/  MUFU.EX2 R214, R214 ;  /* 0x000000d600d67308 */ /* 0x000fe80000000800 */
[C---:B------:R-:W-:Y:S01]  /*5050*/  HMMA.16816.F32.BF16 R108, R4.reuse, R26, R108 ;  /* 0x0000001a046c723c */ /* 0x040fe2000004186c */
[----:B------:R-:W-:Y:S03]  /*5060*/  LDSM.16.MT88.4 R24, [R206+0xd000] ;  /* 0x00d00000ce18783b */ /* 0x000fe60000004200 */
[----:B------:R-:W4:Y:S04]  /*5070*/  MUFU.EX2 R205, R205 ;  /* 0x000000cd00cd7308 */ /* 0x000f280000000800 */
[C---:B------:R-:W-:Y:S01]  /*5080*/  HMMA.16816.F32.BF16 R88, R4.reuse, R10, R88 ;  /* 0x0000000a0458723c */ /* 0x040fe20000041858 */
[----:B------:R1:W5:Y:S07]  /*5090*/  LDSM.16.MT88.4 R8, [R206+0xf000] ;  /* 0x00f00000ce08783b */ /* 0x00036e0000004200 */
[----:B------:R-:W-:Y:S01]  /*50a0*/  HMMA.16816.F32.BF16 R96, R4, R18, R96 ;  /* 0x000000120460723c */ /* 0x000fe20000041860 */
[----:B------:R-:W-:-:S02]  /*50b0*/  HSET2.LE.AND R18, R21, R176, PT ;  /* 0x000000b015127233 */ /* 0x000fc40003803000 */
[----:B------:R-:W-:Y:S02]  /*50c0*/  HSET2.LE.AND R19, R20, R176, PT ;  /* 0x000000b014137233 */ /* 0x000fe40003803000 */
[----:B--2---:R-:W-:Y:S01]  /*50d0*/  F2FP.BF16.F32.PACK_AB R211, R181, R179 ;  /* 0x000000b3b5d3723e */ /* 0x004fe200000010ff */
[----:B------:R-:W-:Y:S01]  /*50e0*/  LDSM.16.MT88.4 R20, [R215+0x11000] ;  /* 0x01100000d714783b */ /* 0x000fe20000004200 */
[----:B------:R-:W-:Y:S01]  /*50f0*/  FADD.FTZ R179, R179, R178 ;  /* 0x000000b2b3b37221 */ /* 0x000fe20000010000 */
[----:B------:R-:W-:Y:S01]  /*5100*/  HMMA.16816.F32.BF16 R128, R4, R28, R128 ;  /* 0x0000001c0480723c */ /* 0x000fe20000041880 */
[----:B------:R-:W-:Y:S01]  /*5110*/  LOP3.LUT R18, R211, R18, RZ, 0xc0, !PT ;  /* 0x00000012d3127212 */ /* 0x000fe200078ec0ff */
[----:B------:R-:W-:Y:S01]  /*5120*/  FFMA.FTZ R211, R142, UR7, -R140 ;  /* 0x000000078ed37c23 */ /* 0x000fe2000801088c */
[----:B------:R-:W-:Y:S01]  /*5130*/  FADD.FTZ R179, R181, R179 ;  /* 0x000000b3b5b37221 */ /* 0x000fe20000010000 */
[----:B-1----:R-:W-:-:S04]  /*5140*/  F2FP.BF16.F32.PACK_AB R206, R186, R185 ;  /* 0x000000b9bace723e */ /* 0x002fc800000010ff */
[----:B------:R-:W-:Y:S01]  /*5150*/  HMMA.16816.F32.BF16 R124, R4, R30, R124 ;  /* 0x0000001e047c723c */ /* 0x000fe2000004187c */
[----:B------:R-:W1:Y:S01]  /*5160*/  LDSM.16.MT88.4 R4, [R207+0x11000] ;  /* 0x01100000cf04783b */ /* 0x000e620000004200 */
[----:B------:R-:W2:Y:S01]  /*5170*/  MUFU.EX2 R211, R211 ;  /* 0x000000d300d37308 */ /* 0x000ea20000000800 */
[----:B------:R-:W-:Y:S01]  /*5180*/  LOP3.LUT R19, R206, R19, RZ, 0xc0, !PT ;  /* 0x00000013ce137212 */ /* 0x000fe200078ec0ff */
[----:B------:R-:W-:Y:S01]  /*5190*/  FFMA.FTZ R206, R147, UR7, -R144 ;  /* 0x0000000793ce7c23 */ /* 0x000fe20008010890 */
[----:B------:R-:W-:Y:S01]  /*51a0*/  LDSM.16.MT88.4 R28, [R207+0xf000] ;  /* 0x00f00000cf1c783b */ /* 0x000fe20000004200 */
[----:B------:R-:W-:-:S04]  /*51b0*/  FADD.FTZ R186, R186, R184 ;  /* 0x000000b8baba7221 */ /* 0x000fc80000010000 */
[----:B---3--:R-:W-:Y:S01]  /*51c0*/  HMMA.16816.F32.BF16 R44, R16, R12, R44 ;  /* 0x0000000c102c723c */ /* 0x008fe2000004182c */
[----:B------:R-:W3:Y:S01]  /*51d0*/  MUFU.EX2 R206, R206 ;  /* 0x000000ce00ce7308 */ /* 0x000ee20000000800 */
[----:B------:R-:W-:-:S04]  /*51e0*/  FADD.FTZ R186, R183, R186 ;  /* 0x000000bab7ba7221 */ /* 0x000fc80000010000 */
[----:B----4-:R-:W-:Y:S02]  /*51f0*/  FADD.FTZ R186, R205, R186 ;  /* 0x000000bacdba7221 */ /* 0x010fe40000010000 */
[----:B------:R-:W-:Y:S01]  /*5200*/  HMMA.16816.F32.BF16 R48, R16, R14, R48 ;  /* 0x0000000e1030723c */ /* 0x000fe20000041830 */
[----:B------:R-:W4:Y:S01]  /*5210*/  LDSM.16.MT88.4 R12, [R175+0xd000] ;  /* 0x00d00000af0c783b */ /* 0x000f220000004200 */
[----:B--2---:R-:W-:-:S06]  /*5220*/  FADD.FTZ R186, R211, R186 ;  /* 0x000000bad3ba7221 */ /* 0x004fcc0000010000 */
[C---:B-----5:R-:W-:Y:S08]  /*5230*/  HMMA.16816.F32.BF16 R60, R16.reuse, R8, R60 ;  /* 0x00000008103c723c */ /* 0x060ff0000004183c */
[C---:B------:R-:W-:Y:S01]  /*5240*/  HMMA.16816.F32.BF16 R64, R16.reuse, R10, R64 ;  /* 0x0000000a1040723c */ /* 0x040fe20000041840 */
[----:B------:R-:W2:Y:S07]  /*5250*/  LDSM.16.MT88.4 R8, [R175+0xf000] ;  /* 0x00f00000af08783b */ /* 0x000eae0000004200 */
[C---:B-1----:R-:W-:Y:S08]  /*5260*/  HMMA.16816.F32.BF16 R84, R16.reuse, R4, R84 ;  /* 0x000000041054723c */ /* 0x042ff00000041854 */
[C---:B------:R-:W-:Y:S01]  /*5270*/  HMMA.16816.F32.BF16 R88, R16.reuse, R6, R88 ;  /* 0x000000061058723c */ /* 0x040fe20000041858 */
[----:B------:R-:W1:Y:S07]  /*5280*/  LDSM.16.MT88.4 R4, [R175+0x11000] ;  /* 0x01100000af04783b */ /* 0x000e6e0000004200 */
[----:B------:R-:W-:Y:S01]  /*5290*/  HMMA.16816.F32.BF16 R76, R16, R20, R76 ;  /* 0x00000014104c723c */ /* 0x000fe2000004184c */
[----:B------:R-:W-:Y:S01]  /*52a0*/  PRMT R20, R228, 0x7772, RZ ;  /* 0x00007772e4147816 */ /* 0x000fe200000000ff */
[----:B------:R-:W-:-:S05]  /*52b0*/  IMAD.MOV.U32 R21, RZ, RZ, R228 ;  /* 0x000000ffff157224 */ /* 0x000fca00078e00e4 */
[----:B------:R-:W-:Y:S01]  /*52c0*/  LOP3.LUT R21, R21, 0xff, RZ, 0xc0, !PT ;  /* 0x000000ff15157812 */ /* 0x000fe200078ec0ff */
[----:B----4-:R-:W-:Y:S01]  /*52d0*/  HMMA.16816.F32.BF16 R128, R16, R12, R128 ;  /* 0x0000000c1080723c */ /* 0x010fe20000041880 */
[----:B------:R-:W-:-:S05]  /*52e0*/  SEL R12, R188, 0xffffffe0, !P3 ;  /* 0xffffffe0bc0c7807 */ /* 0x000fca0005800000 */
[----:B------:R-:W-:Y:S02]  /*52f0*/  IMAD.IADD R227, R12, 0x1, R227 ;  /* 0x000000010ce37824 */ /* 0x000fe400078e02e3 */
[C---:B------:R-:W-:Y:S03]  /*5300*/  HMMA.16816.F32.BF16 R120, R16.reuse, R136, R120 ;  /* 0x000000881078723c */ /* 0x040fe60000041878 */
[----:B------:R-:W4:Y:S05]  /*5310*/  LDSM.16.MT88.4 R144, [R227+0x11000] ;  /* 0x01100000e390783b */ /* 0x000f2a0000004200 */
[----:B--2---:R-:W-:Y:S01]  /*5320*/  HMMA.16816.F32.BF16 R36, R16, R8, R36 ;  /* 0x000000081024723c */ /* 0x004fe20000041824 */
[----:B------:R-:W-:-:S02]  /*5330*/  PRMT R9, R228, 0x7773, RZ ;  /* 0x00007773e4097816 */ /* 0x000fc400000000ff */
[----:B------:R-:W-:Y:S02]  /*5340*/  PRMT R8, R228, 0x7771, RZ ;  /* 0x00007771e4087816 */ /* 0x000fe400000000ff */
[----:B------:R-:W-:Y:S02]  /*5350*/  PRMT R20, R20, 0x5410, R9 ;  /* 0x0000541014147816 */ /* 0x000fe40000000009 */
[C---:B------:R-:W-:Y:S01]  /*5360*/  LOP3.LUT R9, R226.reuse, 0xff, RZ, 0xc0, !PT ;  /* 0x000000ffe2097812 */ /* 0x040fe200078ec0ff */
[----:B------:R-:W-:Y:S01]  /*5370*/  HMMA.16816.F32.BF16 R40, R16, R10, R40 ;  /* 0x0000000a1028723c */ /* 0x000fe20000041828 */
[C---:B------:R-:W-:Y:S02]  /*5380*/  LOP3.LUT R11, R226.reuse, 0xffff, RZ, 0xc0, !PT ;  /* 0x0000ffffe20b7812 */ /* 0x040fe400078ec0ff */
[----:B------:R-:W-:Y:S02]  /*5390*/  PRMT R10, R226, 0x7632, R10 ;  /* 0x00007632e20a7816 */ /* 0x000fe4000000000a */
[----:B------:R-:W-:-:S02]  /*53a0*/  SHF.R.U32.HI R11, RZ, 0x8, R11 ;  /* 0x00000008ff0b7819 */ /* 0x000fc4000001160b */
[----:B------:R-:W-:Y:S01]  /*53b0*/  LOP3.LUT R10, R10, 0xff, RZ, 0xc0, !PT ;  /* 0x000000ff0a0a7812 */ /* 0x000fe200078ec0ff */
[C---:B-1----:R-:W-:Y:S01]  /*53c0*/  HMMA.16816.F32.BF16 R68, R16.reuse, R4, R68 ;  /* 0x000000041044723c */ /* 0x042fe20000041844 */
[----:B------:R-:W-:Y:S01]  /*53d0*/  PRMT R5, R9, 0x5410, R11 ;  /* 0x0000541009057816 */ /* 0x000fe2000000000b */
[----:B------:R-:W-:Y:S01]  /*53e0*/  FFMA.FTZ R9, R141, UR7, -R140 ;  /* 0x000000078d097c23 */ /* 0x000fe2000801088c */
[----:B------:R-:W-:Y:S01]  /*53f0*/  PRMT R8, R21, 0x5410, R8 ;  /* 0x0000541015087816 */ /* 0x000fe20000000008 */
[----:B------:R-:W-:Y:S01]  /*5400*/  LDSM.16.MT88.4 R140, [R215+0xf800] ;  /* 0x00f80000d78c783b */ /* 0x000fe20000004200 */
[----:B------:R-:W-:Y:S02]  /*5410*/  SHF.R.U32.HI R226, RZ, 0x18, R226 ;  /* 0x00000018ffe27819 */ /* 0x000fe400000116e2 */
[----:B------:R-:W-:Y:S01]  /*5420*/  LOP3.LUT R20, R20, 0xff00ff, RZ, 0xc0, !PT ;  /* 0x00ff00ff14147812 */ /* 0x000fe200078ec0ff */
[----:B------:R-:W-:Y:S01]  /*5430*/  HMMA.16816.F32.BF16 R116, R16, R138, R116 ;  /* 0x0000008a1074723c */ /* 0x000fe20000041874 */
[----:B------:R-:W-:Y:S01]  /*5440*/  LDSM.16.MT88.4 R136, [R215+0x11800] ;  /* 0x01180000d788783b */ /* 0x000fe20000004200 */
[----:B------:R-:W-:-:S02]  /*5450*/  PRMT R4, R10, 0x5410, R226 ;  /* 0x000054100a047816 */ /* 0x000fc400000000e2 */
[--C-:B------:R-:W-:Y:S02]  /*5460*/  HSET2.LE.AND R5, R5, R176.reuse, PT ;  /* 0x000000b005057233 */ /* 0x100fe40003803000 */
[----:B------:R-:W-:Y:S02]  /*5470*/  F2FP.BF16.F32.PACK_AB R21, R214, R204 ;  /* 0x000000ccd615723e */ /* 0x000fe400000010ff */
[C---:B------:R-:W-:Y:S01]  /*5480*/  HMMA.16816.F32.BF16 R124, R16.reuse, R14, R124 ;  /* 0x0000000e107c723c */ /* 0x040fe2000004187c */
[----:B------:R1:W2:Y:S07]  /*5490*/  LDSM.16.MT88.4 R12, [R215+0xd800] ;  /* 0x00d80000d70c783b */ /* 0x0002ae0000004200 */
[----:B------:R-:W-:Y:S01]  /*54a0*/  HMMA.16816.F32.BF16 R72, R16, R6, R72 ;  /* 0x000000061048723c */ /* 0x000fe20000041848 */
[----:B------:R-:W-:-:S02]  /*54b0*/  HSET2.LE.AND R6, R8, R176, PT ;  /* 0x000000b008067233 */ /* 0x000fc40003803000 */
[--C-:B------:R-:W-:Y:S02]  /*54c0*/  HSET2.LE.AND R7, R20, R176.reuse, PT ;  /* 0x000000b014077233 */ /* 0x100fe40003803000 */
[----:B------:R-:W-:Y:S02]  /*54d0*/  HSET2.LE.AND R176, R4, R176, PT ;  /* 0x000000b004b07233 */ /* 0x000fe40003803000 */
[----:B---3--:R-:W-:Y:S01]  /*54e0*/  F2FP.BF16.F32.PACK_AB R4, R206, R187 ;  /* 0x000000bbce04723e */ /* 0x008fe200000010ff */
[C---:B------:R-:W-:Y:S01]  /*54f0*/  HMMA.16816.F32.BF16 R112, R16.reuse, R32, R112 ;  /* 0x000000201070723c */ /* 0x040fe20000041870 */
[----:B------:R-:W-:Y:S01]  /*5500*/  F2FP.BF16.F32.PACK_AB R20, R205, R183 ;  /* 0x000000b7cd14723e */ /* 0x000fe200000010ff */
[----:B------:R-:W-:Y:S01]  /*5510*/  FADD.FTZ R187, R187, R179 ;  /* 0x000000b3bbbb7221 */ /* 0x000fe20000010000 */
[----:B------:R-:W-:Y:S02]  /*5520*/  LOP3.LUT R4, R4, R5, RZ, 0xc0, !PT ;  /* 0x0000000504047212 */ /* 0x000fe400078ec0ff */
[----:B------:R-:W-:Y:S01]  /*5530*/  LOP3.LUT R5, R20, R176, RZ, 0xc0, !PT ;  /* 0x000000b014057212 */ /* 0x000fe200078ec0ff */
[----:B------:R-:W-:Y:S01]  /*5540*/  FADD.FTZ R187, R206, R187 ;  /* 0x000000bbcebb7221 */ /* 0x000fe20000010000 */
[----:B------:R-:W-:Y:S01]  /*5550*/  LOP3.LUT R6, R21, R6, RZ, 0xc0, !PT ;  /* 0x0000000615067212 */ /* 0x000fe200078ec0ff */
[----:B------:R-:W-:Y:S01]  /*5560*/  HMMA.16816.F32.BF16 R108, R16, R34, R108 ;  /* 0x00000022106c723c */ /* 0x000fe2000004186c */
[----:B-1----:R1:W3:Y:S01]  /*5570*/  MUFU.EX2 R215, R9 ;  /* 0x0000000900d77308 */ /* 0x0022e20000000800 */
[----:B------:R-:W-:Y:S01]  /*5580*/  LDSM.16.MT88.4 R32, [R207+0xd800] ;  /* 0x00d80000cf20783b */ /* 0x000fe20000004200 */
[----:B------:R-:W-:-:S04]  /*5590*/  FADD.FTZ R187, R204, R187 ;  /* 0x000000bbccbb7221 */ /* 0x000fc80000010000 */
[----:B------:R-:W-:Y:S01]  /*55a0*/  FADD.FTZ R214, R214, R187 ;  /* 0x000000bbd6d67221 */ /* 0x000fe20000010000 */
[C---:B------:R-:W-:Y:S08]  /*55b0*/  HMMA.16816.F32.BF16 R52, R16.reuse, R28, R52 ;  /* 0x0000001c1034723c */ /* 0x040ff00000041834 */
[C---:B------:R-:W-:Y:S01]  /*55c0*/  HMMA.16816.F32.BF16 R56, R16.reuse, R30, R56 ;  /* 0x0000001e1038723c */ /* 0x040fe20000041838 */
[----:B------:R-:W-:Y:S04]  /*55d0*/  LDSM.16.MT88.4 R28, [R207+0x11800] ;  /* 0x01180000cf1c783b */ /* 0x000fe80000004200 */
[----:B-1----:R-:W1:Y:S03]  /*55e0*/  LDSM.16.MT88.4 R8, [R207+0xf800] ;  /* 0x00f80000cf08783b */ /* 0x002e660000004200 */
[C---:B------:R-:W-:Y:S08]  /*55f0*/  HMMA.16816.F32.BF16 R104, R16.reuse, R24, R104 ;  /* 0x000000181068723c */ /* 0x040ff00000041868 */
[C---:B------:R-:W-:Y:S01]  /*5600*/  HMMA.16816.F32.BF16 R100, R16.reuse, R26, R100 ;  /* 0x0000001a1064723c */ /* 0x040fe20000041864 */
[----:B------:R-:W-:Y:S07]  /*5610*/  LDSM.16.MT88.4 R24, [R175+0xd800] ;  /* 0x00d80000af18783b */ /* 0x000fee0000004200 */
[C---:B------:R-:W-:Y:S01]  /*5620*/  HMMA.16816.F32.BF16 R80, R16.reuse, R22, R80 ;  /* 0x000000161050723c */ /* 0x040fe20000041850 */
[----:B------:R-:W-:Y:S07]  /*5630*/  LDSM.16.MT88.4 R20, [R175+0xf800] ;  /* 0x00f80000af14783b */ /* 0x000fee0000004200 */
[----:B----4-:R-:W-:Y:S01]  /*5640*/  HMMA.16816.F32.BF16 R92, R16, R144, R92 ;  /* 0x00000090105c723c */ /* 0x010fe2000004185c */
[C---:B---3--:R-:W-:Y:S01]  /*5650*/  F2FP.BF16.F32.PACK_AB R144, R215.reuse, R211 ;  /* 0x000000d3d790723e */ /* 0x048fe200000010ff */
[----:B------:R-:W-:-:S03]  /*5660*/  FADD.FTZ R211, R215, R186 ;  /* 0x000000bad7d37221 */ /* 0x000fc60000010000 */
[----:B------:R-:W-:-:S03]  /*5670*/  LOP3.LUT R7, R144, R7, RZ, 0xc0, !PT ;  /* 0x0000000790077212 */ /* 0x000fc600078ec0ff */
[----:B------:R-:W-:Y:S01]  /*5680*/  HMMA.16816.F32.BF16 R96, R16, R146, R96 ;  /* 0x000000921060723c */ /* 0x000fe20000041860 */
[----:B------:R-:W3:Y:S07]  /*5690*/  LDSM.16.MT88.4 R16, [R175+0x11800] ;  /* 0x01180000af10783b */ /* 0x000eee0000004200 */
[C---:B--2---:R-:W-:Y:S08]  /*56a0*/  HMMA.16816.F32.BF16 R120, R4.reuse, R12, R120 ;  /* 0x0000000c0478723c */ /* 0x044ff00000041878 */
[C---:B------:R-:W-:Y:S01]  /*56b0*/  HMMA.16816.F32.BF16 R116, R4.reuse, R14, R116 ;  /* 0x0000000e0474723c */ /* 0x040fe20000041874 */
[----:B------:R-:W2:Y:S07]  /*56c0*/  LDSM.16.MT88.4 R12, [R227+0xd800] ;  /* 0x00d80000e30c783b */ /* 0x000eae0000004200 */
[C---:B-1----:R-:W-:Y:S08]  /*56d0*/  HMMA.16816.F32.BF16 R52, R4.reuse, R8, R52 ;  /* 0x000000080434723c */ /* 0x042ff00000041834 */
[C---:B------:R-:W-:Y:S01]  /*56e0*/  HMMA.16816.F32.BF16 R56, R4.reuse, R10, R56 ;  /* 0x0000000a0438723c */ /* 0x040fe20000041838 */
[----:B------:R-:W1:Y:S07]  /*56f0*/  LDSM.16.MT88.4 R8, [R227+0xf800] ;  /* 0x00f80000e308783b */ /* 0x000e6e0000004200 */
[C---:B------:R-:W-:Y:S08]  /*5700*/  HMMA.16816.F32.BF16 R44, R4.reuse, R140, R44 ;  /* 0x0000008c042c723c */ /* 0x040ff0000004182c */
        /* <DEDUP_REMOVED lines=17> */
[C---:B------:R-:W-:Y:S08]  /*5820*/  HMMA.16816.F32.BF16 R64, R4.reuse, R10, R64 ;  /* 0x0000000a0440723c */ /* 0x040ff00000041840 */
[C---:B---3--:R-:W-:Y:S08]  /*5830*/  HMMA.16816.F32.BF16 R92, R4.reuse, R16, R92 ;  /* 0x00000010045c723c */ /* 0x048ff0000004185c */
[----:B------:R-:W-:Y:S01]  /*5840*/  HMMA.16816.F32.BF16 R96, R4, R18, R96 ;  /* 0x000000120460723c */ /* 0x000fe20000041860 */
[----:B------:R-:W-:-:S04]  /*5850*/  NOP ;  /* 0x0000000000007918 */ /* 0x000fc80000000000 */
[----:B------:R-:W-:-:S15]  /*5860*/  @!P0 BRA `(.L_x_1336) ;  /* 0x0000003c00508947 */ /* 0x000fde0003800000 */
[----:B------:R-:W1:Y:S01]  /*5870*/  LDC.64 R166, c[0x0][0x3c0] ;  /* 0x0000f000ffa67b82 */ /* 0x000e620000000a00 */
[----:B------:R-:W2:Y:S01]  /*5880*/  LDCU.64 UR4, c[0x0][0x3d8] ;  /* 0x00007b00ff0477ac */ /* 0x000ea20008000a00 */
[----:B------:R-:W-:Y:S01]  /*5890*/  IADD3 R8, P0, PT, R135, R209, RZ ;  /* 0x000000d187087210 */ /* 0x000fe20007f1e0ff */
[----:B------:R-:W-:Y:S01]  /*58a0*/  VIADD R0, R197, 0xfffffffe ;  /* 0xfffffffec5007836 */ /* 0x000fe20000000000 */
[----:B------:R-:W-:Y:S01]  /*58b0*/  SHF.R.U32.HI R2, RZ, 0x3, R164 ;  /* 0x00000003ff027819 */ /* 0x000fe200000116a4 */
[----:B------:R-:W3:Y:S01]  /*58c0*/  LDCU.64 UR8, c[0x0][0x390] ;  /* 0x00007200ff0877ac */ /* 0x000ee20008000a00 */
[----:B------:R-:W-:Y:S01]  /*58d0*/  SHF.R.S32.HI R134, RZ, 0x1f, R168 ;  /* 0x0000001fff867819 */ /* 0x000fe200000114a8 */
[----:B------:R-:W-:Y:S01]  /*58e0*/  IMAD.X R9, RZ, RZ, R208, P0 ;  /* 0x000000ffff097224 */ /* 0x000fe200000e06d0 */
[----:B------:R-:W-:-:S04]  /*58f0*/  DEPBAR.LE SB0, 0x0 ;  /* 0x000080000000791a */ /* 0x000fc80000000000 */
[----:B------:R-:W-:Y:S01]  /*5900*/  IMAD.SHL.U32 R7, R164, 0x20, RZ ;  /* 0x00000020a4077824 */ /* 0x000fe200078e00ff */
[----:B------:R-:W-:Y:S01]  /*5910*/  LOP3.LUT R150, R150, 0x200, RZ, 0xc0, !PT ;  /* 0x0000020096967812 */ /* 0x000fe200078ec0ff */
[----:B------:R-:W-:Y:S01]  /*5920*/  IMAD.MOV.U32 R227, RZ, RZ, 0x20 ;  /* 0x00000020ffe37424 */ /* 0x000fe200078e00ff */
[----:B------:R-:W-:Y:S01]  /*5930*/  SHF.R.U32.HI R165, RZ, 0x1, R164 ;  /* 0x00000001ffa57819 */ /* 0x000fe200000116a4 */
[----:B------:R-:W-:Y:S01]  /*5940*/  VIADD R226, R225, UR6 ;  /* 0x00000006e1e27c36 */ /* 0x000fe20008000000 */
[----:B------:R-:W-:Y:S01]  /*5950*/  LOP3.LUT R7, R150, 0x7c00, R7, 0xf8, !PT ;  /* 0x00007c0096077812 */ /* 0x000fe200078ef807 */
[----:B--2---:R-:W-:Y:S01]  /*5960*/  IMAD R6, R134, UR4, RZ ;  /* 0x0000000486067c24 */ /* 0x004fe2000f8e02ff */
[----:B------:R-:W-:Y:S02]  /*5970*/  LOP3.LUT R184, R165, 0x8, RZ, 0xc0, !PT ;  /* 0x00000008a5b87812 */ /* 0x000fe400078ec0ff */
[----:B------:R-:W-:Y:S01]  /*5980*/  LOP3.LUT R210, R169, 0x1f8, RZ, 0xc0, !PT ;  /* 0x000001f8a9d27812 */ /* 0x000fe200078ec0ff */
[----:B------:R-:W-:Y:S01]  /*5990*/  IMAD R6, R168, UR5, R6 ;  /* 0x00000005a8067c24 */ /* 0x000fe2000f8e0206 */
[----:B------:R-:W-:Y:S01]  /*59a0*/  LOP3.LUT R184, R7, R149, R184, 0xf6, !PT ;  /* 0x0000009507b87212 */ /* 0x000fe200078ef6b8 */
[C---:B-1----:R-:W-:Y:S01]  /*59b0*/  IMAD R199, R2.reuse, R167, RZ ;  /* 0x000000a702c77224 */ /* 0x042fe200078e02ff */
[----:B------:R-:W-:Y:S01]  /*59c0*/  SEL R227, R227, 0xffffffe0, !P3 ;  /* 0xffffffe0e3e37807 */ /* 0x000fe20005800000 */
[----:B------:R-:W-:Y:S01]  /*59d0*/  IMAD.WIDE.U32 R8, R2, R166, R8 ;  /* 0x000000a602087225 */ /* 0x000fe200078e0008 */
[----:B------:R-:W-:-:S03]  /*59e0*/  LEA R184, R184, UR6, 0x1 ;  /* 0x00000006b8b87c11 */ /* 0x000fc6000f8e08ff */
[----:B------:R-:W-:Y:S02]  /*59f0*/  IMAD.IADD R9, R9, 0x1, R199 ;  /* 0x0000000109097824 */ /* 0x000fe400078e02c7 */
[----:B------:R-:W-:Y:S02]  /*5a00*/  IMAD R5, R0, R167, RZ ;  /* 0x000000a700057224 */ /* 0x000fe400078e02ff */
[----:B------:R-:W-:-:S04]  /*5a10*/  IMAD.WIDE.U32 R8, R168, UR4, R8 ;  /* 0x00000004a8087c25 */ /* 0x000fc8000f8e0008 */
[----:B------:R-:W-:Y:S01]  /*5a20*/  IMAD.IADD R6, R9, 0x1, R6 ;  /* 0x0000000109067824 */ /* 0x000fe200078e0206 */
[----:B------:R-:W-:Y:S01]  /*5a30*/  BAR.SYNC.DEFER_BLOCKING 0x0 ;  /* 0x0000000000007b1d */ /* 0x000fe20000010000 */
[----:B---3--:R-:W-:Y:S01]  /*5a40*/  LEA R4, P0, R8, UR8, 0x1 ;  /* 0x0000000808047c11 */ /* 0x008fe2000f8008ff */
[----:B------:R-:W-:Y:S01]  /*5a50*/  IMAD.WIDE.U32 R16, R0, R166, RZ ;  /* 0x000000a600107225 */ /* 0x000fe200078e00ff */
[----:B------:R-:W-:Y:S02]  /*5a60*/  SHF.L.U64.HI R9, R166, 0x4, R167 ;  /* 0x00000004a6097819 */ /* 0x000fe400000102a7 */
[----:B------:R-:W-:Y:S01]  /*5a70*/  LEA.HI.X R6, R8, UR9, R6, 0x1, P0 ;  /* 0x0000000908067c11 */ /* 0x000fe200080f0c06 */
[----:B------:R-:W-:Y:S01]  /*5a80*/  IMAD.SHL.U32 R10, R166, 0x10, RZ ;  /* 0x00000010a60a7824 */ /* 0x000fe200078e00ff */
[C---:B------:R-:W-:Y:S01]  /*5a90*/  LEA R14, P4, R16.reuse, R4, 0x7 ;  /* 0x00000004100e7211 */ /* 0x040fe200078838ff */
[----:B------:R-:W-:Y:S02]  /*5aa0*/  IMAD.IADD R5, R17, 0x1, R5 ;  /* 0x0000000111057824 */ /* 0x000fe400078e0205 */
[C-C-:B------:R-:W-:Y:S01]  /*5ab0*/  IMAD.IADD R204, R227.reuse, 0x1, R184.reuse ;  /* 0x00000001e3cc7824 */ /* 0x140fe200078e02b8 */
[----:B------:R-:W-:Y:S01]  /*5ac0*/  LEA R8, P0, R16, R10, 0x6 ;  /* 0x0000000a10087211 */ /* 0x000fe200078030ff */
[----:B------:R-:W-:Y:S01]  /*5ad0*/  IMAD.IADD R228, R226, 0x1, R227 ;  /* 0x00000001e2e47824 */ /* 0x000fe200078e02e3 */
[--C-:B------:R-:W-:Y:S01]  /*5ae0*/  LEA.HI.X R15, R16, R6, R5.reuse, 0x7, P4 ;  /* 0x00000006100f7211 */ /* 0x100fe200020f3c05 */
[----:B------:R-:W-:Y:S01]  /*5af0*/  IMAD.IADD R229, R148, 0x1, R184 ;  /* 0x0000000194e57824 */ /* 0x000fe200078e02b8 */
[----:B------:R-:W-:Y:S01]  /*5b00*/  LEA.HI.X R7, R16, R9, R5, 0x6, P0 ;  /* 0x0000000910077211 */ /* 0x000fe200000f3405 */
[----:B------:R-:W-:Y:S01]  /*5b10*/  IMAD.IADD R226, R226, 0x1, R148 ;  /* 0x00000001e2e27824 */ /* 0x000fe200078e0294 */
[----:B------:R-:W-:Y:S01]  /*5b20*/  LOP3.LUT R5, R210, 0x38, R164, 0x78, !PT ;  /* 0x00000038d2057812 */ /* 0x000fe200078e78a4 */
[C---:B------:R-:W-:Y:S01]  /*5b30*/  IMAD.IADD R230, R227.reuse, 0x1, R229 ;  /* 0x00000001e3e67824 */ /* 0x040fe200078e02e5 */
[----:B------:R-:W-:Y:S01]  /*5b40*/  IADD3 R10, P1, PT, R8, R10, RZ ;  /* 0x0000000a080a7210 */ /* 0x000fe20007f3e0ff */
[----:B------:R-:W-:Y:S01]  /*5b50*/  IMAD.IADD R227, R227, 0x1, R226 ;  /* 0x00000001e3e37824 */ /* 0x000fe200078e02e2 */
[----:B------:R-:W-:-:S02]  /*5b60*/  LOP3.LUT R5, R5, 0x1e00, R169, 0xf8, !PT ;  /* 0x00001e0005057812 */ /* 0x000fc400078ef8a9 */
[----:B------:R-:W-:Y:S01]  /*5b70*/  LEA R20, P4, R8, R4, 0x1 ;  /* 0x0000000408147211 */ /* 0x000fe200078808ff */
[----:B------:R-:W-:Y:S01]  /*5b80*/  IMAD.X R9, R7, 0x1, R9, P1 ;  /* 0x0000000107097824 */ /* 0x000fe200008e0609 */
[----:B------:R-:W-:Y:S02]  /*5b90*/  LEA R12, P0, R166, R8, 0x5 ;  /* 0x00000008a60c7211 */ /* 0x000fe400078028ff */
[----:B------:R-:W-:Y:S02]  /*5ba0*/  LEA R215, R5, UR6, 0x1 ;  /* 0x0000000605d77c11 */ /* 0x000fe4000f8e08ff */
[----:B------:R-:W-:Y:S02]  /*5bb0*/  LEA R16, P1, R10, R4, 0x1 ;  /* 0x000000040a107211 */ /* 0x000fe400078208ff */
[----:B------:R-:W-:Y:S01]  /*5bc0*/  LEA.HI.X R21, R8, R6, R7, 0x1, P4 ;  /* 0x0000000608157211 */ /* 0x000fe200020f0c07 */
[----:B------:R-:W-:Y:S01]  /*5bd0*/  @!PT LDS RZ, [RZ] ;  /* 0x00000000fffff984 */ /* 0x000fe20000000800 */
[----:B------:R-:W-:Y:S01]  /*5be0*/  @!PT LDS RZ, [RZ] ;  /* 0x00000000fffff984 */ /* 0x000fe20000000800 */
[----:B------:R-:W-:Y:S01]  /*5bf0*/  @!PT LDS RZ, [RZ] ;  /* 0x00000000fffff984 */ /* 0x000fe20000000800 */
[----:B------:R-:W-:Y:S01]  /*5c00*/  LDGSTS.E.BYPASS.LTC128B.128 [R215+0xc000], desc[UR10][R14.64] ;  /* 0x0c0000000ed77fae */ /* 0x000fe2000b981a0a */
[----:B------:R-:W-:-:S02]  /*5c10*/  LEA.HI.X R11, R166, R7, R167, 0x5, P0 ;  /* 0x00000007a60b7211 */ /* 0x000fc400000f2ca7 */
[----:B------:R-:W-:Y:S01]  /*5c20*/  LEA R18, P0, R12, R4, 0x1 ;  /* 0x000000040c127211 */ /* 0x000fe200078008ff */
[----:B------:R-:W-:Y:S01]  /*5c30*/  LDGSTS.E.BYPASS.LTC128B.128 [R215+0xe000], desc[UR10][R14.64+0x80] ;  /* 0x0e0000800ed77fae */ /* 0x000fe2000b981a0a */
[-C--:B------:R-:W-:Y:S02]  /*5c40*/  LEA.HI.X R17, R10, R6.reuse, R9, 0x1, P1 ;  /* 0x000000060a117211 */ /* 0x080fe400008f0c09 */
[----:B------:R-:W-:Y:S01]  /*5c50*/  LEA.HI.X R19, R12, R6, R11, 0x1, P0 ;  /* 0x000000060c137211 */ /* 0x000fe200000f0c0b */
[----:B------:R-:W-:Y:S04]  /*5c60*/  LDGSTS.E.BYPASS.LTC128B.128 [R215+0x10000], desc[UR10][R14.64+0x100] ;  /* 0x100001000ed77fae */ /* 0x000fe8000b981a0a */
[----:B------:R-:W-:Y:S04]  /*5c70*/  LDGSTS.E.BYPASS.LTC128B.128 [R215+0xc800], desc[UR10][R20.64] ;  /* 0x0c80000014d77fae */ /* 0x000fe8000b981a0a */
[----:B------:R-:W-:Y:S04]  /*5c80*/  LDGSTS.E.BYPASS.LTC128B.128 [R215+0xe800], desc[UR10][R20.64+0x80] ;  /* 0x0e80008014d77fae */ /* 0x000fe8000b981a0a */
[----:B------:R1:W-:Y:S04]  /*5c90*/  LDGSTS.E.BYPASS.LTC128B.128 [R215+0x10800], desc[UR10][R20.64+0x100] ;  /* 0x1080010014d77fae */ /* 0x0003e8000b981a0a */
[----:B------:R-:W-:Y:S04]  /*5ca0*/  LDGSTS.E.BYPASS.LTC128B.128 [R215+0xd000], desc[UR10][R16.64] ;  /* 0x0d00000010d77fae */ /* 0x000fe8000b981a0a */
[----:B------:R-:W-:Y:S04]  /*5cb0*/  LDGSTS.E.BYPASS.LTC128B.128 [R215+0xf000], desc[UR10][R16.64+0x80] ;  /* 0x0f00008010d77fae */ /* 0x000fe8000b981a0a */
[----:B------:R-:W-:Y:S04]  /*5cc0*/  LDGSTS.E.BYPASS.LTC128B.128 [R215+0x11000], desc[UR10][R16.64+0x100] ;  /* 0x1100010010d77fae */ /* 0x000fe8000b981a0a */
[----:B------:R-:W-:Y:S04]  /*5cd0*/  LDGSTS.E.BYPASS.LTC128B.128 [R215+0xd800], desc[UR10][R18.64] ;  /* 0x0d80000012d77fae */ /* 0x000fe8000b981a0a */
[----:B------:R-:W-:Y:S04]  /*5ce0*/  LDGSTS.E.BYPASS.LTC128B.128 [R215+0xf800], desc[UR10][R18.64+0x80] ;  /* 0x0f80008012d77fae */ /* 0x000fe8000b981a0a */
[----:B------:R2:W-:Y:S04]  /*5cf0*/  LDGSTS.E.BYPASS.LTC128B.128 [R215+0x11800], desc[UR10][R18.64+0x100] ;  /* 0x1180010012d77fae */ /* 0x0005e8000b981a0a */
        /* <DEDUP_REMOVED lines=9> */
[----:B------:R-:W1:Y:S04]  /*5d90*/  LDSM.16.M88.4 R148, [R228+0x7800] ;  /* 0x00780000e494783b */ /* 0x000e680000000200 */
[----:B--2---:R-:W-:Y:S01]  /*5da0*/  LDSM.16.M88.4 R16, [R229] ;  /* 0x00000000e510783b */ /* 0x004fe20000000200 */
[C---:B---3--:R-:W-:Y:S03]  /*5db0*/  HMMA.16816.F32.BF16 R12, R172.reuse, R144, RZ ;  /* 0x00000090ac0c723c */ /* 0x048fe600000418ff */
[----:B------:R-:W2:Y:S04]  /*5dc0*/  LDSM.16.M88.4 R8, [R226+0x6000] ;  /* 0x00600000e208783b */ /* 0x000ea80000000200 */
[----:B------:R-:W-:Y:S01]  /*5dd0*/  LDSM.16.M88.4 R180, [R227+0x7800] ;  /* 0x00780000e3b4783b */ /* 0x000fe20000000200 */
[C---:B----4-:R-:W-:Y:S03]  /*5de0*/  HMMA.16816.F32.BF16 R140, R172.reuse, R136, RZ ;  /* 0x00000088ac8c723c */ /* 0x050fe600000418ff */
[----:B------:R-:W-:Y:S04]  /*5df0*/  LDSM.16.M88.4 R160, [R225+UR6+0x8800] ;  /* 0x00880006e1a0783b */ /* 0x000fe80008000200 */
[----:B------:R-:W0:Y:S01]  /*5e00*/  LDGDEPBAR ;  /* 0x00000000000079af */ /* 0x000e220000000000 */
[C---:B-----5:R-:W-:Y:S08]  /*5e10*/  HMMA.16816.F32.BF16 R32, R172.reuse, R28, RZ ;  /* 0x0000001cac20723c */ /* 0x060ff000000418ff */
[C---:B------:R-:W-:Y:S08]  /*5e20*/  HMMA.16816.F32.BF16 R144, R172.reuse, R146, RZ ;  /* 0x00000092ac90723c */ /* 0x040ff000000418ff */
[C---:B------:R-:W-:Y:S08]  /*5e30*/  HMMA.16816.F32.BF16 R136, R172.reuse, R138, RZ ;  /* 0x0000008aac88723c */ /* 0x040ff000000418ff */
[C---:B------:R-:W-:Y:S08]  /*5e40*/  HMMA.16816.F32.BF16 R28, R172.reuse, R30, RZ ;  /* 0x0000001eac1c723c */ /* 0x040ff000000418ff */
[C---:B------:R-:W-:Y:S08]  /*5e50*/  HMMA.16816.F32.BF16 R176, R172.reuse, R4, RZ ;  /* 0x00000004acb0723c */ /* 0x040ff000000418ff */
[----:B------:R-:W-:Y:S01]  /*5e60*/  HMMA.16816.F32.BF16 R172, R172, R6, RZ ;  /* 0x00000006acac723c */ /* 0x000fe200000418ff */
[----:B------:R-:W3:Y:S07]  /*5e70*/  LDSM.16.M88.4 R4, [R226+0x6800] ;  /* 0x00680000e204783b */ /* 0x000eee0000000200 */
[C---:B------:R-:W-:Y:S08]  /*5e80*/  HMMA.16816.F32.BF16 R12, R24.reuse, R152, R12 ;  /* 0x00000098180c723c */ /* 0x040ff0000004180c */
[C---:B------:R-:W-:Y:S01]  /*5e90*/  HMMA.16816.F32.BF16 R144, R24.reuse, R154, R144 ;  /* 0x0000009a1890723c */ /* 0x040fe20000041890 */
[----:B------:R-:W4:Y:S07]  /*5ea0*/  LDSM.16.M88.4 R152, [R226+0x7000] ;  /* 0x00700000e298783b */ /* 0x000f2e0000000200 */
[C---:B-1----:R-:W-:Y:S08]  /*5eb0*/  HMMA.16816.F32.BF16 R140, R24.reuse, R20, R140 ;  /* 0x00000014188c723c */ /* 0x042ff0000004188c */
[C---:B------:R-:W-:Y:S01]  /*5ec0*/  HMMA.16816.F32.BF16 R136, R24.reuse, R22, R136 ;  /* 0x000000161888723c */ /* 0x040fe20000041888 */
[----:B------:R-:W1:Y:S07]  /*5ed0*/  LDSM.16.M88.4 R20, [R226+0x7800] ;  /* 0x00780000e214783b */ /* 0x000e6e0000000200 */
[C---:B------:R-:W-:Y:S08]  /*5ee0*/  HMMA.16816.F32.BF16 R32, R24.reuse, R156, R32 ;  /* 0x0000009c1820723c */ /* 0x040ff00000041820 */
[C---:B------:R-:W-:Y:S01]  /*5ef0*/  HMMA.16816.F32.BF16 R28, R24.reuse, R158, R28 ;  /* 0x0000009e181c723c */ /* 0x040fe2000004181c */
[----:B------:R-:W-:Y:S07]  /*5f00*/  LDSM.16.M88.4 R156, [R225+UR6+0x9000] ;  /* 0x00900006e19c783b */ /* 0x000fee0008000200 */
[C---:B------:R-:W-:Y:S08]  /*5f10*/  HMMA.16816.F32.BF16 R176, R24.reuse, R148, R176 ;  /* 0x0000009418b0723c */ /* 0x040ff000000418b0 */
[----:B------:R-:W-:Y:S01]  /*5f20*/  HMMA.16816.F32.BF16 R172, R24, R150, R172 ;  /* 0x0000009618ac723c */ /* 0x000fe200000418ac */
[----:B------:R-:W-:Y:S04]  /*5f30*/  LDSM.16.M88.4 R24, [R230] ;  /* 0x00000000e618783b */ /* 0x000fe80000000200 */
[----:B------:R-:W5:Y:S03]  /*5f40*/  LDSM.16.M88.4 R148, [R227+0x6000] ;  /* 0x00600000e394783b */ /* 0x000f660000000200 */
[C---:B--2---:R-:W-:Y:S08]  /*5f50*/  HMMA.16816.F32.BF16 R12, R16.reuse, R8, R12 ;  /* 0x00000008100c723c */ /* 0x044ff0000004180c */
[C---:B------:R-:W-:Y:S01]  /*5f60*/  HMMA.16816.F32.BF16 R144, R16.reuse, R10, R144 ;  /* 0x0000000a1090723c */ /* 0x040fe20000041890 */
[----:B------:R-:W2:Y:S07]  /*5f70*/  LDSM.16.M88.4 R8, [R227+0x6800] ;  /* 0x00680000e308783b */ /* 0x000eae0000000200 */
[C---:B---3--:R-:W-:Y:S08]  /*5f80*/  HMMA.16816.F32.BF16 R140, R16.reuse, R4, R140 ;  /* 0x00000004108c723c */ /* 0x048ff0000004188c */
[C---:B------:R-:W-:Y:S01]  /*5f90*/  HMMA.16816.F32.BF16 R136, R16.reuse, R6, R136 ;  /* 0x000000061088723c */ /* 0x040fe20000041888 */
[----:B------:R-:W3:Y:S07]  /*5fa0*/  LDSM.16.M88.4 R4, [R227+0x7000] ;  /* 0x00700000e304783b */ /* 0x000eee0000000200 */
[C---:B----4-:R-:W-:Y:S08]  /*5fb0*/  HMMA.16816.F32.BF16 R32, R16.reuse, R152, R32 ;  /* 0x000000981020723c */ /* 0x050ff00000041820 */
[C---:B------:R-:W-:Y:S01]  /*5fc0*/  HMMA.16816.F32.BF16 R28, R16.reuse, R154, R28 ;  /* 0x0000009a101c723c */ /* 0x040fe2000004181c */
[----:B------:R-:W-:Y:S07]  /*5fd0*/  LDSM.16.M88.4 R152, [R228+0x8800] ;  /* 0x00880000e498783b */ /* 0x000fee0000000200 */
[C---:B-1----:R-:W-:Y:S08]  /*5fe0*/  HMMA.16816.F32.BF16 R176, R16.reuse, R20, R176 ;  /* 0x0000001410b0723c */ /* 0x042ff000000418b0 */
[----:B------:R-:W-:Y:S01]  /*5ff0*/  HMMA.16816.F32.BF16 R172, R16, R22, R172 ;  /* 0x0000001610ac723c */ /* 0x000fe200000418ac */
[----:B------:R-:W-:Y:S04]  /*6000*/  LDSM.16.M88.4 R16, [R184+0x2000] ;  /* 0x00200000b810783b */ /* 0x000fe80000000200 */
[----:B------:R-:W1:Y:S03]  /*6010*/  LDSM.16.M88.4 R20, [R225+UR6+0x8000] ;  /* 0x00800006e114783b */ /* 0x000e660008000200 */
[C---:B-----5:R-:W-:Y:S01]  /*6020*/  HMMA.16816.F32.BF16 R12, R24.reuse, R148, R12 ;  /* 0x00000094180c723c */ /* 0x060fe2000004180c */
[----:B------:R-:W-:Y:S07]  /*6030*/  LDSM.16.M88.4 R184, [R184+0x4000] ;  /* 0x00400000b8b8783b */ /* 0x000fee0000000200 */
[C---:B------:R-:W-:Y:S01]  /*6040*/  HMMA.16816.F32.BF16 R144, R24.reuse, R150, R144 ;  /* 0x000000961890723c */ /* 0x040fe20000041890 */
[----:B------:R-:W4:Y:S07]  /*6050*/  LDSM.16.M88.4 R148, [R225+UR6+0x9800] ;  /* 0x00980006e194783b */ /* 0x000f2e0008000200 */
[C---:B--2---:R-:W-:Y:S08]  /*6060*/  HMMA.16816.F32.BF16 R140, R24.reuse, R8, R140 ;  /* 0x00000008188c723c */ /* 0x044ff0000004188c */
        /* <DEDUP_REMOVED lines=8> */
[----:B------:R-:W-:Y:S03]  /*60f0*/  LDSM.16.M88.4 R180, [R225+UR6+0xb800] ;  /* 0x00b80006e1b4783b */ /* 0x000fe60008000200 */
[C---:B-1----:R-:W-:Y:S08]  /*6100*/  HMMA.16816.F32.BF16 R12, R16.reuse, R20, R12 ;  /* 0x00000014100c723c */ /* 0x042ff0000004180c */
[C---:B------:R-:W-:Y:S01]  /*6110*/  HMMA.16816.F32.BF16 R144, R16.reuse, R22, R144 ;  /* 0x000000161090723c */ /* 0x040fe20000041890 */
[----:B------:R-:W1:Y:S07]  /*6120*/  LDSM.16.M88.4 R20, [R228+0x9800] ;  /* 0x00980000e414783b */ /* 0x000e6e0000000200 */
[C---:B------:R-:W-:Y:S08]  /*6130*/  HMMA.16816.F32.BF16 R140, R16.reuse, R160, R140 ;  /* 0x000000a0108c723c */ /* 0x040ff0000004188c */
[C---:B------:R-:W-:Y:S01]  /*6140*/  HMMA.16816.F32.BF16 R136, R16.reuse, R162, R136 ;  /* 0x000000a21088723c */ /* 0x040fe20000041888 */
[----:B------:R-:W-:Y:S04]  /*6150*/  LDSM.16.M88.4 R160, [R204+0x4000] ;  /* 0x00400000cca0783b */ /* 0x000fe80000000200 */
[----:B------:R-:W-:Y:S03]  /*6160*/  LDSM.16.M88.4 R204, [R228+0xa000] ;  /* 0x00a00000e4cc783b */ /* 0x000fe60000000200 */
[C---:B------:R-:W-:Y:S08]  /*6170*/  HMMA.16816.F32.BF16 R32, R16.reuse, R156, R32 ;  /* 0x0000009c1020723c */ /* 0x040ff00000041820 */
        /* <DEDUP_REMOVED lines=14> */
[----:B------:R-:W4:Y:S07]  /*6260*/  LDSM.16.M88.4 R152, [R226+0x9000] ;  /* 0x00900000e298783b */ /* 0x000f2e0000000200 */
[C---:B-1----:R-:W-:Y:S08]  /*6270*/  HMMA.16816.F32.BF16 R176, R8.reuse, R20, R176 ;  /* 0x0000001408b0723c */ /* 0x042ff000000418b0 */
[----:B------:R-:W-:Y:S01]  /*6280*/  HMMA.16816.F32.BF16 R172, R8, R22, R172 ;  /* 0x0000001608ac723c */ /* 0x000fe200000418ac */
[----:B------:R-:W-:Y:S04]  /*6290*/  LDSM.16.M88.4 R20, [R230+0x2000] ;  /* 0x00200000e614783b */ /* 0x000fe80000000200 */
        /* <DEDUP_REMOVED lines=12> */
[----:B------:R-:W4:Y:S04]  /*6360*/  LDSM.16.M88.4 R16, [R225+UR6+0xa000] ;  /* 0x00a00006e110783b */ /* 0x000f280008000200 */
[----:B------:R-:W-:Y:S03]  /*6370*/  LDSM.16.M88.4 R152, [R228+0xb000] ;  /* 0x00b00000e498783b */ /* 0x000fe60000000200 */
        /* <DEDUP_REMOVED lines=8> */
[----:B------:R-:W-:Y:S07]  /*6400*/  LDSM.16.M88.4 R148, [R228+0xb800] ;  /* 0x00b80000e494783b */ /* 0x000fee0000000200 */
[C---:B---3--:R-:W-:Y:S08]  /*6410*/  HMMA.16816.F32.BF16 R176, R20.reuse, R24, R176 ;  /* 0x0000001814b0723c */ /* 0x048ff000000418b0 */
[----:B------:R-:W-:Y:S01]  /*6420*/  HMMA.16816.F32.BF16 R172, R20, R26, R172 ;  /* 0x0000001a14ac723c */ /* 0x000fe200000418ac */
[----:B------:R-:W-:Y:S04]  /*6430*/  LDSM.16.M88.4 R24, [R229+0x4000] ;  /* 0x00400000e518783b */ /* 0x000fe80000000200 */
[----:B------:R-:W3:Y:S03]  /*6440*/  LDSM.16.M88.4 R20, [R226+0xa000] ;  /* 0x00a00000e214783b */ /* 0x000ee60000000200 */
[C---:B----4-:R-:W-:Y:S08]  /*6450*/  HMMA.16816.F32.BF16 R12, R184.reuse, R16, R12 ;  /* 0x00000010b80c723c */ /* 0x050ff0000004180c */
[C---:B------:R-:W-:Y:S01]  /*6460*/  HMMA.16816.F32.BF16 R144, R184.reuse, R18, R144 ;  /* 0x00000012b890723c */ /* 0x040fe20000041890 */
[----:B------:R-:W-:Y:S07]  /*6470*/  LDSM.16.M88.4 R16, [R226+0xa800] ;  /* 0x00a80000e210783b */ /* 0x000fee0000000200 */
[C---:B-1----:R-:W-:Y:S08]  /*6480*/  HMMA.16816.F32.BF16 R140, R184.reuse, R8, R140 ;  /* 0x00000008b88c723c */ /* 0x042ff0000004188c */
[C---:B------:R-:W-:Y:S01]  /*6490*/  HMMA.16816.F32.BF16 R136, R184.reuse, R10, R136 ;  /* 0x0000000ab888723c */ /* 0x040fe20000041888 */
[----:B------:R-:W-:Y:S07]  /*64a0*/  LDSM.16.M88.4 R8, [R230+0x4000] ;  /* 0x00400000e608783b */ /* 0x000fee0000000200 */
[C---:B--2---:R-:W-:Y:S08]  /*64b0*/  HMMA.16816.F32.BF16 R32, R184.reuse, R4, R32 ;  /* 0x00000004b820723c */ /* 0x044ff00000041820 */
[----:B------:R-:W-:Y:S01]  /*64c0*/  HMMA.16816.F32.BF16 R28, R184, R6, R28 ;  /* 0x00000006b81c723c */ /* 0x000fe2000004181c */
[----:B------:R-:W1:Y:S07]  /*64d0*/  LDSM.16.M88.4 R4, [R227+0xa000] ;  /* 0x00a00000e304783b */ /* 0x000e6e0000000200 */
[C---:B------:R-:W-:Y:S08]  /*64e0*/  HMMA.16816.F32.BF16 R12, R160.reuse, R204, R12 ;  /* 0x000000cca00c723c */ /* 0x040ff0000004180c */
[----:B------:R-:W-:Y:S08]  /*64f0*/  HMMA.16816.F32.BF16 R144, R160, R206, R144 ;  /* 0x000000cea090723c */ /* 0x000ff00000041890 */
[----:B------:R-:W-:Y:S08]  /*6500*/  HMMA.16816.F32.BF16 R172, R184, R182, R172 ;  /* 0x000000b6b8ac723c */ /* 0x000ff000000418ac */
[----:B---3--:R-:W-:Y:S08]  /*6510*/  HMMA.16816.F32.BF16 R12, R24, R20, R12 ;  /* 0x00000014180c723c */ /* 0x008ff0000004180c */
[----:B------:R-:W-:Y:S01]  /*6520*/  HMMA.16816.F32.BF16 R176, R184, R180, R176 ;  /* 0x000000b4b8b0723c */ /* 0x000fe200000418b0 */
[----:B------:R-:W-:-:S05]  /*6530*/  IMAD.SHL.U32 R180, R164, 0x2, RZ ;  /* 0x00000002a4b47824 */ /* 0x000fca00078e00ff */
[----:B------:R-:W-:Y:S02]  /*6540*/  LOP3.LUT R180, R180, 0x6, RZ, 0xc0, !PT ;  /* 0x00000006b4b47812 */ /* 0x000fe400078ec0ff */
[----:B------:R-:W-:Y:S01]  /*6550*/  HMMA.16816.F32.BF16 R144, R24, R22, R144 ;  /* 0x000000161890723c */ /* 0x000fe20000041890 */
[----:B------:R-:W2:Y:S07]  /*6560*/  LDSM.16.M88.4 R20, [R227+0xa800] ;  /* 0x00a80000e314783b */ /* 0x000eae0000000200 */
[----:B------:R-:W-:Y:S08]  /*6570*/  HMMA.16816.F32.BF16 R140, R160, R156, R140 ;  /* 0x0000009ca08c723c */ /* 0x000ff0000004188c */
[----:B-1----:R-:W-:Y:S08]  /*6580*/  HMMA.16816.F32.BF16 R12, R8, R4, R12 ;  /* 0x00000004080c723c */ /* 0x002ff0000004180c */
[C---:B------:R-:W-:Y:S08]  /*6590*/  HMMA.16816.F32.BF16 R32, R160.reuse, R152, R32 ;  /* 0x00000098a020723c */ /* 0x040ff00000041820 */
[C---:B------:R-:W-:Y:S01]  /*65a0*/  HMMA.16816.F32.BF16 R28, R160.reuse, R154, R28 ;  /* 0x0000009aa01c723c */ /* 0x040fe2000004181c */
[----:B------:R-:W1:Y:S07]  /*65b0*/  LDSM.16.M88.4 R152, [R226+0xb000] ;  /* 0x00b00000e298783b */ /* 0x000e6e0000000200 */
[----:B------:R-:W-:Y:S01]  /*65c0*/  HMMA.16816.F32.BF16 R172, R160, R150, R172 ;  /* 0x00000096a0ac723c */ /* 0x000fe200000418ac */
[----:B------:R-:W-:-:S04]  /*65d0*/  IMAD R150, R197, 0x40, R180 ;  /* 0x00000040c5967824 */ /* 0x000fc800078e02b4 */
[C---:B------:R-:W-:Y:S02]  /*65e0*/  VIADD R5, R150.reuse, 0xffffff80 ;  /* 0xffffff8096057836 */ /* 0x040fe40000000000 */
[----:B------:R-:W-:Y:S01]  /*65f0*/  VIADD R4, R150, 0xffffff81 ;  /* 0xffffff8196047836 */ /* 0x000fe20000000000 */
[C---:B------:R-:W-:Y:S01]  /*6600*/  HMMA.16816.F32.BF16 R176, R160.reuse, R148, R176 ;  /* 0x00000094a0b0723c */ /* 0x040fe200000418b0 */
[C---:B------:R-:W-:Y:S01]  /*6610*/  VIADD R149, R193.reuse, 0x8 ;  /* 0x00000008c1957836 */ /* 0x040fe20000000000 */
[CC--:B------:R-:W-:Y:S02]  /*6620*/  ISETP.GT.AND P4, PT, R193.reuse, R5.reuse, PT ;  /* 0x00000005c100720c */ /* 0x0c0fe40003f84270 */
[----:B------:R-:W-:Y:S02]  /*6630*/  ISETP.GT.AND P0, PT, R193, R4, PT ;  /* 0x00000004c100720c */ /* 0x000fe40003f04270 */
[----:B------:R-:W-:Y:S02]  /*6640*/  ISETP.GT.AND P1, PT, R149, R5, PT ;  /* 0x000000059500720c */ /* 0x000fe40003f24270 */
[----:B------:R-:W-:Y:S01]  /*6650*/  HMMA.16816.F32.BF16 R136, R160, R158, R136 ;  /* 0x0000009ea088723c */ /* 0x000fe20000041888 */
[----:B------:R-:W-:-:S02]  /*6660*/  FSEL R12, R12, -INF , !P4 ;  /* 0xff8000000c0c7808 */ /* 0x000fc40006000000 */
[----:B------:R-:W-:Y:S02]  /*6670*/  FSEL R14, R14, -INF , !P1 ;  /* 0xff8000000e0e7808 */ /* 0x000fe40004800000 */
[----:B------:R-:W-:Y:S02]  /*6680*/  FSEL R13, R13, -INF , !P0 ;  /* 0xff8000000d0d7808 */ /* 0x000fe40004000000 */
[CC--:B------:R-:W-:Y:S01]  /*6690*/  ISETP.GE.AND P6, PT, R5.reuse, R192.reuse, PT ;  /* 0x000000c00500720c */ /* 0x0c0fe20003fc6270 */
[----:B------:R-:W-:Y:S01]  /*66a0*/  HMMA.16816.F32.BF16 R140, R24, R16, R140 ;  /* 0x00000010188c723c */ /* 0x000fe2000004188c */
[----:B------:R-:W-:Y:S01]  /*66b0*/  ISETP.GE.AND P5, PT, R5, R191, PT ;  /* 0x000000bf0500720c */ /* 0x000fe20003fa6270 */
[----:B------:R-:W-:Y:S01]  /*66c0*/  VIADD R16, R150, 0xffffff88 ;  /* 0xffffff8896107836 */ /* 0x000fe20000000000 */
[----:B------:R-:W-:Y:S02]  /*66d0*/  ISETP.GE.AND P4, PT, R4, R192, PT ;  /* 0x000000c00400720c */ /* 0x000fe40003f86270 */
[----:B------:R-:W-:-:S02]  /*66e0*/  ISETP.GT.AND P0, PT, R149, R4, PT ;  /* 0x000000049500720c */ /* 0x000fc40003f04270 */
[----:B------:R-:W-:Y:S01]  /*66f0*/  ISETP.GE.AND P1, PT, R4, R191, PT ;  /* 0x000000bf0400720c */ /* 0x000fe20003f26270 */
[----:B------:R-:W-:Y:S01]  /*6700*/  HMMA.16816.F32.BF16 R144, R8, R6, R144 ;  /* 0x000000060890723c */ /* 0x000fe20000041890 */
[----:B------:R-:W3:Y:S01]  /*6710*/  LDSM.16.M88.4 R4, [R226+0xb800] ;  /* 0x00b80000e204783b */ /* 0x000ee20000000200 */
[----:B------:R-:W-:Y:S02]  /*6720*/  FSEL R17, R15, -INF , !P0 ;  /* 0xff8000000f117808 */ /* 0x000fe40004000000 */
[----:B------:R-:W-:Y:S02]  /*6730*/  FSEL R181, R12, -INF , !P6 ;  /* 0xff8000000cb57808 */ /* 0x000fe40007000000 */
[----:B------:R-:W-:Y:S02]  /*6740*/  FSEL R148, R14, -INF , !P5 ;  /* 0xff8000000e947808 */ /* 0x000fe40006800000 */
[----:B------:R-:W-:Y:S01]  /*6750*/  FSEL R156, R13, -INF , !P4 ;  /* 0xff8000000d9c7808 */ /* 0x000fe20006000000 */
[----:B------:R-:W-:Y:S01]  /*6760*/  HMMA.16816.F32.BF16 R136, R24, R18, R136 ;  /* 0x000000121888723c */ /* 0x000fe20000041888 */
[----:B------:R-:W4:Y:S01]  /*6770*/  LDSM.16.M88.4 R12, [R227+0xb000] ;  /* 0x00b00000e30c783b */ /* 0x000f220000000200 */
[----:B------:R-:W-:-:S02]  /*6780*/  ISETP.GT.AND P0, PT, R193, R16, PT ;  /* 0x00000010c100720c */ /* 0x000fc40003f04270 */
[C---:B------:R-:W-:Y:S02]  /*6790*/  ISETP.GE.AND P6, PT, R16.reuse, R192, PT ;  /* 0x000000c01000720c */ /* 0x040fe40003fc6270 */
[----:B------:R-:W-:Y:S02]  /*67a0*/  ISETP.GE.AND P5, PT, R16, R191, PT ;  /* 0x000000bf1000720c */ /* 0x000fe40003fa6270 */
[----:B------:R-:W-:Y:S01]  /*67b0*/  ISETP.GT.AND P4, PT, R149, R16, PT ;  /* 0x000000109500720c */ /* 0x000fe20003f84270 */
[C---:B------:R-:W-:Y:S01]  /*67c0*/  VIADD R16, R150.reuse, 0xffffff89 ;  /* 0xffffff8996107836 */ /* 0x040fe20000000000 */
[----:B--2---:R-:W-:Y:S01]  /*67d0*/  HMMA.16816.F32.BF16 R140, R8, R20, R140 ;  /* 0x00000014088c723c */ /* 0x004fe2000004188c */
[----:B------:R-:W-:Y:S01]  /*67e0*/  FSEL R20, R17, -INF , !P1 ;  /* 0xff80000011147808 */ /* 0x000fe20004800000 */
[----:B------:R-:W-:Y:S01]  /*67f0*/  VIADD R17, R150, 0xffffff90 ;  /* 0xffffff9096117836 */ /* 0x000fe20000000000 */
[----:B------:R-:W-:Y:S02]  /*6800*/  FSEL R21, R146, -INF , !P4 ;  /* 0xff80000092157808 */ /* 0x000fe40006000000 */
[----:B------:R-:W-:-:S02]  /*6810*/  ISETP.GT.AND P1, PT, R193, R16, PT ;  /* 0x00000010c100720c */ /* 0x000fc40003f24270 */
[----:B------:R-:W-:Y:S01]  /*6820*/  ISETP.GT.AND P4, PT, R149, R16, PT ;  /* 0x000000109500720c */ /* 0x000fe20003f84270 */
[----:B-1----:R-:W-:Y:S01]  /*6830*/  HMMA.16816.F32.BF16 R32, R24, R152, R32 ;  /* 0x000000981820723c */ /* 0x002fe20000041820 */
[----:B------:R-:W-:Y:S02]  /*6840*/  FSEL R144, R144, -INF , !P0 ;  /* 0xff80000090907808 */ /* 0x000fe40004000000 */
[----:B------:R-:W-:Y:S02]  /*6850*/  FSEL R145, R145, -INF , !P1 ;  /* 0xff80000091917808 */ /* 0x000fe40004800000 */
[C---:B------:R-:W-:Y:S02]  /*6860*/  ISETP.GE.AND P0, PT, R16.reuse, R192, PT ;  /* 0x000000c01000720c */ /* 0x040fe40003f06270 */
[----:B------:R-:W-:Y:S01]  /*6870*/  ISETP.GE.AND P1, PT, R16, R191, PT ;  /* 0x000000bf1000720c */ /* 0x000fe20003f26270 */
[----:B------:R-:W-:Y:S01]  /*6880*/  VIADD R16, R150, 0xffffff91 ;  /* 0xffffff9196107836 */ /* 0x000fe20000000000 */
[----:B------:R-:W-:Y:S01]  /*6890*/  FSEL R147, R147, -INF , !P4 ;  /* 0xff80000093937808 */ /* 0x000fe20006000000 */
[----:B------:R-:W-:Y:S01]  /*68a0*/  HMMA.16816.F32.BF16 R136, R8, R22, R136 ;  /* 0x000000160888723c */ /* 0x000fe20000041888 */
[----:B------:R-:W-:-:S02]  /*68b0*/  ISETP.GT.AND P4, PT, R193, R17, PT ;  /* 0x00000011c100720c */ /* 0x000fc40003f84270 */
[----:B------:R-:W-:Y:S02]  /*68c0*/  FSEL R182, R145, -INF , !P0 ;  /* 0xff80000091b67808 */ /* 0x000fe40004000000 */
[----:B------:R-:W-:Y:S02]  /*68d0*/  FSEL R22, R147, -INF , !P1 ;  /* 0xff80000093167808 */ /* 0x000fe40004800000 */
[----:B------:R-:W-:Y:S01]  /*68e0*/  ISETP.GT.AND P0, PT, R149, R17, PT ;  /* 0x000000119500720c */ /* 0x000fe20003f04270 */
[----:B---3--:R-:W-:Y:S01]  /*68f0*/  HMMA.16816.F32.BF16 R176, R24, R4, R176 ;  /* 0x0000000418b0723c */ /* 0x008fe200000418b0 */
[----:B------:R-:W-:Y:S01]  /*6900*/  ISETP.GT.AND P1, PT, R193, R16, PT ;  /* 0x00000010c100720c */ /* 0x000fe20003f24270 */
[----:B------:R-:W-:Y:S01]  /*6910*/  VIADD R5, R150, 0xffffff98 ;  /* 0xffffff9896057836 */ /* 0x000fe20000000000 */
[----:B------:R-:W-:Y:S01]  /*6920*/  FSEL R23, R140, -INF , !P4 ;  /* 0xff8000008c177808 */ /* 0x000fe20006000000 */
[----:B------:R-:W-:Y:S01]  /*6930*/  VIADD R4, R150, 0xffffff99 ;  /* 0xffffff9996047836 */ /* 0x000fe20000000000 */
[----:B------:R-:W-:-:S02]  /*6940*/  FSEL R183, R144, -INF , !P6 ;  /* 0xff80000090b77808 */ /* 0x000fc40007000000 */
[----:B------:R-:W-:Y:S01]  /*6950*/  FSEL R21, R21, -INF , !P5 ;  /* 0xff80000015157808 */ /* 0x000fe20006800000 */
[----:B----4-:R-:W-:Y:S01]  /*6960*/  HMMA.16816.F32.BF16 R32, R8, R12, R32 ;  /* 0x0000000c0820723c */ /* 0x010fe20000041820 */
[----:B------:R-:W-:Y:S02]  /*6970*/  FSEL R140, R142, -INF , !P0 ;  /* 0xff8000008e8c7808 */ /* 0x000fe40004000000 */
[----:B------:R-:W-:Y:S02]  /*6980*/  FSEL R141, R141, -INF , !P1 ;  /* 0xff8000008d8d7808 */ /* 0x000fe40004800000 */
[CC--:B------:R-:W-:Y:S02]  /*6990*/  ISETP.GE.AND P6, PT, R17.reuse, R192.reuse, PT ;  /* 0x000000c01100720c */ /* 0x0c0fe40003fc6270 */
[-C--:B------:R-:W-:Y:S01]  /*69a0*/  ISETP.GE.AND P5, PT, R17, R191.reuse, PT ;  /* 0x000000bf1100720c */ /* 0x080fe20003fa6270 */
[----:B------:R-:W-:Y:S01]  /*69b0*/  HMMA.16816.F32.BF16 R172, R24, R6, R172 ;  /* 0x0000000618ac723c */ /* 0x000fe200000418ac */
[----:B------:R-:W-:Y:S01]  /*69c0*/  ISETP.GE.AND P4, PT, R16, R192, PT ;  /* 0x000000c01000720c */ /* 0x000fe20003f86270 */
[----:B------:R-:W-:Y:S01]  /*69d0*/  VIADD R7, R150, 0xffffffa0 ;  /* 0xffffffa096077836 */ /* 0x000fe20000000000 */
[----:B------:R-:W-:-:S02]  /*69e0*/  ISETP.GE.AND P0, PT, R16, R191, PT ;  /* 0x000000bf1000720c */ /* 0x000fc40003f06270 */
[----:B------:R-:W-:Y:S02]  /*69f0*/  ISETP.GT.AND P1, PT, R149, R16, PT ;  /* 0x000000109500720c */ /* 0x000fe40003f24270 */
[----:B------:R-:W1:Y:S01]  /*6a00*/  LDSM.16.M88.4 R16, [R227+0xb800] ;  /* 0x00b80000e310783b */ /* 0x000e620000000200 */
[----:B------:R-:W-:Y:S01]  /*6a10*/  FSEL R141, R141, -INF , !P4 ;  /* 0xff8000008d8d7808 */ /* 0x000fe20006000000 */
[----:B------:R-:W-:Y:S01]  /*6a20*/  HMMA.16816.F32.BF16 R28, R24, R154, R28 ;  /* 0x0000009a181c723c */ /* 0x000fe2000004181c */
[----:B------:R-:W-:Y:S01]  /*6a30*/  FSEL R143, R143, -INF , !P1 ;  /* 0xff8000008f8f7808 */ /* 0x000fe20004800000 */
[----:B------:R-:W-:-:S04]  /*6a40*/  DEPBAR.LE SB0, 0x0 ;  /* 0x000080000000791a */ /* 0x000fc80000000000 */
[-C--:B------:R-:W-:Y:S02]  /*6a50*/  ISETP.GT.AND P1, PT, R193, R5.reuse, PT ;  /* 0x00000005c100720c */ /* 0x080fe40003f24270 */
[----:B------:R-:W-:Y:S02]  /*6a60*/  ISETP.GT.AND P4, PT, R149, R5, PT ;  /* 0x000000059500720c */ /* 0x000fe40003f84270 */
[----:B------:R-:W-:Y:S02]  /*6a70*/  FSEL R204, R143, -INF , !P0 ;  /* 0xff8000008fcc7808 */ /* 0x000fe40004000000 */
[----:B------:R-:W-:Y:S02]  /*6a80*/  ISETP.GT.AND P0, PT, R193, R4, PT ;  /* 0x00000004c100720c */ /* 0x000fe40003f04270 */
[----:B------:R-:W-:Y:S02]  /*6a90*/  FSEL R142, R23, -INF , !P6 ;  /* 0xff800000178e7808 */ /* 0x000fe40007000000 */
[----:B------:R-:W-:Y:S01]  /*6aa0*/  FSEL R140, R140, -INF , !P5 ;  /* 0xff8000008c8c7808 */ /* 0x000fe20006800000 */
[----:B------:R-:W-:Y:S01]  /*6ab0*/  BAR.SYNC.DEFER_BLOCKING 0x0 ;  /* 0x0000000000007b1d */ /* 0x000fe20000010000 */
[----:B------:R-:W-:-:S02]  /*6ac0*/  ISETP.GE.AND P6, PT, R5, R192, PT ;  /* 0x000000c00500720c */ /* 0x000fc40003fc6270 */
[----:B------:R-:W-:Y:S01]  /*6ad0*/  ISETP.GE.AND P5, PT, R5, R191, PT ;  /* 0x000000bf0500720c */ /* 0x000fe20003fa6270 */
[----:B------:R-:W-:Y:S01]  /*6ae0*/  HMMA.16816.F32.BF16 R28, R8, R14, R28 ;  /* 0x0000000e081c723c */ /* 0x000fe2000004181c */
[----:B------:R-:W-:Y:S02]  /*6af0*/  FSEL R136, R136, -INF , !P1 ;  /* 0xff80000088887808 */ /* 0x000fe40004800000 */
[----:B------:R-:W-:Y:S02]  /*6b00*/  FSEL R138, R138, -INF , !P4 ;  /* 0xff8000008a8a7808 */ /* 0x000fe40006000000 */
[----:B------:R-:W-:Y:S02]  /*6b10*/  ISETP.GE.AND P1, PT, R4, R192, PT ;  /* 0x000000c00400720c */ /* 0x000fe40003f26270 */
[----:B------:R-:W-:Y:S02]  /*6b20*/  FSEL R5, R137, -INF , !P0 ;  /* 0xff80000089057808 */ /* 0x000fe40004000000 */
[----:B------:R-:W-:-:S02]  /*6b30*/  FSEL R137, R138, -INF , !P5 ;  /* 0xff8000008a897808 */ /* 0x000fc40006800000 */
[----:B------:R-:W-:Y:S02]  /*6b40*/  ISETP.GT.AND P4, PT, R149, R4, PT ;  /* 0x000000049500720c */ /* 0x000fe40003f84270 */
[----:B------:R-:W-:Y:S01]  /*6b50*/  ISETP.GE.AND P0, PT, R4, R191, PT ;  /* 0x000000bf0400720c */ /* 0x000fe20003f06270 */
[C---:B------:R-:W-:Y:S01]  /*6b60*/  VIADD R4, R150.reuse, 0xffffffa1 ;  /* 0xffffffa196047836 */ /* 0x040fe20000000000 */
[----:B------:R-:W-:Y:S01]  /*6b70*/  FSEL R138, R5, -INF , !P1 ;  /* 0xff800000058a7808 */ /* 0x000fe20004800000 */
[----:B------:R-:W-:Y:S01]  /*6b80*/  VIADD R5, R150, 0xffffffa8 ;  /* 0xffffffa896057836 */ /* 0x000fe20000000000 */
[----:B------:R-:W-:Y:S01]  /*6b90*/  ISETP.GT.AND P1, PT, R149, R7, PT ;  /* 0x000000079500720c */ /* 0x000fe20003f24270 */
[----:B-1----:R-:W-:Y:S01]  /*6ba0*/  HMMA.16816.F32.BF16 R176, R8, R16, R176 ;  /* 0x0000001008b0723c */ /* 0x002fe200000418b0 */
[----:B------:R-:W-:Y:S02]  /*6bb0*/  FSEL R6, R139, -INF , !P4 ;  /* 0xff8000008b067808 */ /* 0x000fe40006000000 */
[----:B------:R-:W-:-:S02]  /*6bc0*/  FSEL R34, R34, -INF , !P1 ;  /* 0xff80000022227808 */ /* 0x000fc40004800000 */
[----:B------:R-:W-:Y:S02]  /*6bd0*/  ISETP.GT.AND P1, PT, R149, R4, PT ;  /* 0x000000049500720c */ /* 0x000fe40003f24270 */
[----:B------:R-:W-:Y:S01]  /*6be0*/  FSEL R139, R136, -INF , !P6 ;  /* 0xff800000888b7808 */ /* 0x000fe20007000000 */
[----:B------:R-:W-:Y:S01]  /*6bf0*/  HMMA.16816.F32.BF16 R172, R8, R18, R172 ;  /* 0x0000001208ac723c */ /* 0x000fe200000418ac */
[----:B------:R-:W-:Y:S02]  /*6c00*/  FSEL R35, R35, -INF , !P1 ;  /* 0xff80000023237808 */ /* 0x000fe40004800000 */
[----:B------:R-:W-:Y:S02]  /*6c10*/  ISETP.GT.AND P4, PT, R193, R7, PT ;  /* 0x00000007c100720c */ /* 0x000fe40003f84270 */
[----:B------:R-:W-:Y:S02]  /*6c20*/  FSEL R136, R6, -INF , !P0 ;  /* 0xff80000006887808 */ /* 0x000fe40004000000 */
[----:B------:R-:W-:-:S02]  /*6c30*/  ISETP.GT.U32.AND P1, PT, R0, R196, PT ;  /* 0x000000c40000720c */ /* 0x000fc40003f24070 */
[----:B------:R-:W-:Y:S02]  /*6c40*/  ISETP.GT.AND P0, PT, R193, R4, PT ;  /* 0x00000004c100720c */ /* 0x000fe40003f04270 */
[----:B------:R-:W-:Y:S02]  /*6c50*/  FSEL R32, R32, -INF , !P4 ;  /* 0xff80000020207808 */ /* 0x000fe40006000000 */
[-C--:B------:R-:W-:Y:S02]  /*6c60*/  ISETP.GE.AND P4, PT, R4, R192.reuse, PT ;  /* 0x000000c00400720c */ /* 0x080fe40003f86270 */
[----:B------:R-:W-:Y:S02]  /*6c70*/  FSEL R33, R33, -INF , !P0 ;  /* 0xff80000021217808 */ /* 0x000fe40004000000 */
[----:B------:R-:W-:Y:S02]  /*6c80*/  ISETP.GE.AND P6, PT, R7, R192, PT ;  /* 0x000000c00700720c */ /* 0x000fe40003fc6270 */
[----:B------:R-:W-:-:S02]  /*6c90*/  FSEL R147, R33, -INF , !P4 ;  /* 0xff80000021937808 */ /* 0x000fc40006000000 */
[-C--:B------:R-:W-:Y:S02]  /*6ca0*/  ISETP.GE.AND P5, PT, R7, R191.reuse, PT ;  /* 0x000000bf0700720c */ /* 0x080fe40003fa6270 */
[----:B------:R-:W-:Y:S02]  /*6cb0*/  ISETP.GE.AND P4, PT, R5, R192, PT ;  /* 0x000000c00500720c */ /* 0x000fe40003f86270 */
[----:B------:R-:W-:Y:S02]  /*6cc0*/  ISETP.GE.AND P0, PT, R4, R191, PT ;  /* 0x000000bf0400720c */ /* 0x000fe40003f06270 */
[----:B------:R-:W-:Y:S02]  /*6cd0*/  FSEL R162, R32, -INF , !P6 ;  /* 0xff80000020a27808 */ /* 0x000fe40007000000 */
[----:B------:R-:W-:Y:S02]  /*6ce0*/  FSEL R145, R34, -INF , !P5 ;  /* 0xff80000022917808 */ /* 0x000fe40006800000 */
[----:B------:R-:W-:-:S02]  /*6cf0*/  P2R R4, PR, RZ, 0x10 ;  /* 0x00000010ff047803 */ /* 0x000fc40000000000 */
[----:B------:R-:W-:Y:S02]  /*6d00*/  ISETP.GT.AND P6, PT, R193, R5, PT ;  /* 0x00000005c100720c */ /* 0x000fe40003fc4270 */
[----:B------:R-:W-:Y:S02]  /*6d10*/  ISETP.GE.AND P5, PT, R5, R191, PT ;  /* 0x000000bf0500720c */ /* 0x000fe40003fa6270 */
[----:B------:R-:W-:Y:S02]  /*6d20*/  FSEL R144, R35, -INF , !P0 ;  /* 0xff80000023907808 */ /* 0x000fe40004000000 */
[----:B------:R-:W-:Y:S01]  /*6d30*/  ISETP.GT.AND P4, PT, R149, R5, PT ;  /* 0x000000059500720c */ /* 0x000fe20003f84270 */
[----:B------:R-:W-:-:S12]  /*6d40*/  @!P1 BRA `(.L_x_1337) ;  /* 0x0000000000849947 */ /* 0x000fd80003800000 */
[----:B------:R-:W-:-:S04]  /*6d50*/  VIADD R5, R197, 0xfffffffd ;  /* 0xfffffffdc5057836 */ /* 0x000fc80000000000 */
[----:B------:R-:W-:-:S04]  /*6d60*/  IMAD.WIDE.U32 R10, R5, R170, RZ ;  /* 0x000000aa050a7225 */ /* 0x000fc800078e00ff */
[----:B------:R-:W-:Y:S01]  /*6d70*/  IMAD R5, R5, R171, R11 ;  /* 0x000000ab05057224 */ /* 0x000fe200078e020b */
[----:B------:R-:W-:-:S04]  /*6d80*/  LEA R8, P0, R10, R195, 0x7 ;  /* 0x000000c30a087211 */ /* 0x000fc800078038ff */
[C---:B------:R-:W-:Y:S02]  /*6d90*/  LEA.HI.X R9, R10.reuse, R194, R5, 0x7, P0 ;  /* 0x000000c20a097211 */ /* 0x040fe400000f3c05 */
[----:B------:R-:W-:-:S03]  /*6da0*/  LEA R6, P0, R10, R223, 0x6 ;  /* 0x000000df0a067211 */ /* 0x000fc600078030ff */
[----:B------:R-:W-:Y:S01]  /*6db0*/  @!PT LDS RZ, [RZ] ;  /* 0x00000000fffff984 */ /* 0x000fe20000000800 */
[----:B------:R-:W-:Y:S01]  /*6dc0*/  @!PT LDS RZ, [RZ] ;  /* 0x00000000fffff984 */ /* 0x000fe20000000800 */
[----:B------:R-:W-:Y:S01]  /*6dd0*/  @!PT LDS RZ, [RZ] ;  /* 0x00000000fffff984 */ /* 0x000fe20000000800 */
[----:B------:R1:W-:Y:S01]  /*6de0*/  LDGSTS.E.BYPASS.LTC128B.128 [R215+0x6000], desc[UR10][R8.64] ;  /* 0x0600000008d77fae */ /* 0x0003e2000b981a0a */
[----:B------:R-:W-:Y:S02]  /*6df0*/  LEA.HI.X R5, R10, R222, R5, 0x6, P0 ;  /* 0x000000de0a057211 */ /* 0x000fe400000f3405 */
        /* <DEDUP_REMOVED lines=22> */
.L_x_1337:
[----:B-1----:R-:W-:Y:S01]  /*6f60*/  VIADD R8, R150, 0xffffffa9 ;  /* 0xffffffa996087836 */ /* 0x002fe20000000000 */
[----:B------:R-:W-:Y:S01]  /*6f70*/  FSEL R28, R28, -INF , !P6 ;  /* 0xff8000001c1c7808 */ /* 0x000fe20007000000 */
[----:B------:R-:W-:Y:S01]  /*6f80*/  VIADD R7, R150, 0xffffffb0 ;  /* 0xffffffb096077836 */ /* 0x000fe20000000000 */
[----:B------:R-:W-:Y:S01]  /*6f90*/  ISETP.NE.AND P6, PT, R4, RZ, PT ;  /* 0x000000ff0400720c */ /* 0x000fe20003fc5270 */
[C---:B------:R-:W-:Y:S01]  /*6fa0*/  VIADD R6, R150.reuse, 0xffffffb1 ;  /* 0xffffffb196067836 */ /* 0x040fe20000000000 */
[----:B------:R-:W-:Y:S01]  /*6fb0*/  ISETP.GT.AND P0, PT, R193, R8, PT ;  /* 0x00000008c100720c */ /* 0x000fe20003f04270 */
[----:B------:R-:W-:Y:S01]  /*6fc0*/  VIADD R5, R150, 0xffffffb8 ;  /* 0xffffffb896057836 */ /* 0x000fe20000000000 */
[----:B------:R-:W-:Y:S01]  /*6fd0*/  FMNMX3.FTZ R4, R132, R181, R156, !PT ;  /* 0x000000b584047276 */ /* 0x000fe2000781009c */
[----:B------:R-:W-:Y:S01]  /*6fe0*/  IMAD.SHL.U32 R228, R0, 0x2, RZ ;  /* 0x0000000200e47824 */ /* 0x000fe200078e00ff */
[----:B------:R-:W-:Y:S01]  /*6ff0*/  FSEL R205, R28, -INF , !P6 ;  /* 0xff8000001ccd7808 */ /* 0x000fe20007000000 */
[----:B------:R-:W-:Y:S01]  /*7000*/  VIADD R227, R218, 0x9e3779b9 ;  /* 0x9e3779b9dae37836 */ /* 0x000fe20000000000 */
[----:B------:R-:W-:Y:S01]  /*7010*/  ISETP.GE.AND P6, PT, R8, R192, PT ;  /* 0x000000c00800720c */ /* 0x000fe20003fc6270 */
[----:B------:R-:W-:Y:S01]  /*7020*/  VIADD R226, R218, 0x3c6ef372 ;  /* 0x3c6ef372dae27836 */ /* 0x000fe20000000000 */
[----:B------:R-:W-:Y:S01]  /*7030*/  FSEL R29, R29, -INF , !P0 ;  /* 0xff8000001d1d7808 */ /* 0x000fe20004000000 */
[----:B------:R-:W1:Y:S01]  /*7040*/  LDCU UR7, c[0x0][0x45c] ;  /* 0x00008b80ff0777ac */ /* 0x000e620008000800 */
[----:B------:R-:W-:Y:S01]  /*7050*/  FMNMX3.FTZ R4, R4, R183, R182, !PT ;  /* 0x000000b704047276 */ /* 0x000fe200078100b6 */
[----:B------:R-:W-:Y:S01]  /*7060*/  VIADD R223, R219, 0x32370b8f ;  /* 0x32370b8fdbdf7836 */ /* 0x000fe20000000000 */
[----:B------:R-:W-:Y:S01]  /*7070*/  FSEL R30, R30, -INF , !P4 ;  /* 0xff8000001e1e7808 */ /* 0x000fe20006000000 */
[C---:B------:R-:W-:Y:S01]  /*7080*/  VIADD R222, R218.reuse, 0xdaa66d2b ;  /* 0xdaa66d2bdade7836 */ /* 0x040fe20000000000 */
[----:B------:R-:W-:Y:S01]  /*7090*/  ISETP.GT.AND P0, PT, R193, R7, PT ;  /* 0x00000007c100720c */ /* 0x000fe20003f04270 */
[----:B------:R-:W-:Y:S01]  /*70a0*/  VIADD R215, R218, 0x78dde6e4 ;  /* 0x78dde6e4dad77836 */ /* 0x000fe20000000000 */
[----:B------:R-:W-:Y:S01]  /*70b0*/  FSEL R163, R29, -INF , !P6 ;  /* 0xff8000001da37808 */ /* 0x000fe20007000000 */
[----:B------:R-:W-:Y:S01]  /*70c0*/  VIADD R206, R219, 0xa9066899 ;  /* 0xa9066899dbce7836 */ /* 0x000fe20000000000 */
[----:B------:R-:W-:Y:S01]  /*70d0*/  ISETP.GT.AND P6, PT, R193, R6, PT ;  /* 0x00000006c100720c */ /* 0x000fe20003fc4270 */
[----:B------:R-:W-:Y:S01]  /*70e0*/  VIADD R229, R219, 0x646e171e ;  /* 0x646e171edbe57836 */ /* 0x000fe20000000000 */
[----:B------:R-:W-:-:S02]  /*70f0*/  FMNMX3.FTZ R4, R4, R142, R141, !PT ;  /* 0x0000008e04047276 */ /* 0x000fc4000781008d */
[----:B------:R-:W-:Y:S02]  /*7100*/  FSEL R146, R30, -INF , !P5 ;  /* 0xff8000001e927808 */ /* 0x000fe40006800000 */
[-C--:B------:R-:W-:Y:S02]  /*7110*/  ISETP.GE.AND P5, PT, R7, R192.reuse, PT ;  /* 0x000000c00700720c */ /* 0x080fe40003fa6270 */
[----:B------:R-:W-:Y:S02]  /*7120*/  FSEL R160, R176, -INF , !P0 ;  /* 0xff800000b0a07808 */ /* 0x000fe40004000000 */
[----:B------:R-:W-:Y:S02]  /*7130*/  ISETP.GE.AND P0, PT, R6, R192, PT ;  /* 0x000000c00600720c */ /* 0x000fe40003f06270 */
[----:B------:R-:W-:Y:S02]  /*7140*/  FSEL R155, R177, -INF , !P6 ;  /* 0xff800000b19b7808 */ /* 0x000fe40007000000 */
[----:B------:R-:W-:-:S02]  /*7150*/  IADD3 R150, PT, PT, R150, -0x47, RZ ;  /* 0xffffffb996967810 */ /* 0x000fc40007ffe0ff */
[----:B------:R-:W-:Y:S02]  /*7160*/  FMNMX3.FTZ R4, R4, R139, R138, !PT ;  /* 0x0000008b04047276 */ /* 0x000fe4000781008a */
[----:B------:R-:W-:Y:S02]  /*7170*/  FSEL R160, R160, -INF , !P5 ;  /* 0xff800000a0a07808 */ /* 0x000fe40006800000 */
[----:B------:R-:W-:Y:S02]  /*7180*/  ISETP.GT.AND P5, PT, R193, R5, PT ;  /* 0x00000005c100720c */ /* 0x000fe40003fa4270 */
[----:B------:R-:W-:Y:S02]  /*7190*/  FSEL R155, R155, -INF , !P0 ;  /* 0xff8000009b9b7808 */ /* 0x000fe40004000000 */
[----:B------:R-:W-:Y:S02]  /*71a0*/  ISETP.GT.AND P0, PT, R193, R150, PT ;  /* 0x00000096c100720c */ /* 0x000fe40003f04270 */
[----:B------:R-:W-:-:S02]  /*71b0*/  FMNMX3.FTZ R4, R4, R162, R147, !PT ;  /* 0x000000a204047276 */ /* 0x000fc40007810093 */
[----:B------:R-:W-:Y:S02]  /*71c0*/  FSEL R154, R172, -INF , !P5 ;  /* 0xff800000ac9a7808 */ /* 0x000fe40006800000 */
[-C--:B------:R-:W-:Y:S02]  /*71d0*/  ISETP.GE.AND P6, PT, R5, R192.reuse, PT ;  /* 0x000000c00500720c */ /* 0x080fe40003fc6270 */
[----:B------:R-:W-:Y:S02]  /*71e0*/  ISETP.GE.AND P5, PT, R150, R192, PT ;  /* 0x000000c09600720c */ /* 0x000fe40003fa6270 */
[----:B------:R-:W-:Y:S02]  /*71f0*/  FSEL R152, R173, -INF , !P0 ;  /* 0xff800000ad987808 */ /* 0x000fe40004000000 */
[----:B------:R-:W-:Y:S02]  /*7200*/  FMNMX3.FTZ R4, R4, R205, R163, !PT ;  /* 0x000000cd04047276 */ /* 0x000fe400078100a3 */
[----:B------:R-:W-:-:S02]  /*7210*/  ISETP.GE.AND P4, PT, R8, R191, PT ;  /* 0x000000bf0800720c */ /* 0x000fc40003f86270 */
[----:B------:R-:W-:Y:S02]  /*7220*/  FSEL R154, R154, -INF , !P6 ;  /* 0xff8000009a9a7808 */ /* 0x000fe40007000000 */
[----:B------:R-:W-:Y:S02]  /*7230*/  ISETP.GT.AND P0, PT, R149, R8, PT ;  /* 0x000000089500720c */ /* 0x000fe40003f04270 */
[----:B------:R-:W-:Y:S02]  /*7240*/  FSEL R152, R152, -INF , !P5 ;  /* 0xff80000098987808 */ /* 0x000fe40006800000 */
[----:B------:R-:W-:Y:S02]  /*7250*/  FMNMX3.FTZ R4, R4, R160, R155, !PT ;  /* 0x000000a004047276 */ /* 0x000fe4000781009b */
[----:B------:R-:W-:Y:S02]  /*7260*/  FMNMX3.FTZ R8, R3, R148, R20, !PT ;  /* 0x0000009403087276 */ /* 0x000fe40007810014 */
[----:B------:R-:W-:-:S02]  /*7270*/  FMNMX3.FTZ R4, R4, R154, R152, !PT ;  /* 0x0000009a04047276 */ /* 0x000fc40007810098 */
[----:B------:R-:W-:Y:S02]  /*7280*/  FMNMX3.FTZ R8, R8, R21, R22, !PT ;  /* 0x0000001508087276 */ /* 0x000fe40007810016 */
[----:B------:R-:W-:Y:S02]  /*7290*/  ISETP.GT.AND P5, PT, R149, R7, PT ;  /* 0x000000079500720c */ /* 0x000fe40003fa4270 */
[----:B------:R-:W-:Y:S02]  /*72a0*/  ISETP.GE.AND P6, PT, R7, R191, PT ;  /* 0x000000bf0700720c */ /* 0x000fe40003fc6270 */
[----:B------:R-:W2:Y:S01]  /*72b0*/  SHFL.BFLY PT, R7, R4, 0x2, 0x1f ;  /* 0x0c401f0004077f89 */ /* 0x000ea200000e0000 */
[----:B------:R-:W-:Y:S02]  /*72c0*/  FMNMX3.FTZ R8, R8, R140, R204, !PT ;  /* 0x0000008c08087276 */ /* 0x000fe400078100cc */
[----:B------:R-:W-:Y:S02]  /*72d0*/  FSEL R159, R178, -INF , !P5 ;  /* 0xff800000b29f7808 */ /* 0x000fe40006800000 */
[----:B------:R-:W-:-:S02]  /*72e0*/  ISETP.GT.AND P5, PT, R149, R6, PT ;  /* 0x000000069500720c */ /* 0x000fc40003fa4270 */
[----:B------:R-:W-:Y:S02]  /*72f0*/  FSEL R31, R31, -INF , !P0 ;  /* 0xff8000001f1f7808 */ /* 0x000fe40004000000 */
[----:B------:R-:W-:Y:S02]  /*7300*/  FMNMX3.FTZ R8, R8, R137, R136, !PT ;  /* 0x0000008908087276 */ /* 0x000fe40007810088 */
[----:B------:R-:W-:Y:S02]  /*7310*/  FSEL R159, R159, -INF , !P6 ;  /* 0xff8000009f9f7808 */ /* 0x000fe40007000000 */
[----:B------:R-:W-:Y:S02]  /*7320*/  ISETP.GT.AND P6, PT, R149, R5, PT ;  /* 0x000000059500720c */ /* 0x000fe40003fc4270 */
[----:B------:R-:W-:Y:S02]  /*7330*/  FSEL R158, R179, -INF , !P5 ;  /* 0xff800000b39e7808 */ /* 0x000fe40006800000 */
[----:B------:R-:W-:-:S02]  /*7340*/  ISETP.GE.AND P0, PT, R6, R191, PT ;  /* 0x000000bf0600720c */ /* 0x000fc40003f06270 */
[----:B------:R-:W-:Y:S02]  /*7350*/  FSEL R161, R31, -INF , !P4 ;  /* 0xff8000001fa17808 */ /* 0x000fe40006000000 */
[----:B------:R-:W-:Y:S02]  /*7360*/  ISETP.GT.AND P5, PT, R149, R150, PT ;  /* 0x000000969500720c */ /* 0x000fe40003fa4270 */
[----:B------:R-:W-:Y:S02]  /*7370*/  FMNMX3.FTZ R8, R8, R145, R144, !PT ;  /* 0x0000009108087276 */ /* 0x000fe40007810090 */
[----:B------:R-:W-:Y:S02]  /*7380*/  FSEL R157, R174, -INF , !P6 ;  /* 0xff800000ae9d7808 */ /* 0x000fe40007000000 */
[-C--:B------:R-:W-:Y:S02]  /*7390*/  ISETP.GE.AND P4, PT, R5, R191.reuse, PT ;  /* 0x000000bf0500720c */ /* 0x080fe40003f86270 */
[----:B------:R-:W-:-:S02]  /*73a0*/  ISETP.GE.AND P6, PT, R150, R191, PT ;  /* 0x000000bf9600720c */ /* 0x000fc40003fc6270 */
[----:B------:R-:W-:Y:S02]  /*73b0*/  FSEL R151, R175, -INF , !P5 ;  /* 0xff800000af977808 */ /* 0x000fe40006800000 */
[----:B------:R-:W-:Y:S02]  /*73c0*/  FSEL R158, R158, -INF , !P0 ;  /* 0xff8000009e9e7808 */ /* 0x000fe40004000000 */
[----:B------:R-:W-:Y:S02]  /*73d0*/  FMNMX3.FTZ R8, R8, R146, R161, !PT ;  /* 0x0000009208087276 */ /* 0x000fe400078100a1 */
[----:B------:R-:W-:Y:S02]  /*73e0*/  FSEL R157, R157, -INF , !P4 ;  /* 0xff8000009d9d7808 */ /* 0x000fe40006000000 */
[----:B------:R-:W-:Y:S02]  /*73f0*/  FSEL R151, R151, -INF , !P6 ;  /* 0xff80000097977808 */ /* 0x000fe40007000000 */
[----:B------:R-:W-:-:S02]  /*7400*/  FMNMX3.FTZ R6, R8, R159, R158, !PT ;  /* 0x0000009f08067276 */ /* 0x000fc4000781009e */
[----:B--2---:R-:W-:Y:S01]  /*7410*/  FMNMX.FTZ R7, R4, R7, !PT ;  /* 0x0000000704077209 */ /* 0x004fe20007810000 */
[----:B------:R-:W2:Y:S01]  /*7420*/  LDC R8, c[0x0][0x4f8] ;  /* 0x00013e00ff087b82 */ /* 0x000ea20000000800 */
[----:B------:R-:W-:Y:S02]  /*7430*/  FMNMX3.FTZ R6, R6, R157, R151, !PT ;  /* 0x0000009d06067276 */ /* 0x000fe40007810097 */
[C---:B------:R-:W-:Y:S01]  /*7440*/  LOP3.LUT R5, R219.reuse, R228, R213, 0x96, !PT ;  /* 0x000000e4db057212 */ /* 0x040fe200078e96d5 */
[----:B------:R-:W3:Y:S01]  /*7450*/  SHFL.BFLY PT, R171, R7, 0x1, 0x1f ;  /* 0x0c201f0007ab7f89 */ /* 0x000ee200000e0000 */
[C---:B------:R-:W-:Y:S02]  /*7460*/  IADD3 R225, PT, PT, R219.reuse, 0x76cf5d0a, RZ ;  /* 0x76cf5d0adbe17810 */ /* 0x040fe40007ffe0ff */
[----:B------:R-:W-:Y:S01]  /*7470*/  IADD3 R207, PT, PT, R219, -0x126145ec, RZ ;  /* 0xed9eba14dbcf7810 */ /* 0x000fe20007ffe0ff */
[----:B------:R-:W4:Y:S01]  /*7480*/  SHFL.BFLY PT, R4, R6, 0x2, 0x1f ;  /* 0x0c401f0006047f89 */ /* 0x000f2200000e0000 */
[----:B------:R-:W-:Y:S01]  /*7490*/  LEA R150, R224, UR6, 0x1 ;  /* 0x00000006e0967c11 */ /* 0x000fe2000f8e08ff */
[----:B------:R-:W-:Y:S01]  /*74a0*/  VIADD R224, R218, 0x1715609d ;  /* 0x1715609ddae07836 */ /* 0x000fe20000000000 */
[----:B------:R-:W-:-:S03]  /*74b0*/  SEL R24, R188, 0xffffffe0, !P3 ;  /* 0xffffffe0bc187807 */ /* 0x000fc60005800000 */
[----:B------:R-:W-:Y:S01]  /*74c0*/  LDSM.16.MT88.4 R12, [R150+0xc000] ;  /* 0x00c00000960c783b */ /* 0x000fe20000004200 */
[----:B------:R-:W-:Y:S02]  /*74d0*/  IADD3 R143, PT, PT, R24, R150, RZ ;  /* 0x00000096188f7210 */ /* 0x000fe40007ffe0ff */
[----:B--2---:R-:W-:Y:S02]  /*74e0*/  LOP3.LUT R149, R8, 0xff, RZ, 0xc0, !PT ;  /* 0x000000ff08957812 */ /* 0x004fe400078ec0ff */
[----:B---3--:R-:W-:-:S03]  /*74f0*/  FMNMX.FTZ R171, R7, R171, !PT ;  /* 0x000000ab07ab7209 */ /* 0x008fc60007810000 */
[----:B------:R-:W-:Y:S01]  /*7500*/  IMAD R149, R149, 0x10000, R149 ;  /* 0x0001000095957824 */ /* 0x000fe200078e0295 */
[----:B----4-:R-:W-:Y:S01]  /*7510*/  FMNMX.FTZ R4, R6, R4, !PT ;  /* 0x0000000406047209 */ /* 0x010fe20007810000 */
[----:B------:R-:W-:-:S04]  /*7520*/  IMAD.WIDE.U32 R6, R5, -0x326172a9, RZ ;  /* 0xcd9e8d5705067825 */ /* 0x000fc800078e00ff */
[C---:B-1----:R-:W-:Y:S01]  /*7530*/  FMUL.FTZ R153, R171.reuse, UR7 ;  /* 0x00000007ab997c20 */ /* 0x042fe20008410000 */
[----:B------:R-:W-:Y:S01]  /*7540*/  FSETP.NEU.FTZ.AND P4, PT, R171, -INF , PT ;  /* 0xff800000ab00780b */ /* 0x000fe20003f9d000 */
[----:B------:R-:W1:Y:S01]  /*7550*/  SHFL.BFLY PT, R170, R4, 0x1, 0x1f ;  /* 0x0c201f0004aa7f89 */ /* 0x000e6200000e0000 */
[----:B------:R-:W-:Y:S02]  /*7560*/  LOP3.LUT R5, R227, R216, R7, 0x96, !PT ;  /* 0x000000d8e3057212 */ /* 0x000fe400078e9607 */
[----:B------:R-:W-:Y:S02]  /*7570*/  LOP3.LUT R6, R226, R6, R201, 0x96, !PT ;  /* 0x00000006e2067212 */ /* 0x000fe400078e96c9 */
[----:B------:R-:W-:Y:S01]  /*7580*/  FSEL R153, R153, RZ, P4 ;  /* 0x000000ff99997208 */ /* 0x000fe20002000000 */
[----:B------:R-:W-:Y:S01]  /*7590*/  IMAD.WIDE.U32 R186, R5, -0x2daee0ad, RZ ;  /* 0xd2511f5305ba7825 */ /* 0x000fe200078e00ff */
[----:B------:R-:W-:-:S03]  /*75a0*/  FSEL R9, R171, RZ, P4 ;  /* 0x000000ffab097208 */ /* 0x000fc60002000000 */
[----:B------:R-:W-:Y:S01]  /*75b0*/  IMAD.WIDE.U32 R6, R6, -0x2daee0ad, RZ ;  /* 0xd2511f5306067825 */ /* 0x000fe200078e00ff */
[----:B------:R-:W-:-:S03]  /*75c0*/  LOP3.LUT R5, R225, R202, R187, 0x96, !PT ;  /* 0x000000cae1057212 */ /* 0x000fc600078e96bb */
[--C-:B------:R-:W-:Y:S01]  /*75d0*/  FFMA.FTZ R175, R156, UR7, -R153.reuse ;  /* 0x000000079caf7c23 */ /* 0x100fe20008010899 */
[----:B------:R-:W-:Y:S01]  /*75e0*/  FFMA.FTZ R173, R182, UR7, -R153 ;  /* 0x00000007b6ad7c23 */ /* 0x000fe20008010899 */
[----:B------:R-:W-:Y:S01]  /*75f0*/  FADD.FTZ R9, R132, -R9 ;  /* 0x8000000984097221 */ /* 0x000fe20000010000 */
[----:B------:R-:W-:Y:S01]  /*7600*/  LOP3.LUT R186, R223, R186, R7, 0x96, !PT ;  /* 0x000000badfba7212 */ /* 0x000fe200078e9607 */
[----:B------:R-:W-:-:S04]  /*7610*/  IMAD.WIDE.U32 R184, R5, -0x326172a9, RZ ;  /* 0xcd9e8d5705b87825 */ /* 0x000fc800078e00ff */
[--C-:B------:R-:W-:Y:S01]  /*7620*/  FFMA.FTZ R174, R183, UR7, -R153.reuse ;  /* 0x00000007b7ae7c23 */ /* 0x100fe20008010899 */
[--C-:B------:R-:W-:Y:S01]  /*7630*/  FFMA.FTZ R178, R181, UR7, -R153.reuse ;  /* 0x00000007b5b27c23 */ /* 0x100fe20008010899 */
[----:B------:R-:W-:Y:S01]  /*7640*/  FMUL.FTZ R179, R9, UR7 ;  /* 0x0000000709b37c20 */ /* 0x000fe20008410000 */
[----:B------:R-:W-:Y:S01]  /*7650*/  IMAD.WIDE.U32 R186, R186, -0x326172a9, RZ ;  /* 0xcd9e8d57baba7825 */ /* 0x000fe200078e00ff */
[----:B------:R-:W-:Y:S03]  /*7660*/  MUFU.EX2 R175, R175 ;  /* 0x000000af00af7308 */ /* 0x000fe60000000800 */
[--C-:B------:R-:W-:Y:S01]  /*7670*/  FFMA.FTZ R181, R142, UR7, -R153.reuse ;  /* 0x000000078eb57c23 */ /* 0x100fe20008010899 */
[--C-:B------:R-:W-:Y:S01]  /*7680*/  FFMA.FTZ R205, R205, UR7, -R153.reuse ;  /* 0x00000007cdcd7c23 */ /* 0x100fe20008010899 */
[----:B-1----:R-:W-:Y:S01]  /*7690*/  FMNMX.FTZ R170, R4, R170, !PT ;  /* 0x000000aa04aa7209 */ /* 0x002fe20007810000 */
[----:B------:R-:W-:Y:S01]  /*76a0*/  FFMA.FTZ R147, R147, UR7, -R153 ;  /* 0x0000000793937c23 */ /* 0x000fe20008010899 */
[----:B------:R-:W-:Y:S01]  /*76b0*/  LOP3.LUT R4, R222, R200, R185, 0x96, !PT ;  /* 0x000000c8de047212 */ /* 0x000fe200078e96b9 */
[----:B------:R-:W-:Y:S01]  /*76c0*/  FFMA.FTZ R232, R154, UR7, -R153 ;  /* 0x000000079ae87c23 */ /* 0x000fe20008010899 */
[----:B------:R-:W-:Y:S01]  /*76d0*/  LOP3.LUT R184, R215, R184, R187, 0x96, !PT ;  /* 0x000000b8d7b87212 */ /* 0x000fe200078e96bb */
[C---:B------:R-:W-:Y:S01]  /*76e0*/  FMUL.FTZ R156, R170.reuse, UR7 ;  /* 0x00000007aa9c7c20 */ /* 0x040fe20008410000 */
[----:B------:R-:W-:Y:S01]  /*76f0*/  FSETP.NEU.FTZ.AND P0, PT, R170, -INF , PT ;  /* 0xff800000aa00780b */ /* 0x000fe20003f1d000 */
[----:B------:R-:W-:Y:S01]  /*7700*/  IMAD.WIDE.U32 R4, R4, -0x2daee0ad, RZ ;  /* 0xd2511f5304047825 */ /* 0x000fe200078e00ff */
[----:B------:R-:W-:Y:S02]  /*7710*/  MUFU.EX2 R178, R178 ;  /* 0x000000b200b27308 */ /* 0x000fe40000000800 */
[----:B------:R-:W-:Y:S01]  /*7720*/  FSEL R156, R156, RZ, P0 ;  /* 0x000000ff9c9c7208 */ /* 0x000fe20000000000 */
[----:B------:R-:W-:Y:S01]  /*7730*/  IMAD.WIDE.U32 R184, R184, -0x2daee0ad, RZ ;  /* 0xd2511f53b8b87825 */ /* 0x000fe200078e00ff */
[----:B------:R-:W-:-:S03]  /*7740*/  LOP3.LUT R182, R207, R6, R5, 0x96, !PT ;  /* 0x00000006cfb67212 */ /* 0x000fc600078e9605 */
[--C-:B------:R-:W-:Y:S01]  /*7750*/  FFMA.FTZ R21, R21, UR7, -R156.reuse ;  /* 0x0000000715157c23 */ /* 0x100fe2000801089c */
[----:B------:R-:W-:Y:S01]  /*7760*/  LOP3.LUT R4, R206, R4, R185, 0x96, !PT ;  /* 0x00000004ce047212 */ /* 0x000fe200078e96b9 */
[--C-:B------:R-:W-:Y:S01]  /*7770*/  FFMA.FTZ R172, R20, UR7, -R156.reuse ;  /* 0x0000000714ac7c23 */ /* 0x100fe2000801089c */
[----:B------:R-:W-:Y:S01]  /*7780*/  FFMA.FTZ R176, R22, UR7, -R156 ;  /* 0x0000000716b07c23 */ /* 0x000fe2000801089c */
[----:B------:R1:W-:Y:S01]  /*7790*/  MUFU.EX2 R132, R21 ;  /* 0x0000001500847308 */ /* 0x0003e20000000800 */
[----:B------:R-:W-:-:S04]  /*77a0*/  IMAD.WIDE.U32 R182, R182, -0x326172a9, RZ ;  /* 0xcd9e8d57b6b67825 */ /* 0x000fc800078e00ff */
[--C-:B------:R-:W-:Y:S01]  /*77b0*/  FFMA.FTZ R177, R148, UR7, -R156.reuse ;  /* 0x0000000794b17c23 */ /* 0x100fe2000801089c */
[--C-:B------:R-:W-:Y:S01]  /*77c0*/  FFMA.FTZ R187, R140, UR7, -R156.reuse ;  /* 0x000000078cbb7c23 */ /* 0x100fe2000801089c */
[----:B------:R-:W-:Y:S01]  /*77d0*/  FFMA.FTZ R204, R204, UR7, -R156 ;  /* 0x00000007cccc7c23 */ /* 0x000fe2000801089c */
[----:B------:R-:W-:-:S04]  /*77e0*/  IMAD.WIDE.U32 R6, R4, -0x326172a9, RZ ;  /* 0xcd9e8d5704067825 */ /* 0x000fc800078e00ff */
[--C-:B------:R-:W-:Y:S01]  /*77f0*/  FFMA.FTZ R159, R159, UR7, -R156.reuse ;  /* 0x000000079f9f7c23 */ /* 0x100fe2000801089c */
[----:B------:R-:W-:Y:S01]  /*7800*/  FFMA.FTZ R233, R157, UR7, -R156 ;  /* 0x000000079de97c23 */ /* 0x000fe2000801089c */
[----:B------:R-:W-:Y:S01]  /*7810*/  MUFU.EX2 R174, R174 ;  /* 0x000000ae00ae7308 */ /* 0x000fe20000000800 */
[----:B------:R-:W-:Y:S01]  /*7820*/  IMAD.MOV.U32 R4, RZ, RZ, R6 ;  /* 0x000000ffff047224 */ /* 0x000fe200078e0006 */
[----:B------:R-:W-:Y:S01]  /*7830*/  PRMT R10, R6, 0x7773, RZ ;  /* 0x00007773060a7816 */ /* 0x000fe200000000ff */
[----:B------:R-:W-:Y:S01]  /*7840*/  VIADD R148, R150, 0xc040 ;  /* 0x0000c04096947836 */ /* 0x000fe20000000000 */
[----:B------:R-:W-:Y:S01]  /*7850*/  PRMT R5, R6, 0x7772, RZ ;  /* 0x0000777206057816 */ /* 0x000fe200000000ff */
[----:B------:R-:W-:Y:S01]  /*7860*/  FFMA.FTZ R151, R151, UR7, -R156 ;  /* 0x0000000797977c23 */ /* 0x000fe2000801089c */
[----:B------:R-:W-:Y:S01]  /*7870*/  LOP3.LUT R7, R190, R182, R7, 0x96, !PT ;  /* 0x000000b6be077212 */ /* 0x000fe200078e9607 */
[----:B------:R-:W-:Y:S01]  /*7880*/  FFMA.FTZ R182, R141, UR7, -R153 ;  /* 0x000000078db67c23 */ /* 0x000fe20008010899 */
[----:B------:R-:W-:Y:S01]  /*7890*/  PRMT R5, R5, 0x5410, R10 ;  /* 0x0000541005057816 */ /* 0x000fe2000000000a */
[----:B-1----:R-:W1:Y:S01]  /*78a0*/  LDSM.16.MT88.4 R20, [R143+0xc000] ;  /* 0x00c000008f14783b */ /* 0x002e620000004200 */
[----:B------:R-:W-:Y:S01]  /*78b0*/  FSEL R10, R170, RZ, P0 ;  /* 0x000000ffaa0a7208 */ /* 0x000fe20000000000 */
[----:B------:R-:W2:Y:S01]  /*78c0*/  MUFU.EX2 R173, R173 ;  /* 0x000000ad00ad7308 */ /* 0x000ea20000000800 */
[----:B------:R-:W-:-:S02]  /*78d0*/  LOP3.LUT R11, R7, 0xffff, RZ, 0xc0, !PT ;  /* 0x0000ffff070b7812 */ /* 0x000fc400078ec0ff */
[----:B------:R-:W-:Y:S01]  /*78e0*/  PRMT R6, R6, 0x7771, RZ ;  /* 0x0000777106067816 */ /* 0x000fe200000000ff */
[----:B------:R-:W-:Y:S01]  /*78f0*/  FADD.FTZ R3, R3, -R10 ;  /* 0x8000000a03037221 */ /* 0x000fe20000010000 */
[----:B------:R-:W-:Y:S02]  /*7900*/  LOP3.LUT R4, R4, 0xff, RZ, 0xc0, !PT ;  /* 0x000000ff04047812 */ /* 0x000fe400078ec0ff */
[----:B------:R-:W-:Y:S01]  /*7910*/  LOP3.LUT R16, R7, 0xff, RZ, 0xc0, !PT ;  /* 0x000000ff07107812 */ /* 0x000fe200078ec0ff */
[----:B------:R-:W-:Y:S01]  /*7920*/  FMUL.FTZ R3, R3, UR7 ;  /* 0x0000000703037c20 */ /* 0x000fe20008410000 */
[----:B------:R-:W-:Y:S01]  /*7930*/  MUFU.EX2 R177, R177 ;  /* 0x000000b100b17308 */ /* 0x000fe20000000800 */
[----:B------:R-:W-:Y:S02]  /*7940*/  SHF.R.U32.HI R11, RZ, 0x8, R11 ;  /* 0x00000008ff0b7819 */ /* 0x000fe4000001160b */
[----:B------:R-:W-:Y:S02]  /*7950*/  PRMT R9, R7, 0x7632, R9 ;  /* 0x0000763207097816 */ /* 0x000fe40000000009 */
[----:B------:R-:W-:-:S02]  /*7960*/  PRMT R6, R4, 0x5410, R6 ;  /* 0x0000541004067816 */ /* 0x000fc40000000006 */
[----:B------:R-:W-:Y:S01]  /*7970*/  PRMT R4, R16, 0x5410, R11 ;  /* 0x0000541010047816 */ /* 0x000fe2000000000b */
[----:B------:R-:W3:Y:S01]  /*7980*/  MUFU.EX2 R172, R172 ;  /* 0x000000ac00ac7308 */ /* 0x000ee20000000800 */
[----:B------:R-:W-:Y:S01]  /*7990*/  SHF.R.U32.HI R8, RZ, 0x18, R7 ;  /* 0x00000018ff087819 */ /* 0x000fe20000011607 */
[----:B------:R-:W-:Y:S01]  /*79a0*/  VIADD R16, R150, 0xc000 ;  /* 0x0000c00096107836 */ /* 0x000fe20000000000 */
[----:B------:R-:W-:Y:S02]  /*79b0*/  LOP3.LUT R9, R9, 0xff, RZ, 0xc0, !PT ;  /* 0x000000ff09097812 */ /* 0x000fe400078ec0ff */
[----:B------:R-:W-:Y:S01]  /*79c0*/  LOP3.LUT R7, R5, 0xff00ff, RZ, 0xc0, !PT ;  /* 0x00ff00ff05077812 */ /* 0x000fe200078ec0ff */
[----:B------:R-:W-:Y:S01]  /*79d0*/  @P2 VIADD R148, R16, 0xffffffc0 ;  /* 0xffffffc010942836 */ /* 0x000fe20000000000 */
[----:B------:R-:W-:Y:S01]  /*79e0*/  PRMT R5, R9, 0x5410, R8 ;  /* 0x0000541009057816 */ /* 0x000fe20000000008 */
[----:B------:R-:W4:Y:S01]  /*79f0*/  MUFU.EX2 R176, R176 ;  /* 0x000000b000b07308 */ /* 0x000f220000000800 */
[----:B------:R-:W-:-:S02]  /*7a00*/  HSET2.LE.AND R6, R6, R149, PT ;  /* 0x0000009506067233 */ /* 0x000fc40003803000 */
[--C-:B------:R-:W-:Y:S01]  /*7a10*/  HSET2.LE.AND R7, R7, R149.reuse, PT ;  /* 0x0000009507077233 */ /* 0x100fe20003803000 */
[----:B------:R-:W5:Y:S01]  /*7a20*/  LDSM.16.MT88.4 R28, [R148] ;  /* 0x00000000941c783b */ /* 0x000f620000004200 */
[--C-:B------:R-:W-:Y:S02]  /*7a30*/  HSET2.LE.AND R4, R4, R149.reuse, PT ;  /* 0x0000009504047233 */ /* 0x100fe40003803000 */
[----:B------:R-:W-:Y:S01]  /*7a40*/  HSET2.LE.AND R5, R5, R149, PT ;  /* 0x0000009505057233 */ /* 0x000fe20003803000 */
[----:B------:R-:W1:Y:S01]  /*7a50*/  MUFU.EX2 R179, R179 ;  /* 0x000000b300b37308 */ /* 0x000e620000000800 */
[----:B--2---:R-:W-:Y:S02]  /*7a60*/  F2FP.BF16.F32.PACK_AB R11, R173, R174 ;  /* 0x000000aead0b723e */ /* 0x004fe400000010ff */
[----:B------:R-:W-:Y:S02]  /*7a70*/  F2FP.BF16.F32.PACK_AB R9, R175, R178 ;  /* 0x000000b2af09723e */ /* 0x000fe400000010ff */
[----:B---3--:R-:W-:-:S02]  /*7a80*/  F2FP.BF16.F32.PACK_AB R8, R172, R177 ;  /* 0x000000b1ac08723e */ /* 0x008fc400000010ff */
[----:B------:R-:W-:Y:S01]  /*7a90*/  LOP3.LUT R6, R11, R6, RZ, 0xc0, !PT ;  /* 0x000000060b067212 */ /* 0x000fe200078ec0ff */
[----:B------:R-:W2:Y:S01]  /*7aa0*/  MUFU.EX2 R3, R3 ;  /* 0x0000000300037308 */ /* 0x000ea20000000800 */
[----:B----4-:R-:W-:Y:S02]  /*7ab0*/  F2FP.BF16.F32.PACK_AB R10, R176, R132 ;  /* 0x00000084b00a723e */ /* 0x010fe400000010ff */
[----:B------:R-:W-:Y:S02]  /*7ac0*/  LOP3.LUT R4, R9, R4, RZ, 0xc0, !PT ;  /* 0x0000000409047212 */ /* 0x000fe400078ec0ff */
[----:B------:R-:W-:Y:S02]  /*7ad0*/  LOP3.LUT R7, R10, R7, RZ, 0xc0, !PT ;  /* 0x000000070a077212 */ /* 0x000fe400078ec0ff */
[----:B------:R-:W-:Y:S01]  /*7ae0*/  LOP3.LUT R5, R8, R5, RZ, 0xc0, !PT ;  /* 0x0000000508057212 */ /* 0x000fe200078ec0ff */
        /* <DEDUP_REMOVED lines=8> */
[----:B------:R-:W-:Y:S01]  /*7b70*/  FMUL.FTZ R125, R125, R179 ;  /* 0x000000b37d7d7220 */ /* 0x000fe20000410000 */
[-C--:B--2---:R-:W-:Y:S01]  /*7b80*/  FMUL.FTZ R18, R122, R3.reuse ;  /* 0x000000037a127220 */ /* 0x084fe20000410000 */
        /* <DEDUP_REMOVED lines=32> */
[----:B------:R-:W-:Y:S01]  /*7d90*/  IADD3 R124, PT, PT, R24, R148, RZ ;  /* 0x00000094187c7210 */ /* 0x000fe20007ffe0ff */
[-C--:B------:R-:W-:Y:S01]  /*7da0*/  FMUL.FTZ R24, R112, R179.reuse ;  /* 0x000000b370187220 */ /* 0x080fe20000410000 */
[----:B------:R-:W-:Y:S01]  /*7db0*/  FMUL.FTZ R49, R49, R179 ;  /* 0x000000b331317220 */ /* 0x000fe20000410000 */
[----:B------:R-:W2:Y:S01]  /*7dc0*/  LDSM.16.MT88.4 R112, [R143+0xe000] ;  /* 0x00e000008f70783b */ /* 0x000ea20000004200 */
[-C--:B------:R-:W-:Y:S01]  /*7dd0*/  FMUL.FTZ R50, R50, R3.reuse ;  /* 0x0000000332327220 */ /* 0x080fe20000410000 */
[----:B------:R-:W-:Y:S01]  /*7de0*/  FMUL.FTZ R51, R51, R3 ;  /* 0x0000000333337220 */ /* 0x000fe20000410000 */
[-C--:B------:R-:W-:Y:S01]  /*7df0*/  FMUL.FTZ R100, R100, R179.reuse ;  /* 0x000000b364647220 */ /* 0x080fe20000410000 */
[----:B------:R-:W3:Y:S01]  /*7e00*/  LDSM.16.MT88.4 R120, [R124] ;  /* 0x000000007c78783b */ /* 0x000ee20000004200 */
[C---:B-----5:R-:W-:Y:S01]  /*7e10*/  HMMA.16816.F32.BF16 R24, R4.reuse, R28, R24 ;  /* 0x0000001c0418723c */ /* 0x060fe20000041818 */
[----:B------:R-:W-:Y:S01]  /*7e20*/  FMUL.FTZ R101, R101, R179 ;  /* 0x000000b365657220 */ /* 0x000fe20000410000 */
[-C--:B------:R-:W-:Y:S01]  /*7e30*/  FMUL.FTZ R102, R102, R3.reuse ;  /* 0x0000000366667220 */ /* 0x080fe20000410000 */
[----:B------:R-:W-:Y:S01]  /*7e40*/  LDSM.16.MT88.4 R104, [R124+0x2000] ;  /* 0x002000007c68783b */ /* 0x000fe20000004200 */
[----:B------:R-:W-:Y:S01]  /*7e50*/  FMUL.FTZ R103, R103, R3 ;  /* 0x0000000367677220 */ /* 0x000fe20000410000 */
[-C--:B------:R-:W-:Y:S01]  /*7e60*/  FMUL.FTZ R80, R80, R179.reuse ;  /* 0x000000b350507220 */ /* 0x080fe20000410000 */
[----:B------:R-:W-:Y:S01]  /*7e70*/  FMUL.FTZ R81, R81, R179 ;  /* 0x000000b351517220 */ /* 0x000fe20000410000 */
[-C--:B------:R-:W-:Y:S01]  /*7e80*/  FMUL.FTZ R82, R82, R3.reuse ;  /* 0x0000000352527220 */ /* 0x080fe20000410000 */
[C---:B------:R-:W-:Y:S01]  /*7e90*/  HMMA.16816.F32.BF16 R28, R4.reuse, R30, R108 ;  /* 0x0000001e041c723c */ /* 0x040fe2000004186c */
[----:B------:R-:W4:Y:S01]  /*7ea0*/  LDSM.16.MT88.4 R108, [R148+0x2000] ;  /* 0x00200000946c783b */ /* 0x000f220000004200 */
[----:B------:R-:W-:Y:S01]  /*7eb0*/  FMUL.FTZ R83, R83, R3 ;  /* 0x0000000353537220 */ /* 0x000fe20000410000 */
[----:B------:R-:W5:Y:S01]  /*7ec0*/  MUFU.EX2 R182, R182 ;  /* 0x000000b600b67308 */ /* 0x000f620000000800 */
[-C--:B------:R-:W-:Y:S01]  /*7ed0*/  FMUL.FTZ R96, R96, R179.reuse ;  /* 0x000000b360607220 */ /* 0x080fe20000410000 */
[----:B------:R-:W-:Y:S01]  /*7ee0*/  FMUL.FTZ R97, R97, R179 ;  /* 0x000000b361617220 */ /* 0x000fe20000410000 */
[-C--:B------:R-:W-:Y:S01]  /*7ef0*/  FMUL.FTZ R98, R98, R3.reuse ;  /* 0x0000000362627220 */ /* 0x080fe20000410000 */
[----:B------:R-:W-:Y:S01]  /*7f00*/  FMUL.FTZ R99, R99, R3 ;  /* 0x0000000363637220 */ /* 0x000fe20000410000 */
[C---:B-1----:R-:W-:Y:S01]  /*7f10*/  HMMA.16816.F32.BF16 R36, R4.reuse, R116, R36 ;  /* 0x000000740424723c */ /* 0x042fe20000041824 */
[-C--:B------:R-:W-:Y:S01]  /*7f20*/  FMUL.FTZ R116, R44, R179.reuse ;  /* 0x000000b32c747220 */ /* 0x080fe20000410000 */
[-C--:B------:R-:W-:Y:S01]  /*7f30*/  FMUL.FTZ R117, R45, R179.reuse ;  /* 0x000000b32d757220 */ /* 0x080fe20000410000 */
[-C--:B------:R-:W-:Y:S01]  /*7f40*/  FMUL.FTZ R44, R52, R179.reuse ;  /* 0x000000b3342c7220 */ /* 0x080fe20000410000 */
[-C--:B------:R-:W-:Y:S01]  /*7f50*/  FMUL.FTZ R45, R53, R179.reuse ;  /* 0x000000b3352d7220 */ /* 0x080fe20000410000 */
[-C--:B------:R-:W-:Y:S01]  /*7f60*/  FMUL.FTZ R52, R64, R179.reuse ;  /* 0x000000b340347220 */ /* 0x080fe20000410000 */
[----:B------:R-:W-:Y:S01]  /*7f70*/  FMUL.FTZ R53, R65, R179 ;  /* 0x000000b341357220 */ /* 0x000fe20000410000 */
[----:B------:R-:W-:Y:S01]  /*7f80*/  MUFU.EX2 R187, R187 ;  /* 0x000000bb00bb7308 */ /* 0x000fe20000000800 */
[C---:B------:R-:W-:Y:S01]  /*7f90*/  HMMA.16816.F32.BF16 R40, R4.reuse, R118, R40 ;  /* 0x000000760428723c */ /* 0x040fe20000041828 */
[-C--:B------:R-:W-:Y:S01]  /*7fa0*/  FMUL.FTZ R118, R46, R3.reuse ;  /* 0x000000032e767220 */ /* 0x080fe20000410000 */
[-C--:B------:R-:W-:Y:S01]  /*7fb0*/  FMUL.FTZ R119, R47, R3.reuse ;  /* 0x000000032f777220 */ /* 0x080fe20000410000 */
[-C--:B------:R-:W-:Y:S01]  /*7fc0*/  FMUL.FTZ R46, R54, R3.reuse ;  /* 0x00000003362e7220 */ /* 0x080fe20000410000 */
[-C--:B------:R-:W-:Y:S01]  /*7fd0*/  FMUL.FTZ R47, R55, R3.reuse ;  /* 0x00000003372f7220 */ /* 0x080fe20000410000 */
[-C--:B------:R-:W-:Y:S01]  /*7fe0*/  FMUL.FTZ R54, R66, R3.reuse ;  /* 0x0000000342367220 */ /* 0x080fe20000410000 */
[----:B------:R-:W-:Y:S01]  /*7ff0*/  FMUL.FTZ R55, R67, R3 ;  /* 0x0000000343377220 */ /* 0x000fe20000410000 */
[----:B------:R-:W-:Y:S01]  /*8000*/  MUFU.EX2 R204, R204 ;  /* 0x000000cc00cc7308 */ /* 0x000fe20000000800 */
[----:B------:R-:W1:Y:S01]  /*8010*/  LDSM.16.MT88.4 R64, [R143+0x10000] ;  /* 0x010000008f40783b */ /* 0x000e620000004200 */
[----:B-----5:R-:W-:Y:S01]  /*8020*/  F2FP.BF16.F32.PACK_AB R230, R182, R181 ;  /* 0x000000b5b6e6723e */ /* 0x020fe200000010ff */
[-C--:B------:R-:W-:Y:S01]  /*8030*/  FFMA.FTZ R178, R214, R179.reuse, R178 ;  /* 0x000000b3d6b27223 */ /* 0x080fe200000100b2 */
[C---:B--2---:R-:W-:Y:S01]  /*8040*/  HMMA.16816.F32.BF16 R116, R4.reuse, R112, R116 ;  /* 0x000000700474723c */ /* 0x044fe20000041874 */
[----:B------:R-:W-:Y:S02]  /*8050*/  LDSM.16.MT88.4 R128, [R150+0xc800] ;  /* 0x00c800009680783b */ /* 0x000fe40000004200 */
[----:B------:R-:W-:Y:S01]  /*8060*/  FADD.FTZ R178, R175, R178 ;  /* 0x000000b2afb27221 */ /* 0x000fe20000010000 */
[----:B------:R-:W-:Y:S03]  /*8070*/  MUFU.EX2 R205, R205 ;  /* 0x000000cd00cd7308 */ /* 0x000fe60000000800 */
[----:B------:R-:W-:Y:S01]  /*8080*/  FADD.FTZ R174, R174, R178 ;  /* 0x000000b2aeae7221 */ /* 0x000fe20000010000 */
        /* <DEDUP_REMOVED lines=8> */
[----:B---3--:R-:W-:Y:S01]  /*8110*/  HMMA.16816.F32.BF16 R32, R4, R120, R32 ;  /* 0x000000780420723c */ /* 0x008fe20000041820 */
[----:B------:R-:W-:Y:S01]  /*8120*/  FMUL.FTZ R59, R75, R3 ;  /* 0x000000034b3b7220 */ /* 0x000fe20000410000 */
[----:B------:R-:W-:Y:S01]  /*8130*/  MUFU.EX2 R232, R232 ;  /* 0x000000e800e87308 */ /* 0x000fe20000000800 */
[----:B------:R-:W-:Y:S01]  /*8140*/  LDSM.16.MT88.4 R72, [R148+0x4000] ;  /* 0x004000009448783b */ /* 0x000fe20000004200 */
[----:B------:R-:W-:-:S04]  /*8150*/  FADD.FTZ R174, R173, R174 ;  /* 0x000000aeadae7221 */ /* 0x000fc80000010000 */
[----:B------:R-:W-:Y:S01]  /*8160*/  HMMA.16816.F32.BF16 R100, R4, R122, R100 ;  /* 0x0000007a0464723c */ /* 0x000fe20000041864 */
[----:B------:R-:W2:Y:S01]  /*8170*/  LDSM.16.MT88.4 R120, [R150+0x10000] ;  /* 0x010000009678783b */ /* 0x000ea20000004200 */
[----:B------:R-:W-:Y:S01]  /*8180*/  MUFU.EX2 R233, R233 ;  /* 0x000000e900e97308 */ /* 0x000fe20000000800 */
[----:B------:R-:W-:-:S04]  /*8190*/  FADD.FTZ R181, R181, R174 ;  /* 0x000000aeb5b57221 */ /* 0x000fc80000010000 */
[----:B------:R-:W-:Y:S01]  /*81a0*/  FADD.FTZ R181, R182, R181 ;  /* 0x000000b5b6b57221 */ /* 0x000fe20000010000 */
[----:B----4-:R-:W-:Y:S01]  /*81b0*/  HMMA.16816.F32.BF16 R44, R4, R108, R44 ;  /* 0x0000006c042c723c */ /* 0x010fe2000004182c */
[-C--:B------:R-:W-:Y:S01]  /*81c0*/  FMUL.FTZ R108, R60, R179.reuse ;  /* 0x000000b33c6c7220 */ /* 0x080fe20000410000 */
[-C--:B------:R-:W-:Y:S01]  /*81d0*/  FMUL.FTZ R109, R61, R179.reuse ;  /* 0x000000b33d6d7220 */ /* 0x080fe20000410000 */
[-C--:B------:R-:W-:Y:S01]  /*81e0*/  FMUL.FTZ R60, R76, R179.reuse ;  /* 0x000000b34c3c7220 */ /* 0x080fe20000410000 */
[----:B------:R-:W-:-:S04]  /*81f0*/  FMUL.FTZ R61, R77, R179 ;  /* 0x000000b34d3d7220 */ /* 0x000fc80000410000 */
[C---:B------:R-:W-:Y:S01]  /*8200*/  HMMA.16816.F32.BF16 R48, R4.reuse, R110, R48 ;  /* 0x0000006e0430723c */ /* 0x040fe20000041830 */
[-C--:B------:R-:W-:Y:S01]  /*8210*/  FMUL.FTZ R110, R62, R3.reuse ;  /* 0x000000033e6e7220 */ /* 0x080fe20000410000 */
[-C--:B------:R-:W-:Y:S01]  /*8220*/  FMUL.FTZ R111, R63, R3.reuse ;  /* 0x000000033f6f7220 */ /* 0x080fe20000410000 */
[-C--:B------:R-:W-:Y:S01]  /*8230*/  FMUL.FTZ R62, R78, R3.reuse ;  /* 0x000000034e3e7220 */ /* 0x080fe20000410000 */
[----:B------:R-:W-:Y:S01]  /*8240*/  LOP3.LUT R78, R224, R186, R183, 0x96, !PT ;  /* 0x000000bae04e7212 */ /* 0x000fe200078e96b7 */
[----:B------:R-:W-:Y:S01]  /*8250*/  FMUL.FTZ R63, R79, R3 ;  /* 0x000000034f3f7220 */ /* 0x000fe20000410000 */
[----:B------:R-:W-:Y:S01]  /*8260*/  FFMA.FTZ R183, R139, UR7, -R153 ;  /* 0x000000078bb77c23 */ /* 0x000fe20008010899 */
[----:B------:R-:W-:Y:S02]  /*8270*/  FFMA.FTZ R186, R136, UR7, -R156 ;  /* 0x0000000788ba7c23 */ /* 0x000fe4000801089c */
[----:B------:R-:W-:Y:S01]  /*8280*/  HMMA.16816.F32.BF16 R108, R4, R104, R108 ;  /* 0x00000068046c723c */ /* 0x000fe2000004186c */
[----:B------:R-:W-:-:S02]  /*8290*/  IMAD.WIDE.U32 R78, R78, -0x2daee0ad, RZ ;  /* 0xd2511f534e4e7825 */ /* 0x000fc400078e00ff */
[----:B------:R-:W-:Y:S02]  /*82a0*/  MUFU.EX2 R183, R183 ;  /* 0x000000b700b77308 */ /* 0x000fe40000000800 */
[----:B------:R-:W-:Y:S01]  /*82b0*/  IMAD.MOV.U32 R76, RZ, RZ, R78 ;  /* 0x000000ffff4c7224 */ /* 0x000fe200078e004e */
[----:B------:R-:W-:Y:S02]  /*82c0*/  PRMT R77, R78, 0x7773, RZ ;  /* 0x000077734e4d7816 */ /* 0x000fe400000000ff */
        /* <DEDUP_REMOVED lines=9> */
[C---:B-1----:R-:W-:Y:S01]  /*8360*/  HMMA.16816.F32.BF16 R60, R4.reuse, R64, R60 ;  /* 0x00000040043c723c */ /* 0x042fe2000004183c */
[----:B------:R-:W1:Y:S01]  /*8370*/  LDSM.16.MT88.4 R84, [R124+0x4000] ;  /* 0x004000007c54783b */ /* 0x000e620000004200 */
[----:B------:R-:W-:Y:S01]  /*8380*/  LOP3.LUT R185, R229, R184, R79, 0x96, !PT ;  /* 0x000000b8e5b97212 */ /* 0x000fe200078e964f */
[----:B------:R-:W-:Y:S01]  /*8390*/  FFMA.FTZ R184, R138, UR7, -R153 ;  /* 0x000000078ab87c23 */ /* 0x000fe20008010899 */
[----:B------:R-:W-:Y:S01]  /*83a0*/  FMUL.FTZ R79, R91, R3 ;  /* 0x000000035b4f7220 */ /* 0x000fe20000410000 */
[----:B------:R-:W-:Y:S03]  /*83b0*/  MUFU.EX2 R186, R186 ;  /* 0x000000ba00ba7308 */ /* 0x000fe60000000800 */
[----:B------:R-:W-:Y:S01]  /*83c0*/  HMMA.16816.F32.BF16 R64, R4, R66, R80 ;  /* 0x000000420440723c */ /* 0x000fe20000041850 */
[----:B------:R-:W-:-:S02]  /*83d0*/  PRMT R82, R78, 0x7772, RZ ;  /* 0x000077724e527816 */ /* 0x000fc400000000ff */
[----:B------:R-:W-:Y:S02]  /*83e0*/  LOP3.LUT R83, R185, 0xffff, RZ, 0xc0, !PT ;  /* 0x0000ffffb9537812 */ /* 0x000fe400078ec0ff */
[----:B------:R-:W-:Y:S01]  /*83f0*/  PRMT R82, R82, 0x5410, R77 ;  /* 0x0000541052527816 */ /* 0x000fe2000000004d */
[----:B------:R-:W-:Y:S01]  /*8400*/  FMUL.FTZ R77, R89, R179 ;  /* 0x000000b3594d7220 */ /* 0x000fe20000410000 */
[----:B------:R-:W3:Y:S01]  /*8410*/  MUFU.EX2 R184, R184 ;  /* 0x000000b800b87308 */ /* 0x000ee20000000800 */
[----:B--2---:R-:W-:Y:S01]  /*8420*/  HMMA.16816.F32.BF16 R52, R4, R120, R52 ;  /* 0x000000780434723c */ /* 0x004fe20000041834 */
[----:B------:R-:W-:Y:S01]  /*8430*/  PRMT R120, R78, 0x7771, RZ ;  /* 0x000077714e787816 */ /* 0x000fe200000000ff */
[----:B------:R-:W-:Y:S01]  /*8440*/  FMUL.FTZ R78, R90, R3 ;  /* 0x000000035a4e7220 */ /* 0x000fe20000410000 */
[----:B------:R-:W-:Y:S02]  /*8450*/  LOP3.LUT R81, R185, 0xff, RZ, 0xc0, !PT ;  /* 0x000000ffb9517812 */ /* 0x000fe400078ec0ff */
[----:B------:R-:W-:-:S02]  /*8460*/  SHF.R.U32.HI R80, RZ, 0x18, R185 ;  /* 0x00000018ff507819 */ /* 0x000fc400000116b9 */
[----:B------:R-:W-:Y:S01]  /*8470*/  SHF.R.U32.HI R83, RZ, 0x8, R83 ;  /* 0x00000008ff537819 */ /* 0x000fe20000011653 */
[C---:B------:R-:W-:Y:S01]  /*8480*/  HMMA.16816.F32.BF16 R68, R4.reuse, R72, R68 ;  /* 0x000000480444723c */ /* 0x040fe20000041844 */
[----:B------:R-:W-:Y:S01]  /*8490*/  LOP3.LUT R73, R76, 0xff, RZ, 0xc0, !PT ;  /* 0x000000ff4c497812 */ /* 0x000fe200078ec0ff */
[----:B------:R-:W-:Y:S01]  /*84a0*/  FMUL.FTZ R76, R88, R179 ;  /* 0x000000b3584c7220 */ /* 0x000fe20000410000 */
[----:B------:R-:W-:Y:S01]  /*84b0*/  PRMT R72, R185, 0x7632, R72 ;  /* 0x00007632b9487816 */ /* 0x000fe20000000048 */
[----:B------:R-:W2:Y:S01]  /*84c0*/  LDSM.16.MT88.4 R88, [R143+0xc800] ;  /* 0x00c800008f58783b */ /* 0x000ea20000004200 */
[----:B------:R-:W-:Y:S01]  /*84d0*/  FFMA.FTZ R185, R137, UR7, -R156 ;  /* 0x0000000789b97c23 */ /* 0x000fe2000801089c */
[----:B------:R-:W-:Y:S02]  /*84e0*/  PRMT R120, R73, 0x5410, R120 ;  /* 0x0000541049787816 */ /* 0x000fe40000000078 */
[----:B------:R-:W4:Y:S01]  /*84f0*/  LDSM.16.MT88.4 R140, [R143+0xe800] ;  /* 0x00e800008f8c783b */ /* 0x000f220000004200 */
[----:B------:R-:W-:Y:S01]  /*8500*/  LOP3.LUT R72, R72, 0xff, RZ, 0xc0, !PT ;  /* 0x000000ff48487812 */ /* 0x000fe200078ec0ff */
[----:B------:R-:W-:Y:S01]  /*8510*/  HMMA.16816.F32.BF16 R56, R4, R122, R56 ;  /* 0x0000007a0438723c */ /* 0x000fe20000041838 */
[----:B------:R-:W5:Y:S01]  /*8520*/  MUFU.EX2 R185, R185 ;  /* 0x000000b900b97308 */ /* 0x000f620000000800 */
[----:B------:R-:W-:Y:S01]  /*8530*/  PRMT R81, R81, 0x5410, R83 ;  /* 0x0000541051517816 */ /* 0x000fe20000000053 */
[----:B------:R-:W-:Y:S01]  /*8540*/  LDSM.16.MT88.4 R136, [R124+0x800] ;  /* 0x000800007c88783b */ /* 0x000fe20000004200 */
[----:B------:R-:W-:-:S02]  /*8550*/  PRMT R80, R72, 0x5410, R80 ;  /* 0x0000541048507816 */ /* 0x000fc40000000050 */
[--C-:B------:R-:W-:Y:S02]  /*8560*/  HSET2.LE.AND R120, R120, R149.reuse, PT ;  /* 0x0000009578787233 */ /* 0x100fe40003803000 */
[C---:B------:R-:W-:Y:S01]  /*8570*/  HMMA.16816.F32.BF16 R72, R4.reuse, R74, R76 ;  /* 0x0000004a0448723c */ /* 0x040fe2000004184c */
[-C--:B------:R-:W-:Y:S01]  /*8580*/  FMUL.FTZ R76, R92, R179.reuse ;  /* 0x000000b35c4c7220 */ /* 0x080fe20000410000 */
[----:B------:R-:W-:Y:S01]  /*8590*/  FMUL.FTZ R77, R93, R179 ;  /* 0x000000b35d4d7220 */ /* 0x000fe20000410000 */
[-C--:B------:R-:W-:Y:S01]  /*85a0*/  FMUL.FTZ R78, R94, R3.reuse ;  /* 0x000000035e4e7220 */ /* 0x080fe20000410000 */
[----:B------:R-:W-:Y:S01]  /*85b0*/  FMUL.FTZ R79, R95, R3 ;  /* 0x000000035f4f7220 */ /* 0x000fe20000410000 */
[----:B---3--:R-:W-:Y:S01]  /*85c0*/  F2FP.BF16.F32.PACK_AB R121, R184, R183 ;  /* 0x000000b7b879723e */ /* 0x008fe200000010ff */
[----:B------:R-:W3:Y:S01]  /*85d0*/  LDSM.16.MT88.4 R92, [R124+0x2800] ;  /* 0x002800007c5c783b */ /* 0x000ee20000004200 */
[----:B------:R-:W-:Y:S01]  /*85e0*/  LOP3.LUT R83, R82, 0xff00ff, RZ, 0xc0, !PT ;  /* 0x00ff00ff52537812 */ /* 0x000fe200078ec0ff */
[----:B------:R-:W-:Y:S01]  /*85f0*/  FFMA.FTZ R3, R211, R3, R177 ;  /* 0x00000003d3037223 */ /* 0x000fe200000100b1 */
[----:B------:R-:W-:Y:S01]  /*8600*/  LOP3.LUT R82, R121, R120, RZ, 0xc0, !PT ;  /* 0x0000007879527212 */ /* 0x000fe200078ec0ff */
[----:B------:R-:W-:Y:S01]  /*8610*/  LDSM.16.MT88.4 R124, [R148+0x800] ;  /* 0x00080000947c783b */ /* 0x000fe20000004200 */
[C---:B-1----:R-:W-:Y:S01]  /*8620*/  HMMA.16816.F32.BF16 R76, R4.reuse, R84, R76 ;  /* 0x00000054044c723c */ /* 0x042fe2000004184c */
[--C-:B------:R-:W-:Y:S01]  /*8630*/  HSET2.LE.AND R84, R81, R149.reuse, PT ;  /* 0x0000009551547233 */ /* 0x100fe20003803000 */
[----:B------:R-:W-:Y:S01]  /*8640*/  FADD.FTZ R3, R172, R3 ;  /* 0x00000003ac037221 */ /* 0x000fe20000010000 */
[--C-:B------:R-:W-:Y:S01]  /*8650*/  HSET2.LE.AND R83, R83, R149.reuse, PT ;  /* 0x0000009553537233 */ /* 0x100fe20003803000 */
[----:B------:R-:W1:Y:S01]  /*8660*/  LDSM.16.MT88.4 R120, [R150+0xe800] ;  /* 0x00e800009678783b */ /* 0x000e620000004200 */
[----:B------:R-:W-:Y:S01]  /*8670*/  HSET2.LE.AND R81, R80, R149, PT ;  /* 0x0000009550517233 */ /* 0x000fe20003803000 */
[----:B------:R-:W-:Y:S01]  /*8680*/  FADD.FTZ R132, R132, R3 ;  /* 0x0000000384847221 */ /* 0x000fe20000010000 */
[----:B-----5:R-:W-:Y:S01]  /*8690*/  F2FP.BF16.F32.PACK_AB R231, R186, R185 ;  /* 0x000000b9bae7723e */ /* 0x020fe200000010ff */
[----:B------:R-:W-:Y:S01]  /*86a0*/  HMMA.16816.F32.BF16 R4, R4, R86, R96 ;  /* 0x000000560404723c */ /* 0x000fe20000041860 */
[----:B------:R-:W-:Y:S01]  /*86b0*/  F2FP.BF16.F32.PACK_AB R85, R204, R187 ;  /* 0x000000bbcc55723e */ /* 0x000fe200000010ff */
[----:B------:R-:W-:Y:S01]  /*86c0*/  FADD.FTZ R132, R176, R132 ;  /* 0x00000084b0847221 */ /* 0x000fe20000010000 */
[----:B------:R-:W-:Y:S01]  /*86d0*/  LOP3.LUT R83, R231, R83, RZ, 0xc0, !PT ;  /* 0x00000053e7537212 */ /* 0x000fe200078ec0ff */
[----:B------:R-:W-:Y:S01]  /*86e0*/  FFMA.FTZ R231, R155, UR7, -R153 ;  /* 0x000000079be77c23 */ /* 0x000fe20008010899 */
[----:B------:R-:W-:Y:S01]  /*86f0*/  LOP3.LUT R80, R230, R84, RZ, 0xc0, !PT ;  /* 0x00000054e6507212 */ /* 0x000fe200078ec0ff */
[----:B------:R-:W-:Y:S01]  /*8700*/  FADD.FTZ R187, R187, R132 ;  /* 0x00000084bbbb7221 */ /* 0x000fe20000010000 */
[----:B------:R-:W-:Y:S01]  /*8710*/  LOP3.LUT R81, R85, R81, RZ, 0xc0, !PT ;  /* 0x0000005155517212 */ /* 0x000fe200078ec0ff */
[----:B------:R-:W-:Y:S01]  /*8720*/  FADD.FTZ R183, R183, R181 ;  /* 0x000000b5b7b77221 */ /* 0x000fe20000010000 */
[--C-:B------:R-:W-:Y:S01]  /*8730*/  IMAD.MOV.U32 R3, RZ, RZ, R170.reuse ;  /* 0x000000ffff037224 */ /* 0x100fe200078e00aa */
[----:B------:R-:W-:Y:S01]  /*8740*/  MUFU.EX2 R231, R231 ;  /* 0x000000e700e77308 */ /* 0x000fe20000000800 */
[----:B------:R-:W-:Y:S01]  /*8750*/  FADD.FTZ R187, R204, R187 ;  /* 0x000000bbccbb7221 */ /* 0x000fe20000010000 */
[----:B------:R-:W-:Y:S01]  /*8760*/  FADD.FTZ R183, R184, R183 ;  /* 0x000000b7b8b77221 */ /* 0x000fe20000010000 */
[----:B------:R-:W-:Y:S01]  /*8770*/  IMAD.MOV.U32 R132, RZ, RZ, R171 ;  /* 0x000000ffff847224 */ /* 0x000fe200078e00ab */
[----:B--2---:R-:W-:Y:S01]  /*8780*/  HMMA.16816.F32.BF16 R16, R80, R88, R16 ;  /* 0x000000585010723c */ /* 0x004fe20000041810 */
[----:B------:R-:W-:Y:S01]  /*8790*/  FADD.FTZ R185, R185, R187 ;  /* 0x000000bbb9b97221 */ /* 0x000fe20000010000 */
[----:B------:R-:W-:Y:S01]  /*87a0*/  @P1 IMAD.MOV.U32 R3, RZ, RZ, R170 ;  /* 0x000000ffff031224 */ /* 0x000fe200078e00aa */
[----:B------:R-:W-:-:S02]  /*87b0*/  @P1 MOV R132, R171 ;  /* 0x000000ab00841202 */ /* 0x000fc40000000f00 */
[----:B------:R-:W-:-:S03]  /*87c0*/  FADD.FTZ R185, R186, R185 ;  /* 0x000000b9bab97221 */ /* 0x000fc60000010000 */
[C---:B------:R-:W-:Y:S08]  /*87d0*/  HMMA.16816.F32.BF16 R88, R80.reuse, R90, R20 ;  /* 0x0000005a5058723c */ /* 0x040ff00000041814 */
[C---:B----4-:R-:W-:Y:S01]  /*87e0*/  HMMA.16816.F32.BF16 R20, R80.reuse, R142, R112 ;  /* 0x0000008e5014723c */ /* 0x050fe20000041870 */
[----:B------:R-:W2:Y:S07]  /*87f0*/  LDSM.16.MT88.4 R112, [R148+0x2800] ;  /* 0x002800009470783b */ /* 0x000eae0000004200 */
[C---:B---3--:R-:W-:Y:S08]  /*8800*/  HMMA.16816.F32.BF16 R96, R80.reuse, R92, R108 ;  /* 0x0000005c5060723c */ /* 0x048ff0000004186c */
[C---:B------:R-:W-:Y:S01]  /*8810*/  HMMA.16816.F32.BF16 R92, R80.reuse, R94, R104 ;  /* 0x0000005e505c723c */ /* 0x040fe20000041868 */
[----:B------:R-:W3:Y:S07]  /*8820*/  LDSM.16.MT88.4 R104, [R150+0x10800] ;  /* 0x010800009668783b */ /* 0x000eee0000004200 */
[----:B------:R-:W-:Y:S01]  /*8830*/  HMMA.16816.F32.BF16 R84, R80, R140, R116 ;  /* 0x0000008c5054723c */ /* 0x000fe20000041874 */
[----:B------:R-:W-:-:S02]  /*8840*/  VIADD R116, R228, 0x1 ;  /* 0x00000001e4747836 */ /* 0x000fc40000000000 */
[----:B------:R-:W-:-:S03]  /*8850*/  FFMA.FTZ R228, R160, UR7, -R153 ;  /* 0x00000007a0e47c23 */ /* 0x000fc60008010899 */
[----:B------:R-:W-:Y:S02]  /*8860*/  LOP3.LUT R116, R219, R116, R213, 0x96, !PT ;  /* 0x00000074db747212 */ /* 0x000fe400078e96d5 */
[----:B-1----:R-:W-:Y:S01]  /*8870*/  HMMA.16816.F32.BF16 R36, R80, R120, R36 ;  /* 0x000000785024723c */ /* 0x002fe20000041824 */
[----:B------:R-:W-:Y:S01]  /*8880*/  SEL R120, R188, 0xffffffe0, !P3 ;  /* 0xffffffe0bc787807 */ /* 0x000fe20005800000 */
[----:B------:R-:W-:Y:S01]  /*8890*/  MUFU.EX2 R228, R228 ;  /* 0x000000e400e47308 */ /* 0x000fe20000000800 */
[----:B------:R-:W-:Y:S02]  /*88a0*/  IMAD.WIDE.U32 R116, R116, -0x326172a9, RZ ;  /* 0xcd9e8d5774747825 */ /* 0x000fe400078e00ff */
[----:B------:R-:W-:-:S03]  /*88b0*/  IADD3 R230, PT, PT, R120, R150, RZ ;  /* 0x0000009678e67210 */ /* 0x000fc60007ffe0ff */
[----:B------:R-:W-:Y:S01]  /*88c0*/  LOP3.LUT R227, R227, R216, R117, 0x96, !PT ;  /* 0x000000d8e3e37212 */ /* 0x000fe200078e9675 */
[C---:B--2---:R-:W-:Y:S01]  /*88d0*/  HMMA.16816.F32.BF16 R44, R80.reuse, R112, R44 ;  /* 0x00000070502c723c */ /* 0x044fe2000004182c */
[----:B------:R-:W1:Y:S01]  /*88e0*/  LDSM.16.MT88.4 R108, [R230+0x10800] ;  /* 0x01080000e66c783b */ /* 0x000e620000004200 */
[----:B------:R-:W-:Y:S01]  /*88f0*/  LOP3.LUT R112, R226, R116, R201, 0x96, !PT ;  /* 0x00000074e2707212 */ /* 0x000fe200078e96c9 */
[--C-:B------:R-:W-:Y:S01]  /*8900*/  FFMA.FTZ R226, R144, UR7, -R156.reuse ;  /* 0x0000000790e27c23 */ /* 0x100fe2000801089c */
[----:B------:R-:W-:Y:S01]  /*8910*/  IMAD.WIDE.U32 R234, R227, -0x2daee0ad, RZ ;  /* 0xd2511f53e3ea7825 */ /* 0x000fe200078e00ff */
[----:B------:R-:W2:Y:S03]  /*8920*/  LDSM.16.MT88.4 R116, [R148+0x4800] ;  /* 0x004800009474783b */ /* 0x000ea60000004200 */
[----:B------:R-:W-:Y:S01]  /*8930*/  FFMA.FTZ R227, R146, UR7, -R156 ;  /* 0x0000000792e37c23 */ /* 0x000fe2000801089c */
[----:B------:R-:W-:Y:S01]  /*8940*/  IMAD.WIDE.U32 R112, R112, -0x2daee0ad, RZ ;  /* 0xd2511f5370707825 */ /* 0x000fe200078e00ff */
[----:B------:R-:W-:Y:S01]  /*8950*/  LOP3.LUT R225, R225, R202, R235, 0x96, !PT ;  /* 0x000000cae1e17212 */ /* 0x000fe200078e96eb */
[----:B------:R-:W-:Y:S01]  /*8960*/  HMMA.16816.F32.BF16 R8, R80, R128, R8 ;  /* 0x000000805008723c */ /* 0x000fe20000041808 */
[----:B------:R-:W-:Y:S02]  /*8970*/  MUFU.EX2 R226, R226 ;  /* 0x000000e200e27308 */ /* 0x000fe40000000800 */
[----:B------:R-:W-:Y:S01]  /*8980*/  LOP3.LUT R234, R223, R234, R113, 0x96, !PT ;  /* 0x000000eadfea7212 */ /* 0x000fe200078e9671 */
[----:B------:R-:W-:-:S04]  /*8990*/  IMAD.WIDE.U32 R236, R225, -0x326172a9, RZ ;  /* 0xcd9e8d57e1ec7825 */ /* 0x000fc800078e00ff */
[----:B------:R-:W-:Y:S01]  /*89a0*/  FFMA.FTZ R223, R162, UR7, -R153 ;  /* 0x00000007a2df7c23 */ /* 0x000fe20008010899 */
[----:B------:R-:W-:Y:S01]  /*89b0*/  FFMA.FTZ R225, R161, UR7, -R156 ;  /* 0x00000007a1e17c23 */ /* 0x000fe2000801089c */
[----:B------:R-:W-:Y:S01]  /*89c0*/  IMAD.WIDE.U32 R234, R234, -0x326172a9, RZ ;  /* 0xcd9e8d57eaea7825 */ /* 0x000fe200078e00ff */
[----:B------:R-:W-:Y:S01]  /*89d0*/  LOP3.LUT R222, R222, R200, R237, 0x96, !PT ;  /* 0x000000c8dede7212 */ /* 0x000fe200078e96ed */
[----:B---3--:R-:W-:Y:S02]  /*89e0*/  HMMA.16816.F32.BF16 R52, R80, R104, R52 ;  /* 0x000000685034723c */ /* 0x008fe40000041834 */
[----:B------:R-:W-:Y:S01]  /*89f0*/  MUFU.EX2 R223, R223 ;  /* 0x000000df00df7308 */ /* 0x000fe20000000800 */
[----:B------:R-:W-:Y:S01]  /*8a00*/  LOP3.LUT R236, R215, R236, R235, 0x96, !PT ;  /* 0x000000ecd7ec7212 */ /* 0x000fe200078e96eb */
[----:B------:R-:W-:-:S04]  /*8a10*/  IMAD.WIDE.U32 R104, R222, -0x2daee0ad, RZ ;  /* 0xd2511f53de687825 */ /* 0x000fc800078e00ff */
[----:B------:R-:W-:Y:S01]  /*8a20*/  IMAD.IADD R222, R120, 0x1, R148 ;  /* 0x0000000178de7824 */ /* 0x000fe200078e0294 */
[C---:B------:R-:W-:Y:S01]  /*8a30*/  HMMA.16816.F32.BF16 R12, R80.reuse, R130, R12 ;  /* 0x00000082500c723c */ /* 0x040fe2000004180c */
[----:B------:R-:W-:Y:S01]  /*8a40*/  IMAD.WIDE.U32 R236, R236, -0x2daee0ad, RZ ;  /* 0xd2511f53ecec7825 */ /* 0x000fe200078e00ff */
[----:B------:R-:W-:Y:S01]  /*8a50*/  LOP3.LUT R162, R207, R112, R105, 0x96, !PT ;  /* 0x00000070cfa27212 */ /* 0x000fe200078e9669 */
[----:B------:R-:W-:Y:S02]  /*8a60*/  LDSM.16.MT88.4 R128, [R150+0xf000] ;  /* 0x00f000009680783b */ /* 0x000fe40000004200 */
[----:B------:R-:W-:Y:S01]  /*8a70*/  FFMA.FTZ R207, R145, UR7, -R156 ;  /* 0x0000000791cf7c23 */ /* 0x000fe2000801089c */
[----:B------:R3:W-:Y:S01]  /*8a80*/  MUFU.EX2 R215, R147 ;  /* 0x0000009300d77308 */ /* 0x0007e20000000800 */
[----:B------:R-:W-:Y:S01]  /*8a90*/  LOP3.LUT R206, R206, R104, R237, 0x96, !PT ;  /* 0x00000068cece7212 */ /* 0x000fe200078e96ed */
[----:B------:R-:W-:Y:S01]  /*8aa0*/  FFMA.FTZ R104, R163, UR7, -R153 ;  /* 0x00000007a3687c23 */ /* 0x000fe20008010899 */
[----:B------:R-:W-:Y:S01]  /*8ab0*/  HMMA.16816.F32.BF16 R48, R80, R114, R48 ;  /* 0x000000725030723c */ /* 0x000fe20000041830 */
[----:B------:R-:W4:Y:S01]  /*8ac0*/  LDSM.16.MT88.4 R112, [R222+0x4800] ;  /* 0x00480000de70783b */ /* 0x000f220000004200 */
[----:B------:R-:W-:-:S03]  /*8ad0*/  IMAD.WIDE.U32 R162, R162, -0x326172a9, RZ ;  /* 0xcd9e8d57a2a27825 */ /* 0x000fc600078e00ff */
[----:B------:R-:W-:Y:S01]  /*8ae0*/  MUFU.EX2 R207, R207 ;  /* 0x000000cf00cf7308 */ /* 0x000fe20000000800 */
[----:B------:R-:W-:Y:S02]  /*8af0*/  LDSM.16.MT88.4 R140, [R222+0x1000] ;  /* 0x00100000de8c783b */ /* 0x000fe40000004200 */
[C---:B------:R-:W-:Y:S05]  /*8b00*/  HMMA.16816.F32.BF16 R24, R80.reuse, R124, R24 ;  /* 0x0000007c5018723c */ /* 0x040fea0000041818 */
[----:B------:R-:W-:Y:S01]  /*8b10*/  MUFU.EX2 R227, R227 ;  /* 0x000000e300e37308 */ /* 0x000fe20000000800 */
[----:B---3--:R-:W-:Y:S02]  /*8b20*/  LDSM.16.MT88.4 R144, [R230+0xd000] ;  /* 0x00d00000e690783b */ /* 0x008fe40000004200 */
[C---:B------:R-:W-:Y:S02]  /*8b30*/  HMMA.16816.F32.BF16 R28, R80.reuse, R126, R28 ;  /* 0x0000007e501c723c */ /* 0x040fe4000004181c */
[----:B------:R-:W3:Y:S03]  /*8b40*/  LDSM.16.MT88.4 R124, [R230+0xf000] ;  /* 0x00f00000e67c783b */ /* 0x000ee60000004200 */
[----:B------:R-:W5:Y:S03]  /*8b50*/  MUFU.EX2 R225, R225 ;  /* 0x000000e100e17308 */ /* 0x000f660000000800 */
[C---:B------:R-:W-:Y:S08]  /*8b60*/  HMMA.16816.F32.BF16 R32, R80.reuse, R136, R32 ;  /* 0x000000885020723c */ /* 0x040ff00000041820 */
[----:B------:R-:W-:Y:S01]  /*8b70*/  HMMA.16816.F32.BF16 R100, R80, R138, R100 ;  /* 0x0000008a5064723c */ /* 0x000fe20000041864 */
[----:B------:R-:W3:Y:S01]  /*8b80*/  LDSM.16.MT88.4 R136, [R148+0x1000] ;  /* 0x001000009488783b */ /* 0x000ee20000004200 */
[----:B-----5:R-:W-:-:S06]  /*8b90*/  F2FP.BF16.F32.PACK_AB R161, R225, R227 ;  /* 0x000000e3e1a1723e */ /* 0x020fcc00000010ff */
[----:B-1----:R-:W-:Y:S01]  /*8ba0*/  HMMA.16816.F32.BF16 R64, R80, R110, R64 ;  /* 0x0000006e5040723c */ /* 0x002fe20000041840 */
[----:B------:R-:W-:Y:S02]  /*8bb0*/  IMAD.WIDE.U32 R110, R206, -0x326172a9, RZ ;  /* 0xcd9e8d57ce6e7825 */ /* 0x000fe400078e00ff */
[----:B------:R1:W5:Y:S01]  /*8bc0*/  MUFU.EX2 R206, R104 ;  /* 0x0000006800ce7308 */ /* 0x0003620000000800 */
[----:B------:R-:W-:-:S04]  /*8bd0*/  PRMT R105, R110, 0x7773, RZ ;  /* 0x000077736e697816 */ /* 0x000fc800000000ff */
[C---:B------:R-:W-:Y:S01]  /*8be0*/  HMMA.16816.F32.BF16 R60, R80.reuse, R108, R60 ;  /* 0x0000006c503c723c */ /* 0x040fe2000004183c */
[----:B------:R-:W-:Y:S01]  /*8bf0*/  LOP3.LUT R108, R190, R162, R111, 0x96, !PT ;  /* 0x000000a2be6c7212 */ /* 0x000fe200078e966f */
[----:B------:R-:W-:Y:S01]  /*8c00*/  IMAD.MOV.U32 R111, RZ, RZ, R110 ;  /* 0x000000ffff6f7224 */ /* 0x000fe200078e006e */
[----:B------:R-:W-:Y:S01]  /*8c10*/  LOP3.LUT R162, R224, R234, R163, 0x96, !PT ;  /* 0x000000eae0a27212 */ /* 0x000fe200078e96a3 */
[----:B------:R-:W-:Y:S01]  /*8c20*/  FFMA.FTZ R224, R152, UR7, -R153 ;  /* 0x0000000798e07c23 */ /* 0x000fe20008010899 */
[----:B------:R-:W-:Y:S01]  /*8c30*/  PRMT R109, R108, 0x7632, R109 ;  /* 0x000076326c6d7816 */ /* 0x000fe2000000006d */
[----:B------:R-:W-:Y:S01]  /*8c40*/  FFMA.FTZ R234, R158, UR7, -R156 ;  /* 0x000000079eea7c23 */ /* 0x000fe2000801089c */
[----:B------:R-:W-:Y:S01]  /*8c50*/  LOP3.LUT R111, R111, 0xff, RZ, 0xc0, !PT ;  /* 0x000000ff6f6f7812 */ /* 0x000fe200078ec0ff */
[----:B--2---:R-:W-:Y:S01]  /*8c60*/  HMMA.16816.F32.BF16 R68, R80, R116, R68 ;  /* 0x000000745044723c */ /* 0x004fe20000041844 */
[----:B------:R-:W-:Y:S01]  /*8c70*/  LOP3.LUT R116, R108, 0xffff, RZ, 0xc0, !PT ;  /* 0x0000ffff6c747812 */ /* 0x000fe200078ec0ff */
[----:B------:R-:W-:Y:S01]  /*8c80*/  IMAD.WIDE.U32 R162, R162, -0x2daee0ad, RZ ;  /* 0xd2511f53a2a27825 */ /* 0x000fe200078e00ff */
[----:B------:R-:W-:Y:S01]  /*8c90*/  LOP3.LUT R109, R109, 0xff, RZ, 0xc0, !PT ;  /* 0x000000ff6d6d7812 */ /* 0x000fe200078ec0ff */
[----:B------:R-:W2:Y:S01]  /*8ca0*/  MUFU.EX2 R224, R224 ;  /* 0x000000e000e07308 */ /* 0x000ea20000000800 */
[----:B-1----:R-:W-:-:S02]  /*8cb0*/  PRMT R104, R110, 0x7772, RZ ;  /* 0x000077726e687816 */ /* 0x002fc400000000ff */
[----:B------:R-:W-:Y:S01]  /*8cc0*/  SHF.R.U32.HI R116, RZ, 0x8, R116 ;  /* 0x00000008ff747819 */ /* 0x000fe20000011674 */
[C---:B------:R-:W-:Y:S01]  /*8cd0*/  HMMA.16816.F32.BF16 R56, R80.reuse, R106, R56 ;  /* 0x0000006a5038723c */ /* 0x040fe20000041838 */
[----:B------:R-:W-:Y:S02]  /*8ce0*/  PRMT R106, R110, 0x7771, RZ ;  /* 0x000077716e6a7816 */ /* 0x000fe400000000ff */
[----:B------:R-:W-:Y:S01]  /*8cf0*/  LOP3.LUT R110, R108, 0xff, RZ, 0xc0, !PT ;  /* 0x000000ff6c6e7812 */ /* 0x000fe200078ec0ff */
[----:B------:R-:W-:Y:S01]  /*8d00*/  MUFU.EX2 R234, R234 ;  /* 0x000000ea00ea7308 */ /* 0x000fe20000000800 */
[----:B------:R-:W-:Y:S02]  /*8d10*/  SHF.R.U32.HI R108, RZ, 0x18, R108 ;  /* 0x00000018ff6c7819 */ /* 0x000fe4000001166c */
[----:B------:R-:W-:Y:S01]  /*8d20*/  PRMT R107, R104, 0x5410, R105 ;  /* 0x00005410686b7816 */ /* 0x000fe20000000069 */
[----:B------:R-:W-:Y:S01]  /*8d30*/  HMMA.16816.F32.BF16 R40, R80, R122, R40 ;  /* 0x0000007a5028723c */ /* 0x000fe20000041828 */
[----:B------:R-:W-:Y:S01]  /*8d40*/  PRMT R106, R111, 0x5410, R106 ;  /* 0x000054106f6a7816 */ /* 0x000fe2000000006a */
[----:B------:R-:W1:Y:S01]  /*8d50*/  LDSM.16.MT88.4 R120, [R150+0xd000] ;  /* 0x00d000009678783b */ /* 0x000e620000004200 */
[----:B------:R-:W-:-:S02]  /*8d60*/  PRMT R104, R110, 0x5410, R116 ;  /* 0x000054106e687816 */ /* 0x000fc40000000074 */
[----:B------:R-:W-:Y:S02]  /*8d70*/  PRMT R105, R109, 0x5410, R108 ;  /* 0x000054106d697816 */ /* 0x000fe4000000006c */
[----:B------:R-:W-:Y:S01]  /*8d80*/  LOP3.LUT R107, R107, 0xff00ff, RZ, 0xc0, !PT ;  /* 0x00ff00ff6b6b7812 */ /* 0x000fe200078ec0ff */
[C---:B------:R-:W-:Y:S01]  /*8d90*/  HMMA.16816.F32.BF16 R72, R80.reuse, R118, R72 ;  /* 0x000000765048723c */ /* 0x040fe20000041848 */
[--C-:B------:R-:W-:Y:S01]  /*8da0*/  HSET2.LE.AND R106, R106, R149.reuse, PT ;  /* 0x000000956a6a7233 */ /* 0x100fe20003803000 */
[----:B------:R-:W-:Y:S01]  /*8db0*/  LDSM.16.MT88.4 R116, [R148+0x3000] ;  /* 0x003000009474783b */ /* 0x000fe20000004200 */
[--C-:B------:R-:W-:Y:S02]  /*8dc0*/  HSET2.LE.AND R104, R104, R149.reuse, PT ;  /* 0x0000009568687233 */ /* 0x100fe40003803000 */
[--C-:B------:R-:W-:Y:S02]  /*8dd0*/  HSET2.LE.AND R105, R105, R149.reuse, PT ;  /* 0x0000009569697233 */ /* 0x100fe40003803000 */
[----:B------:R-:W-:Y:S01]  /*8de0*/  HSET2.LE.AND R107, R107, R149, PT ;  /* 0x000000956b6b7233 */ /* 0x000fe20003803000 */
[C---:B----4-:R-:W-:Y:S01]  /*8df0*/  HMMA.16816.F32.BF16 R76, R80.reuse, R112, R76 ;  /* 0x00000070504c723c */ /* 0x050fe2000004184c */
[----:B------:R-:W-:Y:S01]  /*8e00*/  F2FP.BF16.F32.PACK_AB R110, R215, R223 ;  /* 0x000000dfd76e723e */ /* 0x000fe200000010ff */
[----:B------:R-:W-:Y:S01]  /*8e10*/  FADD.FTZ R223, R223, R183 ;  /* 0x000000b7dfdf7221 */ /* 0x000fe20000010000 */
[----:B------:R-:W-:Y:S01]  /*8e20*/  F2FP.BF16.F32.PACK_AB R109, R226, R207 ;  /* 0x000000cfe26d723e */ /* 0x000fe200000010ff */
[----:B------:R-:W-:Y:S01]  /*8e30*/  FADD.FTZ R207, R207, R185 ;  /* 0x000000b9cfcf7221 */ /* 0x000fe20000010000 */
[----:B-----5:R-:W-:Y:S01]  /*8e40*/  F2FP.BF16.F32.PACK_AB R108, R206, R205 ;  /* 0x000000cdce6c723e */ /* 0x020fe200000010ff */
[----:B------:R-:W-:Y:S01]  /*8e50*/  FADD.FTZ R223, R215, R223 ;  /* 0x000000dfd7df7221 */ /* 0x000fe20000010000 */
[----:B------:R-:W-:Y:S01]  /*8e60*/  LOP3.LUT R104, R110, R104, RZ, 0xc0, !PT ;  /* 0x000000686e687212 */ /* 0x000fe200078ec0ff */
[----:B------:R-:W-:Y:S01]  /*8e70*/  HMMA.16816.F32.BF16 R80, R80, R114, R4 ;  /* 0x000000725050723c */ /* 0x000fe20000041804 */
[----:B------:R-:W-:Y:S01]  /*8e80*/  LOP3.LUT R105, R109, R105, RZ, 0xc0, !PT ;  /* 0x000000696d697212 */ /* 0x000fe200078ec0ff */
[----:B------:R-:W4:Y:S01]  /*8e90*/  LDSM.16.MT88.4 R112, [R150+0x11000] ;  /* 0x011000009670783b */ /* 0x000f220000004200 */
[----:B------:R-:W-:Y:S01]  /*8ea0*/  LOP3.LUT R106, R108, R106, RZ, 0xc0, !PT ;  /* 0x0000006a6c6a7212 */ /* 0x000fe200078ec0ff */
[----:B------:R-:W-:Y:S01]  /*8eb0*/  FADD.FTZ R207, R226, R207 ;  /* 0x000000cfe2cf7221 */ /* 0x000fe20000010000 */
[----:B------:R-:W-:Y:S01]  /*8ec0*/  LOP3.LUT R107, R161, R107, RZ, 0xc0, !PT ;  /* 0x0000006ba16b7212 */ /* 0x000fe200078ec0ff */
[----:B------:R-:W-:Y:S01]  /*8ed0*/  LDSM.16.MT88.4 R108, [R222+0x3000] ;  /* 0x00300000de6c783b */ /* 0x000fe20000004200 */
[----:B------:R-:W-:Y:S01]  /*8ee0*/  FADD.FTZ R205, R205, R223 ;  /* 0x000000dfcdcd7221 */ /* 0x000fe20000010000 */
[----:B------:R-:W-:Y:S01]  /*8ef0*/  FADD.FTZ R227, R227, R207 ;  /* 0x000000cfe3e37221 */ /* 0x000fe20000010000 */
[----:B------:R-:W-:-:S02]  /*8f00*/  @P1 VIADD R207, R197, 0xfffffffd ;  /* 0xfffffffdc5cf1836 */ /* 0x000fc40000000000 */
[----:B------:R-:W-:Y:S01]  /*8f10*/  FADD.FTZ R205, R206, R205 ;  /* 0x000000cdcecd7221 */ /* 0x000fe20000010000 */
[----:B------:R-:W-:Y:S01]  /*8f20*/  HMMA.16816.F32.BF16 R36, R104, R128, R36 ;  /* 0x000000806824723c */ /* 0x000fe20000041824 */
[----:B------:R-:W-:-:S07]  /*8f30*/  FADD.FTZ R227, R225, R227 ;  /* 0x000000e3e1e37221 */ /* 0x000fce0000010000 */
[C---:B------:R-:W-:Y:S08]  /*8f40*/  HMMA.16816.F32.BF16 R40, R104.reuse, R130, R40 ;  /* 0x000000826828723c */ /* 0x040ff00000041828 */
[C---:B---3--:R-:W-:Y:S08]  /*8f50*/  HMMA.16816.F32.BF16 R128, R104.reuse, R124, R84 ;  /* 0x0000007c6880723c */ /* 0x048ff00000041854 */
[C---:B------:R-:W-:Y:S08]  /*8f60*/  HMMA.16816.F32.BF16 R24, R104.reuse, R136, R24 ;  /* 0x000000886818723c */ /* 0x040ff00000041818 */
[C---:B------:R-:W-:Y:S01]  /*8f70*/  HMMA.16816.F32.BF16 R28, R104.reuse, R138, R28 ;  /* 0x0000008a681c723c */ /* 0x040fe2000004181c */
[----:B------:R-:W3:Y:S07]  /*8f80*/  LDSM.16.MT88.4 R136, [R230+0x11000] ;  /* 0x01100000e688783b */ /* 0x000eee0000004200 */
[C---:B------:R-:W-:Y:S01]  /*8f90*/  HMMA.16816.F32.BF16 R124, R104.reuse, R126, R20 ;  /* 0x0000007e687c723c */ /* 0x040fe20000041814 */
[----:B------:R-:W5:Y:S07]  /*8fa0*/  LDSM.16.MT88.4 R20, [R148+0x5000] ;  /* 0x005000009414783b */ /* 0x000f6e0000004200 */
[C---:B-1----:R-:W-:Y:S08]  /*8fb0*/  HMMA.16816.F32.BF16 R8, R104.reuse, R120, R8 ;  /* 0x000000786808723c */ /* 0x042ff00000041808 */
[C---:B------:R-:W-:Y:S08]  /*8fc0*/  HMMA.16816.F32.BF16 R12, R104.reuse, R122, R12 ;  /* 0x0000007a680c723c */ /* 0x040ff0000004180c */
[C---:B------:R-:W-:Y:S08]  /*8fd0*/  HMMA.16816.F32.BF16 R120, R104.reuse, R144, R16 ;  /* 0x000000906878723c */ /* 0x040ff00000041810 */
[C---:B----4-:R-:W-:Y:S08]  /*8fe0*/  HMMA.16816.F32.BF16 R52, R104.reuse, R112, R52 ;  /* 0x000000706834723c */ /* 0x050ff00000041834 */
[C---:B------:R-:W-:Y:S08]  /*8ff0*/  HMMA.16816.F32.BF16 R56, R104.reuse, R114, R56 ;  /* 0x000000726838723c */ /* 0x040ff00000041838 */
[----:B------:R-:W-:Y:S01]  /*9000*/  HMMA.16816.F32.BF16 R16, R104, R116, R44 ;  /* 0x000000746810723c */ /* 0x000fe2000004182c */
[----:B------:R-:W-:-:S02]  /*9010*/  LOP3.LUT R45, R229, R236, R163, 0x96, !PT ;  /* 0x000000ece52d7212 */ /* 0x000fc400078e96a3 */
[----:B------:R1:W4:Y:S01]  /*9020*/  MUFU.EX2 R229, R159 ;  /* 0x0000009f00e57308 */ /* 0x0003220000000800 */
[----:B------:R-:W-:Y:S02]  /*9030*/  MOV R46, R162 ;  /* 0x000000a2002e7202 */ /* 0x000fe40000000f00 */
[----:B------:R-:W-:Y:S02]  /*9040*/  PRMT R44, R162, 0x7773, RZ ;  /* 0x00007773a22c7816 */ /* 0x000fe400000000ff */
[----:B---3--:R-:W-:Y:S01]  /*9050*/  HMMA.16816.F32.BF16 R112, R104, R136, R60 ;  /* 0x000000886870723c */ /* 0x008fe2000004183c */
[----:B------:R-:W-:-:S07]  /*9060*/  LOP3.LUT R47, R45, 0xff, RZ, 0xc0, !PT ;  /* 0x000000ff2d2f7812 */ /* 0x000fce00078ec0ff */
[C---:B-----5:R-:W-:Y:S01]  /*9070*/  HMMA.16816.F32.BF16 R84, R104.reuse, R20, R68 ;  /* 0x000000146854723c */ /* 0x060fe20000041844 */
[----:B------:R-:W3:Y:S01]  /*9080*/  LDSM.16.MT88.4 R68, [R150+0xf800] ;  /* 0x00f800009644783b */ /* 0x000ee20000004200 */
[C---:B------:R-:W-:Y:S02]  /*9090*/  PRMT R20, R162.reuse, 0x7771, RZ ;  /* 0x00007771a2147816 */ /* 0x040fe400000000ff */
[----:B------:R-:W-:Y:S01]  /*90a0*/  PRMT R21, R162, 0x7772, RZ ;  /* 0x00007772a2157816 */ /* 0x000fe200000000ff */
[----:B-1----:R-:W-:Y:S03]  /*90b0*/  LDSM.16.MT88.4 R156, [R150+0xd800] ;  /* 0x00d80000969c783b */ /* 0x002fe60000004200 */
[C---:B------:R-:W-:Y:S01]  /*90c0*/  HMMA.16816.F32.BF16 R4, R104.reuse, R118, R48 ;  /* 0x000000766804723c */ /* 0x040fe20000041830 */
[----:B------:R-:W1:Y:S04]  /*90d0*/  LDSM.16.MT88.4 R48, [R230+0xf800] ;  /* 0x00f80000e630783b */ /* 0x000e680000004200 */
[----:B------:R-:W-:Y:S03]  /*90e0*/  LDSM.16.MT88.4 R116, [R230+0xd800] ;  /* 0x00d80000e674783b */ /* 0x000fe60000004200 */
[----:B------:R-:W-:Y:S01]  /*90f0*/  HMMA.16816.F32.BF16 R60, R104, R22, R72 ;  /* 0x00000016683c723c */ /* 0x000fe20000041848 */
[----:B------:R-:W5:Y:S01]  /*9100*/  LDSM.16.MT88.4 R72, [R150+0x11800] ;  /* 0x011800009648783b */ /* 0x000f620000004200 */
[----:B------:R-:W-:-:S02]  /*9110*/  LOP3.LUT R22, R46, 0xff, RZ, 0xc0, !PT ;  /* 0x000000ff2e167812 */ /* 0x000fc400078ec0ff */
[----:B------:R-:W-:Y:S01]  /*9120*/  PRMT R46, R45, 0x7632, R46 ;  /* 0x000076322d2e7816 */ /* 0x000fe2000000002e */
[----:B------:R2:W-:Y:S01]  /*9130*/  LDSM.16.MT88.4 R160, [R230+0x11800] ;  /* 0x01180000e6a0783b */ /* 0x0005e20000004200 */
[----:B------:R-:W-:Y:S02]  /*9140*/  PRMT R22, R22, 0x5410, R20 ;  /* 0x0000541016167816 */ /* 0x000fe40000000014 */
[----:B------:R-:W-:Y:S01]  /*9150*/  HMMA.16816.F32.BF16 R88, R104, R146, R88 ;  /* 0x000000926858723c */ /* 0x000fe20000041858 */
[----:B------:R-:W5:Y:S01]  /*9160*/  LDSM.16.MT88.4 R144, [R148+0x3800] ;  /* 0x003800009490783b */ /* 0x000f620000004200 */
[----:B------:R-:W-:Y:S02]  /*9170*/  LOP3.LUT R46, R46, 0xff, RZ, 0xc0, !PT ;  /* 0x000000ff2e2e7812 */ /* 0x000fe400078ec0ff */
[----:B------:R-:W-:Y:S02]  /*9180*/  PRMT R23, R21, 0x5410, R44 ;  /* 0x0000541015177816 */ /* 0x000fe4000000002c */
[----:B------:R-:W-:-:S02]  /*9190*/  HSET2.LE.AND R22, R22, R149, PT ;  /* 0x0000009516167233 */ /* 0x000fc40003803000 */
[C---:B------:R-:W-:Y:S01]  /*91a0*/  HMMA.16816.F32.BF16 R152, R104.reuse, R138, R64 ;  /* 0x0000008a6898723c */ /* 0x040fe20000041840 */
[----:B------:R-:W-:Y:S02]  /*91b0*/  LOP3.LUT R64, R45, 0xffff, RZ, 0xc0, !PT ;  /* 0x0000ffff2d407812 */ /* 0x000fe400078ec0ff */
[----:B------:R-:W-:Y:S02]  /*91c0*/  SHF.R.U32.HI R45, RZ, 0x18, R45 ;  /* 0x00000018ff2d7819 */ /* 0x000fe4000001162d */
[----:B------:R-:W-:Y:S02]  /*91d0*/  SHF.R.U32.HI R64, RZ, 0x8, R64 ;  /* 0x00000008ff407819 */ /* 0x000fe40000011640 */
[----:B------:R-:W-:Y:S01]  /*91e0*/  PRMT R20, R46, 0x5410, R45 ;  /* 0x000054102e147816 */ /* 0x000fe2000000002d */
[C---:B------:R-:W-:Y:S01]  /*91f0*/  HMMA.16816.F32.BF16 R32, R104.reuse, R140, R32 ;  /* 0x0000008c6820723c */ /* 0x040fe20000041820 */
[----:B------:R-:W-:Y:S02]  /*9200*/  PRMT R21, R47, 0x5410, R64 ;  /* 0x000054102f157816 */ /* 0x000fe40000000040 */
[----:B------:R-:W-:Y:S01]  /*9210*/  LOP3.LUT R23, R23, 0xff00ff, RZ, 0xc0, !PT ;  /* 0x00ff00ff17177812 */ /* 0x000fe200078ec0ff */
[----:B--2---:R-:W2:Y:S01]  /*9220*/  MUFU.EX2 R230, R151 ;  /* 0x0000009700e67308 */ /* 0x004ea20000000800 */
[----:B------:R-:W-:Y:S01]  /*9230*/  F2FP.BF16.F32.PACK_AB R44, R224, R232 ;  /* 0x000000e8e02c723e */ /* 0x000fe200000010ff */
[----:B------:R-:W-:Y:S01]  /*9240*/  LDSM.16.MT88.4 R64, [R148+0x5800] ;  /* 0x005800009440783b */ /* 0x000fe20000004200 */
[--C-:B------:R-:W-:Y:S01]  /*9250*/  HSET2.LE.AND R45, R21, R149.reuse, PT ;  /* 0x00000095152d7233 */ /* 0x100fe20003803000 */
[----:B------:R-:W-:Y:S01]  /*9260*/  HMMA.16816.F32.BF16 R100, R104, R142, R100 ;  /* 0x0000008e6864723c */ /* 0x000fe20000041864 */
[--C-:B------:R-:W-:Y:S01]  /*9270*/  HSET2.LE.AND R21, R20, R149.reuse, PT ;  /* 0x0000009514157233 */ /* 0x100fe20003803000 */
[----:B------:R-:W5:Y:S01]  /*9280*/  LDSM.16.MT88.4 R140, [R222+0x5000] ;  /* 0x00500000de8c783b */ /* 0x000f620000004200 */
[----:B------:R-:W-:-:S02]  /*9290*/  HSET2.LE.AND R23, R23, R149, PT ;  /* 0x0000009517177233 */ /* 0x000fc40003803000 */
[----:B------:R-:W-:Y:S02]  /*92a0*/  LOP3.LUT R22, R44, R22, RZ, 0xc0, !PT ;  /* 0x000000162c167212 */ /* 0x000fe400078ec0ff */
[----:B------:R-:W-:Y:S01]  /*92b0*/  F2FP.BF16.F32.PACK_AB R20, R231, R228 ;  /* 0x000000e4e714723e */ /* 0x000fe200000010ff */
[C---:B------:R-:W-:Y:S01]  /*92c0*/  HMMA.16816.F32.BF16 R96, R104.reuse, R108, R96 ;  /* 0x0000006c6860723c */ /* 0x040fe20000041860 */
[----:B----4-:R-:W-:Y:S01]  /*92d0*/  F2FP.BF16.F32.PACK_AB R46, R234, R229 ;  /* 0x000000e5ea2e723e */ /* 0x010fe200000010ff */
[----:B------:R-:W-:Y:S01]  /*92e0*/  FADD.FTZ R228, R228, R205 ;  /* 0x000000cde4e47221 */ /* 0x000fe20000010000 */
[----:B------:R-:W-:Y:S01]  /*92f0*/  LOP3.LUT R20, R20, R45, RZ, 0xc0, !PT ;  /* 0x0000002d14147212 */ /* 0x000fe200078ec0ff */
[----:B------:R-:W-:Y:S01]  /*9300*/  FADD.FTZ R229, R229, R227 ;  /* 0x000000e3e5e57221 */ /* 0x000fe20000010000 */
[----:B--2---:R-:W-:Y:S01]  /*9310*/  F2FP.BF16.F32.PACK_AB R44, R230, R233 ;  /* 0x000000e9e62c723e */ /* 0x004fe200000010ff */
[----:B------:R-:W-:Y:S01]  /*9320*/  FADD.FTZ R228, R231, R228 ;  /* 0x000000e4e7e47221 */ /* 0x000fe20000010000 */
[----:B------:R-:W-:Y:S01]  /*9330*/  LOP3.LUT R21, R46, R21, RZ, 0xc0, !PT ;  /* 0x000000152e157212 */ /* 0x000fe200078ec0ff */
[----:B------:R-:W-:Y:S01]  /*9340*/  HMMA.16816.F32.BF16 R92, R104, R110, R92 ;  /* 0x0000006e685c723c */ /* 0x000fe2000004185c */
[----:B------:R-:W-:Y:S01]  /*9350*/  LOP3.LUT R23, R44, R23, RZ, 0xc0, !PT ;  /* 0x000000172c177212 */ /* 0x000fe200078ec0ff */
[----:B------:R-:W2:Y:S01]  /*9360*/  LDSM.16.MT88.4 R108, [R148+0x1800] ;  /* 0x00180000946c783b */ /* 0x000ea20000004200 */
[----:B------:R-:W-:Y:S01]  /*9370*/  FADD.FTZ R229, R234, R229 ;  /* 0x000000e5eae57221 */ /* 0x000fe20000010000 */
[----:B------:R-:W-:-:S02]  /*9380*/  FADD.FTZ R228, R232, R228 ;  /* 0x000000e4e8e47221 */ /* 0x000fc40000010000 */
[----:B------:R-:W-:Y:S01]  /*9390*/  LDSM.16.MT88.4 R148, [R222+0x1800] ;  /* 0x00180000de94783b */ /* 0x000fe20000004200 */
[----:B------:R-:W-:Y:S01]  /*93a0*/  FADD.FTZ R229, R233, R229 ;  /* 0x000000e5e9e57221 */ /* 0x000fe20000010000 */
[----:B---3--:R-:W-:Y:S01]  /*93b0*/  HMMA.16816.F32.BF16 R36, R20, R68, R36 ;  /* 0x000000441424723c */ /* 0x008fe20000041824 */
[----:B------:R-:W-:Y:S02]  /*93c0*/  FADD.FTZ R214, R224, R228 ;  /* 0x000000e4e0d67221 */ /* 0x000fe40000010000 */
[----:B------:R-:W-:-:S05]  /*93d0*/  FADD.FTZ R211, R230, R229 ;  /* 0x000000e5e6d37221 */ /* 0x000fca0000010000 */
[C---:B------:R-:W-:Y:S08]  /*93e0*/  HMMA.16816.F32.BF16 R40, R20.reuse, R70, R40 ;  /* 0x000000461428723c */ /* 0x040ff00000041828 */
[C---:B-1----:R-:W-:Y:S08]  /*93f0*/  HMMA.16816.F32.BF16 R44, R20.reuse, R48, R128 ;  /* 0x00000030142c723c */ /* 0x042ff00000041880 */
[C---:B-----5:R-:W-:Y:S08]  /*9400*/  HMMA.16816.F32.BF16 R68, R20.reuse, R72, R52 ;  /* 0x000000481444723c */ /* 0x060ff00000041834 */
[C---:B------:R-:W-:Y:S01]  /*9410*/  HMMA.16816.F32.BF16 R128, R20.reuse, R156, R8 ;  /* 0x0000009c1480723c */ /* 0x040fe20000041808 */
[----:B------:R-:W1:Y:S07]  /*9420*/  LDSM.16.MT88.4 R8, [R222+0x3800] ;  /* 0x00380000de08783b */ /* 0x000e6e0000004200 */
[C---:B------:R-:W-:Y:S08]  /*9430*/  HMMA.16816.F32.BF16 R72, R20.reuse, R74, R56 ;  /* 0x0000004a1448723c */ /* 0x040ff00000041838 */
[----:B------:R-:W-:Y:S01]  /*9440*/  HMMA.16816.F32.BF16 R56, R20, R146, R4 ;  /* 0x000000921438723c */ /* 0x000fe20000041804 */
[----:B------:R-:W3:Y:S07]  /*9450*/  LDSM.16.MT88.4 R4, [R222+0x5800] ;  /* 0x00580000de04783b */ /* 0x000eee0000004200 */
[C---:B------:R-:W-:Y:S08]  /*9460*/  HMMA.16816.F32.BF16 R136, R104.reuse, R140, R76 ;  /* 0x0000008c6888723c */ /* 0x040ff0000004184c */
[----:B------:R-:W-:Y:S08]  /*9470*/  HMMA.16816.F32.BF16 R140, R104, R142, R80 ;  /* 0x0000008e688c723c */ /* 0x000ff00000041850 */
[C---:B------:R-:W-:Y:S08]  /*9480*/  HMMA.16816.F32.BF16 R120, R20.reuse, R116, R120 ;  /* 0x000000741478723c */ /* 0x040ff00000041878 */
[C---:B------:R-:W-:Y:S08]  /*9490*/  HMMA.16816.F32.BF16 R116, R20.reuse, R118, R88 ;  /* 0x000000761474723c */ /* 0x040ff00000041858 */
[C---:B------:R-:W-:Y:S08]  /*94a0*/  HMMA.16816.F32.BF16 R76, R20.reuse, R160, R112 ;  /* 0x000000a0144c723c */ /* 0x040ff00000041870 */
[C---:B------:R-:W-:Y:S08]  /*94b0*/  HMMA.16816.F32.BF16 R84, R20.reuse, R64, R84 ;  /* 0x000000401454723c */ /* 0x040ff00000041854 */
[C---:B------:R-:W-:Y:S08]  /*94c0*/  HMMA.16816.F32.BF16 R88, R20.reuse, R66, R60 ;  /* 0x000000421458723c */ /* 0x040ff0000004183c */
[C---:B------:R-:W-:Y:S08]  /*94d0*/  HMMA.16816.F32.BF16 R48, R20.reuse, R50, R124 ;  /* 0x000000321430723c */ /* 0x040ff0000004187c */
[C---:B--2---:R-:W-:Y:S08]  /*94e0*/  HMMA.16816.F32.BF16 R112, R20.reuse, R108, R24 ;  /* 0x0000006c1470723c */ /* 0x044ff00000041818 */
        /* <DEDUP_REMOVED lines=11> */
[----:B------:R-:W-:-:S15]  /*95a0*/  @P1 BRA `(.L_x_1338) ;  /* 0x0000000000041947 */ /* 0x000fde0003800000 */
.L_x_1336:
[----:B------:R-:W-:-:S07]  /*95b0*/  IADD3 R207, PT, PT, R0, -0x1, RZ ;  /* 0xffffffff00cf7810 */ /* 0x000fce0007ffe0ff */
.L_x_1338:
[----:B------:R-:W-:-:S13]  /*95c0*/  ISETP.GE.AND P0, PT, R207, R196, PT ;  /* 0x000000c4cf00720c */ /* 0x000fda0003f06270 */
[----:B------:R-:W-:Y:S05]  /*95d0*/  @!P0 BRA `(.L_x_1339) ;  /* 0x0000003c00a48947 */ /* 0x000fea0003800000 */
[----:B------:R-:W-:Y:S01]  /*95e0*/  IMAD.MOV.U32 R4, RZ, RZ, R209 ;  /* 0x000000ffff047224 */ /* 0x000fe200078e00d1 */
[----:B------:R-:W-:Y:S01]  /*95f0*/  S2UR UR7, SR_CgaCtaId ;  /* 0x00000000000779c3 */ /* 0x000fe20000008800 */
[----:B------:R-:W-:Y:S01]  /*9600*/  IMAD.MOV.U32 R5, RZ, RZ, R208 ;  /* 0x000000ffff057224 */ /* 0x000fe200078e00d0 */
[----:B------:R-:W1:Y:S01]  /*9610*/  S2R R209, SR_TID.X ;  /* 0x0000000000d17919 */ /* 0x000e620000002100 */
[----:B------:R-:W-:Y:S01]  /*9620*/  IMAD R134, R134, UR4, RZ ;  /* 0x0000000486867c24 */ /* 0x000fe2000f8e02ff */
[----:B------:R-:W-:Y:S01]  /*9630*/  LOP3.LUT R210, R210, 0x38, R164, 0x78, !PT ;  /* 0x00000038d2d27812 */ /* 0x000fe200078e78a4 */
[----:B------:R-:W-:Y:S01]  /*9640*/  IMAD.WIDE.U32 R4, R2, R166, R4 ;  /* 0x000000a602047225 */ /* 0x000fe200078e0004 */
[----:B------:R-:W-:Y:S01]  /*9650*/  UMOV UR6, 0x400 ;  /* 0x0000040000067882 */ /* 0x000fe20000000000 */
[----:B------:R-:W-:Y:S02]  /*9660*/  IADD3 R197, P0, PT, R220, -0x100, RZ ;  /* 0xffffff00dcc57810 */ /* 0x000fe40007f1e0ff */
[----:B------:R-:W-:Y:S01]  /*9670*/  IMAD.IADD R5, R199, 0x1, R5 ;  /* 0x00000001c7057824 */ /* 0x000fe200078e0205 */
[----:B------:R-:W-:Y:S01]  /*9680*/  LOP3.LUT R210, R210, 0x1e00, R169, 0xf8, !PT ;  /* 0x00001e00d2d27812 */ /* 0x000fe200078ef8a9 */
[----:B------:R-:W-:Y:S01]  /*9690*/  IMAD.SHL.U32 R187, R164, 0x40, RZ ;  /* 0x00000040a4bb7824 */ /* 0x000fe200078e00ff */
[----:B------:R-:W-:Y:S01]  /*96a0*/  SHF.L.U64.HI R204, R166, 0x5, R167 ;  /* 0x00000005a6cc7819 */ /* 0x000fe200000102a7 */
[C---:B------:R-:W-:Y:S01]  /*96b0*/  IMAD.WIDE.U32 R4, R168.reuse, UR4, R4 ;  /* 0x00000004a8047c25 */ /* 0x040fe2000f8e0004 */
[----:B------:R-:W-:Y:S01]  /*96c0*/  IADD3.X R206, PT, PT, R133, -0x1, RZ, P0, !PT ;  /* 0xffffffff85ce7810 */ /* 0x000fe200007fe4ff */
[----:B------:R-:W2:Y:S01]  /*96d0*/  LDCU UR4, c[0x0][0x45c] ;  /* 0x00008b80ff0477ac */ /* 0x000ea20008000800 */
[----:B------:R-:W-:Y:S01]  /*96e0*/  LOP3.LUT R2, R187, 0x200, RZ, 0xc0, !PT ;  /* 0x00000200bb027812 */ /* 0x000fe200078ec0ff */
[----:B------:R-:W-:Y:S01]  /*96f0*/  IMAD R168, R168, UR5, R134 ;  /* 0x00000005a8a87c24 */ /* 0x000fe2000f8e0286 */
[----:B------:R-:W3:Y:S01]  /*9700*/  S2UR UR5, SR_CgaCtaId ;  /* 0x00000000000579c3 */ /* 0x000ee20000008800 */
[----:B------:R-:W-:Y:S01]  /*9710*/  IMAD.SHL.U32 R184, R164, 0x20, RZ ;  /* 0x00000020a4b87824 */ /* 0x000fe200078e00ff */
[----:B------:R-:W-:Y:S01]  /*9720*/  IADD3 R0, P1, PT, R135, R4, RZ ;  /* 0x0000000487007210 */ /* 0x000fe20007f3e0ff */
[----:B------:R-:W-:Y:S01]  /*9730*/  IMAD.WIDE.U32 R6, R207, R166, RZ ;  /* 0x000000a6cf067225 */ /* 0x000fe200078e00ff */
[----:B------:R-:W-:-:S02]  /*9740*/  LOP3.LUT R135, R135, 0x1c0, R187, 0xf8, !PT ;  /* 0x000001c087877812 */ /* 0x000fc400078ef8bb */
[----:B------:R-:W-:Y:S01]  /*9750*/  LOP3.LUT R184, R2, 0x7c00, R184, 0xf8, !PT ;  /* 0x00007c0002b87812 */ /* 0x000fe200078ef8b8 */
[----:B------:R-:W-:Y:S01]  /*9760*/  IMAD.X R4, R168, 0x1, R5, P1 ;  /* 0x00000001a8047824 */ /* 0x000fe200008e0605 */
[--C-:B------:R-:W-:Y:S01]  /*9770*/  SHF.R.U32.HI R2, RZ, 0x1, R164.reuse ;  /* 0x00000001ff027819 */ /* 0x100fe200000116a4 */
[----:B------:R-:W-:Y:S01]  /*9780*/  IMAD.MOV.U32 R183, RZ, RZ, 0x40 ;  /* 0x00000040ffb77424 */ /* 0x000fe200078e00ff */
[----:B------:R-:W-:Y:S01]  /*9790*/  LOP3.LUT R187, R187, 0x400, RZ, 0xc0, !PT ;  /* 0x00000400bbbb7812 */ /* 0x000fe200078ec0ff */
[----:B------:R-:W-:Y:S01]  /*97a0*/  IMAD.MOV.U32 R182, RZ, RZ, 0x20 ;  /* 0x00000020ffb67424 */ /* 0x000fe200078e00ff */
[----:B------:R-:W-:Y:S01]  /*97b0*/  LOP3.LUT R164, R135, 0x8, R164, 0x78, !PT ;  /* 0x0000000887a47812 */ /* 0x000fe200078e78a4 */
[----:B------:R-:W-:Y:S01]  /*97c0*/  IMAD R180, R207, 0x40, R180 ;  /* 0x00000040cfb47824 */ /* 0x000fe200078e02b4 */
[----:B------:R-:W-:Y:S01]  /*97d0*/  LOP3.LUT R2, R135, 0x8, R2, 0x78, !PT ;  /* 0x0000000887027812 */ /* 0x000fe200078e7802 */
[C---:B------:R-:W-:Y:S01]  /*97e0*/  VIADD R215, R207.reuse, 0x1 ;  /* 0x00000001cfd77836 */ /* 0x040fe20000000000 */
[----:B------:R-:W-:Y:S01]  /*97f0*/  SHF.L.U32 R5, R0, 0x1, RZ ;  /* 0x0000000100057819 */ /* 0x000fe200000006ff */
[----:B------:R-:W-:Y:S01]  /*9800*/  IMAD R187, R164, 0x2, R187 ;  /* 0x00000002a4bb7824 */ /* 0x000fe200078e02bb */
[----:B------:R-:W-:Y:S01]  /*9810*/  LOP3.LUT R184, R184, R2, RZ, 0xfc, !PT ;  /* 0x00000002b8b87212 */ /* 0x000fe200078efcff */
[----:B------:R-:W-:Y:S01]  /*9820*/  IMAD.SHL.U32 R205, R166, 0x20, RZ ;  /* 0x00000020a6cd7824 */ /* 0x000fe200078e00ff */
[----:B------:R-:W-:Y:S01]  /*9830*/  SHF.L.U64.HI R4, R0, 0x1, R4 ;  /* 0x0000000100047819 */ /* 0x000fe20000010204 */
[----:B------:R-:W-:Y:S01]  /*9840*/  IMAD R0, R207, R167, R7 ;  /* 0x000000a7cf007224 */ /* 0x000fe200078e0207 */
[C---:B------:R-:W-:Y:S01]  /*9850*/  LEA R5, P1, R6.reuse, R5, 0x7 ;  /* 0x0000000506057211 */ /* 0x040fe200078238ff */
[----:B------:R-:W-:Y:S01]  /*9860*/  IMAD.MOV.U32 R2, RZ, RZ, R3 ;  /* 0x000000ffff027224 */ /* 0x000fe200078e0003 */
[----:B---3--:R-:W-:Y:S01]  /*9870*/  ULEA UR5, UR5, UR6, 0x18 ;  /* 0x0000000605057291 */ /* 0x008fe2000f8ec0ff */
[----:B------:R-:W-:Y:S01]  /*9880*/  SEL R183, R183, 0xffffffc0, !P2 ;  /* 0xffffffc0b7b77807 */ /* 0x000fe20005000000 */
[----:B------:R-:W-:Y:S01]  /*9890*/  VIADD R199, R193, 0x8 ;  /* 0x00000008c1c77836 */ /* 0x000fe20000000000 */
[----:B------:R-:W-:-:S02]  /*98a0*/  LEA.HI.X R0, R6, R4, R0, 0x7, P1 ;  /* 0x0000000406007211 */ /* 0x000fc400008f3c00 */
[----:B------:R-:W-:Y:S01]  /*98b0*/  SEL R182, R182, 0xffffffe0, !P3 ;  /* 0xffffffe0b6b67807 */ /* 0x000fe20005800000 */
[----:B------:R-:W-:Y:S01]  /*98c0*/  VIADD R181, R187, UR5 ;  /* 0x00000005bbb57c36 */ /* 0x000fe20008000000 */
[----:B------:R-:W-:Y:S02]  /*98d0*/  LEA R184, R184, UR5, 0x1 ;  /* 0x00000005b8b87c11 */ /* 0x000fe4000f8e08ff */
[----:B------:R-:W-:Y:S01]  /*98e0*/  IADD3 R220, P1, PT, R5, UR8, RZ ;  /* 0x0000000805dc7c10 */ /* 0x000fe2000ff3e0ff */
[----:B------:R-:W-:Y:S01]  /*98f0*/  IMAD.IADD R186, R181, 0x1, R183 ;  /* 0x00000001b5ba7824 */ /* 0x000fe200078e02b7 */
[----:B------:R-:W-:Y:S01]  /*9900*/  IADD3 R208, PT, PT, R180, 0x20, RZ ;  /* 0x00000020b4d07810 */ /* 0x000fe20007ffe0ff */
[----:B------:R-:W-:Y:S01]  /*9910*/  IMAD.IADD R183, R183, 0x1, R184 ;  /* 0x00000001b7b77824 */ /* 0x000fe200078e02b8 */
[----:B------:R-:W-:Y:S01]  /*9920*/  IADD3.X R221, PT, PT, R0, UR9, RZ, P1, !PT ;  /* 0x0000000900dd7c10 */ /* 0x000fe20008ffe4ff */
[----:B------:R-:W-:Y:S01]  /*9930*/  IMAD.IADD R181, R181, 0x1, R182 ;  /* 0x00000001b5b57824 */ /* 0x000fe200078e02b6 */
[C---:B------:R-:W-:Y:S01]  /*9940*/  IADD3 R180, PT, PT, R182.reuse, R184, RZ ;  /* 0x000000b8b6b47210 */ /* 0x040fe20007ffe0ff */
[C---:B------:R-:W-:Y:S01]  /*9950*/  IMAD.IADD R185, R182.reuse, 0x1, R186 ;  /* 0x00000001b6b97824 */ /* 0x040fe200078e02ba */
[----:B------:R-:W-:Y:S01]  /*9960*/  MOV R0, R132 ;  /* 0x0000008400007202 */ /* 0x000fe20000000f00 */
[----:B------:R-:W-:Y:S01]  /*9970*/  IMAD.IADD R182, R182, 0x1, R183 ;  /* 0x00000001b6b67824 */ /* 0x000fe200078e02b7 */
[----:B------:R-:W-:Y:S01]  /*9980*/  LEA R207, R207, 0x1, 0x1 ;  /* 0x00000001cfcf7811 */ /* 0x000fe200078e08ff */
[----:B------:R-:W-:Y:S01]  /*9990*/  UMOV UR8, 0x400 ;  /* 0x0000040000087882 */ /* 0x000fe20000000000 */
[----:B------:R-:W-:Y:S01]  /*99a0*/  LEA R210, R210, UR5, 0x1 ;  /* 0x00000005d2d27c11 */ /* 0x000fe2000f8e08ff */
[----:B------:R-:W-:Y:S01]  /*99b0*/  ULEA UR6, UR7, UR8, 0x18 ;  /* 0x0000000807067291 */ /* 0x000fe2000f8ec0ff */
[----:B-12---:R-:W-:Y:S11]  /*99c0*/  BRA `(.L_x_1340) ;  /* 0x0000000000947947 */ /* 0x006ff60003800000 */
.L_x_1342:
        /* <DEDUP_REMOVED lines=10> */
[CC--:B------:R-:W-:Y:S03]  /*9a70*/  LEA R15, P0, R4.reuse, R17.reuse, 0x5 ;  /* 0x00000011040f7211 */ /* 0x0c0fe600078028ff */
[----:B------:R-:W-:Y:S01]  /*9a80*/  @!PT LDS RZ, [RZ] ;  /* 0x00000000fffff984 */ /* 0x000fe20000000800 */
[----:B------:R-:W-:Y:S01]  /*9a90*/  @!PT LDS RZ, [RZ] ;  /* 0x00000000fffff984 */ /* 0x000fe20000000800 */
[----:B------:R-:W-:Y:S01]  /*9aa0*/  @!PT LDS RZ, [RZ] ;  /* 0x00000000fffff984 */ /* 0x000fe20000000800 */
[----:B------:R1:W-:Y:S01]  /*9ab0*/  LDGSTS.E.BYPASS.LTC128B.128 [R210+0x6000], desc[UR10][R18.64] ;  /* 0x0600000012d27fae */ /* 0x0003e2000b981a0a */
[----:B------:R-:W-:Y:S02]  /*9ac0*/  LEA.HI.X R4, R4, R16, R5, 0x5, P0 ;  /* 0x0000001004047211 */ /* 0x000fe400000f2c05 */
[----:B------:R-:W-:Y:S01]  /*9ad0*/  IADD3 R13, P0, PT, R13, R17, RZ ;  /* 0x000000110d0d7210 */ /* 0x000fe20007f1e0ff */
[----:B------:R1:W-:Y:S04]  /*9ae0*/  LDGSTS.E.BYPASS.LTC128B.128 [R210+0x8000], desc[UR10][R18.64+0x80] ;  /* 0x0800008012d27fae */ /* 0x0003e8000b981a0a */
[----:B------:R1:W-:Y:S01]  /*9af0*/  LDGSTS.E.BYPASS.LTC128B.128 [R210+0xa000], desc[UR10][R18.64+0x100] ;  /* 0x0a00010012d27fae */ /* 0x0003e2000b981a0a */
[--C-:B------:R-:W-:Y:S01]  /*9b00*/  IMAD.X R14, R14, 0x1, R16.reuse, P0 ;  /* 0x000000010e0e7824 */ /* 0x100fe200000e0610 */
[CC--:B------:R-:W-:Y:S04]  /*9b10*/  LEA R22, P0, R17.reuse, R195.reuse, 0x1 ;  /* 0x000000c311167211 */ /* 0x0c0fe800078008ff */
[-C--:B------:R-:W-:Y:S02]  /*9b20*/  LEA.HI.X R23, R17, R194.reuse, R16, 0x1, P0 ;  /* 0x000000c211177211 */ /* 0x080fe400000f0c10 */
[CC--:B------:R-:W-:Y:S03]  /*9b30*/  LEA R16, P0, R13.reuse, R195.reuse, 0x1 ;  /* 0x000000c30d107211 */ /* 0x0c0fe600078008ff */
        /* <DEDUP_REMOVED lines=14> */
.L_x_1340:
[----:B------:R-:W-:Y:S04]  /*9c20*/  DEPBAR.LE SB0, 0x0 ;  /* 0x000080000000791a */ /* 0x000fe80000000000 */
[----:B------:R-:W-:Y:S01]  /*9c30*/  BAR.SYNC.DEFER_BLOCKING 0x0 ;  /* 0x0000000000007b1d */ /* 0x000fe20000010000 */
[----:B------:R-:W-:Y:S01]  /*9c40*/  IADD3 R8, P0, PT, R220, R205, RZ ;  /* 0x000000cddc087210 */ /* 0x000fe20007f1e0ff */
[----:B------:R-:W-:Y:S04]  /*9c50*/  VIADD R3, R208, 0xffffffe1 ;  /* 0xffffffe1d0037836 */ /* 0x000fe80000000000 */
[----:B------:R-:W-:Y:S01]  /*9c60*/  IMAD.X R9, R221, 0x1, R204, P0 ;  /* 0x00000001dd097824 */ /* 0x000fe200000e06cc */
[----:B------:R-:W-:Y:S02]  /*9c70*/  IADD3 R6, P0, PT, R197, R8, RZ ;  /* 0x00000008c5067210 */ /* 0x000fe40007f1e0ff */
[-C--:B------:R-:W-:Y:S02]  /*9c80*/  ISETP.GT.AND P2, PT, R199, R3.reuse, PT ;  /* 0x00000003c700720c */ /* 0x080fe40003f44270 */
[----:B------:R-:W-:Y:S01]  /*9c90*/  ISETP.GT.AND P6, PT, R193, R3, PT ;  /* 0x00000003c100720c */ /* 0x000fe20003fc4270 */
[C---:B------:R-:W-:Y:S01]  /*9ca0*/  IMAD.X R7, R206.reuse, 0x1, R9, P0 ;  /* 0x00000001ce077824 */ /* 0x040fe200000e0609 */
[----:B------:R-:W-:Y:S02]  /*9cb0*/  IADD3 R4, P0, PT, R197, R6, RZ ;  /* 0x00000006c5047210 */ /* 0x000fe40007f1e0ff */
[----:B------:R-:W-:Y:S03]  /*9cc0*/  ISETP.GE.AND P5, PT, R3, R192, PT ;  /* 0x000000c00300720c */ /* 0x000fe60003fa6270 */
[----:B------:R-:W-:Y:S01]  /*9cd0*/  IMAD.X R5, R206, 0x1, R7, P0 ;  /* 0x00000001ce057824 */ /* 0x000fe200000e0607 */
        /* <DEDUP_REMOVED lines=11> */
[----:B------:R-:W-:Y:S05]  /*9d90*/  LDGSTS.E.BYPASS.LTC128B.128 [R210+0x11000], desc[UR10][R6.64+0x200] ;  /* 0x1100020006d27fae */ /* 0x000fea000b981a0a */
[----:B------:R-:W-:Y:S05]  /*9da0*/  LDGSTS.E.BYPASS.LTC128B.128 [R210+0xd800], desc[UR10][R4.64+0x200] ;  /* 0x0d80020004d27fae */ /* 0x000fea000b981a0a */
[----:B------:R-:W-:Y:S05]  /*9db0*/  LDGSTS.E.BYPASS.LTC128B.128 [R210+0xf800], desc[UR10][R4.64+0x280] ;  /* 0x0f80028004d27fae */ /* 0x000fea000b981a0a */
[----:B------:R2:W-:Y:S05]  /*9dc0*/  LDGSTS.E.BYPASS.LTC128B.128 [R210+0x11800], desc[UR10][R4.64+0x300] ;  /* 0x1180030004d27fae */ /* 0x0005ea000b981a0a */
[----:B------:R-:W-:Y:S05]  /*9dd0*/  LDSM.16.M88.4 R32, [R184] ;  /* 0x00000000b820783b */ /* 0x000fea0000000200 */
[----:B-1----:R-:W2:Y:S05]  /*9de0*/  LDSM.16.M88.4 R8, [R187+UR5+0x6000] ;  /* 0x00600005bb08783b */ /* 0x002eaa0008000200 */
[----:B------:R-:W1:Y:S05]  /*9df0*/  LDSM.16.M88.4 R16, [R187+UR5+0x6800] ;  /* 0x00680005bb10783b */ /* 0x000e6a0008000200 */
[----:B------:R-:W3:Y:S05]  /*9e00*/  LDSM.16.M88.4 R24, [R187+UR5+0x7000] ;  /* 0x00700005bb18783b */ /* 0x000eea0008000200 */
[----:B------:R-:W0:Y:S05]  /*9e10*/  LDGDEPBAR ;  /* 0x00000000000079af */ /* 0x000e2a0000000000 */
[----:B------:R-:W4:Y:S05]  /*9e20*/  LDSM.16.M88.4 R132, [R187+UR5+0x7800] ;  /* 0x00780005bb84783b */ /* 0x000f2a0008000200 */
[----:B------:R-:W-:Y:S05]  /*9e30*/  LDSM.16.M88.4 R136, [R180] ;  /* 0x00000000b488783b */ /* 0x000fea0000000200 */
[----:B------:R-:W5:Y:S05]  /*9e40*/  LDSM.16.M88.4 R140, [R181+0x6000] ;  /* 0x00600000b58c783b */ /* 0x000f6a0000000200 */
[----:B------:R-:W5:Y:S05]  /*9e50*/  LDSM.16.M88.4 R144, [R181+0x6800] ;  /* 0x00680000b590783b */ /* 0x000f6a0000000200 */
[----:B------:R-:W5:Y:S01]  /*9e60*/  LDSM.16.M88.4 R148, [R181+0x7000] ;  /* 0x00700000b594783b */ /* 0x000f620000000200 */
[C---:B--2---:R-:W-:Y:S04]  /*9e70*/  HMMA.16816.F32.BF16 R4, R32.reuse, R8, RZ ;  /* 0x000000082004723c */ /* 0x044fe800000418ff */
[----:B------:R-:W2:Y:S04]  /*9e80*/  LDSM.16.M88.4 R152, [R181+0x7800] ;  /* 0x00780000b598783b */ /* 0x000ea80000000200 */
[C---:B------:R-:W-:Y:S01]  /*9e90*/  HMMA.16816.F32.BF16 R8, R32.reuse, R10, RZ ;  /* 0x0000000a2008723c */ /* 0x040fe200000418ff */
[----:B------:R-:W-:Y:S05]  /*9ea0*/  LDSM.16.M88.4 R156, [R183] ;  /* 0x00000000b79c783b */ /* 0x000fea0000000200 */
[----:B------:R-:W2:Y:S02]  /*9eb0*/  LDSM.16.M88.4 R160, [R186+0x6000] ;  /* 0x00600000baa0783b */ /* 0x000ea40000000200 */
[C---:B-1----:R-:W-:Y:S03]  /*9ec0*/  HMMA.16816.F32.BF16 R12, R32.reuse, R16, RZ ;  /* 0x00000010200c723c */ /* 0x042fe600000418ff */
[----:B------:R-:W1:Y:S05]  /*9ed0*/  LDSM.16.M88.4 R164, [R186+0x6800] ;  /* 0x00680000baa4783b */ /* 0x000e6a0000000200 */
[C---:B------:R-:W-:Y:S01]  /*9ee0*/  HMMA.16816.F32.BF16 R16, R32.reuse, R18, RZ ;  /* 0x000000122010723c */ /* 0x040fe200000418ff */
[----:B------:R-:W-:Y:S05]  /*9ef0*/  LDSM.16.M88.4 R168, [R187+UR5+0x8000] ;  /* 0x00800005bba8783b */ /* 0x000fea0008000200 */
[----:B------:R-:W-:Y:S02]  /*9f00*/  LDSM.16.M88.4 R172, [R186+0x8800] ;  /* 0x00880000baac783b */ /* 0x000fe40000000200 */
[C---:B---3--:R-:W-:Y:S03]  /*9f10*/  HMMA.16816.F32.BF16 R20, R32.reuse, R24, RZ ;  /* 0x000000182014723c */ /* 0x048fe600000418ff */
[----:B------:R-:W-:Y:S05]  /*9f20*/  LDSM.16.M88.4 R176, [R185+0x9000] ;  /* 0x00900000b9b0783b */ /* 0x000fea0000000200 */
[C---:B------:R-:W-:Y:S08]  /*9f30*/  HMMA.16816.F32.BF16 R24, R32.reuse, R26, RZ ;  /* 0x0000001a2018723c */ /* 0x040ff000000418ff */
[C---:B----4-:R-:W-:Y:S08]  /*9f40*/  HMMA.16816.F32.BF16 R28, R32.reuse, R132, RZ ;  /* 0x00000084201c723c */ /* 0x050ff000000418ff */
[----:B------:R-:W-:Y:S01]  /*9f50*/  HMMA.16816.F32.BF16 R32, R32, R134, RZ ;  /* 0x000000862020723c */ /* 0x000fe200000418ff */
[----:B------:R-:W3:Y:S07]  /*9f60*/  LDSM.16.M88.4 R132, [R186+0x7000] ;  /* 0x00700000ba84783b */ /* 0x000eee0000000200 */
[C---:B-----5:R-:W-:Y:S08]  /*9f70*/  HMMA.16816.F32.BF16 R4, R136.reuse, R140, R4 ;  /* 0x0000008c8804723c */ /* 0x060ff00000041804 */
[C---:B------:R-:W-:Y:S01]  /*9f80*/  HMMA.16816.F32.BF16 R8, R136.reuse, R142, R8 ;  /* 0x0000008e8808723c */ /* 0x040fe20000041808 */
[----:B------:R-:W4:Y:S07]  /*9f90*/  LDSM.16.M88.4 R140, [R186+0x7800] ;  /* 0x00780000ba8c783b */ /* 0x000f2e0000000200 */
[C---:B------:R-:W-:Y:S08]  /*9fa0*/  HMMA.16816.F32.BF16 R12, R136.reuse, R144, R12 ;  /* 0x00000090880c723c */ /* 0x040ff0000004180c */
[C---:B------:R-:W-:Y:S01]  /*9fb0*/  HMMA.16816.F32.BF16 R16, R136.reuse, R146, R16 ;  /* 0x000000928810723c */ /* 0x040fe20000041810 */
[----:B------:R-:W-:Y:S07]  /*9fc0*/  LDSM.16.M88.4 R144, [R182] ;  /* 0x00000000b690783b */ /* 0x000fee0000000200 */
[C---:B------:R-:W-:Y:S08]  /*9fd0*/  HMMA.16816.F32.BF16 R20, R136.reuse, R148, R20 ;  /* 0x000000948814723c */ /* 0x040ff00000041814 */
[C---:B------:R-:W-:Y:S01]  /*9fe0*/  HMMA.16816.F32.BF16 R24, R136.reuse, R150, R24 ;  /* 0x000000968818723c */ /* 0x040fe20000041818 */
[----:B------:R-:W5:Y:S07]  /*9ff0*/  LDSM.16.M88.4 R148, [R185+0x6000] ;  /* 0x00600000b994783b */ /* 0x000f6e0000000200 */
[C---:B--2---:R-:W-:Y:S08]  /*a000*/  HMMA.16816.F32.BF16 R28, R136.reuse, R152, R28 ;  /* 0x00000098881c723c */ /* 0x044ff0000004181c */
[----:B------:R-:W-:Y:S01]  /*a010*/  HMMA.16816.F32.BF16 R32, R136, R154, R32 ;  /* 0x0000009a8820723c */ /* 0x000fe20000041820 */
[----:B------:R-:W2:Y:S05]  /*a020*/  LDSM.16.M88.4 R136, [R185+0x6800] ;  /* 0x00680000b988783b */ /* 0x000eaa0000000200 */
[----:B------:R-:W2:Y:S02]  /*a030*/  LDSM.16.M88.4 R152, [R185+0x7000] ;  /* 0x00700000b998783b */ /* 0x000ea40000000200 */
[C---:B------:R-:W-:Y:S08]  /*a040*/  HMMA.16816.F32.BF16 R4, R156.reuse, R160, R4 ;  /* 0x000000a09c04723c */ /* 0x040ff00000041804 */
[C---:B------:R-:W-:Y:S01]  /*a050*/  HMMA.16816.F32.BF16 R8, R156.reuse, R162, R8 ;  /* 0x000000a29c08723c */ /* 0x040fe20000041808 */
[----:B------:R-:W2:Y:S07]  /*a060*/  LDSM.16.M88.4 R160, [R185+0x7800] ;  /* 0x00780000b9a0783b */ /* 0x000eae0000000200 */
[C---:B-1----:R-:W-:Y:S08]  /*a070*/  HMMA.16816.F32.BF16 R12, R156.reuse, R164, R12 ;  /* 0x000000a49c0c723c */ /* 0x042ff0000004180c */
[C---:B------:R-:W-:Y:S01]  /*a080*/  HMMA.16816.F32.BF16 R16, R156.reuse, R166, R16 ;  /* 0x000000a69c10723c */ /* 0x040fe20000041810 */
[----:B------:R-:W1:Y:S07]  /*a090*/  LDSM.16.M88.4 R164, [R184+0x2000] ;  /* 0x00200000b8a4783b */ /* 0x000e6e0000000200 */
[C---:B---3--:R-:W-:Y:S08]  /*a0a0*/  HMMA.16816.F32.BF16 R20, R156.reuse, R132, R20 ;  /* 0x000000849c14723c */ /* 0x048ff00000041814 */
[C---:B------:R-:W-:Y:S01]  /*a0b0*/  HMMA.16816.F32.BF16 R24, R156.reuse, R134, R24 ;  /* 0x000000869c18723c */ /* 0x040fe20000041818 */
[----:B------:R-:W3:Y:S07]  /*a0c0*/  LDSM.16.M88.4 R132, [R187+UR5+0x8800] ;  /* 0x00880005bb84783b */ /* 0x000eee0008000200 */
[C---:B----4-:R-:W-:Y:S08]  /*a0d0*/  HMMA.16816.F32.BF16 R28, R156.reuse, R140, R28 ;  /* 0x0000008c9c1c723c */ /* 0x050ff0000004181c */
[----:B------:R-:W-:Y:S01]  /*a0e0*/  HMMA.16816.F32.BF16 R32, R156, R142, R32 ;  /* 0x0000008e9c20723c */ /* 0x000fe20000041820 */
[----:B------:R-:W4:Y:S05]  /*a0f0*/  LDSM.16.M88.4 R140, [R187+UR5+0x9000] ;  /* 0x00900005bb8c783b */ /* 0x000f2a0008000200 */
[----:B------:R-:W-:Y:S02]  /*a100*/  LDSM.16.M88.4 R156, [R181+0x9000] ;  /* 0x00900000b59c783b */ /* 0x000fe40000000200 */
[C---:B-----5:R-:W-:Y:S08]  /*a110*/  HMMA.16816.F32.BF16 R4, R144.reuse, R148, R4 ;  /* 0x000000949004723c */ /* 0x060ff00000041804 */
[C---:B------:R-:W-:Y:S01]  /*a120*/  HMMA.16816.F32.BF16 R8, R144.reuse, R150, R8 ;  /* 0x000000969008723c */ /* 0x040fe20000041808 */
[----:B------:R-:W-:Y:S07]  /*a130*/  LDSM.16.M88.4 R148, [R181+0x8000] ;  /* 0x00800000b594783b */ /* 0x000fee0000000200 */
        /* <DEDUP_REMOVED lines=8> */
[----:B------:R-:W5:Y:S05]  /*a1c0*/  LDSM.16.M88.4 R144, [R180+0x2000] ;  /* 0x00200000b490783b */ /* 0x000f6a0000000200 */
[----:B------:R-:W-:Y:S02]  /*a1d0*/  LDSM.16.M88.4 R160, [R183+0x2000] ;  /* 0x00200000b7a0783b */ /* 0x000fe40000000200 */
[C---:B-1----:R-:W-:Y:S08]  /*a1e0*/  HMMA.16816.F32.BF16 R4, R164.reuse, R168, R4 ;  /* 0x000000a8a404723c */ /* 0x042ff00000041804 */
[C---:B------:R-:W-:Y:S01]  /*a1f0*/  HMMA.16816.F32.BF16 R8, R164.reuse, R170, R8 ;  /* 0x000000aaa408723c */ /* 0x040fe20000041808 */
[----:B------:R-:W-:Y:S07]  /*a200*/  LDSM.16.M88.4 R168, [R186+0x8000] ;  /* 0x00800000baa8783b */ /* 0x000fee0000000200 */
[C---:B---3--:R-:W-:Y:S08]  /*a210*/  HMMA.16816.F32.BF16 R12, R164.reuse, R132, R12 ;  /* 0x00000084a40c723c */ /* 0x048ff0000004180c */
[C---:B------:R-:W-:Y:S01]  /*a220*/  HMMA.16816.F32.BF16 R16, R164.reuse, R134, R16 ;  /* 0x00000086a410723c */ /* 0x040fe20000041810 */
[----:B------:R-:W1:Y:S07]  /*a230*/  LDSM.16.M88.4 R132, [R181+0x9800] ;  /* 0x00980000b584783b */ /* 0x000e6e0000000200 */
[C---:B----4-:R-:W-:Y:S08]  /*a240*/  HMMA.16816.F32.BF16 R20, R164.reuse, R140, R20 ;  /* 0x0000008ca414723c */ /* 0x050ff00000041814 */
[C---:B------:R-:W-:Y:S01]  /*a250*/  HMMA.16816.F32.BF16 R24, R164.reuse, R142, R24 ;  /* 0x0000008ea418723c */ /* 0x040fe20000041818 */
[----:B------:R-:W3:Y:S07]  /*a260*/  LDSM.16.M88.4 R140, [R186+0x9000] ;  /* 0x00900000ba8c783b */ /* 0x000eee0000000200 */
[C---:B--2---:R-:W-:Y:S08]  /*a270*/  HMMA.16816.F32.BF16 R28, R164.reuse, R136, R28 ;  /* 0x00000088a41c723c */ /* 0x044ff0000004181c */
[----:B------:R-:W-:Y:S01]  /*a280*/  HMMA.16816.F32.BF16 R32, R164, R138, R32 ;  /* 0x0000008aa420723c */ /* 0x000fe20000041820 */
[----:B------:R-:W2:Y:S05]  /*a290*/  LDSM.16.M88.4 R136, [R186+0x9800] ;  /* 0x00980000ba88783b */ /* 0x000eaa0000000200 */
[----:B------:R-:W-:Y:S02]  /*a2a0*/  LDSM.16.M88.4 R164, [R185+0x8800] ;  /* 0x00880000b9a4783b */ /* 0x000fe40000000200 */
[C---:B-----5:R-:W-:Y:S08]  /*a2b0*/  HMMA.16816.F32.BF16 R4, R144.reuse, R148, R4 ;  /* 0x000000949004723c */ /* 0x060ff00000041804 */
[C---:B------:R-:W-:Y:S01]  /*a2c0*/  HMMA.16816.F32.BF16 R8, R144.reuse, R150, R8 ;  /* 0x000000969008723c */ /* 0x040fe20000041808 */
[----:B------:R-:W-:Y:S07]  /*a2d0*/  LDSM.16.M88.4 R148, [R182+0x2000] ;  /* 0x00200000b694783b */ /* 0x000fee0000000200 */
[C---:B------:R-:W-:Y:S08]  /*a2e0*/  HMMA.16816.F32.BF16 R12, R144.reuse, R152, R12 ;  /* 0x00000098900c723c */ /* 0x040ff0000004180c */
[C---:B------:R-:W-:Y:S01]  /*a2f0*/  HMMA.16816.F32.BF16 R16, R144.reuse, R154, R16 ;  /* 0x0000009a9010723c */ /* 0x040fe20000041810 */
[----:B------:R-:W4:Y:S07]  /*a300*/  LDSM.16.M88.4 R152, [R185+0x8000] ;  /* 0x00800000b998783b */ /* 0x000f2e0000000200 */
[C---:B------:R-:W-:Y:S08]  /*a310*/  HMMA.16816.F32.BF16 R20, R144.reuse, R156, R20 ;  /* 0x0000009c9014723c */ /* 0x040ff00000041814 */
[C---:B------:R-:W-:Y:S01]  /*a320*/  HMMA.16816.F32.BF16 R24, R144.reuse, R158, R24 ;  /* 0x0000009e9018723c */ /* 0x040fe20000041818 */
[----:B------:R-:W-:Y:S07]  /*a330*/  LDSM.16.M88.4 R156, [R187+UR5+0xa000] ;  /* 0x00a00005bb9c783b */ /* 0x000fee0008000200 */
[C---:B-1----:R-:W-:Y:S08]  /*a340*/  HMMA.16816.F32.BF16 R28, R144.reuse, R132, R28 ;  /* 0x00000084901c723c */ /* 0x042ff0000004181c */
[----:B------:R-:W-:Y:S01]  /*a350*/  HMMA.16816.F32.BF16 R32, R144, R134, R32 ;  /* 0x000000869020723c */ /* 0x000fe20000041820 */
[----:B------:R-:W1:Y:S05]  /*a360*/  LDSM.16.M88.4 R132, [R185+0x9800] ;  /* 0x00980000b984783b */ /* 0x000e6a0000000200 */
[----:B------:R-:W5:Y:S02]  /*a370*/  LDSM.16.M88.4 R144, [R184+0x4000] ;  /* 0x00400000b890783b */ /* 0x000f640000000200 */
[C---:B------:R-:W-:Y:S08]  /*a380*/  HMMA.16816.F32.BF16 R4, R160.reuse, R168, R4 ;  /* 0x000000a8a004723c */ /* 0x040ff00000041804 */
[C---:B------:R-:W-:Y:S01]  /*a390*/  HMMA.16816.F32.BF16 R8, R160.reuse, R170, R8 ;  /* 0x000000aaa008723c */ /* 0x040fe20000041808 */
[----:B------:R-:W5:Y:S07]  /*a3a0*/  LDSM.16.M88.4 R168, [R187+UR5+0xa800] ;  /* 0x00a80005bba8783b */ /* 0x000f6e0008000200 */
[C---:B------:R-:W-:Y:S08]  /*a3b0*/  HMMA.16816.F32.BF16 R12, R160.reuse, R172, R12 ;  /* 0x000000aca00c723c */ /* 0x040ff0000004180c */
[C---:B------:R-:W-:Y:S01]  /*a3c0*/  HMMA.16816.F32.BF16 R16, R160.reuse, R174, R16 ;  /* 0x000000aea010723c */ /* 0x040fe20000041810 */
[----:B------:R-:W5:Y:S07]  /*a3d0*/  LDSM.16.M88.4 R172, [R187+UR5+0xb000] ;  /* 0x00b00005bbac783b */ /* 0x000f6e0008000200 */
[C---:B---3--:R-:W-:Y:S08]  /*a3e0*/  HMMA.16816.F32.BF16 R20, R160.reuse, R140, R20 ;  /* 0x0000008ca014723c */ /* 0x048ff00000041814 */
[C---:B------:R-:W-:Y:S01]  /*a3f0*/  HMMA.16816.F32.BF16 R24, R160.reuse, R142, R24 ;  /* 0x0000008ea018723c */ /* 0x040fe20000041818 */
[----:B------:R-:W-:Y:S07]  /*a400*/  LDSM.16.M88.4 R140, [R180+0x4000] ;  /* 0x00400000b48c783b */ /* 0x000fee0000000200 */
[C---:B--2---:R-:W-:Y:S08]  /*a410*/  HMMA.16816.F32.BF16 R28, R160.reuse, R136, R28 ;  /* 0x00000088a01c723c */ /* 0x044ff0000004181c */
[----:B------:R-:W-:Y:S01]  /*a420*/  HMMA.16816.F32.BF16 R32, R160, R138, R32 ;  /* 0x0000008aa020723c */ /* 0x000fe20000041820 */
[----:B------:R-:W2:Y:S05]  /*a430*/  LDSM.16.M88.4 R136, [R187+UR5+0xb800] ;  /* 0x00b80005bb88783b */ /* 0x000eaa0008000200 */
[----:B------:R-:W-:Y:S02]  /*a440*/  LDSM.16.M88.4 R160, [R183+0x4000] ;  /* 0x00400000b7a0783b */ /* 0x000fe40000000200 */
[C---:B----4-:R-:W-:Y:S08]  /*a450*/  HMMA.16816.F32.BF16 R4, R148.reuse, R152, R4 ;  /* 0x000000989404723c */ /* 0x050ff00000041804 */
[C---:B------:R-:W-:Y:S01]  /*a460*/  HMMA.16816.F32.BF16 R8, R148.reuse, R154, R8 ;  /* 0x0000009a9408723c */ /* 0x040fe20000041808 */
[----:B------:R-:W3:Y:S07]  /*a470*/  LDSM.16.M88.4 R152, [R181+0xa000] ;  /* 0x00a00000b598783b */ /* 0x000eee0000000200 */
[C---:B------:R-:W-:Y:S08]  /*a480*/  HMMA.16816.F32.BF16 R12, R148.reuse, R164, R12 ;  /* 0x000000a4940c723c */ /* 0x040ff0000004180c */
[C---:B------:R-:W-:Y:S01]  /*a490*/  HMMA.16816.F32.BF16 R16, R148.reuse, R166, R16 ;  /* 0x000000a69410723c */ /* 0x040fe20000041810 */
[----:B------:R-:W-:Y:S07]  /*a4a0*/  LDSM.16.M88.4 R164, [R186+0xa000] ;  /* 0x00a00000baa4783b */ /* 0x000fee0000000200 */
[C---:B------:R-:W-:Y:S08]  /*a4b0*/  HMMA.16816.F32.BF16 R20, R148.reuse, R176, R20 ;  /* 0x000000b09414723c */ /* 0x040ff00000041814 */
[C---:B------:R-:W-:Y:S08]  /*a4c0*/  HMMA.16816.F32.BF16 R24, R148.reuse, R178, R24 ;  /* 0x000000b29418723c */ /* 0x040ff00000041818 */
        /* <DEDUP_REMOVED lines=17> */
[C---:B---3--:R-:W-:Y:S08]  /*a5e0*/  HMMA.16816.F32.BF16 R4, R140.reuse, R152, R4 ;  /* 0x000000988c04723c */ /* 0x048ff00000041804 */
[C---:B------:R-:W-:Y:S01]  /*a5f0*/  HMMA.16816.F32.BF16 R8, R140.reuse, R154, R8 ;  /* 0x0000009a8c08723c */ /* 0x040fe20000041808 */
[----:B------:R-:W3:Y:S07]  /*a600*/  LDSM.16.M88.4 R152, [R182+0x4000] ;  /* 0x00400000b698783b */ /* 0x000eee0000000200 */
[C---:B-1----:R-:W-:Y:S08]  /*a610*/  HMMA.16816.F32.BF16 R12, R140.reuse, R132, R12 ;  /* 0x000000848c0c723c */ /* 0x042ff0000004180c */
[C---:B------:R-:W-:Y:S01]  /*a620*/  HMMA.16816.F32.BF16 R16, R140.reuse, R134, R16 ;  /* 0x000000868c10723c */ /* 0x040fe20000041810 */
[----:B------:R-:W1:Y:S07]  /*a630*/  LDSM.16.M88.4 R132, [R185+0xa800] ;  /* 0x00a80000b984783b */ /* 0x000e6e0000000200 */
[C---:B----4-:R-:W-:Y:S03]  /*a640*/  HMMA.16816.F32.BF16 R20, R140.reuse, R148, R20 ;  /* 0x000000948c14723c */ /* 0x050fe60000041814 */
[C---:B------:R-:W-:Y:S05]  /*a650*/  VIADD R148, R208.reuse, 0x11 ;  /* 0x00000011d0947836 */ /* 0x040fea0000000000 */
[C---:B------:R-:W-:Y:S08]  /*a660*/  HMMA.16816.F32.BF16 R24, R140.reuse, R150, R24 ;  /* 0x000000968c18723c */ /* 0x040ff00000041818 */
[C---:B-----5:R-:W-:Y:S08]  /*a670*/  HMMA.16816.F32.BF16 R28, R140.reuse, R156, R28 ;  /* 0x0000009c8c1c723c */ /* 0x060ff0000004181c */
[----:B------:R-:W-:Y:S03]  /*a680*/  HMMA.16816.F32.BF16 R32, R140, R158, R32 ;  /* 0x0000009e8c20723c */ /* 0x000fe60000041820 */
[----:B------:R-:W-:Y:S05]  /*a690*/  VIADD R140, R208, 0xffffffe0 ;  /* 0xffffffe0d08c7836 */ /* 0x000fea0000000000 */
[-C--:B------:R-:W-:Y:S01]  /*a6a0*/  ISETP.GT.AND P0, PT, R193, R140.reuse, PT ;  /* 0x0000008cc100720c */ /* 0x080fe20003f04270 */
[C---:B------:R-:W-:Y:S05]  /*a6b0*/  HMMA.16816.F32.BF16 R4, R160.reuse, R164, R4 ;  /* 0x000000a4a004723c */ /* 0x040fea0000041804 */
[----:B------:R-:W-:Y:S02]  /*a6c0*/  ISETP.GT.AND P3, PT, R199, R140, PT ;  /* 0x0000008cc700720c */ /* 0x000fe40003f64270 */
[C---:B------:R-:W-:Y:S01]  /*a6d0*/  ISETP.GE.AND P1, PT, R140.reuse, R192, PT ;  /* 0x000000c08c00720c */ /* 0x040fe20003f26270 */
[C---:B------:R-:W-:Y:S03]  /*a6e0*/  HMMA.16816.F32.BF16 R8, R160.reuse, R166, R8 ;  /* 0x000000a6a008723c */ /* 0x040fe60000041808 */
[-C--:B------:R-:W-:Y:S02]  /*a6f0*/  ISETP.GE.AND P4, PT, R140, R191.reuse, PT ;  /* 0x000000bf8c00720c */ /* 0x080fe40003f86270 */
[----:B------:R-:W-:Y:S03]  /*a700*/  LDSM.16.M88.4 R140, [R185+0xb800] ;  /* 0x00b80000b98c783b */ /* 0x000fe60000000200 */
[C---:B--2---:R-:W-:Y:S08]  /*a710*/  HMMA.16816.F32.BF16 R12, R160.reuse, R136, R12 ;  /* 0x00000088a00c723c */ /* 0x044ff0000004180c */
[C---:B------:R-:W-:Y:S01]  /*a720*/  HMMA.16816.F32.BF16 R16, R160.reuse, R138, R16 ;  /* 0x0000008aa010723c */ /* 0x040fe20000041810 */
[----:B------:R-:W2:Y:S01]  /*a730*/  LDSM.16.M88.4 R136, [R185+0xb000] ;  /* 0x00b00000b988783b */ /* 0x000ea20000000200 */
[----:B------:R-:W-:Y:S04]  /*a740*/  DEPBAR.LE SB0, 0x0 ;  /* 0x000080000000791a */ /* 0x000fe80000000000 */
[----:B------:R-:W-:Y:S02]  /*a750*/  BAR.SYNC.DEFER_BLOCKING 0x0 ;  /* 0x0000000000007b1d */ /* 0x000fe40000010000 */
[C---:B------:R-:W-:Y:S05]  /*a760*/  HMMA.16816.F32.BF16 R20, R160.reuse, R144, R20 ;  /* 0x00000090a014723c */ /* 0x040fea0000041814 */
[C---:B------:R-:W-:Y:S03]  /*a770*/  VIADD R145, R208.reuse, 0xfffffff1 ;  /* 0xfffffff1d0917836 */ /* 0x040fe60000000000 */
[C---:B------:R-:W-:Y:S03]  /*a780*/  HMMA.16816.F32.BF16 R24, R160.reuse, R146, R24 ;  /* 0x00000092a018723c */ /* 0x040fe60000041818 */
[C---:B------:R-:W-:Y:S02]  /*a790*/  VIADD R147, R208.reuse, 0x10 ;  /* 0x00000010d0937836 */ /* 0x040fe40000000000 */
[----:B------:R-:W-:Y:S03]  /*a7a0*/  VIADD R146, R208, 0x19 ;  /* 0x00000019d0927836 */ /* 0x000fe60000000000 */
[C---:B------:R-:W-:Y:S08]  /*a7b0*/  HMMA.16816.F32.BF16 R28, R160.reuse, R168, R28 ;  /* 0x000000a8a01c723c */ /* 0x040ff0000004181c */
[----:B------:R-:W-:Y:S03]  /*a7c0*/  HMMA.16816.F32.BF16 R32, R160, R170, R32 ;  /* 0x000000aaa020723c */ /* 0x000fe60000041820 */
[----:B------:R-:W-:Y:S05]  /*a7d0*/  VIADD R170, R215, 0xffffffff ;  /* 0xffffffffd7aa7836 */ /* 0x000fea0000000000 */
[C---:B---3--:R-:W-:Y:S08]  /*a7e0*/  HMMA.16816.F32.BF16 R4, R152.reuse, R172, R4 ;  /* 0x000000ac9804723c */ /* 0x048ff00000041804 */
[C---:B------:R-:W-:Y:S08]  /*a7f0*/  HMMA.16816.F32.BF16 R8, R152.reuse, R174, R8 ;  /* 0x000000ae9808723c */ /* 0x040ff00000041808 */
[C---:B-1----:R-:W-:Y:S03]  /*a800*/  HMMA.16816.F32.BF16 R12, R152.reuse, R132, R12 ;  /* 0x00000084980c723c */ /* 0x042fe6000004180c */
[----:B------:R-:W-:Y:S01]  /*a810*/  FSEL R132, R4, -INF , !P0 ;  /* 0xff80000004847808 */ /* 0x000fe20004000000 */
[C---:B------:R-:W-:Y:S01]  /*a820*/  VIADD R4, R208.reuse, 0xffffffe8 ;  /* 0xffffffe8d0047836 */ /* 0x040fe20000000000 */
[----:B------:R-:W-:Y:S01]  /*a830*/  ISETP.GE.AND P0, PT, R3, R191, PT ;  /* 0x000000bf0300720c */ /* 0x000fe20003f06270 */
[C---:B------:R-:W-:Y:S01]  /*a840*/  VIADD R3, R208.reuse, 0xffffffe9 ;  /* 0xffffffe9d0037836 */ /* 0x040fe20000000000 */
[----:B------:R-:W-:Y:S01]  /*a850*/  FSEL R7, R7, -INF , !P2 ;  /* 0xff80000007077808 */ /* 0x000fe20005000000 */
[C---:B------:R-:W-:Y:S03]  /*a860*/  HMMA.16816.F32.BF16 R16, R152.reuse, R134, R16 ;  /* 0x000000869810723c */ /* 0x040fe60000041810 */
[----:B------:R-:W-:Y:S01]  /*a870*/  ISETP.GT.AND P2, PT, R193, R4, PT ;  /* 0x00000004c100720c */ /* 0x000fe20003f44270 */
[----:B------:R-:W-:Y:S01]  /*a880*/  VIADD R134, R208, 0xfffffff0 ;  /* 0xfffffff0d0867836 */ /* 0x000fe20000000000 */
[----:B------:R-:W-:Y:S02]  /*a890*/  FSEL R5, R5, -INF , !P6 ;  /* 0xff80000005057808 */ /* 0x000fe40007000000 */
[----:B------:R-:W-:Y:S01]  /*a8a0*/  FSEL R133, R8, -INF , !P2 ;  /* 0xff80000008857808 */ /* 0x000fe20005000000 */
[C---:B--2---:R-:W-:Y:S03]  /*a8b0*/  HMMA.16816.F32.BF16 R20, R152.reuse, R136, R20 ;  /* 0x000000889814723c */ /* 0x044fe60000041814 */
[-C--:B------:R-:W-:Y:S01]  /*a8c0*/  ISETP.GT.AND P2, PT, R199, R3.reuse, PT ;  /* 0x00000003c700720c */ /* 0x080fe20003f44270 */
[C---:B------:R-:W-:Y:S01]  /*a8d0*/  VIADD R136, R208.reuse, 0xfffffff8 ;  /* 0xfffffff8d0887836 */ /* 0x040fe20000000000 */
[----:B------:R-:W-:Y:S02]  /*a8e0*/  ISETP.GT.AND P6, PT, R193, R3, PT ;  /* 0x00000003c100720c */ /* 0x000fe40003fc4270 */
[----:B------:R-:W-:Y:S01]  /*a8f0*/  FSEL R11, R11, -INF , !P2 ;  /* 0xff8000000b0b7808 */ /* 0x000fe20005000000 */
[C---:B------:R-:W-:Y:S03]  /*a900*/  HMMA.16816.F32.BF16 R24, R152.reuse, R138, R24 ;  /* 0x0000008a9818723c */ /* 0x040fe60000041818 */
[----:B------:R-:W-:Y:S01]  /*a910*/  ISETP.GT.AND P2, PT, R193, R134, PT ;  /* 0x00000086c100720c */ /* 0x000fe20003f44270 */
[----:B------:R-:W-:Y:S01]  /*a920*/  VIADD R138, R208, 0x1 ;  /* 0x00000001d08a7836 */ /* 0x000fe20000000000 */
[----:B------:R-:W-:Y:S01]  /*a930*/  FSEL R6, R6, -INF , !P3 ;  /* 0xff80000006067808 */ /* 0x000fe20005800000 */
[----:B------:R-:W-:Y:S01]  /*a940*/  VIADD R139, R208, 0x8 ;  /* 0x00000008d08b7836 */ /* 0x000fe20000000000 */
[----:B------:R-:W-:Y:S01]  /*a950*/  FSEL R137, R12, -INF , !P2 ;  /* 0xff8000000c897808 */ /* 0x000fe20005000000 */
[----:B------:R-:W-:Y:S01]  /*a960*/  VIADD R12, R208, 0xfffffff9 ;  /* 0xfffffff9d00c7836 */ /* 0x000fe20000000000 */
[-C--:B------:R-:W-:Y:S01]  /*a970*/  ISETP.GT.AND P2, PT, R199, R145.reuse, PT ;  /* 0x00000091c700720c */ /* 0x080fe20003f44270 */
[C---:B------:R-:W-:Y:S03]  /*a980*/  HMMA.16816.F32.BF16 R28, R152.reuse, R140, R28 ;  /* 0x0000008c981c723c */ /* 0x040fe6000004181c */
[----:B------:R-:W-:Y:S02]  /*a990*/  FSEL R15, R15, -INF , !P2 ;  /* 0xff8000000f0f7808 */ /* 0x000fe40005000000 */
[----:B------:R-:W-:Y:S02]  /*a9a0*/  ISETP.GT.AND P2, PT, R193, R136, PT ;  /* 0x00000088c100720c */ /* 0x000fe40003f44270 */
[----:B------:R-:W-:Y:S01]  /*a9b0*/  FSEL R135, R9, -INF , !P6 ;  /* 0xff80000009877808 */ /* 0x000fe20007000000 */
[----:B------:R-:W-:Y:S03]  /*a9c0*/  HMMA.16816.F32.BF16 R32, R152, R142, R32 ;  /* 0x0000008e9820723c */ /* 0x000fe60000041820 */
[----:B------:R-:W-:Y:S02]  /*a9d0*/  FSEL R16, R16, -INF , !P2 ;  /* 0xff80000010107808 */ /* 0x000fe40005000000 */
[----:B------:R-:W-:Y:S02]  /*a9e0*/  ISETP.GT.AND P3, PT, R199, R4, PT ;  /* 0x00000004c700720c */ /* 0x000fe40003f64270 */
[----:B------:R-:W-:Y:S02]  /*a9f0*/  ISETP.GT.AND P6, PT, R193, R145, PT ;  /* 0x00000091c100720c */ /* 0x000fe40003fc4270 */
[----:B------:R-:W-:Y:S02]  /*aa00*/  ISETP.GT.AND P2, PT, R199, R12, PT ;  /* 0x0000000cc700720c */ /* 0x000fe40003f44270 */
[----:B------:R-:W-:Y:S02]  /*aa10*/  FSEL R144, R10, -INF , !P3 ;  /* 0xff8000000a907808 */ /* 0x000fe40005800000 */
[----:B------:R-:W-:Y:S02]  /*aa20*/  FSEL R13, R13, -INF , !P6 ;  /* 0xff8000000d0d7808 */ /* 0x000fe40007000000 */
[----:B------:R-:W-:Y:S02]  /*aa30*/  FSEL R19, R19, -INF , !P2 ;  /* 0xff80000013137808 */ /* 0x000fe40005000000 */
[----:B------:R-:W-:Y:S02]  /*aa40*/  ISETP.GT.AND P3, PT, R199, R134, PT ;  /* 0x00000086c700720c */ /* 0x000fe40003f64270 */
[C---:B------:R-:W-:Y:S02]  /*aa50*/  ISETP.GT.AND P6, PT, R193.reuse, R12, PT ;  /* 0x0000000cc100720c */ /* 0x040fe40003fc4270 */
[----:B------:R-:W-:Y:S02]  /*aa60*/  ISETP.GT.AND P2, PT, R193, R138, PT ;  /* 0x0000008ac100720c */ /* 0x000fe40003f44270 */
[----:B------:R-:W-:Y:S02]  /*aa70*/  FSEL R14, R14, -INF , !P3 ;  /* 0xff8000000e0e7808 */ /* 0x000fe40005800000 */
[----:B------:R-:W-:Y:S02]  /*aa80*/  FSEL R17, R17, -INF , !P6 ;  /* 0xff80000011117808 */ /* 0x000fe40007000000 */
[----:B------:R-:W-:Y:S01]  /*aa90*/  FSEL R163, R21, -INF , !P2 ;  /* 0xff80000015a37808 */ /* 0x000fe20005000000 */
[----:B------:R-:W-:Y:S01]  /*aaa0*/  VIADD R21, R208, 0x9 ;  /* 0x00000009d0157836 */ /* 0x000fe20000000000 */
[----:B------:R-:W-:Y:S02]  /*aab0*/  ISETP.GT.AND P3, PT, R199, R136, PT ;  /* 0x00000088c700720c */ /* 0x000fe40003f64270 */
[----:B------:R-:W-:Y:S02]  /*aac0*/  ISETP.GT.AND P6, PT, R193, R208, PT ;  /* 0x000000d0c100720c */ /* 0x000fe40003fc4270 */
[C---:B------:R-:W-:Y:S02]  /*aad0*/  ISETP.GT.AND P2, PT, R199.reuse, R138, PT ;  /* 0x0000008ac700720c */ /* 0x040fe40003f44270 */
[----:B------:R-:W-:Y:S02]  /*aae0*/  FSEL R18, R18, -INF , !P3 ;  /* 0xff80000012127808 */ /* 0x000fe40005800000 */
[----:B------:R-:W-:Y:S02]  /*aaf0*/  FSEL R228, R20, -INF , !P6 ;  /* 0xff80000014e47808 */ /* 0x000fe40007000000 */
[----:B------:R-:W-:Y:S02]  /*ab00*/  ISETP.GT.AND P3, PT, R199, R208, PT ;  /* 0x000000d0c700720c */ /* 0x000fe40003f64270 */
[----:B------:R-:W-:Y:S02]  /*ab10*/  FSEL R23, R23, -INF , !P2 ;  /* 0xff80000017177808 */ /* 0x000fe40005000000 */
[C---:B------:R-:W-:Y:S02]  /*ab20*/  ISETP.GT.AND P6, PT, R193.reuse, R21, PT ;  /* 0x00000015c100720c */ /* 0x040fe40003fc4270 */
[-C--:B------:R-:W-:Y:S02]  /*ab30*/  ISETP.GT.AND P2, PT, R193, R139.reuse, PT ;  /* 0x0000008bc100720c */ /* 0x080fe40003f44270 */
[----:B------:R-:W-:Y:S02]  /*ab40*/  FSEL R22, R22, -INF , !P3 ;  /* 0xff80000016167808 */ /* 0x000fe40005800000 */
[----:B------:R-:W-:Y:S02]  /*ab50*/  FSEL R25, R25, -INF , !P6 ;  /* 0xff80000019197808 */ /* 0x000fe40007000000 */
[----:B------:R-:W-:Y:S02]  /*ab60*/  ISETP.GT.AND P3, PT, R199, R139, PT ;  /* 0x0000008bc700720c */ /* 0x000fe40003f64270 */
[----:B------:R-:W-:Y:S01]  /*ab70*/  FSEL R156, R24, -INF , !P2 ;  /* 0xff800000189c7808 */ /* 0x000fe20005000000 */
[----:B------:R-:W-:Y:S01]  /*ab80*/  VIADD R24, R208, 0x18 ;  /* 0x00000018d0187836 */ /* 0x000fe20000000000 */
[----:B------:R-:W-:Y:S02]  /*ab90*/  ISETP.GT.AND P6, PT, R193, R148, PT ;  /* 0x00000094c100720c */ /* 0x000fe40003fc4270 */
[----:B------:R-:W-:Y:S02]  /*aba0*/  ISETP.GT.AND P2, PT, R199, R21, PT ;  /* 0x00000015c700720c */ /* 0x000fe40003f44270 */
[----:B------:R-:W-:Y:S02]  /*abb0*/  FSEL R26, R26, -INF , !P3 ;  /* 0xff8000001a1a7808 */ /* 0x000fe40005800000 */
[----:B------:R-:W-:Y:S02]  /*abc0*/  FSEL R29, R29, -INF , !P6 ;  /* 0xff8000001d1d7808 */ /* 0x000fe40007000000 */
[----:B------:R-:W-:Y:S02]  /*abd0*/  FSEL R27, R27, -INF , !P2 ;  /* 0xff8000001b1b7808 */ /* 0x000fe40005000000 */
[-C--:B------:R-:W-:Y:S02]  /*abe0*/  ISETP.GT.AND P3, PT, R199, R147.reuse, PT ;  /* 0x00000093c700720c */ /* 0x080fe40003f64270 */
[C---:B------:R-:W-:Y:S02]  /*abf0*/  ISETP.GT.AND P6, PT, R193.reuse, R146, PT ;  /* 0x00000092c100720c */ /* 0x040fe40003fc4270 */
[----:B------:R-:W-:Y:S02]  /*ac00*/  ISETP.GT.AND P2, PT, R193, R147, PT ;  /* 0x00000093c100720c */ /* 0x000fe40003f44270 */
[----:B------:R-:W-:Y:S02]  /*ac10*/  FSEL R7, R7, -INF , !P0 ;  /* 0xff80000007077808 */ /* 0x000fe40004000000 */
[----:B------:R-:W-:Y:S02]  /*ac20*/  ISETP.GE.AND P0, PT, R145, R192, PT ;  /* 0x000000c09100720c */ /* 0x000fe40003f06270 */
[----:B------:R-:W-:Y:S02]  /*ac30*/  FSEL R30, R30, -INF , !P3 ;  /* 0xff8000001e1e7808 */ /* 0x000fe40005800000 */
[----:B------:R-:W-:Y:S02]  /*ac40*/  FSEL R33, R33, -INF , !P6 ;  /* 0xff80000021217808 */ /* 0x000fe40007000000 */
[----:B------:R-:W-:Y:S02]  /*ac50*/  FSEL R28, R28, -INF , !P2 ;  /* 0xff8000001c1c7808 */ /* 0x000fe40005000000 */
[-C--:B------:R-:W-:Y:S02]  /*ac60*/  ISETP.GT.AND P3, PT, R193, R24.reuse, PT ;  /* 0x00000018c100720c */ /* 0x080fe40003f64270 */
[C---:B------:R-:W-:Y:S02]  /*ac70*/  ISETP.GT.AND P6, PT, R199.reuse, R24, PT ;  /* 0x00000018c700720c */ /* 0x040fe40003fc4270 */
[----:B------:R-:W-:Y:S02]  /*ac80*/  ISETP.GT.AND P2, PT, R199, R148, PT ;  /* 0x00000094c700720c */ /* 0x000fe40003f44270 */
[----:B------:R-:W-:Y:S02]  /*ac90*/  FSEL R142, R13, -INF , !P0 ;  /* 0xff8000000d8e7808 */ /* 0x000fe40004000000 */
[-C--:B------:R-:W-:Y:S02]  /*aca0*/  ISETP.GE.AND P0, PT, R138, R192.reuse, PT ;  /* 0x000000c08a00720c */ /* 0x080fe40003f06270 */
[----:B------:R-:W-:Y:S02]  /*acb0*/  FSEL R32, R32, -INF , !P3 ;  /* 0xff80000020207808 */ /* 0x000fe40005800000 */
[----:B------:R-:W-:Y:S02]  /*acc0*/  FSEL R34, R34, -INF , !P6 ;  /* 0xff80000022227808 */ /* 0x000fe40007000000 */
[----:B------:R-:W-:Y:S02]  /*acd0*/  FSEL R31, R31, -INF , !P2 ;  /* 0xff8000001f1f7808 */ /* 0x000fe40005000000 */
[-C--:B------:R-:W-:Y:S02]  /*ace0*/  ISETP.GE.AND P3, PT, R4, R192.reuse, PT ;  /* 0x000000c00400720c */ /* 0x080fe40003f66270 */
[----:B------:R-:W-:Y:S02]  /*acf0*/  ISETP.GE.AND P6, PT, R3, R192, PT ;  /* 0x000000c00300720c */ /* 0x000fe40003fc6270 */
[----:B------:R-:W-:Y:S02]  /*ad00*/  FSEL R8, R132, -INF , !P1 ;  /* 0xff80000084087808 */ /* 0x000fe40004800000 */
[----:B------:R-:W-:Y:S02]  /*ad10*/  FSEL R10, R5, -INF , !P5 ;  /* 0xff800000050a7808 */ /* 0x000fe40006800000 */
[----:B------:R-:W-:Y:S02]  /*ad20*/  ISETP.GT.AND P2, PT, R199, R146, PT ;  /* 0x00000092c700720c */ /* 0x000fe40003f44270 */
[----:B------:R-:W-:Y:S02]  /*ad30*/  FSEL R163, R163, -INF , !P0 ;  /* 0xff800000a3a37808 */ /* 0x000fe40004000000 */
[-C--:B------:R-:W-:Y:S02]  /*ad40*/  ISETP.GE.AND P1, PT, R3, R191.reuse, PT ;  /* 0x000000bf0300720c */ /* 0x080fe40003f26270 */
[-C--:B------:R-:W-:Y:S02]  /*ad50*/  ISETP.GE.AND P0, PT, R208, R191.reuse, PT ;  /* 0x000000bfd000720c */ /* 0x080fe40003f06270 */
[----:B------:R-:W-:Y:S02]  /*ad60*/  ISETP.GE.AND P5, PT, R134, R192, PT ;  /* 0x000000c08600720c */ /* 0x000fe40003fa6270 */
[----:B------:R-:W-:Y:S02]  /*ad70*/  FSEL R20, R133, -INF , !P3 ;  /* 0xff80000085147808 */ /* 0x000fe40005800000 */
[----:B------:R-:W-:Y:S02]  /*ad80*/  FSEL R135, R135, -INF , !P6 ;  /* 0xff80000087877808 */ /* 0x000fe40007000000 */
[----:B------:R-:W-:Y:S02]  /*ad90*/  FMNMX3.FTZ R3, R0, R8, R10, !PT ;  /* 0x0000000800037276 */ /* 0x000fe4000781000a */
[----:B------:R-:W-:Y:S02]  /*ada0*/  FSEL R35, R35, -INF , !P2 ;  /* 0xff80000023237808 */ /* 0x000fe40005000000 */
[-C--:B------:R-:W-:Y:S02]  /*adb0*/  ISETP.GE.AND P2, PT, R4, R191.reuse, PT ;  /* 0x000000bf0400720c */ /* 0x080fe40003f46270 */
[----:B------:R-:W-:Y:S02]  /*adc0*/  FSEL R11, R11, -INF , !P1 ;  /* 0xff8000000b0b7808 */ /* 0x000fe40004800000 */
[----:B------:R-:W-:Y:S02]  /*add0*/  FSEL R158, R22, -INF , !P0 ;  /* 0xff800000169e7808 */ /* 0x000fe40004000000 */
[-C--:B------:R-:W-:Y:S02]  /*ade0*/  ISETP.GE.AND P1, PT, R12, R192.reuse, PT ;  /* 0x000000c00c00720c */ /* 0x080fe40003f26270 */
[-C--:B------:R-:W-:Y:S02]  /*adf0*/  ISETP.GE.AND P0, PT, R148, R192.reuse, PT ;  /* 0x000000c09400720c */ /* 0x080fe40003f06270 */
[----:B------:R-:W-:Y:S02]  /*ae00*/  FSEL R9, R6, -INF , !P4 ;  /* 0xff80000006097808 */ /* 0x000fe40006000000 */
[----:B------:R-:W-:Y:S02]  /*ae10*/  ISETP.GE.AND P6, PT, R136, R192, PT ;  /* 0x000000c08800720c */ /* 0x000fe40003fc6270 */
[----:B------:R-:W-:Y:S02]  /*ae20*/  FSEL R143, R137, -INF , !P5 ;  /* 0xff800000898f7808 */ /* 0x000fe40006800000 */
[----:B------:R-:W-:Y:S02]  /*ae30*/  FMNMX3.FTZ R3, R3, R20, R135, !PT ;  /* 0x0000001403037276 */ /* 0x000fe40007810087 */
[-C--:B------:R-:W-:Y:S02]  /*ae40*/  ISETP.GE.AND P4, PT, R134, R191.reuse, PT ;  /* 0x000000bf8600720c */ /* 0x080fe40003f86270 */
[----:B------:R-:W-:Y:S02]  /*ae50*/  FSEL R6, R144, -INF , !P2 ;  /* 0xff80000090067808 */ /* 0x000fe40005000000 */
[-C--:B------:R-:W-:Y:S02]  /*ae60*/  ISETP.GE.AND P3, PT, R145, R191.reuse, PT ;  /* 0x000000bf9100720c */ /* 0x080fe40003f66270 */
[----:B------:R-:W-:Y:S02]  /*ae70*/  ISETP.GE.AND P2, PT, R136, R191, PT ;  /* 0x000000bf8800720c */ /* 0x000fe40003f46270 */
[----:B------:R-:W-:Y:S02]  /*ae80*/  FSEL R179, R17, -INF , !P1 ;  /* 0xff80000011b37808 */ /* 0x000fe40004800000 */
[----:B------:R-:W-:Y:S02]  /*ae90*/  FSEL R154, R29, -INF , !P0 ;  /* 0xff8000001d9a7808 */ /* 0x000fe40004000000 */
[----:B------:R-:W-:Y:S02]  /*aea0*/  FSEL R223, R16, -INF , !P6 ;  /* 0xff80000010df7808 */ /* 0x000fe40007000000 */
[-C--:B------:R-:W-:Y:S02]  /*aeb0*/  ISETP.GE.AND P1, PT, R208, R192.reuse, PT ;  /* 0x000000c0d000720c */ /* 0x080fe40003f26270 */
[----:B------:R-:W-:Y:S02]  /*aec0*/  FMNMX3.FTZ R3, R3, R143, R142, !PT ;  /* 0x0000008f03037276 */ /* 0x000fe4000781008e */
[-C--:B------:R-:W-:Y:S02]  /*aed0*/  ISETP.GE.AND P0, PT, R24, R192.reuse, PT ;  /* 0x000000c01800720c */ /* 0x080fe40003f06270 */
[----:B------:R-:W-:Y:S02]  /*aee0*/  FSEL R141, R14, -INF , !P4 ;  /* 0xff8000000e8d7808 */ /* 0x000fe40006000000 */
[----:B------:R-:W-:Y:S02]  /*aef0*/  ISETP.GE.AND P4, PT, R138, R191, PT ;  /* 0x000000bf8a00720c */ /* 0x000fe40003f86270 */
[----:B------:R-:W-:Y:S02]  /*af00*/  FSEL R140, R15, -INF , !P3 ;  /* 0xff8000000f8c7808 */ /* 0x000fe40005800000 */
[----:B------:R-:W-:Y:S02]  /*af10*/  FSEL R222, R18, -INF , !P2 ;  /* 0xff80000012de7808 */ /* 0x000fe40005000000 */
[-C--:B------:R-:W-:Y:S02]  /*af20*/  ISETP.GE.AND P3, PT, R139, R192.reuse, PT ;  /* 0x000000c08b00720c */ /* 0x080fe40003f66270 */
[----:B------:R-:W-:Y:S02]  /*af30*/  ISETP.GE.AND P2, PT, R21, R192, PT ;  /* 0x000000c01500720c */ /* 0x000fe40003f46270 */
[----:B------:R-:W-:Y:S02]  /*af40*/  FSEL R228, R228, -INF , !P1 ;  /* 0xff800000e4e47808 */ /* 0x000fe40004800000 */
[----:B------:R-:W-:Y:S02]  /*af50*/  FMNMX3.FTZ R4, R3, R223, R179, !PT ;  /* 0x000000df03047276 */ /* 0x000fe400078100b3 */
[----:B------:R-:W-:Y:S02]  /*af60*/  FSEL R150, R32, -INF , !P0 ;  /* 0xff80000020967808 */ /* 0x000fe40004000000 */
[----:B------:R-:W-:Y:S02]  /*af70*/  ISETP.GT.AND P0, PT, R170, R196, PT ;  /* 0x000000c4aa00720c */ /* 0x000fe40003f04270 */
[----:B------:R-:W-:Y:S02]  /*af80*/  FSEL R157, R23, -INF , !P4 ;  /* 0xff800000179d7808 */ /* 0x000fe40006000000 */
[C---:B------:R-:W-:Y:S02]  /*af90*/  ISETP.GE.AND P1, PT, R147.reuse, R192, PT ;  /* 0x000000c09300720c */ /* 0x040fe40003f26270 */
[----:B------:R-:W-:Y:S02]  /*afa0*/  ISETP.GE.AND P4, PT, R147, R191, PT ;  /* 0x000000bf9300720c */ /* 0x000fe40003f86270 */
[----:B------:R-:W-:Y:S02]  /*afb0*/  FSEL R156, R156, -INF , !P3 ;  /* 0xff8000009c9c7808 */ /* 0x000fe40005800000 */
[----:B------:R-:W-:Y:S02]  /*afc0*/  FSEL R147, R25, -INF , !P2 ;  /* 0xff80000019937808 */ /* 0x000fe40005000000 */
[----:B------:R-:W-:Y:S02]  /*afd0*/  FMNMX3.FTZ R3, R2, R9, R7, !PT ;  /* 0x0000000902037276 */ /* 0x000fe40007810007 */
[----:B------:R-:W-:Y:S02]  /*afe0*/  FMNMX3.FTZ R4, R4, R228, R163, !PT ;  /* 0x000000e404047276 */ /* 0x000fe400078100a3 */
[-C--:B------:R-:W-:Y:S02]  /*aff0*/  ISETP.GE.AND P5, PT, R12, R191.reuse, PT ;  /* 0x000000bf0c00720c */ /* 0x080fe40003fa6270 */
[----:B------:R-:W-:Y:S02]  /*b000*/  ISETP.GE.AND P2, PT, R146, R192, PT ;  /* 0x000000c09200720c */ /* 0x000fe40003f46270 */
[----:B------:R-:W-:Y:S02]  /*b010*/  FSEL R155, R28, -INF , !P1 ;  /* 0xff8000001c9b7808 */ /* 0x000fe40004800000 */
[----:B------:R-:W-:Y:S02]  /*b020*/  FMNMX3.FTZ R3, R3, R6, R11, !PT ;  /* 0x0000000603037276 */ /* 0x000fe4000781000b */
[----:B------:R-:W-:Y:S02]  /*b030*/  FMNMX3.FTZ R4, R4, R156, R147, !PT ;  /* 0x0000009c04047276 */ /* 0x000fe40007810093 */
[----:B------:R-:W-:Y:S02]  /*b040*/  ISETP.GE.AND P3, PT, R148, R191, PT ;  /* 0x000000bf9400720c */ /* 0x000fe40003f66270 */
[----:B------:R-:W-:Y:S02]  /*b050*/  FSEL R144, R19, -INF , !P5 ;  /* 0xff80000013907808 */ /* 0x000fe40006800000 */
[----:B------:R-:W-:Y:S02]  /*b060*/  FSEL R148, R33, -INF , !P2 ;  /* 0xff80000021947808 */ /* 0x000fe40005000000 */
[----:B------:R-:W-:Y:S02]  /*b070*/  FMNMX3.FTZ R3, R3, R141, R140, !PT ;  /* 0x0000008d03037276 */ /* 0x000fe4000781008c */
[----:B------:R-:W-:Y:S02]  /*b080*/  FMNMX3.FTZ R4, R4, R155, R154, !PT ;  /* 0x0000009b04047276 */ /* 0x000fe4000781009a */
[-C--:B------:R-:W-:Y:S02]  /*b090*/  ISETP.GE.AND P6, PT, R139, R191.reuse, PT ;  /* 0x000000bf8b00720c */ /* 0x080fe40003fc6270 */
[-C--:B------:R-:W-:Y:S02]  /*b0a0*/  ISETP.GE.AND P5, PT, R21, R191.reuse, PT ;  /* 0x000000bf1500720c */ /* 0x080fe40003fa6270 */
[-C--:B------:R-:W-:Y:S02]  /*b0b0*/  ISETP.GE.AND P1, PT, R146, R191.reuse, PT ;  /* 0x000000bf9200720c */ /* 0x080fe40003f26270 */
[----:B------:R-:W-:Y:S02]  /*b0c0*/  ISETP.GE.AND P2, PT, R24, R191, PT ;  /* 0x000000bf1800720c */ /* 0x000fe40003f46270 */
[----:B------:R-:W-:Y:S02]  /*b0d0*/  FMNMX3.FTZ R3, R3, R222, R144, !PT ;  /* 0x000000de03037276 */ /* 0x000fe40007810090 */
[----:B------:R-:W-:Y:S01]  /*b0e0*/  FMNMX3.FTZ R12, R4, R150, R148, !PT ;  /* 0x00000096040c7276 */ /* 0x000fe20007810094 */
[----:B------:R-:W-:Y:S08]  /*b0f0*/  @P0 BRA `(.L_x_1342) ;  /* 0xffffffe800340947 */ /* 0x000ff0000383ffff */
.L_x_1341:
[----:B------:R-:W-:Y:S01]  /*b100*/  FSEL R146, R26, -INF , !P6 ;  /* 0xff8000001a927808 */ /* 0x000fe20007000000 */
[----:B------:R-:W-:Y:S01]  /*b110*/  SHFL.BFLY PT, R5, R12, 0x2, 0x1f ;  /* 0x0c401f000c057f89 */ /* 0x000fe200000e0000 */
[----:B------:R-:W-:Y:S01]  /*b120*/  FSEL R145, R27, -INF , !P5 ;  /* 0xff8000001b917808 */ /* 0x000fe20006800000 */
[----:B------:R-:W-:Y:S01]  /*b130*/  VIADD R230, R218, 0xdaa66d2b ;  /* 0xdaa66d2bdae67836 */ /* 0x000fe20000000000 */
[----:B------:R-:W-:Y:S01]  /*b140*/  FMNMX3.FTZ R3, R3, R158, R157, !PT ;  /* 0x0000009e03037276 */ /* 0x000fe2000781009d */
[----:B------:R-:W-:Y:S01]  /*b150*/  VIADD R208, R208, 0xffffffc0 ;  /* 0xffffffc0d0d07836 */ /* 0x000fe20000000000 */
[----:B------:R-:W-:Y:S02]  /*b160*/  FSEL R153, R30, -INF , !P4 ;  /* 0xff8000001e997808 */ /* 0x000fe40006000000 */
[----:B------:R-:W-:Y:S02]  /*b170*/  FSEL R151, R31, -INF , !P3 ;  /* 0xff8000001f977808 */ /* 0x000fe40005800000 */
[----:B------:R-:W-:Y:S02]  /*b180*/  FMNMX3.FTZ R3, R3, R146, R145, !PT ;  /* 0x0000009203037276 */ /* 0x000fe40007810091 */
[----:B------:R-:W-:Y:S02]  /*b190*/  FSEL R133, R35, -INF , !P1 ;  /* 0xff80000023857808 */ /* 0x000fe40004800000 */
[----:B------:R-:W-:Y:S02]  /*b1a0*/  FMNMX3.FTZ R3, R3, R153, R151, !PT ;  /* 0x0000009903037276 */ /* 0x000fe40007810097 */
[----:B------:R-:W-:Y:S02]  /*b1b0*/  FSEL R134, R34, -INF , !P2 ;  /* 0xff80000022867808 */ /* 0x000fe40005000000 */
[C---:B------:R-:W-:Y:S02]  /*b1c0*/  IADD3 R234, PT, PT, R218.reuse, -0x61c88647, RZ ;  /* 0x9e3779b9daea7810 */ /* 0x040fe40007ffe0ff */
[----:B------:R-:W-:Y:S02]  /*b1d0*/  FMNMX3.FTZ R3, R3, R134, R133, !PT ;  /* 0x0000008603037276 */ /* 0x000fe40007810085 */
[C---:B------:R-:W-:Y:S02]  /*b1e0*/  IADD3 R233, PT, PT, R218.reuse, 0x3c6ef372, RZ ;  /* 0x3c6ef372dae97810 */ /* 0x040fe40007ffe0ff */
[C---:B------:R-:W-:Y:S01]  /*b1f0*/  IADD3 R231, PT, PT, R219.reuse, 0x32370b8f, RZ ;  /* 0x32370b8fdbe77810 */ /* 0x040fe20007ffe0ff */
[----:B------:R-:W2:Y:S01]  /*b200*/  SHFL.BFLY PT, R4, R3, 0x2, 0x1f ;  /* 0x0c401f0003047f89 */ /* 0x000ea200000e0000 */
[C---:B------:R-:W-:Y:S02]  /*b210*/  IADD3 R232, PT, PT, R219.reuse, 0x76cf5d0a, RZ ;  /* 0x76cf5d0adbe87810 */ /* 0x040fe40007ffe0ff */
[----:B------:R-:W-:Y:S02]  /*b220*/  IADD3 R229, PT, PT, R218, 0x78dde6e4, RZ ;  /* 0x78dde6e4dae57810 */ /* 0x000fe40007ffe0ff */
[----:B------:R-:W-:Y:S02]  /*b230*/  MOV R164, R209 ;  /* 0x000000d100a47202 */ /* 0x000fe40000000f00 */
[C---:B------:R-:W-:Y:S02]  /*b240*/  IADD3 R159, PT, PT, R219.reuse, -0x56f99767, RZ ;  /* 0xa9066899db9f7810 */ /* 0x040fe40007ffe0ff */
[----:B------:R-:W-:Y:S01]  /*b250*/  SHF.R.U32.HI R165, RZ, 0x1, R164 ;  /* 0x00000001ffa57819 */ /* 0x000fe200000116a4 */
[C---:B------:R-:W-:Y:S01]  /*b260*/  IMAD.SHL.U32 R169, R164.reuse, 0x8, RZ ;  /* 0x00000008a4a97824 */ /* 0x040fe200078e00ff */
[----:B------:R-:W-:Y:S02]  /*b270*/  IADD3 R162, PT, PT, R219, -0x126145ec, RZ ;  /* 0xed9eba14dba27810 */ /* 0x000fe40007ffe0ff */
[----:B------:R-:W-:Y:S02]  /*b280*/  LOP3.LUT P2, RZ, R164, 0x4, RZ, 0xc0, !PT ;  /* 0x00000004a4ff7812 */ /* 0x000fe4000784c0ff */
[----:B------:R-:W-:Y:S02]  /*b290*/  IADD3 R235, PT, PT, R218, 0x1715609d, RZ ;  /* 0x1715609ddaeb7810 */ /* 0x000fe40007ffe0ff */
[----:B--2---:R-:W-:Y:S02]  /*b2a0*/  FMNMX.FTZ R4, R3, R4, !PT ;  /* 0x0000000403047209 */ /* 0x004fe40007810000 */
[----:B------:R-:W-:Y:S02]  /*b2b0*/  FMNMX.FTZ R12, R12, R5, !PT ;  /* 0x000000050c0c7209 */ /* 0x000fe40007810000 */
[----:B------:R-:W-:Y:S01]  /*b2c0*/  IADD3 R5, PT, PT, R207, -0x1, RZ ;  /* 0xffffffffcf057810 */ /* 0x000fe20007ffe0ff */
[----:B------:R-:W2:Y:S03]  /*b2d0*/  SHFL.BFLY PT, R3, R4, 0x1, 0x1f ;  /* 0x0c201f0004037f89 */ /* 0x000ea600000e0000 */
[----:B------:R-:W-:Y:S05]  /*b2e0*/  LOP3.LUT R5, R5, R213, R219, 0x96, !PT ;  /* 0x000000d505057212 */ /* 0x000fea00078e96db */
[----:B------:R-:W3:Y:S01]  /*b2f0*/  SHFL.BFLY PT, R132, R12, 0x1, 0x1f ;  /* 0x0c201f000c847f89 */ /* 0x000ee200000e0000 */
[----:B------:R-:W-:Y:S05]  /*b300*/  IMAD.WIDE.U32 R236, R5, -0x326172a9, RZ ;  /* 0xcd9e8d5705ec7825 */ /* 0x000fea00078e00ff */
[----:B------:R-:W-:Y:S02]  /*b310*/  LOP3.LUT R226, R216, R234, R237, 0x96, !PT ;  /* 0x000000ead8e27212 */ /* 0x000fe400078e96ed */
[----:B------:R-:W-:Y:S03]  /*b320*/  LOP3.LUT R236, R201, R233, R236, 0x96, !PT ;  /* 0x000000e9c9ec7212 */ /* 0x000fe600078e96ec */
[----:B------:R-:W-:Y:S04]  /*b330*/  IMAD.WIDE.U32 R226, R226, -0x2daee0ad, RZ ;  /* 0xd2511f53e2e27825 */ /* 0x000fe800078e00ff */
[----:B------:R-:W-:Y:S01]  /*b340*/  IMAD.WIDE.U32 R236, R236, -0x2daee0ad, RZ ;  /* 0xd2511f53ecec7825 */ /* 0x000fe200078e00ff */
[----:B------:R-:W-:Y:S02]  /*b350*/  LOP3.LUT R224, R202, R232, R227, 0x96, !PT ;  /* 0x000000e8cae07212 */ /* 0x000fe400078e96e3 */
[----:B--2---:R-:W-:Y:S02]  /*b360*/  FMNMX.FTZ R3, R4, R3, !PT ;  /* 0x0000000304037209 */ /* 0x004fe40007810000 */
[----:B------:R-:W-:Y:S01]  /*b370*/  LOP3.LUT R226, R231, R226, R237, 0x96, !PT ;  /* 0x000000e2e7e27212 */ /* 0x000fe200078e96ed */
[----:B------:R-:W-:Y:S01]  /*b380*/  IMAD.WIDE.U32 R224, R224, -0x326172a9, RZ ;  /* 0xcd9e8d57e0e07825 */ /* 0x000fe200078e00ff */
[----:B---3--:R-:W-:Y:S03]  /*b390*/  FMNMX.FTZ R132, R12, R132, !PT ;  /* 0x000000840c847209 */ /* 0x008fe60007810000 */
[C---:B------:R-:W-:Y:S01]  /*b3a0*/  FMUL.FTZ R152, R3.reuse, UR4 ;  /* 0x0000000403987c20 */ /* 0x040fe20008410000 */
[----:B------:R-:W-:Y:S01]  /*b3b0*/  IMAD.WIDE.U32 R226, R226, -0x326172a9, RZ ;  /* 0xcd9e8d57e2e27825 */ /* 0x000fe200078e00ff */
[C---:B------:R-:W-:Y:S03]  /*b3c0*/  FSETP.NEU.FTZ.AND P1, PT, R132.reuse, -INF , PT ;  /* 0xff8000008400780b */ /* 0x040fe60003f3d000 */
[----:B------:R-:W-:Y:S01]  /*b3d0*/  FMUL.FTZ R149, R132, UR4 ;  /* 0x0000000484957c20 */ /* 0x000fe20008410000 */
[----:B------:R-:W-:Y:S02]  /*b3e0*/  FSETP.NEU.FTZ.AND P0, PT, R3, -INF , PT ;  /* 0xff8000000300780b */ /* 0x000fe40003f1d000 */
[----:B------:R-:W-:Y:S02]  /*b3f0*/  LOP3.LUT R12, R200, R230, R225, 0x96, !PT ;  /* 0x000000e6c80c7212 */ /* 0x000fe400078e96e1 */
[----:B------:R-:W-:Y:S02]  /*b400*/  LOP3.LUT R224, R229, R224, R227, 0x96, !PT ;  /* 0x000000e0e5e07212 */ /* 0x000fe400078e96e3 */
[----:B------:R-:W-:Y:S01]  /*b410*/  FSEL R149, R149, RZ, P1 ;  /* 0x000000ff95957208 */ /* 0x000fe20000800000 */
[----:B------:R-:W-:Y:S01]  /*b420*/  IMAD.WIDE.U32 R12, R12, -0x2daee0ad, RZ ;  /* 0xd2511f530c0c7825 */ /* 0x000fe200078e00ff */
[----:B------:R-:W-:Y:S02]  /*b430*/  FSEL R152, R152, RZ, P0 ;  /* 0x000000ff98987208 */ /* 0x000fe40000000000 */
[----:B------:R-:W-:Y:S01]  /*b440*/  LOP3.LUT R4, R165, 0x8, RZ, 0xc0, !PT ;  /* 0x00000008a5047812 */ /* 0x000fe200078ec0ff */
[----:B------:R-:W-:Y:S04]  /*b450*/  IMAD.WIDE.U32 R224, R224, -0x2daee0ad, RZ ;  /* 0xd2511f53e0e07825 */ /* 0x000fe800078e00ff */
[--C-:B------:R-:W-:Y:S01]  /*b460*/  FFMA.FTZ R172, R135, UR4, -R149.reuse ;  /* 0x0000000487ac7c23 */ /* 0x100fe20008010895 */
[--C-:B------:R-:W-:Y:S01]  /*b470*/  FFMA.FTZ R173, R6, UR4, -R152.reuse ;  /* 0x0000000406ad7c23 */ /* 0x100fe20008010898 */
[----:B------:R-:W-:Y:S01]  /*b480*/  SHF.L.U32 R6, R164, 0x6, RZ ;  /* 0x00000006a4067819 */ /* 0x000fe200000006ff */
[----:B------:R-:W-:Y:S01]  /*b490*/  FFMA.FTZ R176, R8, UR4, -R149 ;  /* 0x0000000408b07c23 */ /* 0x000fe20008010895 */
[----:B------:R-:W-:Y:S01]  /*b4a0*/  LOP3.LUT R135, R169, 0x38, RZ, 0xc0, !PT ;  /* 0x00000038a9877812 */ /* 0x000fe200078ec0ff */
[----:B------:R-:W2:Y:S01]  /*b4b0*/  LDC R8, c[0x0][0x4f8] ;  /* 0x00013e00ff087b82 */ /* 0x000ea20000000800 */
[----:B------:R-:W-:Y:S01]  /*b4c0*/  LOP3.LUT R12, R159, R12, R225, 0x96, !PT ;  /* 0x0000000c9f0c7212 */ /* 0x000fe200078e96e1 */
[----:B------:R-:W-:Y:S01]  /*b4d0*/  FFMA.FTZ R171, R11, UR4, -R152 ;  /* 0x000000040bab7c23 */ /* 0x000fe20008010898 */
[--C-:B------:R-:W-:Y:S01]  /*b4e0*/  LOP3.LUT R5, R135, 0x1c0, R6.reuse, 0xf8, !PT ;  /* 0x000001c087057812 */ /* 0x100fe200078ef806 */
[----:B------:R-:W-:Y:S01]  /*b4f0*/  FFMA.FTZ R174, R20, UR4, -R149 ;  /* 0x0000000414ae7c23 */ /* 0x000fe20008010895 */
[----:B------:R-:W-:Y:S01]  /*b500*/  LOP3.LUT R236, R162, R236, R13, 0x96, !PT ;  /* 0x000000eca2ec7212 */ /* 0x000fe200078e960d */
[----:B-1----:R-:W-:Y:S01]  /*b510*/  IMAD.WIDE.U32 R14, R12, -0x326172a9, RZ ;  /* 0xcd9e8d570c0e7825 */ /* 0x002fe200078e00ff */
[----:B------:R-:W-:Y:S01]  /*b520*/  LOP3.LUT R4, R5, R4, RZ, 0x3c, !PT ;  /* 0x0000000405047212 */ /* 0x000fe200078e3cff */
[----:B------:R-:W-:Y:S02]  /*b530*/  MUFU.EX2 R172, R172 ;  /* 0x000000ac00ac7308 */ /* 0x000fe40000000800 */
[----:B------:R-:W-:Y:S01]  /*b540*/  FFMA.FTZ R175, R10, UR4, -R149 ;  /* 0x000000040aaf7c23 */ /* 0x000fe20008010895 */
[----:B------:R-:W-:Y:S01]  /*b550*/  IMAD.WIDE.U32 R236, R236, -0x326172a9, RZ ;  /* 0xcd9e8d57ecec7825 */ /* 0x000fe200078e00ff */
[----:B------:R-:W-:Y:S02]  /*b560*/  MOV R12, R14 ;  /* 0x0000000e000c7202 */ /* 0x000fe40000000f00 */
[----:B------:R-:W-:Y:S01]  /*b570*/  LOP3.LUT R160, R4, 0x200, R6, 0xf8, !PT ;  /* 0x0000020004a07812 */ /* 0x000fe200078ef806 */
[--C-:B------:R-:W-:Y:S01]  /*b580*/  FFMA.FTZ R177, R9, UR4, -R152.reuse ;  /* 0x0000000409b17c23 */ /* 0x100fe20008010898 */
[----:B------:R-:W-:Y:S01]  /*b590*/  PRMT R138, R14, 0x7771, RZ ;  /* 0x000077710e8a7816 */ /* 0x000fe200000000ff */
[--C-:B------:R-:W-:Y:S01]  /*b5a0*/  FFMA.FTZ R178, R7, UR4, -R152.reuse ;  /* 0x0000000407b27c23 */ /* 0x100fe20008010898 */
[----:B------:R-:W-:Y:S01]  /*b5b0*/  LOP3.LUT R12, R12, 0xff, RZ, 0xc0, !PT ;  /* 0x000000ff0c0c7812 */ /* 0x000fe200078ec0ff */
[----:B------:R-:W-:Y:S01]  /*b5c0*/  MUFU.EX2 R174, R174 ;  /* 0x000000ae00ae7308 */ /* 0x000fe20000000800 */
[----:B------:R-:W-:Y:S01]  /*b5d0*/  LEA R160, R160, UR6, 0x1 ;  /* 0x00000006a0a07c11 */ /* 0x000fe2000f8e08ff */
[--C-:B------:R-:W-:Y:S01]  /*b5e0*/  FFMA.FTZ R227, R141, UR4, -R152.reuse ;  /* 0x000000048de37c23 */ /* 0x100fe20008010898 */
[----:B------:R-:W-:Y:S01]  /*b5f0*/  FSEL R4, R132, RZ, P1 ;  /* 0x000000ff84047208 */ /* 0x000fe20000800000 */
[----:B------:R-:W-:Y:S01]  /*b600*/  FFMA.FTZ R153, R153, UR4, -R152 ;  /* 0x0000000499997c23 */ /* 0x000fe20008010898 */
[----:B------:R-:W-:Y:S01]  /*b610*/  LOP3.LUT R137, R190, R236, R15, 0x96, !PT ;  /* 0x000000ecbe897212 */ /* 0x000fe200078e960f */
[--C-:B------:R-:W-:Y:S01]  /*b620*/  FFMA.FTZ R238, R155, UR4, -R149.reuse ;  /* 0x000000049bee7c23 */ /* 0x100fe20008010895 */
[----:B------:R-:W-:Y:S01]  /*b630*/  PRMT R11, R14, 0x7773, RZ ;  /* 0x000077730e0b7816 */ /* 0x000fe200000000ff */
[----:B------:R-:W-:Y:S01]  /*b640*/  FADD.FTZ R4, -R4, R0 ;  /* 0x0000000004047221 */ /* 0x000fe20000010100 */
[----:B------:R-:W-:Y:S01]  /*b650*/  PRMT R5, R14, 0x7772, RZ ;  /* 0x000077720e057816 */ /* 0x000fe200000000ff */
[----:B------:R-:W-:Y:S01]  /*b660*/  MUFU.EX2 R173, R173 ;  /* 0x000000ad00ad7308 */ /* 0x000fe20000000800 */
[----:B------:R-:W-:Y:S01]  /*b670*/  PRMT R138, R12, 0x5410, R138 ;  /* 0x000054100c8a7816 */ /* 0x000fe2000000008a */
[----:B------:R-:W-:Y:S01]  /*b680*/  FMUL.FTZ R4, R4, UR4 ;  /* 0x0000000404047c20 */ /* 0x000fe20008410000 */
[----:B------:R-:W1:Y:S01]  /*b690*/  LDSM.16.MT88.4 R12, [R160+0xc000] ;  /* 0x00c00000a00c783b */ /* 0x000e620000004200 */
[----:B------:R-:W-:Y:S01]  /*b6a0*/  FSEL R0, R3, RZ, P0 ;  /* 0x000000ff03007208 */ /* 0x000fe20000000000 */
[--C-:B------:R-:W-:Y:S01]  /*b6b0*/  FFMA.FTZ R239, R154, UR4, -R149.reuse ;  /* 0x000000049aef7c23 */ /* 0x100fe20008010895 */
[----:B------:R-:W-:Y:S01]  /*b6c0*/  LOP3.LUT P0, RZ, R164, 0x2, RZ, 0xc0, !PT ;  /* 0x00000002a4ff7812 */ /* 0x000fe2000780c0ff */
[--C-:B------:R-:W-:Y:S03]  /*b6d0*/  FFMA.FTZ R150, R150, UR4, -R149.reuse ;  /* 0x0000000496967c23 */ /* 0x100fe60008010895 */
[----:B------:R-:W-:Y:S01]  /*b6e0*/  MUFU.EX2 R171, R171 ;  /* 0x000000ab00ab7308 */ /* 0x000fe20000000800 */
[----:B------:R-:W-:Y:S01]  /*b6f0*/  FADD.FTZ R0, -R0, R2 ;  /* 0x0000000200007221 */ /* 0x000fe20000010100 */
[----:B------:R-:W-:Y:S01]  /*b700*/  SEL R168, R188, 0xffffffe0, !P0 ;  /* 0xffffffe0bca87807 */ /* 0x000fe20004000000 */
[----:B------:R-:W-:Y:S01]  /*b710*/  VIADD R236, R219, 0x646e171e ;  /* 0x646e171edbec7836 */ /* 0x000fe20000000000 */
[----:B------:R-:W-:Y:S01]  /*b720*/  LOP3.LUT R136, R137, 0xffff, RZ, 0xc0, !PT ;  /* 0x0000ffff89887812 */ /* 0x000fe200078ec0ff */
[----:B------:R-:W-:Y:S01]  /*b730*/  FMUL.FTZ R0, R0, UR4 ;  /* 0x0000000400007c20 */ /* 0x000fe20008410000 */
[----:B------:R-:W-:Y:S01]  /*b740*/  IADD3 R167, PT, PT, R168, R160, RZ ;  /* 0x000000a0a8a77210 */ /* 0x000fe20007ffe0ff */
[--C-:B------:R-:W-:Y:S03]  /*b750*/  FFMA.FTZ R143, R143, UR4, -R149.reuse ;  /* 0x000000048f8f7c23 */ /* 0x100fe60008010895 */
[----:B------:R-:W3:Y:S01]  /*b760*/  MUFU.EX2 R2, R4 ;  /* 0x0000000400027308 */ /* 0x000ee20000000800 */
[----:B------:R-:W-:Y:S01]  /*b770*/  PRMT R6, R137, 0x7632, R6 ;  /* 0x0000763289067816 */ /* 0x000fe20000000006 */
[--C-:B------:R-:W-:Y:S01]  /*b780*/  FFMA.FTZ R215, R223, UR4, -R149.reuse ;  /* 0x00000004dfd77c23 */ /* 0x100fe20008010895 */
[----:B------:R-:W4:Y:S01]  /*b790*/  LDSM.16.MT88.4 R20, [R167+0xc000] ;  /* 0x00c00000a714783b */ /* 0x000f220000004200 */
[----:B------:R-:W-:Y:S01]  /*b7a0*/  LOP3.LUT R10, R137, 0xff, RZ, 0xc0, !PT ;  /* 0x000000ff890a7812 */ /* 0x000fe200078ec0ff */
[--C-:B------:R-:W-:Y:S01]  /*b7b0*/  FFMA.FTZ R223, R222, UR4, -R152.reuse ;  /* 0x00000004dedf7c23 */ /* 0x100fe20008010898 */
[----:B--2---:R-:W-:Y:S01]  /*b7c0*/  LOP3.LUT R8, R8, 0xff, RZ, 0xc0, !PT ;  /* 0x000000ff08087812 */ /* 0x004fe200078ec0ff */
[----:B------:R-:W-:Y:S03]  /*b7d0*/  FFMA.FTZ R142, R142, UR4, -R149 ;  /* 0x000000048e8e7c23 */ /* 0x000fe60008010895 */
[----:B------:R-:W-:Y:S01]  /*b7e0*/  MUFU.EX2 R176, R176 ;  /* 0x000000b000b07308 */ /* 0x000fe20000000800 */
[----:B------:R-:W-:Y:S01]  /*b7f0*/  PRMT R5, R5, 0x5410, R11 ;  /* 0x0000541005057816 */ /* 0x000fe2000000000b */
[----:B------:R-:W-:Y:S01]  /*b800*/  FFMA.FTZ R222, R144, UR4, -R152 ;  /* 0x0000000490de7c23 */ /* 0x000fe20008010898 */
[----:B------:R-:W-:Y:S01]  /*b810*/  SHF.R.U32.HI R136, RZ, 0x8, R136 ;  /* 0x00000008ff887819 */ /* 0x000fe20000011688 */
[----:B------:R-:W-:Y:S01]  /*b820*/  FFMA.FTZ R179, R179, UR4, -R149 ;  /* 0x00000004b3b37c23 */ /* 0x000fe20008010895 */
[----:B------:R-:W-:Y:S01]  /*b830*/  SHF.R.U32.HI R137, RZ, 0x18, R137 ;  /* 0x00000018ff897819 */ /* 0x000fe20000011689 */
[----:B------:R-:W-:Y:S01]  /*b840*/  FFMA.FTZ R228, R228, UR4, -R149 ;  /* 0x00000004e4e47c23 */ /* 0x000fe20008010895 */
[----:B------:R-:W-:Y:S03]  /*b850*/  LOP3.LUT R6, R6, 0xff, RZ, 0xc0, !PT ;  /* 0x000000ff06067812 */ /* 0x000fe600078ec0ff */
[----:B------:R-:W2:Y:S01]  /*b860*/  MUFU.EX2 R175, R175 ;  /* 0x000000af00af7308 */ /* 0x000ea20000000800 */
[----:B------:R-:W-:Y:S01]  /*b870*/  LEA R161, R8, R8, 0x10 ;  /* 0x0000000808a17211 */ /* 0x000fe200078e80ff */
[----:B------:R-:W-:Y:S01]  /*b880*/  VIADD R8, R160, 0xc000 ;  /* 0x0000c000a0087836 */ /* 0x000fe20000000000 */
[----:B------:R-:W-:Y:S01]  /*b890*/  PRMT R136, R10, 0x5410, R136 ;  /* 0x000054100a887816 */ /* 0x000fe20000000088 */
[----:B---3--:R-:W-:Y:S01]  /*b8a0*/  FMUL.FTZ R9, R2, R125 ;  /* 0x0000007d02097220 */ /* 0x008fe20000410000 */
[----:B------:R-:W-:Y:S01]  /*b8b0*/  PRMT R137, R6, 0x5410, R137 ;  /* 0x0000541006897816 */ /* 0x000fe20000000089 */
[----:B------:R-:W-:Y:S01]  /*b8c0*/  FMUL.FTZ R16, R2, R116 ;  /* 0x0000007402107220 */ /* 0x000fe20000410000 */
[----:B------:R-:W-:Y:S03]  /*b8d0*/  LOP3.LUT R5, R5, 0xff00ff, RZ, 0xc0, !PT ;  /* 0x00ff00ff05057812 */ /* 0x000fe600078ec0ff */
[----:B------:R-:W-:Y:S01]  /*b8e0*/  MUFU.EX2 R177, R177 ;  /* 0x000000b100b17308 */ /* 0x000fe20000000800 */
[----:B------:R-:W-:Y:S01]  /*b8f0*/  IADD3 R166, PT, PT, R160, 0xc040, RZ ;  /* 0x0000c040a0a67810 */ /* 0x000fe20007ffe0ff */
[C---:B------:R-:W-:Y:S01]  /*b900*/  FMUL.FTZ R17, R2.reuse, R117 ;  /* 0x0000007502117220 */ /* 0x040fe20000410000 */
[--C-:B------:R-:W-:Y:S01]  /*b910*/  HSET2.LE.AND R138, R138, R161.reuse, PT ;  /* 0x000000a18a8a7233 */ /* 0x100fe20003803000 */
[C---:B------:R-:W-:Y:S01]  /*b920*/  FMUL.FTZ R24, R2.reuse, R108 ;  /* 0x0000006c02187220 */ /* 0x040fe20000410000 */
[--C-:B------:R-:W-:Y:S01]  /*b930*/  HSET2.LE.AND R139, R5, R161.reuse, PT ;  /* 0x000000a1058b7233 */ /* 0x100fe20003803000 */
[C---:B------:R-:W-:Y:S01]  /*b940*/  FMUL.FTZ R25, R2.reuse, R109 ;  /* 0x0000006d02197220 */ /* 0x040fe20000410000 */
[--C-:B------:R-:W-:Y:S03]  /*b950*/  HSET2.LE.AND R136, R136, R161.reuse, PT ;  /* 0x000000a188887233 */ /* 0x100fe60003803000 */
[----:B------:R-:W3:Y:S01]  /*b960*/  MUFU.EX2 R178, R178 ;  /* 0x000000b200b27308 */ /* 0x000ee20000000800 */
[--C-:B------:R-:W-:Y:S01]  /*b970*/  HSET2.LE.AND R137, R137, R161.reuse, PT ;  /* 0x000000a189897233 */ /* 0x100fe20003803000 */
[----:B------:R-:W-:Y:S01]  /*b980*/  FMUL.FTZ R32, R2, R100 ;  /* 0x0000006402207220 */ /* 0x000fe20000410000 */
[----:B------:R-:W-:Y:S01]  /*b990*/  @P2 IADD3 R166, PT, PT, R8, -0x40, RZ ;  /* 0xffffffc008a62810 */ /* 0x000fe20007ffe0ff */
[----:B------:R-:W-:Y:S01]  /*b9a0*/  FMUL.FTZ R8, R2, R124 ;  /* 0x0000007c02087220 */ /* 0x000fe20000410000 */
[----:B------:R-:W-:Y:S01]  /*b9b0*/  F2FP.BF16.F32.PACK_AB R7, R172, R174 ;  /* 0x000000aeac07723e */ /* 0x000fe200000010ff */
[----:B------:R-:W-:Y:S01]  /*b9c0*/  FMUL.FTZ R33, R2, R101 ;  /* 0x0000006502217220 */ /* 0x000fe20000410000 */
[----:B------:R-:W-:Y:S03]  /*b9d0*/  F2FP.BF16.F32.PACK_AB R6, R171, R173 ;  /* 0x000000adab06723e */ /* 0x000fe600000010ff */
[----:B------:R-:W5:Y:S01]  /*b9e0*/  MUFU.EX2 R0, R0 ;  /* 0x0000000000007308 */ /* 0x000f620000000800 */
[----:B--2---:R-:W-:Y:S01]  /*b9f0*/  F2FP.BF16.F32.PACK_AB R5, R175, R176 ;  /* 0x000000b0af05723e */ /* 0x004fe200000010ff */
[----:B------:R-:W2:Y:S01]  /*ba00*/  LDSM.16.MT88.4 R28, [R166] ;  /* 0x00000000a61c783b */ /* 0x000ea20000004200 */
[----:B------:R-:W-:Y:S01]  /*ba10*/  LOP3.LUT R139, R6, R139, RZ, 0xc0, !PT ;  /* 0x0000008b068b7212 */ /* 0x000fe200078ec0ff */
[C---:B------:R-:W-:Y:S01]  /*ba20*/  FMUL.FTZ R36, R2.reuse, R36 ;  /* 0x0000002402247220 */ /* 0x040fe20000410000 */
[----:B------:R-:W-:Y:S01]  /*ba30*/  LOP3.LUT R138, R7, R138, RZ, 0xc0, !PT ;  /* 0x0000008a078a7212 */ /* 0x000fe200078ec0ff */
[C---:B------:R-:W-:Y:S01]  /*ba40*/  FMUL.FTZ R37, R2.reuse, R37 ;  /* 0x0000002502257220 */ /* 0x040fe20000410000 */
[----:B------:R-:W-:Y:S01]  /*ba50*/  LOP3.LUT R136, R5, R136, RZ, 0xc0, !PT ;  /* 0x0000008805887212 */ /* 0x000fe200078ec0ff */
[----:B------:R-:W-:Y:S01]  /*ba60*/  FMUL.FTZ R5, R2, R129 ;  /* 0x0000008102057220 */ /* 0x000fe20000410000 */
[----:B---3--:R-:W-:Y:S01]  /*ba70*/  F2FP.BF16.F32.PACK_AB R4, R178, R177 ;  /* 0x000000b1b204723e */ /* 0x008fe200000010ff */
[----:B------:R-:W-:Y:S01]  /*ba80*/  FMUL.FTZ R40, R2, R40 ;  /* 0x0000002802287220 */ /* 0x000fe20000410000 */
[----:B------:R-:W-:Y:S01]  /*ba90*/  IADD3 R168, PT, PT, R168, R166, RZ ;  /* 0x000000a6a8a87210 */ /* 0x000fe20007ffe0ff */
[----:B------:R-:W-:Y:S01]  /*baa0*/  FMUL.FTZ R41, R2, R41 ;  /* 0x0000002902297220 */ /* 0x000fe20000410000 */
[----:B------:R-:W-:Y:S01]  /*bab0*/  LOP3.LUT R137, R4, R137, RZ, 0xc0, !PT ;  /* 0x0000008904897212 */ /* 0x000fe200078ec0ff */
        /* <DEDUP_REMOVED lines=18> */
[----:B------:R-:W-:Y:S01]  /*bbe0*/  MUFU.EX2 R222, R222 ;  /* 0x000000de00de7308 */ /* 0x000fe20000000800 */
[C---:B------:R-:W-:Y:S01]  /*bbf0*/  FMUL.FTZ R14, R0.reuse, R122 ;  /* 0x0000007a000e7220 */ /* 0x040fe20000410000 */
[C---:B------:R-:W-:Y:S01]  /*bc00*/  FMUL.FTZ R15, R0.reuse, R123 ;  /* 0x0000007b000f7220 */ /* 0x040fe20000410000 */
[----:B------:R-:W-:Y:S01]  /*bc10*/  LDSM.16.MT88.4 R108, [R168+0x2000] ;  /* 0x00200000a86c783b */ /* 0x000fe20000004200 */
[C---:B------:R-:W-:Y:S01]  /*bc20*/  FMUL.FTZ R34, R0.reuse, R102 ;  /* 0x0000006600227220 */ /* 0x040fe20000410000 */
[C---:B------:R-:W-:Y:S01]  /*bc30*/  FMUL.FTZ R35, R0.reuse, R103 ;  /* 0x0000006700237220 */ /* 0x040fe20000410000 */
[C---:B------:R-:W-:Y:S01]  /*bc40*/  FMUL.FTZ R38, R0.reuse, R38 ;  /* 0x0000002600267220 */ /* 0x040fe20000410000 */
[C---:B------:R-:W-:Y:S01]  /*bc50*/  FMUL.FTZ R39, R0.reuse, R39 ;  /* 0x0000002700277220 */ /* 0x040fe20000410000 */
[----:B------:R-:W-:Y:S01]  /*bc60*/  FMUL.FTZ R42, R0, R42 ;  /* 0x0000002a002a7220 */ /* 0x000fe20000410000 */
[C---:B----4-:R-:W-:Y:S01]  /*bc70*/  HMMA.16816.F32.BF16 R12, R136.reuse, R20, R12 ;  /* 0x00000014880c723c */ /* 0x050fe2000004180c */
[----:B------:R-:W-:Y:S01]  /*bc80*/  MUFU.EX2 R227, R227 ;  /* 0x000000e300e37308 */ /* 0x000fe20000000800 */
[----:B------:R-:W1:Y:S01]  /*bc90*/  LDSM.16.MT88.4 R120, [R168] ;  /* 0x00000000a878783b */ /* 0x000e620000004200 */
[C---:B------:R-:W-:Y:S01]  /*bca0*/  FMUL.FTZ R20, R2.reuse, R112 ;  /* 0x0000007002147220 */ /* 0x040fe20000410000 */
[----:B------:R-:W-:Y:S01]  /*bcb0*/  FMUL.FTZ R21, R2, R113 ;  /* 0x0000007102157220 */ /* 0x000fe20000410000 */
[C---:B------:R-:W-:Y:S01]  /*bcc0*/  FMUL.FTZ R43, R0.reuse, R43 ;  /* 0x0000002b002b7220 */ /* 0x040fe20000410000 */
        /* <DEDUP_REMOVED lines=13> */
[C---:B--2---:R-:W-:Y:S01]  /*bda0*/  HMMA.16816.F32.BF16 R20, R136.reuse, R28, R20 ;  /* 0x0000001c8814723c */ /* 0x044fe20000041814 */
[----:B------:R-:W2:Y:S02]  /*bdb0*/  MUFU.EX2 R179, R179 ;  /* 0x000000b300b37308 */ /* 0x000ea40000000800 */
[C---:B------:R-:W-:Y:S01]  /*bdc0*/  FMUL.FTZ R28, R2.reuse, R104 ;  /* 0x00000068021c7220 */ /* 0x040fe20000410000 */
[C---:B------:R-:W-:Y:S01]  /*bdd0*/  FMUL.FTZ R29, R2.reuse, R105 ;  /* 0x00000069021d7220 */ /* 0x040fe20000410000 */
[----:B------:R-:W-:Y:S01]  /*bde0*/  FMUL.FTZ R53, R2, R53 ;  /* 0x0000003502357220 */ /* 0x000fe20000410000 */
[C---:B------:R-:W-:Y:S01]  /*bdf0*/  FMUL.FTZ R54, R0.reuse, R54 ;  /* 0x0000003600367220 */ /* 0x040fe20000410000 */
[----:B------:R-:W-:Y:S01]  /*be00*/  LDSM.16.MT88.4 R124, [R160+0xe800] ;  /* 0x00e80000a07c783b */ /* 0x000fe20000004200 */
[C---:B------:R-:W-:Y:S03]  /*be10*/  HMMA.16816.F32.BF16 R24, R136.reuse, R30, R24 ;  /* 0x0000001e8818723c */ /* 0x040fe60000041818 */
[----:B------:R-:W-:Y:S01]  /*be20*/  MUFU.EX2 R228, R228 ;  /* 0x000000e400e47308 */ /* 0x000fe20000000800 */
[C---:B------:R-:W-:Y:S01]  /*be30*/  FMUL.FTZ R30, R0.reuse, R106 ;  /* 0x0000006a001e7220 */ /* 0x040fe20000410000 */
[C---:B------:R-:W-:Y:S01]  /*be40*/  FMUL.FTZ R31, R0.reuse, R107 ;  /* 0x0000006b001f7220 */ /* 0x040fe20000410000 */
[----:B------:R-:W-:Y:S01]  /*be50*/  FMUL.FTZ R55, R0, R55 ;  /* 0x0000003700377220 */ /* 0x000fe20000410000 */
[C---:B------:R-:W-:Y:S01]  /*be60*/  FMUL.FTZ R56, R2.reuse, R56 ;  /* 0x0000003802387220 */ /* 0x040fe20000410000 */
[----:B------:R-:W4:Y:S01]  /*be70*/  LDSM.16.MT88.4 R104, [R167+0xe000] ;  /* 0x00e00000a768783b */ /* 0x000f220000004200 */
        /* <DEDUP_REMOVED lines=8> */
[----:B------:R-:W-:Y:S02]  /*bf00*/  MUFU.EX2 R238, R238 ;  /* 0x000000ee00ee7308 */ /* 0x000fe40000000800 */
[C---:B------:R-:W-:Y:S01]  /*bf10*/  FMUL.FTZ R64, R2.reuse, R64 ;  /* 0x0000004002407220 */ /* 0x040fe20000410000 */
[----:B------:R-:W-:Y:S01]  /*bf20*/  FMUL.FTZ R65, R2, R65 ;  /* 0x0000004102417220 */ /* 0x000fe20000410000 */
[C---:B------:R-:W-:Y:S01]  /*bf30*/  FMUL.FTZ R66, R0.reuse, R66 ;  /* 0x0000004200427220 */ /* 0x040fe20000410000 */
[----:B------:R-:W-:Y:S01]  /*bf40*/  FMUL.FTZ R67, R0, R67 ;  /* 0x0000004300437220 */ /* 0x000fe20000410000 */
[C---:B------:R-:W-:Y:S01]  /*bf50*/  FMUL.FTZ R68, R2.reuse, R68 ;  /* 0x0000004402447220 */ /* 0x040fe20000410000 */
[C---:B------:R-:W-:Y:S01]  /*bf60*/  HMMA.16816.F32.BF16 R32, R136.reuse, R122, R32 ;  /* 0x0000007a8820723c */ /* 0x040fe20000041820 */
[----:B------:R-:W-:Y:S02]  /*bf70*/  LDSM.16.MT88.4 R120, [R168+0x800] ;  /* 0x00080000a878783b */ /* 0x000fe40000004200 */
[----:B------:R-:W-:Y:S01]  /*bf80*/  MUFU.EX2 R239, R239 ;  /* 0x000000ef00ef7308 */ /* 0x000fe20000000800 */
        /* <DEDUP_REMOVED lines=9> */
[----:B------:R-:W-:Y:S01]  /*c020*/  FMUL.FTZ R77, R2, R77 ;  /* 0x0000004d024d7220 */ /* 0x000fe20000410000 */
[C---:B------:R-:W-:Y:S01]  /*c030*/  FMUL.FTZ R78, R0.reuse, R78 ;  /* 0x0000004e004e7220 */ /* 0x040fe20000410000 */
[C---:B------:R-:W-:Y:S03]  /*c040*/  HMMA.16816.F32.BF16 R40, R136.reuse, R114, R40 ;  /* 0x000000728828723c */ /* 0x040fe60000041828 */
[----:B------:R-:W-:Y:S01]  /*c050*/  FMUL.FTZ R79, R0, R79 ;  /* 0x0000004f004f7220 */ /* 0x000fe20000410000 */
[----:B------:R-:W-:Y:S01]  /*c060*/  LOP3.LUT R112, R235, R226, R237, 0x96, !PT ;  /* 0x000000e2eb707212 */ /* 0x000fe200078e96ed */
[--C-:B------:R-:W-:Y:S01]  /*c070*/  FFMA.FTZ R237, R145, UR4, -R152.reuse ;  /* 0x0000000491ed7c23 */ /* 0x100fe20008010898 */
[C---:B------:R-:W-:Y:S01]  /*c080*/  FMUL.FTZ R80, R2.reuse, R80 ;  /* 0x0000005002507220 */ /* 0x040fe20000410000 */
[----:B------:R-:W-:Y:S01]  /*c090*/  FMUL.FTZ R81, R2, R81 ;  /* 0x0000005102517220 */ /* 0x000fe20000410000 */
[C---:B----4-:R-:W-:Y:S03]  /*c0a0*/  HMMA.16816.F32.BF16 R44, R136.reuse, R104, R44 ;  /* 0x00000068882c723c */ /* 0x050fe6000004182c */
[----:B------:R-:W-:Y:S04]  /*c0b0*/  IMAD.WIDE.U32 R112, R112, -0x2daee0ad, RZ ;  /* 0xd2511f5370707825 */ /* 0x000fe800078e00ff */
[C---:B------:R-:W-:Y:S01]  /*c0c0*/  FMUL.FTZ R82, R0.reuse, R82 ;  /* 0x0000005200527220 */ /* 0x040fe20000410000 */
[----:B------:R-:W-:Y:S01]  /*c0d0*/  MUFU.EX2 R237, R237 ;  /* 0x000000ed00ed7308 */ /* 0x000fe20000000800 */
[----:B------:R-:W-:Y:S01]  /*c0e0*/  FMUL.FTZ R83, R0, R83 ;  /* 0x0000005300537220 */ /* 0x000fe20000410000 */
[----:B------:R-:W-:Y:S01]  /*c0f0*/  FMUL.FTZ R84, R2, R84 ;  /* 0x0000005402547220 */ /* 0x000fe20000410000 */
[C---:B------:R-:W-:Y:S01]  /*c100*/  HMMA.16816.F32.BF16 R48, R136.reuse, R106, R48 ;  /* 0x0000006a8830723c */ /* 0x040fe20000041830 */
[----:B------:R-:W1:Y:S02]  /*c110*/  LDSM.16.MT88.4 R104, [R160+0x10000] ;  /* 0x01000000a068783b */ /* 0x000e640000004200 */
[----:B------:R-:W-:Y:S01]  /*c120*/  LOP3.LUT R225, R236, R224, R113, 0x96, !PT ;  /* 0x000000e0ece17212 */ /* 0x000fe200078e9671 */
[----:B------:R-:W-:Y:S03]  /*c130*/  FMUL.FTZ R85, R2, R85 ;  /* 0x0000005502557220 */ /* 0x000fe60000410000 */
[----:B------:R3:W-:Y:S01]  /*c140*/  MUFU.EX2 R224, R143 ;  /* 0x0000008f00e07308 */ /* 0x0007e20000000800 */
[C---:B------:R-:W-:Y:S01]  /*c150*/  FMUL.FTZ R86, R0.reuse, R86 ;  /* 0x0000005600567220 */ /* 0x040fe20000410000 */
[----:B------:R-:W-:Y:S01]  /*c160*/  FMUL.FTZ R87, R0, R87 ;  /* 0x0000005700577220 */ /* 0x000fe20000410000 */
[C---:B------:R-:W-:Y:S03]  /*c170*/  HMMA.16816.F32.BF16 R52, R136.reuse, R100, R52 ;  /* 0x000000648834723c */ /* 0x040fe60000041834 */
[C---:B------:R-:W-:Y:S01]  /*c180*/  FMUL.FTZ R88, R2.reuse, R88 ;  /* 0x0000005802587220 */ /* 0x040fe20000410000 */
[----:B------:R-:W-:Y:S01]  /*c190*/  FMUL.FTZ R89, R2, R89 ;  /* 0x0000005902597220 */ /* 0x000fe20000410000 */
[C---:B------:R-:W-:Y:S01]  /*c1a0*/  FMUL.FTZ R90, R0.reuse, R90 ;  /* 0x0000005a005a7220 */ /* 0x040fe20000410000 */
[----:B------:R-:W-:Y:S01]  /*c1b0*/  FMUL.FTZ R91, R0, R91 ;  /* 0x0000005b005b7220 */ /* 0x000fe20000410000 */
[----:B------:R-:W-:Y:S01]  /*c1c0*/  FFMA.FTZ R226, R140, UR4, -R152 ;  /* 0x000000048ce27c23 */ /* 0x000fe20008010898 */
[C---:B------:R-:W-:Y:S01]  /*c1d0*/  HMMA.16816.F32.BF16 R56, R136.reuse, R102, R56 ;  /* 0x000000668838723c */ /* 0x040fe20000041838 */
[----:B------:R-:W4:Y:S02]  /*c1e0*/  LDSM.16.MT88.4 R100, [R167+0x10000] ;  /* 0x01000000a764783b */ /* 0x000f240000004200 */
[C---:B------:R-:W-:Y:S01]  /*c1f0*/  FMUL.FTZ R92, R2.reuse, R92 ;  /* 0x0000005c025c7220 */ /* 0x040fe20000410000 */
[----:B------:R-:W-:Y:S01]  /*c200*/  FMUL.FTZ R93, R2, R93 ;  /* 0x0000005d025d7220 */ /* 0x000fe20000410000 */
[----:B------:R-:W-:Y:S01]  /*c210*/  MUFU.EX2 R226, R226 ;  /* 0x000000e200e27308 */ /* 0x000fe20000000800 */
[C---:B---3--:R-:W-:Y:S01]  /*c220*/  LOP3.LUT R143, R225.reuse, 0xff, RZ, 0xc0, !PT ;  /* 0x000000ffe18f7812 */ /* 0x048fe200078ec0ff */
        /* <DEDUP_REMOVED lines=9> */
[----:B------:R-:W-:Y:S01]  /*c2c0*/  LOP3.LUT R144, R225, 0xffff, RZ, 0xc0, !PT ;  /* 0x0000ffffe1907812 */ /* 0x000fe200078ec0ff */
[----:B------:R-:W-:Y:S01]  /*c2d0*/  FFMA.FTZ R176, R2, R214, R176 ;  /* 0x000000d602b07223 */ /* 0x000fe200000100b0 */
[----:B------:R-:W-:Y:S01]  /*c2e0*/  MOV R2, R3 ;  /* 0x0000000300027202 */ /* 0x000fe20000000f00 */
[----:B------:R-:W-:Y:S01]  /*c2f0*/  FFMA.FTZ R177, R0, R211, R177 ;  /* 0x000000d300b17223 */ /* 0x000fe200000100b1 */
[----:B------:R-:W-:Y:S01]  /*c300*/  SHF.R.U32.HI R144, RZ, 0x8, R144 ;  /* 0x00000008ff907819 */ /* 0x000fe20000011690 */
[----:B------:R-:W-:Y:S01]  /*c310*/  FADD.FTZ R176, R175, R176 ;  /* 0x000000b0afb07221 */ /* 0x000fe20000010000 */
[C---:B-1----:R-:W-:Y:S03]  /*c320*/  HMMA.16816.F32.BF16 R68, R136.reuse, R104, R68 ;  /* 0x000000688844723c */ /* 0x042fe60000041844 */
[----:B------:R-:W-:Y:S01]  /*c330*/  PRMT R104, R112, 0x7773, RZ ;  /* 0x0000777370687816 */ /* 0x000fe200000000ff */
[----:B------:R-:W-:Y:S01]  /*c340*/  FADD.FTZ R177, R178, R177 ;  /* 0x000000b1b2b17221 */ /* 0x000fe20000010000 */
[----:B------:R-:W-:Y:S01]  /*c350*/  PRMT R105, R112, 0x7772, RZ ;  /* 0x0000777270697816 */ /* 0x000fe200000000ff */
[----:B------:R-:W-:Y:S01]  /*c360*/  FADD.FTZ R174, R174, R176 ;  /* 0x000000b0aeae7221 */ /* 0x000fe20000010000 */
[----:B------:R-:W-:Y:S01]  /*c370*/  PRMT R144, R143, 0x5410, R144 ;  /* 0x000054108f907816 */ /* 0x000fe20000000090 */
[C---:B------:R-:W-:Y:S03]  /*c380*/  HMMA.16816.F32.BF16 R72, R136.reuse, R106, R72 ;  /* 0x0000006a8848723c */ /* 0x040fe60000041848 */
[----:B------:R-:W-:Y:S01]  /*c390*/  PRMT R106, R112, 0x7771, RZ ;  /* 0x00007771706a7816 */ /* 0x000fe200000000ff */
[----:B------:R-:W-:Y:S01]  /*c3a0*/  FADD.FTZ R173, R173, R177 ;  /* 0x000000b1adad7221 */ /* 0x000fe20000010000 */
[----:B------:R-:W-:Y:S01]  /*c3b0*/  PRMT R105, R105, 0x5410, R104 ;  /* 0x0000541069697816 */ /* 0x000fe20000000068 */
[----:B------:R-:W-:Y:S01]  /*c3c0*/  FADD.FTZ R174, R172, R174 ;  /* 0x000000aeacae7221 */ /* 0x000fe20000010000 */
[----:B------:R-:W-:Y:S01]  /*c3d0*/  PRMT R104, R225, 0x7632, R104 ;  /* 0x00007632e1687816 */ /* 0x000fe20000000068 */
[C---:B----4-:R-:W-:Y:S03]  /*c3e0*/  HMMA.16816.F32.BF16 R76, R136.reuse, R100, R76 ;  /* 0x00000064884c723c */ /* 0x050fe6000004184c */
[----:B------:R-:W-:Y:S01]  /*c3f0*/  MOV R100, R112 ;  /* 0x0000007000647202 */ /* 0x000fe20000000f00 */
[----:B------:R-:W-:Y:S01]  /*c400*/  FADD.FTZ R173, R171, R173 ;  /* 0x000000adabad7221 */ /* 0x000fe20000010000 */
[----:B------:R-:W-:Y:S01]  /*c410*/  LDSM.16.MT88.4 R112, [R167+0xc800] ;  /* 0x00c80000a770783b */ /* 0x000fe20000004200 */
[----:B------:R-:W-:Y:S02]  /*c420*/  LOP3.LUT R140, R105, 0xff00ff, RZ, 0xc0, !PT ;  /* 0x00ff00ff698c7812 */ /* 0x000fe400078ec0ff */
[C---:B------:R-:W-:Y:S03]  /*c430*/  HMMA.16816.F32.BF16 R80, R136.reuse, R102, R80 ;  /* 0x000000668850723c */ /* 0x040fe60000041850 */
[----:B------:R-:W-:Y:S02]  /*c440*/  LOP3.LUT R107, R100, 0xff, RZ, 0xc0, !PT ;  /* 0x000000ff646b7812 */ /* 0x000fe400078ec0ff */
[----:B------:R-:W1:Y:S01]  /*c450*/  LDSM.16.MT88.4 R100, [R168+0x4000] ;  /* 0x00400000a864783b */ /* 0x000e620000004200 */
[----:B------:R-:W-:Y:S02]  /*c460*/  MOV R0, R132 ;  /* 0x0000008400007202 */ /* 0x000fe40000000f00 */
[C---:B---3--:R-:W-:Y:S03]  /*c470*/  HMMA.16816.F32.BF16 R84, R136.reuse, R108, R84 ;  /* 0x0000006c8854723c */ /* 0x048fe60000041854 */
[----:B------:R-:W-:Y:S02]  /*c480*/  PRMT R106, R107, 0x5410, R106 ;  /* 0x000054106b6a7816 */ /* 0x000fe4000000006a */
[----:B------:R-:W-:Y:S02]  /*c490*/  SHF.R.U32.HI R107, RZ, 0x18, R225 ;  /* 0x00000018ff6b7819 */ /* 0x000fe400000116e1 */
[----:B------:R3:W4:Y:S01]  /*c4a0*/  MUFU.EX2 R225, R142 ;  /* 0x0000008e00e17308 */ /* 0x0007220000000800 */
[C---:B------:R-:W-:Y:S01]  /*c4b0*/  HMMA.16816.F32.BF16 R88, R136.reuse, R110, R88 ;  /* 0x0000006e8858723c */ /* 0x040fe20000041858 */
[----:B------:R-:W5:Y:S02]  /*c4c0*/  LDSM.16.MT88.4 R108, [R160+0xc800] ;  /* 0x00c80000a06c783b */ /* 0x000f640000004200 */
[--C-:B------:R-:W-:Y:S02]  /*c4d0*/  HSET2.LE.AND R106, R106, R161.reuse, PT ;  /* 0x000000a16a6a7233 */ /* 0x100fe40003803000 */
[----:B---3--:R-:W-:Y:S02]  /*c4e0*/  LOP3.LUT R142, R104, 0xff, RZ, 0xc0, !PT ;  /* 0x000000ff688e7812 */ /* 0x008fe400078ec0ff */
[----:B--2---:R-:W-:Y:S02]  /*c4f0*/  F2FP.BF16.F32.PACK_AB R104, R179, R215 ;  /* 0x000000d7b368723e */ /* 0x004fe400000010ff */
[----:B------:R-:W-:Y:S02]  /*c500*/  PRMT R105, R142, 0x5410, R107 ;  /* 0x000054108e697816 */ /* 0x000fe4000000006b */
[----:B------:R-:W-:Y:S02]  /*c510*/  LOP3.LUT R106, R104, R106, RZ, 0xc0, !PT ;  /* 0x0000006a686a7212 */ /* 0x000fe400078ec0ff */
[--C-:B------:R-:W-:Y:S02]  /*c520*/  HSET2.LE.AND R107, R140, R161.reuse, PT ;  /* 0x000000a18c6b7233 */ /* 0x100fe40003803000 */
[----:B------:R-:W2:Y:S01]  /*c530*/  LDSM.16.MT88.4 R140, [R166+0x2800] ;  /* 0x00280000a68c783b */ /* 0x000ea20000004200 */
[--C-:B------:R-:W-:Y:S01]  /*c540*/  HSET2.LE.AND R104, R144, R161.reuse, PT ;  /* 0x000000a190687233 */ /* 0x100fe20003803000 */
[C---:B-1----:R-:W-:Y:S03]  /*c550*/  HMMA.16816.F32.BF16 R92, R136.reuse, R100, R92 ;  /* 0x00000064885c723c */ /* 0x042fe6000004185c */
[--C-:B------:R-:W-:Y:S02]  /*c560*/  HSET2.LE.AND R105, R105, R161.reuse, PT ;  /* 0x000000a169697233 */ /* 0x100fe40003803000 */
[----:B------:R-:W-:Y:S02]  /*c570*/  F2FP.BF16.F32.PACK_AB R100, R222, R223 ;  /* 0x000000dfde64723e */ /* 0x000fe400000010ff */
[----:B----4-:R-:W-:Y:S01]  /*c580*/  F2FP.BF16.F32.PACK_AB R101, R225, R224 ;  /* 0x000000e0e165723e */ /* 0x010fe200000010ff */
[----:B------:R-:W-:Y:S03]  /*c590*/  HMMA.16816.F32.BF16 R96, R136, R102, R96 ;  /* 0x000000668860723c */ /* 0x000fe60000041860 */
[----:B------:R-:W-:Y:S01]  /*c5a0*/  F2FP.BF16.F32.PACK_AB R144, R226, R227 ;  /* 0x000000e3e290723e */ /* 0x000fe200000010ff */
[----:B------:R-:W-:Y:S01]  /*c5b0*/  FADD.FTZ R224, R224, R174 ;  /* 0x000000aee0e07221 */ /* 0x000fe20000010000 */
[----:B------:R-:W-:Y:S01]  /*c5c0*/  LOP3.LUT R107, R100, R107, RZ, 0xc0, !PT ;  /* 0x0000006b646b7212 */ /* 0x000fe200078ec0ff */
[----:B------:R-:W-:Y:S01]  /*c5d0*/  FADD.FTZ R227, R227, R173 ;  /* 0x000000ade3e37221 */ /* 0x000fe20000010000 */
[----:B------:R-:W-:Y:S01]  /*c5e0*/  LOP3.LUT R104, R101, R104, RZ, 0xc0, !PT ;  /* 0x0000006865687212 */ /* 0x000fe200078ec0ff */
[----:B------:R-:W-:Y:S01]  /*c5f0*/  FADD.FTZ R224, R225, R224 ;  /* 0x000000e0e1e07221 */ /* 0x000fe20000010000 */
[----:B------:R-:W-:Y:S01]  /*c600*/  LOP3.LUT R105, R144, R105, RZ, 0xc0, !PT ;  /* 0x0000006990697212 */ /* 0x000fe200078ec0ff */
[----:B------:R-:W1:Y:S01]  /*c610*/  LDSM.16.MT88.4 R100, [R168+0x2800] ;  /* 0x00280000a864783b */ /* 0x000e620000004200 */
[----:B------:R-:W-:Y:S01]  /*c620*/  FADD.FTZ R227, R226, R227 ;  /* 0x000000e3e2e37221 */ /* 0x000fe20000010000 */
[----:B------:R-:W-:Y:S03]  /*c630*/  FADD.FTZ R215, R215, R224 ;  /* 0x000000e0d7d77221 */ /* 0x000fe60000010000 */
[----:B------:R-:W-:Y:S01]  /*c640*/  FADD.FTZ R223, R223, R227 ;  /* 0x000000e3dfdf7221 */ /* 0x000fe20000010000 */
[C---:B-----5:R-:W-:Y:S05]  /*c650*/  HMMA.16816.F32.BF16 R4, R104.reuse, R108, R4 ;  /* 0x0000006c6804723c */ /* 0x060fea0000041804 */
[----:B------:R-:W-:Y:S01]  /*c660*/  FADD.FTZ R215, R179, R215 ;  /* 0x000000d7b3d77221 */ /* 0x000fe20000010000 */
[----:B------:R-:W-:Y:S02]  /*c670*/  FADD.FTZ R223, R222, R223 ;  /* 0x000000dfdedf7221 */ /* 0x000fe40000010000 */
[C---:B------:R-:W-:Y:S01]  /*c680*/  HMMA.16816.F32.BF16 R8, R104.reuse, R110, R8 ;  /* 0x0000006e6808723c */ /* 0x040fe20000041808 */
[----:B------:R-:W3:Y:S07]  /*c690*/  LDSM.16.MT88.4 R108, [R160+0x10800] ;  /* 0x01080000a06c783b */ /* 0x000eee0000004200 */
[C---:B------:R-:W-:Y:S03]  /*c6a0*/  HMMA.16816.F32.BF16 R12, R104.reuse, R112, R12 ;  /* 0x00000070680c723c */ /* 0x040fe6000004180c */
[----:B------:R-:W-:Y:S02]  /*c6b0*/  LOP3.LUT R112, R213, R219, R207, 0x96, !PT ;  /* 0x000000dbd5707212 */ /* 0x000fe400078e96cf */
[----:B------:R-:W-:Y:S03]  /*c6c0*/  IADD3 R207, PT, PT, R207, -0x2, RZ ;  /* 0xfffffffecfcf7810 */ /* 0x000fe60007ffe0ff */
[C---:B------:R-:W-:Y:S08]  /*c6d0*/  HMMA.16816.F32.BF16 R16, R104.reuse, R114, R16 ;  /* 0x000000726810723c */ /* 0x040ff00000041810 */
[C---:B------:R-:W-:Y:S03]  /*c6e0*/  HMMA.16816.F32.BF16 R20, R104.reuse, R116, R20 ;  /* 0x000000746814723c */ /* 0x040fe60000041814 */
[----:B------:R-:W-:Y:S02]  /*c6f0*/  IMAD.WIDE.U32 R116, R112, -0x326172a9, RZ ;  /* 0xcd9e8d5770747825 */ /* 0x000fe400078e00ff */
[----:B------:R-:W4:Y:S03]  /*c700*/  LDSM.16.MT88.4 R112, [R167+0x10800] ;  /* 0x01080000a770783b */ /* 0x000f260000004200 */
[C---:B------:R-:W-:Y:S03]  /*c710*/  HMMA.16816.F32.BF16 R24, R104.reuse, R118, R24 ;  /* 0x000000766818723c */ /* 0x040fe60000041818 */
[----:B------:R-:W-:Y:S02]  /*c720*/  LOP3.LUT R234, R216, R234, R117, 0x96, !PT ;  /* 0x000000ead8ea7212 */ /* 0x000fe400078e9675 */
[----:B------:R-:W-:Y:S03]  /*c730*/  LOP3.LUT R116, R201, R233, R116, 0x96, !PT ;  /* 0x000000e9c9747212 */ /* 0x000fe600078e9674 */
[C---:B------:R-:W-:Y:S03]  /*c740*/  HMMA.16816.F32.BF16 R28, R104.reuse, R120, R28 ;  /* 0x00000078681c723c */ /* 0x040fe6000004181c */
[----:B------:R-:W-:Y:S04]  /*c750*/  IMAD.WIDE.U32 R240, R234, -0x2daee0ad, RZ ;  /* 0xd2511f53eaf07825 */ /* 0x000fe800078e00ff */
[--C-:B------:R-:W-:Y:S01]  /*c760*/  FFMA.FTZ R234, R146, UR4, -R152.reuse ;  /* 0x0000000492ea7c23 */ /* 0x100fe20008010898 */
[----:B------:R-:W-:Y:S01]  /*c770*/  IMAD.WIDE.U32 R116, R116, -0x2daee0ad, RZ ;  /* 0xd2511f5374747825 */ /* 0x000fe200078e00ff */
[C---:B------:R-:W-:Y:S04]  /*c780*/  HMMA.16816.F32.BF16 R32, R104.reuse, R122, R32 ;  /* 0x0000007a6820723c */ /* 0x040fe80000041820 */
[----:B------:R-:W-:Y:S01]  /*c790*/  MUFU.EX2 R234, R234 ;  /* 0x000000ea00ea7308 */ /* 0x000fe20000000800 */
[----:B------:R-:W-:Y:S02]  /*c7a0*/  LOP3.LUT R232, R202, R232, R241, 0x96, !PT ;  /* 0x000000e8cae87212 */ /* 0x000fe400078e96f1 */
[----:B------:R-:W-:Y:S01]  /*c7b0*/  LOP3.LUT R240, R231, R240, R117, 0x96, !PT ;  /* 0x000000f0e7f07212 */ /* 0x000fe200078e9675 */
[--C-:B------:R-:W-:Y:S01]  /*c7c0*/  FFMA.FTZ R231, R157, UR4, -R152.reuse ;  /* 0x000000049de77c23 */ /* 0x100fe20008010898 */
[C---:B------:R-:W-:Y:S03]  /*c7d0*/  HMMA.16816.F32.BF16 R36, R104.reuse, R124, R36 ;  /* 0x0000007c6824723c */ /* 0x040fe60000041824 */
[----:B------:R-:W-:Y:S02]  /*c7e0*/  IMAD.WIDE.U32 R232, R232, -0x326172a9, RZ ;  /* 0xcd9e8d57e8e87825 */ /* 0x000fe400078e00ff */
[----:B------:R-:W-:Y:S02]  /*c7f0*/  MUFU.EX2 R231, R231 ;  /* 0x000000e700e77308 */ /* 0x000fe40000000800 */
[----:B------:R-:W-:Y:S01]  /*c800*/  IMAD.WIDE.U32 R240, R240, -0x326172a9, RZ ;  /* 0xcd9e8d57f0f07825 */ /* 0x000fe200078e00ff */
[C---:B------:R-:W-:Y:S01]  /*c810*/  HMMA.16816.F32.BF16 R40, R104.reuse, R126, R40 ;  /* 0x0000007e6828723c */ /* 0x040fe20000041828 */
[----:B------:R-:W-:Y:S02]  /*c820*/  LDSM.16.MT88.4 R124, [R168+0x1000] ;  /* 0x00100000a87c783b */ /* 0x000fe40000004200 */
[----:B------:R-:W-:Y:S01]  /*c830*/  LOP3.LUT R230, R200, R230, R233, 0x96, !PT ;  /* 0x000000e6c8e67212 */ /* 0x000fe200078e96e9 */
[----:B------:R-:W-:Y:S01]  /*c840*/  FFMA.FTZ R233, R147, UR4, -R149 ;  /* 0x0000000493e97c23 */ /* 0x000fe20008010895 */
[----:B------:R-:W-:Y:S01]  /*c850*/  LOP3.LUT R242, R229, R232, R241, 0x96, !PT ;  /* 0x000000e8e5f27212 */ /* 0x000fe200078e96f1 */
[--C-:B------:R-:W-:Y:S01]  /*c860*/  FFMA.FTZ R229, R163, UR4, -R149.reuse ;  /* 0x00000004a3e57c23 */ /* 0x100fe20008010895 */
[--C-:B------:R-:W-:Y:S01]  /*c870*/  FFMA.FTZ R232, R156, UR4, -R149.reuse ;  /* 0x000000049ce87c23 */ /* 0x100fe20008010895 */
[C---:B------:R-:W-:Y:S01]  /*c880*/  HMMA.16816.F32.BF16 R44, R104.reuse, R128, R44 ;  /* 0x00000080682c723c */ /* 0x040fe2000004182c */
[----:B------:R-:W-:Y:S01]  /*c890*/  LDSM.16.MT88.4 R144, [R168+0x3000] ;  /* 0x00300000a890783b */ /* 0x000fe20000004200 */
[----:B------:R-:W-:Y:S01]  /*c8a0*/  MUFU.EX2 R233, R233 ;  /* 0x000000e900e97308 */ /* 0x000fe20000000800 */
[----:B------:R-:W-:Y:S01]  /*c8b0*/  FFMA.FTZ R149, R148, UR4, -R149 ;  /* 0x0000000494957c23 */ /* 0x000fe20008010895 */
[----:B------:R-:W-:Y:S04]  /*c8c0*/  IMAD.WIDE.U32 R242, R242, -0x2daee0ad, RZ ;  /* 0xd2511f53f2f27825 */ /* 0x000fe800078e00ff */
[--C-:B------:R-:W-:Y:S01]  /*c8d0*/  FFMA.FTZ R241, R134, UR4, -R152.reuse ;  /* 0x0000000486f17c23 */ /* 0x100fe20008010898 */
[C---:B------:R-:W-:Y:S01]  /*c8e0*/  HMMA.16816.F32.BF16 R48, R104.reuse, R130, R48 ;  /* 0x000000826830723c */ /* 0x040fe20000041830 */
[----:B------:R-:W-:Y:S02]  /*c8f0*/  LDSM.16.MT88.4 R128, [R160+0xf000] ;  /* 0x00f00000a080783b */ /* 0x000fe40000004200 */
[----:B------:R-:W-:Y:S05]  /*c900*/  MUFU.EX2 R134, R149 ;  /* 0x0000009500867308 */ /* 0x000fea0000000800 */
[C---:B--2---:R-:W-:Y:S05]  /*c910*/  HMMA.16816.F32.BF16 R52, R104.reuse, R140, R52 ;  /* 0x0000008c6834723c */ /* 0x044fea0000041834 */
[----:B------:R-:W2:Y:S03]  /*c920*/  MUFU.EX2 R229, R229 ;  /* 0x000000e500e57308 */ /* 0x000ea60000000800 */
[C---:B------:R-:W-:Y:S07]  /*c930*/  HMMA.16816.F32.BF16 R56, R104.reuse, R142, R56 ;  /* 0x0000008e6838723c */ /* 0x040fee0000041838 */
[----:B------:R-:W5:Y:S01]  /*c940*/  MUFU.EX2 R232, R232 ;  /* 0x000000e800e87308 */ /* 0x000f620000000800 */
[C---:B-1----:R-:W-:Y:S09]  /*c950*/  HMMA.16816.F32.BF16 R60, R104.reuse, R100, R60 ;  /* 0x00000064683c723c */ /* 0x042ff2000004183c */
[----:B------:R-:W-:Y:S01]  /*c960*/  MUFU.EX2 R241, R241 ;  /* 0x000000f100f17308 */ /* 0x000fe20000000800 */
[C---:B------:R-:W-:Y:S01]  /*c970*/  HMMA.16816.F32.BF16 R64, R104.reuse, R102, R64 ;  /* 0x000000666840723c */ /* 0x040fe20000041840 */
[----:B------:R-:W1:Y:S07]  /*c980*/  LDSM.16.MT88.4 R100, [R166+0x4800] ;  /* 0x00480000a664783b */ /* 0x000e6e0000004200 */
[C---:B---3--:R-:W-:Y:S03]  /*c990*/  HMMA.16816.F32.BF16 R68, R104.reuse, R108, R68 ;  /* 0x0000006c6844723c */ /* 0x048fe60000041844 */
[----:B------:R-:W-:Y:S04]  /*c9a0*/  IMAD.WIDE.U32 R108, R230, -0x2daee0ad, RZ ;  /* 0xd2511f53e66c7825 */ /* 0x000fe800078e00ff */
[----:B------:R-:W-:Y:S01]  /*c9b0*/  FFMA.FTZ R230, R158, UR4, -R152 ;  /* 0x000000049ee67c23 */ /* 0x000fe20008010898 */
[C---:B------:R-:W-:Y:S05]  /*c9c0*/  HMMA.16816.F32.BF16 R72, R104.reuse, R110, R72 ;  /* 0x0000006e6848723c */ /* 0x040fea0000041848 */
[----:B------:R-:W3:Y:S01]  /*c9d0*/  MUFU.EX2 R230, R230 ;  /* 0x000000e600e67308 */ /* 0x000ee20000000800 */
[----:B------:R-:W-:Y:S02]  /*c9e0*/  LOP3.LUT R117, R159, R108, R243, 0x96, !PT ;  /* 0x0000006c9f757212 */ /* 0x000fe400078e96f3 */
[----:B------:R-:W-:Y:S02]  /*c9f0*/  LOP3.LUT R158, R162, R116, R109, 0x96, !PT ;  /* 0x00000074a29e7212 */ /* 0x000fe400078e966d */
[----:B------:R-:W2:Y:S01]  /*ca00*/  LDSM.16.MT88.4 R108, [R168+0x4800] ;  /* 0x00480000a86c783b */ /* 0x000ea20000004200 */
[C---:B----4-:R-:W-:Y:S03]  /*ca10*/  HMMA.16816.F32.BF16 R76, R104.reuse, R112, R76 ;  /* 0x00000070684c723c */ /* 0x050fe6000004184c */
[----:B------:R-:W-:Y:S04]  /*ca20*/  IMAD.WIDE.U32 R116, R117, -0x326172a9, RZ ;  /* 0xcd9e8d5775747825 */ /* 0x000fe800078e00ff */
[----:B------:R-:W-:Y:S01]  /*ca30*/  IMAD.WIDE.U32 R158, R158, -0x326172a9, RZ ;  /* 0xcd9e8d579e9e7825 */ /* 0x000fe200078e00ff */
[C---:B------:R-:W-:Y:S03]  /*ca40*/  HMMA.16816.F32.BF16 R80, R104.reuse, R114, R80 ;  /* 0x000000726850723c */ /* 0x040fe60000041850 */
[C---:B------:R-:W-:Y:S02]  /*ca50*/  PRMT R137, R116.reuse, 0x7773, RZ ;  /* 0x0000777374897816 */ /* 0x040fe400000000ff */
[----:B------:R-:W-:Y:S02]  /*ca60*/  PRMT R112, R116, 0x7772, RZ ;  /* 0x0000777274707816 */ /* 0x000fe400000000ff */
[----:B------:R-:W-:Y:S01]  /*ca70*/  LOP3.LUT R138, R190, R158, R117, 0x96, !PT ;  /* 0x0000009ebe8a7212 */ /* 0x000fe200078e9675 */
[C---:B-1----:R-:W-:Y:S03]  /*ca80*/  HMMA.16816.F32.BF16 R84, R104.reuse, R100, R84 ;  /* 0x000000646854723c */ /* 0x042fe60000041854 */
[----:B------:R-:W-:Y:S02]  /*ca90*/  PRMT R137, R112, 0x5410, R137 ;  /* 0x0000541070897816 */ /* 0x000fe40000000089 */
[----:B------:R-:W1:Y:S01]  /*caa0*/  LDSM.16.MT88.4 R112, [R160+0xd000] ;  /* 0x00d00000a070783b */ /* 0x000e620000004200 */
[----:B------:R-:W-:Y:S02]  /*cab0*/  MOV R122, R116 ;  /* 0x00000074007a7202 */ /* 0x000fe40000000f00 */
[C---:B------:R-:W-:Y:S03]  /*cac0*/  HMMA.16816.F32.BF16 R88, R104.reuse, R102, R88 ;  /* 0x000000666858723c */ /* 0x040fe60000041858 */
[----:B------:R-:W-:Y:S02]  /*cad0*/  LOP3.LUT R123, R138, 0xffff, RZ, 0xc0, !PT ;  /* 0x0000ffff8a7b7812 */ /* 0x000fe400078ec0ff */
[----:B------:R-:W-:Y:S02]  /*cae0*/  PRMT R136, R116, 0x7771, RZ ;  /* 0x0000777174887816 */ /* 0x000fe400000000ff */
[----:B------:R-:W-:Y:S01]  /*caf0*/  LOP3.LUT R122, R122, 0xff, RZ, 0xc0, !PT ;  /* 0x000000ff7a7a7812 */ /* 0x000fe200078ec0ff */
[----:B------:R-:W4:Y:S01]  /*cb00*/  LDSM.16.MT88.4 R116, [R167+0xd000] ;  /* 0x00d00000a774783b */ /* 0x000f220000004200 */
[----:B------:R-:W-:Y:S02]  /*cb10*/  SHF.R.U32.HI R123, RZ, 0x8, R123 ;  /* 0x00000008ff7b7819 */ /* 0x000fe4000001167b */
[C---:B------:R-:W-:Y:S02]  /*cb20*/  LOP3.LUT R120, R138.reuse, 0xff, RZ, 0xc0, !PT ;  /* 0x000000ff8a787812 */ /* 0x040fe400078ec0ff */
[----:B------:R-:W-:Y:S01]  /*cb30*/  PRMT R121, R138, 0x7632, R121 ;  /* 0x000076328a797816 */ /* 0x000fe20000000079 */
[C---:B--2---:R-:W-:Y:S03]  /*cb40*/  HMMA.16816.F32.BF16 R92, R104.reuse, R108, R92 ;  /* 0x0000006c685c723c */ /* 0x044fe6000004185c */
[----:B------:R-:W-:Y:S02]  /*cb50*/  PRMT R136, R122, 0x5410, R136 ;  /* 0x000054107a887816 */ /* 0x000fe40000000088 */
[----:B------:R-:W-:Y:S02]  /*cb60*/  PRMT R120, R120, 0x5410, R123 ;  /* 0x0000541078787816 */ /* 0x000fe4000000007b */
[----:B------:R-:W-:Y:S01]  /*cb70*/  LOP3.LUT R121, R121, 0xff, RZ, 0xc0, !PT ;  /* 0x000000ff79797812 */ /* 0x000fe200078ec0ff */
[----:B------:R-:W-:Y:S01]  /*cb80*/  HMMA.16816.F32.BF16 R96, R104, R110, R96 ;  /* 0x0000006e6860723c */ /* 0x000fe20000041860 */
[----:B------:R-:W-:Y:S02]  /*cb90*/  LDSM.16.MT88.4 R104, [R160+0x11000] ;  /* 0x01100000a068783b */ /* 0x000fe40000004200 */
[----:B------:R-:W-:Y:S02]  /*cba0*/  SHF.R.U32.HI R138, RZ, 0x18, R138 ;  /* 0x00000018ff8a7819 */ /* 0x000fe4000001168a */
[--C-:B------:R-:W-:Y:S02]  /*cbb0*/  HSET2.LE.AND R100, R120, R161.reuse, PT ;  /* 0x000000a178647233 */ /* 0x100fe40003803000 */
[--C-:B------:R-:W-:Y:S02]  /*cbc0*/  HSET2.LE.AND R102, R136, R161.reuse, PT ;  /* 0x000000a188667233 */ /* 0x100fe40003803000 */
[----:B------:R-:W-:Y:S02]  /*cbd0*/  PRMT R138, R121, 0x5410, R138 ;  /* 0x00005410798a7816 */ /* 0x000fe4000000008a */
[----:B------:R-:W-:Y:S01]  /*cbe0*/  LOP3.LUT R140, R137, 0xff00ff, RZ, 0xc0, !PT ;  /* 0x00ff00ff898c7812 */ /* 0x000fe200078ec0ff */
[----:B------:R-:W2:Y:S01]  /*cbf0*/  LDSM.16.MT88.4 R120, [R166+0x1000] ;  /* 0x00100000a678783b */ /* 0x000ea20000004200 */
[----:B------:R-:W-:Y:S01]  /*cc00*/  F2FP.BF16.F32.PACK_AB R101, R229, R228 ;  /* 0x000000e4e565723e */ /* 0x000fe200000010ff */
[----:B------:R-:W-:Y:S01]  /*cc10*/  FADD.FTZ R228, R228, R215 ;  /* 0x000000d7e4e47221 */ /* 0x000fe20000010000 */
[----:B-----5:R-:W-:Y:S02]  /*cc20*/  F2FP.BF16.F32.PACK_AB R103, R233, R232 ;  /* 0x000000e8e967723e */ /* 0x020fe400000010ff */
[----:B------:R-:W-:Y:S01]  /*cc30*/  LOP3.LUT R100, R101, R100, RZ, 0xc0, !PT ;  /* 0x0000006465647212 */ /* 0x000fe200078ec0ff */
[----:B------:R-:W-:Y:S01]  /*cc40*/  FADD.FTZ R228, R229, R228 ;  /* 0x000000e4e5e47221 */ /* 0x000fe20000010000 */
[----:B------:R-:W-:Y:S02]  /*cc50*/  LOP3.LUT R102, R103, R102, RZ, 0xc0, !PT ;  /* 0x0000006667667212 */ /* 0x000fe400078ec0ff */
[--C-:B------:R-:W-:Y:S01]  /*cc60*/  HSET2.LE.AND R101, R138, R161.reuse, PT ;  /* 0x000000a18a657233 */ /* 0x100fe20003803000 */
[----:B------:R-:W-:Y:S01]  /*cc70*/  FADD.FTZ R232, R232, R228 ;  /* 0x000000e4e8e87221 */ /* 0x000fe20000010000 */
[--C-:B------:R-:W-:Y:S02]  /*cc80*/  HSET2.LE.AND R103, R140, R161.reuse, PT ;  /* 0x000000a18c677233 */ /* 0x100fe40003803000 */
[----:B---3--:R-:W-:Y:S01]  /*cc90*/  F2FP.BF16.F32.PACK_AB R136, R231, R230 ;  /* 0x000000e6e788723e */ /* 0x008fe200000010ff */
[----:B------:R-:W-:Y:S01]  /*cca0*/  LDSM.16.MT88.4 R140, [R166+0x3000] ;  /* 0x00300000a68c783b */ /* 0x000fe20000004200 */
[----:B------:R-:W-:Y:S01]  /*ccb0*/  F2FP.BF16.F32.PACK_AB R108, R237, R234 ;  /* 0x000000eaed6c723e */ /* 0x000fe200000010ff */
[----:B------:R-:W-:Y:S01]  /*ccc0*/  FADD.FTZ R230, R230, R223 ;  /* 0x000000dfe6e67221 */ /* 0x000fe20000010000 */
[----:B------:R-:W-:Y:S01]  /*ccd0*/  LOP3.LUT R101, R136, R101, RZ, 0xc0, !PT ;  /* 0x0000006588657212 */ /* 0x000fe200078ec0ff */
[----:B------:R-:W-:Y:S01]  /*cce0*/  FADD.FTZ R232, R233, R232 ;  /* 0x000000e8e9e87221 */ /* 0x000fe20000010000 */
[----:B------:R-:W-:Y:S01]  /*ccf0*/  LOP3.LUT R103, R108, R103, RZ, 0xc0, !PT ;  /* 0x000000676c677212 */ /* 0x000fe200078ec0ff */
[----:B------:R-:W-:Y:S01]  /*cd00*/  FADD.FTZ R230, R231, R230 ;  /* 0x000000e6e7e67221 */ /* 0x000fe20000010000 */
[----:B------:R-:W-:Y:S01]  /*cd10*/  LOP3.LUT R158, R235, R240, R159, 0x96, !PT ;  /* 0x000000f0eb9e7212 */ /* 0x000fe200078e969f */
[----:B------:R-:W3:Y:S01]  /*cd20*/  LDSM.16.MT88.4 R136, [R167+0xf000] ;  /* 0x00f00000a788783b */ /* 0x000ee20000004200 */
[--C-:B------:R-:W-:Y:S01]  /*cd30*/  FFMA.FTZ R240, R151, UR4, -R152.reuse ;  /* 0x0000000497f07c23 */ /* 0x100fe20008010898 */
[----:B------:R-:W-:Y:S01]  /*cd40*/  MUFU.EX2 R235, R153 ;  /* 0x0000009900eb7308 */ /* 0x000fe20000000800 */
[----:B------:R-:W-:Y:S01]  /*cd50*/  FFMA.FTZ R152, R133, UR4, -R152 ;  /* 0x0000000485987c23 */ /* 0x000fe20008010898 */
[C---:B-1----:R-:W-:Y:S04]  /*cd60*/  HMMA.16816.F32.BF16 R4, R100.reuse, R112, R4 ;  /* 0x000000706404723c */ /* 0x042fe80000041804 */
[----:B------:R-:W1:Y:S01]  /*cd70*/  LDSM.16.MT88.4 R108, [R167+0x11000] ;  /* 0x01100000a76c783b */ /* 0x000e620000004200 */
[----:B------:R-:W-:Y:S03]  /*cd80*/  IMAD.WIDE.U32 R158, R158, -0x2daee0ad, RZ ;  /* 0xd2511f539e9e7825 */ /* 0x000fe600078e00ff */
[----:B------:R5:W-:Y:S01]  /*cd90*/  MUFU.EX2 R133, R152 ;  /* 0x0000009800857308 */ /* 0x000be20000000800 */
[C---:B------:R-:W-:Y:S03]  /*cda0*/  HMMA.16816.F32.BF16 R8, R100.reuse, R114, R8 ;  /* 0x000000726408723c */ /* 0x040fe60000041808 */
[----:B------:R-:W-:Y:S01]  /*cdb0*/  LOP3.LUT R242, R236, R242, R159, 0x96, !PT ;  /* 0x000000f2ecf27212 */ /* 0x000fe200078e969f */
[----:B------:R-:W1:Y:S01]  /*cdc0*/  LDSM.16.MT88.4 R112, [R166+0x5000] ;  /* 0x00500000a670783b */ /* 0x000e620000004200 */
[----:B------:R-:W-:Y:S04]  /*cdd0*/  FADD.FTZ R234, R234, R230 ;  /* 0x000000e6eaea7221 */ /* 0x000fe80000010000 */
[----:B------:R3:W-:Y:S01]  /*cde0*/  MUFU.EX2 R236, R150 ;  /* 0x0000009600ec7308 */ /* 0x0007e20000000800 */
[----:B------:R-:W-:Y:S01]  /*cdf0*/  MOV R215, R170 ;  /* 0x000000aa00d77202 */ /* 0x000fe20000000f00 */
[C---:B----4-:R-:W-:Y:S03]  /*ce00*/  HMMA.16816.F32.BF16 R12, R100.reuse, R116, R12 ;  /* 0x00000074640c723c */ /* 0x050fe6000004180c */
[----:B------:R-:W-:Y:S05]  /*ce10*/  FADD.FTZ R234, R237, R234 ;  /* 0x000000eaedea7221 */ /* 0x000fea0000010000 */
[----:B------:R-:W4:Y:S01]  /*ce20*/  MUFU.EX2 R240, R240 ;  /* 0x000000f000f07308 */ /* 0x000f220000000800 */
[----:B-----5:R-:W-:Y:S01]  /*ce30*/  LDSM.16.MT88.4 R152, [R166+0x3800] ;  /* 0x00380000a698783b */ /* 0x020fe20000004200 */
[C---:B------:R-:W-:Y:S07]  /*ce40*/  HMMA.16816.F32.BF16 R16, R100.reuse, R118, R16 ;  /* 0x000000766410723c */ /* 0x040fee0000041810 */
[----:B------:R-:W-:Y:S01]  /*ce50*/  LDSM.16.MT88.4 R116, [R167+0xd800] ;  /* 0x00d80000a774783b */ /* 0x000fe20000004200 */
[C---:B--2---:R-:W-:Y:S03]  /*ce60*/  HMMA.16816.F32.BF16 R20, R100.reuse, R120, R20 ;  /* 0x000000786414723c */ /* 0x044fe60000041814 */
[----:B------:R-:W-:Y:S02]  /*ce70*/  MOV R121, R158 ;  /* 0x0000009e00797202 */ /* 0x000fe40000000f00 */
[----:B------:R-:W-:Y:S02]  /*ce80*/  PRMT R120, R158, 0x7771, RZ ;  /* 0x000077719e787816 */ /* 0x000fe400000000ff */
[----:B---3--:R-:W-:Y:S01]  /*ce90*/  LDSM.16.MT88.4 R148, [R167+0xf800] ;  /* 0x00f80000a794783b */ /* 0x008fe20000004200 */
[C---:B------:R-:W-:Y:S03]  /*cea0*/  HMMA.16816.F32.BF16 R24, R100.reuse, R122, R24 ;  /* 0x0000007a6418723c */ /* 0x040fe60000041818 */
[----:B------:R-:W-:Y:S04]  /*ceb0*/  LOP3.LUT R121, R121, 0xff, RZ, 0xc0, !PT ;  /* 0x000000ff79797812 */ /* 0x000fe800078ec0ff */
[----:B------:R-:W-:Y:S01]  /*cec0*/  PRMT R120, R121, 0x5410, R120 ;  /* 0x0000541079787816 */ /* 0x000fe20000000078 */
[C---:B------:R-:W-:Y:S08]  /*ced0*/  HMMA.16816.F32.BF16 R28, R100.reuse, R124, R28 ;  /* 0x0000007c641c723c */ /* 0x040ff0000004181c */
[C---:B------:R-:W-:Y:S01]  /*cee0*/  HMMA.16816.F32.BF16 R32, R100.reuse, R126, R32 ;  /* 0x0000007e6420723c */ /* 0x040fe20000041820 */
[----:B------:R-:W-:Y:S07]  /*cef0*/  LDSM.16.MT88.4 R124, [R160+0xd800] ;  /* 0x00d80000a07c783b */ /* 0x000fee0000004200 */
[C---:B------:R-:W-:Y:S08]  /*cf00*/  HMMA.16816.F32.BF16 R36, R100.reuse, R128, R36 ;  /* 0x000000806424723c */ /* 0x040ff00000041824 */
[C---:B------:R-:W-:Y:S08]  /*cf10*/  HMMA.16816.F32.BF16 R40, R100.reuse, R130, R40 ;  /* 0x000000826428723c */ /* 0x040ff00000041828 */
[C---:B------:R-:W-:Y:S03]  /*cf20*/  HMMA.16816.F32.BF16 R44, R100.reuse, R136, R44 ;  /* 0x00000088642c723c */ /* 0x040fe6000004182c */
[----:B------:R-:W-:Y:S02]  /*cf30*/  SHF.R.U32.HI R137, RZ, 0x18, R242 ;  /* 0x00000018ff897819 */ /* 0x000fe400000116f2 */
[----:B------:R-:W-:Y:S03]  /*cf40*/  LOP3.LUT R136, R242, 0xffff, RZ, 0xc0, !PT ;  /* 0x0000fffff2887812 */ /* 0x000fe600078ec0ff */
[C---:B------:R-:W-:Y:S03]  /*cf50*/  HMMA.16816.F32.BF16 R48, R100.reuse, R138, R48 ;  /* 0x0000008a6430723c */ /* 0x040fe60000041830 */
[--C-:B------:R-:W-:Y:S02]  /*cf60*/  HSET2.LE.AND R138, R120, R161.reuse, PT ;  /* 0x000000a1788a7233 */ /* 0x100fe40003803000 */
[----:B------:R-:W-:Y:S03]  /*cf70*/  SHF.R.U32.HI R136, RZ, 0x8, R136 ;  /* 0x00000008ff887819 */ /* 0x000fe60000011688 */
        /* <DEDUP_REMOVED lines=9> */
[C---:B-1----:R-:W-:Y:S08]  /*d010*/  HMMA.16816.F32.BF16 R76, R100.reuse, R108, R76 ;  /* 0x0000006c644c723c */ /* 0x042ff0000004184c */
[C---:B------:R-:W-:Y:S01]  /*d020*/  HMMA.16816.F32.BF16 R80, R100.reuse, R110, R80 ;  /* 0x0000006e6450723c */ /* 0x040fe20000041850 */
[----:B------:R-:W1:Y:S07]  /*d030*/  LDSM.16.MT88.4 R108, [R166+0x1800] ;  /* 0x00180000a66c783b */ /* 0x000e6e0000004200 */
[C---:B------:R-:W-:Y:S03]  /*d040*/  HMMA.16816.F32.BF16 R84, R100.reuse, R112, R84 ;  /* 0x000000706454723c */ /* 0x040fe60000041854 */
[C---:B------:R-:W-:Y:S02]  /*d050*/  PRMT R113, R158.reuse, 0x7773, RZ ;  /* 0x000077739e717816 */ /* 0x040fe400000000ff */
[----:B------:R-:W-:Y:S02]  /*d060*/  PRMT R112, R158, 0x7772, RZ ;  /* 0x000077729e707816 */ /* 0x000fe400000000ff */
[----:B------:R-:W3:Y:S01]  /*d070*/  LDSM.16.MT88.4 R156, [R168+0x3800] ;  /* 0x00380000a89c783b */ /* 0x000ee20000004200 */
[C---:B------:R-:W-:Y:S03]  /*d080*/  HMMA.16816.F32.BF16 R88, R100.reuse, R114, R88 ;  /* 0x000000726458723c */ /* 0x040fe60000041858 */
[C---:B------:R-:W-:Y:S02]  /*d090*/  PRMT R114, R242.reuse, 0x7632, R114 ;  /* 0x00007632f2727816 */ /* 0x040fe40000000072 */
[----:B------:R-:W-:Y:S02]  /*d0a0*/  LOP3.LUT R115, R242, 0xff, RZ, 0xc0, !PT ;  /* 0x000000fff2737812 */ /* 0x000fe400078ec0ff */
[----:B------:R-:W-:Y:S01]  /*d0b0*/  LOP3.LUT R114, R114, 0xff, RZ, 0xc0, !PT ;  /* 0x000000ff72727812 */ /* 0x000fe200078ec0ff */
[C---:B--2---:R-:W-:Y:S03]  /*d0c0*/  HMMA.16816.F32.BF16 R92, R100.reuse, R104, R92 ;  /* 0x00000068645c723c */ /* 0x044fe6000004185c */
[----:B------:R-:W-:Y:S02]  /*d0d0*/  PRMT R137, R114, 0x5410, R137 ;  /* 0x0000541072897816 */ /* 0x000fe40000000089 */
[----:B------:R-:W-:Y:S02]  /*d0e0*/  PRMT R112, R112, 0x5410, R113 ;  /* 0x0000541070707816 */ /* 0x000fe40000000071 */
[----:B------:R-:W-:Y:S01]  /*d0f0*/  PRMT R136, R115, 0x5410, R136 ;  /* 0x0000541073887816 */ /* 0x000fe20000000088 */
[----:B------:R-:W-:Y:S03]  /*d100*/  HMMA.16816.F32.BF16 R96, R100, R106, R96 ;  /* 0x0000006a6460723c */ /* 0x000fe60000041860 */
[--C-:B------:R-:W-:Y:S02]  /*d110*/  HSET2.LE.AND R137, R137, R161.reuse, PT ;  /* 0x000000a189897233 */ /* 0x100fe40003803000 */
[----:B------:R-:W-:Y:S02]  /*d120*/  LOP3.LUT R139, R112, 0xff00ff, RZ, 0xc0, !PT ;  /* 0x00ff00ff708b7812 */ /* 0x000fe400078ec0ff */
[C---:B----4-:R-:W-:Y:S01]  /*d130*/  F2FP.BF16.F32.PACK_AB R104, R240.reuse, R235 ;  /* 0x000000ebf068723e */ /* 0x050fe200000010ff */
[----:B------:R-:W-:Y:S01]  /*d140*/  FADD.FTZ R235, R235, R234 ;  /* 0x000000eaebeb7221 */ /* 0x000fe20000010000 */
[--C-:B------:R-:W-:Y:S02]  /*d150*/  HSET2.LE.AND R136, R136, R161.reuse, PT ;  /* 0x000000a188887233 */ /* 0x100fe40003803000 */
[----:B------:R-:W-:Y:S01]  /*d160*/  HSET2.LE.AND R139, R139, R161, PT ;  /* 0x000000a18b8b7233 */ /* 0x000fe20003803000 */
[----:B------:R-:W-:Y:S01]  /*d170*/  FADD.FTZ R211, R240, R235 ;  /* 0x000000ebf0d37221 */ /* 0x000fe20000010000 */
[----:B------:R-:W-:Y:S01]  /*d180*/  LOP3.LUT R137, R104, R137, RZ, 0xc0, !PT ;  /* 0x0000008968897212 */ /* 0x000fe200078ec0ff */
[----:B------:R-:W2:Y:S01]  /*d190*/  LDSM.16.MT88.4 R160, [R160+0x11800] ;  /* 0x01180000a0a0783b */ /* 0x000ea20000004200 */
[----:B------:R-:W-:Y:S01]  /*d1a0*/  F2FP.BF16.F32.PACK_AB R112, R239, R238 ;  /* 0x000000eeef70723e */ /* 0x000fe200000010ff */
[----:B------:R-:W-:Y:S01]  /*d1b0*/  FADD.FTZ R238, R238, R232 ;  /* 0x000000e8eeee7221 */ /* 0x000fe20000010000 */
[----:B------:R-:W-:Y:S01]  /*d1c0*/  F2FP.BF16.F32.PACK_AB R105, R134, R236 ;  /* 0x000000ec8669723e */ /* 0x000fe200000010ff */
[----:B------:R-:W-:Y:S01]  /*d1d0*/  FADD.FTZ R211, R241, R211 ;  /* 0x000000d3f1d37221 */ /* 0x000fe20000010000 */
[----:B------:R-:W-:Y:S01]  /*d1e0*/  F2FP.BF16.F32.PACK_AB R104, R133, R241 ;  /* 0x000000f18568723e */ /* 0x000fe200000010ff */
[----:B------:R-:W-:Y:S01]  /*d1f0*/  FADD.FTZ R214, R239, R238 ;  /* 0x000000eeefd67221 */ /* 0x000fe20000010000 */
[----:B------:R-:W-:Y:S01]  /*d200*/  LOP3.LUT R136, R112, R136, RZ, 0xc0, !PT ;  /* 0x0000008870887212 */ /* 0x000fe200078ec0ff */
[----:B------:R-:W-:Y:S01]  /*d210*/  FADD.FTZ R211, R133, R211 ;  /* 0x000000d385d37221 */ /* 0x000fe20000010000 */
[----:B------:R-:W-:Y:S01]  /*d220*/  LOP3.LUT R138, R105, R138, RZ, 0xc0, !PT ;  /* 0x0000008a698a7212 */ /* 0x000fe200078ec0ff */
[----:B------:R-:W-:Y:S01]  /*d230*/  FADD.FTZ R214, R236, R214 ;  /* 0x000000d6ecd67221 */ /* 0x000fe20000010000 */
[----:B------:R-:W-:Y:S03]  /*d240*/  LOP3.LUT R139, R104, R139, RZ, 0xc0, !PT ;  /* 0x0000008b688b7212 */ /* 0x000fe600078ec0ff */
[----:B------:R-:W-:Y:S04]  /*d250*/  FADD.FTZ R214, R134, R214 ;  /* 0x000000d686d67221 */ /* 0x000fe80000010000 */
[C---:B------:R-:W-:Y:S01]  /*d260*/  HMMA.16816.F32.BF16 R128, R136.reuse, R124, R4 ;  /* 0x0000007c8880723c */ /* 0x040fe20000041804 */
[----:B------:R-:W4:Y:S07]  /*d270*/  LDSM.16.MT88.4 R4, [R167+0x11800] ;  /* 0x01180000a704783b */ /* 0x000f2e0000004200 */
[C---:B------:R-:W-:Y:S01]  /*d280*/  HMMA.16816.F32.BF16 R124, R136.reuse, R126, R8 ;  /* 0x0000007e887c723c */ /* 0x040fe20000041808 */
[----:B------:R-:W5:Y:S07]  /*d290*/  LDSM.16.MT88.4 R8, [R166+0x5800] ;  /* 0x00580000a608783b */ /* 0x000f6e0000004200 */
[C---:B------:R-:W-:Y:S01]  /*d2a0*/  HMMA.16816.F32.BF16 R120, R136.reuse, R116, R12 ;  /* 0x000000748878723c */ /* 0x040fe2000004180c */
[----:B------:R-:W5:Y:S07]  /*d2b0*/  LDSM.16.MT88.4 R12, [R168+0x5800] ;  /* 0x00580000a80c783b */ /* 0x000f6e0000004200 */
        /* <DEDUP_REMOVED lines=13> */
[C---:B--2---:R-:W-:Y:S08]  /*d390*/  HMMA.16816.F32.BF16 R68, R136.reuse, R160, R68 ;  /* 0x000000a08844723c */ /* 0x044ff00000041844 */
[C---:B------:R-:W-:Y:S08]  /*d3a0*/  HMMA.16816.F32.BF16 R72, R136.reuse, R162, R72 ;  /* 0x000000a28848723c */ /* 0x040ff00000041848 */
[C---:B----4-:R-:W-:Y:S01]  /*d3b0*/  HMMA.16816.F32.BF16 R76, R136.reuse, R4, R76 ;  /* 0x00000004884c723c */ /* 0x050fe2000004184c */
[----:B------:R-:W1:Y:S07]  /*d3c0*/  LDC.64 R4, c[0x0][0x3c0] ;  /* 0x0000f000ff047b82 */ /* 0x000e6e0000000a00 */
[C---:B------:R-:W-:Y:S08]  /*d3d0*/  HMMA.16816.F32.BF16 R80, R136.reuse, R6, R80 ;  /* 0x000000068850723c */ /* 0x040ff00000041850 */
[C---:B-----5:R-:W-:Y:S08]  /*d3e0*/  HMMA.16816.F32.BF16 R84, R136.reuse, R8, R84 ;  /* 0x000000088854723c */ /* 0x060ff00000041854 */
[C---:B------:R-:W-:Y:S03]  /*d3f0*/  HMMA.16816.F32.BF16 R88, R136.reuse, R10, R88 ;  /* 0x0000000a8858723c */ /* 0x040fe60000041858 */
[C---:B-1----:R-:W-:Y:S02]  /*d400*/  SHF.L.U64.HI R5, R4.reuse, 0x7, R5 ;  /* 0x0000000704057819 */ /* 0x042fe40000010205 */
[----:B------:R-:W-:Y:S03]  /*d410*/  LEA R220, P0, -R4, R220, 0x7 ;  /* 0x000000dc04dc7211 */ /* 0x000fe600078039ff */
[C---:B------:R-:W-:Y:S03]  /*d420*/  HMMA.16816.F32.BF16 R92, R136.reuse, R12, R92 ;  /* 0x0000000c885c723c */ /* 0x040fe6000004185c */
[----:B------:R-:W-:Y:S02]  /*d430*/  IADD3.X R221, PT, PT, R221, ~R5, RZ, P0, !PT ;  /* 0x80000005dddd7210 */ /* 0x000fe400007fe4ff */
[----:B------:R-:W-:Y:S03]  /*d440*/  ISETP.GT.AND P0, PT, R170, R196, PT ;  /* 0x000000c4aa00720c */ /* 0x000fe60003f04270 */
[----:B------:R-:W-:Y:S10]  /*d450*/  HMMA.16816.F32.BF16 R96, R136, R14, R96 ;  /* 0x0000000e8860723c */ /* 0x000ff40000041860 */
[----:B------:R-:W-:Y:S10]  /*d460*/  @P0 BRA `(.L_x_1340) ;  /* 0xffffffc400ec0947 */ /* 0x000ff4000383ffff */
.L_x_1339:
[----:B------:R-:W1:Y:S01]  /*d470*/  SHFL.BFLY PT, R8, R214, 0x2, 0x1f ;  /* 0x0c401f00d6087f89 */ /* 0x000e6200000e0000 */
[C---:B------:R-:W-:Y:S01]  /*d480*/  SHF.L.U32 R4, R164.reuse, 0x1, RZ ;  /* 0x00000001a4047819 */ /* 0x040fe200000006ff */
[----:B------:R-:W2:Y:S01]  /*d490*/  LDCU UR4, c[0x0][0x4fc] ;  /* 0x00009f80ff0477ac */ /* 0x000ea20008000800 */
[----:B------:R-:W-:Y:S01]  /*d4a0*/  SHF.L.U32 R9, R164, 0x4, RZ ;  /* 0x00000004a4097819 */ /* 0x000fe200000006ff */
[----:B------:R-:W3:Y:S01]  /*d4b0*/  SHFL.BFLY PT, R0, R211, 0x2, 0x1f ;  /* 0x0c401f00d3007f89 */ /* 0x000ee200000e0000 */
[----:B------:R-:W-:Y:S01]  /*d4c0*/  LOP3.LUT R2, R4, 0x6, RZ, 0xc0, !PT ;  /* 0x0000000604027812 */ /* 0x000fe200078ec0ff */
[----:B------:R-:W4:Y:S01]  /*d4d0*/  LDC.U8 R13, c[0x0][0x549] ;  /* 0x00015240ff0d7b82 */ /* 0x000f220000000000 */
[----:B------:R-:W-:Y:S01]  /*d4e0*/  LOP3.LUT R9, R9, 0x1c0, RZ, 0xc0, !PT ;  /* 0x000001c009097812 */ /* 0x000fe200078ec0ff */
[----:B------:R-:W2:Y:S01]  /*d4f0*/  S2R R15, SR_CTAID.Y ;  /* 0x00000000000f7919 */ /* 0x000ea20000002600 */
[----:B------:R-:W-:Y:S02]  /*d500*/  LOP3.LUT P3, RZ, R164, 0x8, RZ, 0xc0, !PT ;  /* 0x00000008a4ff7812 */ /* 0x000fe4000786c0ff */
[----:B------:R-:W-:Y:S01]  /*d510*/  LOP3.LUT R9, R9, 0x38, R4, 0xf8, !PT ;  /* 0x0000003809097812 */ /* 0x000fe200078ef804 */
[----:B------:R-:W2:Y:S01]  /*d520*/  S2R R20, SR_CTAID.Z ;  /* 0x0000000000147919 */ /* 0x000ea20000002700 */
[----:B------:R-:W-:-:S02]  /*d530*/  SEL R188, R188, 0xffffffe0, !P3 ;  /* 0xffffffe0bcbc7807 */ /* 0x000fc40005800000 */
[----:B------:R-:W-:-:S04]  /*d540*/  LOP3.LUT R16, R169, 0x1f8, RZ, 0xc0, !PT ;  /* 0x000001f8a9107812 */ /* 0x000fc800078ec0ff */
[----:B------:R-:W-:-:S04]  /*d550*/  LOP3.LUT R16, R16, 0x38, R164, 0x78, !PT ;  /* 0x0000003810107812 */ /* 0x000fc800078e78a4 */
[----:B------:R-:W-:Y:S01]  /*d560*/  LOP3.LUT R16, R16, 0x1e00, R169, 0xf8, !PT ;  /* 0x00001e0010107812 */ /* 0x000fe200078ef8a9 */
[----:B-1----:R-:W-:Y:S01]  /*d570*/  FADD.FTZ R8, R8, R214 ;  /* 0x000000d608087221 */ /* 0x002fe20000010000 */
[----:B---3--:R-:W-:-:S04]  /*d580*/  FADD.FTZ R211, R0, R211 ;  /* 0x000000d300d37221 */ /* 0x008fc80000010000 */
[----:B------:R-:W1:Y:S01]  /*d590*/  SHFL.BFLY PT, R0, R8, 0x1, 0x1f ;  /* 0x0c201f0008007f89 */ /* 0x000e6200000e0000 */
[----:B----4-:R-:W-:-:S03]  /*d5a0*/  ISETP.NE.AND P3, PT, R13, RZ, PT ;  /* 0x000000ff0d00720c */ /* 0x010fc60003f65270 */
[----:B------:R-:W3:Y:S10]  /*d5b0*/  SHFL.BFLY PT, R7, R211, 0x1, 0x1f ;  /* 0x0c201f00d3077f89 */ /* 0x000ef400000e0000 */
[----:B------:R-:W4:Y:S01]  /*d5c0*/  @P3 LDC R14, c[0x0][0x430] ;  /* 0x00010c00ff0e3b82 */ /* 0x000f220000000800 */
[----:B------:R-:W-:Y:S01]  /*d5d0*/  @P3 MOV R21, 0x1 ;  /* 0x0000000100153802 */ /* 0x000fe20000000f00 */
[----:B-1----:R-:W-:Y:S01]  /*d5e0*/  FADD.FTZ R8, R8, R0 ;  /* 0x0000000008087221 */ /* 0x002fe20000010000 */
[----:B------:R-:W-:Y:S01]  /*d5f0*/  SHF.L.U32 R0, R164, 0x5, RZ ;  /* 0x00000005a4007819 */ /* 0x000fe200000006ff */
[----:B---3--:R-:W-:-:S02]  /*d600*/  FADD.FTZ R7, R211, R7 ;  /* 0x00000007d3077221 */ /* 0x008fc40000010000 */
[----:B------:R-:W1:Y:S01]  /*d610*/  MUFU.RCP R6, R8 ;  /* 0x0000000800067308 */ /* 0x000e620000001000 */
[----:B------:R-:W-:Y:S02]  /*d620*/  LOP3.LUT R0, R2, 0x7c00, R0, 0xf8, !PT ;  /* 0x00007c0002007812 */ /* 0x000fe400078ef800 */
[----:B------:R-:W-:Y:S02]  /*d630*/  MOV R2, 0x10 ;  /* 0x0000001000027802 */ /* 0x000fe40000000f00 */
[----:B------:R-:W-:Y:S02]  /*d640*/  FSETP.NE.FTZ.AND P1, PT, R8, RZ, PT ;  /* 0x000000ff0800720b */ /* 0x000fe40003f35000 */
[----:B------:R-:W-:Y:S01]  /*d650*/  FSETP.NE.FTZ.AND P0, PT, R7, RZ, PT ;  /* 0x000000ff0700720b */ /* 0x000fe20003f15000 */
[----:B------:R-:W3:Y:S01]  /*d660*/  MUFU.RCP R5, R7 ;  /* 0x0000000700057308 */ /* 0x000ee20000001000 */
[----:B------:R-:W-:Y:S02]  /*d670*/  SEL R2, R2, 0xfffffff0, !P2 ;  /* 0xfffffff002027807 */ /* 0x000fe40005000000 */
[----:B------:R-:W-:-:S02]  /*d680*/  LOP3.LUT P2, RZ, R164, 0x10, RZ, 0xc0, !PT ;  /* 0x00000010a4ff7812 */ /* 0x000fc4000784c0ff */
[----:B------:R-:W-:Y:S02]  /*d690*/  LOP3.LUT R0, R0, R9, RZ, 0xfc, !PT ;  /* 0x0000000900007212 */ /* 0x000fe400078efcff */
[----:B-1----:R-:W-:Y:S02]  /*d6a0*/  FSEL R6, R6, 1, P1 ;  /* 0x3f80000006067808 */ /* 0x002fe40000800000 */
[----:B------:R-:W-:-:S03]  /*d6b0*/  LEA R0, R0, UR6, 0x1 ;  /* 0x0000000600007c11 */ /* 0x000fc6000f8e08ff */
[----:B--2---:R-:W-:Y:S01]  /*d6c0*/  FMUL.FTZ R6, R6, UR4 ;  /* 0x0000000406067c20 */ /* 0x004fe20008410000 */
[----:B------:R-:W-:Y:S02]  /*d6d0*/  IADD3 R10, PT, PT, R0, 0x40, RZ ;  /* 0x00000040000a7810 */ /* 0x000fe40007ffe0ff */
[----:B---3--:R-:W-:Y:S01]  /*d6e0*/  FSEL R5, R5, 1, P0 ;  /* 0x3f80000005057808 */ /* 0x008fe20000000000 */
        /* <DEDUP_REMOVED lines=21> */
[----:B------:R-:W-:Y:S01]  /*d840*/  IADD3 R9, PT, PT, R0, R188, RZ ;  /* 0x000000bc00097210 */ /* 0x000fe20007ffe0ff */
[----:B------:R-:W-:Y:S01]  /*d850*/  FMUL.FTZ R108, R6, R108 ;  /* 0x0000006c066c7220 */ /* 0x000fe20000410000 */
[----:B------:R-:W-:Y:S01]  /*d860*/  @P2 IADD3 R10, PT, PT, R0, -0x40, RZ ;  /* 0xffffffc0000a2810 */ /* 0x000fe20007ffe0ff */
[C---:B------:R-:W-:Y:S01]  /*d870*/  FMUL.FTZ R109, R6.reuse, R109 ;  /* 0x0000006d066d7220 */ /* 0x040fe20000410000 */
[C---:B------:R-:W-:Y:S01]  /*d880*/  FMUL.FTZ R110, R5.reuse, R110 ;  /* 0x0000006e056e7220 */ /* 0x040fe20000410000 */
[----:B------:R-:W-:Y:S01]  /*d890*/  FMUL.FTZ R111, R5, R111 ;  /* 0x0000006f056f7220 */ /* 0x000fe20000410000 */
[----:B------:R-:W-:Y:S01]  /*d8a0*/  F2FP.BF16.F32.PACK_AB R128, R129, R128 ;  /* 0x000000808180723e */ /* 0x000fe200000010ff */
[C---:B------:R-:W-:Y:S01]  /*d8b0*/  FMUL.FTZ R104, R6.reuse, R104 ;  /* 0x0000006806687220 */ /* 0x040fe20000410000 */
[----:B------:R-:W-:Y:S01]  /*d8c0*/  F2FP.BF16.F32.PACK_AB R130, R131, R130 ;  /* 0x000000828382723e */ /* 0x000fe200000010ff */
[C---:B------:R-:W-:Y:S01]  /*d8d0*/  FMUL.FTZ R105, R6.reuse, R105 ;  /* 0x0000006906697220 */ /* 0x040fe20000410000 */
        /* <DEDUP_REMOVED lines=21> */
[----:B------:R-:W-:Y:S01]  /*da30*/  IADD3 R188, PT, PT, R188, R10, RZ ;  /* 0x0000000abcbc7210 */ /* 0x000fe20007ffe0ff */
        /* <DEDUP_REMOVED lines=13> */
[C---:B------:R-:W-:Y:S01]  /*db10*/  FMUL.FTZ R49, R6.reuse, R49 ;  /* 0x0000003106317220 */ /* 0x040fe20000410000 */
[C---:B------:R-:W-:Y:S01]  /*db20*/  FMUL.FTZ R50, R5.reuse, R50 ;  /* 0x0000003205327220 */ /* 0x040fe20000410000 */
[----:B------:R-:W-:Y:S01]  /*db30*/  FMUL.FTZ R51, R5, R51 ;  /* 0x0000003305337220 */ /* 0x000fe20000410000 */
[----:B------:R-:W-:Y:S01]  /*db40*/  F2FP.BF16.F32.PACK_AB R104, R105, R104 ;  /* 0x000000686968723e */ /* 0x000fe200000010ff */
[----:B------:R-:W-:Y:S01]  /*db50*/  STS [R4], R124 ;  /* 0x0000007c04007388 */ /* 0x000fe20000000800 */
[----:B------:R-:W-:Y:S01]  /*db60*/  F2FP.BF16.F32.PACK_AB R106, R107, R106 ;  /* 0x0000006a6b6a723e */ /* 0x000fe200000010ff */
[C---:B------:R-:W-:Y:S01]  /*db70*/  FMUL.FTZ R52, R6.reuse, R52 ;  /* 0x0000003406347220 */ /* 0x040fe20000410000 */
[C---:B------:R-:W-:Y:S01]  /*db80*/  FMUL.FTZ R53, R6.reuse, R53 ;  /* 0x0000003506357220 */ /* 0x040fe20000410000 */
        /* <DEDUP_REMOVED lines=76> */
[----:B------:R-:W-:Y:S01]  /*e050*/  ISETP.NE.AND P2, PT, R198, -0x1, PT ;  /* 0xffffffffc600780c */ /* 0x000fe20003f45270 */
[----:B------:R-:W-:Y:S01]  /*e060*/  STS [R11+0x2000], R48 ;  /* 0x002000300b007388 */ /* 0x000fe20000000800 */
[C---:B------:R-:W-:Y:S01]  /*e070*/  FMUL.FTZ R86, R5.reuse, R86 ;  /* 0x0000005605567220 */ /* 0x040fe20000410000 */
[C---:B------:R-:W-:Y:S01]  /*e080*/  FMUL.FTZ R87, R5.reuse, R87 ;  /* 0x0000005705577220 */ /* 0x040fe20000410000 */
[C---:B------:R-:W-:Y:S01]  /*e090*/  FMUL.FTZ R88, R6.reuse, R88 ;  /* 0x0000005806587220 */ /* 0x040fe20000410000 */
[----:B------:R-:W-:Y:S01]  /*e0a0*/  STS [R11+0x2400], R50 ;  /* 0x002400320b007388 */ /* 0x000fe20000000800 */
[C---:B------:R-:W-:Y:S01]  /*e0b0*/  FMUL.FTZ R89, R6.reuse, R89 ;  /* 0x0000005906597220 */ /* 0x040fe20000410000 */
[C---:B------:R-:W-:Y:S01]  /*e0c0*/  FMUL.FTZ R90, R5.reuse, R90 ;  /* 0x0000005a055a7220 */ /* 0x040fe20000410000 */
[----:B------:R-:W-:Y:S01]  /*e0d0*/  FMUL.FTZ R91, R5, R91 ;  /* 0x0000005b055b7220 */ /* 0x000fe20000410000 */
[----:B------:R-:W-:Y:S01]  /*e0e0*/  STS [R10+0x2000], R52 ;  /* 0x002000340a007388 */ /* 0x000fe20000000800 */
[C---:B------:R-:W-:Y:S01]  /*e0f0*/  FMUL.FTZ R92, R6.reuse, R92 ;  /* 0x0000005c065c7220 */ /* 0x040fe20000410000 */
        /* <DEDUP_REMOVED lines=15> */
[----:B------:R-:W-:Y:S01]  /*e1f0*/  FMUL.FTZ R99, R5, R99 ;  /* 0x0000006305637220 */ /* 0x000fe20000410000 */
[C---:B------:R-:W-:Y:S01]  /*e200*/  FMUL.FTZ R96, R6.reuse, R96 ;  /* 0x0000006006607220 */ /* 0x040fe20000410000 */
[----:B------:R-:W1:Y:S01]  /*e210*/  LDC.U8 R5, c[0x0][0x548] ;  /* 0x00015200ff057b82 */ /* 0x000e620000000000 */
[----:B------:R-:W-:Y:S01]  /*e220*/  STS [R188+0x2400], R62 ;  /* 0x0024003ebc007388 */ /* 0x000fe20000000800 */
[----:B------:R-:W-:Y:S01]  /*e230*/  FMUL.FTZ R6, R6, R97 ;  /* 0x0000006106067220 */ /* 0x000fe20000410000 */
[----:B------:R-:W-:-:S02]  /*e240*/  F2FP.BF16.F32.PACK_AB R94, R95, R94 ;  /* 0x0000005e5f5e723e */ /* 0x000fc400000010ff */
[----:B------:R-:W-:Y:S01]  /*e250*/  STS [R2+0x2000], R64 ;  /* 0x0020004002007388 */ /* 0x000fe20000000800 */
[----:B------:R-:W-:Y:S02]  /*e260*/  F2FP.BF16.F32.PACK_AB R98, R99, R98 ;  /* 0x000000626362723e */ /* 0x000fe400000010ff */
        /* <DEDUP_REMOVED lines=11> */
[----:B------:R5:W-:Y:S01]  /*e320*/  STS [R10+0x4400], R86 ;  /* 0x004400560a007388 */ /* 0x000be20000000800 */
[----:B--2---:R-:W4:Y:S03]  /*e330*/  LDC R4, c[0x0][0x434] ;  /* 0x00010d00ff047b82 */ /* 0x004f260000000800 */
[----:B------:R-:W-:Y:S04]  /*e340*/  STS [R12+0x4000], R88 ;  /* 0x004000580c007388 */ /* 0x000fe80000000800 */
[----:B------:R2:W-:Y:S01]  /*e350*/  STS [R12+0x4400], R90 ;  /* 0x0044005a0c007388 */ /* 0x0005e20000000800 */
[----:B---3--:R-:W4:Y:S01]  /*e360*/  LDC R9, c[0x0][0x434] ;  /* 0x00010d00ff097b82 */ /* 0x008f220000000800 */
[----:B------:R-:W3:Y:S02]  /*e370*/  S2R R0, SR_CTAID.X ;  /* 0x0000000000007919 */ /* 0x000ee40000002500 */
[----:B------:R1:W-:Y:S05]  /*e380*/  STS [R188+0x4000], R92 ;  /* 0x0040005cbc007388 */ /* 0x0003ea0000000800 */
[----:B-----5:R-:W1:Y:S01]  /*e390*/  @P2 LDC.64 R10, c[0x0][0x408] ;  /* 0x00010200ff0a2b82 */ /* 0x020e620000000a00 */
[----:B----4-:R-:W-:-:S07]  /*e3a0*/  @P3 IMAD R9, R14, R4, RZ ;  /* 0x000000040e093224 */ /* 0x010fce00078e02ff */
[----:B--2---:R-:W2:Y:S08]  /*e3b0*/  @!P2 LDC.64 R12, c[0x0][0x400] ;  /* 0x00010000ff0cab82 */ /* 0x004eb00000000a00 */
[----:B------:R-:W4:Y:S01]  /*e3c0*/  @P3 LDC R14, c[0x0][0x430] ;  /* 0x00010c00ff0e3b82 */ /* 0x000f220000000800 */
[----:B-1-3--:R-:W-:Y:S05]  /*e3d0*/  @P3 BRA `(.L_x_1343) ;  /* 0x0000000000203947 */ /* 0x00afea0003800000 */
[----:B------:R-:W-:Y:S01]  /*e3e0*/  ISETP.NE.AND P4, PT, R5, RZ, PT ;  /* 0x000000ff0500720c */ /* 0x000fe20003f85270 */
[----:B------:R-:W1:-:S12]  /*e3f0*/  LDC R6, c[0x0][0x3e0] ;  /* 0x0000f800ff067b82 */ /* 0x000e580000000800 */
[----:B------:R-:W1:Y:S01]  /*e400*/  @P4 LDC R21, c[0x0][0x454] ;  /* 0x00011500ff154b82 */ /* 0x000e620000000800 */
[----:B----4-:R-:W-:Y:S02]  /*e410*/  @P4 MOV R14, 0x1 ;  /* 0x00000001000e4802 */ /* 0x010fe40000000f00 */
[----:B------:R-:W-:-:S05]  /*e420*/  @!P4 MOV R14, 0x1 ;  /* 0x00000001000ec802 */ /* 0x000fca0000000f00 */
[----:B------:R-:W3:Y:S01]  /*e430*/  @P4 LDC R9, c[0x0][0x454] ;  /* 0x00011500ff094b82 */ /* 0x000ee20000000800 */
[-C--:B-1----:R-:W-:Y:S02]  /*e440*/  @P4 IMAD R21, R21, R6.reuse, RZ ;  /* 0x0000000615154224 */ /* 0x082fe400078e02ff */
[----:B------:R-:W-:-:S07]  /*e450*/  @!P4 IMAD R21, R4, R6, RZ ;  /* 0x000000060415c224 */ /* 0x000fce00078e02ff */
.L_x_1343:
[----:B------:R-:W-:Y:S01]  /*e460*/  STS [R188+0x4400], R94 ;  /* 0x0044005ebc007388 */ /* 0x000fe20000000800 */
[----:B------:R-:W-:Y:S01]  /*e470*/  LEA R6, R16, UR6, 0x1 ;  /* 0x0000000610067c11 */ /* 0x000fe2000f8e08ff */
[----:B------:R-:W1:Y:S01]  /*e480*/  @P1 MUFU.LG2 R8, R8 ;  /* 0x0000000800081308 */ /* 0x000e620000000c00 */
[----:B------:R-:W-:Y:S01]  /*e490*/  ISETP.NE.AND P4, PT, R198, -0x1, PT ;  /* 0xffffffffc600780c */ /* 0x000fe20003f85270 */
[----:B------:R-:W-:Y:S01]  /*e4a0*/  STS [R2+0x4000], R96 ;  /* 0x0040006002007388 */ /* 0x000fe20000000800 */
[----:B------:R-:W-:Y:S01]  /*e4b0*/  ISETP.NE.AND P3, PT, R5, RZ, !P3 ;  /* 0x000000ff0500720c */ /* 0x000fe20005f65270 */
[----:B--2---:R-:W-:Y:S01]  /*e4c0*/  @!P2 IMAD.WIDE.U32 R22, R15, R12, RZ ;  /* 0x0000000c0f16a225 */ /* 0x004fe200078e00ff */
[----:B------:R-:W2:Y:S01]  /*e4d0*/  @P1 LDC R5, c[0x0][0x458] ;  /* 0x00011600ff051b82 */ /* 0x000ea20000000800 */
[----:B------:R5:W-:Y:S01]  /*e4e0*/  STS [R2+0x4400], R98 ;  /* 0x0044006202007388 */ /* 0x000be20000000800 */
[----:B------:R-:W-:Y:S01]  /*e4f0*/  LOP3.LUT P5, RZ, R164, 0x3, RZ, 0xc0, !PT ;  /* 0x00000003a4ff7812 */ /* 0x000fe200078ac0ff */
[----:B------:R-:W4:Y:S01]  /*e500*/  @P0 MUFU.LG2 R12, R7 ;  /* 0x00000007000c0308 */ /* 0x000f220000000c00 */
[----:B------:R-:W-:-:S04]  /*e510*/  @P2 IMAD.WIDE.U32 R24, R198, R10, RZ ;  /* 0x0000000ac6182225 */ /* 0x000fc800078e00ff */
[----:B------:R-:W-:Y:S01]  /*e520*/  BAR.SYNC.DEFER_BLOCKING 0x0 ;  /* 0x0000000000007b1d */ /* 0x000fe20000010000 */
[----:B------:R-:W-:Y:S01]  /*e530*/  LOP3.LUT R165, R165, 0x30, RZ, 0xc0, !PT ;  /* 0x00000030a5a57812 */ /* 0x000fe200078ec0ff */
[----:B---3--:R-:W-:Y:S01]  /*e540*/  IMAD R9, R20, R9, RZ ;  /* 0x0000000914097224 */ /* 0x008fe200078e02ff */
[----:B------:R-:W-:Y:S01]  /*e550*/  MOV R10, 0x7f800000 ;  /* 0x7f800000000a7802 */ /* 0x000fe20000000f00 */
[C---:B------:R-:W-:Y:S02]  /*e560*/  @!P2 IMAD R13, R15.reuse, R13, R23 ;  /* 0x0000000d0f0da224 */ /* 0x040fe400078e0217 */
[----:B------:R-:W-:Y:S01]  /*e570*/  BSSY.RECONVERGENT B0, `(.L_x_1344) ;  /* 0x0000028000007945 */ /* 0x000fe20003800200 */
[----:B------:R-:W-:Y:S02]  /*e580*/  @P2 IMAD R13, R198, R11, R25 ;  /* 0x0000000bc60d2224 */ /* 0x000fe400078e0219 */
[C---:B------:R-:W-:Y:S02]  /*e590*/  @!P4 IMAD R198, R15.reuse, R4, RZ ;  /* 0x000000040fc6c224 */ /* 0x040fe400078e02ff */
[----:B------:R-:W-:-:S02]  /*e5a0*/  @!P3 IMAD R9, R15, R21, R9 ;  /* 0x000000150f09b224 */ /* 0x000fc400078e0209 */
[----:B-1----:R-:W-:Y:S01]  /*e5b0*/  @P1 FMUL.FTZ R21, R8, 0.69314718246459960938 ;  /* 0x3f31721808151820 */ /* 0x002fe20000410000 */
[----:B----4-:R-:W-:Y:S01]  /*e5c0*/  IMAD R15, R0, R14, RZ ;  /* 0x0000000e000f7224 */ /* 0x010fe200078e02ff */
[----:B------:R-:W-:Y:S01]  /*e5d0*/  SHF.R.S32.HI R4, RZ, 0x1f, R198 ;  /* 0x0000001fff047819 */ /* 0x000fe200000114c6 */
[----:B------:R-:W-:Y:S01]  /*e5e0*/  @P0 FMUL.FTZ R12, R12, 0.69314718246459960938 ;  /* 0x3f3172180c0c0820 */ /* 0x000fe20000410000 */
[----:B------:R-:W-:Y:S01]  /*e5f0*/  SEL R198, R198, RZ, P3 ;  /* 0x000000ffc6c67207 */ /* 0x000fe20001800000 */
[----:B------:R-:W-:Y:S01]  /*e600*/  IMAD.SHL.U32 R15, R15, 0x40, RZ ;  /* 0x000000400f0f7824 */ /* 0x000fe200078e00ff */
[----:B------:R-:W-:Y:S01]  /*e610*/  SEL R4, R4, RZ, P3 ;  /* 0x000000ff04047207 */ /* 0x000fe20001800000 */
[----:B------:R-:W-:Y:S01]  /*e620*/  IMAD.MOV.U32 R11, RZ, RZ, 0x7f800000 ;  /* 0x7f800000ff0b7424 */ /* 0x000fe200078e00ff */
[----:B------:R-:W-:Y:S01]  /*e630*/  SHF.R.U32.HI R7, RZ, 0x2, R164 ;  /* 0x00000002ff077819 */ /* 0x000fe200000116a4 */
[----:B-----5:R-:W1:Y:S01]  /*e640*/  @P0 LDC R2, c[0x0][0x458] ;  /* 0x00011600ff020b82 */ /* 0x020e620000000800 */
[----:B------:R-:W-:Y:S01]  /*e650*/  IADD3 R8, P4, P3, R15, R198, R9 ;  /* 0x000000c60f087210 */ /* 0x000fe20007b9e009 */
[----:B--2---:R-:W-:Y:S01]  /*e660*/  @P1 FFMA.FTZ R11, R132, R5, R21 ;  /* 0x00000005840b1223 */ /* 0x004fe20000010015 */
[----:B------:R2:W3:Y:S01]  /*e670*/  LDS.128 R16, [R6+0x1800] ;  /* 0x0018000006107984 */ /* 0x0004e20000000c00 */
[----:B------:R-:W-:-:S02]  /*e680*/  SHF.R.S32.HI R9, RZ, 0x1f, R9 ;  /* 0x0000001fff097819 */ /* 0x000fc40000011409 */
[----:B------:R-:W-:Y:S02]  /*e690*/  SHF.R.S32.HI R15, RZ, 0x1f, R15 ;  /* 0x0000001fff0f7819 */ /* 0x000fe4000001140f */
[----:B------:R-:W-:Y:S02]  /*e6a0*/  LOP3.LUT R7, R165, 0x7, R7, 0xf8, !PT ;  /* 0x00000007a5077812 */ /* 0x000fe400078ef807 */
[----:B------:R-:W-:Y:S01]  /*e6b0*/  IADD3.X R9, PT, PT, R15, R4, R9, P4, P3 ;  /* 0x000000040f097210 */ /* 0x000fe200027e6409 */
[----:B-1----:R-:W-:Y:S01]  /*e6c0*/  @P0 FFMA.FTZ R10, R3, R2, R12 ;  /* 0x00000002030a0223 */ /* 0x002fe2000001000c */
[----:B--2---:R-:W-:Y:S06]  /*e6d0*/  @P5 BRA `(.L_x_1345) ;  /* 0x0000000000445947 */ /* 0x004fec0003800000 */
        /* <DEDUP_REMOVED lines=17> */
.L_x_1345:
[----:B------:R-:W-:Y:S05]  /*e7f0*/  BSYNC.RECONVERGENT B0 ;  /* 0x0000000000007941 */ /* 0x000fea0003800200 */
.L_x_1344:
[----:B------:R-:W2:Y:S01]  /*e800*/  LDCU.64 UR4, c[0x0][0x410] ;  /* 0x00008200ff0477ac */ /* 0x000ea20008000a00 */
[----:B------:R-:W-:Y:S01]  /*e810*/  @P2 IMAD.MOV.U32 R22, RZ, RZ, R24 ;  /* 0x000000ffff162224 */ /* 0x000fe200078e0018 */
[----:B------:R-:W-:Y:S01]  /*e820*/  SHF.R.U32.HI R24, RZ, 0x3, R164 ;  /* 0x00000003ff187819 */ /* 0x000fe200000116a4 */
[----:B-1----:R1:W4:Y:S01]  /*e830*/  LDS.128 R8, [R6+0x4000] ;  /* 0x0040000006087984 */ /* 0x0023220000000c00 */
[----:B------:R-:W-:Y:S01]  /*e840*/  IMAD.MOV.U32 R25, RZ, RZ, RZ ;  /* 0x000000ffff197224 */ /* 0x000fe200078e00ff */
[----:B------:R-:W-:Y:S01]  /*e850*/  BSSY.RECONVERGENT B0, `(.L_x_1346) ;  /* 0x000001c000007945 */ /* 0x000fe20003800200 */
[----:B------:R-:W-:Y:S01]  /*e860*/  IADD3 R22, P0, PT, R135, R22, RZ ;  /* 0x0000001687167210 */ /* 0x000fe20007f1e0ff */
[C---:B------:R-:W-:Y:S01]  /*e870*/  VIADD R4, R24.reuse, 0x10 ;  /* 0x0000001018047836 */ /* 0x040fe20000000000 */
[C---:B------:R-:W-:Y:S01]  /*e880*/  ISETP.GE.AND P3, PT, R24.reuse, R189, PT ;  /* 0x000000bd1800720c */ /* 0x040fe20003f66270 */
[----:B------:R-:W-:Y:S01]  /*e890*/  VIADD R2, R24, 0x30 ;  /* 0x0000003018027836 */ /* 0x000fe20000000000 */
[----:B------:R-:W-:-:S02]  /*e8a0*/  IADD3.X R23, PT, PT, RZ, R13, RZ, P0, !PT ;  /* 0x0000000dff177210 */ /* 0x000fc400007fe4ff */
[-C--:B------:R-:W-:Y:S01]  /*e8b0*/  ISETP.GE.AND P2, PT, R4, R189.reuse, PT ;  /* 0x000000bd0400720c */ /* 0x080fe20003f46270 */
[----:B------:R1:W1:Y:S01]  /*e8c0*/  LDS.128 R12, [R6+0x2000] ;  /* 0x00200000060c7984 */ /* 0x0002620000000c00 */
[----:B------:R-:W-:Y:S01]  /*e8d0*/  IADD3 R3, PT, PT, R24, 0x20, RZ ;  /* 0x0000002018037810 */ /* 0x000fe20007ffe0ff */
[----:B------:R-:W-:Y:S01]  /*e8e0*/  IMAD.WIDE.U32 R24, R0, 0x40, R24 ;  /* 0x0000004000187825 */ /* 0x000fe200078e0018 */
[-C--:B------:R-:W-:Y:S02]  /*e8f0*/  ISETP.GE.AND P0, PT, R2, R189.reuse, PT ;  /* 0x000000bd0200720c */ /* 0x080fe40003f06270 */
[----:B------:R-:W-:Y:S01]  /*e900*/  ISETP.GE.AND P1, PT, R3, R189, PT ;  /* 0x000000bd0300720c */ /* 0x000fe20003f26270 */
[----:B--2---:R-:W-:-:S04]  /*e910*/  IMAD.WIDE.U32 R4, R20, UR4, R22 ;  /* 0x0000000414047c25 */ /* 0x004fc8000f8e0016 */
[----:B------:R-:W-:Y:S02]  /*e920*/  IMAD R27, R20, UR5, R5 ;  /* 0x00000005141b7c24 */ /* 0x000fe4000f8e0205 */
[----:B------:R2:W1:Y:S01]  /*e930*/  LDS.128 R20, [R6] ;  /* 0x0000000006147984 */ /* 0x0004620000000c00 */
        /* <DEDUP_REMOVED lines=10> */
[----:B-1----:R1:W-:Y:S04]  /*e9e0*/  STG.E.128 desc[UR10][R28.64], R20 ;  /* 0x000000141c007986 */ /* 0x0023e8000c101d0a */
[----:B------:R1:W-:Y:S04]  /*e9f0*/  STG.E.128 desc[UR10][R28.64+0x80], R12 ;  /* 0x0000800c1c007986 */ /* 0x0003e8000c101d0a */
[----:B----4-:R1:W-:Y:S02]  /*ea00*/  STG.E.128 desc[UR10][R28.64+0x100], R8 ;  /* 0x000100081c007986 */ /* 0x0103e4000c101d0a */
.L_x_1347:
[----:B------:R-:W-:Y:S05]  /*ea10*/  BSYNC.RECONVERGENT B0 ;  /* 0x0000000000007941 */ /* 0x000fea0003800200 */
.L_x_1346:
[----:B-1----:R1:W1:Y:S01]  /*ea20*/  LDS.128 R20, [R6+0x800] ;  /* 0x0008000006147984 */ /* 0x0022620000000c00 */
[----:B------:R-:W-:Y:S03]  /*ea30*/  BSSY.RECONVERGENT B0, `(.L_x_1348) ;  /* 0x0000013000007945 */ /* 0x000fe60003800200 */
[----:B------:R1:W1:Y:S04]  /*ea40*/  LDS.128 R12, [R6+0x2800] ;  /* 0x00280000060c7984 */ /* 0x0002680000000c00 */
[----:B----4-:R4:W1:Y:S01]  /*ea50*/  LDS.128 R8, [R6+0x4800] ;  /* 0x0048000006087984 */ /* 0x0108620000000c00 */
        /* <DEDUP_REMOVED lines=13> */
[----:B-1----:R1:W-:Y:S04]  /*eb30*/  STG.E.128 desc[UR10][R2.64], R20 ;  /* 0x0000001402007986 */ /* 0x0023e8000c101d0a */
[----:B------:R1:W-:Y:S04]  /*eb40*/  STG.E.128 desc[UR10][R2.64+0x80], R12 ;  /* 0x0000800c02007986 */ /* 0x0003e8000c101d0a */
[----:B------:R1:W-:Y:S02]  /*eb50*/  STG.E.128 desc[UR10][R2.64+0x100], R8 ;  /* 0x0001000802007986 */ /* 0x0003e4000c101d0a */
.L_x_1349:
[----:B------:R-:W-:Y:S05]  /*eb60*/  BSYNC.RECONVERGENT B0 ;  /* 0x0000000000007941 */ /* 0x000fea0003800200 */
.L_x_1348:
[----:B-1----:R1:W1:Y:S01]  /*eb70*/  LDS.128 R20, [R6+0x1000] ;  /* 0x0010000006147984 */ /* 0x0022620000000c00 */
[----:B------:R-:W-:Y:S03]  /*eb80*/  BSSY.RECONVERGENT B0, `(.L_x_1350) ;  /* 0x0000013000007945 */ /* 0x000fe60003800200 */
[----:B------:R1:W1:Y:S04]  /*eb90*/  LDS.128 R12, [R6+0x3000] ;  /* 0x00300000060c7984 */ /* 0x0002680000000c00 */
[----:B------:R1:W1:Y:S01]  /*eba0*/  LDS.128 R8, [R6+0x5000] ;  /* 0x0050000006087984 */ /* 0x0002620000000c00 */
        /* <DEDUP_REMOVED lines=16> */
.L_x_1351:
[----:B------:R-:W-:Y:S05]  /*ecb0*/  BSYNC.RECONVERGENT B0 ;  /* 0x0000000000007941 */ /* 0x000fea0003800200 */
.L_x_1350:
[----:B-1----:R1:W1:Y:S04]  /*ecc0*/  LDS.128 R8, [R6+0x3800] ;  /* 0x0038000006087984 */ /* 0x0022680000000c00 */
[----:B------:R1:W1:Y:S01]  /*ecd0*/  LDS.128 R12, [R6+0x5800] ;  /* 0x00580000060c7984 */ /* 0x0002620000000c00 */
[----:B------:R-:W-:Y:S05]  /*ece0*/  @P0 EXIT ;  /* 0x000000000000094d */ /* 0x000fea0003800000 */
[----:B------:R-:W5:Y:S01]  /*ecf0*/  LDCU.64 UR6, c[0x0][0x408] ;  /* 0x00008100ff0677ac */ /* 0x000f620008000a00 */
[----:B------:R-:W-:Y:S02]  /*ed00*/  IADD3 R0, P0, PT, R24, 0x30, RZ ;  /* 0x0000003018007810 */ /* 0x000fe40007f1e0ff */
[----:B------:R-:W-:Y:S01]  /*ed10*/  MOV R5, R27 ;  /* 0x0000001b00057202 */ /* 0x000fe20000000f00 */
[----:B------:R-:W1:Y:S01]  /*ed20*/  LDCU.64 UR4, c[0x0][0x3f0] ;  /* 0x00007e00ff0477ac */ /* 0x000e620008000a00 */
[----:B------:R-:W-:-:S05]  /*ed30*/  IADD3.X R2, PT, PT, RZ, R25, RZ, P0, !PT ;  /* 0x00000019ff027210 */ /* 0x000fca00007fe4ff */
[----:B-----5:R-:W-:Y:S02]  /*ed40*/  IMAD R2, R2, UR6, RZ ;  /* 0x0000000602027c24 */ /* 0x020fe4000f8e02ff */
[----:B------:R-:W-:-:S04]  /*ed50*/  IMAD.WIDE.U32 R4, R0, UR6, R4 ;  /* 0x0000000600047c25 */ /* 0x000fc8000f8e0004 */
[----:B------:R-:W-:Y:S01]  /*ed60*/  IMAD R2, R0, UR7, R2 ;  /* 0x0000000700027c24 */ /* 0x000fe2000f8e0202 */
[----:B-12-4-:R-:W-:-:S04]  /*ed70*/  LEA R6, P0, R4, UR4, 0x1 ;  /* 0x0000000404067c11 */ /* 0x016fc8000f8008ff */
[----:B------:R-:W-:-:S04]  /*ed80*/  IADD3 R2, PT, PT, R2, R5, RZ ;  /* 0x0000000502027210 */ /* 0x000fc80007ffe0ff */
[----:B------:R-:W-:-:S05]  /*ed90*/  LEA.HI.X R7, R4, UR5, R2, 0x1, P0 ;  /* 0x0000000504077c11 */ /* 0x000fca00080f0c02 */
[----:B---3--:R-:W-:Y:S04]  /*eda0*/  STG.E.128 desc[UR10][R6.64], R16 ;  /* 0x0000001006007986 */ /* 0x008fe8000c101d0a */
[----:B------:R-:W-:Y:S04]  /*edb0*/  STG.E.128 desc[UR10][R6.64+0x80], R8 ;  /* 0x0000800806007986 */ /* 0x000fe8000c101d0a */
[----:B------:R-:W-:Y:S01]  /*edc0*/  STG.E.128 desc[UR10][R6.64+0x100], R12 ;  /* 0x0001000c06007986 */ /* 0x000fe2000c101d0a */
[----:B------:R-:W-:Y:S05]  /*edd0*/  EXIT ;  /* 0x000000000000794d */ /* 0x000fea0003800000 */
.L_x_1352:
        /* <DEDUP_REMOVED lines=10> */
.L_x_1823:


//--------------------- .text._ZN5flash16flash_fwd_kernelI23Flash_fwd_kernel_traitsILi192ELi64ELi64ELi4ELb0ELb0EN7cutlass10bfloat16_tE19Flash_kernel_traitsILi192ELi64ELi64ELi4ES3_EELb0ELb0ELb1ELb0ELb0ELb1ELb1ELb0EEEvNS_16Flash_fwd_paramsE --------------------------
	.section	.text._ZN5flash16flash_fwd_kernelI23Flash_fwd_kernel_traitsILi192ELi64ELi64ELi4ELb0ELb0EN7cutlass10bfloat16_tE19Flash_kernel_traitsILi192ELi64ELi64ELi4ES3_EELb0ELb0ELb1ELb0ELb0ELb1ELb1ELb0EEEvNS_16Flash_fwd_paramsE,"ax",@progbits
	.align	128
        .global         _ZN5flash16flash_fwd_kernelI23Flash_fwd_kernel_traitsILi192ELi64ELi64ELi4ELb0ELb0EN7cutlass10bfloat16_tE19Flash_kernel_traitsILi192ELi64ELi64ELi4ES3_EELb0ELb0ELb1ELb0ELb0ELb1ELb1ELb0EEEvNS_16Flash_fwd_paramsE
        .type           _ZN5flash16flash_fwd_kernelI23Flash_fwd_kernel_traitsILi192ELi64ELi64ELi4ELb0ELb0EN7cutlass10bfloat16_tE19Flash_kernel_traitsILi192ELi64ELi64ELi4ES3_EELb0ELb0ELb1ELb0ELb0ELb1ELb1ELb0EEEvNS_16Flash_fwd_paramsE,@function
        .size           _ZN5flash16flash_fwd_kernelI23Flash_fwd_kernel_traitsILi192ELi64ELi64ELi4ELb0ELb0EN7cutlass10bfloat16_tE19Flash_kernel_traitsILi192ELi64ELi64ELi4ES3_EELb0ELb0ELb1ELb0ELb0ELb1ELb1ELb0EEEvNS_16Flash_fwd_paramsE,(.L_x_1824 - _ZN5flash16flash_fwd_kernelI23Flash_fwd_kernel_traitsILi192ELi64ELi64ELi4ELb0ELb0EN7cutlass10bfloat16_tE19Flash_kernel_traitsILi192ELi64ELi64ELi4ES3_EELb0ELb0ELb1ELb0ELb0ELb1ELb1ELb0EEEvNS_16Flash_fwd_paramsE)
        .other          _ZN5flash16flash_fwd_kernelI23Flash_fwd_kernel_traitsILi192ELi64ELi64ELi4ELb0ELb0EN7cutlass10bfloat16_tE19Flash_kernel_traitsILi192ELi64ELi64ELi4ES3_EELb0ELb0ELb1ELb0ELb0ELb1ELb1ELb0EEEvNS_16Flash_fwd_paramsE,@"STO_CUDA_ENTRY STV_DEFAULT"
_ZN5flash16flash_fwd_kernelI23Flash_fwd_kernel_traitsILi192ELi64ELi64ELi4ELb0ELb0EN7cutlass10bfloat16_tE19Flash_kernel_traitsILi192ELi64ELi64ELi4ES3_EELb0ELb0ELb1ELb0ELb0ELb1ELb1ELb0EEEvNS_16Flash_fwd_paramsE:
.text._ZN5flash16flash_fwd_kernelI23Flash_fwd_kernel_traitsILi192ELi64ELi64ELi4ELb0ELb0EN7cutlass10bfloat16_tE19Flash_kernel_traitsILi192ELi64ELi64ELi4ES3_EELb0ELb0ELb1ELb0ELb0ELb1ELb1ELb0EEEvNS_16Flash_fwd_paramsE:
        /* <DEDUP_REMOVED lines=8> */
[----:B------:R-:W1:Y:S01]  /*0080*/  LDCU.64 UR6, c[0x0][0x470] ;  /* 0x00008e00ff0677ac */ /* 0x000e620008000a00 */
[----:B--2---:R-:W-:-:S02]  /*0090*/  ISETP.NE.U32.AND P0, PT, RZ, UR8, PT ;  /* 0x00000008ff007c0c */ /* 0x004fc4000bf05070 */
[----:B------:R-:W-:Y:S02]  /*00a0*/  ISETP.NE.U32.AND P4, PT, RZ, UR8, PT ;  /* 0x00000008ff007c0c */ /* 0x000fe4000bf85070 */
[----:B------:R-:W-:Y:S02]  /*00b0*/  ISETP.NE.AND.EX P0, PT, RZ, UR9, PT, P0 ;  /* 0x00000009ff007c0c */ /* 0x000fe4000bf05300 */
[----:B------:R-:W-:Y:S02]  /*00c0*/  ISETP.NE.AND.EX P4, PT, RZ, UR9, PT, P4 ;  /* 0x00000009ff007c0c */ /* 0x000fe4000bf85340 */
[----:B----4-:R-:W-:-:S04]  /*00d0*/  ISETP.NE.U32.AND P2, PT, RZ, UR4, PT ;  /* 0x00000004ff007c0c */ /* 0x010fc8000bf45070 */
[----:B------:R-:W-:Y:S01]  /*00e0*/  ISETP.NE.AND.EX P2, PT, RZ, UR5, PT, P2 ;  /* 0x00000005ff007c0c */ /* 0x000fe2000bf45320 */
[----:B-1----:R-:W-:Y:S01]  /*00f0*/  IMAD.WIDE.U32 R14, R203, 0x4, R2 ;  /* 0x00000004cb0e7825 */ /* 0x002fe200078e0002 */
[----:B------:R-:W-:-:S04]  /*0100*/  ISETP.NE.U32.AND P3, PT, RZ, UR6, PT ;  /* 0x00000006ff007c0c */ /* 0x000fc8000bf65070 */
[----:B---3--:R-:W2:Y:S01]  /*0110*/  @P0 LDG.E R199, desc[UR10][R14.64] ;  /* 0x0000000a0ec70981 */ /* 0x008ea2000c1e1900 */
[----:B------:R-:W-:Y:S01]  /*0120*/  IMAD.SHL.U32 R9, R203, 0x4, RZ ;  /* 0x00000004cb097824 */ /* 0x000fe200078e00ff */
[----:B------:R-:W-:Y:S02]  /*0130*/  ISETP.NE.AND.EX P3, PT, RZ, UR7, PT, P3 ;  /* 0x00000007ff007c0c */ /* 0x000fe4000bf65330 */
[----:B------:R-:W2:Y:S01]  /*0140*/  @P4 LDG.E R10, desc[UR10][R14.64+0x4] ;  /* 0x0000040a0e0a4981 */ /* 0x000ea2000c1e1900 */
[----:B------:R-:W-:Y:S02]  /*0150*/  SHF.R.U32.HI R2, RZ, 0x1e, R203 ;  /* 0x0000001eff027819 */ /* 0x000fe400000116cb */
[----:B------:R-:W-:Y:S01]  /*0160*/  @P2 IADD3 R4, P0, PT, R9, UR4, RZ ;  /* 0x0000000409042c10 */ /* 0x000fe2000ff1e0ff */
[----:B------:R-:W1:Y:S03]  /*0170*/  LDCU.U8 UR4, c[0x0][0x532] ;  /* 0x0000a640ff0477ac */ /* 0x000e660008000000 */
[----:B------:R-:W-:-:S02]  /*0180*/  @P2 IADD3.X R5, PT, PT, R2, UR5, RZ, P0, !PT ;  /* 0x0000000502052c10 */ /* 0x000fc400087fe4ff */
[C---:B------:R-:W-:Y:S02]  /*0190*/  IADD3 R8, P0, PT, R9.reuse, R6, RZ ;  /* 0x0000000609087210 */ /* 0x040fe40007f1e0ff */
[----:B------:R-:W-:Y:S01]  /*01a0*/  @P3 IADD3 R12, P1, PT, R9, UR6, RZ ;  /* 0x00000006090c3c10 */ /* 0x000fe2000ff3e0ff */
[----:B------:R-:W3:Y:S02]  /*01b0*/  S2R R3, SR_CTAID.X ;  /* 0x0000000000037919 */ /* 0x000ee40000002500 */
[----:B------:R-:W-:Y:S01]  /*01c0*/  IMAD.X R9, R2, 0x1, R7, P0 ;  /* 0x0000000102097824 */ /* 0x000fe200000e0607 */
[----:B------:R-:W-:Y:S01]  /*01d0*/  ISETP.NE.U32.AND P0, PT, R6, RZ, PT ;  /* 0x000000ff0600720c */ /* 0x000fe20003f05070 */
[----:B------:R-:W-:Y:S01]  /*01e0*/  IMAD.MOV.U32 R0, RZ, RZ, RZ ;  /* 0x000000ffff007224 */ /* 0x000fe200078e00ff */
[----:B------:R-:W-:Y:S01]  /*01f0*/  @P3 IADD3.X R13, PT, PT, R2, UR7, RZ, P1, !PT ;  /* 0x00000007020d3c10 */ /* 0x000fe20008ffe4ff */
[----:B------:R-:W4:Y:S01]  /*0200*/  @!P4 LDC R92, c[0x0][0x434] ;  /* 0x00010d00ff5ccb82 */ /* 0x000f220000000800 */
[----:B------:R-:W-:Y:S01]  /*0210*/  ISETP.NE.AND.EX P0, PT, R7, RZ, PT, P0 ;  /* 0x000000ff0700720c */ /* 0x000fe20003f05300 */
[----:B------:R2:W5:Y:S01]  /*0220*/  @P2 LDG.E R85, desc[UR10][R4.64] ;  /* 0x0000000a04552981 */ /* 0x000562000c1e1900 */
[----:B-1----:R-:W-:-:S03]  /*0230*/  ISETP.NE.AND P1, PT, RZ, UR4, PT ;  /* 0x00000004ff007c0c */ /* 0x002fc6000bf25270 */
[----:B------:R1:W5:Y:S01]  /*0240*/  @P3 LDG.E R0, desc[UR10][R12.64] ;  /* 0x0000000a0c003981 */ /* 0x000362000c1e1900 */
[----:B------:R-:W-:Y:S01]  /*0250*/  ISETP.EQ.U32.AND P3, PT, R6, RZ, PT ;  /* 0x000000ff0600720c */ /* 0x000fe20003f62070 */
[----:B------:R-:W1:Y:S03]  /*0260*/  @!P2 LDC R2, c[0x0][0x43c] ;  /* 0x00010f00ff02ab82 */ /* 0x000e660000000800 */
[----:B------:R-:W-:-:S05]  /*0270*/  ISETP.EQ.OR.EX P3, PT, R7, RZ, !P1, P3 ;  /* 0x000000ff0700720c */ /* 0x000fca0004f62730 */
[----:B------:R-:W1:Y:S08]  /*0280*/  @!P0 LDC R7, c[0x0][0x438] ;  /* 0x00010e00ff078b82 */ /* 0x000e700000000800 */
[----:B------:R-:W1:Y:S01]  /*0290*/  @!P2 LDC.64 R4, c[0x0][0x488] ;  /* 0x00012200ff04ab82 */ /* 0x000e620000000a00 */
[----:B------:R-:W-:Y:S02]  /*02a0*/  IMAD.MOV.U32 R11, RZ, RZ, -0x1 ;  /* 0xffffffffff0b7424 */ /* 0x000fe400078e00ff */
[----:B---3--:R-:W-:-:S04]  /*02b0*/  IMAD.SHL.U32 R91, R3, 0x40, RZ ;  /* 0x00000040035b7824 */ /* 0x008fc800078e00ff */
[----:B------:R3:W5:Y:S01]  /*02c0*/  @!P3 LDG.E R11, desc[UR10][R8.64] ;  /* 0x0000000a080bb981 */ /* 0x000762000c1e1900 */
[----:B--2---:R-:W-:-:S05]  /*02d0*/  @P4 IMAD.IADD R92, R10, 0x1, -R199 ;  /* 0x000000010a5c4824 */ /* 0x004fca00078e0ac7 */
[----:B----4-:R-:W-:Y:S01]  /*02e0*/  ISETP.GT.AND P3, PT, R92, R91, PT ;  /* 0x0000005b5c00720c */ /* 0x010fe20003f64270 */
[----:B-1-3--:R-:W-:-:S12]  /*02f0*/  @!P0 BRA `(.L_x_1353) ;  /* 0x00000000000c8947 */ /* 0x00afd80003800000 */
[----:B------:R-:W2:Y:S02]  /*0300*/  @P1 LDG.E R6, desc[UR10][R8.64+0x4] ;  /* 0x0000040a08061981 */ /* 0x000ea4000c1e1900 */
[----:B--2--5:R-:W-:-:S06]  /*0310*/  @P1 IADD3 R7, PT, PT, R6, -R11, RZ ;  /* 0x8000000b06071210 */ /* 0x024fcc0007ffe0ff */
[----:B------:R1:W5:Y:S02]  /*0320*/  @!P1 LDG.E R7, desc[UR10][R8.64] ;  /* 0x0000000a08079981 */ /* 0x000364000c1e1900 */
.L_x_1353:
[----:B------:R-:W-:Y:S01]  /*0330*/  @!P2 ISETP.NE.U32.AND P0, PT, R4, RZ, PT ;  /* 0x000000ff0400a20c */ /* 0x000fe20003f05070 */
[----:B------:R-:W-:-:S12]  /*0340*/  @!P3 EXIT ;  /* 0x000000000000b94d */ /* 0x000fd80003800000 */
[----:B------:R-:W2:Y:S01]  /*0350*/  LDC R88, c[0x0][0x508] ;  /* 0x00014200ff587b82 */ /* 0x000ea20000000800 */
[----:B------:R-:W3:Y:S01]  /*0360*/  LDCU UR4, c[0x0][0x504] ;  /* 0x0000a080ff0477ac */ /* 0x000ee20008000800 */
[----:B------:R-:W-:Y:S01]  /*0370*/  @!P2 ISETP.NE.AND.EX P0, PT, R5, RZ, PT, P0 ;  /* 0x000000ff0500a20c */ /* 0x000fe20003f05300 */
[--C-:B-----5:R-:W-:Y:S01]  /*0380*/  @P2 IMAD.IADD R85, R85, 0x1, -R0.reuse ;  /* 0x0000000155552824 */ /* 0x120fe200078e0a00 */
[----:B------:R-:W4:Y:S02]  /*0390*/  S2R R5, SR_CTAID.Z ;  /* 0x0000000000057919 */ /* 0x000f240000002700 */
[----:B------:R-:W-:Y:S01]  /*03a0*/  @!P2 SEL R2, R2, RZ, P0 ;  /* 0x000000ff0202a207 */ /* 0x000fe20000000000 */
[----:B------:R-:W2:Y:S03]  /*03b0*/  S2R R188, SR_TID.X ;  /* 0x0000000000bc7919 */ /* 0x000ea60000002100 */
[----:B------:R-:W-:-:S05]  /*03c0*/  @!P2 IADD3 R85, PT, PT, R2, R7, -R0 ;  /* 0x000000070255a210 */ /* 0x000fca0007ffe800 */
[----:B-1----:R-:W-:Y:S02]  /*03d0*/  VIADD R9, R85, 0x3f ;  /* 0x0000003f55097836 */ /* 0x002fe40000000000 */
        /* <DEDUP_REMOVED lines=16> */
[----:B----4-:R-:W-:Y:S05]  /*04e0*/  @P0 BRA `(.L_x_1354) ;  /* 0x0000000800c00947 */ /* 0x010fea0003800000 */
        /* <DEDUP_REMOVED lines=10> */
[----:B------:R-:W-:Y:S01]  /*0590*/  @!P1 IMAD R11, R203, R11, R13 ;  /* 0x0000000bcb0b9224 */ /* 0x000fe200078e020d */
[----:B------:R-:W-:-:S06]  /*05a0*/  @!P1 MOV R4, R12 ;  /* 0x0000000c00049202 */ /* 0x000fcc0000000f00 */
[----:B------:R-:W4:Y:S01]  /*05b0*/  @P0 LDC R10, c[0x0][0x430] ;  /* 0x00010c00ff0a0b82 */ /* 0x000f220000000800 */
[----:B-1----:R-:W-:-:S04]  /*05c0*/  @P1 IMAD.WIDE.U32 R12, R199, R8, RZ ;  /* 0x00000008c70c1225 */ /* 0x002fc800078e00ff */
[----:B------:R-:W-:Y:S01]  /*05d0*/  @P1 IMAD R11, R199, R9, R13 ;  /* 0x00000009c70b1224 */ /* 0x000fe200078e020d */
[----:B------:R-:W-:Y:S01]  /*05e0*/  @P1 MOV R4, R12 ;  /* 0x0000000c00041202 */ /* 0x000fe20000000f00 */
[----:B---3--:R-:W-:Y:S01]  /*05f0*/  @P0 IMAD R8, R6, R7, RZ ;  /* 0x0000000706080224 */ /* 0x008fe200078e02ff */
        /* <DEDUP_REMOVED lines=12> */
.L_x_1355:
        /* <DEDUP_REMOVED lines=10> */
[C---:B------:R-:W-:Y:S01]  /*0760*/  VIADD R9, R12.reuse, 0x20 ;  /* 0x000000200c097836 */ /* 0x040fe20000000000 */
[----:B------:R-:W-:Y:S01]  /*0770*/  ISETP.NE.AND P0, PT, R199, -0x1, PT ;  /* 0xffffffffc700780c */ /* 0x000fe20003f05270 */
[----:B------:R-:W-:Y:S01]  /*0780*/  VIADD R7, R12, 0x30 ;  /* 0x000000300c077836 */ /* 0x000fe20000000000 */
[----:B------:R-:W-:Y:S01]  /*0790*/  LOP3.LUT P6, R188, R188, 0x7, RZ, 0xc0, !PT ;  /* 0x00000007bcbc7812 */ /* 0x000fe200078cc0ff */
[----:B------:R-:W-:Y:S01]  /*07a0*/  IMAD.X R17, RZ, RZ, R11, P4 ;  /* 0x000000ffff117224 */ /* 0x000fe200020e060b */
[----:B------:R-:W-:Y:S01]  /*07b0*/  SEL R199, R0, R199, !P0 ;  /* 0x000000c700c77207 */ /* 0x000fe20004000000 */
[----:B------:R-:W-:Y:S01]  /*07c0*/  IMAD.MOV.U32 R13, RZ, RZ, RZ ;  /* 0x000000ffff0d7224 */ /* 0x000fe200078e00ff */
        /* <DEDUP_REMOVED lines=27> */
.L_x_1357:
[----:B------:R-:W-:Y:S05]  /*0980*/  BSYNC.RECONVERGENT B0 ;  /* 0x0000000000007941 */ /* 0x000fea0003800200 */
.L_x_1356:
[----:B------:R-:W-:Y:S01]  /*0990*/  BSSY.RECONVERGENT B0, `(.L_x_1358) ;  /* 0x0000013000007945 */ /* 0x000fe20003800200 */
[----:B------:R-:W-:Y:S01]  /*09a0*/  ISETP.NE.OR P3, PT, R188, RZ, P0 ;  /* 0x000000ffbc00720c */ /* 0x000fe20000765670 */
[----:B------:R-:W-:Y:S02]  /*09b0*/  IMAD R91, R91, R10, RZ ;  /* 0x0000000a5b5b7224 */ /* 0x000fe400078e02ff */
        /* <DEDUP_REMOVED lines=16> */
.L_x_1359:
[----:B------:R-:W-:Y:S05]  /*0ac0*/  BSYNC.RECONVERGENT B0 ;  /* 0x0000000000007941 */ /* 0x000fea0003800200 */
.L_x_1358:
        /* <DEDUP_REMOVED lines=17> */
.L_x_1361:
[----:B------:R-:W-:Y:S05]  /*0be0*/  BSYNC.RECONVERGENT B0 ;  /* 0x0000000000007941 */ /* 0x000fea0003800200 */
.L_x_1360:
[----:B------:R-:W-:Y:S01]  /*0bf0*/  BSSY.RECONVERGENT B0, `(.L_x_1362) ;  /* 0x0000013000007945 */ /* 0x000fe20003800200 */
[--C-:B------:R-:W-:Y:S02]  /*0c00*/  IADD3 R199, P2, P1, R91, R199, R8.reuse ;  /* 0x000000c75bc77210 */ /* 0x100fe4000795e008 */
        /* <DEDUP_REMOVED lines=17> */
.L_x_1363:
[----:B------:R-:W-:Y:S05]  /*0d20*/  BSYNC.RECONVERGENT B0 ;  /* 0x0000000000007941 */ /* 0x000fea0003800200 */
.L_x_1362:
        /* <DEDUP_REMOVED lines=11> */
.L_x_1365:
[----:B------:R-:W-:Y:S05]  /*0de0*/  BSYNC.RECONVERGENT B0 ;  /* 0x0000000000007941 */ /* 0x000fea0003800200 */
.L_x_1364:
        /* <DEDUP_REMOVED lines=10> */
.L_x_1367:
[----:B------:R-:W-:Y:S05]  /*0e90*/  BSYNC.RECONVERGENT B0 ;  /* 0x0000000000007941 */ /* 0x000fea0003800200 */
.L_x_1366:
        /* <DEDUP_REMOVED lines=10> */
.L_x_1369:
[----:B------:R-:W-:Y:S05]  /*0f40*/  BSYNC.RECONVERGENT B0 ;  /* 0x0000000000007941 */ /* 0x000fea0003800200 */
.L_x_1368:
        /* <DEDUP_REMOVED lines=10> */
.L_x_1354:
        /* <DEDUP_REMOVED lines=22> */
.L_x_1370:
[----:B------:R-:W1:Y:S01]  /*1150*/  LDC.64 R186, c[0x0][0x3b8] ;  /* 0x0000ee00ffba7b82 */ /* 0x000e620000000a00 */
[----:B------:R-:W-:-:S05]  /*1160*/  IADD3 R34, PT, PT, R0, R11, RZ ;  /* 0x0000000b00227210 */ /* 0x000fca0007ffe0ff */
[C---:B-1----:R-:W-:Y:S02]  /*1170*/  IMAD R4, R34.reuse, R187, RZ ;  /* 0x000000bb22047224 */ /* 0x042fe400078e02ff */
[----:B------:R-:W-:-:S05]  /*1180*/  IMAD.WIDE.U32 R34, R34, R186, RZ ;  /* 0x000000ba22227225 */ /* 0x000fca00078e00ff */
[----:B------:R-:W-:Y:S02]  /*1190*/  IADD3 R4, PT, PT, R35, R4, RZ ;  /* 0x0000000423047210 */ /* 0x000fe40007ffe0ff */
.L_x_1371:
        /* <DEDUP_REMOVED lines=17> */
[----:B------:R-:W-:Y:S01]  /*12b0*/  @!P1 IMAD.IADD R7, R7, 0x1, -R8 ;  /* 0x0000000107079824 */ /* 0x000fe200078e0a08 */
[----:B------:R-:W-:Y:S02]  /*12c0*/  @!P1 IADD3 R185, PT, PT, R185, 0x1, RZ ;  /* 0x00000001b9b99810 */ /* 0x000fe40007ffe0ff */
[----:B------:R-:W-:Y:S02]  /*12d0*/  ISETP.NE.AND P1, PT, R2, RZ, PT ;  /* 0x000000ff0200720c */ /* 0x000fe40003f25270 */
[----:B------:R-:W-:-:S13]  /*12e0*/  ISETP.GE.U32.AND P3, PT, R7, R8, PT ;  /* 0x000000080700720c */ /* 0x000fda0003f66070 */
[----:B------:R-:W-:-:S05]  /*12f0*/  @P3 VIADD R185, R185, 0x1 ;  /* 0x00000001b9b93836 */ /* 0x000fca0000000000 */
        /* <DEDUP_REMOVED lines=16> */
.L_x_1372:
[----:B------:R-:W1:Y:S01]  /*1400*/  LDC.64 R134, c[0x0][0x3c0] ;  /* 0x0000f000ff867b82 */ /* 0x000e620000000a00 */
[----:B------:R-:W-:-:S05]  /*1410*/  IADD3 R0, PT, PT, R0, R11, RZ ;  /* 0x0000000b00007210 */ /* 0x000fca0007ffe0ff */
[C---:B-1----:R-:W-:Y:S02]  /*1420*/  IMAD R203, R0.reuse, R135, RZ ;  /* 0x0000008700cb7224 */ /* 0x042fe400078e02ff */
[----:B------:R-:W-:-:S05]  /*1430*/  IMAD.WIDE.U32 R6, R0, R134, RZ ;  /* 0x0000008600067225 */ /* 0x000fca00078e00ff */
[----:B------:R-:W-:Y:S02]  /*1440*/  IADD3 R203, PT, PT, R7, R203, RZ ;  /* 0x000000cb07cb7210 */ /* 0x000fe40007ffe0ff */
[----:B------:R-:W-:-:S07]  /*1450*/  MOV R202, R6 ;  /* 0x0000000600ca7202 */ /* 0x000fce0000000f00 */
.L_x_1373:
[----:B------:R-:W-:Y:S01]  /*1460*/  IMAD.IADD R191, R92, 0x1, -R91 ;  /* 0x000000015cbf7824 */ /* 0x000fe200078e0a5b */
[----:B------:R-:W-:Y:S01]  /*1470*/  SHF.R.U32.HI R198, RZ, 0x3, R188 ;  /* 0x00000003ffc67819 */ /* 0x000fe200000116bc */
[----:B------:R-:W-:Y:S01]  /*1480*/  IMAD.SHL.U32 R2, R188, 0x8, RZ ;  /* 0x00000008bc027824 */ /* 0x000fe200078e00ff */
[----:B------:R-:W1:Y:S01]  /*1490*/  LDCU.64 UR4, c[0x0][0x3c8] ;  /* 0x00007900ff0477ac */ /* 0x000e620008000a00 */
[----:B------:R-:W2:Y:S01]  /*14a0*/  S2UR UR8, SR_CgaCtaId ;  /* 0x00000000000879c3 */ /* 0x000ea20000008800 */
[CC--:B------:R-:W-:Y:S01]  /*14b0*/  ISETP.GE.AND P5, PT, R198.reuse, R191.reuse, PT ;  /* 0x000000bfc600720c */ /* 0x0c0fe20003fa6270 */
[----:B------:R-:W-:Y:S01]  /*14c0*/  VIADD R18, R198, 0x10 ;  /* 0x00000010c6127836 */ /* 0x000fe20000000000 */
[----:B------:R-:W-:Y:S01]  /*14d0*/  LOP3.LUT R17, R2, 0x38, RZ, 0xc0, !PT ;  /* 0x0000003802117812 */ /* 0x000fe200078ec0ff */
[C---:B------:R-:W-:Y:S01]  /*14e0*/  VIADD R16, R198.reuse, 0x20 ;  /* 0x00000020c6107836 */ /* 0x040fe20000000000 */
[----:B------:R-:W3:Y:S01]  /*14f0*/  LDCU.64 UR6, c[0x0][0x3d0] ;  /* 0x00007a00ff0677ac */ /* 0x000ee20008000a00 */
[----:B------:R-:W-:Y:S01]  /*1500*/  VIADD R0, R198, 0x30 ;  /* 0x00000030c6007836 */ /* 0x000fe20000000000 */
[C---:B------:R-:W-:Y:S01]  /*1510*/  IADD3 R32, P0, PT, R17.reuse, R32, RZ ;  /* 0x0000002011207210 */ /* 0x040fe20007f1e0ff */
[----:B------:R-:W-:Y:S01]  /*1520*/  IMAD.SHL.U32 R83, R186, 0x40, RZ ;  /* 0x00000040ba537824 */ /* 0x000fe200078e00ff */
[-C--:B------:R-:W-:Y:S01]  /*1530*/  ISETP.GE.AND P3, PT, R18, R191.reuse, PT ;  /* 0x000000bf1200720c */ /* 0x080fe20003f66270 */
[----:B------:R-:W-:Y:S01]  /*1540*/  IMAD.SHL.U32 R208, R186, 0x10, RZ ;  /* 0x00000010bad07824 */ /* 0x000fe200078e00ff */
[----:B------:R-:W-:Y:S01]  /*1550*/  IADD3 R34, P1, PT, R17, R34, RZ ;  /* 0x0000002211227210 */ /* 0x000fe20007f3e0ff */
[----:B------:R-:W-:Y:S01]  /*1560*/  IMAD.X R33, RZ, RZ, R9, P0 ;  /* 0x000000ffff217224 */ /* 0x000fe200000e0609 */
[-C--:B------:R-:W-:Y:S01]  /*1570*/  ISETP.GE.AND P2, PT, R16, R191.reuse, PT ;  /* 0x000000bf1000720c */ /* 0x080fe20003f46270 */
[----:B------:R-:W4:Y:S01]  /*1580*/  @!P5 LDC.64 R6, c[0x0][0x3b0] ;  /* 0x0000ec00ff06db82 */ /* 0x000f220000000a00 */
[----:B------:R-:W-:Y:S01]  /*1590*/  ISETP.GE.AND P4, PT, R0, R191, PT ;  /* 0x000000bf0000720c */ /* 0x000fe20003f86270 */
[----:B------:R-:W-:Y:S01]  /*15a0*/  IMAD.X R35, RZ, RZ, R4, P1 ;  /* 0x000000ffff237224 */ /* 0x000fe200008e0604 */
[----:B------:R-:W-:Y:S01]  /*15b0*/  LEA R19, P0, R3, R198, 0x6 ;  /* 0x000000c603137211 */ /* 0x000fe200078030ff */
[----:B-1----:R-:W-:Y:S01]  /*15c0*/  IMAD.WIDE.U32 R32, R5, UR4, R32 ;  /* 0x0000000405207c25 */ /* 0x002fe2000f8e0020 */
[----:B------:R-:W-:-:S02]  /*15d0*/  SHF.R.S32.HI R184, RZ, 0x1f, R185 ;  /* 0x0000001fffb87819 */ /* 0x000fc400000114b9 */
[----:B------:R-:W-:Y:S01]  /*15e0*/  LEA.HI.X R3, R3, RZ, RZ, 0x6, P0 ;  /* 0x000000ff03037211 */ /* 0x000fe200000f34ff */
[----:B------:R-:W1:Y:S01]  /*15f0*/  @!P5 LDC.64 R14, c[0x0][0x380] ;  /* 0x0000e000ff0edb82 */ /* 0x000e620000000a00 */
[----:B------:R-:W-:Y:S01]  /*1600*/  IMAD R33, R5, UR5, R33 ;  /* 0x0000000505217c24 */ /* 0x000fe2000f8e0221 */
[----:B------:R-:W-:Y:S01]  /*1610*/  @!P3 IADD3 R24, P0, PT, R19, 0x10, RZ ;  /* 0x000000101318b810 */ /* 0x000fe20007f1e0ff */
[C---:B------:R-:W-:Y:S01]  /*1620*/  IMAD R9, R198.reuse, R187, RZ ;  /* 0x000000bbc6097224 */ /* 0x040fe200078e02ff */
[----:B------:R-:W5:Y:S01]  /*1630*/  LDCU.64 UR4, c[0x0][0x388] ;  /* 0x00007100ff0477ac */ /* 0x000f620008000a00 */
[----:B------:R-:W-:Y:S01]  /*1640*/  IMAD.WIDE.U32 R34, R198, R186, R34 ;  /* 0x000000bac6227225 */ /* 0x000fe200078e0022 */
[----:B------:R-:W-:Y:S02]  /*1650*/  @!P3 IADD3.X R25, PT, PT, RZ, R3, RZ, P0, !PT ;  /* 0x00000003ff19b210 */ /* 0x000fe400007fe4ff */
[----:B------:R-:W2:Y:S01]  /*1660*/  @!P3 LDC.64 R4, c[0x0][0x3b0] ;  /* 0x0000ec00ff04bb82 */ /* 0x000ea20000000a00 */
[--C-:B------:R-:W-:Y:S01]  /*1670*/  @!P3 IMAD.MOV.U32 R26, RZ, RZ, R32.reuse ;  /* 0x000000ffff1ab224 */ /* 0x100fe200078e0020 */
[----:B------:R-:W-:Y:S01]  /*1680*/  IADD3 R35, PT, PT, R35, R9, RZ ;  /* 0x0000000923237210 */ /* 0x000fe20007ffe0ff */
[--C-:B------:R-:W-:Y:S01]  /*1690*/  @!P3 IMAD.MOV.U32 R27, RZ, RZ, R33.reuse ;  /* 0x000000ffff1bb224 */ /* 0x100fe200078e0021 */
[----:B------:R-:W-:Y:S01]  /*16a0*/  LOP3.LUT R189, R2, 0x1f8, RZ, 0xc0, !PT ;  /* 0x000001f802bd7812 */ /* 0x000fe200078ec0ff */
[--C-:B------:R-:W-:Y:S01]  /*16b0*/  @!P2 IMAD.MOV.U32 R22, RZ, RZ, R32.reuse ;  /* 0x000000ffff16a224 */ /* 0x100fe200078e0020 */
[----:B------:R-:W-:Y:S01]  /*16c0*/  IADD3 R190, PT, PT, R200, -0x1, RZ ;  /* 0xffffffffc8be7810 */ /* 0x000fe20007ffe0ff */
[----:B------:R-:W-:Y:S01]  /*16d0*/  @!P2 IMAD.MOV.U32 R23, RZ, RZ, R33 ;  /* 0x000000ffff17a224 */ /* 0x000fe200078e0021 */
[----:B------:R-:W5:Y:S01]  /*16e0*/  @!P2 LDC.64 R12, c[0x0][0x3b0] ;  /* 0x0000ec00ff0cab82 */ /* 0x000f620000000a00 */
[-C--:B----4-:R-:W-:Y:S01]  /*16f0*/  @!P5 IMAD R10, R3, R6.reuse, RZ ;  /* 0x00000006030ad224 */ /* 0x090fe200078e02ff */
[----:B------:R-:W-:Y:S01]  /*1700*/  SHF.L.U64.HI R207, R186, 0x4, R187 ;  /* 0x00000004bacf7819 */ /* 0x000fe200000102bb */
[----:B------:R-:W-:Y:S01]  /*1710*/  @!P4 IMAD.MOV.U32 R20, RZ, RZ, R32 ;  /* 0x000000ffff14c224 */ /* 0x000fe200078e0020 */
[----:B------:R-:W-:Y:S01]  /*1720*/  SHF.L.U32 R81, R188, 0x6, RZ ;  /* 0x00000006bc517819 */ /* 0x000fe200000006ff */
[--C-:B------:R-:W-:Y:S01]  /*1730*/  @!P4 IMAD.MOV.U32 R21, RZ, RZ, R33.reuse ;  /* 0x000000ffff15c224 */ /* 0x100fe200078e0021 */
[----:B------:R-:W-:Y:S01]  /*1740*/  SHF.R.U32.HI R90, RZ, 0x1, R188 ;  /* 0x00000001ff5a7819 */ /* 0x000fe200000116bc */
[----:B------:R-:W-:Y:S01]  /*1750*/  @!P5 IMAD R9, R19, R7, R10 ;  /* 0x000000071309d224 */ /* 0x000fe200078e020a */
[----:B------:R-:W-:Y:S01]  /*1760*/  LOP3.LUT R145, R81, 0x1c0, RZ, 0xc0, !PT ;  /* 0x000001c051917812 */ /* 0x000fe200078ec0ff */
[----:B------:R-:W-:Y:S01]  /*1770*/  @!P5 IMAD.WIDE.U32 R32, R19, R6, R32 ;  /* 0x000000061320d225 */ /* 0x000fe200078e0020 */
[----:B------:R-:W4:Y:S01]  /*1780*/  @!P3 LDC.64 R10, c[0x0][0x380] ;  /* 0x0000e000ff0abb82 */ /* 0x000f220000000a00 */
[----:B------:R-:W-:-:S02]  /*1790*/  LOP3.LUT R96, R81, 0x400, RZ, 0xc0, !PT ;  /* 0x0000040051607812 */ /* 0x000fc400078ec0ff */
[----:B------:R-:W-:Y:S01]  /*17a0*/  @!P5 IMAD.IADD R30, R33, 0x1, R9 ;  /* 0x00000001211ed824 */ /* 0x000fe200078e0209 */
[----:B-1----:R-:W-:Y:S01]  /*17b0*/  @!P5 LEA R28, P0, R32, R14, 0x1 ;  /* 0x0000000e201cd211 */ /* 0x002fe200078008ff */
[----:B---3--:R-:W-:Y:S01]  /*17c0*/  IMAD R8, R184, UR6, RZ ;  /* 0x00000006b8087c24 */ /* 0x008fe2000f8e02ff */
[----:B------:R-:W-:Y:S01]  /*17d0*/  LOP3.LUT R145, R145, 0x38, R2, 0xf8, !PT ;  /* 0x0000003891917812 */ /* 0x000fe200078ef802 */
[-C--:B--2---:R-:W-:Y:S01]  /*17e0*/  @!P3 IMAD R14, R25, R4.reuse, RZ ;  /* 0x00000004190eb224 */ /* 0x084fe200078e02ff */
[----:B------:R-:W1:Y:S01]  /*17f0*/  @!P4 LDC.64 R6, c[0x0][0x3b0] ;  /* 0x0000ec00ff06cb82 */ /* 0x000e620000000a00 */
[----:B------:R-:W-:Y:S01]  /*1800*/  @!P5 LEA.HI.X R29, R32, R15, R30, 0x1, P0 ;  /* 0x0000000f201dd211 */ /* 0x000fe200000f0c1e */
[----:B------:R-:W-:Y:S01]  /*1810*/  IMAD R195, R185, UR7, R8 ;  /* 0x00000007b9c37c24 */ /* 0x000fe2000f8e0208 */
[----:B------:R-:W-:Y:S01]  /*1820*/  @!P2 IADD3 R15, P0, PT, R19, 0x20, RZ ;  /* 0x00000020130fa810 */ /* 0x000fe20007f1e0ff */
[----:B------:R-:W-:Y:S01]  /*1830*/  @!P3 IMAD R14, R24, R5, R14 ;  /* 0x00000005180eb224 */ /* 0x000fe200078e020e */
[----:B------:R-:W-:Y:S01]  /*1840*/  LOP3.LUT R5, R189, 0x38, R188, 0x78, !PT ;  /* 0x00000038bd057812 */ /* 0x000fe200078e78bc */
[----:B------:R-:W-:Y:S01]  /*1850*/  IMAD.WIDE.U32 R34, R185, UR6, R34 ;  /* 0x00000006b9227c25 */ /* 0x000fe2000f8e0022 */
[----:B------:R-:W-:Y:S01]  /*1860*/  UMOV UR7, 0x400 ;  /* 0x0000040000077882 */ /* 0x000fe20000000000 */
[----:B------:R-:W2:Y:S01]  /*1870*/  @!P2 LDC.64 R8, c[0x0][0x380] ;  /* 0x0000e000ff08ab82 */ /* 0x000ea20000000a00 */
[----:B------:R-:W-:Y:S01]  /*1880*/  ULEA UR7, UR8, UR7, 0x18 ;  /* 0x0000000708077291 */ /* 0x000fe2000f8ec0ff */
[----:B------:R-:W-:Y:S01]  /*1890*/  @!P2 IMAD.X R25, RZ, RZ, R3, P0 ;  /* 0x000000ffff19a224 */ /* 0x000fe200000e0603 */
[----:B------:R-:W-:Y:S01]  /*18a0*/  @!P4 IADD3 R19, P0, PT, R19, 0x30, RZ ;  /* 0x000000301313c810 */ /* 0x000fe20007f1e0ff */
[----:B------:R-:W-:Y:S01]  /*18b0*/  IMAD.IADD R195, R35, 0x1, R195 ;  /* 0x0000000123c37824 */ /* 0x000fe200078e02c3 */
[----:B-----5:R-:W-:Y:S01]  /*18c0*/  LEA R196, P1, R34, UR4, 0x1 ;  /* 0x0000000422c47c11 */ /* 0x020fe2000f8208ff */
[----:B------:R-:W-:Y:S01]  /*18d0*/  @!P3 IMAD.WIDE.U32 R26, R24, R4, R26 ;  /* 0x00000004181ab225 */ /* 0x000fe200078e001a */
[----:B------:R-:W-:Y:S01]  /*18e0*/  LOP3.LUT R84, R5, 0x1e00, R2, 0xf8, !PT ;  /* 0x00001e0005547812 */ /* 0x000fe200078ef802 */
[----:B------:R-:W3:Y:S01]  /*18f0*/  LDCU.64 UR8, c[0x0][0x390] ;  /* 0x00007200ff0877ac */ /* 0x000ee20008000a00 */
[----:B------:R-:W5:Y:S01]  /*1900*/  @!P4 LDC.64 R4, c[0x0][0x380] ;  /* 0x0000e000ff04cb82 */ /* 0x000f620000000a00 */
[----:B------:R-:W-:Y:S01]  /*1910*/  @!P4 IMAD.X R3, RZ, RZ, R3, P0 ;  /* 0x000000ffff03c224 */ /* 0x000fe200000e0603 */
[----:B------:R-:W-:Y:S01]  /*1920*/  LEA.HI.X R195, R34, UR5, R195, 0x1, P1 ;  /* 0x0000000522c37c11 */ /* 0x000fe200088f0cc3 */
[-C--:B------:R-:W-:Y:S01]  /*1930*/  @!P2 IMAD R24, R25, R12.reuse, RZ ;  /* 0x0000000c1918a224 */ /* 0x080fe200078e02ff */
[----:B------:R-:W-:Y:S01]  /*1940*/  LEA R84, R84, UR7, 0x1 ;  /* 0x0000000754547c11 */ /* 0x000fe2000f8e08ff */
[----:B------:R-:W-:Y:S01]  /*1950*/  @!P2 IMAD.WIDE.U32 R22, R15, R12, R22 ;  /* 0x0000000c0f16a225 */ /* 0x000fe200078e0016 */
[----:B------:R-:W3:Y:S01]  /*1960*/  LDCU.64 UR4, c[0x0][0x3d8] ;  /* 0x00007b00ff0477ac */ /* 0x000ee20008000a00 */
[----:B------:R-:W-:-:S02]  /*1970*/  LOP3.LUT R80, R145, 0x8, R90, 0x78, !PT ;  /* 0x0000000891507812 */ /* 0x000fc400078e785a */
[----:B-1----:R-:W-:Y:S01]  /*1980*/  @!P4 IMAD R12, R3, R6, RZ ;  /* 0x00000006030cc224 */ /* 0x002fe200078e02ff */
[----:B------:R-:W-:Y:S01]  /*1990*/  @!PT LDS RZ, [RZ] ;  /* 0x00000000fffff984 */ /* 0x000fe20000000800 */
[----:B------:R-:W-:Y:S01]  /*19a0*/  @!PT LDS RZ, [RZ] ;  /* 0x00000000fffff984 */ /* 0x000fe20000000800 */
[----:B------:R-:W-:Y:S01]  /*19b0*/  @!PT LDS RZ, [RZ] ;  /* 0x00000000fffff984 */ /* 0x000fe20000000800 */
[----:B------:R-:W-:Y:S01]  /*19c0*/  @!P5 LDGSTS.E.BYPASS.LTC128B.128 [R84], desc[UR10][R28.64] ;  /* 0x000000001c54dfae */ /* 0x000fe2000b981a0a */
[----:B------:R-:W-:Y:S01]  /*19d0*/  @!P2 IMAD R13, R15, R13, R24 ;  /* 0x0000000d0f0da224 */ /* 0x000fe200078e0218 */
[----:B----4-:R-:W-:Y:S01]  /*19e0*/  @!P3 LEA R24, P1, R26, R10, 0x1 ;  /* 0x0000000a1a18b211 */ /* 0x010fe200078208ff */
[----:B------:R-:W-:Y:S01]  /*19f0*/  @!P3 IMAD.IADD R14, R27, 0x1, R14 ;  /* 0x000000011b0eb824 */ /* 0x000fe200078e020e */
[----:B------:R-:W-:Y:S01]  /*1a00*/  @!P5 LDGSTS.E.BYPASS.LTC128B.128 [R84+0x2000], desc[UR10][R28.64+0x80] ;  /* 0x020000801c54dfae */ /* 0x000fe2000b981a0a */
[C---:B------:R-:W-:Y:S01]  /*1a10*/  @!P4 IMAD R7, R19.reuse, R7, R12 ;  /* 0x000000071307c224 */ /* 0x040fe200078e020c */
[----:B--2---:R-:W-:Y:S01]  /*1a20*/  @!P2 LEA R10, P0, R22, R8, 0x1 ;  /* 0x00000008160aa211 */ /* 0x004fe200078008ff */
[----:B------:R-:W-:Y:S01]  /*1a30*/  @!P4 IMAD.WIDE.U32 R20, R19, R6, R20 ;  /* 0x000000061314c225 */ /* 0x000fe200078e0014 */
[----:B------:R-:W-:Y:S01]  /*1a40*/  @!P3 LEA.HI.X R25, R26, R11, R14, 0x1, P1 ;  /* 0x0000000b1a19b211 */ /* 0x000fe200008f0c0e */
[----:B------:R-:W-:Y:S01]  /*1a50*/  @!P5 LDGSTS.E.BYPASS.LTC128B.128 [R84+0x4000], desc[UR10][R28.64+0x100] ;  /* 0x040001001c54dfae */ /* 0x000fe2000b981a0a */
[----:B------:R-:W-:Y:S01]  /*1a60*/  SHF.L.U64.HI R3, R186, 0x6, R187 ;  /* 0x00000006ba037819 */ /* 0x000fe200000102bb */
[----:B------:R-:W-:Y:S01]  /*1a70*/  IMAD.SHL.U32 R82, R190, 0x40, RZ ;  /* 0x00000040be527824 */ /* 0x000fe200078e00ff */
[----:B------:R-:W-:Y:S01]  /*1a80*/  LOP3.LUT R14, R81, 0x200, RZ, 0xc0, !PT ;  /* 0x00000200510e7812 */ /* 0x000fe200078ec0ff */
[----:B------:R-:W-:Y:S01]  /*1a90*/  @!P4 IMAD.IADD R6, R21, 0x1, R7 ;  /* 0x000000011506c824 */ /* 0x000fe200078e0207 */
[----:B------:R-:W-:Y:S01]  /*1aa0*/  @!P3 LDGSTS.E.BYPASS.LTC128B.128 [R84+0x800], desc[UR10][R24.64] ;  /* 0x008000001854bfae */ /* 0x000fe2000b981a0a */
[----:B------:R-:W-:Y:S01]  /*1ab0*/  @!P2 IMAD.IADD R13, R23, 0x1, R13 ;  /* 0x00000001170da824 */ /* 0x000fe200078e020d */
[----:B------:R-:W-:Y:S01]  /*1ac0*/  MOV R144, 0x40 ;  /* 0x0000004000907802 */ /* 0x000fe20000000f00 */
[----:B------:R-:W-:Y:S01]  /*1ad0*/  IMAD.IADD R7, R85, 0x1, -R82 ;  /* 0x0000000155077824 */ /* 0x000fe200078e0a52 */
[----:B------:R-:W-:Y:S01]  /*1ae0*/  @!P3 LDGSTS.E.BYPASS.LTC128B.128 [R84+0x2800], desc[UR10][R24.64+0x80] ;  /* 0x028000801854bfae */ /* 0x000fe2000b981a0a */
[----:B------:R-:W-:Y:S01]  /*1af0*/  IMAD R201, R198, R135, RZ ;  /* 0x00000087c6c97224 */ /* 0x000fe200078e02ff */
[----:B------:R-:W-:Y:S01]  /*1b00*/  @!P2 LEA.HI.X R11, R22, R9, R13, 0x1, P0 ;  /* 0x00000009160ba211 */ /* 0x000fe200000f0c0d */
[----:B------:R-:W-:Y:S01]  /*1b10*/  IMAD R13, R3, R190, RZ ;  /* 0x000000be030d7224 */ /* 0x000fe200078e02ff */
[----:B------:R-:W-:Y:S01]  /*1b20*/  @!P3 LDGSTS.E.BYPASS.LTC128B.128 [R84+0x4800], desc[UR10][R24.64+0x100] ;  /* 0x048001001854bfae */ /* 0x000fe2000b981a0a */
[-C--:B------:R-:W-:Y:S01]  /*1b30*/  ISETP.GE.AND P3, PT, R18, R7.reuse, PT ;  /* 0x000000071200720c */ /* 0x080fe20003f66270 */
[----:B------:R-:W-:Y:S01]  /*1b40*/  IMAD.WIDE.U32 R204, R134, 0x20, RZ ;  /* 0x0000002086cc7825 */ /* 0x000fe200078e00ff */
[----:B-----5:R-:W-:Y:S01]  /*1b50*/  @!P4 LEA R8, P0, R20, R4, 0x1 ;  /* 0x000000041408c211 */ /* 0x020fe200078008ff */
[----:B------:R-:W-:Y:S01]  /*1b60*/  @!P2 LDGSTS.E.BYPASS.LTC128B.128 [R84+0x1000], desc[UR10][R10.64] ;  /* 0x010000000a54afae */ /* 0x000fe2000b981a0a */
[----:B------:R-:W-:Y:S01]  /*1b70*/  IADD3 R22, P1, PT, R17, R202, RZ ;  /* 0x000000ca11167210 */ /* 0x000fe20007f3e0ff */
[----:B------:R-:W-:Y:S01]  /*1b80*/  IMAD.SHL.U32 R4, R187, 0x20, RZ ;  /* 0x00000020bb047824 */ /* 0x000fe200078e00ff */
[----:B------:R-:W-:Y:S01]  /*1b90*/  ISETP.GE.AND P6, PT, R198, R7, PT ;  /* 0x00000007c600720c */ /* 0x000fe20003fc6270 */
[----:B------:R-:W-:Y:S01]  /*1ba0*/  @!P2 LDGSTS.E.BYPASS.LTC128B.128 [R84+0x3000], desc[UR10][R10.64+0x80] ;  /* 0x030000800a54afae */ /* 0x000fe2000b981a0a */
[----:B------:R-:W-:Y:S01]  /*1bb0*/  @!P4 LEA.HI.X R9, R20, R5, R6, 0x1, P0 ;  /* 0x000000051409c211 */ /* 0x000fe200000f0c06 */
[----:B------:R-:W-:Y:S01]  /*1bc0*/  IMAD.X R23, RZ, RZ, R203, P1 ;  /* 0x000000ffff177224 */ /* 0x000fe200008e06cb */
[-C--:B------:R-:W-:Y:S01]  /*1bd0*/  ISETP.GE.AND P1, PT, R0, R7.reuse, PT ;  /* 0x000000070000720c */ /* 0x080fe20003f26270 */
[----:B------:R1:W-:Y:S01]  /*1be0*/  @!P2 LDGSTS.E.BYPASS.LTC128B.128 [R84+0x5000], desc[UR10][R10.64+0x100] ;  /* 0x050001000a54afae */ /* 0x0003e2000b981a0a */
[----:B------:R-:W-:Y:S01]  /*1bf0*/  ISETP.GE.AND P2, PT, R16, R7, PT ;  /* 0x000000071000720c */ /* 0x000fe20003f46270 */
[----:B------:R-:W-:Y:S01]  /*1c00*/  IMAD.WIDE.U32 R20, R186, 0x20, RZ ;  /* 0x00000020ba147825 */ /* 0x000fe200078e00ff */
[----:B------:R-:W-:Y:S01]  /*1c10*/  LOP3.LUT R17, R145, 0x8, R188, 0x78, !PT ;  /* 0x0000000891117812 */ /* 0x000fe200078e78bc */
[----:B------:R-:W-:Y:S01]  /*1c20*/  @!P4 LDGSTS.E.BYPASS.LTC128B.128 [R84+0x1800], desc[UR10][R8.64] ;  /* 0x018000000854cfae */ /* 0x000fe2000b981a0a */
[----:B------:R-:W2:Y:S01]  /*1c30*/  LDCU UR6, c[0x0][0x50c] ;  /* 0x0000a180ff0677ac */ /* 0x000ea20008000800 */
[----:B------:R-:W-:Y:S01]  /*1c40*/  IMAD.SHL.U32 R5, R188, 0x20, RZ ;  /* 0x00000020bc057824 */ /* 0x000fe200078e00ff */
[----:B------:R-:W-:Y:S01]  /*1c50*/  LOP3.LUT R90, R90, 0x1f0, RZ, 0xc0, !PT ;  /* 0x000001f05a5a7812 */ /* 0x000fe200078ec0ff */
[----:B------:R-:W-:Y:S01]  /*1c60*/  @!P4 LDGSTS.E.BYPASS.LTC128B.128 [R84+0x3800], desc[UR10][R8.64+0x80] ;  /* 0x038000800854cfae */ /* 0x000fe2000b981a0a */
[----:B------:R-:W-:Y:S01]  /*1c70*/  IMAD.WIDE.U32 R22, R198, R134, R22 ;  /* 0x00000086c6167225 */ /* 0x000fe200078e0016 */
[----:B------:R-:W-:-:S02]  /*1c80*/  IADD3 R88, PT, PT, R85, R88, -R92 ;  /* 0x0000005855587210 */ /* 0x000fc40007ffe85c */
[----:B------:R-:W-:Y:S01]  /*1c90*/  LOP3.LUT R5, R14, 0x7c00, R5, 0xf8, !PT ;  /* 0x00007c000e057812 */ /* 0x000fe200078ef805 */
[----:B------:R4:W-:Y:S01]  /*1ca0*/  @!P4 LDGSTS.E.BYPASS.LTC128B.128 [R84+0x5800], desc[UR10][R8.64+0x100] ;  /* 0x058001000854cfae */ /* 0x0009e2000b981a0a */
[----:B------:R-:W-:Y:S01]  /*1cb0*/  IMAD.IADD R23, R23, 0x1, R201 ;  /* 0x0000000117177824 */ /* 0x000fe200078e02c9 */
[----:B------:R-:W-:Y:S01]  /*1cc0*/  ISETP.GE.AND P4, PT, R16, R7, PT ;  /* 0x000000071000720c */ /* 0x000fe20003f86270 */
[----:B------:R-:W-:Y:S02]  /*1cd0*/  IMAD.SHL.U32 R133, R135, 0x20, RZ ;  /* 0x0000002087857824 */ /* 0x000fe400078e00ff */
[----:B---3--:R-:W-:-:S04]  /*1ce0*/  IMAD.WIDE.U32 R22, R185, UR4, R22 ;  /* 0x00000004b9167c25 */ /* 0x008fc8000f8e0016 */
[----:B------:R-:W-:Y:S02]  /*1cf0*/  IMAD.IADD R133, R205, 0x1, R133 ;  /* 0x00000001cd857824 */ /* 0x000fe400078e0285 */
[----:B------:R-:W-:Y:S02]  /*1d00*/  IMAD.IADD R5, R80, 0x1, R5 ;  /* 0x0000000150057824 */ /* 0x000fe400078e0205 */
[----:B------:R-:W-:Y:S02]  /*1d10*/  IMAD R96, R17, 0x2, R96 ;  /* 0x0000000211607824 */ /* 0x000fe400078e0260 */
[----:B-1----:R-:W-:Y:S01]  /*1d20*/  IMAD.WIDE.U32 R10, R83, R190, RZ ;  /* 0x000000be530a7225 */ /* 0x002fe200078e00ff */
[----:B------:R-:W-:-:S03]  /*1d30*/  LEA R99, R5, UR7, 0x1 ;  /* 0x0000000705637c11 */ /* 0x000fc6000f8e08ff */
[----:B------:R-:W-:Y:S01]  /*1d40*/  IMAD.IADD R13, R11, 0x1, R13 ;  /* 0x000000010b0d7824 */ /* 0x000fe200078e020d */
[----:B------:R-:W-:Y:S01]  /*1d50*/  @!P3 IADD3 R11, P0, PT, R208, R10, RZ ;  /* 0x0000000ad00bb210 */ /* 0x000fe20007f1e0ff */
[----:B------:R-:W-:Y:S02]  /*1d60*/  VIADD R89, R96, UR7 ;  /* 0x0000000760597c36 */ /* 0x000fe40008000000 */
[----:B------:R-:W-:Y:S01]  /*1d70*/  IMAD.SHL.U32 R149, R188, 0x2, RZ ;  /* 0x00000002bc957824 */ /* 0x000fe200078e00ff */
[----:B------:R-:W-:Y:S01]  /*1d80*/  @!P3 LEA R24, P5, R11, R196, 0x1 ;  /* 0x000000c40b18b211 */ /* 0x000fe200078a08ff */
[----:B------:R-:W-:Y:S01]  /*1d90*/  @!P3 IMAD.X R12, R207, 0x1, R13, P0 ;  /* 0x00000001cf0cb824 */ /* 0x000fe200000e060d */
[C---:B------:R-:W-:Y:S02]  /*1da0*/  @!P2 IADD3 R6, P0, PT, R10.reuse, R20, RZ ;  /* 0x000000140a06a210 */ /* 0x040fe40007f1e0ff */
[----:B------:R-:W-:Y:S02]  /*1db0*/  LOP3.LUT R149, R149, 0x6, RZ, 0xc0, !PT ;  /* 0x0000000695957812 */ /* 0x000fe400078ec0ff */
[----:B------:R-:W-:Y:S01]  /*1dc0*/  @!P3 LEA.HI.X R25, R11, R195, R12, 0x1, P5 ;  /* 0x000000c30b19b211 */ /* 0x000fe200028f0c0c */
[----:B------:R-:W-:Y:S01]  /*1dd0*/  @!P1 IMAD.MOV.U32 R12, RZ, RZ, R10 ;  /* 0x000000ffff0c9224 */ /* 0x000fe200078e000a */
[----:B------:R-:W-:-:S02]  /*1de0*/  @!P6 LEA R20, P5, R10, R196, 0x1 ;  /* 0x000000c40a14e211 */ /* 0x000fc400078a08ff */
[----:B------:R-:W-:Y:S02]  /*1df0*/  @!P2 IADD3.X R4, PT, PT, R13, R21, R4, P0, !PT ;  /* 0x000000150d04a210 */ /* 0x000fe400007fe404 */
[--C-:B------:R-:W-:Y:S01]  /*1e00*/  @!P6 LEA.HI.X R21, R10, R195, R13.reuse, 0x1, P5 ;  /* 0x000000c30a15e211 */ /* 0x100fe200028f0c0d */
[----:B------:R-:W-:Y:S01]  /*1e10*/  @!P1 IMAD.WIDE.U32 R12, R186, 0x30, R12 ;  /* 0x00000030ba0c9825 */ /* 0x000fe200078e000c */
[----:B------:R-:W-:Y:S02]  /*1e20*/  @!P2 LEA R14, P0, R6, R196, 0x1 ;  /* 0x000000c4060ea211 */ /* 0x000fe400078008ff */
[----:B------:R-:W-:Y:S01]  /*1e30*/  ISETP.GE.AND P5, PT, R18, R7, PT ;  /* 0x000000071200720c */ /* 0x000fe20003fa6270 */
[----:B------:R-:W-:Y:S01]  /*1e40*/  @!P6 LDGSTS.E.BYPASS.LTC128B.128 [R84+0x6000], desc[UR10][R20.64] ;  /* 0x060000001454efae */ /* 0x000fe2000b981a0a */
[----:B------:R-:W-:Y:S01]  /*1e50*/  @!P2 LEA.HI.X R15, R6, R195, R4, 0x1, P0 ;  /* 0x000000c3060fa211 */ /* 0x000fe200000f0c04 */
[----:B------:R-:W-:Y:S02]  /*1e60*/  @!P1 IMAD R6, R187, 0x30, RZ ;  /* 0x00000030bb069824 */ /* 0x000fe400078e02ff */
[----:B------:R-:W-:Y:S01]  /*1e70*/  @!P6 LDGSTS.E.BYPASS.LTC128B.128 [R84+0x8000], desc[UR10][R20.64+0x80] ;  /* 0x080000801454efae */ /* 0x000fe2000b981a0a */
[----:B------:R-:W-:-:S02]  /*1e80*/  IMAD R4, R184, UR4, RZ ;  /* 0x00000004b8047c24 */ /* 0x000fc4000f8e02ff */
[----:B------:R-:W-:Y:S01]  /*1e90*/  @!P1 IADD3 R6, PT, PT, R13, R6, RZ ;  /* 0x000000060d069210 */ /* 0x000fe20007ffe0ff */
[----:B------:R1:W-:Y:S01]  /*1ea0*/  @!P6 LDGSTS.E.BYPASS.LTC128B.128 [R84+0xa000], desc[UR10][R20.64+0x100] ;  /* 0x0a0001001454efae */ /* 0x0003e2000b981a0a */
[----:B------:R-:W-:Y:S02]  /*1eb0*/  IMAD R4, R185, UR5, R4 ;  /* 0x00000005b9047c24 */ /* 0x000fe4000f8e0204 */
[----:B------:R-:W-:Y:S01]  /*1ec0*/  IMAD.SHL.U32 R13, R134, 0x40, RZ ;  /* 0x00000040860d7824 */ /* 0x000fe200078e00ff */
[----:B------:R-:W-:Y:S01]  /*1ed0*/  @!P3 LDGSTS.E.BYPASS.LTC128B.128 [R84+0x6800], desc[UR10][R24.64] ;  /* 0x068000001854bfae */ /* 0x000fe2000b981a0a */
[----:B----4-:R-:W-:Y:S01]  /*1ee0*/  IMAD.IADD R9, R23, 0x1, R4 ;  /* 0x0000000117097824 */ /* 0x010fe200078e0204 */
[----:B------:R-:W-:Y:S02]  /*1ef0*/  LEA R4, P0, R22, UR8, 0x1 ;  /* 0x0000000816047c11 */ /* 0x000fe4000f8008ff */
[----:B------:R-:W-:Y:S04]  /*1f00*/  @!P3 LDGSTS.E.BYPASS.LTC128B.128 [R84+0x8800], desc[UR10][R24.64+0x80] ;  /* 0x088000801854bfae */ /* 0x000fe8000b981a0a */
[----:B------:R-:W-:Y:S01]  /*1f10*/  @!P3 LDGSTS.E.BYPASS.LTC128B.128 [R84+0xa800], desc[UR10][R24.64+0x100] ;  /* 0x0a8001001854bfae */ /* 0x000fe2000b981a0a */
[----:B------:R-:W-:-:S03]  /*1f20*/  @!P1 LEA R26, P3, R12, R196, 0x1 ;  /* 0x000000c40c1a9211 */ /* 0x000fc600078608ff */
[----:B------:R-:W-:Y:S01]  /*1f30*/  @!P2 LDGSTS.E.BYPASS.LTC128B.128 [R84+0x7000], desc[UR10][R14.64] ;  /* 0x070000000e54afae */ /* 0x000fe2000b981a0a */
[----:B------:R-:W-:Y:S01]  /*1f40*/  @!P1 LEA.HI.X R27, R12, R195, R6, 0x1, P3 ;  /* 0x000000c30c1b9211 */ /* 0x000fe200018f0c06 */
[----:B------:R-:W-:Y:S01]  /*1f50*/  IMAD.WIDE.U32 R12, R13, R190, RZ ;  /* 0x000000be0d0c7225 */ /* 0x000fe200078e00ff */
[----:B------:R-:W-:Y:S01]  /*1f60*/  ISETP.GE.AND P3, PT, R0, R7, PT ;  /* 0x000000070000720c */ /* 0x000fe20003f66270 */
[----:B------:R-:W-:Y:S01]  /*1f70*/  @!P2 LDGSTS.E.BYPASS.LTC128B.128 [R84+0x9000], desc[UR10][R14.64+0x80] ;  /* 0x090000800e54afae */ /* 0x000fe2000b981a0a */
[----:B------:R-:W-:Y:S02]  /*1f80*/  SHF.L.U64.HI R7, R134, 0x6, R135 ;  /* 0x0000000686077819 */ /* 0x000fe40000010287 */
[----:B------:R-:W-:Y:S01]  /*1f90*/  LEA.HI.X R0, R22, UR9, R9, 0x1, P0 ;  /* 0x0000000916007c11 */ /* 0x000fe200080f0c09 */
[----:B------:R3:W-:Y:S01]  /*1fa0*/  @!P2 LDGSTS.E.BYPASS.LTC128B.128 [R84+0xb000], desc[UR10][R14.64+0x100] ;  /* 0x0b0001000e54afae */ /* 0x0007e2000b981a0a */
[----:B------:R-:W-:Y:S01]  /*1fb0*/  @!P6 LEA R18, P2, R12, R4, 0x1 ;  /* 0x000000040c12e211 */ /* 0x000fe200078408ff */
[----:B------:R-:W-:-:S02]  /*1fc0*/  IMAD R7, R7, R190, RZ ;  /* 0x000000be07077224 */ /* 0x000fc400078e02ff */
[----:B------:R-:W-:Y:S02]  /*1fd0*/  @!P1 LDGSTS.E.BYPASS.LTC128B.128 [R84+0x7800], desc[UR10][R26.64] ;  /* 0x078000001a549fae */ /* 0x000fe4000b981a0a */
[----:B------:R-:W-:Y:S02]  /*1fe0*/  IMAD.IADD R13, R13, 0x1, R7 ;  /* 0x000000010d0d7824 */ /* 0x000fe400078e0207 */
[----:B------:R-:W-:Y:S01]  /*1ff0*/  @!P1 LDGSTS.E.BYPASS.LTC128B.128 [R84+0x9800], desc[UR10][R26.64+0x80] ;  /* 0x098000801a549fae */ /* 0x000fe2000b981a0a */
[----:B------:R-:W-:Y:S02]  /*2000*/  @!P3 IMAD R7, R135, 0x30, RZ ;  /* 0x000000308707b824 */ /* 0x000fe400078e02ff */
[--C-:B------:R-:W-:Y:S01]  /*2010*/  @!P6 LEA.HI.X R19, R12, R0, R13.reuse, 0x1, P2 ;  /* 0x000000000c13e211 */ /* 0x100fe200010f0c0d */
[----:B------:R4:W-:Y:S01]  /*2020*/  @!P1 LDGSTS.E.BYPASS.LTC128B.128 [R84+0xb800], desc[UR10][R26.64+0x100] ;  /* 0x0b8001001a549fae */ /* 0x0009e2000b981a0a */
[C---:B------:R-:W-:Y:S01]  /*2030*/  @!P5 LEA R11, P1, R134.reuse, R12, 0x4 ;  /* 0x0000000c860bd211 */ /* 0x040fe200078220ff */
[----:B-1----:R-:W-:-:S02]  /*2040*/  @!P3 IMAD.WIDE.U32 R20, R134, 0x30, R12 ;  /* 0x000000308614b825 */ /* 0x002fc400078e000c */
[----:B------:R-:W0:Y:S01]  /*2050*/  LDGDEPBAR ;  /* 0x00000000000079af */ /* 0x000e220000000000 */
[----:B------:R-:W-:Y:S02]  /*2060*/  @!P5 LEA.HI.X R9, R134, R13, R135, 0x4, P1 ;  /* 0x0000000d8609d211 */ /* 0x000fe400008f2487 */
[----:B------:R-:W-:Y:S02]  /*2070*/  @!P5 LEA R8, P2, R11, R4, 0x1 ;  /* 0x000000040b08d211 */ /* 0x000fe400078408ff */
[----:B------:R-:W-:Y:S02]  /*2080*/  @!P3 IADD3 R7, PT, PT, R21, R7, RZ ;  /* 0x000000071507b210 */ /* 0x000fe40007ffe0ff */
[----:B------:R-:W-:Y:S02]  /*2090*/  @!P5 LEA.HI.X R9, R11, R0, R9, 0x1, P2 ;  /* 0x000000000b09d211 */ /* 0x000fe400010f0c09 */
[----:B------:R-:W-:Y:S02]  /*20a0*/  LOP3.LUT P2, RZ, R188, 0x4, RZ, 0xc0, !PT ;  /* 0x00000004bcff7812 */ /* 0x000fe4000784c0ff */
[----:B---3--:R-:W-:-:S02]  /*20b0*/  @!P4 IADD3 R15, P0, PT, R12, R204, RZ ;  /* 0x000000cc0c0fc210 */ /* 0x008fc40007f1e0ff */
[----:B------:R-:W-:Y:S02]  /*20c0*/  SEL R144, R144, 0xffffffc0, !P2 ;  /* 0xffffffc090907807 */ /* 0x000fe40005000000 */
[-C--:B------:R-:W-:Y:S01]  /*20d0*/  @!P4 LEA R10, P1, R15, R4.reuse, 0x1 ;  /* 0x000000040f0ac211 */ /* 0x080fe200078208ff */
[----:B------:R-:W-:Y:S01]  /*20e0*/  @!P4 IMAD.X R13, R133, 0x1, R13, P0 ;  /* 0x00000001850dc824 */ /* 0x000fe200000e060d */
[----:B------:R-:W-:Y:S01]  /*20f0*/  @!P3 LEA R6, P0, R20, R4, 0x1 ;  /* 0x000000041406b211 */ /* 0x000fe200078008ff */
[----:B------:R-:W-:-:S03]  /*2100*/  IMAD.IADD R95, R99, 0x1, R144 ;  /* 0x00000001635f7824 */ /* 0x000fc600078e0290 */
[-C--:B------:R-:W-:Y:S02]  /*2110*/  @!P4 LEA.HI.X R11, R15, R0.reuse, R13, 0x1, P1 ;  /* 0x000000000f0bc211 */ /* 0x080fe400008f0c0d */
[----:B------:R-:W-:Y:S01]  /*2120*/  @!P3 LEA.HI.X R7, R20, R0, R7, 0x1, P0 ;  /* 0x000000001407b211 */ /* 0x000fe200000f0c07 */
[----:B------:R-:W-:-:S04]  /*2130*/  DEPBAR.LE SB0, 0x0 ;  /* 0x000080000000791a */ /* 0x000fc80000000000 */
[----:B------:R-:W-:Y:S01]  /*2140*/  BAR.SYNC.DEFER_BLOCKING 0x0 ;  /* 0x0000000000007b1d */ /* 0x000fe20000010000 */
[----:B------:R-:W-:Y:S01]  /*2150*/  IMAD.MOV.U32 R0, RZ, RZ, 0x20 ;  /* 0x00000020ff007424 */ /* 0x000fe200078e00ff */
[----:B------:R-:W-:Y:S02]  /*2160*/  LOP3.LUT P0, RZ, R188, 0x2, RZ, 0xc0, !PT ;  /* 0x00000002bcff7812 */ /* 0x000fe4000780c0ff */
[----:B------:R-:W-:Y:S02]  /*2170*/  ISETP.GT.U32.AND P1, PT, R190, R197, PT ;  /* 0x000000c5be00720c */ /* 0x000fe40003f24070 */
[----:B------:R-:W-:-:S05]  /*2180*/  SEL R0, R0, 0xffffffe0, !P0 ;  /* 0xffffffe000007807 */ /* 0x000fca0004000000 */
[--C-:B------:R-:W-:Y:S02]  /*2190*/  IMAD.IADD R97, R99, 0x1, R0.reuse ;  /* 0x0000000163617824 */ /* 0x100fe400078e0200 */
[C---:B------:R-:W-:Y:S02]  /*21a0*/  IMAD.IADD R93, R89.reuse, 0x1, R0 ;  /* 0x00000001595d7824 */ /* 0x040fe400078e0200 */
        /* <DEDUP_REMOVED lines=41> */
[----:B------:R-:W5:Y:S04]  /*2440*/  LDSM.16.M88.4 R52, [R96+UR7+0x6800] ;  /* 0x006800076034783b */ /* 0x000f680008000200 */
[----:B------:R-:W2:Y:S04]  /*2450*/  LDSM.16.M88.4 R44, [R96+UR7+0x7000] ;  /* 0x00700007602c783b */ /* 0x000ea80008000200 */
[----:B----4-:R-:W4:Y:S04]  /*2460*/  LDSM.16.M88.4 R24, [R96+UR7+0x7800] ;  /* 0x007800076018783b */ /* 0x010f280008000200 */
[----:B------:R-:W-:Y:S04]  /*2470*/  LDSM.16.M88.4 R20, [R93+0x6000] ;  /* 0x006000005d14783b */ /* 0x000fe80000000200 */
[----:B-1----:R-:W1:Y:S04]  /*2480*/  LDSM.16.M88.4 R4, [R97] ;  /* 0x000000006104783b */ /* 0x002e680000000200 */
[----:B------:R-:W1:Y:S04]  /*2490*/  LDSM.16.M88.4 R8, [R93+0x6800] ;  /* 0x006800005d08783b */ /* 0x000e680000000200 */
[----:B------:R-:W1:Y:S04]  /*24a0*/  LDSM.16.M88.4 R72, [R93+0x7000] ;  /* 0x007000005d48783b */ /* 0x000e680000000200 */
[----:B------:R-:W1:Y:S04]  /*24b0*/  LDSM.16.M88.4 R32, [R93+0x7800] ;  /* 0x007800005d20783b */ /* 0x000e680000000200 */
[----:B------:R-:W-:Y:S01]  /*24c0*/  LDSM.16.M88.4 R28, [R89+0x6000] ;  /* 0x00600000591c783b */ /* 0x000fe20000000200 */
[C---:B---3--:R-:W-:Y:S03]  /*24d0*/  HMMA.16816.F32.BF16 R16, R36.reuse, R12, RZ ;  /* 0x0000000c2410723c */ /* 0x048fe600000418ff */
[----:B------:R-:W-:Y:S04]  /*24e0*/  LDSM.16.M88.4 R68, [R89+0x6800] ;  /* 0x006800005944783b */ /* 0x000fe80000000200 */
[----:B------:R-:W-:Y:S01]  /*24f0*/  LDSM.16.M88.4 R64, [R89+0x7000] ;  /* 0x007000005940783b */ /* 0x000fe20000000200 */
[C---:B-----5:R-:W-:Y:S03]  /*2500*/  HMMA.16816.F32.BF16 R56, R36.reuse, R52, RZ ;  /* 0x000000342438723c */ /* 0x060fe600000418ff */
[----:B------:R-:W-:Y:S04]  /*2510*/  LDSM.16.M88.4 R60, [R89+0x7800] ;  /* 0x00780000593c783b */ /* 0x000fe80000000200 */
[----:B------:R-:W-:Y:S01]  /*2520*/  LDSM.16.M88.4 R76, [R96+UR7+0xb000] ;  /* 0x00b00007604c783b */ /* 0x000fe20008000200 */
[C---:B--2---:R-:W-:Y:S03]  /*2530*/  HMMA.16816.F32.BF16 R48, R36.reuse, R44, RZ ;  /* 0x0000002c2430723c */ /* 0x044fe600000418ff */
[----:B------:R-:W0:Y:S05]  /*2540*/  LDGDEPBAR ;  /* 0x00000000000079af */ /* 0x000e2a0000000000 */
[C---:B------:R-:W-:Y:S08]  /*2550*/  HMMA.16816.F32.BF16 R12, R36.reuse, R14, RZ ;  /* 0x0000000e240c723c */ /* 0x040ff000000418ff */
[C---:B------:R-:W-:Y:S08]  /*2560*/  HMMA.16816.F32.BF16 R52, R36.reuse, R54, RZ ;  /* 0x000000362434723c */ /* 0x040ff000000418ff */
[C---:B------:R-:W-:Y:S08]  /*2570*/  HMMA.16816.F32.BF16 R44, R36.reuse, R46, RZ ;  /* 0x0000002e242c723c */ /* 0x040ff000000418ff */
[C---:B----4-:R-:W-:Y:S08]  /*2580*/  HMMA.16816.F32.BF16 R40, R36.reuse, R24, RZ ;  /* 0x000000182428723c */ /* 0x050ff000000418ff */
[----:B------:R-:W-:Y:S01]  /*2590*/  HMMA.16816.F32.BF16 R36, R36, R26, RZ ;  /* 0x0000001a2424723c */ /* 0x000fe200000418ff */
[----:B------:R-:W2:Y:S07]  /*25a0*/  LDSM.16.M88.4 R24, [R95] ;  /* 0x000000005f18783b */ /* 0x000eae0000000200 */
[C---:B-1----:R-:W-:Y:S08]  /*25b0*/  HMMA.16816.F32.BF16 R16, R4.reuse, R20, R16 ;  /* 0x000000140410723c */ /* 0x042ff00000041810 */
[C---:B------:R-:W-:Y:S01]  /*25c0*/  HMMA.16816.F32.BF16 R12, R4.reuse, R22, R12 ;  /* 0x00000016040c723c */ /* 0x040fe2000004180c */
[----:B------:R-:W-:Y:S07]  /*25d0*/  LDSM.16.M88.4 R20, [R87+0x6000] ;  /* 0x006000005714783b */ /* 0x000fee0000000200 */
[C---:B------:R-:W-:Y:S08]  /*25e0*/  HMMA.16816.F32.BF16 R56, R4.reuse, R8, R56 ;  /* 0x000000080438723c */ /* 0x040ff00000041838 */
[C---:B------:R-:W-:Y:S01]  /*25f0*/  HMMA.16816.F32.BF16 R52, R4.reuse, R10, R52 ;  /* 0x0000000a0434723c */ /* 0x040fe20000041834 */
[----:B------:R-:W1:Y:S07]  /*2600*/  LDSM.16.M88.4 R8, [R94] ;  /* 0x000000005e08783b */ /* 0x000e6e0000000200 */
        /* <DEDUP_REMOVED lines=18> */
[----:B------:R-:W-:Y:S04]  /*2730*/  LDSM.16.M88.4 R24, [R96+UR7+0x8000] ;  /* 0x008000076018783b */ /* 0x000fe80008000200 */
[----:B------:R-:W-:Y:S03]  /*2740*/  LDSM.16.M88.4 R60, [R96+UR7+0x9000] ;  /* 0x00900007603c783b */ /* 0x000fe60008000200 */
[C---:B-1----:R-:W-:Y:S08]  /*2750*/  HMMA.16816.F32.BF16 R16, R8.reuse, R20, R16 ;  /* 0x000000140810723c */ /* 0x042ff00000041810 */
[C---:B------:R-:W-:Y:S01]  /*2760*/  HMMA.16816.F32.BF16 R12, R8.reuse, R22, R12 ;  /* 0x00000016080c723c */ /* 0x040fe2000004180c */
[----:B------:R-:W1:Y:S07]  /*2770*/  LDSM.16.M88.4 R20, [R99+0x2000] ;  /* 0x002000006314783b */ /* 0x000e6e0000000200 */
        /* <DEDUP_REMOVED lines=8> */
[----:B------:R-:W-:Y:S04]  /*2800*/  LDSM.16.M88.4 R32, [R97+0x2000] ;  /* 0x002000006120783b */ /* 0x000fe80000000200 */
[----:B------:R-:W4:Y:S03]  /*2810*/  LDSM.16.M88.4 R8, [R93+0x8000] ;  /* 0x008000005d08783b */ /* 0x000f260000000200 */
[C---:B-1----:R-:W-:Y:S08]  /*2820*/  HMMA.16816.F32.BF16 R16, R20.reuse, R24, R16 ;  /* 0x000000181410723c */ /* 0x042ff00000041810 */
[C---:B------:R-:W-:Y:S01]  /*2830*/  HMMA.16816.F32.BF16 R12, R20.reuse, R26, R12 ;  /* 0x0000001a140c723c */ /* 0x040fe2000004180c */
[----:B------:R-:W-:Y:S07]  /*2840*/  LDSM.16.M88.4 R24, [R93+0x8800] ;  /* 0x008800005d18783b */ /* 0x000fee0000000200 */
[C---:B---3--:R-:W-:Y:S08]  /*2850*/  HMMA.16816.F32.BF16 R56, R20.reuse, R4, R56 ;  /* 0x000000041438723c */ /* 0x048ff00000041838 */
[C---:B------:R-:W-:Y:S01]  /*2860*/  HMMA.16816.F32.BF16 R52, R20.reuse, R6, R52 ;  /* 0x000000061434723c */ /* 0x040fe20000041834 */
[----:B------:R-:W1:Y:S07]  /*2870*/  LDSM.16.M88.4 R4, [R93+0x9000] ;  /* 0x009000005d04783b */ /* 0x000e6e0000000200 */
[C---:B------:R-:W-:Y:S08]  /*2880*/  HMMA.16816.F32.BF16 R48, R20.reuse, R60, R48 ;  /* 0x0000003c1430723c */ /* 0x040ff00000041830 */
[C---:B------:R-:W-:Y:S01]  /*2890*/  HMMA.16816.F32.BF16 R44, R20.reuse, R62, R44 ;  /* 0x0000003e142c723c */ /* 0x040fe2000004182c */
[----:B------:R-:W3:Y:S07]  /*28a0*/  LDSM.16.M88.4 R60, [R93+0x9800] ;  /* 0x009800005d3c783b */ /* 0x000eee0000000200 */
[C---:B--2---:R-:W-:Y:S08]  /*28b0*/  HMMA.16816.F32.BF16 R40, R20.reuse, R28, R40 ;  /* 0x0000001c1428723c */ /* 0x044ff00000041828 */
[----:B------:R-:W-:Y:S01]  /*28c0*/  HMMA.16816.F32.BF16 R36, R20, R30, R36 ;  /* 0x0000001e1424723c */ /* 0x000fe20000041824 */
[----:B------:R-:W-:Y:S04]  /*28d0*/  LDSM.16.M88.4 R28, [R89+0x9000] ;  /* 0x00900000591c783b */ /* 0x000fe80000000200 */
[----:B------:R-:W-:Y:S03]  /*28e0*/  LDSM.16.M88.4 R20, [R89+0x9800] ;  /* 0x009800005914783b */ /* 0x000fe60000000200 */
[C---:B----4-:R-:W-:Y:S08]  /*28f0*/  HMMA.16816.F32.BF16 R16, R32.reuse, R8, R16 ;  /* 0x000000082010723c */ /* 0x050ff00000041810 */
[C---:B------:R-:W-:Y:S01]  /*2900*/  HMMA.16816.F32.BF16 R12, R32.reuse, R10, R12 ;  /* 0x0000000a200c723c */ /* 0x040fe2000004180c */
[----:B------:R-:W2:Y:S07]  /*2910*/  LDSM.16.M88.4 R8, [R95+0x2000] ;  /* 0x002000005f08783b */ /* 0x000eae0000000200 */
[C---:B-1----:R-:W-:Y:S08]  /*2920*/  HMMA.16816.F32.BF16 R48, R32.reuse, R4, R48 ;  /* 0x000000042030723c */ /* 0x042ff00000041830 */
[C---:B------:R-:W-:Y:S01]  /*2930*/  HMMA.16816.F32.BF16 R44, R32.reuse, R6, R44 ;  /* 0x00000006202c723c */ /* 0x040fe2000004182c */
[----:B------:R-:W-:Y:S07]  /*2940*/  LDSM.16.M88.4 R4, [R87+0x8000] ;  /* 0x008000005704783b */ /* 0x000fee0000000200 */
[C---:B------:R-:W-:Y:S08]  /*2950*/  HMMA.16816.F32.BF16 R56, R32.reuse, R24, R56 ;  /* 0x000000182038723c */ /* 0x040ff00000041838 */
[C---:B------:R-:W-:Y:S01]  /*2960*/  HMMA.16816.F32.BF16 R52, R32.reuse, R26, R52 ;  /* 0x0000001a2034723c */ /* 0x040fe20000041834 */
[----:B------:R-:W1:Y:S07]  /*2970*/  LDSM.16.M88.4 R24, [R94+0x2000] ;  /* 0x002000005e18783b */ /* 0x000e6e0000000200 */
[C---:B---3--:R-:W-:Y:S08]  /*2980*/  HMMA.16816.F32.BF16 R40, R32.reuse, R60, R40 ;  /* 0x0000003c2028723c */ /* 0x048ff00000041828 */
[----:B------:R-:W-:Y:S01]  /*2990*/  HMMA.16816.F32.BF16 R36, R32, R62, R36 ;  /* 0x0000003e2024723c */ /* 0x000fe20000041824 */
[----:B------:R-:W3:Y:S04]  /*29a0*/  LDSM.16.M88.4 R60, [R87+0x8800] ;  /* 0x00880000573c783b */ /* 0x000ee80000000200 */
[----:B------:R-:W4:Y:S03]  /*29b0*/  LDSM.16.M88.4 R32, [R87+0x9000] ;  /* 0x009000005720783b */ /* 0x000f260000000200 */
        /* <DEDUP_REMOVED lines=12> */
[----:B------:R-:W5:Y:S03]  /*2a80*/  LDSM.16.M88.4 R8, [R96+UR7+0xa000] ;  /* 0x00a000076008783b */ /* 0x000f660008000200 */
[C---:B-1----:R-:W-:Y:S08]  /*2a90*/  HMMA.16816.F32.BF16 R16, R24.reuse, R4, R16 ;  /* 0x000000041810723c */ /* 0x042ff00000041810 */
[C---:B------:R-:W-:Y:S01]  /*2aa0*/  HMMA.16816.F32.BF16 R12, R24.reuse, R6, R12 ;  /* 0x00000006180c723c */ /* 0x040fe2000004180c */
[----:B------:R-:W1:Y:S07]  /*2ab0*/  LDSM.16.M88.4 R4, [R96+UR7+0xa800] ;  /* 0x00a800076004783b */ /* 0x000e6e0008000200 */
[C---:B---3--:R-:W-:Y:S08]  /*2ac0*/  HMMA.16816.F32.BF16 R56, R24.reuse, R60, R56 ;  /* 0x0000003c1838723c */ /* 0x048ff00000041838 */
[C---:B------:R-:W-:Y:S01]  /*2ad0*/  HMMA.16816.F32.BF16 R52, R24.reuse, R62, R52 ;  /* 0x0000003e1834723c */ /* 0x040fe20000041834 */
[----:B------:R-:W3:Y:S07]  /*2ae0*/  LDSM.16.M88.4 R60, [R93+0xa000] ;  /* 0x00a000005d3c783b */ /* 0x000eee0000000200 */
[C---:B----4-:R-:W-:Y:S08]  /*2af0*/  HMMA.16816.F32.BF16 R48, R24.reuse, R32, R48 ;  /* 0x000000201830723c */ /* 0x050ff00000041830 */
[C---:B------:R-:W-:Y:S01]  /*2b00*/  HMMA.16816.F32.BF16 R44, R24.reuse, R34, R44 ;  /* 0x00000022182c723c */ /* 0x040fe2000004182c */
[----:B------:R-:W-:Y:S07]  /*2b10*/  LDSM.16.M88.4 R32, [R95+0x4000] ;  /* 0x004000005f20783b */ /* 0x000fee0000000200 */
[C---:B--2---:R-:W-:Y:S08]  /*2b20*/  HMMA.16816.F32.BF16 R40, R24.reuse, R28, R40 ;  /* 0x0000001c1828723c */ /* 0x044ff00000041828 */
[----:B------:R-:W-:Y:S01]  /*2b30*/  HMMA.16816.F32.BF16 R36, R24, R30, R36 ;  /* 0x0000001e1824723c */ /* 0x000fe20000041824 */
[----:B------:R-:W2:Y:S04]  /*2b40*/  LDSM.16.M88.4 R24, [R96+UR7+0xb800] ;  /* 0x00b800076018783b */ /* 0x000ea80008000200 */
[----:B------:R-:W4:Y:S03]  /*2b50*/  LDSM.16.M88.4 R28, [R89+0xa000] ;  /* 0x00a00000591c783b */ /* 0x000f260000000200 */
[C---:B-----5:R-:W-:Y:S08]  /*2b60*/  HMMA.16816.F32.BF16 R16, R20.reuse, R8, R16 ;  /* 0x000000081410723c */ /* 0x060ff00000041810 */
[C---:B------:R-:W-:Y:S01]  /*2b70*/  HMMA.16816.F32.BF16 R12, R20.reuse, R10, R12 ;  /* 0x0000000a140c723c */ /* 0x040fe2000004180c */
[----:B------:R-:W-:Y:S07]  /*2b80*/  LDSM.16.M88.4 R8, [R87+0xa000] ;  /* 0x00a000005708783b */ /* 0x000fee0000000200 */
[C---:B-1----:R-:W-:Y:S08]  /*2b90*/  HMMA.16816.F32.BF16 R56, R20.reuse, R4, R56 ;  /* 0x000000041438723c */ /* 0x042ff00000041838 */
[----:B------:R-:W-:Y:S01]  /*2ba0*/  HMMA.16816.F32.BF16 R52, R20, R6, R52 ;  /* 0x000000061434723c */ /* 0x000fe20000041834 */
[----:B------:R-:W1:Y:S07]  /*2bb0*/  LDSM.16.M88.4 R4, [R94+0x4000] ;  /* 0x004000005e04783b */ /* 0x000e6e0000000200 */
[C---:B---3--:R-:W-:Y:S08]  /*2bc0*/  HMMA.16816.F32.BF16 R16, R72.reuse, R60, R16 ;  /* 0x0000003c4810723c */ /* 0x048ff00000041810 */
[----:B------:R-:W-:Y:S01]  /*2bd0*/  HMMA.16816.F32.BF16 R12, R72, R62, R12 ;  /* 0x0000003e480c723c */ /* 0x000fe2000004180c */
[----:B------:R-:W-:Y:S07]  /*2be0*/  LDSM.16.M88.4 R60, [R93+0xb800] ;  /* 0x00b800005d3c783b */ /* 0x000fee0000000200 */
[C---:B--2---:R-:W-:Y:S08]  /*2bf0*/  HMMA.16816.F32.BF16 R40, R20.reuse, R24, R40 ;  /* 0x000000181428723c */ /* 0x044ff00000041828 */
[C---:B------:R-:W-:Y:S01]  /*2c00*/  HMMA.16816.F32.BF16 R36, R20.reuse, R26, R36 ;  /* 0x0000001a1424723c */ /* 0x040fe20000041824 */
[----:B------:R-:W2:Y:S07]  /*2c10*/  LDSM.16.M88.4 R24, [R89+0xa800] ;  /* 0x00a800005918783b */ /* 0x000eae0000000200 */
[C---:B------:R-:W-:Y:S08]  /*2c20*/  HMMA.16816.F32.BF16 R48, R20.reuse, R76, R48 ;  /* 0x0000004c1430723c */ /* 0x040ff00000041830 */
[----:B------:R-:W-:Y:S01]  /*2c30*/  HMMA.16816.F32.BF16 R44, R20, R78, R44 ;  /* 0x0000004e142c723c */ /* 0x000fe2000004182c */
[----:B------:R-:W3:Y:S07]  /*2c40*/  LDSM.16.M88.4 R20, [R89+0xb000] ;  /* 0x00b000005914783b */ /* 0x000eee0000000200 */
[C---:B----4-:R-:W-:Y:S08]  /*2c50*/  HMMA.16816.F32.BF16 R16, R32.reuse, R28, R16 ;  /* 0x0000001c2010723c */ /* 0x050ff00000041810 */
[----:B------:R-:W-:Y:S01]  /*2c60*/  HMMA.16816.F32.BF16 R12, R32, R30, R12 ;  /* 0x0000001e200c723c */ /* 0x000fe2000004180c */
[----:B------:R-:W-:Y:S07]  /*2c70*/  LDSM.16.M88.4 R28, [R89+0xb800] ;  /* 0x00b80000591c783b */ /* 0x000fee0000000200 */
[C---:B------:R-:W-:Y:S08]  /*2c80*/  HMMA.16816.F32.BF16 R56, R72.reuse, R68, R56 ;  /* 0x000000444838723c */ /* 0x040ff00000041838 */
[----:B------:R-:W-:Y:S01]  /*2c90*/  HMMA.16816.F32.BF16 R52, R72, R70, R52 ;  /* 0x000000464834723c */ /* 0x000fe20000041834 */
[----:B------:R-:W4:Y:S07]  /*2ca0*/  LDSM.16.M88.4 R68, [R87+0xa800] ;  /* 0x00a800005744783b */ /* 0x000f2e0000000200 */
[C---:B-1----:R-:W-:Y:S08]  /*2cb0*/  HMMA.16816.F32.BF16 R16, R4.reuse, R8, R16 ;  /* 0x000000080410723c */ /* 0x042ff00000041810 */
[----:B------:R-:W-:Y:S01]  /*2cc0*/  HMMA.16816.F32.BF16 R12, R4, R10, R12 ;  /* 0x0000000a040c723c */ /* 0x000fe2000004180c */
[----:B------:R-:W1:Y:S07]  /*2cd0*/  LDSM.16.M88.4 R8, [R87+0xb000] ;  /* 0x00b000005708783b */ /* 0x000e6e0000000200 */
[----:B------:R-:W-:Y:S03]  /*2ce0*/  HMMA.16816.F32.BF16 R44, R72, R66, R44 ;  /* 0x00000042482c723c */ /* 0x000fe6000004182c */
[----:B------:R-:W-:Y:S01]  /*2cf0*/  FMUL.FTZ R16, R16, UR6 ;  /* 0x0000000610107c20 */ /* 0x000fe20008410000 */
[----:B------:R-:W-:Y:S01]  /*2d00*/  FMUL.FTZ R17, R17, UR6 ;  /* 0x0000000611117c20 */ /* 0x000fe20008410000 */
[----:B------:R-:W-:-:S03]  /*2d10*/  FMUL.FTZ R19, R19, UR6 ;  /* 0x0000000613137c20 */ /* 0x000fc60008410000 */
[----:B------:R-:W-:Y:S01]  /*2d20*/  HMMA.16816.F32.BF16 R48, R72, R64, R48 ;  /* 0x000000404830723c */ /* 0x000fe20000041830 */
[----:B------:R-:W1:Y:S02]  /*2d30*/  MUFU.TANH R16, R16 ;  /* 0x0000001000107308 */ /* 0x000e640000002400 */
[----:B------:R-:W-:Y:S01]  /*2d40*/  FMUL.FTZ R12, R12, UR6 ;  /* 0x000000060c0c7c20 */ /* 0x000fe20008410000 */
[----:B------:R-:W-:Y:S01]  /*2d50*/  FMUL.FTZ R13, R13, UR6 ;  /* 0x000000060d0d7c20 */ /* 0x000fe20008410000 */
[----:B------:R-:W-:Y:S01]  /*2d60*/  FMUL.FTZ R14, R14, UR6 ;  /* 0x000000060e0e7c20 */ /* 0x000fe20008410000 */
[----:B------:R-:W-:Y:S02]  /*2d70*/  FMUL.FTZ R15, R15, UR6 ;  /* 0x000000060f0f7c20 */ /* 0x000fe40008410000 */
[C---:B--2---:R-:W-:Y:S01]  /*2d80*/  HMMA.16816.F32.BF16 R56, R32.reuse, R24, R56 ;  /* 0x000000182038723c */ /* 0x044fe20000041838 */
[----:B------:R-:W2:Y:S07]  /*2d90*/  MUFU.TANH R17, R17 ;  /* 0x0000001100117308 */ /* 0x000eae0000002400 */
[C---:B---3--:R-:W-:Y:S01]  /*2da0*/  HMMA.16816.F32.BF16 R44, R32.reuse, R22, R44 ;  /* 0x00000016202c723c */ /* 0x048fe2000004182c */
[----:B------:R-:W3:Y:S07]  /*2db0*/  MUFU.TANH R19, R19 ;  /* 0x0000001300137308 */ /* 0x000eee0000002400 */
[----:B------:R-:W-:Y:S01]  /*2dc0*/  HMMA.16816.F32.BF16 R48, R32, R20, R48 ;  /* 0x000000142030723c */ /* 0x000fe20000041830 */
[----:B------:R-:W5:Y:S01]  /*2dd0*/  LDSM.16.M88.4 R20, [R87+0xb800] ;  /* 0x00b800005714783b */ /* 0x000f620000000200 */
[----:B------:R-:W1:Y:S01]  /*2de0*/  MUFU.TANH R12, R12 ;  /* 0x0000000c000c7308 */ /* 0x000e620000002400 */
[----:B------:R-:W-:-:S05]  /*2df0*/  DEPBAR.LE SB0, 0x0 ;  /* 0x000080000000791a */ /* 0x000fca0000000000 */
[C---:B------:R-:W-:Y:S02]  /*2e00*/  HMMA.16816.F32.BF16 R40, R72.reuse, R60, R40 ;  /* 0x0000003c4828723c */ /* 0x040fe40000041828 */
[----:B------:R-:W1:Y:S06]  /*2e10*/  MUFU.TANH R13, R13 ;  /* 0x0000000d000d7308 */ /* 0x000e6c0000002400 */
[----:B------:R-:W-:Y:S02]  /*2e20*/  HMMA.16816.F32.BF16 R36, R72, R62, R36 ;  /* 0x0000003e4824723c */ /* 0x000fe40000041824 */
[----:B------:R-:W2:Y:S06]  /*2e30*/  MUFU.TANH R14, R14 ;  /* 0x0000000e000e7308 */ /* 0x000eac0000002400 */
[C---:B----4-:R-:W-:Y:S02]  /*2e40*/  HMMA.16816.F32.BF16 R56, R4.reuse, R68, R56 ;  /* 0x000000440438723c */ /* 0x050fe40000041838 */
[----:B------:R-:W4:Y:S06]  /*2e50*/  MUFU.TANH R15, R15 ;  /* 0x0000000f000f7308 */ /* 0x000f2c0000002400 */
[----:B-1----:R-:W-:Y:S01]  /*2e60*/  HMMA.16816.F32.BF16 R44, R4, R10, R44 ;  /* 0x0000000a042c723c */ /* 0x002fe2000004182c */
[----:B------:R-:W-:-:S04]  /*2e70*/  SHF.R.U32.HI R11, RZ, 0x2, R188 ;  /* 0x00000002ff0b7819 */ /* 0x000fc800000116bc */
[----:B------:R-:W-:-:S03]  /*2e80*/  LOP3.LUT R11, R11, 0x7, RZ, 0xc0, !PT ;  /* 0x000000070b0b7812 */ /* 0x000fc600078ec0ff */
[C---:B------:R-:W-:Y:S01]  /*2e90*/  HMMA.16816.F32.BF16 R52, R32.reuse, R26, R52 ;  /* 0x0000001a2034723c */ /* 0x040fe20000041834 */
[----:B------:R-:W-:Y:S02]  /*2ea0*/  IADD3 R91, PT, PT, R11, R90, R91 ;  /* 0x0000005a0b5b7210 */ /* 0x000fe40007ffe05b */
[----:B------:R-:W-:Y:S01]  /*2eb0*/  FMUL.FTZ R10, R58, UR6 ;  /* 0x000000063a0a7c20 */ /* 0x000fe20008410000 */
[----:B------:R-:W-:Y:S01]  /*2ec0*/  FMUL.FTZ R11, R59, UR6 ;  /* 0x000000063b0b7c20 */ /* 0x000fe20008410000 */
[C---:B------:R-:W-:Y:S02]  /*2ed0*/  IADD3 R88, PT, PT, R91.reuse, 0x1, R88 ;  /* 0x000000015b587810 */ /* 0x040fe40007ffe058 */
[-C--:B------:R-:W-:Y:S01]  /*2ee0*/  IADD3 R194, PT, PT, R91, R85.reuse, -R86 ;  /* 0x000000555bc27210 */ /* 0x080fe20007ffe856 */
[----:B------:R-:W-:Y:S01]  /*2ef0*/  HMMA.16816.F32.BF16 R40, R32, R28, R40 ;  /* 0x0000001c2028723c */ /* 0x000fe20000041828 */
[----:B------:R-:W1:Y:S01]  /*2f00*/  MUFU.TANH R10, R10 ;  /* 0x0000000a000a7308 */ /* 0x000e620000002400 */
[----:B------:R-:W-:-:S02]  /*2f10*/  VIMNMX R193, PT, PT, R88, R85, PT ;  /* 0x0000005558c17248 */ /* 0x000fc40003fe0100 */
[----:B------:R-:W-:Y:S02]  /*2f20*/  VIADDMNMX R192, R88, 0x8, R85, PT ;  /* 0x0000000858c07846 */ /* 0x000fe40003800155 */
[----:B------:R-:W-:Y:S02]  /*2f30*/  LOP3.LUT R29, R82, R149, RZ, 0xfc, !PT ;  /* 0x00000095521d7212 */ /* 0x000fe400078efcff */
[----:B------:R-:W-:Y:S01]  /*2f40*/  HMMA.16816.F32.BF16 R36, R32, R30, R36 ;  /* 0x0000001e2024723c */ /* 0x000fe20000041824 */
[----:B------:R-:W1:Y:S07]  /*2f50*/  MUFU.TANH R11, R11 ;  /* 0x0000000b000b7308 */ /* 0x000e6e0000002400 */
[----:B------:R-:W-:Y:S01]  /*2f60*/  HMMA.16816.F32.BF16 R48, R4, R8, R48 ;  /* 0x000000080430723c */ /* 0x000fe20000041830 */
[----:B------:R-:W-:Y:S01]  /*2f70*/  FMUL.FTZ R8, R56, UR6 ;  /* 0x0000000638087c20 */ /* 0x000fe20008410000 */
[----:B------:R-:W-:-:S05]  /*2f80*/  FMUL.FTZ R9, R57, UR6 ;  /* 0x0000000639097c20 */ /* 0x000fca0008410000 */
[----:B------:R-:W1:Y:S01]  /*2f90*/  MUFU.TANH R8, R8 ;  /* 0x0000000800087308 */ /* 0x000e620000002400 */
[C---:B------:R-:W-:Y:S07]  /*2fa0*/  HMMA.16816.F32.BF16 R52, R4.reuse, R70, R52 ;  /* 0x000000460434723c */ /* 0x040fee0000041834 */
[----:B------:R-:W1:Y:S01]  /*2fb0*/  MUFU.TANH R9, R9 ;  /* 0x0000000900097308 */ /* 0x000e620000002400 */
[C---:B-----5:R-:W-:Y:S08]  /*2fc0*/  HMMA.16816.F32.BF16 R40, R4.reuse, R20, R40 ;  /* 0x000000140428723c */ /* 0x060ff00000041828 */
[----:B------:R-:W-:Y:S01]  /*2fd0*/  HMMA.16816.F32.BF16 R36, R4, R22, R36 ;  /* 0x000000160424723c */ /* 0x000fe20000041824 */
[----:B------:R-:W-:Y:S06]  /*2fe0*/  BAR.SYNC.DEFER_BLOCKING 0x0 ;  /* 0x0000000000007b1d */ /* 0x000fec0000010000 */
[----:B--234-:R-:W-:-:S13]  /*2ff0*/  @!P1 BRA `(.L_x_1374) ;  /* 0x0000000000889947 */ /* 0x01cfda0003800000 */
[----:B------:R-:W-:-:S04]  /*3000*/  VIADD R20, R200, 0xfffffffe ;  /* 0xfffffffec8147836 */ /* 0x000fc80000000000 */
[-C--:B------:R-:W-:Y:S02]  /*3010*/  IMAD R3, R3, R20.reuse, RZ ;  /* 0x0000001403037224 */ /* 0x080fe400078e02ff */
[----:B------:R-:W-:-:S04]  /*3020*/  IMAD.WIDE.U32 R20, R83, R20, RZ ;  /* 0x0000001453147225 */ /* 0x000fc800078e00ff */
[----:B------:R-:W-:Y:S01]  /*3030*/  IMAD.IADD R6, R21, 0x1, R3 ;  /* 0x0000000115067824 */ /* 0x000fe200078e0203 */
[----:B------:R-:W-:Y:S02]  /*3040*/  IADD3 R3, P1, PT, R208, R20, RZ ;  /* 0x00000014d0037210 */ /* 0x000fe40007f3e0ff */
        /* <DEDUP_REMOVED lines=29> */
.L_x_1374:
[----:B------:R-:W-:Y:S02]  /*3220*/  VIADD R3, R29, 0x1 ;  /* 0x000000011d037836 */ /* 0x000fe40000000000 */
[----:B------:R-:W-:Y:S01]  /*3230*/  FMUL.FTZ R5, R52, UR6 ;  /* 0x0000000634057c20 */ /* 0x000fe20008410000 */
[C---:B------:R-:W-:Y:S02]  /*3240*/  VIADD R4, R194.reuse, 0x8 ;  /* 0x00000008c2047836 */ /* 0x040fe40000000000 */
[----:B------:R-:W-:Y:S01]  /*3250*/  FMUL.FTZ R6, R53, UR6 ;  /* 0x0000000635067c20 */ /* 0x000fe20008410000 */
[----:B------:R-:W-:Y:S01]  /*3260*/  VIADD R7, R29, 0x8 ;  /* 0x000000081d077836 */ /* 0x000fe20000000000 */
[----:B------:R-:W-:Y:S01]  /*3270*/  ISETP.GT.AND P3, PT, R194, R3, PT ;  /* 0x00000003c200720c */ /* 0x000fe20003f64270 */
[----:B------:R-:W-:Y:S01]  /*3280*/  FMUL.FTZ R55, R55, UR6 ;  /* 0x0000000637377c20 */ /* 0x000fe20008410000 */
[C---:B------:R-:W-:Y:S01]  /*3290*/  ISETP.GE.AND P5, PT, R3.reuse, R193, PT ;  /* 0x000000c10300720c */ /* 0x040fe20003fa6270 */
[----:B------:R-:W3:Y:S01]  /*32a0*/  MUFU.TANH R5, R5 ;  /* 0x0000000500057308 */ /* 0x000ee20000002400 */
[----:B------:R-:W-:Y:S01]  /*32b0*/  ISETP.GT.AND P4, PT, R4, R3, PT ;  /* 0x000000030400720c */ /* 0x000fe20003f84270 */
[----:B------:R-:W-:Y:S01]  /*32c0*/  FMUL.FTZ R20, R50, UR6 ;  /* 0x0000000632147c20 */ /* 0x000fe20008410000 */
[-C--:B------:R-:W-:Y:S01]  /*32d0*/  ISETP.GE.AND P1, PT, R3, R192.reuse, PT ;  /* 0x000000c00300720c */ /* 0x080fe20003f26270 */
[----:B------:R-:W-:Y:S01]  /*32e0*/  FMUL.FTZ R49, R49, UR6 ;  /* 0x0000000631317c20 */ /* 0x000fe20008410000 */
[----:B------:R-:W-:Y:S01]  /*32f0*/  FSEL R3, R17, -INF , !P3 ;  /* 0xff80000011037808 */ /* 0x000fe20005800000 */
[----:B------:R-:W-:Y:S01]  /*3300*/  FMUL.FTZ R17, R54, UR6 ;  /* 0x0000000636117c20 */ /* 0x000fe20008410000 */
[----:B------:R-:W-:Y:S01]  /*3310*/  FSEL R19, R19, -INF , !P4 ;  /* 0xff80000013137808 */ /* 0x000fe20006000000 */
[----:B------:R-:W-:Y:S01]  /*3320*/  MUFU.TANH R6, R6 ;  /* 0x0000000600067308 */ /* 0x000fe20000002400 */
[----:B------:R-:W-:Y:S01]  /*3330*/  FSEL R3, R3, -INF , !P5 ;  /* 0xff80000003037808 */ /* 0x000fe20006800000 */
[----:B--2---:R-:W-:Y:S01]  /*3340*/  FMUL.FTZ R22, R44, UR6 ;  /* 0x000000062c167c20 */ /* 0x004fe20008410000 */
[----:B------:R-:W-:Y:S01]  /*3350*/  ISETP.GT.AND P6, PT, R194, R7, PT ;  /* 0x00000007c200720c */ /* 0x000fe20003fc4270 */
[----:B------:R-:W-:Y:S01]  /*3360*/  FMUL.FTZ R24, R46, UR6 ;  /* 0x000000062e187c20 */ /* 0x000fe20008410000 */
[----:B------:R-:W-:Y:S01]  /*3370*/  ISETP.GE.AND P3, PT, R7, R193, PT ;  /* 0x000000c10700720c */ /* 0x000fe20003f66270 */
[----:B------:R-:W-:Y:S01]  /*3380*/  VIADD R33, R29, 0x21 ;  /* 0x000000211d217836 */ /* 0x000fe20000000000 */
[----:B------:R-:W-:Y:S01]  /*3390*/  ISETP.GT.AND P5, PT, R4, R7, PT ;  /* 0x000000070400720c */ /* 0x000fe20003fa4270 */
[----:B------:R-:W2:Y:S01]  /*33a0*/  MUFU.TANH R17, R17 ;  /* 0x0000001100117308 */ /* 0x000ea20000002400 */
[----:B------:R-:W-:Y:S01]  /*33b0*/  ISETP.GE.AND P4, PT, R7, R192, PT ;  /* 0x000000c00700720c */ /* 0x000fe20003f86270 */
[----:B------:R-:W-:Y:S01]  /*33c0*/  VIADD R7, R29, 0x9 ;  /* 0x000000091d077836 */ /* 0x000fe20000000000 */
[----:B------:R-:W-:Y:S01]  /*33d0*/  FSEL R12, R12, -INF , !P6 ;  /* 0xff8000000c0c7808 */ /* 0x000fe20007000000 */
[----:B------:R-:W-:Y:S01]  /*33e0*/  FMUL.FTZ R47, R47, UR6 ;  /* 0x000000062f2f7c20 */ /* 0x000fe20008410000 */
[----:B------:R-:W-:Y:S01]  /*33f0*/  FSEL R25, R19, -INF , !P1 ;  /* 0xff80000013197808 */ /* 0x000fe20004800000 */
[----:B------:R-:W-:Y:S01]  /*3400*/  FMUL.FTZ R45, R45, UR6 ;  /* 0x000000062d2d7c20 */ /* 0x000fe20008410000 */
[----:B------:R-:W-:Y:S01]  /*3410*/  ISETP.GT.AND P6, PT, R194, R7, PT ;  /* 0x00000007c200720c */ /* 0x000fe20003fc4270 */
[----:B------:R-:W-:Y:S01]  /*3420*/  MUFU.TANH R20, R20 ;  /* 0x0000001400147308 */ /* 0x000fe20000002400 */
[----:B------:R-:W-:Y:S01]  /*3430*/  FSEL R27, R12, -INF , !P3 ;  /* 0xff8000000c1b7808 */ /* 0x000fe20005800000 */
[----:B------:R-:W-:Y:S01]  /*3440*/  VIADD R35, R29, 0x38 ;  /* 0x000000381d237836 */ /* 0x000fe20000000000 */
[----:B------:R-:W-:Y:S01]  /*3450*/  FSEL R14, R14, -INF , !P5 ;  /* 0xff8000000e0e7808 */ /* 0x000fe20006800000 */
[----:B------:R-:W-:Y:S01]  /*3460*/  FMUL.FTZ R43, R43, UR6 ;  /* 0x000000062b2b7c20 */ /* 0x000fe20008410000 */
[----:B------:R-:W-:-:S02]  /*3470*/  ISETP.GE.AND P1, PT, R7, R193, PT ;  /* 0x000000c10700720c */ /* 0x000fc40003f26270 */
[----:B------:R-:W-:Y:S01]  /*3480*/  ISETP.GT.AND P3, PT, R4, R7, PT ;  /* 0x000000070400720c */ /* 0x000fe20003f64270 */
[----:B------:R-:W4:Y:S01]  /*3490*/  MUFU.TANH R12, R55 ;  /* 0x00000037000c7308 */ /* 0x000f220000002400 */
[----:B------:R-:W-:Y:S01]  /*34a0*/  ISETP.GE.AND P5, PT, R7, R192, PT ;  /* 0x000000c00700720c */ /* 0x000fe20003fa6270 */
[----:B------:R-:W-:Y:S01]  /*34b0*/  VIADD R7, R29, 0x10 ;  /* 0x000000101d077836 */ /* 0x000fe20000000000 */
[----:B------:R-:W-:Y:S02]  /*34c0*/  FSEL R13, R13, -INF , !P6 ;  /* 0xff8000000d0d7808 */ /* 0x000fe40007000000 */
[----:B------:R-:W-:Y:S01]  /*34d0*/  FSEL R23, R14, -INF , !P4 ;  /* 0xff8000000e177808 */ /* 0x000fe20006000000 */
[----:B------:R-:W-:Y:S01]  /*34e0*/  FMUL.FTZ R14, R48, UR6 ;  /* 0x00000006300e7c20 */ /* 0x000fe20008410000 */
[----:B------:R-:W-:Y:S01]  /*34f0*/  FSEL R31, R13, -INF , !P1 ;  /* 0xff8000000d1f7808 */ /* 0x000fe20004800000 */
[----:B------:R-:W-:Y:S01]  /*3500*/  VIADD R13, R29, 0x18 ;  /* 0x000000181d0d7836 */ /* 0x000fe20000000000 */
[----:B------:R-:W-:Y:S01]  /*3510*/  FSEL R15, R15, -INF , !P3 ;  /* 0xff8000000f0f7808 */ /* 0x000fe20005800000 */
[----:B------:R-:W-:Y:S01]  /*3520*/  MUFU.TANH R22, R22 ;  /* 0x0000001600167308 */ /* 0x000fe20000002400 */
[----:B------:R-:W-:-:S02]  /*3530*/  ISETP.GT.AND P6, PT, R194, R7, PT ;  /* 0x00000007c200720c */ /* 0x000fc40003fc4270 */
[C---:B------:R-:W-:Y:S02]  /*3540*/  ISETP.GE.AND P4, PT, R7.reuse, R193, PT ;  /* 0x000000c10700720c */ /* 0x040fe40003f86270 */
[----:B------:R-:W-:Y:S02]  /*3550*/  ISETP.GT.AND P1, PT, R4, R7, PT ;  /* 0x000000070400720c */ /* 0x000fe40003f24270 */
[----:B------:R-:W-:Y:S01]  /*3560*/  ISETP.GE.AND P3, PT, R7, R192, PT ;  /* 0x000000c00700720c */ /* 0x000fe20003f66270 */
[----:B------:R-:W-:Y:S01]  /*3570*/  VIADD R7, R29, 0x11 ;  /* 0x000000111d077836 */ /* 0x000fe20000000000 */
[----:B-1----:R-:W-:Y:S01]  /*3580*/  FSEL R19, R8, -INF , !P6 ;  /* 0xff80000008137808 */ /* 0x002fe20007000000 */
[----:B------:R-:W1:Y:S01]  /*3590*/  MUFU.TANH R14, R14 ;  /* 0x0000000e000e7308 */ /* 0x000e620000002400 */
[----:B------:R-:W-:Y:S02]  /*35a0*/  FSEL R21, R15, -INF , !P5 ;  /* 0xff8000000f157808 */ /* 0x000fe40006800000 */
[----:B------:R-:W-:-:S02]  /*35b0*/  ISETP.GT.AND P6, PT, R194, R7, PT ;  /* 0x00000007c200720c */ /* 0x000fc40003fc4270 */
[----:B------:R-:W-:Y:S02]  /*35c0*/  FSEL R19, R19, -INF , !P4 ;  /* 0xff80000013137808 */ /* 0x000fe40006000000 */
[----:B------:R-:W-:Y:S01]  /*35d0*/  FSEL R15, R10, -INF , !P1 ;  /* 0xff8000000a0f7808 */ /* 0x000fe20004800000 */
[----:B------:R-:W-:Y:S01]  /*35e0*/  FMUL.FTZ R10, R51, UR6 ;  /* 0x00000006330a7c20 */ /* 0x000fe20008410000 */
[C---:B------:R-:W-:Y:S01]  /*35f0*/  ISETP.GE.AND P5, PT, R7.reuse, R193, PT ;  /* 0x000000c10700720c */ /* 0x040fe20003fa6270 */
[----:B------:R-:W5:Y:S01]  /*3600*/  MUFU.TANH R8, R49 ;  /* 0x0000003100087308 */ /* 0x000f620000002400 */
[----:B------:R-:W-:Y:S02]  /*3610*/  ISETP.GT.AND P4, PT, R4, R7, PT ;  /* 0x000000070400720c */ /* 0x000fe40003f84270 */
[----:B------:R-:W-:Y:S02]  /*3620*/  ISETP.GE.AND P1, PT, R7, R192, PT ;  /* 0x000000c00700720c */ /* 0x000fe40003f26270 */
[----:B------:R-:W-:Y:S01]  /*3630*/  FSEL R7, R9, -INF , !P6 ;  /* 0xff80000009077808 */ /* 0x000fe20007000000 */
[----:B------:R-:W-:Y:S01]  /*3640*/  VIADD R9, R29, 0x19 ;  /* 0x000000191d097836 */ /* 0x000fe20000000000 */
[----:B------:R-:W-:Y:S01]  /*3650*/  ISETP.GT.AND P6, PT, R194, R13, PT ;  /* 0x0000000dc200720c */ /* 0x000fe20003fc4270 */
[----:B------:R-:W5:Y:S01]  /*3660*/  MUFU.TANH R10, R10 ;  /* 0x0000000a000a7308 */ /* 0x000f620000002400 */
[----:B------:R-:W-:-:S02]  /*3670*/  FSEL R15, R15, -INF , !P3 ;  /* 0xff8000000f0f7808 */ /* 0x000fc40005800000 */
[----:B------:R-:W-:Y:S02]  /*3680*/  FSEL R7, R7, -INF , !P5 ;  /* 0xff80000007077808 */ /* 0x000fe40006800000 */
[----:B------:R-:W-:Y:S02]  /*3690*/  FSEL R11, R11, -INF , !P4 ;  /* 0xff8000000b0b7808 */ /* 0x000fe40006000000 */
[----:B------:R-:W-:Y:S01]  /*36a0*/  ISETP.GE.AND P3, PT, R13, R193, PT ;  /* 0x000000c10d00720c */ /* 0x000fe20003f66270 */
[----:B------:R-:W5:Y:S01]  /*36b0*/  MUFU.TANH R24, R24 ;  /* 0x0000001800187308 */ /* 0x000f620000002400 */
[----:B------:R-:W-:Y:S02]  /*36c0*/  ISETP.GT.AND P5, PT, R4, R13, PT ;  /* 0x0000000d0400720c */ /* 0x000fe40003fa4270 */
[----:B---3--:R-:W-:Y:S02]  /*36d0*/  FSEL R5, R5, -INF , !P6 ;  /* 0xff80000005057808 */ /* 0x008fe40007000000 */
[----:B------:R-:W-:-:S02]  /*36e0*/  ISETP.GE.AND P4, PT, R13, R192, PT ;  /* 0x000000c00d00720c */ /* 0x000fc40003f86270 */
[----:B------:R-:W-:Y:S01]  /*36f0*/  FSEL R13, R11, -INF , !P1 ;  /* 0xff8000000b0d7808 */ /* 0x000fe20004800000 */
[----:B------:R-:W3:Y:S01]  /*3700*/  MUFU.TANH R173, R47 ;  /* 0x0000002f00ad7308 */ /* 0x000ee20000002400 */
[----:B------:R-:W-:Y:S02]  /*3710*/  FSEL R5, R5, -INF , !P3 ;  /* 0xff80000005057808 */ /* 0x000fe40005800000 */
[----:B--2---:R-:W-:Y:S02]  /*3720*/  FSEL R11, R17, -INF , !P5 ;  /* 0xff800000110b7808 */ /* 0x004fe40006800000 */
[----:B------:R-:W-:Y:S02]  /*3730*/  ISETP.GT.AND P6, PT, R194, R9, PT ;  /* 0x00000009c200720c */ /* 0x000fe40003fc4270 */
[----:B------:R-:W-:Y:S02]  /*3740*/  ISETP.GE.AND P1, PT, R9, R193, PT ;  /* 0x000000c10900720c */ /* 0x000fe40003f26270 */
[----:B------:R-:W-:-:S02]  /*3750*/  ISETP.GT.AND P3, PT, R4, R9, PT ;  /* 0x000000090400720c */ /* 0x000fc40003f64270 */
[----:B------:R-:W-:Y:S01]  /*3760*/  ISETP.GE.AND P5, PT, R9, R192, PT ;  /* 0x000000c00900720c */ /* 0x000fe20003fa6270 */
[----:B------:R-:W-:Y:S01]  /*3770*/  VIADD R9, R29, 0x20 ;  /* 0x000000201d097836 */ /* 0x000fe20000000000 */
[----:B------:R-:W-:Y:S02]  /*3780*/  FSEL R17, R6, -INF , !P6 ;  /* 0xff80000006117808 */ /* 0x000fe40007000000 */
[----:B------:R-:W-:Y:S01]  /*3790*/  FSEL R11, R11, -INF , !P4 ;  /* 0xff8000000b0b7808 */ /* 0x000fe20006000000 */
[----:B------:R-:W2:Y:S01]  /*37a0*/  MUFU.TANH R6, R45 ;  /* 0x0000002d00067308 */ /* 0x000ea20000002400 */
[----:B------:R-:W-:Y:S02]  /*37b0*/  ISETP.GT.AND P6, PT, R194, R9, PT ;  /* 0x00000009c200720c */ /* 0x000fe40003fc4270 */
[----:B------:R-:W-:Y:S02]  /*37c0*/  FSEL R17, R17, -INF , !P1 ;  /* 0xff80000011117808 */ /* 0x000fe40004800000 */
[----:B------:R-:W-:-:S02]  /*37d0*/  ISETP.GE.AND P4, PT, R9, R193, PT ;  /* 0x000000c10900720c */ /* 0x000fc40003f86270 */
[----:B------:R-:W-:Y:S02]  /*37e0*/  ISETP.GT.AND P1, PT, R4, R9, PT ;  /* 0x000000090400720c */ /* 0x000fe40003f24270 */
[----:B----4-:R-:W-:Y:S02]  /*37f0*/  FSEL R12, R12, -INF , !P3 ;  /* 0xff8000000c0c7808 */ /* 0x010fe40005800000 */
[----:B-1----:R-:W-:Y:S02]  /*3800*/  FSEL R14, R14, -INF , !P6 ;  /* 0xff8000000e0e7808 */ /* 0x002fe40007000000 */
[----:B------:R-:W-:Y:S02]  /*3810*/  ISETP.GE.AND P3, PT, R9, R192, PT ;  /* 0x000000c00900720c */ /* 0x000fe40003f66270 */
[----:B------:R-:W-:Y:S01]  /*3820*/  FSEL R9, R12, -INF , !P5 ;  /* 0xff8000000c097808 */ /* 0x000fe20006800000 */
[----:B------:R-:W-:Y:S01]  /*3830*/  FMUL.FTZ R12, R40, UR6 ;  /* 0x00000006280c7c20 */ /* 0x000fe20008410000 */
[----:B------:R-:W-:Y:S01]  /*3840*/  FSEL R219, R14, -INF , !P4 ;  /* 0xff8000000edb7808 */ /* 0x000fe20006000000 */
[----:B------:R-:W-:Y:S01]  /*3850*/  FMUL.FTZ R14, R41, UR6 ;  /* 0x00000006290e7c20 */ /* 0x000fe20008410000 */
[----:B------:R-:W-:Y:S01]  /*3860*/  FSEL R20, R20, -INF , !P1 ;  /* 0xff80000014147808 */ /* 0x000fe20004800000 */
[----:B------:R-:W-:Y:S01]  /*3870*/  VIADD R41, R29, 0x31 ;  /* 0x000000311d297836 */ /* 0x000fe20000000000 */
[----:B------:R-:W-:Y:S01]  /*3880*/  ISETP.GT.AND P6, PT, R194, R33, PT ;  /* 0x00000021c200720c */ /* 0x000fe20003fc4270 */
[----:B------:R-:W1:Y:S01]  /*3890*/  MUFU.TANH R12, R12 ;  /* 0x0000000c000c7308 */ /* 0x000e620000002400 */
[----:B------:R-:W-:-:S02]  /*38a0*/  ISETP.GE.AND P5, PT, R33, R193, PT ;  /* 0x000000c12100720c */ /* 0x000fc40003fa6270 */
[----:B------:R-:W-:Y:S02]  /*38b0*/  ISETP.GT.AND P4, PT, R4, R33, PT ;  /* 0x000000210400720c */ /* 0x000fe40003f84270 */
[----:B------:R-:W-:Y:S01]  /*38c0*/  ISETP.GE.AND P1, PT, R33, R192, PT ;  /* 0x000000c02100720c */ /* 0x000fe20003f26270 */
[----:B------:R-:W-:Y:S01]  /*38d0*/  VIADD R33, R29, 0x28 ;  /* 0x000000281d217836 */ /* 0x000fe20000000000 */
[----:B-----5:R-:W-:Y:S02]  /*38e0*/  FSEL R8, R8, -INF , !P6 ;  /* 0xff80000008087808 */ /* 0x020fe40007000000 */
[----:B------:R-:W-:Y:S02]  /*38f0*/  FSEL R10, R10, -INF , !P4 ;  /* 0xff8000000a0a7808 */ /* 0x000fe40006000000 */
[----:B------:R-:W-:Y:S02]  /*3900*/  ISETP.GT.AND P6, PT, R194, R33, PT ;  /* 0x00000021c200720c */ /* 0x000fe40003fc4270 */
[----:B------:R-:W-:-:S02]  /*3910*/  FSEL R215, R20, -INF , !P3 ;  /* 0xff80000014d77808 */ /* 0x000fc40005800000 */
[----:B------:R-:W-:Y:S01]  /*3920*/  FSEL R165, R8, -INF , !P5 ;  /* 0xff80000008a57808 */ /* 0x000fe20006800000 */
[----:B------:R-:W-:Y:S01]  /*3930*/  FMUL.FTZ R8, R18, UR6 ;  /* 0x0000000612087c20 */ /* 0x000fe20008410000 */
[C---:B------:R-:W-:Y:S02]  /*3940*/  ISETP.GE.AND P3, PT, R33.reuse, R193, PT ;  /* 0x000000c12100720c */ /* 0x040fe40003f66270 */
[----:B------:R-:W-:Y:S02]  /*3950*/  ISETP.GT.AND P5, PT, R4, R33, PT ;  /* 0x000000210400720c */ /* 0x000fe40003fa4270 */
[----:B------:R-:W-:Y:S01]  /*3960*/  ISETP.GE.AND P4, PT, R33, R192, PT ;  /* 0x000000c02100720c */ /* 0x000fe20003f86270 */
[----:B------:R-:W-:Y:S01]  /*3970*/  VIADD R33, R29, 0x29 ;  /* 0x000000291d217836 */ /* 0x000fe20000000000 */
[----:B------:R-:W-:Y:S01]  /*3980*/  FSEL R22, R22, -INF , !P6 ;  /* 0xff80000016167808 */ /* 0x000fe20007000000 */
[----:B------:R-:W-:Y:S01]  /*3990*/  MUFU.TANH R8, R8 ;  /* 0x0000000800087308 */ /* 0x000fe20000002400 */
[----:B------:R-:W-:-:S02]  /*39a0*/  FSEL R169, R10, -INF , !P1 ;  /* 0xff8000000aa97808 */ /* 0x000fc40004800000 */
[----:B------:R-:W-:Y:S02]  /*39b0*/  FSEL R217, R22, -INF , !P3 ;  /* 0xff80000016d97808 */ /* 0x000fe40005800000 */
[----:B------:R-:W-:Y:S02]  /*39c0*/  FSEL R24, R24, -INF , !P5 ;  /* 0xff80000018187808 */ /* 0x000fe40006800000 */
[----:B------:R-:W-:Y:S01]  /*39d0*/  ISETP.GT.AND P1, PT, R194, R33, PT ;  /* 0x00000021c200720c */ /* 0x000fe20003f24270 */
[----:B------:R4:W5:Y:S01]  /*39e0*/  MUFU.TANH R10, R14 ;  /* 0x0000000e000a7308 */ /* 0x0009620000002400 */
[C---:B------:R-:W-:Y:S02]  /*39f0*/  ISETP.GE.AND P6, PT, R33.reuse, R193, PT ;  /* 0x000000c12100720c */ /* 0x040fe40003fc6270 */
[----:B------:R-:W-:Y:S02]  /*3a00*/  ISETP.GT.AND P3, PT, R4, R33, PT ;  /* 0x000000210400720c */ /* 0x000fe40003f64270 */
[----:B------:R-:W-:Y:S01]  /*3a10*/  ISETP.GE.AND P5, PT, R33, R192, PT ;  /* 0x000000c02100720c */ /* 0x000fe20003fa6270 */
[----:B------:R-:W-:Y:S01]  /*3a20*/  VIADD R33, R29, 0x30 ;  /* 0x000000301d217836 */ /* 0x000fe20000000000 */
[----:B------:R-:W-:-:S02]  /*3a30*/  FSEL R213, R24, -INF , !P4 ;  /* 0xff80000018d57808 */ /* 0x000fc40006000000 */
[----:B---3--:R-:W-:Y:S02]  /*3a40*/  FSEL R173, R173, -INF , !P3 ;  /* 0xff800000adad7808 */ /* 0x008fe40005800000 */
[----:B------:R-:W-:Y:S02]  /*3a50*/  ISETP.GT.AND P4, PT, R194, R33, PT ;  /* 0x00000021c200720c */ /* 0x000fe40003f84270 */
[----:B--2---:R-:W-:Y:S02]  /*3a60*/  FSEL R6, R6, -INF , !P1 ;  /* 0xff80000006067808 */ /* 0x004fe40004800000 */
[----:B------:R-:W-:Y:S01]  /*3a70*/  ISETP.GE.AND P3, PT, R33, R193, PT ;  /* 0x000000c12100720c */ /* 0x000fe20003f66270 */
[----:B----4-:R-:W-:Y:S01]  /*3a80*/  FMUL.FTZ R14, R36, UR6 ;  /* 0x00000006240e7c20 */ /* 0x010fe20008410000 */
[----:B-1----:R-:W-:Y:S02]  /*3a90*/  FSEL R12, R12, -INF , !P4 ;  /* 0xff8000000c0c7808 */ /* 0x002fe40006000000 */
[----:B------:R-:W-:-:S02]  /*3aa0*/  ISETP.GT.AND P1, PT, R194, R41, PT ;  /* 0x00000029c200720c */ /* 0x000fc40003f24270 */
[----:B------:R-:W-:Y:S01]  /*3ab0*/  FSEL R167, R6, -INF , !P6 ;  /* 0xff80000006a77808 */ /* 0x000fe20007000000 */
[----:B------:R-:W1:Y:S01]  /*3ac0*/  MUFU.TANH R14, R14 ;  /* 0x0000000e000e7308 */ /* 0x000e620000002400 */
[----:B------:R-:W-:Y:S01]  /*3ad0*/  FSEL R183, R12, -INF , !P3 ;  /* 0xff8000000cb77808 */ /* 0x000fe20005800000 */
[----:B------:R-:W-:Y:S01]  /*3ae0*/  FMUL.FTZ R6, R42, UR6 ;  /* 0x000000062a067c20 */ /* 0x000fe20008410000 */
[----:B------:R-:W-:Y:S02]  /*3af0*/  ISETP.GT.AND P6, PT, R194, R29, PT ;  /* 0x0000001dc200720c */ /* 0x000fe40003fc4270 */
[-C--:B------:R-:W-:Y:S02]  /*3b00*/  ISETP.GE.AND P3, PT, R41, R193.reuse, PT ;  /* 0x000000c12900720c */ /* 0x080fe40003f66270 */
[----:B-----5:R-:W-:Y:S01]  /*3b10*/  FSEL R10, R10, -INF , !P1 ;  /* 0xff8000000a0a7808 */ /* 0x020fe20004800000 */
[----:B------:R-:W-:Y:S01]  /*3b20*/  MUFU.TANH R6, R6 ;  /* 0x0000000600067308 */ /* 0x000fe20000002400 */
[----:B------:R-:W-:-:S02]  /*3b30*/  ISETP.GE.AND P1, PT, R29, R193, PT ;  /* 0x000000c11d00720c */ /* 0x000fc40003f26270 */
[----:B------:R-:W-:Y:S02]  /*3b40*/  FSEL R16, R16, -INF , !P6 ;  /* 0xff80000010107808 */ /* 0x000fe40007000000 */
[----:B------:R-:W-:Y:S01]  /*3b50*/  FSEL R181, R10, -INF , !P3 ;  /* 0xff8000000ab57808 */ /* 0x000fe20005800000 */
[----:B------:R-:W-:Y:S01]  /*3b60*/  FMUL.FTZ R10, R37, UR6 ;  /* 0x00000006250a7c20 */ /* 0x000fe20008410000 */
[----:B------:R-:W-:Y:S01]  /*3b70*/  ISETP.GT.AND P4, PT, R4, R33, PT ;  /* 0x000000210400720c */ /* 0x000fe20003f84270 */
[----:B------:R-:W-:Y:S01]  /*3b80*/  VIADD R37, R29, 0x39 ;  /* 0x000000391d257836 */ /* 0x000fe20000000000 */
[----:B------:R-:W-:Y:S02]  /*3b90*/  ISETP.GE.AND P3, PT, R33, R192, PT ;  /* 0x000000c02100720c */ /* 0x000fe40003f66270 */
[----:B------:R-:W-:Y:S01]  /*3ba0*/  FSEL R33, R16, -INF , !P1 ;  /* 0xff80000010217808 */ /* 0x000fe20004800000 */
[----:B------:R-:W2:Y:S01]  /*3bb0*/  MUFU.TANH R10, R10 ;  /* 0x0000000a000a7308 */ /* 0x000ea20000002400 */
[----:B------:R-:W-:-:S02]  /*3bc0*/  ISETP.GT.AND P1, PT, R194, R35, PT ;  /* 0x00000023c200720c */ /* 0x000fc40003f24270 */
[----:B------:R-:W-:Y:S02]  /*3bd0*/  FMNMX3.FTZ R12, R33, R3, R27, !PT ;  /* 0x00000003210c7276 */ /* 0x000fe4000781001b */
[----:B------:R-:W-:Y:S02]  /*3be0*/  ISETP.GE.AND P6, PT, R35, R193, PT ;  /* 0x000000c12300720c */ /* 0x000fe40003fc6270 */
[----:B-1----:R-:W-:Y:S02]  /*3bf0*/  FSEL R14, R14, -INF , !P1 ;  /* 0xff8000000e0e7808 */ /* 0x002fe40004800000 */
[----:B------:R-:W-:Y:S02]  /*3c00*/  FMNMX3.FTZ R12, R12, R31, R19, !PT ;  /* 0x0000001f0c0c7276 */ /* 0x000fe40007810013 */
[----:B------:R-:W-:Y:S02]  /*3c10*/  ISETP.GT.AND P1, PT, R4, R29, PT ;  /* 0x0000001d0400720c */ /* 0x000fe40003f24270 */
[----:B------:R-:W-:-:S02]  /*3c20*/  FSEL R179, R14, -INF , !P6 ;  /* 0xff8000000eb37808 */ /* 0x000fc40007000000 */
[----:B------:R-:W-:Y:S02]  /*3c30*/  FMNMX3.FTZ R14, R12, R7, R5, !PT ;  /* 0x000000070c0e7276 */ /* 0x000fe40007810005 */
[----:B------:R-:W-:Y:S01]  /*3c40*/  ISETP.GE.AND P6, PT, R29, R192, PT ;  /* 0x000000c01d00720c */ /* 0x000fe20003fc6270 */
[----:B------:R-:W1:Y:S01]  /*3c50*/  MUFU.TANH R12, R43 ;  /* 0x0000002b000c7308 */ /* 0x000e620000002400 */
[----:B------:R-:W-:Y:S02]  /*3c60*/  FSEL R29, R8, -INF , !P1 ;  /* 0xff800000081d7808 */ /* 0x000fe40004800000 */
[----:B------:R-:W-:Y:S02]  /*3c70*/  ISETP.GT.AND P1, PT, R194, R37, PT ;  /* 0x00000025c200720c */ /* 0x000fe40003f24270 */
[----:B------:R-:W-:Y:S01]  /*3c80*/  FMNMX3.FTZ R8, R14, R17, R219, !PT ;  /* 0x000000110e087276 */ /* 0x000fe200078100db */
[----:B------:R-:W-:Y:S01]  /*3c90*/  FMUL.FTZ R14, R38, UR6 ;  /* 0x00000006260e7c20 */ /* 0x000fe20008410000 */
[----:B------:R-:W-:-:S02]  /*3ca0*/  FSEL R29, R29, -INF , !P6 ;  /* 0xff8000001d1d7808 */ /* 0x000fc40007000000 */
[----:B--2---:R-:W-:Y:S01]  /*3cb0*/  FSEL R177, R10, -INF , !P1 ;  /* 0xff8000000ab17808 */ /* 0x004fe20004800000 */
[----:B------:R-:W-:Y:S01]  /*3cc0*/  FMUL.FTZ R10, R39, UR6 ;  /* 0x00000006270a7c20 */ /* 0x000fe20008410000 */
[----:B------:R-:W-:Y:S01]  /*3cd0*/  FMNMX3.FTZ R8, R8, R165, R217, !PT ;  /* 0x000000a508087276 */ /* 0x000fe200078100d9 */
[----:B------:R-:W2:Y:S01]  /*3ce0*/  MUFU.TANH R14, R14 ;  /* 0x0000000e000e7308 */ /* 0x000ea20000002400 */
[----:B------:R-:W-:Y:S01]  /*3cf0*/  FMNMX3.FTZ R16, R29, R25, R23, !PT ;  /* 0x000000191d107276 */ /* 0x000fe20007810017 */
[----:B------:R-:W3:Y:S01]  /*3d00*/  LDCU UR6, c[0x0][0x45c] ;  /* 0x00008b80ff0677ac */ /* 0x000ee20008000800 */
[----:B------:R-:W-:Y:S02]  /*3d10*/  ISETP.GE.AND P6, PT, R37, R193, PT ;  /* 0x000000c12500720c */ /* 0x000fe40003fc6270 */
[----:B------:R-:W-:Y:S02]  /*3d20*/  FMNMX3.FTZ R8, R8, R167, R183, !PT ;  /* 0x000000a708087276 */ /* 0x000fe400078100b7 */
[----:B------:R-:W-:Y:S01]  /*3d30*/  FMNMX3.FTZ R16, R16, R21, R15, !PT ;  /* 0x0000001510107276 */ /* 0x000fe2000781000f */
[----:B------:R-:W4:Y:S01]  /*3d40*/  MUFU.TANH R10, R10 ;  /* 0x0000000a000a7308 */ /* 0x000f220000002400 */
[----:B------:R-:W-:-:S02]  /*3d50*/  FSEL R175, R6, -INF , !P4 ;  /* 0xff80000006af7808 */ /* 0x000fc40006000000 */
[----:B------:R-:W-:Y:S02]  /*3d60*/  FSEL R177, R177, -INF , !P6 ;  /* 0xff800000b1b17808 */ /* 0x000fe40007000000 */
[----:B------:R-:W-:Y:S02]  /*3d70*/  FMNMX3.FTZ R8, R8, R181, R179, !PT ;  /* 0x000000b508087276 */ /* 0x000fe400078100b3 */
[----:B------:R-:W-:Y:S02]  /*3d80*/  FMNMX3.FTZ R6, R16, R13, R11, !PT ;  /* 0x0000000d10067276 */ /* 0x000fe4000781000b */
[----:B------:R-:W-:Y:S02]  /*3d90*/  FSEL R173, R173, -INF , !P5 ;  /* 0xff800000adad7808 */ /* 0x000fe40006800000 */
[----:B------:R-:W-:Y:S02]  /*3da0*/  ISETP.GT.AND P1, PT, R4, R41, PT ;  /* 0x000000290400720c */ /* 0x000fe40003f24270 */
[----:B------:R-:W-:-:S02]  /*3db0*/  FMNMX.FTZ R8, R177, R8, !PT ;  /* 0x00000008b1087209 */ /* 0x000fc40007810000 */
[----:B------:R-:W-:Y:S02]  /*3dc0*/  ISETP.GT.AND P5, PT, R4, R35, PT ;  /* 0x000000230400720c */ /* 0x000fe40003fa4270 */
[----:B------:R-:W-:Y:S01]  /*3dd0*/  FMNMX3.FTZ R6, R6, R9, R215, !PT ;  /* 0x0000000906067276 */ /* 0x000fe200078100d7 */
[----:B------:R-:W5:Y:S01]  /*3de0*/  SHFL.BFLY PT, R39, R8, 0x2, 0x1f ;  /* 0x0c401f0008277f89 */ /* 0x000f6200000e0000 */
[----:B------:R-:W-:Y:S02]  /*3df0*/  FSEL R175, R175, -INF , !P3 ;  /* 0xff800000afaf7808 */ /* 0x000fe40005800000 */
[-C--:B------:R-:W-:Y:S02]  /*3e00*/  ISETP.GE.AND P6, PT, R41, R192.reuse, PT ;  /* 0x000000c02900720c */ /* 0x080fe40003fc6270 */
[----:B------:R-:W-:Y:S02]  /*3e10*/  ISETP.GE.AND P4, PT, R35, R192, PT ;  /* 0x000000c02300720c */ /* 0x000fe40003f86270 */
[----:B------:R-:W-:-:S02]  /*3e20*/  ISETP.GT.AND P3, PT, R4, R37, PT ;  /* 0x000000250400720c */ /* 0x000fc40003f64270 */
[----:B-1----:R-:W-:Y:S02]  /*3e30*/  FSEL R12, R12, -INF , !P1 ;  /* 0xff8000000c0c7808 */ /* 0x002fe40004800000 */
[----:B--2---:R-:W-:Y:S02]  /*3e40*/  FSEL R14, R14, -INF , !P5 ;  /* 0xff8000000e0e7808 */ /* 0x004fe40006800000 */
[----:B------:R-:W-:Y:S02]  /*3e50*/  FMNMX3.FTZ R6, R6, R169, R213, !PT ;  /* 0x000000a906067276 */ /* 0x000fe400078100d5 */
[----:B------:R-:W-:Y:S02]  /*3e60*/  ISETP.GE.AND P1, PT, R37, R192, PT ;  /* 0x000000c02500720c */ /* 0x000fe40003f26270 */
[----:B----4-:R-:W-:Y:S02]  /*3e70*/  FSEL R10, R10, -INF , !P3 ;  /* 0xff8000000a0a7808 */ /* 0x010fe40005800000 */
[----:B------:R-:W-:-:S02]  /*3e80*/  FSEL R143, R12, -INF , !P6 ;  /* 0xff8000000c8f7808 */ /* 0x000fc40007000000 */
[----:B------:R-:W-:Y:S02]  /*3e90*/  FSEL R141, R14, -INF , !P4 ;  /* 0xff8000000e8d7808 */ /* 0x000fe40006000000 */
[----:B------:R-:W-:Y:S02]  /*3ea0*/  FMNMX3.FTZ R6, R6, R173, R175, !PT ;  /* 0x000000ad06067276 */ /* 0x000fe400078100af */
[----:B------:R-:W-:Y:S02]  /*3eb0*/  FSEL R171, R10, -INF , !P1 ;  /* 0xff8000000aab7808 */ /* 0x000fe40004800000 */
[----:B------:R-:W-:Y:S02]  /*3ec0*/  FMNMX3.FTZ R6, R6, R143, R141, !PT ;  /* 0x0000008f06067276 */ /* 0x000fe4000781008d */
[----:B-----5:R-:W-:Y:S02]  /*3ed0*/  FMNMX.FTZ R39, R8, R39, !PT ;  /* 0x0000002708277209 */ /* 0x020fe40007810000 */
[----:B------:R-:W-:-:S02]  /*3ee0*/  FMNMX.FTZ R6, R171, R6, !PT ;  /* 0x00000006ab067209 */ /* 0x000fc40007810000 */
[----:B------:R-:W-:Y:S01]  /*3ef0*/  LOP3.LUT R210, R80, 0x200, R81, 0xf8, !PT ;  /* 0x0000020050d27812 */ /* 0x000fe200078ef851 */
[----:B------:R-:W1:Y:S03]  /*3f00*/  SHFL.BFLY PT, R132, R39, 0x1, 0x1f ;  /* 0x0c201f0027847f89 */ /* 0x000e6600000e0000 */
[----:B------:R-:W-:Y:S01]  /*3f10*/  LEA R211, R210, UR7, 0x1 ;  /* 0x00000007d2d37c11 */ /* 0x000fe2000f8e08ff */
[----:B------:R-:W2:Y:S04]  /*3f20*/  SHFL.BFLY PT, R35, R6, 0x2, 0x1f ;  /* 0x0c401f0006237f89 */ /* 0x000ea800000e0000 */
        /* <DEDUP_REMOVED lines=9> */
[----:B--2---:R-:W-:Y:S01]  /*3fc0*/  FMNMX.FTZ R35, R6, R35, !PT ;  /* 0x0000002306237209 */ /* 0x004fe20007810000 */
[C---:B---3--:R-:W-:Y:S01]  /*3fd0*/  FMUL.FTZ R140, R132.reuse, UR6 ;  /* 0x00000006848c7c20 */ /* 0x048fe20008410000 */
        /* <DEDUP_REMOVED lines=23> */
[----:B------:R-:W-:Y:S01]  /*4150*/  LEA R179, R210, UR7, 0x1 ;  /* 0x00000007d2b37c11 */ /* 0x000fe2000f8e08ff */
[----:B------:R-:W4:Y:S01]  /*4160*/  LDSM.16.MT88.4 R88, [R209+0x10000] ;  /* 0x01000000d158783b */ /* 0x000f220000004200 */
[----:B-1----:R-:W-:Y:S01]  /*4170*/  FMNMX.FTZ R3, R35, R4, !PT ;  /* 0x0000000423037209 */ /* 0x002fe20007810000 */
[--C-:B------:R-:W-:Y:S01]  /*4180*/  FFMA.FTZ R174, R183, UR6, -R140.reuse ;  /* 0x00000006b7ae7c23 */ /* 0x100fe2000801088c */
[----:B------:R-:W-:Y:S01]  /*4190*/  MUFU.EX2 R161, R161 ;  /* 0x000000a100a17308 */ /* 0x000fe20000000800 */
[----:B------:R-:W1:Y:S01]  /*41a0*/  LDSM.16.MT88.4 R4, [R160+0x10000] ;  /* 0x01000000a004783b */ /* 0x000e620000004200 */
[C---:B------:R-:W-:Y:S01]  /*41b0*/  FSETP.NEU.FTZ.AND P1, PT, R3.reuse, -INF , PT ;  /* 0xff8000000300780b */ /* 0x040fe20003f3d000 */
[----:B------:R-:W-:Y:S01]  /*41c0*/  FMUL.FTZ R170, R3, UR6 ;  /* 0x0000000603aa7c20 */ /* 0x000fe20008410000 */
[----:B------:R-:W-:Y:S01]  /*41d0*/  FFMA.FTZ R181, R181, UR6, -R140 ;  /* 0x00000006b5b57c23 */ /* 0x000fe2000801088c */
[----:B------:R-:W-:Y:S03]  /*41e0*/  LDSM.16.MT88.4 R16, [R211+0xe800] ;  /* 0x00e80000d310783b */ /* 0x000fe60000004200 */
        /* <DEDUP_REMOVED lines=22> */
[--C-:B------:R-:W-:Y:S01]  /*4350*/  FFMA.FTZ R173, R173, UR6, -R170.reuse ;  /* 0x00000006adad7c23 */ /* 0x100fe200080108aa */
[--C-:B------:R-:W-:Y:S01]  /*4360*/  FFMA.FTZ R175, R175, UR6, -R170.reuse ;  /* 0x00000006afaf7c23 */ /* 0x100fe200080108aa */
[----:B------:R-:W-:Y:S01]  /*4370*/  LDSM.16.MT88.4 R28, [R209+0xc800] ;  /* 0x00c80000d11c783b */ /* 0x000fe20000004200 */
[----:B------:R-:W-:Y:S01]  /*4380*/  FFMA.FTZ R178, R143, UR6, -R170 ;  /* 0x000000068fb27c23 */ /* 0x000fe200080108aa */
[----:B------:R-:W-:Y:S01]  /*4390*/  FADD.FTZ R161, R161, R158 ;  /* 0x0000009ea1a17221 */ /* 0x000fe20000010000 */
[----:B------:R-:W-:Y:S01]  /*43a0*/  MUFU.EX2 R155, R155 ;  /* 0x0000009b009b7308 */ /* 0x000fe20000000800 */
[----:B------:R-:W-:Y:S01]  /*43b0*/  LDSM.16.MT88.4 R32, [R211+0xc800] ;  /* 0x00c80000d320783b */ /* 0x000fe20000004200 */
[----:B------:R-:W-:Y:S01]  /*43c0*/  ISETP.GT.U32.AND P1, PT, R190, R197, PT ;  /* 0x000000c5be00720c */ /* 0x000fe20003f24070 */
[----:B------:R-:W-:-:S02]  /*43d0*/  FADD.FTZ R154, R154, R161 ;  /* 0x000000a19a9a7221 */ /* 0x000fc40000010000 */
[----:B------:R-:W-:Y:S03]  /*43e0*/  LDSM.16.MT88.4 R24, [R160+0xc800] ;  /* 0x00c80000a018783b */ /* 0x000fe60000004200 */
        /* <DEDUP_REMOVED lines=44> */
[----:B------:R-:W4:Y:S01]  /*46b0*/  MUFU.EX2 R178, R178 ;  /* 0x000000b200b27308 */ /* 0x000f220000000800 */
[C---:B------:R-:W-:Y:S08]  /*46c0*/  HMMA.16816.F32.BF16 R40, R96.reuse, R42, RZ ;  /* 0x0000002a6028723c */ /* 0x040ff000000418ff */
[C---:B------:R-:W-:Y:S08]  /*46d0*/  HMMA.16816.F32.BF16 R64, R96.reuse, R66, RZ ;  /* 0x000000426040723c */ /* 0x040ff000000418ff */
[C---:B------:R-:W-:Y:S08]  /*46e0*/  HMMA.16816.F32.BF16 R72, R96.reuse, R74, RZ ;  /* 0x0000004a6048723c */ /* 0x040ff000000418ff */
[C---:B------:R-:W-:Y:S08]  /*46f0*/  HMMA.16816.F32.BF16 R88, R96.reuse, R90, RZ ;  /* 0x0000005a6058723c */ /* 0x040ff000000418ff */
        /* <DEDUP_REMOVED lines=9> */
[----:B-----5:R-:W-:Y:S01]  /*4790*/  F2FP.BF16.F32.PACK_AB R7, R0, R147 ;  /* 0x000000930007723e */ /* 0x020fe200000010ff */
[----:B------:R-:W-:-:S04]  /*47a0*/  FADD.FTZ R153, R153, R150 ;  /* 0x0000009699997221 */ /* 0x000fc80000010000 */
[----:B------:R-:W-:Y:S02]  /*47b0*/  FADD.FTZ R153, R146, R153 ;  /* 0x0000009992997221 */ /* 0x000fe40000010000 */
        /* <DEDUP_REMOVED lines=31> */
[C---:B------:R-:W-:Y:S01]  /*49b0*/  HMMA.16816.F32.BF16 R72, R4.reuse, R14, R72 ;  /* 0x0000000e0448723c */ /* 0x040fe20000041848 */
[----:B------:R3:W2:Y:S07]  /*49c0*/  LDSM.16.MT88.4 R12, [R211+0xd000] ;  /* 0x00d00000d30c783b */ /* 0x0006ae0000004200 */
[C---:B-----5:R-:W-:Y:S08]  /*49d0*/  HMMA.16816.F32.BF16 R84, R4.reuse, R16, R84 ;  /* 0x000000100454723c */ /* 0x060ff00000041854 */
[----:B------:R-:W-:Y:S01]  /*49e0*/  HMMA.16816.F32.BF16 R88, R4, R18, R88 ;  /* 0x000000120458723c */ /* 0x000fe20000041858 */
[----:B------:R-:W5:Y:S01]  /*49f0*/  LDSM.16.MT88.4 R16, [R209+0xf000] ;  /* 0x00f00000d110783b */ /* 0x000f620000004200 */
[----:B------:R-:W-:Y:S01]  /*4a00*/  F2FP.BF16.F32.PACK_AB R4, R165, R162 ;  /* 0x000000a2a504723e */ /* 0x000fe200000010ff */
[----:B------:R-:W-:Y:S01]  /*4a10*/  FADD.FTZ R162, R162, R153 ;  /* 0x00000099a2a27221 */ /* 0x000fe20000010000 */
[----:B----4-:R-:W-:-:S02]  /*4a20*/  F2FP.BF16.F32.PACK_AB R5, R169, R166 ;  /* 0x000000a6a905723e */ /* 0x010fc400000010ff */
[----:B------:R-:W-:Y:S01]  /*4a30*/  F2FP.BF16.F32.PACK_AB R6, R167, R164 ;  /* 0x000000a4a706723e */ /* 0x000fe200000010ff */
[----:B------:R-:W-:Y:S01]  /*4a40*/  FADD.FTZ R165, R165, R162 ;  /* 0x000000a2a5a57221 */ /* 0x000fe20000010000 */
[----:B------:R-:W-:Y:S01]  /*4a50*/  F2FP.BF16.F32.PACK_AB R7, R173, R172 ;  /* 0x000000acad07723e */ /* 0x000fe200000010ff */
[----:B---3--:R-:W-:Y:S01]  /*4a60*/  FFMA.FTZ R211, R177, UR6, -R140 ;  /* 0x00000006b1d37c23 */ /* 0x008fe2000801088c */
[--C-:B------:R-:W-:Y:S01]  /*4a70*/  FFMA.FTZ R177, R141, UR6, -R170.reuse ;  /* 0x000000068db17c23 */ /* 0x100fe200080108aa */
[----:B------:R-:W-:Y:S01]  /*4a80*/  FFMA.FTZ R170, R171, UR6, -R170 ;  /* 0x00000006abaa7c23 */ /* 0x000fe200080108aa */
[----:B------:R-:W-:Y:S01]  /*4a90*/  IMAD.IADD R171, R144, 0x1, R179 ;  /* 0x0000000190ab7824 */ /* 0x000fe200078e02b3 */
[----:B------:R-:W-:Y:S01]  /*4aa0*/  LDSM.16.MT88.4 R140, [R168+0xf800] ;  /* 0x00f80000a88c783b */ /* 0x000fe20000004200 */
[----:B------:R-:W-:Y:S01]  /*4ab0*/  FADD.FTZ R164, R164, R165 ;  /* 0x000000a5a4a47221 */ /* 0x000fe20000010000 */
[----:B-1----:R-:W-:Y:S01]  /*4ac0*/  HMMA.16816.F32.BF16 R112, R4, R8, R112 ;  /* 0x000000080470723c */ /* 0x002fe20000041870 */
[----:B------:R-:W1:Y:S02]  /*4ad0*/  MUFU.EX2 R211, R211 ;  /* 0x000000d300d37308 */ /* 0x000e640000000800 */
[----:B------:R-:W-:-:S05]  /*4ae0*/  FADD.FTZ R167, R167, R164 ;  /* 0x000000a4a7a77221 */ /* 0x000fca0000010000 */
[C---:B------:R-:W-:Y:S01]  /*4af0*/  HMMA.16816.F32.BF16 R108, R4.reuse, R10, R108 ;  /* 0x0000000a046c723c */ /* 0x040fe2000004186c */
[----:B------:R-:W3:Y:S01]  /*4b00*/  LDSM.16.MT88.4 R8, [R160+0xf000] ;  /* 0x00f00000a008783b */ /* 0x000ee20000004200 */
[----:B------:R-:W-:Y:S06]  /*4b10*/  MUFU.EX2 R177, R177 ;  /* 0x000000b100b17308 */ /* 0x000fec0000000800 */
[C---:B--2---:R-:W-:Y:S02]  /*4b20*/  HMMA.16816.F32.BF16 R120, R4.reuse, R20, R120 ;  /* 0x000000140478723c */ /* 0x044fe40000041878 */
[----:B------:R-:W2:Y:S06]  /*4b30*/  MUFU.EX2 R170, R170 ;  /* 0x000000aa00aa7308 */ /* 0x000eac0000000800 */
[C---:B------:R-:W-:Y:S01]  /*4b40*/  HMMA.16816.F32.BF16 R116, R4.reuse, R22, R116 ;  /* 0x000000160474723c */ /* 0x040fe20000041874 */
[----:B------:R-:W4:Y:S07]  /*4b50*/  LDSM.16.MT88.4 R20, [R209+0x11000] ;  /* 0x01100000d114783b */ /* 0x000f2e0000004200 */
[C---:B------:R-:W-:Y:S08]  /*4b60*/  HMMA.16816.F32.BF16 R128, R4.reuse, R12, R128 ;  /* 0x0000000c0480723c */ /* 0x040ff00000041880 */
[C---:B------:R-:W-:Y:S01]  /*4b70*/  HMMA.16816.F32.BF16 R124, R4.reuse, R14, R124 ;  /* 0x0000000e047c723c */ /* 0x040fe2000004187c */
[----:B------:R-:W1:Y:S07]  /*4b80*/  LDSM.16.MT88.4 R12, [R160+0xd000] ;  /* 0x00d00000a00c783b */ /* 0x000e6e0000004200 */
[C---:B-----5:R-:W-:Y:S08]  /*4b90*/  HMMA.16816.F32.BF16 R52, R4.reuse, R16, R52 ;  /* 0x000000100434723c */ /* 0x060ff00000041834 */
        /* <DEDUP_REMOVED lines=20> */
[C---:B-1----:R-:W-:Y:S08]  /*4ce0*/  HMMA.16816.F32.BF16 R104, R4.reuse, R12, R104 ;  /* 0x0000000c0468723c */ /* 0x042ff00000041868 */
[C---:B------:R-:W-:Y:S01]  /*4cf0*/  HMMA.16816.F32.BF16 R100, R4.reuse, R14, R100 ;  /* 0x0000000e0464723c */ /* 0x040fe20000041864 */
[----:B------:R-:W1:Y:S07]  /*4d00*/  LDSM.16.MT88.4 R12, [R168+0xd800] ;  /* 0x00d80000a80c783b */ /* 0x000e6e0000004200 */
[C---:B-----5:R-:W-:Y:S08]  /*4d10*/  HMMA.16816.F32.BF16 R92, R4.reuse, R16, R92 ;  /* 0x00000010045c723c */ /* 0x060ff0000004185c */
[----:B------:R-:W-:Y:S01]  /*4d20*/  HMMA.16816.F32.BF16 R96, R4, R18, R96 ;  /* 0x000000120460723c */ /* 0x000fe20000041860 */
[----:B------:R-:W-:Y:S01]  /*4d30*/  F2FP.BF16.F32.PACK_AB R4, R181, R174 ;  /* 0x000000aeb504723e */ /* 0x000fe200000010ff */
[----:B------:R-:W4:Y:S01]  /*4d40*/  LDSM.16.MT88.4 R16, [R171+0x11800] ;  /* 0x01180000ab10783b */ /* 0x000f220000004200 */
[----:B------:R-:W-:Y:S01]  /*4d50*/  F2FP.BF16.F32.PACK_AB R5, R178, R175 ;  /* 0x000000afb205723e */ /* 0x000fe200000010ff */
[----:B------:R-:W-:Y:S01]  /*4d60*/  FADD.FTZ R174, R174, R167 ;  /* 0x000000a7aeae7221 */ /* 0x000fe20000010000 */
[----:B------:R-:W-:-:S02]  /*4d70*/  F2FP.BF16.F32.PACK_AB R6, R211, R176 ;  /* 0x000000b0d306723e */ /* 0x000fc400000010ff */
[----:B--2---:R-:W-:Y:S01]  /*4d80*/  F2FP.BF16.F32.PACK_AB R7, R170, R177 ;  /* 0x000000b1aa07723e */ /* 0x004fe200000010ff */
[----:B------:R-:W-:-:S04]  /*4d90*/  FADD.FTZ R181, R181, R174 ;  /* 0x000000aeb5b57221 */ /* 0x000fc80000010000 */
[----:B------:R-:W-:Y:S02]  /*4da0*/  FADD.FTZ R176, R176, R181 ;  /* 0x000000b5b0b07221 */ /* 0x000fe40000010000 */
[----:B---3--:R-:W-:Y:S02]  /*4db0*/  HMMA.16816.F32.BF16 R36, R4, R8, R36 ;  /* 0x000000080424723c */ /* 0x008fe40000041824 */
[----:B------:R-:W-:-:S06]  /*4dc0*/  FADD.FTZ R211, R211, R176 ;  /* 0x000000b0d3d37221 */ /* 0x000fcc0000010000 */
[C---:B------:R-:W-:Y:S01]  /*4dd0*/  HMMA.16816.F32.BF16 R40, R4.reuse, R10, R40 ;  /* 0x0000000a0428723c */ /* 0x040fe20000041828 */
[----:B------:R-:W2:Y:S07]  /*4de0*/  LDSM.16.MT88.4 R8, [R160+0xf800] ;  /* 0x00f80000a008783b */ /* 0x000eae0000004200 */
[C---:B-1----:R-:W-:Y:S08]  /*4df0*/  HMMA.16816.F32.BF16 R120, R4.reuse, R12, R120 ;  /* 0x0000000c0478723c */ /* 0x042ff00000041878 */
[C---:B------:R-:W-:Y:S01]  /*4e00*/  HMMA.16816.F32.BF16 R116, R4.reuse, R14, R116 ;  /* 0x0000000e0474723c */ /* 0x040fe20000041874 */
[----:B------:R-:W1:Y:S07]  /*4e10*/  LDSM.16.MT88.4 R12, [R160+0xd800] ;  /* 0x00d80000a00c783b */ /* 0x000e6e0000004200 */
[C---:B----4-:R-:W-:Y:S08]  /*4e20*/  HMMA.16816.F32.BF16 R84, R4.reuse, R16, R84 ;  /* 0x000000100454723c */ /* 0x050ff00000041854 */
[C---:B------:R-:W-:Y:S01]  /*4e30*/  HMMA.16816.F32.BF16 R88, R4.reuse, R18, R88 ;  /* 0x000000120458723c */ /* 0x040fe20000041858 */
[----:B------:R-:W3:Y:S07]  /*4e40*/  LDSM.16.MT88.4 R16, [R160+0x11800] ;  /* 0x01180000a010783b */ /* 0x000eee0000004200 */
[C---:B------:R-:W-:Y:S08]  /*4e50*/  HMMA.16816.F32.BF16 R44, R4.reuse, R140, R44 ;  /* 0x0000008c042c723c */ /* 0x040ff0000004182c */
        /* <DEDUP_REMOVED lines=10> */
[----:B------:R-:W-:Y:S01]  /*4f00*/  FADD.FTZ R175, R175, R0 ;  /* 0x00000000afaf7221 */ /* 0x000fe20000010000 */
[----:B------:R-:W-:-:S03]  /*4f10*/  LOP3.LUT R0, R2, 0x38, RZ, 0xc0, !PT ;  /* 0x0000003802007812 */ /* 0x000fc600078ec0ff */
        /* <DEDUP_REMOVED lines=21> */
[----:B------:R-:W-:Y:S01]  /*5070*/  IMAD.SHL.U32 R7, R188, 0x40, RZ ;  /* 0x00000040bc077824 */ /* 0x000fe200078e00ff */
[--C-:B------:R-:W-:Y:S01]  /*5080*/  SHF.R.U32.HI R198, RZ, 0x3, R188.reuse ;  /* 0x00000003ffc67819 */ /* 0x100fe200000116bc */
[----:B------:R-:W3:Y:S01]  /*5090*/  LDCU.64 UR8, c[0x0][0x390] ;  /* 0x00007200ff0877ac */ /* 0x000ee20008000a00 */
[----:B------:R-:W-:Y:S01]  /*50a0*/  SHF.R.S32.HI R184, RZ, 0x1f, R185 ;  /* 0x0000001fffb87819 */ /* 0x000fe200000114b9 */
[----:B------:R-:W-:Y:S01]  /*50b0*/  IMAD.X R13, RZ, RZ, R203, P1 ;  /* 0x000000ffff0d7224 */ /* 0x000fe200008e06cb */
[----:B------:R-:W-:Y:S01]  /*50c0*/  LOP3.LUT R4, R145, 0x8, R188, 0x78, !PT ;  /* 0x0000000891047812 */ /* 0x000fe200078e78bc */
[----:B------:R-:W-:-:S04]  /*50d0*/  DEPBAR.LE SB0, 0x0 ;  /* 0x000080000000791a */ /* 0x000fc80000000000 */
[C---:B------:R-:W-:Y:S01]  /*50e0*/  LOP3.LUT R215, R7.reuse, 0x400, RZ, 0xc0, !PT ;  /* 0x0000040007d77812 */ /* 0x040fe200078ec0ff */
[----:B------:R-:W-:Y:S01]  /*50f0*/  VIADD R190, R200, 0xfffffffe ;  /* 0xfffffffec8be7836 */ /* 0x000fe20000000000 */
[----:B------:R-:W-:Y:S01]  /*5100*/  SHF.R.U32.HI R6, RZ, 0x1, R188 ;  /* 0x00000001ff067819 */ /* 0x000fe200000116bc */
[----:B------:R-:W-:Y:S01]  /*5110*/  IMAD.SHL.U32 R8, R188, 0x20, RZ ;  /* 0x00000020bc087824 */ /* 0x000fe200078e00ff */
[----:B------:R-:W-:Y:S01]  /*5120*/  LOP3.LUT R7, R7, 0x200, RZ, 0xc0, !PT ;  /* 0x0000020007077812 */ /* 0x000fe200078ec0ff */
[----:B------:R-:W-:Y:S01]  /*5130*/  IMAD R215, R4, 0x2, R215 ;  /* 0x0000000204d77824 */ /* 0x000fe200078e02d7 */
[----:B------:R-:W-:Y:S01]  /*5140*/  LOP3.LUT R219, R145, 0x8, R6, 0x78, !PT ;  /* 0x0000000891db7812 */ /* 0x000fe200078e7806 */
[----:B--2---:R-:W-:Y:S01]  /*5150*/  IMAD R10, R184, UR4, RZ ;  /* 0x00000004b80a7c24 */ /* 0x004fe2000f8e02ff */
[----:B------:R-:W-:Y:S01]  /*5160*/  LOP3.LUT R189, R2, 0x1f8, RZ, 0xc0, !PT ;  /* 0x000001f802bd7812 */ /* 0x000fe200078ec0ff */
[----:B------:R-:W-:Y:S01]  /*5170*/  IMAD.MOV.U32 R214, RZ, RZ, 0x20 ;  /* 0x00000020ffd67424 */ /* 0x000fe200078e00ff */
[----:B------:R-:W-:Y:S01]  /*5180*/  LOP3.LUT R8, R7, 0x7c00, R8, 0xf8, !PT ;  /* 0x00007c0007087812 */ /* 0x000fe200078ef808 */
[C---:B-1----:R-:W-:Y:S01]  /*5190*/  IMAD R201, R198.reuse, R135, RZ ;  /* 0x00000087c6c97224 */ /* 0x042fe200078e02ff */
[----:B------:R-:W1:Y:S01]  /*51a0*/  LDCU UR6, c[0x0][0x50c] ;  /* 0x0000a180ff0677ac */ /* 0x000e620008000800 */
[----:B------:R-:W-:Y:S01]  /*51b0*/  IMAD.WIDE.U32 R12, R198, R134, R12 ;  /* 0x00000086c60c7225 */ /* 0x000fe200078e000c */
[----:B------:R-:W-:-:S02]  /*51c0*/  LOP3.LUT R219, R8, R219, RZ, 0xfc, !PT ;  /* 0x000000db08db7212 */ /* 0x000fc400078efcff */
[----:B------:R-:W-:Y:S01]  /*51d0*/  SEL R214, R214, 0xffffffe0, !P0 ;  /* 0xffffffe0d6d67807 */ /* 0x000fe20004000000 */
[----:B------:R-:W-:Y:S01]  /*51e0*/  IMAD.IADD R13, R13, 0x1, R201 ;  /* 0x000000010d0d7824 */ /* 0x000fe200078e02c9 */
[----:B------:R-:W-:Y:S01]  /*51f0*/  LEA R219, R219, UR7, 0x1 ;  /* 0x00000007dbdb7c11 */ /* 0x000fe2000f8e08ff */
[C---:B------:R-:W-:Y:S02]  /*5200*/  IMAD R5, R185.reuse, UR5, R10 ;  /* 0x00000005b9057c24 */ /* 0x040fe4000f8e020a */
[----:B------:R-:W-:-:S04]  /*5210*/  IMAD.WIDE.U32 R10, R185, UR4, R12 ;  /* 0x00000004b90a7c25 */ /* 0x000fc8000f8e000c */
[----:B------:R-:W-:Y:S01]  /*5220*/  IMAD.IADD R4, R11, 0x1, R5 ;  /* 0x000000010b047824 */ /* 0x000fe200078e0205 */
[----:B------:R-:W-:Y:S01]  /*5230*/  BAR.SYNC.DEFER_BLOCKING 0x0 ;  /* 0x0000000000007b1d */ /* 0x000fe20000010000 */
[----:B------:R-:W-:Y:S01]  /*5240*/  IMAD R9, R190, R135, RZ ;  /* 0x00000087be097224 */ /* 0x000fe200078e02ff */
[----:B---3--:R-:W-:Y:S01]  /*5250*/  LEA R15, P1, R10, UR8, 0x1 ;  /* 0x000000080a0f7c11 */ /* 0x008fe2000f8208ff */
[----:B------:R-:W-:-:S03]  /*5260*/  IMAD.WIDE.U32 R12, R190, R134, RZ ;  /* 0x00000086be0c7225 */ /* 0x000fc600078e00ff */
[----:B------:R-:W-:Y:S01]  /*5270*/  LEA.HI.X R4, R10, UR9, R4, 0x1, P1 ;  /* 0x000000090a047c11 */ /* 0x000fe200088f0c04 */
[C---:B------:R-:W-:Y:S01]  /*5280*/  IMAD.SHL.U32 R6, R134.reuse, 0x10, RZ ;  /* 0x0000001086067824 */ /* 0x040fe200078e00ff */
[----:B------:R-:W-:Y:S01]  /*5290*/  SHF.L.U64.HI R10, R134, 0x4, R135 ;  /* 0x00000004860a7819 */ /* 0x000fe20000010287 */
[----:B------:R-:W-:Y:S01]  /*52a0*/  IMAD.IADD R9, R13, 0x1, R9 ;  /* 0x000000010d097824 */ /* 0x000fe200078e0209 */
[----:B------:R-:W-:Y:S01]  /*52b0*/  LOP3.LUT R13, R189, 0x38, R188, 0x78, !PT ;  /* 0x00000038bd0d7812 */ /* 0x000fe200078e78bc */
[----:B------:R-:W-:Y:S01]  /*52c0*/  VIADD R141, R215, UR7 ;  /* 0x00000007d78d7c36 */ /* 0x000fe20008000000 */
[-C--:B------:R-:W-:Y:S01]  /*52d0*/  LEA R7, P1, R12, R6.reuse, 0x6 ;  /* 0x000000060c077211 */ /* 0x080fe200078230ff */
[--C-:B------:R-:W-:Y:S01]  /*52e0*/  IMAD.IADD R218, R214, 0x1, R219.reuse ;  /* 0x00000001d6da7824 */ /* 0x100fe200078e02db */
[----:B------:R-:W-:Y:S01]  /*52f0*/  LEA R16, P4, R12, R15, 0x7 ;  /* 0x0000000f0c107211 */ /* 0x000fe200078838ff */
[----:B------:R-:W-:Y:S01]  /*5300*/  IMAD.IADD R213, R141, 0x1, R214 ;  /* 0x000000018dd57824 */ /* 0x000fe200078e02d6 */
[----:B------:R-:W-:Y:S01]  /*5310*/  IADD3 R6, P3, PT, R7, R6, RZ ;  /* 0x0000000607067210 */ /* 0x000fe20007f7e0ff */
[----:B------:R-:W-:Y:S01]  /*5320*/  IMAD.IADD R217, R144, 0x1, R219 ;  /* 0x0000000190d97824 */ /* 0x000fe200078e02db */
[----:B------:R-:W-:Y:S01]  /*5330*/  LEA.HI.X R5, R12, R10, R9, 0x6, P1 ;  /* 0x0000000a0c057211 */ /* 0x000fe200008f3409 */
[----:B------:R-:W-:Y:S01]  /*5340*/  IMAD.IADD R212, R141, 0x1, R144 ;  /* 0x000000018dd47824 */ /* 0x000fe200078e0290 */
[----:B------:R-:W-:Y:S01]  /*5350*/  LOP3.LUT R206, R13, 0x1e00, R2, 0xf8, !PT ;  /* 0x00001e000dce7812 */ /* 0x000fe200078ef802 */
[----:B------:R-:W-:Y:S01]  /*5360*/  IMAD.IADD R216, R214, 0x1, R217 ;  /* 0x00000001d6d87824 */ /* 0x000fe200078e02d9 */
[----:B------:R-:W-:Y:S01]  /*5370*/  LEA R8, P1, R134, R7, 0x5 ;  /* 0x0000000786087211 */ /* 0x000fe200078228ff */
[----:B------:R-:W-:Y:S01]  /*5380*/  IMAD.IADD R214, R214, 0x1, R212 ;  /* 0x00000001d6d67824 */ /* 0x000fe200078e02d4 */
[----:B------:R-:W-:Y:S01]  /*5390*/  LEA.HI.X R17, R12, R4, R9, 0x7, P4 ;  /* 0x000000040c117211 */ /* 0x000fe200020f3c09 */
[----:B------:R-:W-:Y:S01]  /*53a0*/  IMAD.X R9, R5, 0x1, R10, P3 ;  /* 0x0000000105097824 */ /* 0x000fe200018e060a */
[----:B------:R-:W-:-:S02]  /*53b0*/  LEA R14, P4, R7, R15, 0x1 ;  /* 0x0000000f070e7211 */ /* 0x000fc400078808ff */
[----:B------:R-:W-:Y:S02]  /*53c0*/  LEA R206, R206, UR7, 0x1 ;  /* 0x00000007cece7c11 */ /* 0x000fe4000f8e08ff */
[----:B------:R-:W-:Y:S02]  /*53d0*/  LEA.HI.X R11, R134, R5, R135, 0x5, P1 ;  /* 0x00000005860b7211 */ /* 0x000fe400008f2c87 */
[-C--:B------:R-:W-:Y:S01]  /*53e0*/  LEA R12, P3, R6, R15.reuse, 0x1 ;  /* 0x0000000f060c7211 */ /* 0x080fe200078608ff */
[----:B------:R-:W-:Y:S01]  /*53f0*/  @!PT LDS RZ, [RZ] ;  /* 0x00000000fffff984 */ /* 0x000fe20000000800 */
[----:B------:R-:W-:Y:S01]  /*5400*/  @!PT LDS RZ, [RZ] ;  /* 0x00000000fffff984 */ /* 0x000fe20000000800 */
[----:B------:R-:W-:Y:S01]  /*5410*/  @!PT LDS RZ, [RZ] ;  /* 0x00000000fffff984 */ /* 0x000fe20000000800 */
[----:B------:R-:W-:Y:S01]  /*5420*/  LDGSTS.E.BYPASS.LTC128B.128 [R206+0xc000], desc[UR10][R16.64] ;  /* 0x0c00000010ce7fae */ /* 0x000fe2000b981a0a */
[----:B------:R-:W-:Y:S02]  /*5430*/  LEA R10, P1, R8, R15, 0x1 ;  /* 0x0000000f080a7211 */ /* 0x000fe400078208ff */
[-C--:B------:R-:W-:Y:S01]  /*5440*/  LEA.HI.X R15, R7, R4.reuse, R5, 0x1, P4 ;  /* 0x00000004070f7211 */ /* 0x080fe200020f0c05 */
[----:B------:R-:W-:Y:S01]  /*5450*/  LDGSTS.E.BYPASS.LTC128B.128 [R206+0xe000], desc[UR10][R16.64+0x80] ;  /* 0x0e00008010ce7fae */ /* 0x000fe2000b981a0a */
[----:B------:R-:W-:-:S02]  /*5460*/  LEA.HI.X R13, R6, R4, R9, 0x1, P3 ;  /* 0x00000004060d7211 */ /* 0x000fc400018f0c09 */
[----:B------:R-:W-:Y:S01]  /*5470*/  LEA.HI.X R11, R8, R4, R11, 0x1, P1 ;  /* 0x00000004080b7211 */ /* 0x000fe200008f0c0b */
        /* <DEDUP_REMOVED lines=14> */
[----:B------:R-:W-:Y:S04]  /*5560*/  LDSM.16.M88.4 R20, [R218] ;  /* 0x00000000da14783b */ /* 0x000fe80000000200 */
[----:B------:R-:W-:Y:S04]  /*5570*/  LDSM.16.M88.4 R136, [R215+UR7+0x7800] ;  /* 0x00780007d788783b */ /* 0x000fe80008000200 */
[----:B--2---:R-:W2:Y:S04]  /*5580*/  LDSM.16.M88.4 R8, [R213+0x6000] ;  /* 0x00600000d508783b */ /* 0x004ea80000000200 */
[----:B------:R-:W1:Y:S04]  /*5590*/  LDSM.16.M88.4 R16, [R213+0x6800] ;  /* 0x00680000d510783b */ /* 0x000e680000000200 */
[----:B------:R-:W1:Y:S04]  /*55a0*/  LDSM.16.M88.4 R4, [R213+0x7000] ;  /* 0x00700000d504783b */ /* 0x000e680000000200 */
[----:B------:R-:W1:Y:S04]  /*55b0*/  LDSM.16.M88.4 R172, [R213+0x7800] ;  /* 0x00780000d5ac783b */ /* 0x000e680000000200 */
[----:B------:R-:W-:Y:S01]  /*55c0*/  LDSM.16.M88.4 R140, [R212+0x6000] ;  /* 0x00600000d48c783b */ /* 0x000fe20000000200 */
        /* <DEDUP_REMOVED lines=8> */
[----:B------:R-:W0:Y:S01]  /*5650*/  LDGDEPBAR ;  /* 0x00000000000079af */ /* 0x000e220000000000 */
[C---:B-----5:R-:W-:Y:S08]  /*5660*/  HMMA.16816.F32.BF16 R164, R152.reuse, R160, RZ ;  /* 0x000000a098a4723c */ /* 0x060ff000000418ff */
[C---:B------:R-:W-:Y:S08]  /*5670*/  HMMA.16816.F32.BF16 R24, R152.reuse, R26, RZ ;  /* 0x0000001a9818723c */ /* 0x040ff000000418ff */
[----:B------:R-:W-:Y:S08]  /*5680*/  HMMA.16816.F32.BF16 R160, R152, R162, RZ ;  /* 0x000000a298a0723c */ /* 0x000ff000000418ff */
[C---:B--2---:R-:W-:Y:S08]  /*5690*/  HMMA.16816.F32.BF16 R12, R20.reuse, R8, R12 ;  /* 0x00000008140c723c */ /* 0x044ff0000004180c */
[----:B------:R-:W-:Y:S01]  /*56a0*/  HMMA.16816.F32.BF16 R32, R20, R10, R32 ;  /* 0x0000000a1420723c */ /* 0x000fe20000041820 */
[----:B------:R-:W2:Y:S07]  /*56b0*/  LDSM.16.M88.4 R8, [R217] ;  /* 0x00000000d908783b */ /* 0x000eae0000000200 */
[C---:B------:R-:W-:Y:S08]  /*56c0*/  HMMA.16816.F32.BF16 R156, R152.reuse, R136, RZ ;  /* 0x00000088989c723c */ /* 0x040ff000000418ff */
[----:B------:R-:W-:Y:S01]  /*56d0*/  HMMA.16816.F32.BF16 R152, R152, R138, RZ ;  /* 0x0000008a9898723c */ /* 0x000fe200000418ff */
[----:B------:R-:W3:Y:S07]  /*56e0*/  LDSM.16.M88.4 R136, [R212+0x7800] ;  /* 0x00780000d488783b */ /* 0x000eee0000000200 */
[C---:B-1----:R-:W-:Y:S08]  /*56f0*/  HMMA.16816.F32.BF16 R28, R20.reuse, R16, R28 ;  /* 0x00000010141c723c */ /* 0x042ff0000004181c */
[C---:B------:R-:W-:Y:S01]  /*5700*/  HMMA.16816.F32.BF16 R24, R20.reuse, R18, R24 ;  /* 0x000000121418723c */ /* 0x040fe20000041818 */
[----:B------:R-:W-:Y:S07]  /*5710*/  LDSM.16.M88.4 R16, [R216] ;  /* 0x00000000d810783b */ /* 0x000fee0000000200 */
[C---:B------:R-:W-:Y:S08]  /*5720*/  HMMA.16816.F32.BF16 R164, R20.reuse, R4, R164 ;  /* 0x0000000414a4723c */ /* 0x040ff000000418a4 */
        /* <DEDUP_REMOVED lines=15> */
[C---:B---3--:R-:W-:Y:S08]  /*5820*/  HMMA.16816.F32.BF16 R156, R8.reuse, R136, R156 ;  /* 0x00000088089c723c */ /* 0x048ff0000004189c */
[----:B------:R-:W-:Y:S01]  /*5830*/  HMMA.16816.F32.BF16 R152, R8, R138, R152 ;  /* 0x0000008a0898723c */ /* 0x000fe20000041898 */
[----:B------:R-:W-:Y:S04]  /*5840*/  LDSM.16.M88.4 R8, [R219+0x2000] ;  /* 0x00200000db08783b */ /* 0x000fe80000000200 */
[----:B------:R-:W-:Y:S03]  /*5850*/  LDSM.16.M88.4 R136, [R215+UR7+0x8800] ;  /* 0x00880007d788783b */ /* 0x000fe60008000200 */
[C---:B-1----:R-:W-:Y:S08]  /*5860*/  HMMA.16816.F32.BF16 R12, R16.reuse, R4, R12 ;  /* 0x00000004100c723c */ /* 0x042ff0000004180c */
[C---:B------:R-:W-:Y:S01]  /*5870*/  HMMA.16816.F32.BF16 R32, R16.reuse, R6, R32 ;  /* 0x000000061020723c */ /* 0x040fe20000041820 */
[----:B------:R-:W1:Y:S07]  /*5880*/  LDSM.16.M88.4 R4, [R215+UR7+0x8000] ;  /* 0x00800007d704783b */ /* 0x000e6e0008000200 */
[C---:B----4-:R-:W-:Y:S08]  /*5890*/  HMMA.16816.F32.BF16 R164, R16.reuse, R20, R164 ;  /* 0x0000001410a4723c */ /* 0x050ff000000418a4 */
[C---:B------:R-:W-:Y:S01]  /*58a0*/  HMMA.16816.F32.BF16 R160, R16.reuse, R22, R160 ;  /* 0x0000001610a0723c */ /* 0x040fe200000418a0 */
[----:B------:R-:W3:Y:S07]  /*58b0*/  LDSM.16.M88.4 R20, [R215+UR7+0x9800] ;  /* 0x00980007d714783b */ /* 0x000eee0008000200 */
[C---:B------:R-:W-:Y:S08]  /*58c0*/  HMMA.16816.F32.BF16 R28, R16.reuse, R144, R28 ;  /* 0x00000090101c723c */ /* 0x040ff0000004181c */
[C---:B------:R-:W-:Y:S01]  /*58d0*/  HMMA.16816.F32.BF16 R24, R16.reuse, R146, R24 ;  /* 0x000000921018723c */ /* 0x040fe20000041818 */
[----:B------:R-:W4:Y:S07]  /*58e0*/  LDSM.16.M88.4 R144, [R215+UR7+0x9000] ;  /* 0x00900007d790783b */ /* 0x000f2e0008000200 */
[C---:B--2---:R-:W-:Y:S08]  /*58f0*/  HMMA.16816.F32.BF16 R156, R16.reuse, R140, R156 ;  /* 0x0000008c109c723c */ /* 0x044ff0000004189c */
        /* <DEDUP_REMOVED lines=49> */
[C---:B------:R-:W-:Y:S01]  /*5c10*/  HMMA.16816.F32.BF16 R152, R148.reuse, R138, R152 ;  /* 0x0000008a9498723c */ /* 0x040fe20000041898 */
[----:B------:R-:W5:Y:S07]  /*5c20*/  LDSM.16.M88.4 R136, [R215+UR7+0xb000] ;  /* 0x00b00007d788783b */ /* 0x000f6e0008000200 */
[----:B------:R-:W-:Y:S01]  /*5c30*/  HMMA.16816.F32.BF16 R24, R148, R146, R24 ;  /* 0x000000929418723c */ /* 0x000fe20000041818 */
[----:B------:R-:W-:Y:S07]  /*5c40*/  LDSM.16.M88.4 R144, [R216+0x4000] ;  /* 0x00400000d890783b */ /* 0x000fee0000000200 */
[C---:B-1----:R-:W-:Y:S08]  /*5c50*/  HMMA.16816.F32.BF16 R176, R8.reuse, R4, R176 ;  /* 0x0000000408b0723c */ /* 0x042ff000000418b0 */
[----:B------:R-:W-:Y:S01]  /*5c60*/  HMMA.16816.F32.BF16 R32, R8, R6, R32 ;  /* 0x000000060820723c */ /* 0x000fe20000041820 */
[----:B------:R-:W1:Y:S07]  /*5c70*/  LDSM.16.M88.4 R4, [R212+0xa800] ;  /* 0x00a80000d404783b */ /* 0x000e6e0000000200 */
[----:B---3--:R-:W-:Y:S08]  /*5c80*/  HMMA.16816.F32.BF16 R28, R20, R168, R28 ;  /* 0x000000a8141c723c */ /* 0x008ff0000004181c */
[C---:B------:R-:W-:Y:S08]  /*5c90*/  HMMA.16816.F32.BF16 R164, R148.reuse, R140, R164 ;  /* 0x0000008c94a4723c */ /* 0x040ff000000418a4 */
[----:B------:R-:W-:Y:S01]  /*5ca0*/  HMMA.16816.F32.BF16 R160, R148, R142, R160 ;  /* 0x0000008e94a0723c */ /* 0x000fe200000418a0 */
[----:B------:R-:W3:Y:S04]  /*5cb0*/  LDSM.16.M88.4 R140, [R214+0xa000] ;  /* 0x00a00000d68c783b */ /* 0x000ee80000000200 */
[----:B------:R-:W-:Y:S03]  /*5cc0*/  LDSM.16.M88.4 R148, [R215+UR7+0xb800] ;  /* 0x00b80007d794783b */ /* 0x000fe60008000200 */
[----:B------:R-:W-:Y:S08]  /*5cd0*/  HMMA.16816.F32.BF16 R24, R20, R170, R24 ;  /* 0x000000aa1418723c */ /* 0x000ff00000041818 */
[C---:B--2---:R-:W-:Y:S08]  /*5ce0*/  HMMA.16816.F32.BF16 R176, R172.reuse, R12, R176 ;  /* 0x0000000cacb0723c */ /* 0x044ff000000418b0 */
[----:B------:R-:W-:Y:S01]  /*5cf0*/  HMMA.16816.F32.BF16 R32, R172, R14, R32 ;  /* 0x0000000eac20723c */ /* 0x000fe20000041820 */
[----:B------:R-:W2:Y:S07]  /*5d00*/  LDSM.16.M88.4 R12, [R214+0xa800] ;  /* 0x00a80000d60c783b */ /* 0x000eae0000000200 */
[----:B----4-:R-:W-:Y:S08]  /*5d10*/  HMMA.16816.F32.BF16 R28, R8, R16, R28 ;  /* 0x00000010081c723c */ /* 0x010ff0000004181c */
[C---:B-----5:R-:W-:Y:S08]  /*5d20*/  HMMA.16816.F32.BF16 R164, R20.reuse, R136, R164 ;  /* 0x0000008814a4723c */ /* 0x060ff000000418a4 */
[----:B------:R-:W-:Y:S01]  /*5d30*/  HMMA.16816.F32.BF16 R160, R20, R138, R160 ;  /* 0x0000008a14a0723c */ /* 0x000fe200000418a0 */
[----:B------:R-:W4:Y:S07]  /*5d40*/  LDSM.16.M88.4 R136, [R213+0xb000] ;  /* 0x00b00000d588783b */ /* 0x000f2e0000000200 */
[----:B------:R-:W-:Y:S01]  /*5d50*/  HMMA.16816.F32.BF16 R24, R8, R18, R24 ;  /* 0x000000120818723c */ /* 0x000fe20000041818 */
[----:B------:R-:W5:Y:S07]  /*5d60*/  LDSM.16.M88.4 R16, [R212+0xb000] ;  /* 0x00b00000d410783b */ /* 0x000f6e0000000200 */
[----:B-1----:R-:W-:Y:S08]  /*5d70*/  HMMA.16816.F32.BF16 R28, R172, R4, R28 ;  /* 0x00000004ac1c723c */ /* 0x002ff0000004181c */
[C---:B---3--:R-:W-:Y:S08]  /*5d80*/  HMMA.16816.F32.BF16 R176, R144.reuse, R140, R176 ;  /* 0x0000008c90b0723c */ /* 0x048ff000000418b0 */
[----:B------:R-:W-:Y:S08]  /*5d90*/  HMMA.16816.F32.BF16 R32, R144, R142, R32 ;  /* 0x0000008e9020723c */ /* 0x000ff00000041820 */
[----:B------:R-:W-:Y:S01]  /*5da0*/  HMMA.16816.F32.BF16 R24, R172, R6, R24 ;  /* 0x00000006ac18723c */ /* 0x000fe20000041818 */
[----:B------:R-:W1:Y:S02]  /*5db0*/  LDSM.16.M88.4 R4, [R213+0xb800] ;  /* 0x00b80000d504783b */ /* 0x000e640000000200 */
[----:B------:R-:W-:Y:S01]  /*5dc0*/  FMUL.FTZ R141, R176, UR6 ;  /* 0x00000006b08d7c20 */ /* 0x000fe20008410000 */
[----:B------:R-:W-:Y:S01]  /*5dd0*/  FMUL.FTZ R143, R178, UR6 ;  /* 0x00000006b28f7c20 */ /* 0x000fe20008410000 */
[----:B------:R-:W-:Y:S01]  /*5de0*/  FMUL.FTZ R140, R177, UR6 ;  /* 0x00000006b18c7c20 */ /* 0x000fe20008410000 */
[----:B------:R-:W-:-:S02]  /*5df0*/  FMUL.FTZ R142, R179, UR6 ;  /* 0x00000006b38e7c20 */ /* 0x000fc40008410000 */
[----:B--2---:R-:W-:Y:S01]  /*5e00*/  HMMA.16816.F32.BF16 R28, R144, R12, R28 ;  /* 0x0000000c901c723c */ /* 0x004fe2000004181c */
[----:B------:R-:W2:Y:S02]  /*5e10*/  MUFU.TANH R141, R141 ;  /* 0x0000008d008d7308 */ /* 0x000ea40000002400 */
[----:B------:R-:W-:Y:S01]  /*5e20*/  FMUL.FTZ R32, R32, UR6 ;  /* 0x0000000620207c20 */ /* 0x000fe20008410000 */
[----:B------:R-:W-:Y:S01]  /*5e30*/  FMUL.FTZ R35, R35, UR6 ;  /* 0x0000000623237c20 */ /* 0x000fe20008410000 */
[----:B------:R-:W-:-:S03]  /*5e40*/  FMUL.FTZ R33, R33, UR6 ;  /* 0x0000000621217c20 */ /* 0x000fc60008410000 */
[C---:B------:R-:W-:Y:S01]  /*5e50*/  HMMA.16816.F32.BF16 R156, R20.reuse, R148, R156 ;  /* 0x00000094149c723c */ /* 0x040fe2000004189c */
[----:B------:R-:W-:Y:S01]  /*5e60*/  IMAD.SHL.U32 R149, R188, 0x2, RZ ;  /* 0x00000002bc957824 */ /* 0x000fe200078e00ff */
[----:B------:R3:W-:Y:S04]  /*5e70*/  MUFU.TANH R148, R32 ;  /* 0x0000002000947308 */ /* 0x0007e80000002400 */
[----:B------:R-:W-:Y:S02]  /*5e80*/  LOP3.LUT R149, R149, 0x6, RZ, 0xc0, !PT ;  /* 0x0000000695957812 */ /* 0x000fe400078ec0ff */
[----:B------:R-:W-:Y:S01]  /*5e90*/  HMMA.16816.F32.BF16 R152, R20, R150, R152 ;  /* 0x000000961498723c */ /* 0x000fe20000041898 */
[----:B------:R-:W1:Y:S01]  /*5ea0*/  LDSM.16.M88.4 R20, [R214+0xb000] ;  /* 0x00b00000d614783b */ /* 0x000e620000000200 */
[----:B------:R-:W5:Y:S01]  /*5eb0*/  MUFU.TANH R143, R143 ;  /* 0x0000008f008f7308 */ /* 0x000f620000002400 */
[----:B------:R-:W-:Y:S01]  /*5ec0*/  FMUL.FTZ R150, R34, UR6 ;  /* 0x0000000622967c20 */ /* 0x000fe20008410000 */
[----:B------:R-:W-:Y:S01]  /*5ed0*/  FMUL.FTZ R34, R28, UR6 ;  /* 0x000000061c227c20 */ /* 0x000fe20008410000 */
[----:B------:R-:W-:-:S02]  /*5ee0*/  VIADD R28, R194, 0x8 ;  /* 0x00000008c21c7836 */ /* 0x000fc40000000000 */
[----:B------:R-:W-:Y:S01]  /*5ef0*/  FMUL.FTZ R29, R29, UR6 ;  /* 0x000000061d1d7c20 */ /* 0x000fe20008410000 */
[----:B------:R-:W-:Y:S01]  /*5f00*/  FMUL.FTZ R30, R30, UR6 ;  /* 0x000000061e1e7c20 */ /* 0x000fe20008410000 */
[----:B----4-:R-:W-:Y:S01]  /*5f10*/  HMMA.16816.F32.BF16 R164, R8, R136, R164 ;  /* 0x0000008808a4723c */ /* 0x010fe200000418a4 */
[----:B------:R-:W-:Y:S01]  /*5f20*/  FMUL.FTZ R137, R31, UR6 ;  /* 0x000000061f897c20 */ /* 0x000fe20008410000 */
[----:B------:R-:W-:Y:S01]  /*5f30*/  MUFU.TANH R140, R140 ;  /* 0x0000008c008c7308 */ /* 0x000fe20000002400 */
[----:B---3--:R-:W-:-:S04]  /*5f40*/  IMAD R32, R200, 0x40, R149 ;  /* 0x00000040c8207824 */ /* 0x008fc800078e0295 */
[----:B------:R-:W-:Y:S01]  /*5f50*/  VIADD R13, R32, 0xffffff80 ;  /* 0xffffff80200d7836 */ /* 0x000fe20000000000 */
[----:B------:R-:W-:Y:S02]  /*5f60*/  HMMA.16816.F32.BF16 R24, R144, R14, R24 ;  /* 0x0000000e9018723c */ /* 0x000fe40000041818 */
[----:B------:R-:W3:Y:S02]  /*5f70*/  MUFU.TANH R142, R142 ;  /* 0x0000008e008e7308 */ /* 0x000ee40000002400 */
[----:B------:R-:W-:Y:S02]  /*5f80*/  ISETP.GT.AND P1, PT, R194, R13, PT ;  /* 0x0000000dc200720c */ /* 0x000fe40003f24270 */
[C---:B------:R-:W-:Y:S02]  /*5f90*/  ISETP.GE.AND P5, PT, R13.reuse, R193, PT ;  /* 0x000000c10d00720c */ /* 0x040fe40003fa6270 */
[----:B------:R-:W-:Y:S01]  /*5fa0*/  ISETP.GT.AND P3, PT, R28, R13, PT ;  /* 0x0000000d1c00720c */ /* 0x000fe20003f64270 */
[----:B------:R-:W-:Y:S01]  /*5fb0*/  HMMA.16816.F32.BF16 R160, R8, R138, R160 ;  /* 0x0000008a08a0723c */ /* 0x000fe200000418a0 */
[----:B------:R-:W-:Y:S01]  /*5fc0*/  ISETP.GE.AND P4, PT, R13, R192, PT ;  /* 0x000000c00d00720c */ /* 0x000fe20003f86270 */
[----:B------:R-:W-:Y:S01]  /*5fd0*/  VIADD R13, R32, 0xffffff81 ;  /* 0xffffff81200d7836 */ /* 0x000fe20000000000 */
[----:B--2---:R-:W-:Y:S01]  /*5fe0*/  FSEL R141, R141, -INF , !P1 ;  /* 0xff8000008d8d7808 */ /* 0x004fe20004800000 */
[----:B------:R-:W-:Y:S01]  /*5ff0*/  MUFU.TANH R136, R35 ;  /* 0x0000002300887308 */ /* 0x000fe20000002400 */
[----:B-----5:R-:W-:-:S02]  /*6000*/  FSEL R143, R143, -INF , !P3 ;  /* 0xff8000008f8f7808 */ /* 0x020fc40005800000 */
[----:B------:R-:W-:Y:S01]  /*6010*/  ISETP.GT.AND P6, PT, R194, R13, PT ;  /* 0x0000000dc200720c */ /* 0x000fe20003fc4270 */
[----:B------:R-:W-:Y:S01]  /*6020*/  HMMA.16816.F32.BF16 R164, R172, R16, R164 ;  /* 0x00000010aca4723c */ /* 0x000fe200000418a4 */
[----:B------:R-:W-:Y:S01]  /*6030*/  ISETP.GE.AND P1, PT, R13, R193, PT ;  /* 0x000000c10d00720c */ /* 0x000fe20003f26270 */
[----:B------:R-:W-:Y:S01]  /*6040*/  VIADD R17, R32, 0xffffff88 ;  /* 0xffffff8820117836 */ /* 0x000fe20000000000 */
[----:B------:R-:W-:Y:S01]  /*6050*/  ISETP.GT.AND P3, PT, R28, R13, PT ;  /* 0x0000000d1c00720c */ /* 0x000fe20003f64270 */
[----:B------:R2:W-:Y:S01]  /*6060*/  MUFU.TANH R35, R29 ;  /* 0x0000001d00237308 */ /* 0x0005e20000002400 */
[----:B------:R-:W-:Y:S01]  /*6070*/  FMUL.FTZ R24, R24, UR6 ;  /* 0x0000000618187c20 */ /* 0x000fe20008410000 */
[----:B------:R-:W-:Y:S01]  /*6080*/  FMUL.FTZ R25, R25, UR6 ;  /* 0x0000000619197c20 */ /* 0x000fe20008410000 */
[----:B---3--:R-:W-:Y:S01]  /*6090*/  FSEL R142, R142, -INF , !P3 ;  /* 0xff8000008e8e7808 */ /* 0x008fe20005800000 */
[----:B-1----:R-:W-:Y:S01]  /*60a0*/  HMMA.16816.F32.BF16 R156, R8, R4, R156 ;  /* 0x00000004089c723c */ /* 0x002fe2000004189c */
[----:B------:R-:W-:Y:S01]  /*60b0*/  FSEL R5, R140, -INF , !P6 ;  /* 0xff8000008c057808 */ /* 0x000fe20007000000 */
[----:B------:R-:W-:Y:S01]  /*60c0*/  FMUL.FTZ R26, R26, UR6 ;  /* 0x000000061a1a7c20 */ /* 0x000fe20008410000 */
[----:B------:R-:W-:Y:S01]  /*60d0*/  FSEL R4, R143, -INF , !P4 ;  /* 0xff8000008f047808 */ /* 0x000fe20006000000 */
[----:B------:R-:W1:Y:S01]  /*60e0*/  MUFU.TANH R150, R150 ;  /* 0x0000009600967308 */ /* 0x000e620000002400 */
[----:B------:R-:W-:Y:S01]  /*60f0*/  FSEL R5, R5, -INF , !P1 ;  /* 0xff80000005057808 */ /* 0x000fe20004800000 */
[----:B------:R-:W-:Y:S01]  /*6100*/  FMUL.FTZ R27, R27, UR6 ;  /* 0x000000061b1b7c20 */ /* 0x000fe20008410000 */
[----:B------:R-:W-:Y:S01]  /*6110*/  ISETP.GT.AND P6, PT, R194, R17, PT ;  /* 0x00000011c200720c */ /* 0x000fe20003fc4270 */
[----:B------:R-:W-:Y:S01]  /*6120*/  HMMA.16816.F32.BF16 R160, R172, R18, R160 ;  /* 0x00000012aca0723c */ /* 0x000fe200000418a0 */
[----:B------:R-:W-:-:S02]  /*6130*/  ISETP.GE.AND P4, PT, R17, R193, PT ;  /* 0x000000c11100720c */ /* 0x000fc40003f86270 */
[-C--:B------:R-:W-:Y:S01]  /*6140*/  ISETP.GE.AND P1, PT, R17, R192.reuse, PT ;  /* 0x000000c01100720c */ /* 0x080fe20003f26270 */
[----:B------:R-:W3:Y:S01]  /*6150*/  MUFU.TANH R33, R33 ;  /* 0x0000002100217308 */ /* 0x000ee20000002400 */
[----:B--2---:R-:W-:Y:S02]  /*6160*/  FSEL R29, R141, -INF , !P5 ;  /* 0xff8000008d1d7808 */ /* 0x004fe40006800000 */
[----:B------:R-:W-:Y:S01]  /*6170*/  ISETP.GE.AND P5, PT, R13, R192, PT ;  /* 0x000000c00d00720c */ /* 0x000fe20003fa6270 */
[----:B------:R-:W-:Y:S01]  /*6180*/  HMMA.16816.F32.BF16 R164, R144, R20, R164 ;  /* 0x0000001490a4723c */ /* 0x000fe200000418a4 */
[----:B------:R-:W2:Y:S01]  /*6190*/  LDSM.16.M88.4 R12, [R212+0xb800] ;  /* 0x00b80000d40c783b */ /* 0x000ea20000000200 */
[----:B------:R-:W-:Y:S01]  /*61a0*/  ISETP.GT.AND P3, PT, R28, R17, PT ;  /* 0x000000111c00720c */ /* 0x000fe20003f64270 */
[----:B------:R-:W-:Y:S01]  /*61b0*/  VIADD R17, R32, 0xffffff89 ;  /* 0xffffff8920117836 */ /* 0x000fe20000000000 */
[----:B------:R-:W-:Y:S01]  /*61c0*/  FSEL R21, R148, -INF , !P6 ;  /* 0xff80000094157808 */ /* 0x000fe20007000000 */
[----:B------:R-:W-:Y:S01]  /*61d0*/  MUFU.TANH R31, R30 ;  /* 0x0000001e001f7308 */ /* 0x000fe20000002400 */
[----:B------:R-:W-:-:S02]  /*61e0*/  FSEL R20, R142, -INF , !P5 ;  /* 0xff8000008e147808 */ /* 0x000fc40006800000 */
[----:B------:R-:W-:Y:S01]  /*61f0*/  ISETP.GT.AND P6, PT, R194, R17, PT ;  /* 0x00000011c200720c */ /* 0x000fe20003fc4270 */
[----:B------:R-:W-:Y:S01]  /*6200*/  HMMA.16816.F32.BF16 R152, R8, R6, R152 ;  /* 0x000000060898723c */ /* 0x000fe20000041898 */
[----:B------:R-:W-:Y:S01]  /*6210*/  FSEL R21, R21, -INF , !P4 ;  /* 0xff80000015157808 */ /* 0x000fe20006000000 */
[C---:B------:R-:W-:Y:S01]  /*6220*/  VIADD R9, R32.reuse, 0xffffff99 ;  /* 0xffffff9920097836 */ /* 0x040fe20000000000 */
[C---:B------:R-:W-:Y:S01]  /*6230*/  ISETP.GE.AND P5, PT, R17.reuse, R193, PT ;  /* 0x000000c11100720c */ /* 0x040fe20003fa6270 */
[----:B------:R1:W-:Y:S01]  /*6240*/  MUFU.TANH R30, R24 ;  /* 0x00000018001e7308 */ /* 0x0003e20000002400 */
[----:B------:R-:W-:Y:S01]  /*6250*/  ISETP.GE.AND P4, PT, R17, R192, PT ;  /* 0x000000c01100720c */ /* 0x000fe20003f86270 */
[C---:B------:R-:W-:Y:S02]  /*6260*/  VIADD R11, R32.reuse, 0xffffffa1 ;  /* 0xffffffa1200b7836 */ /* 0x040fe40000000000 */
[----:B------:R-:W-:Y:S01]  /*6270*/  HMMA.16816.F32.BF16 R160, R144, R22, R160 ;  /* 0x0000001690a0723c */ /* 0x000fe200000418a0 */
[----:B------:R-:W-:-:S02]  /*6280*/  VIADD R23, R32, 0xffffff98 ;  /* 0xffffff9820177836 */ /* 0x000fc40000000000 */
[----:B------:R-:W-:Y:S01]  /*6290*/  FMUL.FTZ R164, R164, UR6 ;  /* 0x00000006a4a47c20 */ /* 0x000fe20008410000 */
[----:B------:R-:W-:Y:S01]  /*62a0*/  FMUL.FTZ R22, R166, UR6 ;  /* 0x00000006a6167c20 */ /* 0x000fe20008410000 */
[----:B------:R3:W-:Y:S01]  /*62b0*/  MUFU.TANH R140, R25 ;  /* 0x00000019008c7308 */ /* 0x0007e20000002400 */
[----:B------:R-:W-:Y:S01]  /*62c0*/  FMUL.FTZ R165, R165, UR6 ;  /* 0x00000006a5a57c20 */ /* 0x000fe20008410000 */
[----:B------:R-:W-:-:S06]  /*62d0*/  FMUL.FTZ R167, R167, UR6 ;  /* 0x00000006a7a77c20 */ /* 0x000fcc0008410000 */
[----:B------:R-:W4:Y:S01]  /*62e0*/  MUFU.TANH R34, R34 ;  /* 0x0000002200227308 */ /* 0x000f220000002400 */
[----:B-1----:R-:W-:Y:S02]  /*62f0*/  FSEL R24, R150, -INF , !P3 ;  /* 0xff80000096187808 */ /* 0x002fe40005800000 */
[----:B------:R-:W-:Y:S01]  /*6300*/  ISETP.GT.AND P3, PT, R28, R17, PT ;  /* 0x000000111c00720c */ /* 0x000fe20003f64270 */
[----:B------:R-:W-:Y:S01]  /*6310*/  VIADD R17, R32, 0xffffff90 ;  /* 0xffffff9020117836 */ /* 0x000fe20000000000 */
[----:B------:R-:W-:Y:S02]  /*6320*/  FSEL R24, R24, -INF , !P1 ;  /* 0xff80000018187808 */ /* 0x000fe40004800000 */
[----:B------:R-:W-:Y:S01]  /*6330*/  FSEL R136, R136, -INF , !P3 ;  /* 0xff80000088887808 */ /* 0x000fe20005800000 */
[----:B------:R-:W1:Y:S01]  /*6340*/  MUFU.TANH R137, R137 ;  /* 0x0000008900897308 */ /* 0x000e620000002400 */
[----:B---3--:R-:W-:Y:S01]  /*6350*/  FSEL R25, R33, -INF , !P6 ;  /* 0xff80000021197808 */ /* 0x008fe20007000000 */
[----:B------:R-:W-:Y:S01]  /*6360*/  VIADD R33, R32, 0xffffff91 ;  /* 0xffffff9120217836 */ /* 0x000fe20000000000 */
[----:B------:R-:W-:Y:S01]  /*6370*/  ISETP.GT.AND P6, PT, R194, R17, PT ;  /* 0x00000011c200720c */ /* 0x000fe20003fc4270 */
[C---:B--2---:R-:W-:Y:S01]  /*6380*/  HMMA.16816.F32.BF16 R156, R172.reuse, R12, R156 ;  /* 0x0000000cac9c723c */ /* 0x044fe2000004189c */
[----:B------:R-:W-:Y:S01]  /*6390*/  FSEL R25, R25, -INF , !P5 ;  /* 0xff80000019197808 */ /* 0x000fe20006800000 */
[----:B------:R-:W-:Y:S01]  /*63a0*/  FMUL.FTZ R6, R160, UR6 ;  /* 0x00000006a0067c20 */ /* 0x000fe20008410000 */
[C---:B------:R-:W-:Y:S01]  /*63b0*/  ISETP.GE.AND P1, PT, R17.reuse, R193, PT ;  /* 0x000000c11100720c */ /* 0x040fe20003f26270 */
[----:B------:R-:W2:Y:S01]  /*63c0*/  MUFU.TANH R26, R26 ;  /* 0x0000001a001a7308 */ /* 0x000ea20000002400 */
[----:B------:R-:W-:Y:S01]  /*63d0*/  ISETP.GE.AND P5, PT, R17, R192, PT ;  /* 0x000000c01100720c */ /* 0x000fe20003fa6270 */
[----:B------:R-:W-:Y:S01]  /*63e0*/  FMUL.FTZ R162, R162, UR6 ;  /* 0x00000006a2a27c20 */ /* 0x000fe20008410000 */
[----:B------:R-:W-:Y:S01]  /*63f0*/  ISETP.GT.AND P3, PT, R28, R17, PT ;  /* 0x000000111c00720c */ /* 0x000fe20003f64270 */
[----:B------:R-:W-:Y:S01]  /*6400*/  HMMA.16816.F32.BF16 R152, R172, R14, R152 ;  /* 0x0000000eac98723c */ /* 0x000fe20000041898 */
[----:B------:R-:W3:Y:S01]  /*6410*/  LDSM.16.M88.4 R16, [R214+0xb800] ;  /* 0x00b80000d610783b */ /* 0x000ee20000000200 */
[----:B----4-:R-:W-:Y:S01]  /*6420*/  FSEL R34, R34, -INF , !P6 ;  /* 0xff80000022227808 */ /* 0x010fe20007000000 */
[----:B------:R-:W-:Y:S01]  /*6430*/  FMUL.FTZ R8, R161, UR6 ;  /* 0x00000006a1087c20 */ /* 0x000fe20008410000 */
[----:B------:R-:W-:Y:S01]  /*6440*/  ISETP.GT.AND P6, PT, R194, R33, PT ;  /* 0x00000021c200720c */ /* 0x000fe20003fc4270 */
[----:B------:R-:W4:Y:S01]  /*6450*/  MUFU.TANH R27, R27 ;  /* 0x0000001b001b7308 */ /* 0x000f220000002400 */
[----:B------:R-:W-:Y:S01]  /*6460*/  FSEL R12, R136, -INF , !P4 ;  /* 0xff800000880c7808 */ /* 0x000fe20006000000 */
[----:B------:R-:W-:-:S04]  /*6470*/  DEPBAR.LE SB0, 0x0 ;  /* 0x000080000000791a */ /* 0x000fc80000000000 */
[----:B------:R-:W-:Y:S02]  /*6480*/  FSEL R136, R31, -INF , !P3 ;  /* 0xff8000001f887808 */ /* 0x000fe40005800000 */
[----:B------:R-:W-:Y:S01]  /*6490*/  ISETP.GT.AND P3, PT, R28, R33, PT ;  /* 0x000000211c00720c */ /* 0x000fe20003f64270 */
[----:B------:R-:W5:Y:S01]  /*64a0*/  MUFU.TANH R13, R164 ;  /* 0x000000a4000d7308 */ /* 0x000f620000002400 */
[----:B------:R-:W-:Y:S02]  /*64b0*/  FSEL R35, R35, -INF , !P6 ;  /* 0xff80000023237808 */ /* 0x000fe40007000000 */
[----:B------:R-:W-:Y:S02]  /*64c0*/  ISETP.GT.AND P6, PT, R194, R23, PT ;  /* 0x00000017c200720c */ /* 0x000fe40003fc4270 */
[----:B------:R-:W-:Y:S02]  /*64d0*/  FSEL R169, R34, -INF , !P1 ;  /* 0xff80000022a97808 */ /* 0x000fe40004800000 */
[----:B------:R-:W-:Y:S01]  /*64e0*/  FSEL R136, R136, -INF , !P5 ;  /* 0xff80000088887808 */ /* 0x000fe20006800000 */
[----:B------:R-:W5:Y:S01]  /*64f0*/  MUFU.TANH R22, R22 ;  /* 0x0000001600167308 */ /* 0x000f620000002400 */
[----:B-1----:R-:W-:-:S02]  /*6500*/  FSEL R137, R137, -INF , !P3 ;  /* 0xff80000089897808 */ /* 0x002fc40005800000 */
[----:B------:R-:W-:Y:S02]  /*6510*/  ISETP.GE.AND P1, PT, R33, R192, PT ;  /* 0x000000c02100720c */ /* 0x000fe40003f26270 */
[----:B------:R-:W-:Y:S02]  /*6520*/  ISETP.GE.AND P5, PT, R23, R193, PT ;  /* 0x000000c11700720c */ /* 0x000fe40003fa6270 */
[----:B------:R-:W-:Y:S01]  /*6530*/  ISETP.GT.AND P3, PT, R28, R23, PT ;  /* 0x000000171c00720c */ /* 0x000fe20003f64270 */
[----:B------:R-:W1:Y:S01]  /*6540*/  MUFU.TANH R31, R165 ;  /* 0x000000a5001f7308 */ /* 0x000e620000002400 */
[----:B------:R-:W-:Y:S02]  /*6550*/  FSEL R30, R30, -INF , !P6 ;  /* 0xff8000001e1e7808 */ /* 0x000fe40007000000 */
[----:B------:R-:W-:Y:S02]  /*6560*/  FSEL R138, R137, -INF , !P1 ;  /* 0xff800000898a7808 */ /* 0x000fe40004800000 */
[----:B------:R-:W-:-:S02]  /*6570*/  FSEL R171, R30, -INF , !P5 ;  /* 0xff8000001eab7808 */ /* 0x000fc40006800000 */
[----:B--2---:R-:W-:Y:S01]  /*6580*/  FSEL R26, R26, -INF , !P3 ;  /* 0xff8000001a1a7808 */ /* 0x004fe20005800000 */
[----:B------:R-:W2:Y:S01]  /*6590*/  MUFU.TANH R7, R167 ;  /* 0x000000a700077308 */ /* 0x000ea20000002400 */
[----:B------:R-:W-:Y:S02]  /*65a0*/  ISETP.GE.AND P4, PT, R33, R193, PT ;  /* 0x000000c12100720c */ /* 0x000fe40003f86270 */
[----:B------:R-:W-:Y:S01]  /*65b0*/  ISETP.GT.AND P6, PT, R194, R9, PT ;  /* 0x00000009c200720c */ /* 0x000fe20003fc4270 */
[C---:B---3--:R-:W-:Y:S01]  /*65c0*/  HMMA.16816.F32.BF16 R156, R144.reuse, R16, R156 ;  /* 0x00000010909c723c */ /* 0x048fe2000004189c */
[C---:B------:R-:W-:Y:S02]  /*65d0*/  ISETP.GE.AND P1, PT, R9.reuse, R193, PT ;  /* 0x000000c10900720c */ /* 0x040fe40003f26270 */
[-C--:B------:R-:W-:Y:S01]  /*65e0*/  ISETP.GE.AND P5, PT, R9, R192.reuse, PT ;  /* 0x000000c00900720c */ /* 0x080fe20003fa6270 */
[----:B------:R-:W3:Y:S01]  /*65f0*/  MUFU.TANH R6, R6 ;  /* 0x0000000600067308 */ /* 0x000ee20000002400 */
[----:B------:R-:W-:Y:S01]  /*6600*/  ISETP.GT.AND P3, PT, R28, R9, PT ;  /* 0x000000091c00720c */ /* 0x000fe20003f64270 */
[----:B------:R-:W-:Y:S01]  /*6610*/  VIADD R9, R32, 0xffffffa0 ;  /* 0xffffffa020097836 */ /* 0x000fe20000000000 */
[----:B------:R-:W-:Y:S01]  /*6620*/  FSEL R139, R35, -INF , !P4 ;  /* 0xff800000238b7808 */ /* 0x000fe20006000000 */
[----:B------:R-:W-:Y:S01]  /*6630*/  HMMA.16816.F32.BF16 R152, R144, R18, R152 ;  /* 0x000000129098723c */ /* 0x000fe20000041898 */
[----:B------:R-:W-:-:S02]  /*6640*/  ISETP.GE.AND P4, PT, R23, R192, PT ;  /* 0x000000c01700720c */ /* 0x000fc40003f86270 */
[----:B------:R-:W-:Y:S01]  /*6650*/  FSEL R137, R140, -INF , !P6 ;  /* 0xff8000008c897808 */ /* 0x000fe20007000000 */
[----:B------:R-:W3:Y:S01]  /*6660*/  MUFU.TANH R162, R162 ;  /* 0x000000a200a27308 */ /* 0x000ee20000002400 */
[----:B------:R-:W-:Y:S02]  /*6670*/  ISETP.GT.AND P6, PT, R194, R9, PT ;  /* 0x00000009c200720c */ /* 0x000fe40003fc4270 */
[----:B------:R-:W-:Y:S02]  /*6680*/  FSEL R176, R26, -INF , !P4 ;  /* 0xff8000001ab07808 */ /* 0x000fe40006000000 */
[----:B------:R-:W-:Y:S02]  /*6690*/  FSEL R137, R137, -INF , !P1 ;  /* 0xff80000089897808 */ /* 0x000fe40004800000 */
[----:B----4-:R-:W-:Y:S01]  /*66a0*/  FSEL R27, R27, -INF , !P3 ;  /* 0xff8000001b1b7808 */ /* 0x010fe20005800000 */
[----:B------:R-:W4:Y:S01]  /*66b0*/  MUFU.TANH R8, R8 ;  /* 0x0000000800087308 */ /* 0x000f220000002400 */
[C---:B------:R-:W-:Y:S01]  /*66c0*/  ISETP.GE.AND P4, PT, R9.reuse, R193, PT ;  /* 0x000000c10900720c */ /* 0x040fe20003f86270 */
[----:B------:R-:W-:Y:S01]  /*66d0*/  FMUL.FTZ R10, R158, UR6 ;  /* 0x000000069e0a7c20 */ /* 0x000fe20008410000 */
[-C--:B------:R-:W-:Y:S01]  /*66e0*/  ISETP.GE.AND P1, PT, R9, R192.reuse, PT ;  /* 0x000000c00900720c */ /* 0x080fe20003f26270 */
[----:B------:R-:W-:Y:S01]  /*66f0*/  FMUL.FTZ R156, R156, UR6 ;  /* 0x000000069c9c7c20 */ /* 0x000fe20008410000 */
[----:B------:R-:W-:Y:S01]  /*6700*/  ISETP.GT.AND P3, PT, R28, R9, PT ;  /* 0x000000091c00720c */ /* 0x000fe20003f64270 */
[----:B------:R-:W-:Y:S01]  /*6710*/  FMUL.FTZ R9, R163, UR6 ;  /* 0x00000006a3097c20 */ /* 0x000fe20008410000 */
[----:B-----5:R-:W-:Y:S01]  /*6720*/  FSEL R13, R13, -INF , !P6 ;  /* 0xff8000000d0d7808 */ /* 0x020fe20007000000 */
[----:B------:R-:W-:Y:S01]  /*6730*/  FMUL.FTZ R157, R157, UR6 ;  /* 0x000000069d9d7c20 */ /* 0x000fe20008410000 */
[----:B------:R-:W-:Y:S01]  /*6740*/  ISETP.GT.AND P6, PT, R194, R11, PT ;  /* 0x0000000bc200720c */ /* 0x000fe20003fc4270 */
[----:B------:R-:W-:Y:S01]  /*6750*/  MUFU.TANH R10, R10 ;  /* 0x0000000a000a7308 */ /* 0x000fe20000002400 */
[----:B------:R-:W-:Y:S01]  /*6760*/  FSEL R182, R27, -INF , !P5 ;  /* 0xff8000001bb67808 */ /* 0x000fe20006800000 */
[----:B------:R-:W-:Y:S01]  /*6770*/  FMUL.FTZ R159, R159, UR6 ;  /* 0x000000069f9f7c20 */ /* 0x000fe20008410000 */
[----:B------:R-:W-:Y:S01]  /*6780*/  FSEL R179, R13, -INF , !P4 ;  /* 0xff8000000db37808 */ /* 0x000fe20006000000 */
[----:B------:R-:W-:Y:S01]  /*6790*/  VIADD R13, R32, 0xffffffb0 ;  /* 0xffffffb0200d7836 */ /* 0x000fe20000000000 */
[----:B------:R-:W-:Y:S01]  /*67a0*/  FSEL R22, R22, -INF , !P3 ;  /* 0xff80000016167808 */ /* 0x000fe20005800000 */
[----:B------:R-:W-:Y:S01]  /*67b0*/  FMUL.FTZ R153, R153, UR6 ;  /* 0x0000000699997c20 */ /* 0x000fe20008410000 */
[C---:B------:R-:W-:Y:S01]  /*67c0*/  ISETP.GE.AND P5, PT, R11.reuse, R193, PT ;  /* 0x000000c10b00720c */ /* 0x040fe20003fa6270 */
[----:B------:R-:W5:Y:S01]  /*67d0*/  MUFU.TANH R9, R9 ;  /* 0x0000000900097308 */ /* 0x000f620000002400 */
[----:B------:R-:W-:Y:S01]  /*67e0*/  BAR.SYNC.DEFER_BLOCKING 0x0 ;  /* 0x0000000000007b1d */ /* 0x000fe20000010000 */
[----:B------:R-:W-:Y:S01]  /*67f0*/  ISETP.GE.AND P4, PT, R11, R192, PT ;  /* 0x000000c00b00720c */ /* 0x000fe20003f86270 */
[----:B------:R-:W-:Y:S01]  /*6800*/  FMUL.FTZ R154, R154, UR6 ;  /* 0x000000069a9a7c20 */ /* 0x000fe20008410000 */
[----:B------:R-:W-:Y:S01]  /*6810*/  ISETP.GT.AND P3, PT, R28, R11, PT ;  /* 0x0000000b1c00720c */ /* 0x000fe20003f64270 */
[----:B------:R-:W-:Y:S01]  /*6820*/  VIADD R11, R32, 0xffffffa8 ;  /* 0xffffffa8200b7836 */ /* 0x000fe20000000000 */
[----:B-1----:R-:W-:Y:S01]  /*6830*/  FSEL R31, R31, -INF , !P6 ;  /* 0xff8000001f1f7808 */ /* 0x002fe20007000000 */
[----:B------:R-:W-:Y:S01]  /*6840*/  FMUL.FTZ R155, R155, UR6 ;  /* 0x000000069b9b7c20 */ /* 0x000fe20008410000 */
[----:B------:R-:W-:-:S02]  /*6850*/  FSEL R140, R22, -INF , !P1 ;  /* 0xff800000168c7808 */ /* 0x000fc40004800000 */
[----:B------:R-:W-:Y:S02]  /*6860*/  FSEL R141, R31, -INF , !P5 ;  /* 0xff8000001f8d7808 */ /* 0x000fe40006800000 */
[----:B--2---:R-:W-:Y:S02]  /*6870*/  FSEL R142, R7, -INF , !P3 ;  /* 0xff800000078e7808 */ /* 0x004fe40005800000 */
[----:B------:R-:W-:Y:S01]  /*6880*/  ISETP.GT.AND P6, PT, R194, R11, PT ;  /* 0x0000000bc200720c */ /* 0x000fe20003fc4270 */
[----:B------:R1:W2:Y:S01]  /*6890*/  MUFU.TANH R7, R156 ;  /* 0x0000009c00077308 */ /* 0x0002a20000002400 */
[C---:B------:R-:W-:Y:S02]  /*68a0*/  ISETP.GE.AND P1, PT, R11.reuse, R193, PT ;  /* 0x000000c10b00720c */ /* 0x040fe40003f26270 */
[----:B------:R-:W-:Y:S02]  /*68b0*/  ISETP.GE.AND P5, PT, R11, R192, PT ;  /* 0x000000c00b00720c */ /* 0x000fe40003fa6270 */
[----:B------:R-:W-:Y:S01]  /*68c0*/  ISETP.GT.AND P3, PT, R28, R11, PT ;  /* 0x0000000b1c00720c */ /* 0x000fe20003f64270 */
[----:B------:R-:W-:Y:S01]  /*68d0*/  VIADD R11, R32, 0xffffffa9 ;  /* 0xffffffa9200b7836 */ /* 0x000fe20000000000 */
[----:B---3--:R-:W-:-:S02]  /*68e0*/  FSEL R177, R6, -INF , !P6 ;  /* 0xff80000006b17808 */ /* 0x008fc40007000000 */
[----:B------:R-:W-:Y:S01]  /*68f0*/  FSEL R162, R162, -INF , !P3 ;  /* 0xff800000a2a27808 */ /* 0x000fe20005800000 */
[----:B------:R1:W3:Y:S01]  /*6900*/  MUFU.TANH R6, R157 ;  /* 0x0000009d00067308 */ /* 0x0002e20000002400 */
[-C--:B------:R-:W-:Y:S02]  /*6910*/  ISETP.GT.AND P6, PT, R194, R11.reuse, PT ;  /* 0x0000000bc200720c */ /* 0x080fe40003fc4270 */
[----:B------:R-:W-:Y:S02]  /*6920*/  ISETP.GT.AND P3, PT, R28, R11, PT ;  /* 0x0000000b1c00720c */ /* 0x000fe40003f64270 */
[----:B----4-:R-:W-:Y:S01]  /*6930*/  FSEL R143, R8, -INF , !P6 ;  /* 0xff800000088f7808 */ /* 0x010fe20007000000 */
[----:B------:R-:W-:Y:S01]  /*6940*/  FMUL.FTZ R8, R152, UR6 ;  /* 0x0000000698087c20 */ /* 0x000fe20008410000 */
[----:B-----5:R-:W-:Y:S02]  /*6950*/  FSEL R9, R9, -INF , !P3 ;  /* 0xff80000009097808 */ /* 0x020fe40005800000 */
[----:B------:R-:W-:-:S02]  /*6960*/  ISETP.GT.U32.AND P3, PT, R190, R197, PT ;  /* 0x000000c5be00720c */ /* 0x000fc40003f64070 */
[----:B------:R-:W-:Y:S01]  /*6970*/  FSEL R142, R142, -INF , !P4 ;  /* 0xff8000008e8e7808 */ /* 0x000fe20006000000 */
[----:B------:R-:W4:Y:S01]  /*6980*/  MUFU.TANH R8, R8 ;  /* 0x0000000800087308 */ /* 0x000f220000002400 */
[----:B------:R-:W-:Y:S02]  /*6990*/  FSEL R180, R162, -INF , !P5 ;  /* 0xff800000a2b47808 */ /* 0x000fe40006800000 */
[-C--:B------:R-:W-:Y:S02]  /*69a0*/  ISETP.GE.AND P4, PT, R11, R193.reuse, PT ;  /* 0x000000c10b00720c */ /* 0x080fe40003f86270 */
[----:B------:R-:W-:Y:S02]  /*69b0*/  FSEL R177, R177, -INF , !P1 ;  /* 0xff800000b1b17808 */ /* 0x000fe40004800000 */
[----:B------:R-:W-:Y:S02]  /*69c0*/  ISETP.GE.AND P5, PT, R13, R193, PT ;  /* 0x000000c10d00720c */ /* 0x000fe40003fa6270 */
[----:B------:R-:W-:-:S02]  /*69d0*/  ISETP.GE.AND P1, PT, R11, R192, PT ;  /* 0x000000c00b00720c */ /* 0x000fc40003f26270 */
[----:B------:R-:W-:Y:S02]  /*69e0*/  FSEL R143, R143, -INF , !P4 ;  /* 0xff8000008f8f7808 */ /* 0x000fe40006000000 */
[----:B------:R-:W-:Y:S02]  /*69f0*/  P2R R11, PR, RZ, 0x20 ;  /* 0x00000020ff0b7803 */ /* 0x000fe40000000000 */
[-C--:B------:R-:W-:Y:S02]  /*6a00*/  ISETP.GT.AND P6, PT, R194, R13.reuse, PT ;  /* 0x0000000dc200720c */ /* 0x080fe40003fc4270 */
[----:B------:R-:W-:Y:S02]  /*6a10*/  ISETP.GE.AND P5, PT, R13, R192, PT ;  /* 0x000000c00d00720c */ /* 0x000fe40003fa6270 */
[----:B------:R-:W-:Y:S02]  /*6a20*/  ISETP.GT.AND P4, PT, R28, R13, PT ;  /* 0x0000000d1c00720c */ /* 0x000fe40003f84270 */
[----:B------:R-:W-:Y:S01]  /*6a30*/  FSEL R178, R9, -INF , !P1 ;  /* 0xff80000009b27808 */ /* 0x000fe20004800000 */
[----:B-1234-:R-:W-:Y:S10]  /*6a40*/  @!P3 BRA `(.L_x_1376) ;  /* 0x000000000084b947 */ /* 0x01eff40003800000 */
        /* <DEDUP_REMOVED lines=33> */
.L_x_1376:
[----:B------:R-:W-:Y:S01]  /*6c60*/  IADD3 R13, PT, PT, R32, -0x4f, RZ ;  /* 0xffffffb1200d7810 */ /* 0x000fe20007ffe0ff */
[----:B------:R-:W2:Y:S01]  /*6c70*/  MUFU.TANH R153, R153 ;  /* 0x0000009900997308 */ /* 0x000ea20000002400 */
[----:B------:R-:W-:Y:S01]  /*6c80*/  FSEL R7, R7, -INF , !P6 ;  /* 0xff80000007077808 */ /* 0x000fe20007000000 */
[----:B------:R-:W3:Y:S01]  /*6c90*/  LDCU UR6, c[0x0][0x45c] ;  /* 0x00008b80ff0677ac */ /* 0x000ee20008000800 */
[----:B------:R-:W-:Y:S02]  /*6ca0*/  ISETP.NE.AND P6, PT, R11, RZ, PT ;  /* 0x000000ff0b00720c */ /* 0x000fe40003fc5270 */
[----:B------:R-:W-:Y:S02]  /*6cb0*/  ISETP.GT.AND P1, PT, R194, R13, PT ;  /* 0x0000000dc200720c */ /* 0x000fe40003f24270 */
[----:B------:R-:W-:Y:S01]  /*6cc0*/  IADD3 R9, PT, PT, R32, -0x48, RZ ;  /* 0xffffffb820097810 */ /* 0x000fe20007ffe0ff */
[----:B------:R-:W4:Y:S01]  /*6cd0*/  MUFU.TANH R159, R159 ;  /* 0x0000009f009f7308 */ /* 0x000f220000002400 */
[----:B------:R-:W-:-:S02]  /*6ce0*/  FSEL R10, R10, -INF , !P4 ;  /* 0xff8000000a0a7808 */ /* 0x000fc40006000000 */
[----:B------:R-:W-:Y:S02]  /*6cf0*/  ISETP.GE.AND P4, PT, R13, R193, PT ;  /* 0x000000c10d00720c */ /* 0x000fe40003f86270 */
[----:B------:R-:W-:Y:S02]  /*6d00*/  FSEL R165, R6, -INF , !P1 ;  /* 0xff80000006a57808 */ /* 0x000fe40004800000 */
[----:B------:R-:W-:Y:S01]  /*6d10*/  FSEL R167, R7, -INF , !P6 ;  /* 0xff80000007a77808 */ /* 0x000fe20007000000 */
[----:B------:R-:W5:Y:S01]  /*6d20*/  MUFU.TANH R154, R154 ;  /* 0x0000009a009a7308 */ /* 0x000f620000002400 */
[----:B------:R-:W-:Y:S02]  /*6d30*/  ISETP.GT.AND P6, PT, R194, R9, PT ;  /* 0x00000009c200720c */ /* 0x000fe40003fc4270 */
[----:B-1----:R-:W-:Y:S02]  /*6d40*/  IADD3 R15, PT, PT, R32, -0x47, RZ ;  /* 0xffffffb9200f7810 */ /* 0x002fe40007ffe0ff */
[----:B------:R-:W-:-:S02]  /*6d50*/  FMNMX3.FTZ R14, R132, R29, R5, !PT ;  /* 0x0000001d840e7276 */ /* 0x000fc40007810005 */
[----:B------:R-:W-:Y:S01]  /*6d60*/  FSEL R165, R165, -INF , !P4 ;  /* 0xff800000a5a57808 */ /* 0x000fe20006000000 */
[----:B------:R-:W1:Y:S01]  /*6d70*/  MUFU.TANH R155, R155 ;  /* 0x0000009b009b7308 */ /* 0x000e620000002400 */
        /* <DEDUP_REMOVED lines=8> */
[----:B--2---:R-:W-:Y:S02]  /*6e00*/  FSEL R145, R153, -INF , !P6 ;  /* 0xff80000099917808 */ /* 0x004fe40007000000 */
[----:B------:R-:W-:Y:S02]  /*6e10*/  FMNMX3.FTZ R6, R6, R169, R139, !PT ;  /* 0x000000a906067276 */ /* 0x000fe4000781008b */
[----:B------:R-:W-:-:S02]  /*6e20*/  FMNMX3.FTZ R7, R7, R136, R138, !PT ;  /* 0x0000008807077276 */ /* 0x000fc4000781008a */
[----:B------:R-:W-:Y:S02]  /*6e30*/  FSEL R145, R145, -INF , !P4 ;  /* 0xff80000091917808 */ /* 0x000fe40006000000 */
[----:B------:R-:W-:Y:S02]  /*6e40*/  FSEL R146, R10, -INF , !P5 ;  /* 0xff8000000a927808 */ /* 0x000fe40006800000 */
[----:B------:R-:W-:Y:S02]  /*6e50*/  FMNMX3.FTZ R6, R6, R171, R137, !PT ;  /* 0x000000ab06067276 */ /* 0x000fe40007810089 */
[C---:B------:R-:W-:Y:S02]  /*6e60*/  ISETP.GT.AND P6, PT, R28.reuse, R13, PT ;  /* 0x0000000d1c00720c */ /* 0x040fe40003fc4270 */
[----:B------:R-:W-:Y:S02]  /*6e70*/  ISETP.GE.AND P4, PT, R9, R192, PT ;  /* 0x000000c00900720c */ /* 0x000fe40003f86270 */
[----:B------:R-:W-:-:S02]  /*6e80*/  ISETP.GT.AND P5, PT, R28, R9, PT ;  /* 0x000000091c00720c */ /* 0x000fc40003fa4270 */
[----:B------:R-:W-:Y:S02]  /*6e90*/  FMNMX3.FTZ R9, R7, R176, R182, !PT ;  /* 0x000000b007097276 */ /* 0x000fe400078100b6 */
[----:B------:R-:W-:Y:S02]  /*6ea0*/  FMNMX3.FTZ R6, R6, R179, R141, !PT ;  /* 0x000000b306067276 */ /* 0x000fe4000781008d */
[----:B----4-:R-:W-:Y:S02]  /*6eb0*/  FSEL R144, R159, -INF , !P6 ;  /* 0xff8000009f907808 */ /* 0x010fe40007000000 */
[----:B------:R-:W-:Y:S02]  /*6ec0*/  ISETP.GE.AND P1, PT, R13, R192, PT ;  /* 0x000000c00d00720c */ /* 0x000fe40003f26270 */
[----:B------:R-:W-:Y:S02]  /*6ed0*/  ISETP.GT.AND P6, PT, R28, R15, PT ;  /* 0x0000000f1c00720c */ /* 0x000fe40003fc4270 */
[----:B------:R-:W-:-:S02]  /*6ee0*/  FMNMX3.FTZ R9, R9, R140, R142, !PT ;  /* 0x0000008c09097276 */ /* 0x000fc4000781008e */
[----:B------:R-:W-:Y:S02]  /*6ef0*/  FMNMX3.FTZ R6, R6, R177, R143, !PT ;  /* 0x000000b106067276 */ /* 0x000fe4000781008f */
[----:B-----5:R-:W-:Y:S02]  /*6f00*/  FSEL R154, R154, -INF , !P5 ;  /* 0xff8000009a9a7808 */ /* 0x020fe40006800000 */
[----:B------:R-:W-:Y:S02]  /*6f10*/  ISETP.GE.AND P5, PT, R15, R192, PT ;  /* 0x000000c00f00720c */ /* 0x000fe40003fa6270 */
[----:B-1----:R-:W-:Y:S02]  /*6f20*/  FSEL R155, R155, -INF , !P6 ;  /* 0xff8000009b9b7808 */ /* 0x002fe40007000000 */
[----:B------:R-:W-:Y:S02]  /*6f30*/  FSEL R144, R144, -INF , !P1 ;  /* 0xff80000090907808 */ /* 0x000fe40004800000 */
[----:B------:R-:W-:-:S02]  /*6f40*/  FMNMX3.FTZ R9, R9, R180, R178, !PT ;  /* 0x000000b409097276 */ /* 0x000fc400078100b2 */
[----:B------:R-:W-:Y:S02]  /*6f50*/  FMNMX3.FTZ R6, R6, R167, R165, !PT ;  /* 0x000000a706067276 */ /* 0x000fe400078100a5 */
[----:B------:R-:W-:Y:S02]  /*6f60*/  FSEL R166, R154, -INF , !P4 ;  /* 0xff8000009aa67808 */ /* 0x000fe40006000000 */
[----:B------:R-:W-:Y:S02]  /*6f70*/  FSEL R162, R155, -INF , !P5 ;  /* 0xff8000009ba27808 */ /* 0x000fe40006800000 */
[----:B------:R-:W-:Y:S02]  /*6f80*/  FMNMX3.FTZ R9, R9, R146, R144, !PT ;  /* 0x0000009209097276 */ /* 0x000fe40007810090 */
[----:B------:R-:W-:Y:S02]  /*6f90*/  FMNMX3.FTZ R6, R6, R147, R145, !PT ;  /* 0x0000009306067276 */ /* 0x000fe40007810091 */
[----:B------:R-:W-:-:S02]  /*6fa0*/  FMNMX3.FTZ R11, R9, R166, R162, !PT ;  /* 0x000000a6090b7276 */ /* 0x000fc400078100a2 */
[----:B------:R-:W-:Y:S01]  /*6fb0*/  LEA R164, R210, UR7, 0x1 ;  /* 0x00000007d2a47c11 */ /* 0x000fe2000f8e08ff */
[----:B------:R-:W1:Y:S01]  /*6fc0*/  SHFL.BFLY PT, R7, R6, 0x2, 0x1f ;  /* 0x0c401f0006077f89 */ /* 0x000e6200000e0000 */
[----:B------:R-:W-:Y:S02]  /*6fd0*/  MOV R159, 0x20 ;  /* 0x00000020009f7802 */ /* 0x000fe40000000f00 */
[C---:B------:R-:W-:Y:S01]  /*6fe0*/  IADD3 R16, PT, PT, R164.reuse, 0xc000, RZ ;  /* 0x0000c000a4107810 */ /* 0x040fe20007ffe0ff */
[----:B------:R-:W2:Y:S01]  /*6ff0*/  SHFL.BFLY PT, R8, R11, 0x2, 0x1f ;  /* 0x0c401f000b087f89 */ /* 0x000ea200000e0000 */
[----:B------:R-:W-:Y:S02]  /*7000*/  SEL R159, R159, 0xffffffe0, !P0 ;  /* 0xffffffe09f9f7807 */ /* 0x000fe40004000000 */
[----:B------:R-:W-:Y:S02]  /*7010*/  IADD3 R160, PT, PT, R164, 0xc040, RZ ;  /* 0x0000c040a4a07810 */ /* 0x000fe40007ffe0ff */
[----:B------:R-:W-:-:S02]  /*7020*/  @P2 IADD3 R160, PT, PT, R16, -0x40, RZ ;  /* 0xffffffc010a02810 */ /* 0x000fc40007ffe0ff */
[C---:B------:R-:W-:Y:S02]  /*7030*/  IADD3 R161, PT, PT, R159.reuse, R164, RZ ;  /* 0x000000a49fa17210 */ /* 0x040fe40007ffe0ff */
[----:B------:R-:W-:Y:S02]  /*7040*/  IADD3 R159, PT, PT, R159, R160, RZ ;  /* 0x000000a09f9f7210 */ /* 0x000fe40007ffe0ff */
[----:B------:R-:W-:Y:S02]  /*7050*/  @P3 IADD3 R200, PT, PT, R200, -0x3, RZ ;  /* 0xfffffffdc8c83810 */ /* 0x000fe40007ffe0ff */
        /* <DEDUP_REMOVED lines=9> */
[----:B------:R-:W-:Y:S01]  /*70f0*/  FMUL.FTZ R163, R148, UR6 ;  /* 0x0000000694a37c20 */ /* 0x000fe20008410000 */
[----:B------:R-:W-:Y:S02]  /*7100*/  FSEL R157, R150, RZ, P4 ;  /* 0x000000ff969d7208 */ /* 0x000fe40002000000 */
[----:B------:R-:W-:Y:S02]  /*7110*/  FSEL R168, R168, RZ, P4 ;  /* 0x000000ffa8a87208 */ /* 0x000fe40002000000 */
[----:B------:R-:W-:Y:S01]  /*7120*/  FSEL R163, R163, RZ, P1 ;  /* 0x000000ffa3a37208 */ /* 0x000fe20000800000 */
[----:B------:R-:W-:-:S02]  /*7130*/  FADD.FTZ R157, R132, -R157 ;  /* 0x8000009d849d7221 */ /* 0x000fc40000010000 */
[--C-:B------:R-:W-:Y:S01]  /*7140*/  FFMA.FTZ R158, R29, UR6, -R168.reuse ;  /* 0x000000061d9e7c23 */ /* 0x100fe200080108a8 */
[--C-:B------:R-:W-:Y:S01]  /*7150*/  FFMA.FTZ R155, R5, UR6, -R168.reuse ;  /* 0x00000006059b7c23 */ /* 0x100fe200080108a8 */
[--C-:B------:R-:W-:Y:S01]  /*7160*/  FFMA.FTZ R156, R4, UR6, -R163.reuse ;  /* 0x00000006049c7c23 */ /* 0x100fe200080108a3 */
[----:B------:R-:W-:Y:S01]  /*7170*/  FSEL R4, R148, RZ, P1 ;  /* 0x000000ff94047208 */ /* 0x000fe20000800000 */
[----:B------:R-:W-:Y:S01]  /*7180*/  FMUL.FTZ R157, R157, UR6 ;  /* 0x000000069d9d7c20 */ /* 0x000fe20008410000 */
[----:B------:R-:W1:Y:S01]  /*7190*/  LDSM.16.MT88.4 R28, [R160] ;  /* 0x00000000a01c783b */ /* 0x000e620000004200 */
[--C-:B------:R-:W-:Y:S01]  /*71a0*/  FFMA.FTZ R154, R21, UR6, -R168.reuse ;  /* 0x00000006159a7c23 */ /* 0x100fe200080108a8 */
[----:B------:R-:W-:Y:S01]  /*71b0*/  FFMA.FTZ R153, R25, UR6, -R168 ;  /* 0x0000000619997c23 */ /* 0x000fe200080108a8 */
[----:B------:R-:W-:Y:S01]  /*71c0*/  FADD.FTZ R3, R3, -R4 ;  /* 0x8000000403037221 */ /* 0x000fe20000010000 */
[--C-:B------:R-:W-:Y:S01]  /*71d0*/  FFMA.FTZ R152, R20, UR6, -R163.reuse ;  /* 0x0000000614987c23 */ /* 0x100fe200080108a3 */
[----:B------:R-:W2:Y:S01]  /*71e0*/  MUFU.EX2 R157, R157 ;  /* 0x0000009d009d7308 */ /* 0x000ea20000000800 */
[--C-:B------:R-:W-:Y:S01]  /*71f0*/  FFMA.FTZ R151, R24, UR6, -R163.reuse ;  /* 0x0000000618977c23 */ /* 0x100fe200080108a3 */
[----:B------:R-:W-:Y:S01]  /*7200*/  FMUL.FTZ R3, R3, UR6 ;  /* 0x0000000603037c20 */ /* 0x000fe20008410000 */
[--C-:B------:R-:W-:Y:S01]  /*7210*/  FFMA.FTZ R5, R12, UR6, -R163.reuse ;  /* 0x000000060c057c23 */ /* 0x100fe200080108a3 */
[----:B------:R-:W-:Y:S01]  /*7220*/  LDSM.16.MT88.4 R20, [R161+0xc000] ;  /* 0x00c00000a114783b */ /* 0x000fe20000004200 */
[--C-:B------:R-:W-:Y:S01]  /*7230*/  FFMA.FTZ R169, R169, UR6, -R168.reuse ;  /* 0x00000006a9a97c23 */ /* 0x100fe200080108a8 */
[--C-:B------:R-:W-:Y:S01]  /*7240*/  FFMA.FTZ R170, R139, UR6, -R168.reuse ;  /* 0x000000068baa7c23 */ /* 0x100fe200080108a8 */
[--C-:B------:R-:W-:Y:S01]  /*7250*/  FFMA.FTZ R171, R171, UR6, -R168.reuse ;  /* 0x00000006abab7c23 */ /* 0x100fe200080108a8 */
[----:B------:R-:W3:Y:S01]  /*7260*/  MUFU.EX2 R3, R3 ;  /* 0x0000000300037308 */ /* 0x000ee20000000800 */
[----:B------:R-:W-:Y:S01]  /*7270*/  LDSM.16.MT88.4 R12, [R164+0xc000] ;  /* 0x00c00000a40c783b */ /* 0x000fe20000004200 */
[--C-:B------:R-:W-:Y:S01]  /*7280*/  FFMA.FTZ R172, R137, UR6, -R168.reuse ;  /* 0x0000000689ac7c23 */ /* 0x100fe200080108a8 */
[--C-:B------:R-:W-:Y:S01]  /*7290*/  FFMA.FTZ R173, R136, UR6, -R163.reuse ;  /* 0x0000000688ad7c23 */ /* 0x100fe200080108a3 */
[--C-:B------:R-:W-:Y:S01]  /*72a0*/  FFMA.FTZ R174, R138, UR6, -R163.reuse ;  /* 0x000000068aae7c23 */ /* 0x100fe200080108a3 */
[--C-:B------:R-:W-:Y:S01]  /*72b0*/  FFMA.FTZ R176, R176, UR6, -R163.reuse ;  /* 0x00000006b0b07c23 */ /* 0x100fe200080108a3 */
[--C-:B------:R-:W-:Y:S01]  /*72c0*/  FFMA.FTZ R175, R182, UR6, -R163.reuse ;  /* 0x00000006b6af7c23 */ /* 0x100fe200080108a3 */
[----:B------:R-:W-:Y:S01]  /*72d0*/  LDSM.16.MT88.4 R136, [R164+0xc800] ;  /* 0x00c80000a488783b */ /* 0x000fe20000004200 */
[----:B------:R-:W-:Y:S01]  /*72e0*/  MUFU.EX2 R158, R158 ;  /* 0x0000009e009e7308 */ /* 0x000fe20000000800 */
[-C--:B--2---:R-:W-:Y:S01]  /*72f0*/  FMUL.FTZ R32, R104, R157.reuse ;  /* 0x0000009d68207220 */ /* 0x084fe20000410000 */
[-C--:B------:R-:W-:Y:S01]  /*7300*/  FMUL.FTZ R33, R105, R157.reuse ;  /* 0x0000009d69217220 */ /* 0x080fe20000410000 */
[-C--:B------:R-:W-:Y:S01]  /*7310*/  FMUL.FTZ R24, R112, R157.reuse ;  /* 0x0000009d70187220 */ /* 0x080fe20000410000 */
[-C--:B------:R-:W-:Y:S01]  /*7320*/  FMUL.FTZ R25, R113, R157.reuse ;  /* 0x0000009d71197220 */ /* 0x080fe20000410000 */
[-C--:B------:R-:W-:Y:S01]  /*7330*/  FMUL.FTZ R108, R108, R157.reuse ;  /* 0x0000009d6c6c7220 */ /* 0x080fe20000410000 */
[-C--:B------:R-:W-:Y:S01]  /*7340*/  FMUL.FTZ R109, R109, R157.reuse ;  /* 0x0000009d6d6d7220 */ /* 0x080fe20000410000 */
[----:B------:R-:W-:Y:S01]  /*7350*/  FMUL.FTZ R44, R44, R157 ;  /* 0x0000009d2c2c7220 */ /* 0x000fe20000410000 */
[----:B------:R-:W2:Y:S01]  /*7360*/  MUFU.EX2 R155, R155 ;  /* 0x0000009b009b7308 */ /* 0x000ea20000000800 */
[-C--:B---3--:R-:W-:Y:S01]  /*7370*/  FMUL.FTZ R34, R106, R3.reuse ;  /* 0x000000036a227220 */ /* 0x088fe20000410000 */
[-C--:B------:R-:W-:Y:S01]  /*7380*/  FMUL.FTZ R35, R107, R3.reuse ;  /* 0x000000036b237220 */ /* 0x080fe20000410000 */
[-C--:B------:R-:W-:Y:S01]  /*7390*/  FMUL.FTZ R26, R114, R3.reuse ;  /* 0x00000003721a7220 */ /* 0x080fe20000410000 */
[----:B------:R-:W3:Y:S01]  /*73a0*/  LDSM.16.MT88.4 R104, [R161+0xe000] ;  /* 0x00e00000a168783b */ /* 0x000ee20000004200 */
[-C--:B------:R-:W-:Y:S01]  /*73b0*/  FMUL.FTZ R27, R115, R3.reuse ;  /* 0x00000003731b7220 */ /* 0x080fe20000410000 */
[-C--:B------:R-:W-:Y:S01]  /*73c0*/  FMUL.FTZ R110, R110, R3.reuse ;  /* 0x000000036e6e7220 */ /* 0x080fe20000410000 */
[----:B------:R-:W-:Y:S01]  /*73d0*/  FMUL.FTZ R111, R111, R3 ;  /* 0x000000036f6f7220 */ /* 0x000fe20000410000 */
[----:B------:R-:W-:Y:S01]  /*73e0*/  MUFU.EX2 R154, R154 ;  /* 0x0000009a009a7308 */ /* 0x000fe20000000800 */
[----:B------:R-:W-:Y:S01]  /*73f0*/  FMUL.FTZ R45, R45, R157 ;  /* 0x0000009d2d2d7220 */ /* 0x000fe20000410000 */
[-C--:B------:R-:W-:Y:S01]  /*7400*/  FMUL.FTZ R46, R46, R3.reuse ;  /* 0x000000032e2e7220 */ /* 0x080fe20000410000 */
[----:B------:R-:W-:Y:S01]  /*7410*/  FMUL.FTZ R47, R47, R3 ;  /* 0x000000032f2f7220 */ /* 0x000fe20000410000 */
[-C--:B------:R-:W-:Y:S01]  /*7420*/  FMUL.FTZ R48, R48, R157.reuse ;  /* 0x0000009d30307220 */ /* 0x080fe20000410000 */
[----:B------:R-:W-:Y:S01]  /*7430*/  FMUL.FTZ R49, R49, R157 ;  /* 0x0000009d31317220 */ /* 0x000fe20000410000 */
[-C--:B------:R-:W-:Y:S01]  /*7440*/  FMUL.FTZ R50, R50, R3.reuse ;  /* 0x0000000332327220 */ /* 0x080fe20000410000 */
[----:B------:R-:W-:Y:S01]  /*7450*/  FMUL.FTZ R51, R51, R3 ;  /* 0x0000000333337220 */ /* 0x000fe20000410000 */
[----:B------:R-:W4:Y:S01]  /*7460*/  MUFU.EX2 R153, R153 ;  /* 0x0000009900997308 */ /* 0x000f220000000800 */
[----:B--2---:R-:W-:Y:S01]  /*7470*/  F2FP.BF16.F32.PACK_AB R4, R155, R158 ;  /* 0x0000009e9b04723e */ /* 0x004fe200000010ff */
[----:B------:R-:W2:Y:S01]  /*7480*/  LDSM.16.MT88.4 R112, [R160+0x2000] ;  /* 0x00200000a070783b */ /* 0x000ea20000004200 */
[-C--:B------:R-:W-:Y:S01]  /*7490*/  FMUL.FTZ R16, R120, R157.reuse ;  /* 0x0000009d78107220 */ /* 0x080fe20000410000 */
[----:B------:R-:W-:Y:S01]  /*74a0*/  FMUL.FTZ R17, R121, R157 ;  /* 0x0000009d79117220 */ /* 0x000fe20000410000 */
[-C--:B------:R-:W-:Y:S01]  /*74b0*/  FMUL.FTZ R18, R122, R3.reuse ;  /* 0x000000037a127220 */ /* 0x080fe20000410000 */
[----:B------:R-:W-:Y:S01]  /*74c0*/  FMUL.FTZ R19, R123, R3 ;  /* 0x000000037b137220 */ /* 0x000fe20000410000 */
[-C--:B------:R-:W-:Y:S01]  /*74d0*/  FMUL.FTZ R116, R116, R157.reuse ;  /* 0x0000009d74747220 */ /* 0x080fe20000410000 */
[----:B------:R-:W-:Y:S01]  /*74e0*/  MUFU.EX2 R156, R156 ;  /* 0x0000009c009c7308 */ /* 0x000fe20000000800 */
[----:B------:R-:W-:Y:S01]  /*74f0*/  LDSM.16.MT88.4 R120, [R159] ;  /* 0x000000009f78783b */ /* 0x000fe20000004200 */
[----:B------:R-:W-:Y:S01]  /*7500*/  FMUL.FTZ R117, R117, R157 ;  /* 0x0000009d75757220 */ /* 0x000fe20000410000 */
[-C--:B------:R-:W-:Y:S01]  /*7510*/  FMUL.FTZ R118, R118, R3.reuse ;  /* 0x0000000376767220 */ /* 0x080fe20000410000 */
[----:B------:R-:W-:Y:S01]  /*7520*/  FMUL.FTZ R119, R119, R3 ;  /* 0x0000000377777220 */ /* 0x000fe20000410000 */
[-C--:B------:R-:W-:Y:S01]  /*7530*/  FMUL.FTZ R52, R52, R157.reuse ;  /* 0x0000009d34347220 */ /* 0x080fe20000410000 */
[----:B------:R-:W-:Y:S01]  /*7540*/  FMUL.FTZ R53, R53, R157 ;  /* 0x0000009d35357220 */ /* 0x000fe20000410000 */
[-C--:B------:R-:W-:Y:S01]  /*7550*/  FMUL.FTZ R54, R54, R3.reuse ;  /* 0x0000000336367220 */ /* 0x080fe20000410000 */
[----:B------:R-:W5:Y:S01]  /*7560*/  MUFU.EX2 R152, R152 ;  /* 0x0000009800987308 */ /* 0x000f620000000800 */
[----:B----4-:R-:W-:Y:S01]  /*7570*/  F2FP.BF16.F32.PACK_AB R6, R153, R154 ;  /* 0x0000009a9906723e */ /* 0x010fe200000010ff */
[----:B------:R-:W-:Y:S01]  /*7580*/  FMUL.FTZ R55, R55, R3 ;  /* 0x0000000337377220 */ /* 0x000fe20000410000 */
[-C--:B------:R-:W-:Y:S01]  /*7590*/  FMUL.FTZ R56, R56, R157.reuse ;  /* 0x0000009d38387220 */ /* 0x080fe20000410000 */
[----:B------:R-:W-:Y:S01]  /*75a0*/  FMUL.FTZ R57, R57, R157 ;  /* 0x0000009d39397220 */ /* 0x000fe20000410000 */
[-C--:B------:R-:W-:Y:S01]  /*75b0*/  FMUL.FTZ R58, R58, R3.reuse ;  /* 0x000000033a3a7220 */ /* 0x080fe20000410000 */
[----:B------:R-:W-:Y:S01]  /*75c0*/  FMUL.FTZ R59, R59, R3 ;  /* 0x000000033b3b7220 */ /* 0x000fe20000410000 */
[-C--:B------:R-:W-:Y:S01]  /*75d0*/  FMUL.FTZ R60, R60, R157.reuse ;  /* 0x0000009d3c3c7220 */ /* 0x080fe20000410000 */
        /* <DEDUP_REMOVED lines=8> */
[----:B------:R5:W4:Y:S01]  /*7660*/  MUFU.EX2 R132, R5 ;  /* 0x0000000500847308 */ /* 0x000b220000000800 */
        /* <DEDUP_REMOVED lines=16> */
[----:B-----5:R-:W-:Y:S01]  /*7770*/  F2FP.BF16.F32.PACK_AB R5, R152, R156 ;  /* 0x0000009c9805723e */ /* 0x020fe200000010ff */
[----:B------:R-:W-:Y:S01]  /*7780*/  FMUL.FTZ R40, R40, R157 ;  /* 0x0000009d28287220 */ /* 0x000fe20000410000 */
[----:B----4-:R-:W-:Y:S01]  /*7790*/  F2FP.BF16.F32.PACK_AB R7, R132, R151 ;  /* 0x000000978407723e */ /* 0x010fe200000010ff */
[----:B------:R-:W-:Y:S01]  /*77a0*/  FMUL.FTZ R41, R41, R157 ;  /* 0x0000009d29297220 */ /* 0x000fe20000410000 */
[-C--:B------:R-:W-:Y:S01]  /*77b0*/  FMUL.FTZ R42, R42, R3.reuse ;  /* 0x000000032a2a7220 */ /* 0x080fe20000410000 */
[----:B------:R-:W-:Y:S01]  /*77c0*/  FMUL.FTZ R43, R43, R3 ;  /* 0x000000032b2b7220 */ /* 0x000fe20000410000 */
[----:B------:R-:W-:Y:S01]  /*77d0*/  MUFU.EX2 R169, R169 ;  /* 0x000000a900a97308 */ /* 0x000fe20000000800 */
        /* <DEDUP_REMOVED lines=9> */
[----:B------:R-:W-:Y:S01]  /*7870*/  FMUL.FTZ R127, R127, R3 ;  /* 0x000000037f7f7220 */ /* 0x000fe20000410000 */
[C---:B------:R-:W-:Y:S01]  /*7880*/  HMMA.16816.F32.BF16 R28, R4.reuse, R30, R108 ;  /* 0x0000001e041c723c */ /* 0x040fe2000004186c */
[----:B------:R-:W4:Y:S01]  /*7890*/  LDSM.16.MT88.4 R108, [R159+0x2000] ;  /* 0x002000009f6c783b */ /* 0x000f220000004200 */
[-C--:B------:R-:W-:Y:S01]  /*78a0*/  FMUL.FTZ R76, R76, R157.reuse ;  /* 0x0000009d4c4c7220 */ /* 0x080fe20000410000 */
[----:B------:R-:W-:Y:S01]  /*78b0*/  FMUL.FTZ R77, R77, R157 ;  /* 0x0000009d4d4d7220 */ /* 0x000fe20000410000 */
[-C--:B------:R-:W-:Y:S01]  /*78c0*/  FMUL.FTZ R78, R78, R3.reuse ;  /* 0x000000034e4e7220 */ /* 0x080fe20000410000 */
[----:B------:R-:W-:Y:S01]  /*78d0*/  MUFU.EX2 R171, R171 ;  /* 0x000000ab00ab7308 */ /* 0x000fe20000000800 */
[----:B------:R-:W-:Y:S01]  /*78e0*/  FMUL.FTZ R79, R79, R3 ;  /* 0x000000034f4f7220 */ /* 0x000fe20000410000 */
[-C--:B------:R-:W-:Y:S01]  /*78f0*/  FMUL.FTZ R80, R80, R157.reuse ;  /* 0x0000009d50507220 */ /* 0x080fe20000410000 */
[C---:B---3--:R-:W-:Y:S01]  /*7900*/  HMMA.16816.F32.BF16 R44, R4.reuse, R104, R44 ;  /* 0x00000068042c723c */ /* 0x048fe2000004182c */
[----:B------:R-:W-:Y:S01]  /*7910*/  FMUL.FTZ R81, R81, R157 ;  /* 0x0000009d51517220 */ /* 0x000fe20000410000 */
[-C--:B------:R-:W-:Y:S01]  /*7920*/  FMUL.FTZ R82, R82, R3.reuse ;  /* 0x0000000352527220 */ /* 0x080fe20000410000 */
[----:B------:R-:W-:Y:S01]  /*7930*/  FMUL.FTZ R83, R83, R3 ;  /* 0x0000000353537220 */ /* 0x000fe20000410000 */
[-C--:B------:R-:W-:Y:S01]  /*7940*/  FMUL.FTZ R84, R84, R157.reuse ;  /* 0x0000009d54547220 */ /* 0x080fe20000410000 */
[----:B------:R-:W-:Y:S01]  /*7950*/  MUFU.EX2 R172, R172 ;  /* 0x000000ac00ac7308 */ /* 0x000fe20000000800 */
[----:B------:R-:W-:Y:S01]  /*7960*/  FMUL.FTZ R85, R85, R157 ;  /* 0x0000009d55557220 */ /* 0x000fe20000410000 */
[-C--:B------:R-:W-:Y:S01]  /*7970*/  FMUL.FTZ R86, R86, R3.reuse ;  /* 0x0000000356567220 */ /* 0x080fe20000410000 */
[C---:B------:R-:W-:Y:S01]  /*7980*/  HMMA.16816.F32.BF16 R48, R4.reuse, R106, R48 ;  /* 0x0000006a0430723c */ /* 0x040fe20000041830 */
[----:B------:R-:W3:Y:S01]  /*7990*/  LDSM.16.MT88.4 R104, [R164+0x10000] ;  /* 0x01000000a468783b */ /* 0x000ee20000004200 */
[----:B------:R-:W-:Y:S01]  /*79a0*/  FMUL.FTZ R87, R87, R3 ;  /* 0x0000000357577220 */ /* 0x000fe20000410000 */
[-C--:B------:R-:W-:Y:S01]  /*79b0*/  FMUL.FTZ R88, R88, R157.reuse ;  /* 0x0000009d58587220 */ /* 0x080fe20000410000 */
[----:B------:R-:W-:Y:S01]  /*79c0*/  FMUL.FTZ R89, R89, R157 ;  /* 0x0000009d59597220 */ /* 0x000fe20000410000 */
[----:B------:R-:W-:Y:S01]  /*79d0*/  MUFU.EX2 R173, R173 ;  /* 0x000000ad00ad7308 */ /* 0x000fe20000000800 */
[-C--:B------:R-:W-:Y:S01]  /*79e0*/  FMUL.FTZ R90, R90, R3.reuse ;  /* 0x000000035a5a7220 */ /* 0x080fe20000410000 */
[----:B------:R-:W-:Y:S01]  /*79f0*/  FMUL.FTZ R91, R91, R3 ;  /* 0x000000035b5b7220 */ /* 0x000fe20000410000 */
[C---:B------:R-:W-:Y:S01]  /*7a00*/  HMMA.16816.F32.BF16 R16, R4.reuse, R20, R16 ;  /* 0x000000140410723c */ /* 0x040fe20000041810 */
[-C--:B------:R-:W-:Y:S01]  /*7a10*/  FMUL.FTZ R92, R92, R157.reuse ;  /* 0x0000009d5c5c7220 */ /* 0x080fe20000410000 */
[----:B------:R-:W-:Y:S01]  /*7a20*/  FMUL.FTZ R93, R93, R157 ;  /* 0x0000009d5d5d7220 */ /* 0x000fe20000410000 */
[-C--:B------:R-:W-:Y:S01]  /*7a30*/  FMUL.FTZ R94, R94, R3.reuse ;  /* 0x000000035e5e7220 */ /* 0x080fe20000410000 */
[----:B------:R-:W-:Y:S01]  /*7a40*/  FMUL.FTZ R95, R95, R3 ;  /* 0x000000035f5f7220 */ /* 0x000fe20000410000 */
[----:B------:R-:W5:Y:S01]  /*7a50*/  MUFU.EX2 R174, R174 ;  /* 0x000000ae00ae7308 */ /* 0x000f620000000800 */
[-C--:B------:R-:W-:Y:S01]  /*7a60*/  FMUL.FTZ R96, R96, R157.reuse ;  /* 0x0000009d60607220 */ /* 0x080fe20000410000 */
[----:B------:R-:W-:Y:S01]  /*7a70*/  FMUL.FTZ R97, R97, R157 ;  /* 0x0000009d61617220 */ /* 0x000fe20000410000 */
[C---:B------:R-:W-:Y:S01]  /*7a80*/  HMMA.16816.F32.BF16 R20, R4.reuse, R22, R116 ;  /* 0x000000160414723c */ /* 0x040fe20000041874 */
[----:B------:R-:W1:Y:S01]  /*7a90*/  LDSM.16.MT88.4 R116, [R164+0xe000] ;  /* 0x00e00000a474783b */ /* 0x000e620000004200 */
[-C--:B------:R-:W-:Y:S01]  /*7aa0*/  FMUL.FTZ R98, R98, R3.reuse ;  /* 0x0000000362627220 */ /* 0x080fe20000410000 */
[----:B------:R-:W-:Y:S01]  /*7ab0*/  FMUL.FTZ R99, R99, R3 ;  /* 0x0000000363637220 */ /* 0x000fe20000410000 */
[--C-:B------:R-:W-:Y:S01]  /*7ac0*/  FFMA.FTZ R179, R179, UR6, -R168.reuse ;  /* 0x00000006b3b37c23 */ /* 0x100fe200080108a8 */
[----:B------:R-:W-:Y:S01]  /*7ad0*/  MUFU.EX2 R176, R176 ;  /* 0x000000b000b07308 */ /* 0x000fe20000000800 */
[----:B------:R-:W-:Y:S01]  /*7ae0*/  LDSM.16.MT88.4 R128, [R160+0x800] ;  /* 0x00080000a080783b */ /* 0x000fe20000004200 */
[--C-:B------:R-:W-:Y:S01]  /*7af0*/  FFMA.FTZ R182, R141, UR6, -R168.reuse ;  /* 0x000000068db67c23 */ /* 0x100fe200080108a8 */
[C---:B--2---:R-:W-:Y:S01]  /*7b00*/  HMMA.16816.F32.BF16 R52, R4.reuse, R112, R52 ;  /* 0x000000700434723c */ /* 0x044fe20000041834 */
[--C-:B------:R-:W-:Y:S01]  /*7b10*/  FFMA.FTZ R177, R177, UR6, -R168.reuse ;  /* 0x00000006b1b17c23 */ /* 0x100fe200080108a8 */
[--C-:B------:R-:W-:Y:S01]  /*7b20*/  FFMA.FTZ R186, R143, UR6, -R168.reuse ;  /* 0x000000068fba7c23 */ /* 0x100fe200080108a8 */
[--C-:B------:R-:W-:Y:S01]  /*7b30*/  FFMA.FTZ R181, R140, UR6, -R163.reuse ;  /* 0x000000068cb57c23 */ /* 0x100fe200080108a3 */
[--C-:B------:R-:W-:Y:S01]  /*7b40*/  FFMA.FTZ R206, R142, UR6, -R163.reuse ;  /* 0x000000068ece7c23 */ /* 0x100fe200080108a3 */
[----:B------:R-:W2:Y:S01]  /*7b50*/  MUFU.EX2 R175, R175 ;  /* 0x000000af00af7308 */ /* 0x000ea20000000800 */
[--C-:B------:R-:W-:Y:S01]  /*7b60*/  FFMA.FTZ R180, R180, UR6, -R163.reuse ;  /* 0x00000006b4b47c23 */ /* 0x100fe200080108a3 */
[--C-:B------:R-:W-:Y:S01]  /*7b70*/  FFMA.FTZ R183, R178, UR6, -R163.reuse ;  /* 0x00000006b2b77c23 */ /* 0x100fe200080108a3 */
[C---:B------:R-:W-:Y:S01]  /*7b80*/  HMMA.16816.F32.BF16 R56, R4.reuse, R114, R56 ;  /* 0x000000720438723c */ /* 0x040fe20000041838 */
[----:B------:R-:W5:Y:S01]  /*7b90*/  LDSM.16.MT88.4 R112, [R161+0x10000] ;  /* 0x01000000a170783b */ /* 0x000f620000004200 */
[--C-:B------:R-:W-:Y:S01]  /*7ba0*/  FFMA.FTZ R178, R165, UR6, -R168.reuse ;  /* 0x00000006a5b27c23 */ /* 0x100fe200080108a8 */
[--C-:B------:R-:W-:Y:S01]  /*7bb0*/  FFMA.FTZ R167, R167, UR6, -R168.reuse ;  /* 0x00000006a7a77c23 */ /* 0x100fe200080108a8 */
[--C-:B------:R-:W-:Y:S01]  /*7bc0*/  FFMA.FTZ R165, R147, UR6, -R168.reuse ;  /* 0x0000000693a57c23 */ /* 0x100fe200080108a8 */
[----:B------:R-:W-:Y:S01]  /*7bd0*/  MUFU.EX2 R179, R179 ;  /* 0x000000b300b37308 */ /* 0x000fe20000000800 */
[----:B------:R-:W-:Y:S01]  /*7be0*/  LDSM.16.MT88.4 R140, [R164+0xd000] ;  /* 0x00d00000a48c783b */ /* 0x000fe20000004200 */
[--C-:B------:R-:W-:Y:S01]  /*7bf0*/  FFMA.FTZ R187, R146, UR6, -R163.reuse ;  /* 0x0000000692bb7c23 */ /* 0x100fe200080108a3 */
[C---:B----4-:R-:W-:Y:S01]  /*7c00*/  HMMA.16816.F32.BF16 R60, R4.reuse, R108, R60 ;  /* 0x0000006c043c723c */ /* 0x050fe2000004183c */
[--C-:B------:R-:W-:Y:S01]  /*7c10*/  FFMA.FTZ R208, R144, UR6, -R163.reuse ;  /* 0x0000000690d07c23 */ /* 0x100fe200080108a3 */
[--C-:B------:R-:W-:Y:S01]  /*7c20*/  FFMA.FTZ R166, R166, UR6, -R163.reuse ;  /* 0x00000006a6a67c23 */ /* 0x100fe200080108a3 */
[----:B------:R-:W-:Y:S01]  /*7c30*/  FFMA.FTZ R168, R145, UR6, -R168 ;  /* 0x0000000691a87c23 */ /* 0x000fe200080108a8 */
[----:B------:R-:W-:Y:S01]  /*7c40*/  FFMA.FTZ R163, R162, UR6, -R163 ;  /* 0x00000006a2a37c23 */ /* 0x000fe200080108a3 */
[----:B------:R-:W4:Y:S01]  /*7c50*/  MUFU.EX2 R182, R182 ;  /* 0x000000b600b67308 */ /* 0x000f220000000800 */
[----:B------:R-:W-:Y:S01]  /*7c60*/  FFMA.FTZ R158, R211, R157, R158 ;  /* 0x0000009dd39e7223 */ /* 0x000fe2000001009e */
[----:B------:R-:W-:Y:S01]  /*7c70*/  FFMA.FTZ R3, R209, R3, R156 ;  /* 0x00000003d1037223 */ /* 0x000fe2000001009c */
[C---:B------:R-:W-:Y:S01]  /*7c80*/  HMMA.16816.F32.BF16 R64, R4.reuse, R110, R64 ;  /* 0x0000006e0440723c */ /* 0x040fe20000041840 */
[----:B------:R-:W2:Y:S01]  /*7c90*/  LDSM.16.MT88.4 R108, [R160+0x4000] ;  /* 0x00400000a06c783b */ /* 0x000ea20000004200 */
[----:B------:R-:W-:Y:S01]  /*7ca0*/  FADD.FTZ R155, R155, R158 ;  /* 0x0000009e9b9b7221 */ /* 0x000fe20000010000 */
[----:B------:R-:W-:Y:S01]  /*7cb0*/  FADD.FTZ R152, R152, R3 ;  /* 0x0000000398987221 */ /* 0x000fe20000010000 */
[-C--:B------:R-:W-:Y:S01]  /*7cc0*/  MOV R3, R148.reuse ;  /* 0x0000009400037202 */ /* 0x080fe20000000f00 */
[----:B------:R-:W-:Y:S01]  /*7cd0*/  MUFU.EX2 R177, R177 ;  /* 0x000000b100b17308 */ /* 0x000fe20000000800 */
[----:B------:R-:W-:Y:S01]  /*7ce0*/  FADD.FTZ R154, R154, R155 ;  /* 0x0000009b9a9a7221 */ /* 0x000fe20000010000 */
[----:B------:R-:W-:Y:S01]  /*7cf0*/  FADD.FTZ R151, R151, R152 ;  /* 0x0000009897977221 */ /* 0x000fe20000010000 */
[C---:B---3--:R-:W-:Y:S01]  /*7d00*/  HMMA.16816.F32.BF16 R68, R4.reuse, R104, R68 ;  /* 0x000000680444723c */ /* 0x048fe20000041844 */
[----:B------:R-:W-:Y:S01]  /*7d10*/  LDSM.16.MT88.4 R144, [R164+0xf800] ;  /* 0x00f80000a490783b */ /* 0x000fe20000004200 */
[----:B------:R-:W-:Y:S01]  /*7d20*/  FADD.FTZ R154, R153, R154 ;  /* 0x0000009a999a7221 */ /* 0x000fe20000010000 */
[----:B------:R-:W-:Y:S01]  /*7d30*/  FADD.FTZ R132, R132, R151 ;  /* 0x0000009784847221 */ /* 0x000fe20000010000 */
[----:B------:R-:W-:Y:S01]  /*7d40*/  @P3 MOV R3, R148 ;  /* 0x0000009400033202 */ /* 0x000fe20000000f00 */
[----:B------:R-:W-:Y:S03]  /*7d50*/  MUFU.EX2 R186, R186 ;  /* 0x000000ba00ba7308 */ /* 0x000fe60000000800 */
[C---:B------:R-:W-:Y:S01]  /*7d60*/  HMMA.16816.F32.BF16 R72, R4.reuse, R106, R72 ;  /* 0x0000006a0448723c */ /* 0x040fe20000041848 */
[----:B------:R-:W3:Y:S04]  /*7d70*/  LDSM.16.MT88.4 R104, [R159+0x4000] ;  /* 0x004000009f68783b */ /* 0x000ee80000004200 */
[----:B------:R-:W-:Y:S03]  /*7d80*/  MUFU.EX2 R181, R181 ;  /* 0x000000b500b57308 */ /* 0x000fe60000000800 */
[C---:B------:R-:W-:Y:S05]  /*7d90*/  HMMA.16816.F32.BF16 R32, R4.reuse, R120, R32 ;  /* 0x000000780420723c */ /* 0x040fea0000041820 */
[----:B------:R-:W4:Y:S03]  /*7da0*/  MUFU.EX2 R206, R206 ;  /* 0x000000ce00ce7308 */ /* 0x000f260000000800 */
[C---:B------:R-:W-:Y:S01]  /*7db0*/  HMMA.16816.F32.BF16 R100, R4.reuse, R122, R100 ;  /* 0x0000007a0464723c */ /* 0x040fe20000041864 */
[----:B------:R-:W4:Y:S04]  /*7dc0*/  LDSM.16.MT88.4 R120, [R164+0xe800] ;  /* 0x00e80000a478783b */ /* 0x000f280000004200 */
[----:B------:R-:W-:Y:S03]  /*7dd0*/  MUFU.EX2 R180, R180 ;  /* 0x000000b400b47308 */ /* 0x000fe60000000800 */
[C---:B-1----:R-:W-:Y:S05]  /*7de0*/  HMMA.16816.F32.BF16 R36, R4.reuse, R116, R36 ;  /* 0x000000740424723c */ /* 0x042fea0000041824 */
[----:B------:R-:W1:Y:S03]  /*7df0*/  MUFU.EX2 R183, R183 ;  /* 0x000000b700b77308 */ /* 0x000e660000000800 */
[C---:B------:R-:W-:Y:S01]  /*7e00*/  HMMA.16816.F32.BF16 R40, R4.reuse, R118, R40 ;  /* 0x000000760428723c */ /* 0x040fe20000041828 */
[----:B------:R-:W-:Y:S04]  /*7e10*/  LDSM.16.MT88.4 R116, [R161+0xe800] ;  /* 0x00e80000a174783b */ /* 0x000fe80000004200 */
[----:B------:R-:W-:Y:S03]  /*7e20*/  MUFU.EX2 R167, R167 ;  /* 0x000000a700a77308 */ /* 0x000fe60000000800 */
[C---:B------:R-:W-:Y:S05]  /*7e30*/  HMMA.16816.F32.BF16 R8, R4.reuse, R12, R8 ;  /* 0x0000000c0408723c */ /* 0x040fea0000041808 */
[----:B------:R-:W1:Y:S03]  /*7e40*/  MUFU.EX2 R178, R178 ;  /* 0x000000b200b27308 */ /* 0x000e660000000800 */
[C---:B------:R-:W-:Y:S01]  /*7e50*/  HMMA.16816.F32.BF16 R12, R4.reuse, R14, R124 ;  /* 0x0000000e040c723c */ /* 0x040fe2000004187c */
[----:B------:R-:W-:Y:S04]  /*7e60*/  LDSM.16.MT88.4 R124, [R159+0x800] ;  /* 0x000800009f7c783b */ /* 0x000fe80000004200 */
[----:B------:R-:W-:Y:S03]  /*7e70*/  MUFU.EX2 R165, R165 ;  /* 0x000000a500a57308 */ /* 0x000fe60000000800 */
[C---:B-----5:R-:W-:Y:S05]  /*7e80*/  HMMA.16816.F32.BF16 R76, R4.reuse, R112, R76 ;  /* 0x00000070044c723c */ /* 0x060fea000004184c */
[----:B------:R-:W-:Y:S03]  /*7e90*/  MUFU.EX2 R168, R168 ;  /* 0x000000a800a87308 */ /* 0x000fe60000000800 */
[C---:B------:R-:W-:Y:S01]  /*7ea0*/  HMMA.16816.F32.BF16 R80, R4.reuse, R114, R80 ;  /* 0x000000720450723c */ /* 0x040fe20000041850 */
[----:B------:R-:W5:Y:S04]  /*7eb0*/  LDSM.16.MT88.4 R112, [R161+0xc800] ;  /* 0x00c80000a170783b */ /* 0x000f680000004200 */
[----:B------:R-:W-:Y:S03]  /*7ec0*/  MUFU.EX2 R187, R187 ;  /* 0x000000bb00bb7308 */ /* 0x000fe60000000800 */
[C---:B--2---:R-:W-:Y:S05]  /*7ed0*/  HMMA.16816.F32.BF16 R84, R4.reuse, R108, R84 ;  /* 0x0000006c0454723c */ /* 0x044fea0000041854 */
[----:B------:R-:W2:Y:S03]  /*7ee0*/  MUFU.EX2 R208, R208 ;  /* 0x000000d000d07308 */ /* 0x000ea60000000800 */
[C---:B------:R-:W-:Y:S01]  /*7ef0*/  HMMA.16816.F32.BF16 R88, R4.reuse, R110, R88 ;  /* 0x0000006e0458723c */ /* 0x040fe20000041858 */
[----:B------:R-:W1:Y:S04]  /*7f00*/  LDSM.16.MT88.4 R108, [R160+0x2800] ;  /* 0x00280000a06c783b */ /* 0x000e680000004200 */
[----:B------:R-:W-:Y:S03]  /*7f10*/  MUFU.EX2 R166, R166 ;  /* 0x000000a600a67308 */ /* 0x000fe60000000800 */
[C---:B---3--:R-:W-:Y:S05]  /*7f20*/  HMMA.16816.F32.BF16 R92, R4.reuse, R104, R92 ;  /* 0x00000068045c723c */ /* 0x048fea000004185c */
[----:B------:R-:W3:Y:S03]  /*7f30*/  MUFU.EX2 R163, R163 ;  /* 0x000000a300a37308 */ /* 0x000ee60000000800 */
[----:B------:R-:W-:Y:S01]  /*7f40*/  HMMA.16816.F32.BF16 R4, R4, R106, R96 ;  /* 0x0000006a0404723c */ /* 0x000fe20000041860 */
[----:B------:R-:W-:Y:S01]  /*7f50*/  F2FP.BF16.F32.PACK_AB R96, R170, R169 ;  /* 0x000000a9aa60723e */ /* 0x000fe200000010ff */
[----:B------:R-:W-:Y:S01]  /*7f60*/  LDSM.16.MT88.4 R104, [R159+0x2800] ;  /* 0x002800009f68783b */ /* 0x000fe20000004200 */
[----:B------:R-:W-:Y:S01]  /*7f70*/  F2FP.BF16.F32.PACK_AB R97, R174, R173 ;  /* 0x000000adae61723e */ /* 0x000fe200000010ff */
[----:B------:R-:W-:Y:S01]  /*7f80*/  FADD.FTZ R169, R169, R154 ;  /* 0x0000009aa9a97221 */ /* 0x000fe20000010000 */
[----:B------:R-:W-:Y:S01]  /*7f90*/  F2FP.BF16.F32.PACK_AB R98, R172, R171 ;  /* 0x000000abac62723e */ /* 0x000fe200000010ff */
[----:B------:R-:W-:Y:S01]  /*7fa0*/  FADD.FTZ R173, R173, R132 ;  /* 0x00000084adad7221 */ /* 0x000fe20000010000 */
[----:B------:R-:W-:Y:S01]  /*7fb0*/  F2FP.BF16.F32.PACK_AB R99, R175, R176 ;  /* 0x000000b0af63723e */ /* 0x000fe200000010ff */
[----:B------:R-:W-:Y:S01]  /*7fc0*/  FADD.FTZ R170, R170, R169 ;  /* 0x000000a9aaaa7221 */ /* 0x000fe20000010000 */
[-C--:B------:R-:W-:Y:S01]  /*7fd0*/  MOV R132, R150.reuse ;  /* 0x0000009600847202 */ /* 0x080fe20000000f00 */
[----:B------:R-:W-:Y:S01]  /*7fe0*/  FADD.FTZ R173, R174, R173 ;  /* 0x000000adaead7221 */ /* 0x000fe20000010000 */
[----:B------:R-:W-:Y:S01]  /*7ff0*/  @P3 MOV R132, R150 ;  /* 0x0000009600843202 */ /* 0x000fe20000000f00 */
[----:B------:R-:W-:-:S02]  /*8000*/  FADD.FTZ R171, R171, R170 ;  /* 0x000000aaabab7221 */ /* 0x000fc40000010000 */
[----:B----4-:R-:W-:Y:S01]  /*8010*/  HMMA.16816.F32.BF16 R36, R96, R120, R36 ;  /* 0x000000786024723c */ /* 0x010fe20000041824 */
[----:B------:R-:W-:Y:S01]  /*8020*/  FADD.FTZ R176, R176, R173 ;  /* 0x000000adb0b07221 */ /* 0x000fe20000010000 */
[----:B------:R-:W-:-:S03]  /*8030*/  FADD.FTZ R172, R172, R171 ;  /* 0x000000abacac7221 */ /* 0x000fc60000010000 */
[----:B------:R-:W-:-:S03]  /*8040*/  FADD.FTZ R176, R175, R176 ;  /* 0x000000b0afb07221 */ /* 0x000fc60000010000 */
[C---:B------:R-:W-:Y:S01]  /*8050*/  HMMA.16816.F32.BF16 R40, R96.reuse, R122, R40 ;  /* 0x0000007a6028723c */ /* 0x040fe20000041828 */
[----:B------:R-:W4:Y:S07]  /*8060*/  LDSM.16.MT88.4 R120, [R161+0x10800] ;  /* 0x01080000a178783b */ /* 0x000f2e0000004200 */
[C---:B-----5:R-:W-:Y:S08]  /*8070*/  HMMA.16816.F32.BF16 R16, R96.reuse, R112, R16 ;  /* 0x000000706010723c */ /* 0x060ff00000041810 */
[C---:B------:R-:W-:Y:S01]  /*8080*/  HMMA.16816.F32.BF16 R20, R96.reuse, R114, R20 ;  /* 0x000000726014723c */ /* 0x040fe20000041814 */
[----:B------:R-:W5:Y:S07]  /*8090*/  LDSM.16.MT88.4 R112, [R164+0x10800] ;  /* 0x01080000a470783b */ /* 0x000f6e0000004200 */
[C---:B------:R-:W-:Y:S08]  /*80a0*/  HMMA.16816.F32.BF16 R44, R96.reuse, R116, R44 ;  /* 0x00000074602c723c */ /* 0x040ff0000004182c */
[C---:B------:R-:W-:Y:S01]  /*80b0*/  HMMA.16816.F32.BF16 R48, R96.reuse, R118, R48 ;  /* 0x000000766030723c */ /* 0x040fe20000041830 */
[----:B------:R-:W2:Y:S07]  /*80c0*/  LDSM.16.MT88.4 R116, [R160+0x4800] ;  /* 0x00480000a074783b */ /* 0x000eae0000004200 */
[C---:B-1----:R-:W-:Y:S08]  /*80d0*/  HMMA.16816.F32.BF16 R52, R96.reuse, R108, R52 ;  /* 0x0000006c6034723c */ /* 0x042ff00000041834 */
[C---:B------:R-:W-:Y:S01]  /*80e0*/  HMMA.16816.F32.BF16 R56, R96.reuse, R110, R56 ;  /* 0x0000006e6038723c */ /* 0x040fe20000041838 */
[----:B------:R-:W1:Y:S07]  /*80f0*/  LDSM.16.MT88.4 R108, [R159+0x4800] ;  /* 0x004800009f6c783b */ /* 0x000e6e0000004200 */
        /* <DEDUP_REMOVED lines=20> */
[----:B------:R-:W-:Y:S07]  /*8240*/  LDSM.16.MT88.4 R116, [R161+0xf000] ;  /* 0x00f00000a174783b */ /* 0x000fee0000004200 */
[----:B-1----:R-:W-:Y:S01]  /*8250*/  HMMA.16816.F32.BF16 R92, R96, R108, R92 ;  /* 0x0000006c605c723c */ /* 0x002fe2000004185c */
[----:B------:R-:W-:Y:S01]  /*8260*/  F2FP.BF16.F32.PACK_AB R108, R182, R179 ;  /* 0x000000b3b66c723e */ /* 0x000fe200000010ff */
[----:B------:R-:W-:Y:S01]  /*8270*/  FADD.FTZ R179, R179, R172 ;  /* 0x000000acb3b37221 */ /* 0x000fe20000010000 */
[----:B------:R-:W-:Y:S01]  /*8280*/  F2FP.BF16.F32.PACK_AB R109, R206, R181 ;  /* 0x000000b5ce6d723e */ /* 0x000fe200000010ff */
[----:B------:R-:W-:-:S02]  /*8290*/  FADD.FTZ R181, R181, R176 ;  /* 0x000000b0b5b57221 */ /* 0x000fc40000010000 */
[----:B------:R-:W-:Y:S02]  /*82a0*/  FADD.FTZ R182, R182, R179 ;  /* 0x000000b3b6b67221 */ /* 0x000fe40000010000 */
[----:B------:R-:W-:Y:S01]  /*82b0*/  HMMA.16816.F32.BF16 R4, R96, R110, R4 ;  /* 0x0000006e6004723c */ /* 0x000fe20000041804 */
[----:B------:R-:W1:Y:S01]  /*82c0*/  LDSM.16.MT88.4 R96, [R164+0x11000] ;  /* 0x01100000a460783b */ /* 0x000e620000004200 */
[----:B------:R-:W-:Y:S01]  /*82d0*/  F2FP.BF16.F32.PACK_AB R110, R186, R177 ;  /* 0x000000b1ba6e723e */ /* 0x000fe200000010ff */
[----:B------:R-:W-:Y:S01]  /*82e0*/  FADD.FTZ R181, R206, R181 ;  /* 0x000000b5ceb57221 */ /* 0x000fe20000010000 */
[----:B------:R-:W-:Y:S01]  /*82f0*/  F2FP.BF16.F32.PACK_AB R111, R183, R180 ;  /* 0x000000b4b76f723e */ /* 0x000fe200000010ff */
[----:B------:R-:W-:Y:S02]  /*8300*/  FADD.FTZ R177, R177, R182 ;  /* 0x000000b6b1b17221 */ /* 0x000fe40000010000 */
[----:B------:R-:W-:Y:S02]  /*8310*/  FADD.FTZ R180, R180, R181 ;  /* 0x000000b5b4b47221 */ /* 0x000fe40000010000 */
[----:B------:R-:W-:-:S02]  /*8320*/  FADD.FTZ R186, R186, R177 ;  /* 0x000000b1baba7221 */ /* 0x000fc40000010000 */
[----:B----4-:R-:W-:Y:S01]  /*8330*/  HMMA.16816.F32.BF16 R36, R108, R120, R36 ;  /* 0x000000786c24723c */ /* 0x010fe20000041824 */
[----:B------:R-:W-:-:S07]  /*8340*/  FADD.FTZ R180, R183, R180 ;  /* 0x000000b4b7b47221 */ /* 0x000fce0000010000 */
        /* <DEDUP_REMOVED lines=38> */
[C---:B------:R-:W-:Y:S01]  /*85b0*/  HMMA.16816.F32.BF16 R56, R108.reuse, R114, R56 ;  /* 0x000000726c38723c */ /* 0x040fe20000041838 */
[----:B------:R-:W1:Y:S07]  /*85c0*/  LDSM.16.MT88.4 R112, [R161+0x11800] ;  /* 0x01180000a170783b */ /* 0x000e6e0000004200 */
[C---:B------:R-:W-:Y:S01]  /*85d0*/  HMMA.16816.F32.BF16 R20, R108.reuse, R138, R20 ;  /* 0x0000008a6c14723c */ /* 0x040fe20000041814 */
[----:B------:R-:W-:Y:S07]  /*85e0*/  LDSM.16.MT88.4 R136, [R160+0x3800] ;  /* 0x00380000a088783b */ /* 0x000fee0000004200 */
[C---:B---3--:R-:W-:Y:S08]  /*85f0*/  HMMA.16816.F32.BF16 R84, R108.reuse, R104, R84 ;  /* 0x000000686c54723c */ /* 0x048ff00000041854 */
[----:B------:R-:W-:Y:S01]  /*8600*/  HMMA.16816.F32.BF16 R88, R108, R106, R88 ;  /* 0x0000006a6c58723c */ /* 0x000fe20000041858 */
[----:B------:R-:W3:Y:S04]  /*8610*/  LDSM.16.MT88.4 R108, [R160+0x1800] ;  /* 0x00180000a06c783b */ /* 0x000ee80000004200 */
[----:B------:R-:W5:Y:S03]  /*8620*/  LDSM.16.MT88.4 R104, [R160+0x5800] ;  /* 0x00580000a068783b */ /* 0x000f660000004200 */
[C---:B------:R-:W-:Y:S01]  /*8630*/  HMMA.16816.F32.BF16 R128, R96.reuse, R124, R8 ;  /* 0x0000007c6080723c */ /* 0x040fe20000041808 */
[----:B------:R-:W5:Y:S07]  /*8640*/  LDSM.16.MT88.4 R8, [R159+0x1800] ;  /* 0x001800009f08783b */ /* 0x000f6e0000004200 */
        /* <DEDUP_REMOVED lines=26> */
[----:B------:R-:W-:-:S15]  /*87f0*/  @P3 BRA `(.L_x_1377) ;  /* 0x0000000000043947 */ /* 0x000fde0003800000 */
.L_x_1375:
[----:B------:R-:W-:-:S07]  /*8800*/  IADD3 R200, PT, PT, R190, -0x1, RZ ;  /* 0xffffffffbec87810 */ /* 0x000fce0007ffe0ff */
.L_x_1377:
[----:B------:R-:W-:-:S13]  /*8810*/  ISETP.GE.AND P1, PT, R200, R197, PT ;  /* 0x000000c5c800720c */ /* 0x000fda0003f26270 */
[----:B------:R-:W-:Y:S05]  /*8820*/  @!P1 BRA `(.L_x_1378) ;  /* 0x0000003800009947 */ /* 0x000fea0003800000 */
[----:B------:R-:W-:Y:S01]  /*8830*/  IMAD R4, R184, UR4, RZ ;  /* 0x00000004b8047c24 */ /* 0x000fe2000f8e02ff */
[----:B------:R-:W-:Y:S01]  /*8840*/  LOP3.LUT R189, R189, 0x38, R188, 0x78, !PT ;  /* 0x00000038bdbd7812 */ /* 0x000fe200078e78bc */
[----:B------:R-:W-:Y:S01]  /*8850*/  IMAD.WIDE.U32 R6, R198, R134, R202 ;  /* 0x00000086c6067225 */ /* 0x000fe200078e00ca */
[----:B------:R-:W-:Y:S01]  /*8860*/  UMOV UR6, 0x400 ;  /* 0x0000040000067882 */ /* 0x000fe20000000000 */
[----:B------:R-:W-:Y:S01]  /*8870*/  IADD3 R198, P1, PT, R204, -0x100, RZ ;  /* 0xffffff00ccc67810 */ /* 0x000fe20007f3e0ff */
[----:B------:R-:W1:Y:S01]  /*8880*/  LDCU UR7, c[0x0][0x50c] ;  /* 0x0000a180ff0777ac */ /* 0x000e620008000800 */
[----:B------:R-:W-:Y:S01]  /*8890*/  IMAD R4, R185, UR5, R4 ;  /* 0x00000005b9047c24 */ /* 0x000fe2000f8e0204 */
[----:B------:R-:W2:Y:S01]  /*88a0*/  S2UR UR5, SR_CgaCtaId ;  /* 0x00000000000579c3 */ /* 0x000ea20000008800 */
[----:B------:R-:W-:Y:S01]  /*88b0*/  IMAD.IADD R7, R201, 0x1, R7 ;  /* 0x00000001c9077824 */ /* 0x000fe200078e0207 */
[----:B------:R-:W-:Y:S01]  /*88c0*/  LOP3.LUT R206, R189, 0x1e00, R2, 0xf8, !PT ;  /* 0x00001e00bdce7812 */ /* 0x000fe200078ef802 */
[----:B------:R-:W-:Y:S01]  /*88d0*/  IMAD.SHL.U32 R181, R188, 0x40, RZ ;  /* 0x00000040bcb57824 */ /* 0x000fe200078e00ff */
[----:B------:R-:W-:Y:S01]  /*88e0*/  MOV R189, 0x40 ;  /* 0x0000004000bd7802 */ /* 0x000fe20000000f00 */
[----:B------:R-:W-:Y:S01]  /*88f0*/  IMAD.WIDE.U32 R6, R185, UR4, R6 ;  /* 0x00000004b9067c25 */ /* 0x000fe2000f8e0006 */
[----:B------:R-:W-:Y:S01]  /*8900*/  SHF.L.U64.HI R201, R134, 0x5, R135 ;  /* 0x0000000586c97819 */ /* 0x000fe20000010287 */
[----:B------:R-:W3:Y:S01]  /*8910*/  LDCU UR4, c[0x0][0x45c] ;  /* 0x00008b80ff0477ac */ /* 0x000ee20008000800 */
[----:B------:R-:W-:Y:S01]  /*8920*/  LOP3.LUT R11, R181, 0x1c0, RZ, 0xc0, !PT ;  /* 0x000001c0b50b7812 */ /* 0x000fe200078ec0ff */
[----:B------:R-:W-:Y:S01]  /*8930*/  IMAD.SHL.U32 R9, R188, 0x20, RZ ;  /* 0x00000020bc097824 */ /* 0x000fe200078e00ff */
[----:B------:R-:W-:Y:S01]  /*8940*/  IADD3 R0, P3, PT, R0, R6, RZ ;  /* 0x0000000600007210 */ /* 0x000fe20007f7e0ff */
[C---:B------:R-:W-:Y:S01]  /*8950*/  IMAD R149, R200.reuse, 0x40, R149 ;  /* 0x00000040c8957824 */ /* 0x040fe200078e0295 */
[----:B------:R-:W-:Y:S01]  /*8960*/  LOP3.LUT R11, R11, 0x38, R2, 0xf8, !PT ;  /* 0x000000380b0b7812 */ /* 0x000fe200078ef802 */
[----:B------:R-:W-:Y:S01]  /*8970*/  VIADD R214, R200, 0x1 ;  /* 0x00000001c8d67836 */ /* 0x000fe20000000000 */
[----:B------:R-:W-:Y:S01]  /*8980*/  LOP3.LUT R8, R181, 0x200, RZ, 0xc0, !PT ;  /* 0x00000200b5087812 */ /* 0x000fe200078ec0ff */
[----:B------:R-:W-:Y:S01]  /*8990*/  IMAD.X R7, R4, 0x1, R7, P3 ;  /* 0x0000000104077824 */ /* 0x000fe200018e0607 */
[--C-:B------:R-:W-:Y:S01]  /*89a0*/  SHF.R.U32.HI R2, RZ, 0x1, R188.reuse ;  /* 0x00000001ff027819 */ /* 0x100fe200000116bc */
[----:B------:R-:W-:Y:S01]  /*89b0*/  IMAD.SHL.U32 R13, R0, 0x2, RZ ;  /* 0x00000002000d7824 */ /* 0x000fe200078e00ff */
[----:B------:R-:W-:Y:S01]  /*89c0*/  LOP3.LUT R9, R8, 0x7c00, R9, 0xf8, !PT ;  /* 0x00007c0008097812 */ /* 0x000fe200078ef809 */
[----:B------:R-:W-:Y:S01]  /*89d0*/  IMAD.SHL.U32 R205, R134, 0x80, RZ ;  /* 0x0000008086cd7824 */ /* 0x000fe200078e00ff */
[C---:B------:R-:W-:Y:S01]  /*89e0*/  LOP3.LUT R5, R11.reuse, 0x8, R188, 0x78, !PT ;  /* 0x000000080b057812 */ /* 0x040fe200078e78bc */
[----:B------:R-:W-:Y:S01]  /*89f0*/  IMAD.MOV.U32 R188, RZ, RZ, 0x20 ;  /* 0x00000020ffbc7424 */ /* 0x000fe200078e00ff */
[----:B------:R-:W-:Y:S01]  /*8a00*/  LOP3.LUT R2, R11, 0x8, R2, 0x78, !PT ;  /* 0x000000080b027812 */ /* 0x000fe200078e7802 */
[----:B------:R-:W-:Y:S01]  /*8a10*/  IMAD.WIDE.U32 R10, R200, R134, RZ ;  /* 0x00000086c80a7225 */ /* 0x000fe200078e00ff */
[----:B------:R-:W-:Y:S01]  /*8a20*/  LOP3.LUT R190, R181, 0x400, RZ, 0xc0, !PT ;  /* 0x00000400b5be7812 */ /* 0x000fe200078ec0ff */
[----:B--2---:R-:W-:Y:S01]  /*8a30*/  ULEA UR5, UR5, UR6, 0x18 ;  /* 0x0000000605057291 */ /* 0x004fe2000f8ec0ff */
[----:B------:R-:W-:Y:S01]  /*8a40*/  LOP3.LUT R186, R9, R2, RZ, 0xfc, !PT ;  /* 0x0000000209ba7212 */ /* 0x000fe200078efcff */
[----:B------:R-:W-:Y:S01]  /*8a50*/  VIADD R207, R149, 0x20 ;  /* 0x0000002095cf7836 */ /* 0x000fe20000000000 */
[----:B------:R-:W-:Y:S01]  /*8a60*/  SHF.L.U64.HI R7, R0, 0x1, R7 ;  /* 0x0000000100077819 */ /* 0x000fe20000010207 */
[----:B------:R-:W-:Y:S01]  /*8a70*/  IMAD R190, R5, 0x2, R190 ;  /* 0x0000000205be7824 */ /* 0x000fe200078e02be */
[----:B------:R-:W-:Y:S01]  /*8a80*/  LEA R212, P3, R10, R13, 0x7 ;  /* 0x0000000d0ad47211 */ /* 0x000fe200078638ff */
[----:B------:R-:W-:Y:S01]  /*8a90*/  IMAD R0, R200, R135, R11 ;  /* 0x00000087c8007224 */ /* 0x000fe200078e020b */
[----:B------:R-:W-:Y:S01]  /*8aa0*/  LOP3.LUT R181, R2, 0x200, R181, 0xf8, !PT ;  /* 0x0000020002b57812 */ /* 0x000fe200078ef8b5 */
[----:B------:R-:W-:Y:S01]  /*8ab0*/  VIADD R183, R190, UR5 ;  /* 0x00000005beb77c36 */ /* 0x000fe20008000000 */
[----:B------:R-:W-:Y:S01]  /*8ac0*/  SEL R189, R189, 0xffffffc0, !P2 ;  /* 0xffffffc0bdbd7807 */ /* 0x000fe20005000000 */
[----:B------:R-:W-:Y:S01]  /*8ad0*/  IMAD.MOV.U32 R2, RZ, RZ, R3 ;  /* 0x000000ffff027224 */ /* 0x000fe200078e0003 */
[----:B------:R-:W-:Y:S01]  /*8ae0*/  LEA R186, R186, UR5, 0x1 ;  /* 0x00000005baba7c11 */ /* 0x000fe2000f8e08ff */
[----:B------:R-:W-:Y:S01]  /*8af0*/  VIADD R200, R194, 0x8 ;  /* 0x00000008c2c87836 */ /* 0x000fe20000000000 */
[----:B------:R-:W-:-:S02]  /*8b00*/  LEA.HI.X R0, R10, R7, R0, 0x7, P3 ;  /* 0x000000070a007211 */ /* 0x000fc400018f3c00 */
[----:B------:R-:W-:Y:S02]  /*8b10*/  IADD3 R212, P3, PT, R212, UR8, RZ ;  /* 0x00000008d4d47c10 */ /* 0x000fe4000ff7e0ff */
[----:B------:R-:W-:Y:S02]  /*8b20*/  SEL R188, R188, 0xffffffe0, !P0 ;  /* 0xffffffe0bcbc7807 */ /* 0x000fe40004000000 */
[----:B------:R-:W-:Y:S02]  /*8b30*/  LEA R181, R181, UR5, 0x1 ;  /* 0x00000005b5b57c11 */ /* 0x000fe4000f8e08ff */
[----:B------:R-:W-:Y:S01]  /*8b40*/  IADD3 R185, PT, PT, R189, R186, RZ ;  /* 0x000000babdb97210 */ /* 0x000fe20007ffe0ff */
[C---:B------:R-:W-:Y:S01]  /*8b50*/  IMAD.IADD R189, R183.reuse, 0x1, R189 ;  /* 0x00000001b7bd7824 */ /* 0x040fe200078e02bd */
[----:B------:R-:W-:Y:S01]  /*8b60*/  IADD3.X R213, PT, PT, R0, UR9, RZ, P3, !PT ;  /* 0x0000000900d57c10 */ /* 0x000fe20009ffe4ff */
[----:B------:R-:W-:Y:S01]  /*8b70*/  IMAD.MOV.U32 R0, RZ, RZ, R132 ;  /* 0x000000ffff007224 */ /* 0x000fe200078e0084 */
[C---:B------:R-:W-:Y:S01]  /*8b80*/  SHF.L.U64.HI R204, R134.reuse, 0x7, R135 ;  /* 0x0000000786cc7819 */ /* 0x040fe20000010287 */
[----:B------:R-:W-:Y:S01]  /*8b90*/  IMAD.IADD R183, R183, 0x1, R188 ;  /* 0x00000001b7b77824 */ /* 0x000fe200078e02bc */
[----:B------:R-:W-:Y:S01]  /*8ba0*/  SHF.L.U32 R202, R134, 0x5, RZ ;  /* 0x0000000586ca7819 */ /* 0x000fe200000006ff */
[----:B------:R-:W-:Y:S01]  /*8bb0*/  IMAD.IADD R182, R188, 0x1, R186 ;  /* 0x00000001bcb67824 */ /* 0x000fe200078e02ba */
[----:B------:R-:W-:Y:S01]  /*8bc0*/  IADD3.X R203, PT, PT, R133, -0x1, RZ, P1, !PT ;  /* 0xffffffff85cb7810 */ /* 0x000fe20000ffe4ff */
[C---:B------:R-:W-:Y:S01]  /*8bd0*/  VIADD R210, R181.reuse, 0xc000 ;  /* 0x0000c000b5d27836 */ /* 0x040fe20000000000 */
[----:B------:R-:W-:Y:S01]  /*8be0*/  LEA R206, R206, UR5, 0x1 ;  /* 0x00000005cece7c11 */ /* 0x000fe2000f8e08ff */
[----:B------:R-:W-:Y:S01]  /*8bf0*/  VIADD R208, R181, 0xc040 ;  /* 0x0000c040b5d07836 */ /* 0x000fe20000000000 */
[C---:B------:R-:W-:Y:S01]  /*8c00*/  IADD3 R180, PT, PT, R188.reuse, R181, RZ ;  /* 0x000000b5bcb47210 */ /* 0x040fe20007ffe0ff */
[----:B------:R-:W-:-:S02]  /*8c10*/  IMAD.IADD R187, R188, 0x1, R189 ;  /* 0x00000001bcbb7824 */ /* 0x000fc400078e02bd */
[----:B------:R-:W-:Y:S01]  /*8c20*/  IMAD.IADD R184, R188, 0x1, R185 ;  /* 0x00000001bcb87824 */ /* 0x000fe200078e02b9 */
[----:B-1-3--:R-:W-:Y:S06]  /*8c30*/  BRA `(.L_x_1379) ;  /* 0x0000000000947947 */ /* 0x00afec0003800000 */
.L_x_1381:
        /* <DEDUP_REMOVED lines=19> */
[-CC-:B------:R-:W-:Y:S02]  /*8d70*/  LEA.HI.X R9, R9, R195.reuse, R10.reuse, 0x1, P5 ;  /* 0x000000c309097211 */ /* 0x180fe400028f0c0a */
[----:B------:R-:W-:Y:S01]  /*8d80*/  LEA.HI.X R4, R4, R10, R5, 0x5, P4 ;  /* 0x0000000a04047211 */ /* 0x000fe200020f2c05 */
[----:B------:R-:W-:Y:S01]  /*8d90*/  IMAD.X R7, R7, 0x1, R10, P0 ;  /* 0x0000000107077824 */ /* 0x000fe200000e060a */
[CC--:B------:R-:W-:Y:S01]  /*8da0*/  LEA R24, P4, R6.reuse, R196.reuse, 0x1 ;  /* 0x000000c406187211 */ /* 0x0c0fe200078808ff */
[----:B------:R1:W-:Y:S01]  /*8db0*/  LDGSTS.E.BYPASS.LTC128B.128 [R206+0x6800], desc[UR10][R8.64] ;  /* 0x0680000008ce7fae */ /* 0x0003e2000b981a0a */
[C---:B------:R-:W-:Y:S02]  /*8dc0*/  LEA R20, P0, R11.reuse, R196, 0x1 ;  /* 0x000000c40b147211 */ /* 0x040fe400078008ff */
        /* <DEDUP_REMOVED lines=12> */
.L_x_1379:
[----:B------:R-:W-:Y:S04]  /*8e90*/  DEPBAR.LE SB0, 0x0 ;  /* 0x000080000000791a */ /* 0x000fe80000000000 */
[----:B------:R-:W-:Y:S01]  /*8ea0*/  BAR.SYNC.DEFER_BLOCKING 0x0 ;  /* 0x0000000000007b1d */ /* 0x000fe20000010000 */
[----:B------:R-:W-:Y:S01]  /*8eb0*/  IADD3 R216, P0, PT, R212, R202, RZ ;  /* 0x000000cad4d87210 */ /* 0x000fe20007f1e0ff */
[C---:B------:R-:W-:Y:S02]  /*8ec0*/  VIADD R223, R207.reuse, 0xffffffe0 ;  /* 0xffffffe0cfdf7836 */ /* 0x040fe40000000000 */
[----:B------:R-:W-:Y:S02]  /*8ed0*/  VIADD R221, R207, 0xffffffe1 ;  /* 0xffffffe1cfdd7836 */ /* 0x000fe40000000000 */
[----:B------:R-:W-:Y:S01]  /*8ee0*/  IMAD.X R217, R213, 0x1, R201, P0 ;  /* 0x00000001d5d97824 */ /* 0x000fe200000e06c9 */
[----:B------:R-:W-:Y:S01]  /*8ef0*/  IADD3 R178, P0, PT, R198, R216, RZ ;  /* 0x000000d8c6b27210 */ /* 0x000fe20007f1e0ff */
[C---:B------:R-:W-:Y:S01]  /*8f00*/  VIADD R229, R207.reuse, 0xffffffe8 ;  /* 0xffffffe8cfe57836 */ /* 0x040fe20000000000 */
[-C--:B------:R-:W-:Y:S01]  /*8f10*/  ISETP.GT.AND P1, PT, R194, R223.reuse, PT ;  /* 0x000000dfc200720c */ /* 0x080fe20003f24270 */
[----:B------:R-:W-:Y:S01]  /*8f20*/  VIADD R227, R207, 0xffffffe9 ;  /* 0xffffffe9cfe37836 */ /* 0x000fe20000000000 */
[----:B------:R-:W-:Y:S01]  /*8f30*/  ISETP.GT.AND P5, PT, R200, R223, PT ;  /* 0x000000dfc800720c */ /* 0x000fe20003fa4270 */
[----:B------:R-:W-:Y:S01]  /*8f40*/  IMAD.X R179, R203, 0x1, R217, P0 ;  /* 0x00000001cbb37824 */ /* 0x000fe200000e06d9 */
[----:B------:R-:W-:Y:S01]  /*8f50*/  IADD3 R176, P0, PT, R198, R178, RZ ;  /* 0x000000b2c6b07210 */ /* 0x000fe20007f1e0ff */
[----:B------:R-:W-:Y:S01]  /*8f60*/  VIADD R231, R207, 0x10 ;  /* 0x00000010cfe77836 */ /* 0x000fe20000000000 */
[----:B------:R-:W-:Y:S02]  /*8f70*/  ISETP.GT.AND P6, PT, R200, R221, PT ;  /* 0x000000ddc800720c */ /* 0x000fe40003fc4270 */
[----:B------:R-:W-:Y:S01]  /*8f80*/  ISETP.GE.AND P3, PT, R223, R193, PT ;  /* 0x000000c1df00720c */ /* 0x000fe20003f66270 */
[----:B------:R-:W-:Y:S01]  /*8f90*/  IMAD.X R177, R203, 0x1, R179, P0 ;  /* 0x00000001cbb17824 */ /* 0x000fe200000e06b3 */
[----:B------:R-:W-:Y:S02]  /*8fa0*/  ISETP.GT.AND P0, PT, R194, R221, PT ;  /* 0x000000ddc200720c */ /* 0x000fe40003f04270 */
[-C--:B------:R-:W-:Y:S01]  /*8fb0*/  ISETP.GE.AND P4, PT, R223, R192.reuse, PT ;  /* 0x000000c0df00720c */ /* 0x080fe20003f86270 */
[----:B------:R-:W-:Y:S01]  /*8fc0*/  @!PT LDS RZ, [RZ] ;  /* 0x00000000fffff984 */ /* 0x000fe20000000800 */
[----:B------:R-:W-:Y:S01]  /*8fd0*/  @!PT LDS RZ, [RZ] ;  /* 0x00000000fffff984 */ /* 0x000fe20000000800 */
[----:B------:R-:W-:Y:S01]  /*8fe0*/  @!PT LDS RZ, [RZ] ;  /* 0x00000000fffff984 */ /* 0x000fe20000000800 */
[----:B------:R-:W-:Y:S06]  /*8ff0*/  LDGSTS.E.BYPASS.LTC128B.128 [R206+0xc000], desc[UR10][R212.64] ;  /* 0x0c000000d4ce7fae */ /* 0x000fec000b981a0a */
        /* <DEDUP_REMOVED lines=10> */
[----:B------:R1:W-:Y:S06]  /*90a0*/  LDGSTS.E.BYPASS.LTC128B.128 [R206+0x11800], desc[UR10][R176.64+0x300] ;  /* 0x11800300b0ce7fae */ /* 0x0003ec000b981a0a */
        /* <DEDUP_REMOVED lines=19> */
[----:B-1----:R-:W-:Y:S03]  /*91e0*/  LDSM.16.M88.4 R176, [R183+0x8000] ;  /* 0x00800000b7b0783b */ /* 0x002fe60000000200 */
[C---:B------:R-:W-:Y:S03]  /*91f0*/  HMMA.16816.F32.BF16 R24, R132.reuse, R146, RZ ;  /* 0x000000928418723c */ /* 0x040fe600000418ff */
[----:B------:R-:W-:Y:S05]  /*9200*/  LDSM.16.M88.4 R144, [R189+0x7800] ;  /* 0x00780000bd90783b */ /* 0x000fea0000000200 */
[C---:B-----5:R-:W-:Y:S08]  /*9210*/  HMMA.16816.F32.BF16 R28, R132.reuse, R148, RZ ;  /* 0x00000094841c723c */ /* 0x060ff000000418ff */
[----:B------:R-:W-:Y:S01]  /*9220*/  HMMA.16816.F32.BF16 R32, R132, R150, RZ ;  /* 0x000000968420723c */ /* 0x000fe200000418ff */
[----:B------:R-:W1:Y:S06]  /*9230*/  LDSM.16.M88.4 R132, [R189+0x6800] ;  /* 0x00680000bd84783b */ /* 0x000e6c0000000200 */
[----:B------:R-:W-:Y:S01]  /*9240*/  LDSM.16.M88.4 R148, [R184] ;  /* 0x00000000b894783b */ /* 0x000fe20000000200 */
[C---:B------:R-:W-:Y:S08]  /*9250*/  HMMA.16816.F32.BF16 R4, R152.reuse, R156, R4 ;  /* 0x0000009c9804723c */ /* 0x040ff00000041804 */
[C---:B------:R-:W-:Y:S01]  /*9260*/  HMMA.16816.F32.BF16 R8, R152.reuse, R158, R8 ;  /* 0x0000009e9808723c */ /* 0x040fe20000041808 */
[----:B------:R-:W4:Y:S07]  /*9270*/  LDSM.16.M88.4 R156, [R187+0x6000] ;  /* 0x00600000bb9c783b */ /* 0x000f2e0000000200 */
        /* <DEDUP_REMOVED lines=8> */
[----:B------:R-:W2:Y:S06]  /*9300*/  LDSM.16.M88.4 R136, [R187+0x6800] ;  /* 0x00680000bb88783b */ /* 0x000eac0000000200 */
[----:B------:R-:W5:Y:S01]  /*9310*/  LDSM.16.M88.4 R152, [R187+0x7000] ;  /* 0x00700000bb98783b */ /* 0x000f620000000200 */
[C---:B---3--:R-:W-:Y:S08]  /*9320*/  HMMA.16816.F32.BF16 R4, R168.reuse, R172, R4 ;  /* 0x000000aca804723c */ /* 0x048ff00000041804 */
[C---:B------:R-:W-:Y:S01]  /*9330*/  HMMA.16816.F32.BF16 R8, R168.reuse, R174, R8 ;  /* 0x000000aea808723c */ /* 0x040fe20000041808 */
[----:B------:R-:W3:Y:S07]  /*9340*/  LDSM.16.M88.4 R172, [R190+UR5+0x8000] ;  /* 0x00800005beac783b */ /* 0x000eee0008000200 */
        /* <DEDUP_REMOVED lines=8> */
[----:B------:R-:W1:Y:S06]  /*93d0*/  LDSM.16.M88.4 R144, [R190+UR5+0x9800] ;  /* 0x00980005be90783b */ /* 0x000e6c0008000200 */
[----:B------:R-:W1:Y:S01]  /*93e0*/  LDSM.16.M88.4 R168, [R182+0x2000] ;  /* 0x00200000b6a8783b */ /* 0x000e620000000200 */
[C---:B----4-:R-:W-:Y:S08]  /*93f0*/  HMMA.16816.F32.BF16 R4, R148.reuse, R156, R4 ;  /* 0x0000009c9404723c */ /* 0x050ff00000041804 */
[C---:B------:R-:W-:Y:S01]  /*9400*/  HMMA.16816.F32.BF16 R8, R148.reuse, R158, R8 ;  /* 0x0000009e9408723c */ /* 0x040fe20000041808 */
[----:B------:R-:W-:Y:S07]  /*9410*/  LDSM.16.M88.4 R156, [R185+0x2000] ;  /* 0x00200000b99c783b */ /* 0x000fee0000000200 */
[C---:B--2---:R-:W-:Y:S08]  /*9420*/  HMMA.16816.F32.BF16 R12, R148.reuse, R136, R12 ;  /* 0x00000088940c723c */ /* 0x044ff0000004180c */
[C---:B------:R-:W-:Y:S01]  /*9430*/  HMMA.16816.F32.BF16 R16, R148.reuse, R138, R16 ;  /* 0x0000008a9410723c */ /* 0x040fe20000041810 */
[----:B------:R-:W2:Y:S07]  /*9440*/  LDSM.16.M88.4 R136, [R183+0x8800] ;  /* 0x00880000b788783b */ /* 0x000eae0000000200 */
[C---:B-----5:R-:W-:Y:S08]  /*9450*/  HMMA.16816.F32.BF16 R20, R148.reuse, R152, R20 ;  /* 0x000000989414723c */ /* 0x060ff00000041814 */
[C---:B------:R-:W-:Y:S01]  /*9460*/  HMMA.16816.F32.BF16 R24, R148.reuse, R154, R24 ;  /* 0x0000009a9418723c */ /* 0x040fe20000041818 */
[----:B------:R-:W-:Y:S07]  /*9470*/  LDSM.16.M88.4 R152, [R183+0x9800] ;  /* 0x00980000b798783b */ /* 0x000fee0000000200 */
[C---:B------:R-:W-:Y:S08]  /*9480*/  HMMA.16816.F32.BF16 R28, R148.reuse, R160, R28 ;  /* 0x000000a0941c723c */ /* 0x040ff0000004181c */
[----:B------:R-:W-:Y:S01]  /*9490*/  HMMA.16816.F32.BF16 R32, R148, R162, R32 ;  /* 0x000000a29420723c */ /* 0x000fe20000041820 */
[----:B------:R-:W4:Y:S06]  /*94a0*/  LDSM.16.M88.4 R148, [R183+0x9000] ;  /* 0x00900000b794783b */ /* 0x000f2c0000000200 */
[----:B------:R-:W5:Y:S01]  /*94b0*/  LDSM.16.M88.4 R160, [R189+0x8000] ;  /* 0x00800000bda0783b */ /* 0x000f620000000200 */
        /* <DEDUP_REMOVED lines=11> */
[----:B------:R-:W3:Y:S06]  /*9570*/  LDSM.16.M88.4 R144, [R189+0x9800] ;  /* 0x00980000bd90783b */ /* 0x000eec0000000200 */
[----:B------:R-:W3:Y:S01]  /*9580*/  LDSM.16.M88.4 R164, [R184+0x2000] ;  /* 0x00200000b8a4783b */ /* 0x000ee20000000200 */
        /* <DEDUP_REMOVED lines=8> */
[----:B------:R-:W4:Y:S07]  /*9610*/  LDSM.16.M88.4 R148, [R187+0x9000] ;  /* 0x00900000bb94783b */ /* 0x000f2e0000000200 */
[C---:B------:R-:W-:Y:S08]  /*9620*/  HMMA.16816.F32.BF16 R28, R168.reuse, R152, R28 ;  /* 0x00000098a81c723c */ /* 0x040ff0000004181c */
[----:B------:R-:W-:Y:S01]  /*9630*/  HMMA.16816.F32.BF16 R32, R168, R154, R32 ;  /* 0x0000009aa820723c */ /* 0x000fe20000041820 */
[----:B------:R-:W4:Y:S06]  /*9640*/  LDSM.16.M88.4 R152, [R187+0x9800] ;  /* 0x00980000bb98783b */ /* 0x000f2c0000000200 */
[----:B------:R-:W-:Y:S01]  /*9650*/  LDSM.16.M88.4 R168, [R190+UR5+0xa000] ;  /* 0x00a00005bea8783b */ /* 0x000fe20008000200 */
[C---:B-----5:R-:W-:Y:S08]  /*9660*/  HMMA.16816.F32.BF16 R4, R156.reuse, R160, R4 ;  /* 0x000000a09c04723c */ /* 0x060ff00000041804 */
[C---:B------:R-:W-:Y:S01]  /*9670*/  HMMA.16816.F32.BF16 R8, R156.reuse, R162, R8 ;  /* 0x000000a29c08723c */ /* 0x040fe20000041808 */
[----:B------:R-:W5:Y:S07]  /*9680*/  LDSM.16.M88.4 R160, [R186+0x4000] ;  /* 0x00400000baa0783b */ /* 0x000f6e0000000200 */
[C---:B-1----:R-:W-:Y:S08]  /*9690*/  HMMA.16816.F32.BF16 R12, R156.reuse, R132, R12 ;  /* 0x000000849c0c723c */ /* 0x042ff0000004180c */
[C---:B------:R-:W-:Y:S01]  /*96a0*/  HMMA.16816.F32.BF16 R16, R156.reuse, R134, R16 ;  /* 0x000000869c10723c */ /* 0x040fe20000041810 */
[----:B------:R-:W1:Y:S07]  /*96b0*/  LDSM.16.M88.4 R132, [R190+UR5+0xa800] ;  /* 0x00a80005be84783b */ /* 0x000e6e0008000200 */
[C---:B---3--:R-:W-:Y:S08]  /*96c0*/  HMMA.16816.F32.BF16 R20, R156.reuse, R140, R20 ;  /* 0x0000008c9c14723c */ /* 0x048ff00000041814 */
[C---:B------:R-:W-:Y:S01]  /*96d0*/  HMMA.16816.F32.BF16 R24, R156.reuse, R142, R24 ;  /* 0x0000008e9c18723c */ /* 0x040fe20000041818 */
[----:B------:R-:W3:Y:S07]  /*96e0*/  LDSM.16.M88.4 R140, [R190+UR5+0xb000] ;  /* 0x00b00005be8c783b */ /* 0x000eee0008000200 */
[C---:B------:R-:W-:Y:S08]  /*96f0*/  HMMA.16816.F32.BF16 R28, R156.reuse, R144, R28 ;  /* 0x000000909c1c723c */ /* 0x040ff0000004181c */
[----:B------:R-:W-:Y:S01]  /*9700*/  HMMA.16816.F32.BF16 R32, R156, R146, R32 ;  /* 0x000000929c20723c */ /* 0x000fe20000041820 */
[----:B------:R-:W3:Y:S06]  /*9710*/  LDSM.16.M88.4 R144, [R190+UR5+0xb800] ;  /* 0x00b80005be90783b */ /* 0x000eec0008000200 */
[----:B------:R-:W-:Y:S01]  /*9720*/  LDSM.16.M88.4 R156, [R182+0x4000] ;  /* 0x00400000b69c783b */ /* 0x000fe20000000200 */
[C---:B------:R-:W-:Y:S08]  /*9730*/  HMMA.16816.F32.BF16 R4, R164.reuse, R172, R4 ;  /* 0x000000aca404723c */ /* 0x040ff00000041804 */
        /* <DEDUP_REMOVED lines=11> */
[----:B------:R-:W-:Y:S01]  /*97f0*/  LDSM.16.M88.4 R164, [R185+0x4000] ;  /* 0x00400000b9a4783b */ /* 0x000fe20000000200 */
[C---:B-----5:R-:W-:Y:S08]  /*9800*/  HMMA.16816.F32.BF16 R4, R160.reuse, R168, R4 ;  /* 0x000000a8a004723c */ /* 0x060ff00000041804 */
[C---:B------:R-:W-:Y:S01]  /*9810*/  HMMA.16816.F32.BF16 R8, R160.reuse, R170, R8 ;  /* 0x000000aaa008723c */ /* 0x040fe20000041808 */
[----:B------:R-:W5:Y:S07]  /*9820*/  LDSM.16.M88.4 R168, [R189+0xa000] ;  /* 0x00a00000bda8783b */ /* 0x000f6e0000000200 */
        /* <DEDUP_REMOVED lines=8> */
[----:B------:R-:W3:Y:S06]  /*98b0*/  LDSM.16.M88.4 R144, [R189+0xb800] ;  /* 0x00b80000bd90783b */ /* 0x000eec0000000200 */
[----:B------:R-:W3:Y:S01]  /*98c0*/  LDSM.16.M88.4 R160, [R184+0x4000] ;  /* 0x00400000b8a0783b */ /* 0x000ee20000000200 */
[C---:B------:R-:W-:Y:S08]  /*98d0*/  HMMA.16816.F32.BF16 R4, R156.reuse, R172, R4 ;  /* 0x000000ac9c04723c */ /* 0x040ff00000041804 */
[C---:B------:R-:W-:Y:S08]  /*98e0*/  HMMA.16816.F32.BF16 R8, R156.reuse, R174, R8 ;  /* 0x000000ae9c08723c */ /* 0x040ff00000041808 */
[C---:B--2---:R-:W-:Y:S08]  /*98f0*/  HMMA.16816.F32.BF16 R12, R156.reuse, R136, R12 ;  /* 0x000000889c0c723c */ /* 0x044ff0000004180c */
[C---:B------:R-:W-:Y:S01]  /*9900*/  HMMA.16816.F32.BF16 R16, R156.reuse, R138, R16 ;  /* 0x0000008a9c10723c */ /* 0x040fe20000041810 */
[----:B------:R-:W-:Y:S07]  /*9910*/  LDSM.16.M88.4 R136, [R187+0xb000] ;  /* 0x00b00000bb88783b */ /* 0x000fee0000000200 */
[C---:B----4-:R-:W-:Y:S08]  /*9920*/  HMMA.16816.F32.BF16 R20, R156.reuse, R148, R20 ;  /* 0x000000949c14723c */ /* 0x050ff00000041814 */
[C---:B------:R-:W-:Y:S08]  /*9930*/  HMMA.16816.F32.BF16 R24, R156.reuse, R150, R24 ;  /* 0x000000969c18723c */ /* 0x040ff00000041818 */
[C---:B------:R-:W-:Y:S08]  /*9940*/  HMMA.16816.F32.BF16 R28, R156.reuse, R152, R28 ;  /* 0x000000989c1c723c */ /* 0x040ff0000004181c */
[----:B------:R-:W-:Y:S08]  /*9950*/  HMMA.16816.F32.BF16 R32, R156, R154, R32 ;  /* 0x0000009a9c20723c */ /* 0x000ff00000041820 */
[C---:B-----5:R-:W-:Y:S08]  /*9960*/  HMMA.16816.F32.BF16 R4, R164.reuse, R168, R4 ;  /* 0x000000a8a404723c */ /* 0x060ff00000041804 */
[C---:B------:R-:W-:Y:S08]  /*9970*/  HMMA.16816.F32.BF16 R8, R164.reuse, R170, R8 ;  /* 0x000000aaa408723c */ /* 0x040ff00000041808 */
[C---:B-1----:R-:W-:Y:S08]  /*9980*/  HMMA.16816.F32.BF16 R12, R164.reuse, R132, R12 ;  /* 0x00000084a40c723c */ /* 0x042ff0000004180c */
[C---:B------:R-:W-:Y:S01]  /*9990*/  HMMA.16816.F32.BF16 R16, R164.reuse, R134, R16 ;  /* 0x00000086a410723c */ /* 0x040fe20000041810 */
[----:B------:R-:W1:Y:S07]  /*99a0*/  LDSM.16.M88.4 R132, [R187+0xa800] ;  /* 0x00a80000bb84783b */ /* 0x000e6e0000000200 */
[C---:B---3--:R-:W-:Y:S08]  /*99b0*/  HMMA.16816.F32.BF16 R20, R164.reuse, R140, R20 ;  /* 0x0000008ca414723c */ /* 0x048ff00000041814 */
[C---:B------:R-:W-:Y:S08]  /*99c0*/  HMMA.16816.F32.BF16 R24, R164.reuse, R142, R24 ;  /* 0x0000008ea418723c */ /* 0x040ff00000041818 */
        /* <DEDUP_REMOVED lines=10> */
[----:B------:R-:W1:Y:S01]  /*9a70*/  LDSM.16.M88.4 R132, [R187+0xb800] ;  /* 0x00b80000bb84783b */ /* 0x000e620000000200 */
[----:B------:R-:W-:Y:S04]  /*9a80*/  DEPBAR.LE SB0, 0x0 ;  /* 0x000080000000791a */ /* 0x000fe80000000000 */
[----:B------:R-:W2:Y:S01]  /*9a90*/  MUFU.TANH R215, R215 ;  /* 0x000000d700d77308 */ /* 0x000ea20000002400 */
[----:B------:R-:W-:Y:S01]  /*9aa0*/  BAR.SYNC.DEFER_BLOCKING 0x0 ;  /* 0x0000000000007b1d */ /* 0x000fe20000010000 */
[C---:B------:R-:W-:Y:S05]  /*9ab0*/  HMMA.16816.F32.BF16 R20, R160.reuse, R136, R20 ;  /* 0x00000088a014723c */ /* 0x040fea0000041814 */
        /* <DEDUP_REMOVED lines=9> */
[----:B--2---:R-:W-:Y:S01]  /*9b50*/  FSEL R226, R215, -INF , !P1 ;  /* 0xff800000d7e27808 */ /* 0x004fe20004800000 */
[----:B------:R-:W-:Y:S01]  /*9b60*/  FMUL.FTZ R228, R19, UR7 ;  /* 0x0000000713e47c20 */ /* 0x000fe20008410000 */
[C---:B------:R-:W-:Y:S01]  /*9b70*/  ISETP.GE.AND P1, PT, R221.reuse, R193, PT ;  /* 0x000000c1dd00720c */ /* 0x040fe20003f26270 */
[----:B------:R-:W-:Y:S02]  /*9b80*/  FMUL.FTZ R230, R18, UR7 ;  /* 0x0000000712e67c20 */ /* 0x000fe40008410000 */
[C---:B-1----:R-:W-:Y:S01]  /*9b90*/  HMMA.16816.F32.BF16 R28, R160.reuse, R132, R28 ;  /* 0x00000084a01c723c */ /* 0x042fe2000004181c */
[----:B------:R-:W1:Y:S07]  /*9ba0*/  MUFU.TANH R216, R216 ;  /* 0x000000d800d87308 */ /* 0x000e6e0000002400 */
[----:B------:R-:W-:Y:S03]  /*9bb0*/  HMMA.16816.F32.BF16 R32, R160, R134, R32 ;  /* 0x00000086a020723c */ /* 0x000fe60000041820 */
[----:B------:R-:W2:Y:S10]  /*9bc0*/  MUFU.TANH R176, R176 ;  /* 0x000000b000b07308 */ /* 0x000eb40000002400 */
[----:B------:R-:W3:Y:S01]  /*9bd0*/  MUFU.TANH R178, R178 ;  /* 0x000000b200b27308 */ /* 0x000ee20000002400 */
[----:B-1----:R-:W-:Y:S01]  /*9be0*/  FSEL R225, R216, -INF , !P0 ;  /* 0xff800000d8e17808 */ /* 0x002fe20004000000 */
[----:B------:R-:W-:Y:S01]  /*9bf0*/  FMUL.FTZ R232, R30, UR7 ;  /* 0x000000071ee87c20 */ /* 0x000fe20008410000 */
[-C--:B------:R-:W-:Y:S01]  /*9c00*/  ISETP.GE.AND P0, PT, R221, R192.reuse, PT ;  /* 0x000000c0dd00720c */ /* 0x080fe20003f06270 */
[----:B------:R-:W-:Y:S01]  /*9c10*/  FMUL.FTZ R221, R16, UR7 ;  /* 0x0000000710dd7c20 */ /* 0x000fe20008410000 */
[----:B------:R-:W-:Y:S02]  /*9c20*/  FSEL R13, R225, -INF , !P1 ;  /* 0xff800000e10d7808 */ /* 0x000fe40004800000 */
[-C--:B------:R-:W-:Y:S03]  /*9c30*/  ISETP.GE.AND P1, PT, R227, R192.reuse, PT ;  /* 0x000000c0e300720c */ /* 0x080fe60003f26270 */
[----:B------:R-:W1:Y:S01]  /*9c40*/  MUFU.TANH R179, R179 ;  /* 0x000000b300b37308 */ /* 0x000e620000002400 */
[----:B--2---:R-:W-:Y:S01]  /*9c50*/  FSEL R216, R176, -INF , !P5 ;  /* 0xff800000b0d87808 */ /* 0x004fe20006800000 */
[----:B------:R-:W-:Y:S01]  /*9c60*/  FMUL.FTZ R176, R17, UR7 ;  /* 0x0000000711b07c20 */ /* 0x000fe20008410000 */
[----:B------:R-:W-:Y:S01]  /*9c70*/  ISETP.GT.AND P5, PT, R194, R229, PT ;  /* 0x000000e5c200720c */ /* 0x000fe20003fa4270 */
[----:B------:R-:W-:Y:S06]  /*9c80*/  FMUL.FTZ R234, R34, UR7 ;  /* 0x0000000722ea7c20 */ /* 0x000fec0008410000 */
[----:B------:R-:W2:Y:S01]  /*9c90*/  MUFU.TANH R218, R218 ;  /* 0x000000da00da7308 */ /* 0x000ea20000002400 */
[----:B---3--:R-:W-:Y:S02]  /*9ca0*/  FSEL R178, R178, -INF , !P6 ;  /* 0xff800000b2b27808 */ /* 0x008fe40007000000 */
[----:B------:R-:W-:Y:S02]  /*9cb0*/  ISETP.GT.AND P6, PT, R194, R227, PT ;  /* 0x000000e3c200720c */ /* 0x000fe40003fc4270 */
[----:B------:R-:W-:Y:S05]  /*9cc0*/  FSEL R17, R178, -INF , !P0 ;  /* 0xff800000b2117808 */ /* 0x000fea0004000000 */
[----:B------:R2:W-:Y:S01]  /*9cd0*/  MUFU.TANH R215, R222 ;  /* 0x000000de00d77308 */ /* 0x0005e20000002400 */
[----:B-1----:R-:W-:Y:S02]  /*9ce0*/  FSEL R179, R179, -INF , !P5 ;  /* 0xff800000b3b37808 */ /* 0x002fe40006800000 */
[----:B------:R-:W-:Y:S07]  /*9cf0*/  ISETP.GT.AND P5, PT, R200, R229, PT ;  /* 0x000000e5c800720c */ /* 0x000fee0003fa4270 */
[----:B------:R-:W1:Y:S10]  /*9d00*/  MUFU.TANH R219, R219 ;  /* 0x000000db00db7308 */ /* 0x000e740000002400 */
[----:B------:R-:W3:Y:S01]  /*9d10*/  MUFU.TANH R220, R220 ;  /* 0x000000dc00dc7308 */ /* 0x000ee20000002400 */
[----:B--2---:R-:W-:Y:S02]  /*9d20*/  FSEL R222, R218, -INF , !P6 ;  /* 0xff800000dade7808 */ /* 0x004fe40007000000 */
[----:B------:R-:W-:Y:S02]  /*9d30*/  ISETP.GT.AND P6, PT, R200, R227, PT ;  /* 0x000000e3c800720c */ /* 0x000fe40003fc4270 */
[----:B------:R-:W-:Y:S01]  /*9d40*/  FSEL R218, R226, -INF , !P3 ;  /* 0xff800000e2da7808 */ /* 0x000fe20005800000 */
[----:B------:R-:W-:Y:S01]  /*9d50*/  FMUL.FTZ R226, R22, UR7 ;  /* 0x0000000716e27c20 */ /* 0x000fe20008410000 */
[-C--:B------:R-:W-:Y:S03]  /*9d60*/  ISETP.GE.AND P3, PT, R227, R193.reuse, PT ;  /* 0x000000c1e300720c */ /* 0x080fe60003f66270 */
[----:B------:R-:W2:Y:S01]  /*9d70*/  MUFU.TANH R3, R3 ;  /* 0x0000000300037308 */ /* 0x000ea20000002400 */
[----:B-1----:R-:W-:Y:S01]  /*9d80*/  FSEL R224, R219, -INF , !P5 ;  /* 0xff800000dbe07808 */ /* 0x002fe20006800000 */
[----:B------:R-:W-:Y:S01]  /*9d90*/  VIADD R227, R207, 0xfffffff1 ;  /* 0xfffffff1cfe37836 */ /* 0x000fe20000000000 */
[C---:B------:R-:W-:Y:S02]  /*9da0*/  ISETP.GE.AND P5, PT, R229.reuse, R193, PT ;  /* 0x000000c1e500720c */ /* 0x040fe40003fa6270 */
[----:B------:R-:W-:Y:S02]  /*9db0*/  FSEL R222, R222, -INF , !P3 ;  /* 0xff800000dede7808 */ /* 0x000fe40005800000 */
[----:B------:R-:W-:Y:S03]  /*9dc0*/  ISETP.GT.AND P0, PT, R194, R227, PT ;  /* 0x000000e3c200720c */ /* 0x000fe60003f04270 */
[----:B------:R-:W1:Y:S01]  /*9dd0*/  MUFU.TANH R177, R177 ;  /* 0x000000b100b17308 */ /* 0x000e620000002400 */
[----:B---3--:R-:W-:Y:S02]  /*9de0*/  FSEL R223, R220, -INF , !P6 ;  /* 0xff800000dcdf7808 */ /* 0x008fe40007000000 */
[-C--:B------:R-:W-:Y:S01]  /*9df0*/  ISETP.GE.AND P6, PT, R229, R192.reuse, PT ;  /* 0x000000c0e500720c */ /* 0x080fe20003fc6270 */
[----:B------:R-:W-:Y:S01]  /*9e00*/  VIADD R229, R207, 0xfffffff0 ;  /* 0xfffffff0cfe57836 */ /* 0x000fe20000000000 */
[----:B------:R-:W-:Y:S01]  /*9e10*/  FSEL R220, R216, -INF , !P4 ;  /* 0xff800000d8dc7808 */ /* 0x000fe20006000000 */
[----:B------:R-:W-:Y:S01]  /*9e20*/  FMUL.FTZ R216, R21, UR7 ;  /* 0x0000000715d87c20 */ /* 0x000fe20008410000 */
[----:B------:R-:W-:Y:S03]  /*9e30*/  FSEL R19, R179, -INF , !P5 ;  /* 0xff800000b3137808 */ /* 0x000fe60006800000 */
[----:B------:R-:W3:Y:S01]  /*9e40*/  MUFU.TANH R217, R217 ;  /* 0x000000d900d97308 */ /* 0x000ee20000002400 */
[----:B------:R-:W-:Y:S02]  /*9e50*/  ISETP.GT.AND P4, PT, R194, R229, PT ;  /* 0x000000e5c200720c */ /* 0x000fe40003f84270 */
[----:B------:R-:W-:Y:S02]  /*9e60*/  ISETP.GE.AND P5, PT, R227, R193, PT ;  /* 0x000000c1e300720c */ /* 0x000fe40003fa6270 */
[----:B--2---:R-:W-:Y:S01]  /*9e70*/  FSEL R251, R3, -INF , !P4 ;  /* 0xff80000003fb7808 */ /* 0x004fe20006000000 */
[----:B------:R-:W-:Y:S01]  /*9e80*/  FMUL.FTZ R3, R20, UR7 ;  /* 0x0000000714037c20 */ /* 0x000fe20008410000 */
[C---:B------:R-:W-:Y:S03]  /*9e90*/  ISETP.GT.AND P4, PT, R200.reuse, R229, PT ;  /* 0x000000e5c800720c */ /* 0x040fe60003f84270 */
[----:B------:R2:W-:Y:S01]  /*9ea0*/  MUFU.TANH R178, R216 ;  /* 0x000000d800b27308 */ /* 0x0005e20000002400 */
[----:B-1----:R-:W-:Y:S02]  /*9eb0*/  FSEL R177, R177, -INF , !P0 ;  /* 0xff800000b1b17808 */ /* 0x002fe40004000000 */
[----:B------:R-:W-:Y:S02]  /*9ec0*/  ISETP.GT.AND P0, PT, R200, R227, PT ;  /* 0x000000e3c800720c */ /* 0x000fe40003f04270 */
[-C--:B------:R-:W-:Y:S01]  /*9ed0*/  ISETP.GE.AND P3, PT, R227, R192.reuse, PT ;  /* 0x000000c0e300720c */ /* 0x080fe20003f66270 */
[----:B------:R-:W-:Y:S01]  /*9ee0*/  VIADD R227, R207, 0xfffffff9 ;  /* 0xfffffff9cfe37836 */ /* 0x000fe20000000000 */
[----:B------:R-:W-:Y:S03]  /*9ef0*/  FSEL R215, R215, -INF , !P0 ;  /* 0xff800000d7d77808 */ /* 0x000fe60004000000 */
[----:B------:R-:W1:Y:S01]  /*9f00*/  MUFU.TANH R221, R221 ;  /* 0x000000dd00dd7308 */ /* 0x000e620000002400 */
[----:B---3--:R-:W-:Y:S02]  /*9f10*/  FSEL R217, R217, -INF , !P4 ;  /* 0xff800000d9d97808 */ /* 0x008fe40006000000 */
[C---:B------:R-:W-:Y:S02]  /*9f20*/  ISETP.GE.AND P4, PT, R229.reuse, R193, PT ;  /* 0x000000c1e500720c */ /* 0x040fe40003f86270 */
[-C--:B------:R-:W-:Y:S01]  /*9f30*/  ISETP.GE.AND P0, PT, R229, R192.reuse, PT ;  /* 0x000000c0e500720c */ /* 0x080fe20003f06270 */
[----:B------:R-:W-:Y:S01]  /*9f40*/  VIADD R229, R207, 0xfffffff8 ;  /* 0xfffffff8cfe57836 */ /* 0x000fe20000000000 */
[----:B------:R-:W-:Y:S03]  /*9f50*/  FSEL R15, R224, -INF , !P6 ;  /* 0xff800000e00f7808 */ /* 0x000fe60007000000 */
[----:B------:R-:W3:Y:S01]  /*9f60*/  MUFU.TANH R176, R176 ;  /* 0x000000b000b07308 */ /* 0x000ee20000002400 */
[----:B--2---:R-:W-:Y:S02]  /*9f70*/  FSEL R216, R223, -INF , !P1 ;  /* 0xff800000dfd87808 */ /* 0x004fe40004800000 */
[C---:B------:R-:W-:Y:S02]  /*9f80*/  ISETP.GT.AND P6, PT, R194.reuse, R229, PT ;  /* 0x000000e5c200720c */ /* 0x040fe40003fc4270 */
[----:B------:R-:W-:Y:S02]  /*9f90*/  ISETP.GT.AND P1, PT, R194, R227, PT ;  /* 0x000000e3c200720c */ /* 0x000fe40003f24270 */
[----:B------:R-:W-:Y:S03]  /*9fa0*/  FSEL R247, R217, -INF , !P0 ;  /* 0xff800000d9f77808 */ /* 0x000fe60004000000 */
[----:B------:R-:W2:Y:S01]  /*9fb0*/  MUFU.TANH R225, R228 ;  /* 0x000000e400e17308 */ /* 0x000ea20000002400 */
[----:B-1----:R-:W-:Y:S01]  /*9fc0*/  FSEL R245, R221, -INF , !P6 ;  /* 0xff800000ddf57808 */ /* 0x002fe20007000000 */
[----:B------:R-:W-:Y:S01]  /*9fd0*/  FMUL.FTZ R221, R24, UR7 ;  /* 0x0000000718dd7c20 */ /* 0x000fe20008410000 */
[----:B------:R-:W-:Y:S01]  /*9fe0*/  ISETP.GT.AND P6, PT, R200, R229, PT ;  /* 0x000000e5c800720c */ /* 0x000fe20003fc4270 */
[----:B------:R-:W-:Y:S01]  /*9ff0*/  FMUL.FTZ R217, R28, UR7 ;  /* 0x000000071cd97c20 */ /* 0x000fe20008410000 */
[----:B------:R-:W-:Y:S02]  /*a000*/  FSEL R251, R251, -INF , !P4 ;  /* 0xff800000fbfb7808 */ /* 0x000fe40006000000 */
[----:B------:R-:W-:Y:S03]  /*a010*/  FSEL R249, R177, -INF , !P5 ;  /* 0xff800000b1f97808 */ /* 0x000fe60006800000 */
[----:B------:R-:W1:Y:S01]  /*a020*/  MUFU.TANH R219, R230 ;  /* 0x000000e600db7308 */ /* 0x000e620000002400 */
[----:B---3--:R-:W-:Y:S01]  /*a030*/  FSEL R223, R176, -INF , !P1 ;  /* 0xff800000b0df7808 */ /* 0x008fe20004800000 */
[----:B------:R-:W-:Y:S01]  /*a040*/  FMUL.FTZ R177, R26, UR7 ;  /* 0x000000071ab17c20 */ /* 0x000fe20008410000 */
[----:B------:R-:W-:Y:S02]  /*a050*/  ISETP.GT.AND P1, PT, R200, R227, PT ;  /* 0x000000e3c800720c */ /* 0x000fe40003f24270 */
[CC--:B------:R-:W-:Y:S02]  /*a060*/  ISETP.GE.AND P4, PT, R227.reuse, R193.reuse, PT ;  /* 0x000000c1e300720c */ /* 0x0c0fe40003f86270 */
[-C--:B------:R-:W-:Y:S03]  /*a070*/  ISETP.GE.AND P5, PT, R227, R192.reuse, PT ;  /* 0x000000c0e300720c */ /* 0x080fe60003fa6270 */
[----:B------:R3:W-:Y:S01]  /*a080*/  MUFU.TANH R224, R226 ;  /* 0x000000e200e07308 */ /* 0x0007e20000002400 */
[----:B--2---:R-:W-:Y:S01]  /*a090*/  FSEL R225, R225, -INF , !P1 ;  /* 0xff800000e1e17808 */ /* 0x004fe20004800000 */
[----:B------:R-:W-:Y:S01]  /*a0a0*/  FMUL.FTZ R228, R23, UR7 ;  /* 0x0000000717e47c20 */ /* 0x000fe20008410000 */
[-C--:B------:R-:W-:Y:S01]  /*a0b0*/  ISETP.GE.AND P1, PT, R229, R192.reuse, PT ;  /* 0x000000c0e500720c */ /* 0x080fe20003f26270 */
[----:B------:R-:W-:Y:S01]  /*a0c0*/  VIADD R227, R207, 0x9 ;  /* 0x00000009cfe37836 */ /* 0x000fe20000000000 */
[----:B------:R-:W-:Y:S02]  /*a0d0*/  FSEL R223, R223, -INF , !P4 ;  /* 0xff800000dfdf7808 */ /* 0x000fe40006000000 */
[----:B------:R-:W-:Y:S03]  /*a0e0*/  FSEL R225, R225, -INF , !P5 ;  /* 0xff800000e1e17808 */ /* 0x000fe60006800000 */
[----:B------:R2:W-:Y:S01]  /*a0f0*/  MUFU.TANH R176, R221 ;  /* 0x000000dd00b07308 */ /* 0x0005e20000002400 */
[----:B-1----:R-:W-:Y:S01]  /*a100*/  FSEL R219, R219, -INF , !P6 ;  /* 0xff800000dbdb7808 */ /* 0x002fe20007000000 */
[----:B------:R-:W-:Y:S01]  /*a110*/  FMUL.FTZ R230, R29, UR7 ;  /* 0x000000071de67c20 */ /* 0x000fe20008410000 */
[----:B------:R-:W-:Y:S01]  /*a120*/  ISETP.GE.AND P6, PT, R229, R193, PT ;  /* 0x000000c1e500720c */ /* 0x000fe20003fc6270 */
[----:B------:R-:W-:Y:S01]  /*a130*/  VIADD R229, R207, 0x1 ;  /* 0x00000001cfe57836 */ /* 0x000fe20000000000 */
[----:B------:R-:W-:Y:S02]  /*a140*/  FSEL R243, R219, -INF , !P1 ;  /* 0xff800000dbf37808 */ /* 0x000fe40004800000 */
[----:B------:R-:W-:Y:S03]  /*a150*/  FSEL R245, R245, -INF , !P6 ;  /* 0xff800000f5f57808 */ /* 0x000fe60007000000 */
[----:B------:R-:W1:Y:S01]  /*a160*/  MUFU.TANH R3, R3 ;  /* 0x0000000300037308 */ /* 0x000e620000002400 */
[C---:B------:R-:W-:Y:S01]  /*a170*/  ISETP.GT.AND P0, PT, R194.reuse, R229, PT ;  /* 0x000000e5c200720c */ /* 0x040fe20003f04270 */
[----:B---3--:R-:W-:Y:S01]  /*a180*/  FMUL.FTZ R226, R25, UR7 ;  /* 0x0000000719e27c20 */ /* 0x008fe20008410000 */
[----:B------:R-:W-:Y:S02]  /*a190*/  ISETP.GT.AND P4, PT, R194, R227, PT ;  /* 0x000000e3c200720c */ /* 0x000fe40003f84270 */
[----:B------:R-:W-:Y:S02]  /*a1a0*/  FSEL R178, R178, -INF , !P0 ;  /* 0xff800000b2b27808 */ /* 0x000fe40004000000 */
[----:B------:R-:W-:Y:S03]  /*a1b0*/  ISETP.GT.AND P0, PT, R200, R229, PT ;  /* 0x000000e5c800720c */ /* 0x000fe60003f04270 */
[----:B------:R-:W3:Y:S01]  /*a1c0*/  MUFU.TANH R179, R228 ;  /* 0x000000e400b37308 */ /* 0x000ee20000002400 */
[----:B--2---:R-:W-:Y:S01]  /*a1d0*/  FSEL R221, R215, -INF , !P3 ;  /* 0xff800000d7dd7808 */ /* 0x004fe20005800000 */
[----:B------:R-:W-:Y:S01]  /*a1e0*/  FMUL.FTZ R215, R27, UR7 ;  /* 0x000000071bd77c20 */ /* 0x000fe20008410000 */
[-C--:B------:R-:W-:Y:S07]  /*a1f0*/  ISETP.GT.AND P3, PT, R194, R207.reuse, PT ;  /* 0x000000cfc200720c */ /* 0x080fee0003f64270 */
[----:B------:R-:W2:Y:S01]  /*a200*/  MUFU.TANH R226, R226 ;  /* 0x000000e200e27308 */ /* 0x000ea20000002400 */
[----:B-1----:R-:W-:Y:S02]  /*a210*/  FSEL R3, R3, -INF , !P3 ;  /* 0xff80000003037808 */ /* 0x002fe40005800000 */
[----:B------:R-:W-:Y:S04]  /*a220*/  ISETP.GT.AND P3, PT, R200, R207, PT ;  /* 0x000000cfc800720c */ /* 0x000fe80003f64270 */
[----:B------:R-:W-:Y:S03]  /*a230*/  FSEL R224, R224, -INF , !P3 ;  /* 0xff800000e0e07808 */ /* 0x000fe60005800000 */
[----:B------:R-:W1:Y:S01]  /*a240*/  MUFU.TANH R215, R215 ;  /* 0x000000d700d77308 */ /* 0x000e620000002400 */
[----:B---3--:R-:W-:Y:S01]  /*a250*/  FSEL R179, R179, -INF , !P0 ;  /* 0xff800000b3b37808 */ /* 0x008fe20004000000 */
[----:B------:R-:W-:Y:S01]  /*a260*/  FMUL.FTZ R228, R31, UR7 ;  /* 0x000000071fe47c20 */ /* 0x000fe20008410000 */
[C---:B------:R-:W-:Y:S02]  /*a270*/  ISETP.GE.AND P0, PT, R229.reuse, R193, PT ;  /* 0x000000c1e500720c */ /* 0x040fe40003f06270 */
[-C--:B------:R-:W-:Y:S01]  /*a280*/  ISETP.GE.AND P3, PT, R229, R192.reuse, PT ;  /* 0x000000c0e500720c */ /* 0x080fe20003f66270 */
[----:B------:R-:W-:Y:S01]  /*a290*/  VIADD R229, R207, 0x8 ;  /* 0x00000008cfe57836 */ /* 0x000fe20000000000 */
[----:B------:R-:W-:Y:S03]  /*a2a0*/  FSEL R239, R178, -INF , !P0 ;  /* 0xff800000b2ef7808 */ /* 0x000fe60004000000 */
[----:B------:R3:W-:Y:S01]  /*a2b0*/  MUFU.TANH R219, R230 ;  /* 0x000000e600db7308 */ /* 0x0007e20000002400 */
[-C--:B------:R-:W-:Y:S01]  /*a2c0*/  ISETP.GE.AND P0, PT, R227, R192.reuse, PT ;  /* 0x000000c0e300720c */ /* 0x080fe20003f06270 */
[----:B------:R-:W-:Y:S01]  /*a2d0*/  FMUL.FTZ R178, R33, UR7 ;  /* 0x0000000721b27c20 */ /* 0x000fe20008410000 */
[-C--:B------:R-:W-:Y:S02]  /*a2e0*/  ISETP.GT.AND P6, PT, R194, R229.reuse, PT ;  /* 0x000000e5c200720c */ /* 0x080fe40003fc4270 */
[----:B------:R-:W-:Y:S02]  /*a2f0*/  ISETP.GT.AND P1, PT, R200, R229, PT ;  /* 0x000000e5c800720c */ /* 0x000fe40003f24270 */
[----:B------:R-:W-:Y:S03]  /*a300*/  FSEL R176, R176, -INF , !P6 ;  /* 0xff800000b0b07808 */ /* 0x000fe60007000000 */
[----:B------:R-:W4:Y:S01]  /*a310*/  MUFU.TANH R177, R177 ;  /* 0x000000b100b17308 */ /* 0x000f220000002400 */
[C---:B------:R-:W-:Y:S02]  /*a320*/  ISETP.GE.AND P5, PT, R229.reuse, R193, PT ;  /* 0x000000c1e500720c */ /* 0x040fe40003fa6270 */
[-C--:B------:R-:W-:Y:S02]  /*a330*/  ISETP.GE.AND P6, PT, R229, R192.reuse, PT ;  /* 0x000000c0e500720c */ /* 0x080fe40003fc6270 */
[----:B--2---:R-:W-:Y:S02]  /*a340*/  FSEL R229, R226, -INF , !P4 ;  /* 0xff800000e2e57808 */ /* 0x004fe40006000000 */
[----:B------:R-:W-:Y:S03]  /*a350*/  ISETP.GT.AND P4, PT, R200, R227, PT ;  /* 0x000000e3c800720c */ /* 0x000fe60003f84270 */
[----:B------:R-:W2:Y:S01]  /*a360*/  MUFU.TANH R217, R217 ;  /* 0x000000d900d97308 */ /* 0x000ea20000002400 */
[----:B------:R-:W-:Y:S01]  /*a370*/  FSEL R233, R176, -INF , !P5 ;  /* 0xff800000b0e97808 */ /* 0x000fe20006800000 */
[----:B---3--:R-:W-:Y:S01]  /*a380*/  FMUL.FTZ R230, R32, UR7 ;  /* 0x0000000720e67c20 */ /* 0x008fe20008410000 */
[----:B-1----:R-:W-:Y:S02]  /*a390*/  FSEL R215, R215, -INF , !P4 ;  /* 0xff800000d7d77808 */ /* 0x002fe40006000000 */
[-C--:B------:R-:W-:Y:S02]  /*a3a0*/  ISETP.GE.AND P4, PT, R227, R193.reuse, PT ;  /* 0x000000c1e300720c */ /* 0x080fe40003f86270 */
[----:B------:R-:W-:Y:S03]  /*a3b0*/  FSEL R235, R179, -INF , !P3 ;  /* 0xff800000b3eb7808 */ /* 0x000fe60005800000 */
[----:B------:R1:W3:Y:S01]  /*a3c0*/  MUFU.TANH R227, R228 ;  /* 0x000000e400e37308 */ /* 0x0002e20000002400 */
[----:B----4-:R-:W-:Y:S02]  /*a3d0*/  FSEL R177, R177, -INF , !P1 ;  /* 0xff800000b1b17808 */ /* 0x010fe40004800000 */
[----:B------:R-:W-:Y:S02]  /*a3e0*/  ISETP.GE.AND P1, PT, R207, R193, PT ;  /* 0x000000c1cf00720c */ /* 0x000fe40003f26270 */
[----:B------:R-:W-:Y:S02]  /*a3f0*/  ISETP.GT.AND P3, PT, R194, R231, PT ;  /* 0x000000e7c200720c */ /* 0x000fe40003f64270 */
[----:B------:R-:W-:Y:S03]  /*a400*/  FSEL R241, R3, -INF , !P1 ;  /* 0xff80000003f17808 */ /* 0x000fe60004800000 */
[----:B------:R-:W4:Y:S01]  /*a410*/  MUFU.TANH R226, R232 ;  /* 0x000000e800e27308 */ /* 0x000f220000002400 */
[----:B------:R-:W-:Y:S01]  /*a420*/  FSEL R229, R229, -INF , !P4 ;  /* 0xff800000e5e57808 */ /* 0x000fe20006000000 */
[C---:B------:R-:W-:Y:S01]  /*a430*/  VIADD R3, R207.reuse, 0x11 ;  /* 0x00000011cf037836 */ /* 0x040fe20000000000 */
[-C--:B------:R-:W-:Y:S02]  /*a440*/  ISETP.GE.AND P1, PT, R207, R192.reuse, PT ;  /* 0x000000c0cf00720c */ /* 0x080fe40003f26270 */
[----:B--2---:R-:W-:Y:S02]  /*a450*/  FSEL R217, R217, -INF , !P3 ;  /* 0xff800000d9d97808 */ /* 0x004fe40005800000 */
[C---:B------:R-:W-:Y:S03]  /*a460*/  ISETP.GT.AND P4, PT, R200.reuse, R3, PT ;  /* 0x00000003c800720c */ /* 0x040fe60003f84270 */
[----:B------:R2:W-:Y:S01]  /*a470*/  MUFU.TANH R176, R230 ;  /* 0x000000e600b07308 */ /* 0x0005e20000002400 */
[----:B------:R-:W-:Y:S01]  /*a480*/  ISETP.GT.AND P3, PT, R200, R231, PT ;  /* 0x000000e7c800720c */ /* 0x000fe20003f64270 */
[----:B-1----:R-:W-:Y:S01]  /*a490*/  FMUL.FTZ R228, R35, UR7 ;  /* 0x0000000723e47c20 */ /* 0x002fe20008410000 */
[----:B------:R-:W-:Y:S02]  /*a4a0*/  FSEL R237, R224, -INF , !P1 ;  /* 0xff800000e0ed7808 */ /* 0x000fe40004800000 */
[----:B---3--:R-:W-:Y:S02]  /*a4b0*/  FSEL R179, R227, -INF , !P4 ;  /* 0xff800000e3b37808 */ /* 0x008fe40006000000 */
[----:B------:R-:W-:Y:S03]  /*a4c0*/  ISETP.GT.AND P1, PT, R194, R3, PT ;  /* 0x00000003c200720c */ /* 0x000fe60003f24270 */
[----:B------:R-:W1:Y:S01]  /*a4d0*/  MUFU.TANH R178, R178 ;  /* 0x000000b200b27308 */ /* 0x000e620000002400 */
[----:B----4-:R-:W-:Y:S02]  /*a4e0*/  FSEL R226, R226, -INF , !P3 ;  /* 0xff800000e2e27808 */ /* 0x010fe40005800000 */
[----:B------:R-:W-:Y:S02]  /*a4f0*/  FSEL R227, R215, -INF , !P0 ;  /* 0xff800000d7e37808 */ /* 0x000fe40004000000 */
[CC--:B------:R-:W-:Y:S02]  /*a500*/  ISETP.GE.AND P3, PT, R3.reuse, R193.reuse, PT ;  /* 0x000000c10300720c */ /* 0x0c0fe40003f66270 */
[-C--:B------:R-:W-:Y:S03]  /*a510*/  ISETP.GE.AND P4, PT, R3, R192.reuse, PT ;  /* 0x000000c00300720c */ /* 0x080fe60003f86270 */
[----:B------:R-:W3:Y:S01]  /*a520*/  MUFU.TANH R228, R228 ;  /* 0x000000e400e47308 */ /* 0x000ee20000002400 */
[----:B------:R-:W-:Y:S01]  /*a530*/  FSEL R224, R219, -INF , !P1 ;  /* 0xff800000dbe07808 */ /* 0x000fe20004800000 */
[----:B------:R-:W-:Y:S01]  /*a540*/  VIADD R3, R207, 0x19 ;  /* 0x00000019cf037836 */ /* 0x000fe20000000000 */
[----:B------:R-:W-:Y:S01]  /*a550*/  ISETP.GE.AND P1, PT, R231, R193, PT ;  /* 0x000000c1e700720c */ /* 0x000fe20003f26270 */
[----:B--2---:R-:W-:Y:S01]  /*a560*/  VIADD R230, R207, 0x18 ;  /* 0x00000018cfe67836 */ /* 0x004fe20000000000 */
[----:B------:R-:W-:Y:S02]  /*a570*/  ISETP.GE.AND P5, PT, R231, R192, PT ;  /* 0x000000c0e700720c */ /* 0x000fe40003fa6270 */
[----:B------:R-:W-:Y:S03]  /*a580*/  FMNMX3.FTZ R232, R0, R218, R13, !PT ;  /* 0x000000da00e87276 */ /* 0x000fe6000781000d */
[----:B------:R-:W2:Y:S01]  /*a590*/  MUFU.TANH R215, R234 ;  /* 0x000000ea00d77308 */ /* 0x000ea20000002400 */
[----:B------:R-:W-:Y:S02]  /*a5a0*/  FSEL R231, R177, -INF , !P6 ;  /* 0xff800000b1e77808 */ /* 0x000fe40007000000 */
[C---:B------:R-:W-:Y:S02]  /*a5b0*/  ISETP.GT.AND P6, PT, R194.reuse, R3, PT ;  /* 0x00000003c200720c */ /* 0x040fe40003fc4270 */
[----:B------:R-:W-:Y:S02]  /*a5c0*/  ISETP.GT.AND P0, PT, R194, R230, PT ;  /* 0x000000e6c200720c */ /* 0x000fe40003f04270 */
[----:B------:R-:W-:Y:S02]  /*a5d0*/  FMNMX3.FTZ R232, R232, R19, R222, !PT ;  /* 0x00000013e8e87276 */ /* 0x000fe400078100de */
[----:B------:R-:W-:Y:S02]  /*a5e0*/  FSEL R219, R217, -INF , !P1 ;  /* 0xff800000d9db7808 */ /* 0x000fe40004800000 */
[----:B-1----:R-:W-:Y:S02]  /*a5f0*/  FSEL R177, R178, -INF , !P6 ;  /* 0xff800000b2b17808 */ /* 0x002fe40007000000 */
[----:B------:R-:W-:Y:S02]  /*a600*/  FSEL R217, R224, -INF , !P3 ;  /* 0xff800000e0d97808 */ /* 0x000fe40005800000 */
[----:B------:R-:W-:Y:S01]  /*a610*/  FSEL R178, R176, -INF , !P0 ;  /* 0xff800000b0b27808 */ /* 0x000fe20004000000 */
[----:B------:R-:W-:Y:S01]  /*a620*/  VIADD R176, R214, 0xffffffff ;  /* 0xffffffffd6b07836 */ /* 0x000fe20000000000 */
[----:B------:R-:W-:Y:S02]  /*a630*/  FMNMX3.FTZ R224, R2, R220, R17, !PT ;  /* 0x000000dc02e07276 */ /* 0x000fe40007810011 */
[----:B------:R-:W-:Y:S02]  /*a640*/  ISETP.GE.AND P0, PT, R3, R193, PT ;  /* 0x000000c10300720c */ /* 0x000fe40003f06270 */
[----:B------:R-:W-:Y:S02]  /*a650*/  FMNMX3.FTZ R232, R232, R251, R249, !PT ;  /* 0x000000fbe8e87276 */ /* 0x000fe400078100f9 */
[C---:B------:R-:W-:Y:S02]  /*a660*/  ISETP.GT.AND P6, PT, R200.reuse, R3, PT ;  /* 0x00000003c800720c */ /* 0x040fe40003fc4270 */
[----:B------:R-:W-:Y:S02]  /*a670*/  ISETP.GT.AND P3, PT, R200, R230, PT ;  /* 0x000000e6c800720c */ /* 0x000fe40003f64270 */
[----:B------:R-:W-:Y:S02]  /*a680*/  FMNMX3.FTZ R224, R224, R15, R216, !PT ;  /* 0x0000000fe0e07276 */ /* 0x000fe400078100d8 */
[----:B------:R-:W-:Y:S02]  /*a690*/  FMNMX3.FTZ R232, R232, R245, R223, !PT ;  /* 0x000000f5e8e87276 */ /* 0x000fe400078100df */
[----:B------:R-:W-:Y:S02]  /*a6a0*/  FSEL R177, R177, -INF , !P0 ;  /* 0xff800000b1b17808 */ /* 0x000fe40004000000 */
[-C--:B------:R-:W-:Y:S02]  /*a6b0*/  ISETP.GE.AND P1, PT, R3, R192.reuse, PT ;  /* 0x000000c00300720c */ /* 0x080fe40003f26270 */
[----:B------:R-:W-:Y:S02]  /*a6c0*/  ISETP.GT.AND P0, PT, R176, R197, PT ;  /* 0x000000c5b000720c */ /* 0x000fe40003f04270 */
[----:B---3--:R-:W-:Y:S02]  /*a6d0*/  FSEL R228, R228, -INF , !P6 ;  /* 0xff800000e4e47808 */ /* 0x008fe40007000000 */
[----:B--2---:R-:W-:Y:S02]  /*a6e0*/  FSEL R3, R215, -INF , !P3 ;  /* 0xff800000d7037808 */ /* 0x004fe40005800000 */
[C---:B------:R-:W-:Y:S02]  /*a6f0*/  ISETP.GE.AND P6, PT, R230.reuse, R193, PT ;  /* 0x000000c1e600720c */ /* 0x040fe40003fc6270 */
[----:B------:R-:W-:Y:S02]  /*a700*/  ISETP.GE.AND P3, PT, R230, R192, PT ;  /* 0x000000c0e600720c */ /* 0x000fe40003f66270 */
[----:B------:R-:W-:Y:S02]  /*a710*/  FMNMX3.FTZ R224, R224, R247, R221, !PT ;  /* 0x000000f7e0e07276 */ /* 0x000fe400078100dd */
[----:B------:R-:W-:Y:S02]  /*a720*/  FMNMX3.FTZ R230, R232, R241, R239, !PT ;  /* 0x000000f1e8e67276 */ /* 0x000fe400078100ef */
[----:B------:R-:W-:Y:S02]  /*a730*/  FMNMX3.FTZ R224, R224, R243, R225, !PT ;  /* 0x000000f3e0e07276 */ /* 0x000fe400078100e1 */
[----:B------:R-:W-:Y:S02]  /*a740*/  FMNMX3.FTZ R230, R230, R233, R229, !PT ;  /* 0x000000e9e6e67276 */ /* 0x000fe400078100e5 */
[----:B------:R-:W-:Y:S02]  /*a750*/  FMNMX3.FTZ R224, R224, R237, R235, !PT ;  /* 0x000000ede0e07276 */ /* 0x000fe400078100eb */
[----:B------:R-:W-:Y:S02]  /*a760*/  FSEL R178, R178, -INF , !P6 ;  /* 0xff800000b2b27808 */ /* 0x000fe40007000000 */
[----:B------:R-:W-:Y:S02]  /*a770*/  FMNMX3.FTZ R230, R230, R219, R217, !PT ;  /* 0x000000dbe6e67276 */ /* 0x000fe400078100d9 */
[----:B------:R-:W-:Y:S02]  /*a780*/  FSEL R215, R226, -INF , !P5 ;  /* 0xff800000e2d77808 */ /* 0x000fe40006800000 */
[----:B------:R-:W-:Y:S02]  /*a790*/  FMNMX3.FTZ R226, R224, R231, R227, !PT ;  /* 0x000000e7e0e27276 */ /* 0x000fe400078100e3 */
[----:B------:R-:W-:Y:S02]  /*a7a0*/  FSEL R179, R179, -INF , !P4 ;  /* 0xff800000b3b37808 */ /* 0x000fe40006000000 */
[----:B------:R-:W-:Y:S01]  /*a7b0*/  FMNMX3.FTZ R224, R230, R178, R177, !PT ;  /* 0x000000b2e6e07276 */ /* 0x000fe200078100b1 */
[----:B------:R-:W-:Y:S06]  /*a7c0*/  @P0 BRA `(.L_x_1381) ;  /* 0xffffffe4001c0947 */ /* 0x000fec000383ffff */
.L_x_1380:
[----:B------:R-:W-:Y:S01]  /*a7d0*/  FSEL R134, R3, -INF , !P3 ;  /* 0xff80000003867808 */ /* 0x000fe20005800000 */
[----:B------:R-:W2:Y:S01]  /*a7e0*/  SHFL.BFLY PT, R7, R224, 0x2, 0x1f ;  /* 0x0c401f00e0077f89 */ /* 0x000ea200000e0000 */
[----:B------:R-:W-:Y:S02]  /*a7f0*/  FSEL R133, R228, -INF , !P1 ;  /* 0xff800000e4857808 */ /* 0x000fe40004800000 */
[----:B------:R-:W-:Y:S05]  /*a800*/  FMNMX3.FTZ R3, R226, R215, R179, !PT ;  /* 0x000000d7e2037276 */ /* 0x000fea00078100b3 */
[----:B-1----:R-:W-:Y:S01]  /*a810*/  LDSM.16.MT88.4 R20, [R180+0xc000] ;  /* 0x00c00000b414783b */ /* 0x002fe20000004200 */
[----:B------:R-:W-:Y:S02]  /*a820*/  MOV R135, R208 ;  /* 0x000000d000877202 */ /* 0x000fe40000000f00 */
[----:B------:R-:W-:Y:S02]  /*a830*/  FMNMX3.FTZ R6, R3, R134, R133, !PT ;  /* 0x0000008603067276 */ /* 0x000fe40007810085 */
[----:B------:R-:W-:Y:S02]  /*a840*/  @P2 IADD3 R135, PT, PT, R210, -0x40, RZ ;  /* 0xffffffc0d2872810 */ /* 0x000fe40007ffe0ff */
[----:B------:R-:W-:Y:S01]  /*a850*/  IADD3 R207, PT, PT, R207, -0x40, RZ ;  /* 0xffffffc0cfcf7810 */ /* 0x000fe20007ffe0ff */
[----:B------:R-:W1:Y:S01]  /*a860*/  SHFL.BFLY PT, R3, R6, 0x2, 0x1f ;  /* 0x0c401f0006037f89 */ /* 0x000e6200000e0000 */
[----:B------:R-:W-:Y:S07]  /*a870*/  IADD3 R164, PT, PT, R188, R135, RZ ;  /* 0x00000087bca47210 */ /* 0x000fee0007ffe0ff */
[----:B------:R-:W-:Y:S08]  /*a880*/  LDSM.16.MT88.4 R28, [R135] ;  /* 0x00000000871c783b */ /* 0x000ff00000004200 */
        /* <DEDUP_REMOVED lines=14> */
[----:B------:R-:W-:Y:S02]  /*a970*/  FSEL R144, R144, RZ, P0 ;  /* 0x000000ff90907208 */ /* 0x000fe40000000000 */
[----:B------:R-:W-:Y:S02]  /*a980*/  FSEL R5, R132, RZ, P1 ;  /* 0x000000ff84057208 */ /* 0x000fe40000800000 */
[----:B------:R-:W-:Y:S01]  /*a990*/  FSEL R140, R140, RZ, P1 ;  /* 0x000000ff8c8c7208 */ /* 0x000fe20000800000 */
[--C-:B------:R-:W-:Y:S01]  /*a9a0*/  FFMA.FTZ R165, R15, UR4, -R144.reuse ;  /* 0x000000040fa57c23 */ /* 0x100fe20008010890 */
[----:B------:R-:W-:Y:S01]  /*a9b0*/  FFMA.FTZ R171, R220, UR4, -R144 ;  /* 0x00000004dcab7c23 */ /* 0x000fe20008010890 */
[----:B------:R-:W-:Y:S01]  /*a9c0*/  FADD.FTZ R0, -R5, R0 ;  /* 0x0000000005007221 */ /* 0x000fe20000010100 */
[----:B------:R-:W-:Y:S01]  /*a9d0*/  FSEL R5, R3, RZ, P0 ;  /* 0x000000ff03057208 */ /* 0x000fe20000000000 */
[----:B------:R-:W-:Y:S01]  /*a9e0*/  FFMA.FTZ R170, R13, UR4, -R140 ;  /* 0x000000040daa7c23 */ /* 0x000fe2000801088c */
[----:B------:R-:W-:Y:S01]  /*a9f0*/  FFMA.FTZ R169, R17, UR4, -R144 ;  /* 0x0000000411a97c23 */ /* 0x000fe20008010890 */
[----:B------:R-:W1:Y:S01]  /*aa00*/  LDSM.16.MT88.4 R12, [R181+0xc000] ;  /* 0x00c00000b50c783b */ /* 0x000e620000004200 */
[----:B------:R-:W-:Y:S01]  /*aa10*/  FMUL.FTZ R6, R0, UR4 ;  /* 0x0000000400067c20 */ /* 0x000fe20008410000 */
[----:B------:R-:W-:Y:S01]  /*aa20*/  FADD.FTZ R0, -R5, R2 ;  /* 0x0000000205007221 */ /* 0x000fe20000010100 */
[----:B------:R-:W-:Y:S01]  /*aa30*/  FFMA.FTZ R168, R216, UR4, -R144 ;  /* 0x00000004d8a87c23 */ /* 0x000fe20008010890 */
[--C-:B------:R-:W-:Y:S01]  /*aa40*/  FFMA.FTZ R173, R218, UR4, -R140.reuse ;  /* 0x00000004daad7c23 */ /* 0x100fe2000801088c */
[--C-:B------:R-:W-:Y:S01]  /*aa50*/  FFMA.FTZ R167, R19, UR4, -R140.reuse ;  /* 0x0000000413a77c23 */ /* 0x100fe2000801088c */
[----:B------:R-:W-:Y:S01]  /*aa60*/  FFMA.FTZ R166, R222, UR4, -R140 ;  /* 0x00000004dea67c23 */ /* 0x000fe2000801088c */
        /* <DEDUP_REMOVED lines=31> */
[----:B------:R-:W-:Y:S04]  /*ac60*/  IADD3 R212, P0, PT, R212, -R205, RZ ;  /* 0x800000cdd4d47210 */ /* 0x000fe80007f1e0ff */
[----:B------:R-:W-:Y:S01]  /*ac70*/  MUFU.EX2 R167, R167 ;  /* 0x000000a700a77308 */ /* 0x000fe20000000800 */
[----:B------:R-:W-:Y:S02]  /*ac80*/  IADD3.X R213, PT, PT, R213, ~R204, RZ, P0, !PT ;  /* 0x800000ccd5d57210 */ /* 0x000fe400007fe4ff */
[----:B------:R-:W-:Y:S07]  /*ac90*/  ISETP.GT.AND P0, PT, R176, R197, PT ;  /* 0x000000c5b000720c */ /* 0x000fee0003f04270 */
[----:B------:R-:W2:Y:S01]  /*aca0*/  MUFU.EX2 R166, R166 ;  /* 0x000000a600a67308 */ /* 0x000ea20000000800 */
[C---:B---3--:R-:W-:Y:S09]  /*acb0*/  F2FP.BF16.F32.PACK_AB R137, R169.reuse, R171 ;  /* 0x000000aba989723e */ /* 0x048ff200000010ff */
        /* <DEDUP_REMOVED lines=150> */
[----:B------:R-:W-:Y:S01]  /*b620*/  FFMA.FTZ R171, R0, R209, R171 ;  /* 0x000000d100ab7223 */ /* 0x000fe200000100ab */
[----:B------:R-:W-:Y:S03]  /*b630*/  FADD.FTZ R170, R170, R173 ;  /* 0x000000adaaaa7221 */ /* 0x000fe60000010000 */
[----:B------:R-:W-:Y:S01]  /*b640*/  FADD.FTZ R0, R169, R171 ;  /* 0x000000aba9007221 */ /* 0x000fe20000010000 */
[C---:B-1----:R-:W-:Y:S04]  /*b650*/  HMMA.16816.F32.BF16 R68, R136.reuse, R104, R68 ;  /* 0x000000688844723c */ /* 0x042fe80000041844 */
[----:B------:R-:W-:Y:S04]  /*b660*/  MUFU.EX2 R219, R219 ;  /* 0x000000db00db7308 */ /* 0x000fe80000000800 */
[C---:B------:R-:W-:Y:S01]  /*b670*/  HMMA.16816.F32.BF16 R72, R136.reuse, R106, R72 ;  /* 0x0000006a8848723c */ /* 0x040fe20000041848 */
[----:B------:R-:W1:Y:S05]  /*b680*/  LDSM.16.MT88.4 R104, [R164+0x4000] ;  /* 0x00400000a468783b */ /* 0x000e6a0000004200 */
[----:B------:R-:W5:Y:S02]  /*b690*/  MUFU.EX2 R226, R226 ;  /* 0x000000e200e27308 */ /* 0x000f640000000800 */
[C---:B----4-:R-:W-:Y:S08]  /*b6a0*/  HMMA.16816.F32.BF16 R76, R136.reuse, R100, R76 ;  /* 0x00000064884c723c */ /* 0x050ff0000004184c */
[----:B------:R-:W-:Y:S01]  /*b6b0*/  MUFU.EX2 R215, R215 ;  /* 0x000000d700d77308 */ /* 0x000fe20000000800 */
[----:B------:R-:W-:Y:S02]  /*b6c0*/  F2FP.BF16.F32.PACK_AB R100, R175, R172 ;  /* 0x000000acaf64723e */ /* 0x000fe400000010ff */
[----:B------:R-:W-:Y:S01]  /*b6d0*/  F2FP.BF16.F32.PACK_AB R101, R221, R174 ;  /* 0x000000aedd65723e */ /* 0x000fe200000010ff */
[C---:B------:R-:W-:Y:S06]  /*b6e0*/  HMMA.16816.F32.BF16 R80, R136.reuse, R102, R80 ;  /* 0x000000668850723c */ /* 0x040fec0000041850 */
[----:B------:R-:W4:Y:S01]  /*b6f0*/  MUFU.EX2 R228, R228 ;  /* 0x000000e400e47308 */ /* 0x000f220000000800 */
[----:B------:R-:W-:Y:S02]  /*b700*/  F2FP.BF16.F32.PACK_AB R102, R223, R214 ;  /* 0x000000d6df66723e */ /* 0x000fe400000010ff */
[----:B--2---:R-:W-:Y:S01]  /*b710*/  F2FP.BF16.F32.PACK_AB R103, R225, R216 ;  /* 0x000000d8e167723e */ /* 0x004fe200000010ff */
[C---:B---3--:R-:W-:Y:S06]  /*b720*/  HMMA.16816.F32.BF16 R84, R136.reuse, R108, R84 ;  /* 0x0000006c8854723c */ /* 0x048fec0000041854 */
[----:B------:R-:W2:Y:S02]  /*b730*/  MUFU.EX2 R178, R178 ;  /* 0x000000b200b27308 */ /* 0x000ea40000000800 */
[C---:B------:R-:W-:Y:S01]  /*b740*/  HMMA.16816.F32.BF16 R88, R136.reuse, R110, R88 ;  /* 0x0000006e8858723c */ /* 0x040fe20000041858 */
[----:B------:R-:W3:Y:S07]  /*b750*/  LDSM.16.MT88.4 R108, [R135+0x800] ;  /* 0x00080000876c783b */ /* 0x000eee0000004200 */
[----:B------:R-:W-:Y:S01]  /*b760*/  MUFU.EX2 R134, R134 ;  /* 0x0000008600867308 */ /* 0x000fe20000000800 */
[C---:B-1----:R-:W-:Y:S09]  /*b770*/  HMMA.16816.F32.BF16 R92, R136.reuse, R104, R92 ;  /* 0x00000068885c723c */ /* 0x042ff2000004185c */
[----:B------:R-:W1:Y:S01]  /*b780*/  MUFU.EX2 R179, R179 ;  /* 0x000000b300b37308 */ /* 0x000e620000000800 */
        /* <DEDUP_REMOVED lines=39> */
[----:B------:R-:W-:Y:S02]  /*ba00*/  F2FP.BF16.F32.PACK_AB R100, R239, R218 ;  /* 0x000000daef64723e */ /* 0x000fe400000010ff */
[----:B------:R-:W-:Y:S02]  /*ba10*/  F2FP.BF16.F32.PACK_AB R101, R235, R220 ;  /* 0x000000dceb65723e */ /* 0x000fe400000010ff */
[----:B------:R-:W-:Y:S02]  /*ba20*/  F2FP.BF16.F32.PACK_AB R102, R229, R222 ;  /* 0x000000dee566723e */ /* 0x000fe400000010ff */
[----:B------:R-:W-:Y:S07]  /*ba30*/  F2FP.BF16.F32.PACK_AB R103, R227, R224 ;  /* 0x000000e0e367723e */ /* 0x000fee00000010ff */
[C---:B--2---:R-:W-:Y:S08]  /*ba40*/  HMMA.16816.F32.BF16 R4, R100.reuse, R108, R4 ;  /* 0x0000006c6404723c */ /* 0x044ff00000041804 */
        /* <DEDUP_REMOVED lines=19> */
[----:B------:R-:W-:Y:S02]  /*bb80*/  F2FP.BF16.F32.PACK_AB R136, R226, R219 ;  /* 0x000000dbe288723e */ /* 0x000fe400000010ff */
[----:B------:R-:W-:Y:S03]  /*bb90*/  F2FP.BF16.F32.PACK_AB R137, R228, R215 ;  /* 0x000000d7e489723e */ /* 0x000fe600000010ff */
[C---:B------:R-:W-:Y:S03]  /*bba0*/  HMMA.16816.F32.BF16 R64, R100.reuse, R138, R64 ;  /* 0x0000008a6440723c */ /* 0x040fe60000041840 */
[----:B------:R-:W-:Y:S02]  /*bbb0*/  F2FP.BF16.F32.PACK_AB R138, R177, R178 ;  /* 0x000000b2b18a723e */ /* 0x000fe400000010ff */
[----:B-1----:R-:W-:Y:S03]  /*bbc0*/  F2FP.BF16.F32.PACK_AB R139, R179, R134 ;  /* 0x00000086b38b723e */ /* 0x002fe600000010ff */
[C---:B--2---:R-:W-:Y:S08]  /*bbd0*/  HMMA.16816.F32.BF16 R68, R100.reuse, R108, R68 ;  /* 0x0000006c6444723c */ /* 0x044ff00000041844 */
[C---:B------:R-:W-:Y:S01]  /*bbe0*/  HMMA.16816.F32.BF16 R72, R100.reuse, R110, R72 ;  /* 0x0000006e6448723c */ /* 0x040fe20000041848 */
[----:B------:R-:W-:Y:S07]  /*bbf0*/  LDSM.16.MT88.4 R108, [R135+0x1800] ;  /* 0x00180000876c783b */ /* 0x000fee0000004200 */
        /* <DEDUP_REMOVED lines=13> */
[C---:B------:R-:W-:Y:S03]  /*bcd0*/  HMMA.16816.F32.BF16 R116, R136.reuse, R106, R16 ;  /* 0x0000006a8874723c */ /* 0x040fe60000041810 */
[----:B------:R-:W-:Y:S01]  /*bce0*/  FADD.FTZ R17, R167, R170 ;  /* 0x000000aaa7117221 */ /* 0x000fe20000010000 */
[----:B------:R-:W-:Y:S03]  /*bcf0*/  FADD.FTZ R19, R165, R0 ;  /* 0x00000000a5137221 */ /* 0x000fe60000010000 */
[----:B------:R-:W-:Y:S01]  /*bd00*/  FADD.FTZ R17, R166, R17 ;  /* 0x00000011a6117221 */ /* 0x000fe20000010000 */
        /* <DEDUP_REMOVED lines=11> */
[----:B------:R-:W-:Y:S02]  /*bdc0*/  MOV R214, R176 ;  /* 0x000000b000d67202 */ /* 0x000fe40000000f00 */
        /* <DEDUP_REMOVED lines=11> */
[----:B------:R-:W-:Y:S04]  /*be80*/  FADD.FTZ R2, R227, R2 ;  /* 0x00000002e3027221 */ /* 0x000fe80000010000 */
        /* <DEDUP_REMOVED lines=13> */
[----:B------:R-:W-:Y:S01]  /*bf60*/  FADD.FTZ R7, R215, R2 ;  /* 0x00000002d7077221 */ /* 0x000fe20000010000 */
[----:B------:R-:W-:Y:S01]  /*bf70*/  FADD.FTZ R178, R178, R5 ;  /* 0x00000005b2b27221 */ /* 0x000fe20000010000 */
[----:B------:R-:W-:Y:S02]  /*bf80*/  MOV R2, R3 ;  /* 0x0000000300027202 */ /* 0x000fe40000000f00 */
[----:B------:R-:W-:Y:S01]  /*bf90*/  FADD.FTZ R7, R228, R7 ;  /* 0x00000007e4077221 */ /* 0x000fe20000010000 */
[C---:B---3--:R-:W-:Y:S03]  /*bfa0*/  HMMA.16816.F32.BF16 R84, R136.reuse, R8, R84 ;  /* 0x000000088854723c */ /* 0x048fe60000041854 */
[----:B------:R-:W-:Y:S01]  /*bfb0*/  FADD.FTZ R134, R134, R7 ;  /* 0x0000000786867221 */ /* 0x000fe20000010000 */
[----:B------:R-:W-:Y:S03]  /*bfc0*/  FADD.FTZ R211, R177, R178 ;  /* 0x000000b2b1d37221 */ /* 0x000fe60000010000 */
[----:B------:R-:W-:Y:S01]  /*bfd0*/  FADD.FTZ R209, R179, R134 ;  /* 0x00000086b3d17221 */ /* 0x000fe20000010000 */
[C---:B------:R-:W-:Y:S08]  /*bfe0*/  HMMA.16816.F32.BF16 R88, R136.reuse, R10, R88 ;  /* 0x0000000a8858723c */ /* 0x040ff00000041858 */
[C---:B-1----:R-:W-:Y:S08]  /*bff0*/  HMMA.16816.F32.BF16 R92, R136.reuse, R12, R92 ;  /* 0x0000000c885c723c */ /* 0x042ff0000004185c */
[----:B------:R-:W-:Y:S01]  /*c000*/  HMMA.16816.F32.BF16 R96, R136, R14, R96 ;  /* 0x0000000e8860723c */ /* 0x000fe20000041860 */
[----:B------:R-:W-:Y:S08]  /*c010*/  @!UPT UIADD3 URZ, UPT, UPT, URZ, URZ, URZ ;  /* 0x000000fffffff290 */ /* 0x000ff0000fffe0ff */
[----:B------:R-:W-:Y:S11]  /*c020*/  @P0 BRA `(.L_x_1379) ;  /* 0xffffffcc00980947 */ /* 0x000ff6000383ffff */
.L_x_1378:
        /* <DEDUP_REMOVED lines=260> */
.L_x_1382:
        /* <DEDUP_REMOVED lines=57> */
.L_x_1384:
[----:B------:R-:W-:Y:S05]  /*d400*/  BSYNC.RECONVERGENT B0 ;  /* 0x0000000000007941 */ /* 0x000fea0003800200 */
.L_x_1383:
[----:B------:R-:W2:Y:S01]  /*d410*/  LDCU.64 UR4, c[0x0][0x410] ;  /* 0x00008200ff0477ac */ /* 0x000ea20008000a00 */
[----:B------:R-:W-:Y:S01]  /*d420*/  @P0 IMAD.MOV.U32 R28, RZ, RZ, R20 ;  /* 0x000000ffff1c0224 */ /* 0x000fe200078e0014 */
[----:B------:R-:W-:Y:S01]  /*d430*/  LOP3.LUT R5, R5, 0x38, RZ, 0xc0, !PT ;  /* 0x0000003805057812 */ /* 0x000fe200078ec0ff */
[----:B------:R-:W-:Y:S01]  /*d440*/  BSSY.RECONVERGENT B0, `(.L_x_1385) ;  /* 0x000001f000007945 */ /* 0x000fe20003800200 */
[----:B------:R-:W-:Y:S02]  /*d450*/  SHF.R.U32.HI R24, RZ, 0x3, R4 ;  /* 0x00000003ff187819 */ /* 0x000fe40000011604 */
[----:B------:R-:W-:Y:S02]  /*d460*/  IADD3 R18, P0, PT, R5, R28, RZ ;  /* 0x0000001c05127210 */ /* 0x000fe40007f1e0ff */
[CC--:B------:R-:W-:Y:S01]  /*d470*/  ISETP.GE.AND P3, PT, R24.reuse, R191.reuse, PT ;  /* 0x000000bf1800720c */ /* 0x0c0fe20003f66270 */
[C---:B-1----:R-:W-:Y:S01]  /*d480*/  VIADD R6, R24.reuse, 0x10 ;  /* 0x0000001018067836 */ /* 0x042fe20000000000 */
[----:B------:R-:W-:Y:S01]  /*d490*/  MOV R25, RZ ;  /* 0x000000ff00197202 */ /* 0x000fe20000000f00 */
[----:B------:R-:W-:Y:S01]  /*d4a0*/  IMAD.X R19, RZ, RZ, R23, P0 ;  /* 0x000000ffff137224 */ /* 0x000fe200000e0617 */
[C---:B------:R-:W-:Y:S01]  /*d4b0*/  IADD3 R2, PT, PT, R24.reuse, 0x30, RZ ;  /* 0x0000003018027810 */ /* 0x040fe20007ffe0ff */
[----:B------:R-:W-:Y:S01]  /*d4c0*/  VIADD R4, R24, 0x20 ;  /* 0x0000002018047836 */ /* 0x000fe20000000000 */
[-C--:B------:R-:W-:Y:S01]  /*d4d0*/  ISETP.GE.AND P2, PT, R6, R191.reuse, PT ;  /* 0x000000bf0600720c */ /* 0x080fe20003f46270 */
[----:B------:R1:W4:Y:S01]  /*d4e0*/  LDS.128 R20, [R17] ;  /* 0x0000000011147984 */ /* 0x0003220000000c00 */
[-C--:B------:R-:W-:Y:S01]  /*d4f0*/  ISETP.GE.AND P0, PT, R2, R191.reuse, PT ;  /* 0x000000bf0200720c */ /* 0x080fe20003f06270 */
[----:B------:R-:W-:Y:S01]  /*d500*/  IMAD.WIDE.U32 R24, R0, 0x40, R24 ;  /* 0x0000004000187825 */ /* 0x000fe200078e0018 */
[----:B------:R-:W-:-:S02]  /*d510*/  ISETP.GE.AND P1, PT, R4, R191, PT ;  /* 0x000000bf0400720c */ /* 0x000fc40003f26270 */
[----:B------:R1:W1:Y:S01]  /*d520*/  LDS.128 R4, [R17+0x4000] ;  /* 0x0040000011047984 */ /* 0x0002620000000c00 */
[----:B--2---:R-:W-:-:S04]  /*d530*/  IMAD.WIDE.U32 R18, R13, UR4, R18 ;  /* 0x000000040d127c25 */ /* 0x004fc8000f8e0012 */
        /* <DEDUP_REMOVED lines=14> */
[----:B------:R3:W-:Y:S02]  /*d620*/  STG.E.128 desc[UR10][R2.64+0x100], R4 ;  /* 0x0001000402007986 */ /* 0x0007e4000c101d0a */
.L_x_1386:
[----:B------:R-:W-:Y:S05]  /*d630*/  BSYNC.RECONVERGENT B0 ;  /* 0x0000000000007941 */ /* 0x000fea0003800200 */
.L_x_1385:
[----:B---34-:R3:W4:Y:S01]  /*d640*/  LDS.128 R20, [R17+0x800] ;  /* 0x0008000011147984 */ /* 0x0187220000000c00 */
[----:B------:R-:W-:Y:S03]  /*d650*/  BSSY.RECONVERGENT B0, `(.L_x_1387) ;  /* 0x0000013000007945 */ /* 0x000fe60003800200 */
[----:B-1----:R3:W1:Y:S04]  /*d660*/  LDS.128 R12, [R17+0x2800] ;  /* 0x00280000110c7984 */ /* 0x0026680000000c00 */
        /* <DEDUP_REMOVED lines=14> */
[----:B----4-:R2:W-:Y:S04]  /*d750*/  STG.E.128 desc[UR10][R2.64], R20 ;  /* 0x0000001402007986 */ /* 0x0105e8000c101d0a */
[----:B-1----:R2:W-:Y:S04]  /*d760*/  STG.E.128 desc[UR10][R2.64+0x80], R12 ;  /* 0x0000800c02007986 */ /* 0x0025e8000c101d0a */
[----:B------:R2:W-:Y:S02]  /*d770*/  STG.E.128 desc[UR10][R2.64+0x100], R4 ;  /* 0x0001000402007986 */ /* 0x0005e4000c101d0a */
.L_x_1388:
[----:B------:R-:W-:Y:S05]  /*d780*/  BSYNC.RECONVERGENT B0 ;  /* 0x0000000000007941 */ /* 0x000fea0003800200 */
.L_x_1387:
[----:B--2-4-:R2:W4:Y:S01]  /*d790*/  LDS.128 R20, [R17+0x1000] ;  /* 0x0010000011147984 */ /* 0x0145220000000c00 */
        /* <DEDUP_REMOVED lines=19> */
.L_x_1390:
[----:B------:R-:W-:Y:S05]  /*d8d0*/  BSYNC.RECONVERGENT B0 ;  /* 0x0000000000007941 */ /* 0x000fea0003800200 */
.L_x_1389:
[----:B-1-3--:R1:W3:Y:S04]  /*d8e0*/  LDS.128 R4, [R17+0x3800] ;  /* 0x0038000011047984 */ /* 0x00a2e80000000c00 */
[----:B------:R1:W1:Y:S01]  /*d8f0*/  LDS.128 R12, [R17+0x5800] ;  /* 0x00580000110c7984 */ /* 0x0002620000000c00 */
[----:B------:R-:W-:Y:S05]  /*d900*/  @P0 EXIT ;  /* 0x000000000000094d */ /* 0x000fea0003800000 */
[----:B------:R-:W5:Y:S01]  /*d910*/  LDCU.64 UR6, c[0x0][0x408] ;  /* 0x00008100ff0677ac */ /* 0x000f620008000a00 */
[----:B------:R-:W-:Y:S01]  /*d920*/  IADD3 R0, P0, PT, R24, 0x30, RZ ;  /* 0x0000003018007810 */ /* 0x000fe20007f1e0ff */
[----:B------:R-:W-:Y:S01]  /*d930*/  IMAD.MOV.U32 R16, RZ, RZ, R18 ;  /* 0x000000ffff107224 */ /* 0x000fe200078e0012 */
[----:B-12---:R-:W-:Y:S01]  /*d940*/  MOV R17, R27 ;  /* 0x0000001b00117202 */ /* 0x006fe20000000f00 */
        /* <DEDUP_REMOVED lines=10> */
[----:B------:R-:W-:Y:S01]  /*d9f0*/  STG.E.128 desc[UR10][R2.64+0x100], R12 ;  /* 0x0001000c02007986 */ /* 0x000fe2000c101d0a */
[----:B------:R-:W-:Y:S05]  /*da00*/  EXIT ;  /* 0x000000000000794d */ /* 0x000fea0003800000 */
.L_x_1391:
        /* <DEDUP_REMOVED lines=15> */
.L_x_1824:


//--------------------- .text._ZN5flash16flash_fwd_kernelI23Flash_fwd_kernel_traitsILi192ELi64ELi64ELi4ELb0ELb0EN7cutlass10bfloat16_tE19Flash_kernel_traitsILi192ELi64ELi64ELi4ES3_EELb1ELb0ELb1ELb1ELb0ELb0ELb0ELb0EEEvNS_16Flash_fwd_paramsE --------------------------
	.section	.text._ZN5flash16flash_fwd_kernelI23Flash_fwd_kernel_traitsILi192ELi64ELi64ELi4ELb0ELb0EN7cutlass10bfloat16_tE19Flash_kernel_traitsILi192ELi64ELi64ELi4ES3_EELb1ELb0ELb1ELb1ELb0ELb0ELb0ELb0EEEvNS_16Flash_fwd_paramsE,"ax",@progbits
	.align	128
        .global         _ZN5flash16flash_fwd_kernelI23Flash_fwd_kernel_traitsILi192ELi64ELi64ELi4ELb0ELb0EN7cutlass10bfloat16_tE19Flash_kernel_traitsILi192ELi64ELi64ELi4ES3_EELb1ELb0ELb1ELb1ELb0ELb0ELb0ELb0EEEvNS_16Flash_fwd_paramsE
        .type           _ZN5flash16flash_fwd_kernelI23Flash_fwd_kernel_traitsILi192ELi64ELi64ELi4ELb0ELb0EN7cutlass10bfloat16_tE19Flash_kernel_traitsILi192ELi64ELi64ELi4ES3_EELb1ELb0ELb1ELb1ELb0ELb0ELb0ELb0EEEvNS_16Flash_fwd_paramsE,@function
        .size           _ZN5flash16flash_fwd_kernelI23Flash_fwd_kernel_traitsILi192ELi64ELi64ELi4ELb0ELb0EN7cutlass10bfloat16_tE19Flash_kernel_traitsILi192ELi64ELi64ELi4ES3_EELb1ELb0ELb1ELb1ELb0ELb0ELb0ELb0EEEvNS_16Flash_fwd_paramsE,(.L_x_1825 - _ZN5flash16flash_fwd_kernelI23Flash_fwd_kernel_traitsILi192ELi64ELi64ELi4ELb0ELb0EN7cutlass10bfloat16_tE19Flash_kernel_traitsILi192ELi64ELi64ELi4ES3_EELb1ELb0ELb1ELb1ELb0ELb0ELb0ELb0EEEvNS_16Flash_fwd_paramsE)
        .other          _ZN5flash16flash_fwd_kernelI23Flash_fwd_kernel_traitsILi192ELi64ELi64ELi4ELb0ELb0EN7cutlass10bfloat16_tE19Flash_kernel_traitsILi192ELi64ELi64ELi4ES3_EELb1ELb0ELb1ELb1ELb0ELb0ELb0ELb0EEEvNS_16Flash_fwd_paramsE,@"STO_CUDA_ENTRY STV_DEFAULT"
_ZN5flash16flash_fwd_kernelI23Flash_fwd_kernel_traitsILi192ELi64ELi64ELi4ELb0ELb0EN7cutlass10bfloat16_tE19Flash_kernel_traitsILi192ELi64ELi64ELi4ES3_EELb1ELb0ELb1ELb1ELb0ELb0ELb0ELb0EEEvNS_16Flash_fwd_paramsE:
.text._ZN5flash16flash_fwd_kernelI23Flash_fwd_kernel_traitsILi192ELi64ELi64ELi4ELb0ELb0EN7cutlass10bfloat16_tE19Flash_kernel_traitsILi192ELi64ELi64ELi4ES3_EELb1ELb0ELb1ELb1ELb0ELb0ELb0ELb0EEEvNS_16Flash_fwd_paramsE:
[----:B------:R-:W-:Y:S01]  /*0000*/  LDC R1, c[0x0][0x37c] ;  /* 0x0000df00ff017b82 */ /* 0x000fe20000000800 */
[----:B------:R-:W1:Y:S07]  /*0010*/  LDCU.U8 UR4, c[0x0][0x524] ;  /* 0x0000a480ff0477ac */ /* 0x000e6e0008000000 */
[----:B------:R-:W2:Y:S01]  /*0020*/  LDC R8, c[0x0][0x518] ;  /* 0x00014600ff087b82 */ /* 0x000ea20000000800 */
[----:B------:R-:W3:Y:S01]  /*0030*/  LDCU.64 UR16, c[0x0][0x510] ;  /* 0x0000a200ff1077ac */ /* 0x000ee20008000a00 */
[----:B------:R-:W4:Y:S06]  /*0040*/  LDCU.64 UR14, c[0x0][0x358] ;  /* 0x00006b00ff0e77ac */ /* 0x000f2c0008000a00 */
[----:B------:R-:W2:Y:S01]  /*0050*/  LDC R9, c[0x0][0x51c] ;  /* 0x00014700ff097b82 */ /* 0x000ea20000000800 */
[----:B------:R-:W2:Y:S01]  /*0060*/  S2R R10, SR_CTAID.Y ;  /* 0x00000000000a7919 */ /* 0x000ea20000002600 */
[----:B------:R-:W2:Y:S01]  /*0070*/  LDCU.64 UR6, c[0x0][0x470] ;  /* 0x00008e00ff0677ac */ /* 0x000ea20008000a00 */
[----:B-1----:R-:W-:Y:S01]  /*0080*/  ISETP.NE.AND P3, PT, RZ, UR4, PT ;  /* 0x00000004ff007c0c */ /* 0x002fe2000bf65270 */
[----:B------:R-:W1:Y:S01]  /*0090*/  S2R R12, SR_CTAID.Z ;  /* 0x00000000000c7919 */ /* 0x000e620000002700 */
[----:B------:R-:W1:Y:S01]  /*00a0*/  S2R R178, SR_TID.X ;  /* 0x0000000000b27919 */ /* 0x000e620000002100 */
[----:B---3--:R-:W-:-:S02]  /*00b0*/  IMAD.U32 R14, RZ, RZ, UR16 ;  /* 0x00000010ff0e7e24 */ /* 0x008fc4000f8e00ff */
[----:B------:R-:W1:Y:S01]  /*00c0*/  S2UR UR8, SR_CTAID.X ;  /* 0x00000000000879c3 */ /* 0x000e620000002500 */
[----:B------:R-:W-:Y:S01]  /*00d0*/  IMAD.U32 R15, RZ, RZ, UR17 ;  /* 0x00000011ff0f7e24 */ /* 0x000fe2000f8e00ff */
[----:B------:R-:W3:Y:S06]  /*00e0*/  LDCU.64 UR4, c[0x0][0x460] ;  /* 0x00008c00ff0477ac */ /* 0x000eec0008000a00 */
[----:B----4-:R-:W4:Y:S01]  /*00f0*/  @P3 LDG.E.64 R14, desc[UR14][R14.64] ;  /* 0x0000000e0e0e3981 */ /* 0x010f22000c1e1b00 */
[----:B------:R-:W4:Y:S03]  /*0100*/  @P3 LDC R0, c[0x0][0x520] ;  /* 0x00014800ff003b82 */ /* 0x000f260000000800 */
[----:B--2---:R-:W2:Y:S01]  /*0110*/  @P3 LDG.E.64 R6, desc[UR14][R8.64] ;  /* 0x0000000e08063981 */ /* 0x004ea2000c1e1b00 */
[----:B------:R-:W-:Y:S01]  /*0120*/  IMAD.MOV.U32 R206, RZ, RZ, -0x1 ;  /* 0xffffffffffce7424 */ /* 0x000fe200078e00ff */
[----:B---3--:R-:W-:-:S02]  /*0130*/  ISETP.NE.U32.AND P0, PT, RZ, UR4, PT ;  /* 0x00000004ff007c0c */ /* 0x008fc4000bf05070 */
[----:B------:R-:W-:Y:S02]  /*0140*/  ISETP.NE.U32.AND P2, PT, RZ, UR4, PT ;  /* 0x00000004ff007c0c */ /* 0x000fe4000bf45070 */
[----:B------:R-:W-:Y:S02]  /*0150*/  ISETP.NE.AND.EX P0, PT, RZ, UR5, PT, P0 ;  /* 0x00000005ff007c0c */ /* 0x000fe4000bf05300 */
[----:B-1----:R-:W-:Y:S02]  /*0160*/  LOP3.LUT R3, R12, UR8, R10, 0xfe, !PT ;  /* 0x000000080c037c12 */ /* 0x002fe4000f8efe0a */
[----:B------:R-:W-:Y:S01]  /*0170*/  ISETP.NE.AND.EX P2, PT, RZ, UR5, PT, P2 ;  /* 0x00000005ff007c0c */ /* 0x000fe2000bf45320 */
[----:B------:R-:W1:Y:S01]  /*0180*/  LDCU.64 UR4, c[0x0][0x478] ;  /* 0x00008f00ff0477ac */ /* 0x000e620008000a00 */
[----:B------:R-:W-:Y:S02]  /*0190*/  LOP3.LUT P4, RZ, R3, R178, RZ, 0xfc, !PT ;  /* 0x000000b203ff7212 */ /* 0x000fe4000788fcff */
[----:B------:R-:W3:Y:S05]  /*01a0*/  LDC.64 R2, c[0x0][0x460] ;  /* 0x00011800ff027b82 */ /* 0x000eea0000000a00 */
[----:B------:R-:W-:Y:S01]  /*01b0*/  VOTEU.ANY UP0, P0 ;  /* 0x0000000000ff7886 */ /* 0x000fe20000000100 */
[----:B------:R-:W-:-:S05]  /*01c0*/  PLOP3.LUT P0, PT, PT, PT, UP0, 0x80, 0x8 ;  /* 0x000000000008781c */ /* 0x000fca0003f0f008 */
[----:B------:R-:W1:Y:S01]  /*01d0*/  @!P4 LDC.64 R4, c[0x0][0x528] ;  /* 0x00014a00ff04cb82 */ /* 0x000e620000000a00 */
[----:B---3--:R-:W-:Y:S01]  /*01e0*/  IMAD.WIDE.U32 R18, R10, 0x4, R2 ;  /* 0x000000040a127825 */ /* 0x008fe200078e0002 */
[----:B----4-:R-:W-:Y:S02]  /*01f0*/  @P3 R2UR UR16, R14 ;  /* 0x000000000e1032ca */ /* 0x010fe400000e0000 */
[----:B------:R-:W-:Y:S02]  /*0200*/  @P3 R2UR UR17, R15 ;  /* 0x000000000f1132ca */ /* 0x000fe400000e0000 */
[----:B--2---:R-:W-:-:S05]  /*0210*/  @P3 IADD3 R8, P1, PT, R6, R0, RZ ;  /* 0x0000000006083210 */ /* 0x004fca0007f3e0ff */
[----:B------:R-:W-:-:S04]  /*0220*/  @P3 IMAD.X R9, RZ, RZ, R7, P1 ;  /* 0x000000ffff093224 */ /* 0x000fc800008e0607 */
[----:B------:R-:W-:Y:S01]  /*0230*/  IMAD.U32 R16, RZ, RZ, UR16 ;  /* 0x00000010ff107e24 */ /* 0x000fe2000f8e00ff */
[----:B-1----:R-:W-:Y:S01]  /*0240*/  @!P4 STG.E.64 desc[UR14][R4.64+0x8], R8 ;  /* 0x000008080400c986 */ /* 0x002fe2000c101b0e */
[----:B------:R-:W-:-:S05]  /*0250*/  IMAD.U32 R17, RZ, RZ, UR17 ;  /* 0x00000011ff117e24 */ /* 0x000fca000f8e00ff */
[----:B------:R1:W-:Y:S04]  /*0260*/  @!P4 STG.E.64 desc[UR14][R4.64], R16 ;  /* 0x000000100400c986 */ /* 0x0003e8000c101b0e */
[----:B------:R-:W2:Y:S04]  /*0270*/  @P2 LDG.E R206, desc[UR14][R18.64] ;  /* 0x0000000e12ce2981 */ /* 0x000ea8000c1e1900 */
[----:B------:R3:W2:Y:S01]  /*0280*/  @P0 LDG.E R11, desc[UR14][R18.64+0x4] ;  /* 0x0000040e120b0981 */ /* 0x0006a2000c1e1900 */
[----:B------:R-:W-:Y:S01]  /*0290*/  ISETP.NE.U32.AND P4, PT, RZ, UR6, PT ;  /* 0x00000006ff007c0c */ /* 0x000fe2000bf85070 */
[----:B------:R-:W-:Y:S01]  /*02a0*/  IMAD.SHL.U32 R15, R10, 0x4, RZ ;  /* 0x000000040a0f7824 */ /* 0x000fe200078e00ff */
[----:B------:R-:W-:Y:S01]  /*02b0*/  ISETP.NE.U32.AND P2, PT, RZ, UR4, PT ;  /* 0x00000004ff007c0c */ /* 0x000fe2000bf45070 */
[----:B------:R-:W-:Y:S01]  /*02c0*/  IMAD.MOV.U32 R7, RZ, RZ, RZ ;  /* 0x000000ffff077224 */ /* 0x000fe200078e00ff */
[----:B------:R-:W-:-:S02]  /*02d0*/  ISETP.NE.AND.EX P4, PT, RZ, UR7, PT, P4 ;  /* 0x00000007ff007c0c */ /* 0x000fc4000bf85340 */
[----:B------:R-:W-:Y:S02]  /*02e0*/  ISETP.NE.AND.EX P2, PT, RZ, UR5, PT, P2 ;  /* 0x00000005ff007c0c */ /* 0x000fe4000bf45320 */
[----:B------:R-:W-:-:S09]  /*02f0*/  SHF.R.U32.HI R0, RZ, 0x1e, R10 ;  /* 0x0000001eff007819 */ /* 0x000fd2000001160a */
[C---:B------:R-:W-:Y:S02]  /*0300*/  @P4 IADD3 R2, P3, PT, R15.reuse, UR6, RZ ;  /* 0x000000060f024c10 */ /* 0x040fe4000ff7e0ff */
[----:B------:R-:W-:Y:S01]  /*0310*/  @P2 IADD3 R82, P1, PT, R15, UR4, RZ ;  /* 0x000000040f522c10 */ /* 0x000fe2000ff3e0ff */
[----:B-1----:R-:W1:Y:S01]  /*0320*/  LDC.64 R4, c[0x0][0x468] ;  /* 0x00011a00ff047b82 */ /* 0x002e620000000a00 */
[C---:B------:R-:W-:Y:S02]  /*0330*/  @P4 IADD3.X R3, PT, PT, R0.reuse, UR7, RZ, P3, !PT ;  /* 0x0000000700034c10 */ /* 0x040fe40009ffe4ff */
[----:B------:R-:W-:-:S03]  /*0340*/  @P2 IADD3.X R83, PT, PT, R0, UR5, RZ, P1, !PT ;  /* 0x0000000500532c10 */ /* 0x000fc60008ffe4ff */
[----:B------:R4:W2:Y:S04]  /*0350*/  @P4 LDG.E R7, desc[UR14][R2.64] ;  /* 0x0000000e02074981 */ /* 0x0008a8000c1e1900 */
[----:B------:R-:W2:Y:S01]  /*0360*/  @P2 LDG.E R82, desc[UR14][R82.64] ;  /* 0x0000000e52522981 */ /* 0x000ea2000c1e1900 */
[----:B------:R-:W4:Y:S01]  /*0370*/  LDCU.U8 UR4, c[0x0][0x532] ;  /* 0x0000a640ff0477ac */ /* 0x000f220008000000 */
[----:B---3--:R-:W-:Y:S01]  /*0380*/  IMAD.MOV.U32 R18, RZ, RZ, -0x1 ;  /* 0xffffffffff127424 */ /* 0x008fe200078e00ff */
[----:B-1----:R-:W-:Y:S02]  /*0390*/  ISETP.EQ.U32.AND P3, PT, R4, RZ, PT ;  /* 0x000000ff0400720c */ /* 0x002fe40003f62070 */
[----:B------:R-:W-:Y:S02]  /*03a0*/  IADD3 R14, P1, PT, R15, R4, RZ ;  /* 0x000000040f0e7210 */ /* 0x000fe40007f3e0ff */
[----:B----4-:R-:W-:Y:S01]  /*03b0*/  ISETP.NE.AND P4, PT, RZ, UR4, PT ;  /* 0x00000004ff007c0c */ /* 0x010fe2000bf85270 */
[----:B------:R-:W1:Y:S02]  /*03c0*/  @!P2 LDC.64 R2, c[0x0][0x488] ;  /* 0x00012200ff02ab82 */ /* 0x000e640000000a00 */
[----:B------:R-:W-:Y:S01]  /*03d0*/  IMAD.X R15, R0, 0x1, R5, P1 ;  /* 0x00000001000f7824 */ /* 0x000fe200008e0605 */
[----:B------:R-:W-:Y:S01]  /*03e0*/  ISETP.EQ.OR.EX P3, PT, R5, RZ, !P4, P3 ;  /* 0x000000ff0500720c */ /* 0x000fe20006762730 */
[----:B------:R-:W3:-:S12]  /*03f0*/  @!UP0 LDCU UR12, c[0x0][0x434] ;  /* 0x00008680ff0c87ac */ /* 0x000ed80008000800 */
[----:B------:R4:W5:Y:S01]  /*0400*/  @!P3 LDG.E R18, desc[UR14][R14.64] ;  /* 0x0000000e0e12b981 */ /* 0x000962000c1e1900 */
[----:B------:R-:W-:Y:S01]  /*0410*/  ISETP.NE.U32.AND P3, PT, R4, RZ, PT ;  /* 0x000000ff0400720c */ /* 0x000fe20003f65070 */
[----:B------:R-:W-:-:S03]  /*0420*/  USHF.L.U32 UR18, UR8, 0x6, URZ ;  /* 0x0000000608127899 */ /* 0x000fc600080006ff */
[----:B------:R-:W-:Y:S02]  /*0430*/  ISETP.NE.AND.EX P3, PT, R5, RZ, PT, P3 ;  /* 0x000000ff0500720c */ /* 0x000fe40003f65330 */
[----:B-1----:R-:W-:-:S04]  /*0440*/  @!P2 ISETP.NE.U32.AND P1, PT, R2, RZ, PT ;  /* 0x000000ff0200a20c */ /* 0x002fc80003f25070 */
[----:B------:R-:W-:-:S07]  /*0450*/  @!P2 ISETP.NE.AND.EX P1, PT, R3, RZ, PT, P1 ;  /* 0x000000ff0300a20c */ /* 0x000fce0003f25310 */
[----:B------:R-:W1:Y:S01]  /*0460*/  @!P3 LDC R3, c[0x0][0x438] ;  /* 0x00010e00ff03bb82 */ /* 0x000e620000000800 */
[----:B--2---:R-:W-:-:S05]  /*0470*/  @P0 IMAD.IADD R0, R11, 0x1, -R206 ;  /* 0x000000010b000824 */ /* 0x004fca00078e0ace */
[----:B------:R-:W-:Y:S02]  /*0480*/  @P0 R2UR UR4, R0 ;  /* 0x00000000000402ca */ /* 0x000fe400000e0000 */
[----:B------:R-:W2:Y:S11]  /*0490*/  @!P2 LDC R0, c[0x0][0x43c] ;  /* 0x00010f00ff00ab82 */ /* 0x000eb60000000800 */
[----:B---3--:R-:W-:-:S02]  /*04a0*/  @UP0 UMOV UR12, UR4 ;  /* 0x00000004000c0c82 */ /* 0x008fc40008000000 */
[----:B------:R-:W-:-:S06]  /*04b0*/  UISETP.GT.AND UP0, UPT, UR12, UR18, UPT ;  /* 0x000000120c00728c */ /* 0x000fcc000bf04270 */
[----:B------:R-:W-:Y:S02]  /*04c0*/  PLOP3.LUT P0, PT, PT, PT, UP0, 0x80, 0x8 ;  /* 0x000000000008781c */ /* 0x000fe40003f0f008 */
[----:B--2---:R-:W-:Y:S01]  /*04d0*/  @!P2 SEL R0, R0, RZ, P1 ;  /* 0x000000ff0000a207 */ /* 0x004fe20000800000 */
[----:B------:R-:W-:Y:S01]  /*04e0*/  @P2 IMAD.IADD R82, R82, 0x1, -R7 ;  /* 0x0000000152522824 */ /* 0x000fe200078e0a07 */
[----:B-1--4-:R-:W-:Y:S09]  /*04f0*/  @!P3 BRA `(.L_x_1392) ;  /* 0x00000000000cb947 */ /* 0x012ff20003800000 */
[----:B------:R-:W2:Y:S02]  /*0500*/  @P4 LDG.E R3, desc[UR14][R14.64+0x4] ;  /* 0x0000040e0e034981 */ /* 0x000ea4000c1e1900 */
[----:B--2--5:R-:W-:-:S06]  /*0510*/  @P4 IADD3 R3, PT, PT, R3, -R18, RZ ;  /* 0x8000001203034210 */ /* 0x024fcc0007ffe0ff */
[----:B------:R1:W5:Y:S02]  /*0520*/  @!P4 LDG.E R3, desc[UR14][R14.64] ;  /* 0x0000000e0e03c981 */ /* 0x000364000c1e1900 */
.L_x_1392:
[----:B-----5:R-:W-:Y:S01]  /*0530*/  @!P2 IADD3 R82, PT, PT, R0, R3, -R7 ;  /* 0x000000030052a210 */ /* 0x020fe20007ffe807 */
[----:B------:R-:W-:Y:S06]  /*0540*/  @!P0 EXIT ;  /* 0x000000000000894d */ /* 0x000fec0003800000 */
[----:B------:R-:W2:Y:S01]  /*0550*/  LDC R83, c[0x0][0x504] ;  /* 0x00014100ff537b82 */ /* 0x000ea20000000800 */
[----:B------:R-:W-:-:S05]  /*0560*/  VIADD R0, R82, 0x3f ;  /* 0x0000003f52007836 */ /* 0x000fca0000000000 */
[----:B------:R-:W-:Y:S02]  /*0570*/  R2UR UR5, R0 ;  /* 0x00000000000572ca */ /* 0x000fe400000e0000 */
[----:B------:R-:W3:Y:S11]  /*0580*/  LDC R85, c[0x0][0x508] ;  /* 0x00014200ff557b82 */ /* 0x000ef60000000800 */
[----:B------:R-:W-:Y:S01]  /*0590*/  UIADD3 UR4, UPT, UPT, UR5, UR18, -UR12 ;  /* 0x0000001205047290 */ /* 0x000fe2000fffe80c */
[----:B------:R-:W-:-:S02]  /*05a0*/  IMAD.U32 R2, RZ, RZ, UR5 ;  /* 0x00000005ff027e24 */ /* 0x000fc4000f8e00ff */
[----:B--2---:R-:W-:-:S03]  /*05b0*/  VIADD R83, R83, UR12 ;  /* 0x0000000c53537c36 */ /* 0x004fc60008000000 */
[----:B------:R-:W-:Y:S01]  /*05c0*/  SHF.R.S32.HI R2, RZ, 0x1f, R2 ;  /* 0x0000001fff027819 */ /* 0x000fe20000011402 */
[----:B------:R-:W-:Y:S01]  /*05d0*/  IMAD.U32 R0, RZ, RZ, UR4 ;  /* 0x00000004ff007e24 */ /* 0x000fe2000f8e00ff */
[----:B------:R-:W-:Y:S02]  /*05e0*/  IADD3 R5, PT, PT, -R83, UR18, R82 ;  /* 0x0000001253057c10 */ /* 0x000fe4000fffe152 */
[----:B------:R-:W-:Y:S02]  /*05f0*/  LEA.HI R2, R2, UR5, RZ, 0x6 ;  /* 0x0000000502027c11 */ /* 0x000fe4000f8f30ff */
[----:B---3--:R-:W-:Y:S02]  /*0600*/  IADD3 R3, PT, PT, R0, 0x40, R85 ;  /* 0x0000004000037810 */ /* 0x008fe40007ffe055 */
[----:B------:R-:W-:Y:S02]  /*0610*/  SHF.R.S32.HI R4, RZ, 0x1f, R5 ;  /* 0x0000001fff047819 */ /* 0x000fe40000011405 */
[----:B------:R-:W-:-:S02]  /*0620*/  SHF.R.S32.HI R0, RZ, 0x1f, R3 ;  /* 0x0000001fff007819 */ /* 0x000fc40000011403 */
[----:B------:R-:W-:Y:S02]  /*0630*/  LEA.HI R4, R4, R5, RZ, 0x6 ;  /* 0x0000000504047211 */ /* 0x000fe400078f30ff */
[----:B------:R-:W-:Y:S02]  /*0640*/  LEA.HI R0, R0, R3, RZ, 0x6 ;  /* 0x0000000300007211 */ /* 0x000fe400078f30ff */
[----:B------:R-:W-:Y:S02]  /*0650*/  SHF.R.S32.HI R2, RZ, 0x6, R2 ;  /* 0x00000006ff027819 */ /* 0x000fe40000011402 */
[----:B------:R-:W-:Y:S02]  /*0660*/  SHF.R.S32.HI R4, RZ, 0x6, R4 ;  /* 0x00000006ff047819 */ /* 0x000fe40000011404 */
[----:B------:R-:W-:Y:S02]  /*0670*/  SHF.R.S32.HI R3, RZ, 0x6, R0 ;  /* 0x00000006ff037819 */ /* 0x000fe40000011400 */
[----:B------:R-:W-:-:S02]  /*0680*/  VIMNMX R205, PT, PT, RZ, R4, !PT ;  /* 0x00000004ffcd7248 */ /* 0x000fc40007fe0100 */
[----:B------:R-:W-:-:S04]  /*0690*/  VIMNMX R0, PT, PT, R2, R3, PT ;  /* 0x0000000302007248 */ /* 0x000fc80003fe0100 */
[----:B------:R-:W-:-:S13]  /*06a0*/  ISETP.GT.AND P0, PT, R0, R205, PT ;  /* 0x000000cd0000720c */ /* 0x000fda0003f04270 */
[----:B------:R-:W-:Y:S05]  /*06b0*/  @P0 BRA `(.L_x_1393) ;  /* 0x0000000c00100947 */ /* 0x000fea0003800000 */
[----:B------:R-:W-:Y:S01]  /*06c0*/  ISETP.NE.AND P1, PT, R206, -0x1, PT ;  /* 0xffffffffce00780c */ /* 0x000fe20003f25270 */
[----:B------:R-:W2:Y:S01]  /*06d0*/  LDC.U8 R0, c[0x0][0x549] ;  /* 0x00015240ff007b82 */ /* 0x000ea20000000000 */
[----:B------:R-:W3:Y:S11]  /*06e0*/  S2R R23, SR_CTAID.X ;  /* 0x0000000000177919 */ /* 0x000ef60000002500 */
[----:B------:R-:W4:Y:S08]  /*06f0*/  @!P1 LDC.64 R2, c[0x0][0x400] ;  /* 0x00010000ff029b82 */ /* 0x000f300000000a00 */
[----:B------:R-:W5:Y:S01]  /*0700*/  @P1 LDC.64 R6, c[0x0][0x408] ;  /* 0x00010200ff061b82 */ /* 0x000f620000000a00 */
[----:B--2---:R-:W-:-:S02]  /*0710*/  ISETP.NE.AND P6, PT, R0, RZ, PT ;  /* 0x000000ff0000720c */ /* 0x004fc40003fc5270 */
[----:B------:R-:W-:-:S04]  /*0720*/  SHF.L.U32 R0, R178, 0x3, RZ ;  /* 0x00000003b2007819 */ /* 0x000fc800000006ff */
[----:B------:R-:W-:Y:S01]  /*0730*/  LOP3.LUT R0, R0, 0x38, RZ, 0xc0, !PT ;  /* 0x0000003800007812 */ /* 0x000fe200078ec0ff */
[----:B----4-:R-:W-:-:S06]  /*0740*/  @!P1 IMAD.WIDE.U32 R8, R10, R2, RZ ;  /* 0x000000020a089225 */ /* 0x010fcc00078e00ff */
[----:B------:R-:W2:Y:S01]  /*0750*/  @P6 LDC.64 R4, c[0x0][0x430] ;  /* 0x00010c00ff046b82 */ /* 0x000ea20000000a00 */
[----:B------:R-:W-:Y:S01]  /*0760*/  @!P1 IMAD R9, R10, R3, R9 ;  /* 0x000000030a099224 */ /* 0x000fe200078e0209 */
[----:B------:R-:W-:Y:S02]  /*0770*/  @!P1 MOV R11, R8 ;  /* 0x00000008000b9202 */ /* 0x000fe40000000f00 */
[----:B------:R-:W-:Y:S01]  /*0780*/  @P6 MOV R3, 0x1 ;  /* 0x0000000100036802 */ /* 0x000fe20000000f00 */
[----:B-----5:R-:W-:-:S03]  /*0790*/  @P1 IMAD.WIDE.U32 R16, R206, R6, RZ ;  /* 0x00000006ce101225 */ /* 0x020fc600078e00ff */
[----:B------:R-:W4:Y:S08]  /*07a0*/  LDC.U8 R8, c[0x0][0x548] ;  /* 0x00015200ff087b82 */ /* 0x000f300000000000 */
[----:B------:R-:W1:Y:S01]  /*07b0*/  @P6 LDC R2, c[0x0][0x430] ;  /* 0x00010c00ff026b82 */ /* 0x000e620000000800 */
[----:B--2---:R-:W-:Y:S01]  /*07c0*/  @P6 IMAD R5, R4, R5, RZ ;  /* 0x0000000504056224 */ /* 0x004fe200078e02ff */
[----:B---3--:R-:W-:Y:S06]  /*07d0*/  @P6 BRA `(.L_x_1394) ;  /* 0x0000000000286947 */ /* 0x008fec0003800000 */
[----:B----4-:R-:W-:Y:S01]  /*07e0*/  ISETP.NE.AND P0, PT, R8, RZ, PT ;  /* 0x000000ff0800720c */ /* 0x010fe20003f05270 */
[----:B-1----:R-:W1:-:S12]  /*07f0*/  LDC R15, c[0x0][0x3e0] ;  /* 0x0000f800ff0f7b82 */ /* 0x002e580000000800 */
[----:B------:R-:W2:Y:S01]  /*0800*/  @P0 LDC R5, c[0x0][0x454] ;  /* 0x00011500ff050b82 */ /* 0x000ea20000000800 */
[----:B------:R-:W-:Y:S02]  /*0810*/  @P0 MOV R2, 0x1 ;  /* 0x0000000100020802 */ /* 0x000fe40000000f00 */
[----:B------:R-:W-:-:S05]  /*0820*/  @!P0 MOV R2, 0x1 ;  /* 0x0000000100028802 */ /* 0x000fca0000000f00 */
[----:B------:R-:W1:Y:S08]  /*0830*/  @P0 LDC R6, c[0x0][0x454] ;  /* 0x00011500ff060b82 */ /* 0x000e700000000800 */
[----:B------:R-:W3:Y:S08]  /*0840*/  @!P0 LDC R4, c[0x0][0x434] ;  /* 0x00010d00ff048b82 */ /* 0x000ef00000000800 */
[----:B------:R-:W4:Y:S01]  /*0850*/  @!P0 LDC R5, c[0x0][0x434] ;  /* 0x00010d00ff058b82 */ /* 0x000f220000000800 */
[----:B-1----:R-:W-:-:S02]  /*0860*/  @P0 IMAD R3, R6, R15, RZ ;  /* 0x0000000f06030224 */ /* 0x002fc400078e02ff */
[----:B--23--:R-:W-:-:S07]  /*0870*/  @!P0 IMAD R3, R4, R15, RZ ;  /* 0x0000000f04038224 */ /* 0x00cfce00078e02ff */
.L_x_1394:
[----:B------:R-:W2:Y:S01]  /*0880*/  LDCU.64 UR4, c[0x0][0x410] ;  /* 0x00008200ff0477ac */ /* 0x000ea20008000a00 */
[----:B------:R-:W-:Y:S01]  /*0890*/  @P1 IMAD.MOV.U32 R11, RZ, RZ, R16 ;  /* 0x000000ffff0b1224 */ /* 0x000fe200078e0010 */
[----:B------:R-:W-:Y:S01]  /*08a0*/  SHF.R.U32.HI R178, RZ, 0x3, R178 ;  /* 0x00000003ffb27819 */ /* 0x000fe200000116b2 */
[----:B------:R-:W-:Y:S01]  /*08b0*/  @P1 IMAD R9, R206, R7, R17 ;  /* 0x00000007ce091224 */ /* 0x000fe200078e0211 */
[----:B------:R-:W-:Y:S01]  /*08c0*/  UIADD3 UR12, UPT, UPT, -UR18, UR12, URZ ;  /* 0x0000000c120c7290 */ /* 0x000fe2000fffe1ff */
[----:B------:R-:W3:Y:S01]  /*08d0*/  LDC R17, c[0x0][0x434] ;  /* 0x00010d00ff117b82 */ /* 0x000ee20000000800 */
[----:B------:R-:W-:Y:S01]  /*08e0*/  IADD3 R18, P0, PT, R0, R11, RZ ;  /* 0x0000000b00127210 */ /* 0x000fe20007f1e0ff */
[----:B------:R-:W-:Y:S01]  /*08f0*/  IMAD.MOV.U32 R179, RZ, RZ, RZ ;  /* 0x000000ffffb37224 */ /* 0x000fe200078e00ff */
[----:B-1----:R-:W-:Y:S01]  /*0900*/  IADD3 R15, PT, PT, R178, 0x10, RZ ;  /* 0x00000010b20f7810 */ /* 0x002fe20007ffe0ff */
[----:B------:R-:W-:Y:S01]  /*0910*/  IMAD R14, R2, UR18, RZ ;  /* 0x00000012020e7c24 */ /* 0x000fe2000f8e02ff */
[----:B------:R-:W-:Y:S01]  /*0920*/  ISETP.GE.AND P2, PT, R178, UR12, PT ;  /* 0x0000000cb2007c0c */ /* 0x000fe2000bf46270 */
[----:B------:R-:W-:Y:S01]  /*0930*/  IMAD.X R19, RZ, RZ, R9, P0 ;  /* 0x000000ffff137224 */ /* 0x000fe200000e0609 */
[----:B------:R-:W-:Y:S01]  /*0940*/  BSSY.RECONVERGENT B0, `(.L_x_1395) ;  /* 0x000001a000007945 */ /* 0x000fe20003800200 */
[----:B----4-:R-:W-:Y:S01]  /*0950*/  ISETP.NE.AND P6, PT, R8, RZ, !P6 ;  /* 0x000000ff0800720c */ /* 0x010fe200077c5270 */
[----:B------:R-:W-:Y:S01]  /*0960*/  IMAD.WIDE.U32 R22, R23, 0x40, R178 ;  /* 0x0000004017167825 */ /* 0x000fe200078e00b2 */
[----:B------:R-:W-:-:S02]  /*0970*/  ISETP.NE.AND P0, PT, R206, -0x1, PT ;  /* 0xffffffffce00780c */ /* 0x000fc40003f05270 */
[----:B------:R-:W-:Y:S01]  /*0980*/  ISETP.GE.AND P1, PT, R15, UR12, PT ;  /* 0x0000000c0f007c0c */ /* 0x000fe2000bf26270 */
[----:B--2---:R-:W-:Y:S01]  /*0990*/  IMAD.WIDE.U32 R18, R12, UR4, R18 ;  /* 0x000000040c127c25 */ /* 0x004fe2000f8e0012 */
[C---:B------:R-:W-:Y:S02]  /*09a0*/  LOP3.LUT R8, R0.reuse, 0x40, RZ, 0xfc, !PT ;  /* 0x0000004000087812 */ /* 0x040fe400078efcff */
[----:B------:R-:W-:Y:S01]  /*09b0*/  LOP3.LUT R6, R0, 0x80, RZ, 0xfc, !PT ;  /* 0x0000008000067812 */ /* 0x000fe200078efcff */
[----:B------:R-:W-:Y:S01]  /*09c0*/  IMAD R21, R12, UR5, R19 ;  /* 0x000000050c157c24 */ /* 0x000fe2000f8e0213 */
[----:B------:R-:W-:Y:S07]  /*09d0*/  @P2 BRA `(.L_x_1396) ;  /* 0x0000000000402947 */ /* 0x000fee0003800000 */
[----:B------:R-:W1:Y:S01]  /*09e0*/  LDCU.64 UR4, c[0x0][0x408] ;  /* 0x00008100ff0477ac */ /* 0x000e620008000a00 */
[----:B------:R-:W-:Y:S01]  /*09f0*/  IMAD.MOV.U32 R20, RZ, RZ, R18 ;  /* 0x000000ffff147224 */ /* 0x000fe200078e0012 */
[----:B------:R-:W2:Y:S01]  /*0a00*/  LDCU UR8, c[0x0][0x440] ;  /* 0x00008800ff0877ac */ /* 0x000ea20008000800 */
[----:B------:R-:W4:Y:S01]  /*0a10*/  LDCU.64 UR6, c[0x0][0x3f0] ;  /* 0x00007e00ff0677ac */ /* 0x000f220008000a00 */
[----:B-1----:R-:W-:Y:S02]  /*0a20*/  IMAD R7, R23, UR4, RZ ;  /* 0x0000000417077c24 */ /* 0x002fe4000f8e02ff */
        /* <DEDUP_REMOVED lines=11> */
.L_x_1396:
[----:B------:R-:W-:Y:S05]  /*0ae0*/  BSYNC.RECONVERGENT B0 ;  /* 0x0000000000007941 */ /* 0x000fea0003800200 */
.L_x_1395:
[----:B------:R-:W-:Y:S01]  /*0af0*/  BSSY.RECONVERGENT B0, `(.L_x_1397) ;  /* 0x0000019000007945 */ /* 0x000fe20003800200 */
[----:B------:R-:W-:Y:S01]  /*0b00*/  ISETP.NE.AND P5, PT, R0, RZ, PT ;  /* 0x000000ff0000720c */ /* 0x000fe20003fa5270 */
[----:B---3--:R-:W-:Y:S01]  /*0b10*/  IMAD R17, R10, R17, RZ ;  /* 0x000000110a117224 */ /* 0x008fe200078e02ff */
[C---:B------:R-:W-:Y:S02]  /*0b20*/  IADD3 R11, PT, PT, R178.reuse, 0x20, RZ ;  /* 0x00000020b20b7810 */ /* 0x040fe40007ffe0ff */
[----:B------:R-:W-:Y:S01]  /*0b30*/  IADD3 R9, PT, PT, R178, 0x30, RZ ;  /* 0x00000030b2097810 */ /* 0x000fe20007ffe0ff */
[----:B------:R-:W-:Y:S05]  /*0b40*/  @P1 BRA `(.L_x_1398) ;  /* 0x00000000004c1947 */ /* 0x000fea0003800000 */
[----:B------:R-:W2:Y:S01]  /*0b50*/  LDCU.64 UR6, c[0x0][0x408] ;  /* 0x00008100ff0677ac */ /* 0x000ea20008000a00 */
[----:B------:R-:W-:Y:S01]  /*0b60*/  IADD3 R7, P1, PT, R22, 0x10, RZ ;  /* 0x0000001016077810 */ /* 0x000fe20007f3e0ff */
[----:B------:R-:W-:Y:S01]  /*0b70*/  IMAD.MOV.U32 R24, RZ, RZ, R18 ;  /* 0x000000ffff187224 */ /* 0x000fe200078e0012 */
[----:B------:R-:W-:Y:S01]  /*0b80*/  MOV R25, R21 ;  /* 0x0000001500197202 */ /* 0x000fe20000000f00 */
[----:B------:R-:W3:Y:S02]  /*0b90*/  LDCU UR8, c[0x0][0x440] ;  /* 0x00008800ff0877ac */ /* 0x000ee40008000800 */
[----:B------:R-:W-:Y:S01]  /*0ba0*/  IMAD.X R4, RZ, RZ, R23, P1 ;  /* 0x000000ffff047224 */ /* 0x000fe200008e0617 */
[----:B------:R-:W1:Y:S03]  /*0bb0*/  LDCU.64 UR4, c[0x0][0x3f0] ;  /* 0x00007e00ff0477ac */ /* 0x000e660008000a00 */
[----:B--2---:R-:W-:-:S02]  /*0bc0*/  IMAD R4, R4, UR6, RZ ;  /* 0x0000000604047c24 */ /* 0x004fc4000f8e02ff */
        /* <DEDUP_REMOVED lines=11> */
.L_x_1398:
[----:B------:R-:W-:Y:S05]  /*0c80*/  BSYNC.RECONVERGENT B0 ;  /* 0x0000000000007941 */ /* 0x000fea0003800200 */
.L_x_1397:
[----:B------:R-:W-:Y:S01]  /*0c90*/  ISETP.GE.AND P1, PT, R11, UR12, PT ;  /* 0x0000000c0b007c0c */ /* 0x000fe2000bf26270 */
[----:B------:R-:W-:Y:S01]  /*0ca0*/  IMAD R5, R12, R5, RZ ;  /* 0x000000050c057224 */ /* 0x000fe200078e02ff */
[----:B------:R-:W-:Y:S01]  /*0cb0*/  SEL R17, R17, R206, !P0 ;  /* 0x000000ce11117207 */ /* 0x000fe20004000000 */
[----:B------:R-:W-:Y:S01]  /*0cc0*/  BSSY.RECONVERGENT B0, `(.L_x_1399) ;  /* 0x0000018000007945 */ /* 0x000fe20003800200 */
[----:B------:R-:W-:Y:S01]  /*0cd0*/  ISETP.GE.AND P4, PT, R9, UR12, PT ;  /* 0x0000000c09007c0c */ /* 0x000fe2000bf86270 */
[----:B------:R-:W-:Y:S01]  /*0ce0*/  @!P6 IMAD R5, R10, R3, R5 ;  /* 0x000000030a05e224 */ /* 0x000fe200078e0205 */
[----:B------:R-:W-:-:S07]  /*0cf0*/  SHF.R.S32.HI R7, RZ, 0x1f, R17 ;  /* 0x0000001fff077819 */ /* 0x000fce0000011411 */
[----:B------:R-:W-:Y:S05]  /*0d00*/  @P1 BRA `(.L_x_1400) ;  /* 0x00000000004c1947 */ /* 0x000fea0003800000 */
        /* <DEDUP_REMOVED lines=19> */
.L_x_1400:
[----:B------:R-:W-:Y:S05]  /*0e40*/  BSYNC.RECONVERGENT B0 ;  /* 0x0000000000007941 */ /* 0x000fea0003800200 */
.L_x_1399:
[----:B------:R-:W-:Y:S04]  /*0e50*/  BSSY.RECONVERGENT B0, `(.L_x_1401) ;  /* 0x0000015000007945 */ /* 0x000fe80003800200 */
        /* <DEDUP_REMOVED lines=20> */
.L_x_1402:
[----:B------:R-:W-:Y:S05]  /*0fa0*/  BSYNC.RECONVERGENT B0 ;  /* 0x0000000000007941 */ /* 0x000fea0003800200 */
.L_x_1401:
[----:B------:R-:W-:Y:S01]  /*0fb0*/  ISETP.GE.OR P2, PT, R178, UR12, P5 ;  /* 0x0000000cb2007c0c */ /* 0x000fe2000af46670 */
[----:B------:R-:W-:Y:S01]  /*0fc0*/  BSSY.RECONVERGENT B0, `(.L_x_1403) ;  /* 0x0000013000007945 */ /* 0x000fe20003800200 */
[----:B------:R-:W-:Y:S02]  /*0fd0*/  SEL R17, R17, RZ, P6 ;  /* 0x000000ff11117207 */ /* 0x000fe40003000000 */
[----:B------:R-:W-:Y:S02]  /*0fe0*/  SEL R7, R7, RZ, P6 ;  /* 0x000000ff07077207 */ /* 0x000fe40003000000 */
[--C-:B------:R-:W-:Y:S02]  /*0ff0*/  IADD3 R17, P4, P3, R14, R17, R5.reuse ;  /* 0x000000110e117210 */ /* 0x100fe40007b9e005 */
[----:B------:R-:W-:Y:S02]  /*1000*/  SHF.R.S32.HI R14, RZ, 0x1f, R14 ;  /* 0x0000001fff0e7819 */ /* 0x000fe4000001140e */
[----:B------:R-:W-:-:S02]  /*1010*/  SHF.R.S32.HI R5, RZ, 0x1f, R5 ;  /* 0x0000001fff057819 */ /* 0x000fc40000011405 */
[----:B------:R-:W-:Y:S02]  /*1020*/  ISETP.GE.OR P1, PT, R15, UR12, P5 ;  /* 0x0000000c0f007c0c */ /* 0x000fe4000af26670 */
[----:B------:R-:W-:Y:S02]  /*1030*/  ISETP.GE.OR P0, PT, R11, UR12, P5 ;  /* 0x0000000c0b007c0c */ /* 0x000fe4000af06670 */
[----:B------:R-:W-:Y:S02]  /*1040*/  ISETP.GE.OR P5, PT, R9, UR12, P5 ;  /* 0x0000000c09007c0c */ /* 0x000fe4000afa6670 */
[----:B------:R-:W-:Y:S01]  /*1050*/  IADD3.X R5, PT, PT, R14, R7, R5, P4, P3 ;  /* 0x000000070e057210 */ /* 0x000fe200027e6405 */
[----:B------:R-:W-:Y:S10]  /*1060*/  @P2 BRA `(.L_x_1404) ;  /* 0x0000000000202947 */ /* 0x000ff40003800000 */
        /* <DEDUP_REMOVED lines=8> */
.L_x_1404:
[----:B------:R-:W-:Y:S05]  /*10f0*/  BSYNC.RECONVERGENT B0 ;  /* 0x0000000000007941 */ /* 0x000fea0003800200 */
.L_x_1403:
[----:B------:R-:W-:Y:S04]  /*1100*/  BSSY.RECONVERGENT B0, `(.L_x_1405) ;  /* 0x000000a000007945 */ /* 0x000fe80003800200 */
[----:B------:R-:W-:Y:S05]  /*1110*/  @P1 BRA `(.L_x_1406) ;  /* 0x0000000000201947 */ /* 0x000fea0003800000 */
[----:B------:R-:W5:Y:S01]  /*1120*/  LDCU.64 UR4, c[0x0][0x420] ;  /* 0x00008400ff0477ac */ /* 0x000f620008000a00 */
[----:B------:R-:W-:-:S05]  /*1130*/  IMAD R0, R15, R2, RZ ;  /* 0x000000020f007224 */ /* 0x000fca00078e02ff */
[----:B-1----:R-:W-:-:S04]  /*1140*/  IADD3 R3, P1, PT, R0, R17, RZ ;  /* 0x0000001100037210 */ /* 0x002fc80007f3e0ff */
[----:B------:R-:W-:Y:S02]  /*1150*/  LEA.HI.X.SX32 R0, R0, R5, 0x1, P1 ;  /* 0x0000000500007211 */ /* 0x000fe400008f0eff */
[----:B-----5:R-:W-:-:S04]  /*1160*/  LEA R6, P1, R3, UR4, 0x2 ;  /* 0x0000000403067c11 */ /* 0x020fc8000f8210ff */
[----:B------:R-:W-:Y:S01]  /*1170*/  LEA.HI.X R7, R3, UR5, R0, 0x2, P1 ;  /* 0x0000000503077c11 */ /* 0x000fe200088f1400 */
[----:B------:R-:W-:-:S05]  /*1180*/  IMAD.MOV.U32 R3, RZ, RZ, 0x7f800000 ;  /* 0x7f800000ff037424 */ /* 0x000fca00078e00ff */
[----:B------:R1:W-:Y:S03]  /*1190*/  STG.E desc[UR14][R6.64], R3 ;  /* 0x0000000306007986 */ /* 0x0003e6000c10190e */
.L_x_1406:
[----:B------:R-:W-:Y:S05]  /*11a0*/  BSYNC.RECONVERGENT B0 ;  /* 0x0000000000007941 */ /* 0x000fea0003800200 */
.L_x_1405:
        /* <DEDUP_REMOVED lines=10> */
.L_x_1408:
[----:B------:R-:W-:Y:S05]  /*1250*/  BSYNC.RECONVERGENT B0 ;  /* 0x0000000000007941 */ /* 0x000fea0003800200 */
.L_x_1407:
        /* <DEDUP_REMOVED lines=10> */
.L_x_1393:
        /* <DEDUP_REMOVED lines=22> */
.L_x_1409:
[----:B------:R-:W1:Y:S01]  /*1460*/  LDC.64 R134, c[0x0][0x3b8] ;  /* 0x0000ee00ff867b82 */ /* 0x000e620000000a00 */
[----:B------:R-:W-:-:S05]  /*1470*/  IADD3 R14, PT, PT, R7, R18, RZ ;  /* 0x00000012070e7210 */ /* 0x000fca0007ffe0ff */
[C---:B-1----:R-:W-:Y:S02]  /*1480*/  IMAD R2, R14.reuse, R135, RZ ;  /* 0x000000870e027224 */ /* 0x042fe400078e02ff */
[----:B------:R-:W-:-:S05]  /*1490*/  IMAD.WIDE.U32 R14, R14, R134, RZ ;  /* 0x000000860e0e7225 */ /* 0x000fca00078e00ff */
[----:B------:R-:W-:-:S07]  /*14a0*/  IADD3 R2, PT, PT, R15, R2, RZ ;  /* 0x000000020f027210 */ /* 0x000fce0007ffe0ff */
.L_x_1410:
        /* <DEDUP_REMOVED lines=39> */
.L_x_1411:
[----:B------:R-:W1:Y:S01]  /*1720*/  LDC.64 R148, c[0x0][0x3c0] ;  /* 0x0000f000ff947b82 */ /* 0x000e620000000a00 */
[----:B------:R-:W-:-:S05]  /*1730*/  IADD3 R7, PT, PT, R7, R18, RZ ;  /* 0x0000001207077210 */ /* 0x000fca0007ffe0ff */
[C---:B-1----:R-:W-:Y:S02]  /*1740*/  IMAD R3, R7.reuse, R149, RZ ;  /* 0x0000009507037224 */ /* 0x042fe400078e02ff */
[----:B------:R-:W-:-:S05]  /*1750*/  IMAD.WIDE.U32 R20, R7, R148, RZ ;  /* 0x0000009407147225 */ /* 0x000fca00078e00ff */
[----:B------:R-:W-:-:S07]  /*1760*/  IADD3 R3, PT, PT, R21, R3, RZ ;  /* 0x0000000315037210 */ /* 0x000fce0007ffe0ff */
.L_x_1412:
[C---:B------:R-:W-:Y:S01]  /*1770*/  IMAD.SHL.U32 R197, R178.reuse, 0x8, RZ ;  /* 0x00000008b2c57824 */ /* 0x040fe200078e00ff */
[----:B------:R-:W1:Y:S01]  /*1780*/  LDCU.128 UR4, c[0x0][0x3d0] ;  /* 0x00007a00ff0477ac */ /* 0x000e620008000c00 */
[----:B------:R-:W-:Y:S01]  /*1790*/  SHF.R.S32.HI R201, RZ, 0x1f, R6 ;  /* 0x0000001fffc97819 */ /* 0x000fe20000011406 */
[----:B------:R-:W2:Y:S01]  /*17a0*/  S2R R19, SR_CTAID.X ;  /* 0x0000000000137919 */ /* 0x000ea20000002500 */
[----:B------:R-:W3:Y:S01]  /*17b0*/  S2UR UR13, SR_CgaCtaId ;  /* 0x00000000000d79c3 */ /* 0x000ee20000008800 */
[C---:B------:R-:W-:Y:S01]  /*17c0*/  LOP3.LUT R177, R197.reuse, 0x38, RZ, 0xc0, !PT ;  /* 0x00000038c5b17812 */ /* 0x040fe200078ec0ff */
[----:B------:R-:W4:Y:S01]  /*17d0*/  LDCU.64 UR8, c[0x0][0x390] ;  /* 0x00007200ff0877ac */ /* 0x000f220008000a00 */
[----:B------:R-:W-:Y:S01]  /*17e0*/  LOP3.LUT R207, R197, 0x1f8, RZ, 0xc0, !PT ;  /* 0x000001f8c5cf7812 */ /* 0x000fe200078ec0ff */
[----:B------:R-:W-:Y:S01]  /*17f0*/  IMAD.SHL.U32 R152, R178, 0x40, RZ ;  /* 0x00000040b2987824 */ /* 0x000fe200078e00ff */
[C---:B------:R-:W-:Y:S01]  /*1800*/  IADD3 R14, P1, PT, R177.reuse, R14, RZ ;  /* 0x0000000eb10e7210 */ /* 0x040fe20007f3e0ff */
[----:B------:R-:W5:Y:S01]  /*1810*/  LDCU.64 UR10, c[0x0][0x388] ;  /* 0x00007100ff0a77ac */ /* 0x000f620008000a00 */
[----:B------:R-:W-:Y:S01]  /*1820*/  IADD3 R20, P0, PT, R177, R20, RZ ;  /* 0x00000014b1147210 */ /* 0x000fe20007f1e0ff */
[----:B------:R-:W-:Y:S01]  /*1830*/  BSSY.RECONVERGENT B0, `(.L_x_1413) ;  /* 0x0000048000007945 */ /* 0x000fe20003800200 */
[----:B------:R-:W-:Y:S01]  /*1840*/  LOP3.LUT R4, R197, 0x1e00, RZ, 0xc0, !PT ;  /* 0x00001e00c5047812 */ /* 0x000fe200078ec0ff */
[----:B------:R-:W-:Y:S01]  /*1850*/  IMAD.X R15, RZ, RZ, R2, P1 ;  /* 0x000000ffff0f7224 */ /* 0x000fe200008e0602 */
[--C-:B------:R-:W-:Y:S01]  /*1860*/  SHF.R.U32.HI R2, RZ, 0x3, R178.reuse ;  /* 0x00000003ff027819 */ /* 0x100fe200000116b2 */
[----:B------:R-:W-:Y:S01]  /*1870*/  IMAD.X R21, RZ, RZ, R3, P0 ;  /* 0x000000ffff157224 */ /* 0x000fe200000e0603 */
[----:B------:R-:W-:Y:S01]  /*1880*/  IADD3 R16, P0, PT, R177, R16, RZ ;  /* 0x00000010b1107210 */ /* 0x000fe20007f1e0ff */
[----:B------:R-:W-:Y:S01]  /*1890*/  IMAD.MOV.U32 R3, RZ, RZ, RZ ;  /* 0x000000ffff037224 */ /* 0x000fe200078e00ff */
[----:B------:R-:W-:Y:S01]  /*18a0*/  LOP3.LUT R207, R207, 0x38, R178, 0x78, !PT ;  /* 0x00000038cfcf7812 */ /* 0x000fe200078e78b2 */
[----:B------:R-:W-:Y:S01]  /*18b0*/  IMAD.WIDE.U32 R14, R2, R134, R14 ;  /* 0x00000086020e7225 */ /* 0x000fe200078e000e */
[----:B------:R-:W-:-:S02]  /*18c0*/  SHF.R.U32.HI R180, RZ, 0x1, R178 ;  /* 0x00000001ffb47819 */ /* 0x000fc400000116b2 */
[----:B------:R-:W-:Y:S01]  /*18d0*/  LOP3.LUT R207, R207, R4, RZ, 0xfc, !PT ;  /* 0x00000004cfcf7212 */ /* 0x000fe200078efcff */
[----:B------:R-:W-:Y:S01]  /*18e0*/  IMAD.WIDE.U32 R20, R2, R148, R20 ;  /* 0x0000009402147225 */ /* 0x000fe200078e0014 */
[----:B------:R-:W-:Y:S02]  /*18f0*/  LOP3.LUT R4, R180, 0x8, RZ, 0xc0, !PT ;  /* 0x00000008b4047812 */ /* 0x000fe400078ec0ff */
[----:B------:R-:W-:Y:S01]  /*1900*/  LOP3.LUT R151, R177, 0x1c0, R152, 0xf8, !PT ;  /* 0x000001c0b1977812 */ /* 0x000fe200078ef898 */
[----:B-1----:R-:W-:Y:S01]  /*1910*/  IMAD R203, R201, UR4, RZ ;  /* 0x00000004c9cb7c24 */ /* 0x002fe2000f8e02ff */
[C---:B------:R-:W-:Y:S01]  /*1920*/  LOP3.LUT R196, R177.reuse, 0x40, RZ, 0xfc, !PT ;  /* 0x00000040b1c47812 */ /* 0x040fe200078efcff */
[C---:B------:R-:W-:Y:S01]  /*1930*/  IMAD R15, R2.reuse, R135, R15 ;  /* 0x00000087020f7224 */ /* 0x040fe200078e020f */
[----:B------:R-:W-:Y:S01]  /*1940*/  LOP3.LUT R195, R177, 0x80, RZ, 0xfc, !PT ;  /* 0x00000080b1c37812 */ /* 0x000fe200078efcff */
[----:B------:R-:W-:Y:S01]  /*1950*/  IMAD R201, R201, UR6, RZ ;  /* 0x00000006c9c97c24 */ /* 0x000fe2000f8e02ff */
[----:B------:R-:W-:Y:S01]  /*1960*/  LOP3.LUT R77, R151, R4, RZ, 0x3c, !PT ;  /* 0x00000004974d7212 */ /* 0x000fe200078e3cff */
[----:B------:R-:W-:-:S02]  /*1970*/  IMAD R21, R2, R149, R21 ;  /* 0x0000009502157224 */ /* 0x000fc400078e0215 */
[C---:B------:R-:W-:Y:S01]  /*1980*/  IMAD R203, R6.reuse, UR5, R203 ;  /* 0x0000000506cb7c24 */ /* 0x040fe2000f8e02cb */
[----:B------:R-:W-:Y:S01]  /*1990*/  UMOV UR5, 0x400 ;  /* 0x0000040000057882 */ /* 0x000fe20000000000 */
[C---:B------:R-:W-:Y:S01]  /*19a0*/  IMAD R201, R6.reuse, UR7, R201 ;  /* 0x0000000706c97c24 */ /* 0x040fe2000f8e02c9 */
[----:B---3--:R-:W-:Y:S01]  /*19b0*/  ULEA UR5, UR13, UR5, 0x18 ;  /* 0x000000050d057291 */ /* 0x008fe2000f8ec0ff */
[----:B------:R-:W-:-:S04]  /*19c0*/  IMAD.WIDE.U32 R14, R6, UR4, R14 ;  /* 0x00000004060e7c25 */ /* 0x000fc8000f8e000e */
[----:B------:R-:W-:Y:S01]  /*19d0*/  IMAD.WIDE.U32 R6, R6, UR6, R20 ;  /* 0x0000000606067c25 */ /* 0x000fe2000f8e0014 */
[----:B------:R-:W1:Y:S01]  /*19e0*/  LDCU.64 UR6, c[0x0][0x3c8] ;  /* 0x00007900ff0677ac */ /* 0x000e620008000a00 */
[----:B-----5:R-:W-:Y:S02]  /*19f0*/  LEA R204, P2, R14, UR10, 0x1 ;  /* 0x0000000a0ecc7c11 */ /* 0x020fe4000f8408ff */
[----:B------:R-:W-:Y:S01]  /*1a00*/  IMAD.X R17, RZ, RZ, R5, P0 ;  /* 0x000000ffff117224 */ /* 0x000fe200000e0605 */
[----:B----4-:R-:W-:Y:S01]  /*1a10*/  LEA R202, P1, R6, UR8, 0x1 ;  /* 0x0000000806ca7c11 */ /* 0x010fe2000f8208ff */
[----:B------:R-:W-:Y:S01]  /*1a20*/  UIADD3 UR8, UPT, UPT, -UR18, UR12, URZ ;  /* 0x0000000c12087290 */ /* 0x000fe2000fffe1ff */
[----:B------:R-:W-:Y:S01]  /*1a30*/  IMAD.IADD R203, R15, 0x1, R203 ;  /* 0x000000010fcb7824 */ /* 0x000fe200078e02cb */
[----:B------:R-:W-:Y:S01]  /*1a40*/  LEA R207, R207, UR5, 0x1 ;  /* 0x00000005cfcf7c11 */ /* 0x000fe2000f8e08ff */
[----:B------:R-:W-:Y:S02]  /*1a50*/  IMAD.IADD R201, R7, 0x1, R201 ;  /* 0x0000000107c97824 */ /* 0x000fe400078e02c9 */
[----:B--2---:R-:W-:Y:S01]  /*1a60*/  IMAD.WIDE.U32 R18, R19, 0x40, R2 ;  /* 0x0000004013127825 */ /* 0x004fe200078e0002 */
[----:B------:R-:W-:-:S02]  /*1a70*/  ISETP.GE.AND P0, PT, R2, UR8, PT ;  /* 0x0000000802007c0c */ /* 0x000fc4000bf06270 */
[----:B------:R-:W-:Y:S02]  /*1a80*/  LEA.HI.X R203, R14, UR11, R203, 0x1, P2 ;  /* 0x0000000b0ecb7c11 */ /* 0x000fe400090f0ccb */
[----:B------:R-:W-:Y:S01]  /*1a90*/  LEA.HI.X R201, R6, UR9, R201, 0x1, P1 ;  /* 0x0000000906c97c11 */ /* 0x000fe200088f0cc9 */
[----:B-1----:R-:W-:-:S04]  /*1aa0*/  IMAD.WIDE.U32 R16, R12, UR6, R16 ;  /* 0x000000060c107c25 */ /* 0x002fc8000f8e0010 */
[----:B------:R-:W-:-:S04]  /*1ab0*/  IMAD R15, R12, UR7, R17 ;  /* 0x000000070c0f7c24 */ /* 0x000fc8000f8e0211 */
        /* <DEDUP_REMOVED lines=30> */
.L_x_1415:
[----:B------:R2:W-:Y:S02]  /*1ca0*/  STS.128 [R207+0x4000], RZ ;  /* 0x004000ffcf007388 */ /* 0x0005e40000000c00 */
.L_x_1414:
[----:B------:R-:W-:Y:S05]  /*1cb0*/  BSYNC.RECONVERGENT B0 ;  /* 0x0000000000007941 */ /* 0x000fea0003800200 */
.L_x_1413:
[----:B------:R-:W-:Y:S01]  /*1cc0*/  IADD3 R6, PT, PT, R2, 0x10, RZ ;  /* 0x0000001002067810 */ /* 0x000fe20007ffe0ff */
[----:B------:R-:W-:Y:S03]  /*1cd0*/  BSSY.RECONVERGENT B0, `(.L_x_1416) ;  /* 0x0000024000007945 */ /* 0x000fe60003800200 */
[----:B------:R-:W-:-:S13]  /*1ce0*/  ISETP.GE.AND P0, PT, R6, UR8, PT ;  /* 0x0000000806007c0c */ /* 0x000fda000bf06270 */
        /* <DEDUP_REMOVED lines=33> */
.L_x_1418:
[----:B------:R3:W-:Y:S02]  /*1f00*/  STS.128 [R207+0x4800], RZ ;  /* 0x004800ffcf007388 */ /* 0x0007e40000000c00 */
.L_x_1417:
[----:B------:R-:W-:Y:S05]  /*1f10*/  BSYNC.RECONVERGENT B0 ;  /* 0x0000000000007941 */ /* 0x000fea0003800200 */
.L_x_1416:
[----:B------:R-:W-:Y:S01]  /*1f20*/  IADD3 R5, PT, PT, R2, 0x20, RZ ;  /* 0x0000002002057810 */ /* 0x000fe20007ffe0ff */
[----:B------:R-:W-:Y:S03]  /*1f30*/  BSSY.RECONVERGENT B0, `(.L_x_1419) ;  /* 0x0000024000007945 */ /* 0x000fe60003800200 */
[----:B------:R-:W-:-:S13]  /*1f40*/  ISETP.GE.AND P0, PT, R5, UR8, PT ;  /* 0x0000000805007c0c */ /* 0x000fda000bf06270 */
        /* <DEDUP_REMOVED lines=33> */
.L_x_1421:
[----:B------:R3:W-:Y:S02]  /*2160*/  STS.128 [R207+0x5000], RZ ;  /* 0x005000ffcf007388 */ /* 0x0007e40000000c00 */
.L_x_1420:
[----:B------:R-:W-:Y:S05]  /*2170*/  BSYNC.RECONVERGENT B0 ;  /* 0x0000000000007941 */ /* 0x000fea0003800200 */
.L_x_1419:
[----:B------:R-:W-:Y:S01]  /*2180*/  VIADD R4, R2, 0x30 ;  /* 0x0000003002047836 */ /* 0x000fe20000000000 */
[----:B------:R-:W-:Y:S01]  /*2190*/  BSSY.RECONVERGENT B0, `(.L_x_1422) ;  /* 0x0000025000007945 */ /* 0x000fe20003800200 */
[C---:B------:R-:W-:Y:S01]  /*21a0*/  SHF.L.U64.HI R80, R134.reuse, 0x6, R135 ;  /* 0x0000000686507819 */ /* 0x040fe20000010287 */
[----:B------:R-:W-:Y:S02]  /*21b0*/  IMAD.SHL.U32 R81, R134, 0x40, RZ ;  /* 0x0000004086517824 */ /* 0x000fe400078e00ff */
[----:B------:R-:W-:-:S13]  /*21c0*/  ISETP.GE.AND P0, PT, R4, UR8, PT ;  /* 0x0000000804007c0c */ /* 0x000fda000bf06270 */
        /* <DEDUP_REMOVED lines=32> */
.L_x_1424:
[----:B------:R2:W-:Y:S02]  /*23d0*/  STS.128 [R207+0x5800], RZ ;  /* 0x005800ffcf007388 */ /* 0x0005e40000000c00 */
.L_x_1423:
[----:B------:R-:W-:Y:S05]  /*23e0*/  BSYNC.RECONVERGENT B0 ;  /* 0x0000000000007941 */ /* 0x000fea0003800200 */
.L_x_1422:
[----:B------:R-:W-:Y:S01]  /*23f0*/  IADD3 R150, PT, PT, R0, -0x1, RZ ;  /* 0xffffffff00967810 */ /* 0x000fe20007ffe0ff */
[----:B------:R-:W-:Y:S04]  /*2400*/  BSSY.RECONVERGENT B0, `(.L_x_1425) ;  /* 0x000001e000007945 */ /* 0x000fe80003800200 */
[----:B------:R-:W-:Y:S02]  /*2410*/  IMAD R7, R150, -0x40, R82 ;  /* 0xffffffc096077824 */ /* 0x000fe400078e0252 */
[-C--:B------:R-:W-:Y:S02]  /*2420*/  IMAD R17, R80, R150.reuse, RZ ;  /* 0x0000009650117224 */ /* 0x080fe400078e02ff */
[----:B------:R-:W-:Y:S01]  /*2430*/  IMAD.WIDE.U32 R14, R81, R150, RZ ;  /* 0x00000096510e7225 */ /* 0x000fe200078e00ff */
[----:B------:R-:W-:-:S04]  /*2440*/  ISETP.GE.AND P3, PT, R2, R7, PT ;  /* 0x000000070200720c */ /* 0x000fc80003f66270 */
[----:B------:R-:W-:-:S09]  /*2450*/  IADD3 R17, PT, PT, R15, R17, RZ ;  /* 0x000000110f117210 */ /* 0x000fd20007ffe0ff */
        /* <DEDUP_REMOVED lines=23> */
.L_x_1427:
[----:B------:R1:W-:Y:S02]  /*25d0*/  STS.128 [R207+0xa000], RZ ;  /* 0x00a000ffcf007388 */ /* 0x0003e40000000c00 */
.L_x_1426:
[----:B------:R-:W-:Y:S05]  /*25e0*/  BSYNC.RECONVERGENT B0 ;  /* 0x0000000000007941 */ /* 0x000fea0003800200 */
.L_x_1425:
        /* <DEDUP_REMOVED lines=29> */
.L_x_1430:
[----:B------:R2:W-:Y:S02]  /*27c0*/  STS.128 [R207+0xa800], RZ ;  /* 0x00a800ffcf007388 */ /* 0x0005e40000000c00 */
.L_x_1429:
[----:B------:R-:W-:Y:S05]  /*27d0*/  BSYNC.RECONVERGENT B0 ;  /* 0x0000000000007941 */ /* 0x000fea0003800200 */
.L_x_1428:
        /* <DEDUP_REMOVED lines=29> */
.L_x_1433:
[----:B------:R2:W-:Y:S02]  /*29b0*/  STS.128 [R207+0xb000], RZ ;  /* 0x00b000ffcf007388 */ /* 0x0005e40000000c00 */
.L_x_1432:
[----:B------:R-:W-:Y:S05]  /*29c0*/  BSYNC.RECONVERGENT B0 ;  /* 0x0000000000007941 */ /* 0x000fea0003800200 */
.L_x_1431:
        /* <DEDUP_REMOVED lines=29> */
.L_x_1436:
[----:B------:R1:W-:Y:S02]  /*2ba0*/  STS.128 [R207+0xb800], RZ ;  /* 0x00b800ffcf007388 */ /* 0x0003e40000000c00 */
.L_x_1435:
[----:B------:R-:W-:Y:S05]  /*2bb0*/  BSYNC.RECONVERGENT B0 ;  /* 0x0000000000007941 */ /* 0x000fea0003800200 */
.L_x_1434:
[----:B------:R-:W5:Y:S01]  /*2bc0*/  LDCU.64 UR6, c[0x0][0x538] ;  /* 0x0000a700ff0677ac */ /* 0x000f620008000a00 */
[----:B------:R-:W0:Y:S01]  /*2bd0*/  LDGDEPBAR ;  /* 0x00000000000079af */ /* 0x000e220000000000 */
[----:B------:R-:W2:Y:S01]  /*2be0*/  LDCU UR4, c[0x0][0x3e0] ;  /* 0x00007c00ff0477ac */ /* 0x000ea20008000800 */
[----:B-----5:R-:W-:-:S04]  /*2bf0*/  ISETP.NE.U32.AND P0, PT, RZ, UR6, PT ;  /* 0x00000006ff007c0c */ /* 0x020fc8000bf05070 */
[----:B------:R-:W-:Y:S01]  /*2c00*/  ISETP.NE.AND.EX P0, PT, RZ, UR7, PT, P0 ;  /* 0x00000007ff007c0c */ /* 0x000fe2000bf05300 */
[C---:B------:R-:W-:Y:S01]  /*2c10*/  IMAD.SHL.U32 R179, R178.reuse, 0x20, RZ ;  /* 0x00000020b2b37824 */ /* 0x040fe200078e00ff */
[----:B------:R-:W-:Y:S01]  /*2c20*/  LOP3.LUT R78, R178, 0x1f, RZ, 0xc0, !PT ;  /* 0x0000001fb24e7812 */ /* 0x000fe200078ec0ff */
[----:B------:R-:W-:-:S10]  /*2c30*/  DEPBAR.LE SB0, 0x0 ;  /* 0x000080000000791a */ /* 0x000fd40000000000 */
[----:B------:R-:W-:Y:S01]  /*2c40*/  VOTEU.ANY UP0, P0 ;  /* 0x0000000000ff7886 */ /* 0x000fe20000000100 */
[----:B------:R-:W-:-:S13]  /*2c50*/  PLOP3.LUT P0, PT, PT, PT, UP0, 0x80, 0x8 ;  /* 0x000000000008781c */ /* 0x000fda0003f0f008 */
[----:B-1----:R-:W1:Y:S01]  /*2c60*/  @P0 LDC.64 R2, c[0x0][0x540] ;  /* 0x00015000ff020b82 */ /* 0x002e620000000a00 */
[----:B------:R-:W-:Y:S02]  /*2c70*/  @P0 IMAD.MOV.U32 R13, RZ, RZ, RZ ;  /* 0x000000ffff0d0224 */ /* 0x000fe400078e00ff */
[----:B-1----:R-:W-:-:S04]  /*2c80*/  @P0 IMAD.WIDE.U32 R14, R10, R2, R12 ;  /* 0x000000020a0e0225 */ /* 0x002fc800078e000c */
[----:B------:R-:W-:Y:S01]  /*2c90*/  @P0 IMAD R3, R10, R3, R15 ;  /* 0x000000030a030224 */ /* 0x000fe200078e020f */
[----:B------:R-:W-:-:S04]  /*2ca0*/  @P0 LEA R16, P1, R14, UR6, 0x2 ;  /* 0x000000060e100c11 */ /* 0x000fc8000f8210ff */
[----:B------:R-:W-:Y:S02]  /*2cb0*/  @P0 LEA.HI.X R17, R14, UR7, R3, 0x2, P1 ;  /* 0x000000070e110c11 */ /* 0x000fe400088f1403 */
[----:B------:R-:W1:Y:S03]  /*2cc0*/  @P0 LDC R14, c[0x0][0x458] ;  /* 0x00011600ff0e0b82 */ /* 0x000e660000000800 */
[----:B------:R-:W5:Y:S01]  /*2cd0*/  @P0 LDG.E R11, desc[UR14][R16.64] ;  /* 0x0000000e100b0981 */ /* 0x000f62000c1e1900 */
[----:B--2---:R-:W-:Y:S01]  /*2ce0*/  IMAD R3, R10, UR4, R12 ;  /* 0x000000040a037c24 */ /* 0x004fe2000f8e020c */
[C---:B------:R-:W-:Y:S01]  /*2cf0*/  SHF.L.U64.HI R13, R148.reuse, 0x6, R149 ;  /* 0x00000006940d7819 */ /* 0x040fe20000010295 */
[----:B------:R-:W-:Y:S01]  /*2d00*/  UMOV UR25, URZ ;  /* 0x000000ff00197c82 */ /* 0x000fe20008000000 */
[----:B------:R-:W-:Y:S01]  /*2d10*/  LOP3.LUT R179, R179, 0x7c00, RZ, 0xc0, !PT ;  /* 0x00007c00b3b37812 */ /* 0x000fe200078ec0ff */
[----:B------:R-:W-:Y:S01]  /*2d20*/  IMAD.SHL.U32 R3, R3, 0x20, RZ ;  /* 0x0000002003037824 */ /* 0x000fe200078e00ff */
[----:B------:R-:W-:Y:S01]  /*2d30*/  BSSY.RECONVERGENT B0, `(.L_x_1437) ;  /* 0x000002b000007945 */ /* 0x000fe20003800200 */
[----:B------:R-:W-:Y:S01]  /*2d40*/  IMAD R13, R13, R150, RZ ;  /* 0x000000960d0d7224 */ /* 0x000fe200078e02ff */
[----:B-1----:R-:W5:Y:S01]  /*2d50*/  @P0 MUFU.RCP R2, R14 ;  /* 0x0000000e00020308 */ /* 0x002f620000001000 */
[----:B------:R-:W-:Y:S01]  /*2d60*/  BAR.SYNC.DEFER_BLOCKING 0x0 ;  /* 0x0000000000007b1d */ /* 0x000fe20000010000 */
[----:B-----5:R-:W-:Y:S01]  /*2d70*/  @P0 FMUL.FTZ R2, R11, R2 ;  /* 0x000000020b020220 */ /* 0x020fe20000410000 */
[----:B------:R-:W-:-:S04]  /*2d80*/  IMAD.SHL.U32 R11, R148, 0x40, RZ ;  /* 0x00000040940b7824 */ /* 0x000fc800078e00ff */
[----:B------:R-:W-:Y:S01]  /*2d90*/  @P0 R2UR UR4, R2 ;  /* 0x00000000020402ca */ /* 0x000fe200000e0000 */
[----:B------:R-:W-:Y:S01]  /*2da0*/  IMAD.WIDE.U32 R10, R11, R150, RZ ;  /* 0x000000960b0a7225 */ /* 0x000fe200078e00ff */
[----:B------:R-:W-:Y:S02]  /*2db0*/  IADD3 R78, P1, P0, R3, R8, R78 ;  /* 0x00000008034e7210 */ /* 0x000fe4000783e04e */
[----:B------:R-:W-:Y:S02]  /*2dc0*/  SHF.R.S32.HI R8, RZ, 0x1f, R3 ;  /* 0x0000001fff087819 */ /* 0x000fe40000011403 */
[----:B------:R-:W-:Y:S02]  /*2dd0*/  LOP3.LUT R2, R179, 0x200, R152, 0xf8, !PT ;  /* 0x00000200b3027812 */ /* 0x000fe400078ef898 */
[----:B------:R-:W-:Y:S01]  /*2de0*/  IADD3.X R3, PT, PT, R8, R9, RZ, P1, P0 ;  /* 0x0000000908037210 */ /* 0x000fe20000fe04ff */
[----:B------:R-:W-:Y:S02]  /*2df0*/  IMAD.IADD R9, R11, 0x1, R13 ;  /* 0x000000010b097824 */ /* 0x000fe400078e020d */
[----:B------:R-:W-:-:S02]  /*2e00*/  IMAD.IADD R93, R77, 0x1, R2 ;  /* 0x000000014d5d7824 */ /* 0x000fc400078e0202 */
        /* <DEDUP_REMOVED lines=24> */
.L_x_1439:
[----:B------:R2:W-:Y:S01]  /*2f90*/  STS.128 [R207+0x10000], RZ ;  /* 0x010000ffcf007388 */ /* 0x0005e20000000c00 */
[----:B------:R-:W-:Y:S05]  /*2fa0*/  BRA `(.L_x_1440) ;  /* 0x00000000000c7947 */ /* 0x000fea0003800000 */
.L_x_1438:
[----:B------:R1:W-:Y:S04]  /*2fb0*/  STS.128 [R207+0xc000], RZ ;  /* 0x00c000ffcf007388 */ /* 0x0003e80000000c00 */
[----:B------:R1:W-:Y:S04]  /*2fc0*/  STS.128 [R207+0xe000], RZ ;  /* 0x00e000ffcf007388 */ /* 0x0003e80000000c00 */
[----:B------:R1:W-:Y:S02]  /*2fd0*/  STS.128 [R207+0x10000], RZ ;  /* 0x010000ffcf007388 */ /* 0x0003e40000000c00 */
.L_x_1440:
[----:B------:R-:W-:Y:S05]  /*2fe0*/  BSYNC.RECONVERGENT B0 ;  /* 0x0000000000007941 */ /* 0x000fea0003800200 */
.L_x_1437:
        /* <DEDUP_REMOVED lines=30> */
.L_x_1443:
[----:B------:R2:W-:Y:S02]  /*31d0*/  STS.128 [R207+0x10800], RZ ;  /* 0x010800ffcf007388 */ /* 0x0005e40000000c00 */
.L_x_1442:
[----:B------:R-:W-:Y:S05]  /*31e0*/  BSYNC.RECONVERGENT B0 ;  /* 0x0000000000007941 */ /* 0x000fea0003800200 */
.L_x_1441:
        /* <DEDUP_REMOVED lines=32> */
.L_x_1446:
[----:B------:R2:W-:Y:S02]  /*33f0*/  STS.128 [R207+0x11000], RZ ;  /* 0x011000ffcf007388 */ /* 0x0005e40000000c00 */
.L_x_1445:
[----:B------:R-:W-:Y:S05]  /*3400*/  BSYNC.RECONVERGENT B0 ;  /* 0x0000000000007941 */ /* 0x000fea0003800200 */
.L_x_1444:
[----:B------:R-:W-:Y:S01]  /*3410*/  ISETP.GE.AND P0, PT, R4, R7, PT ;  /* 0x000000070400720c */ /* 0x000fe20003f06270 */
[----:B------:R-:W5:Y:S01]  /*3420*/  S2R R79, SR_CTAID.X ;  /* 0x00000000004f7919 */ /* 0x000f620000002500 */
[----:B------:R-:W-:Y:S01]  /*3430*/  LOP3.LUT R84, R180, 0x1f0, RZ, 0xc0, !PT ;  /* 0x000001f0b4547812 */ /* 0x000fe200078ec0ff */
[----:B------:R-:W-:Y:S01]  /*3440*/  BSSY.RECONVERGENT B0, `(.L_x_1447) ;  /* 0x0000025000007945 */ /* 0x000fe20003800200 */
[----:B------:R-:W-:Y:S01]  /*3450*/  SHF.R.U32.HI R87, RZ, 0x2, R178 ;  /* 0x00000002ff577819 */ /* 0x000fe200000116b2 */
[C---:B------:R-:W-:Y:S01]  /*3460*/  IMAD.SHL.U32 R166, R178.reuse, 0x2, RZ ;  /* 0x00000002b2a67824 */ /* 0x040fe200078e00ff */
[----:B------:R-:W-:Y:S02]  /*3470*/  LOP3.LUT R2, R178, 0x8, RZ, 0xc0, !PT ;  /* 0x00000008b2027812 */ /* 0x000fe400078ec0ff */
[----:B------:R-:W-:-:S05]  /*3480*/  LOP3.LUT R87, R87, 0x7, RZ, 0xc0, !PT ;  /* 0x0000000757577812 */ /* 0x000fca00078ec0ff */
[----:B------:R1:W-:Y:S04]  /*3490*/  @P0 STS.128 [R207+0xd800], RZ ;  /* 0x00d800ffcf000388 */ /* 0x0003e80000000c00 */
[----:B------:R1:W-:Y:S04]  /*34a0*/  @P0 STS.128 [R207+0xf800], RZ ;  /* 0x00f800ffcf000388 */ /* 0x0003e80000000c00 */
[----:B------:R1:W-:Y:S01]  /*34b0*/  @P0 STS.128 [R207+0x11800], RZ ;  /* 0x011800ffcf000388 */ /* 0x0003e20000000c00 */
[----:B-----5:R-:W-:Y:S01]  /*34c0*/  IMAD R84, R79, 0x40, R84 ;  /* 0x000000404f547824 */ /* 0x020fe200078e0254 */
[----:B------:R-:W-:Y:S06]  /*34d0*/  @P0 BRA `(.L_x_1448) ;  /* 0x00000000006c0947 */ /* 0x000fec0003800000 */
        /* <DEDUP_REMOVED lines=26> */
.L_x_1449:
[----:B------:R1:W-:Y:S02]  /*3680*/  STS.128 [R207+0x11800], RZ ;  /* 0x011800ffcf007388 */ /* 0x0003e40000000c00 */
.L_x_1448:
[----:B------:R-:W-:Y:S05]  /*3690*/  BSYNC.RECONVERGENT B0 ;  /* 0x0000000000007941 */ /* 0x000fea0003800200 */
.L_x_1447:
[----:B------:R-:W-:Y:S01]  /*36a0*/  LOP3.LUT R2, R151, R2, RZ, 0x3c, !PT ;  /* 0x0000000297027212 */ /* 0x000fe200078e3cff */
[----:B------:R-:W-:Y:S01]  /*36b0*/  IMAD.MOV.U32 R176, RZ, RZ, 0x20 ;  /* 0x00000020ffb07424 */ /* 0x000fe200078e00ff */
[----:B------:R-:W-:Y:S01]  /*36c0*/  LOP3.LUT R183, R152, 0x400, RZ, 0xc0, !PT ;  /* 0x0000040098b77812 */ /* 0x000fe200078ec0ff */
[----:B------:R-:W-:Y:S01]  /*36d0*/  IMAD.IADD R87, R87, 0x1, R84 ;  /* 0x0000000157577824 */ /* 0x000fe200078e0254 */
        /* <DEDUP_REMOVED lines=8> */
[----:B------:R-:W-:Y:S01]  /*3760*/  LOP3.LUT R167, R166, 0x6, RZ, 0xc0, !PT ;  /* 0x00000006a6a77812 */ /* 0x000fe200078ec0ff */
[----:B------:R-:W5:Y:S01]  /*3770*/  LDSM.16.M88.4 R32, [R183+UR5+0x6000] ;  /* 0x00600005b720783b */ /* 0x000f620008000200 */
[----:B------:R-:W-:-:S02]  /*3780*/  IMAD.MOV.U32 R2, RZ, RZ, 0x40 ;  /* 0x00000040ff027424 */ /* 0x000fc400078e00ff */
[--C-:B------:R-:W-:Y:S01]  /*3790*/  IMAD.IADD R92, R93, 0x1, R76.reuse ;  /* 0x000000015d5c7824 */ /* 0x100fe200078e024c */
[----:B------:R-:W3:Y:S01]  /*37a0*/  LDSM.16.M88.4 R24, [R183+UR5+0x6800] ;  /* 0x00680005b718783b */ /* 0x000ee20008000200 */
[----:B------:R-:W-:Y:S01]  /*37b0*/  IMAD.IADD R90, R89, 0x1, R76 ;  /* 0x00000001595a7824 */ /* 0x000fe200078e024c */
[----:B------:R-:W-:Y:S01]  /*37c0*/  SEL R2, R2, 0xffffffc0, !P2 ;  /* 0xffffffc002027807 */ /* 0x000fe20005000000 */
[----:B------:R-:W-:Y:S01]  /*37d0*/  IMAD.IADD R200, R87, 0x1, R82 ;  /* 0x0000000157c87824 */ /* 0x000fe200078e0252 */
[----:B------:R-:W4:Y:S03]  /*37e0*/  LDSM.16.M88.4 R16, [R183+UR5+0x7000] ;  /* 0x00700005b710783b */ /* 0x000f260008000200 */
[--C-:B------:R-:W-:Y:S01]  /*37f0*/  IMAD.IADD R91, R93, 0x1, R2.reuse ;  /* 0x000000015d5b7824 */ /* 0x100fe200078e0202 */
[----:B------:R-:W4:Y:S01]  /*3800*/  LDSM.16.M88.4 R40, [R183+UR5+0x7800] ;  /* 0x00780005b728783b */ /* 0x000f220008000200 */
[----:B------:R-:W-:-:S02]  /*3810*/  IMAD.IADD R89, R89, 0x1, R2 ;  /* 0x0000000159597824 */ /* 0x000fc400078e0202 */
[C---:B------:R-:W-:Y:S01]  /*3820*/  IMAD.IADD R88, R76.reuse, 0x1, R91 ;  /* 0x000000014c587824 */ /* 0x040fe200078e025b */
[----:B------:R-:W-:Y:S01]  /*3830*/  LDSM.16.M88.4 R44, [R92] ;  /* 0x000000005c2c783b */ /* 0x000fe20000000200 */
[----:B------:R-:W-:-:S03]  /*3840*/  IMAD.IADD R86, R76, 0x1, R89 ;  /* 0x000000014c567824 */ /* 0x000fc600078e0259 */
[----:B-12---:R-:W1:Y:S04]  /*3850*/  LDSM.16.M88.4 R12, [R90+0x6000] ;  /* 0x006000005a0c783b */ /* 0x006e680000000200 */
[----:B------:R-:W2:Y:S04]  /*3860*/  LDSM.16.M88.4 R8, [R90+0x6800] ;  /* 0x006800005a08783b */ /* 0x000ea80000000200 */
[----:B------:R-:W2:Y:S04]  /*3870*/  LDSM.16.M88.4 R4, [R90+0x7000] ;  /* 0x007000005a04783b */ /* 0x000ea80000000200 */
[----:B------:R-:W2:Y:S04]  /*3880*/  LDSM.16.M88.4 R72, [R90+0x7800] ;  /* 0x007800005a48783b */ /* 0x000ea80000000200 */
[----:B------:R-:W-:Y:S01]  /*3890*/  LDSM.16.M88.4 R68, [R89+0x6800] ;  /* 0x006800005944783b */ /* 0x000fe20000000200 */
[C---:B-----5:R-:W-:Y:S03]  /*38a0*/  HMMA.16816.F32.BF16 R36, R60.reuse, R32, RZ ;  /* 0x000000203c24723c */ /* 0x060fe600000418ff */
[----:B------:R-:W-:Y:S04]  /*38b0*/  LDSM.16.M88.4 R56, [R89+0x7000] ;  /* 0x007000005938783b */ /* 0x000fe80000000200 */
[----:B------:R-:W-:Y:S01]  /*38c0*/  LDSM.16.M88.4 R52, [R89+0x7800] ;  /* 0x007800005934783b */ /* 0x000fe20000000200 */
[C---:B------:R-:W-:Y:S03]  /*38d0*/  HMMA.16816.F32.BF16 R32, R60.reuse, R34, RZ ;  /* 0x000000223c20723c */ /* 0x040fe600000418ff */
[----:B------:R-:W-:Y:S05]  /*38e0*/  LDSM.16.M88.4 R48, [R86+0x6800] ;  /* 0x006800005630783b */ /* 0x000fea0000000200 */
[C---:B---3--:R-:W-:Y:S08]  /*38f0*/  HMMA.16816.F32.BF16 R28, R60.reuse, R24, RZ ;  /* 0x000000183c1c723c */ /* 0x048ff000000418ff */
[C---:B----4-:R-:W-:Y:S08]  /*3900*/  HMMA.16816.F32.BF16 R20, R60.reuse, R16, RZ ;  /* 0x000000103c14723c */ /* 0x050ff000000418ff */
[C---:B------:R-:W-:Y:S08]  /*3910*/  HMMA.16816.F32.BF16 R24, R60.reuse, R26, RZ ;  /* 0x0000001a3c18723c */ /* 0x040ff000000418ff */
[C---:B------:R-:W-:Y:S08]  /*3920*/  HMMA.16816.F32.BF16 R16, R60.reuse, R18, RZ ;  /* 0x000000123c10723c */ /* 0x040ff000000418ff */
[C---:B------:R-:W-:Y:S08]  /*3930*/  HMMA.16816.F32.BF16 R64, R60.reuse, R40, RZ ;  /* 0x000000283c40723c */ /* 0x040ff000000418ff */
[----:B------:R-:W-:Y:S01]  /*3940*/  HMMA.16816.F32.BF16 R60, R60, R42, RZ ;  /* 0x0000002a3c3c723c */ /* 0x000fe200000418ff */
[----:B------:R-:W-:Y:S07]  /*3950*/  LDSM.16.M88.4 R40, [R91] ;  /* 0x000000005b28783b */ /* 0x000fee0000000200 */
[C---:B-1----:R-:W-:Y:S08]  /*3960*/  HMMA.16816.F32.BF16 R36, R44.reuse, R12, R36 ;  /* 0x0000000c2c24723c */ /* 0x042ff00000041824 */
[C---:B------:R-:W-:Y:S01]  /*3970*/  HMMA.16816.F32.BF16 R32, R44.reuse, R14, R32 ;  /* 0x0000000e2c20723c */ /* 0x040fe20000041820 */
[----:B------:R-:W1:Y:S07]  /*3980*/  LDSM.16.M88.4 R12, [R89+0x6000] ;  /* 0x00600000590c783b */ /* 0x000e6e0000000200 */
[C---:B--2---:R-:W-:Y:S08]  /*3990*/  HMMA.16816.F32.BF16 R28, R44.reuse, R8, R28 ;  /* 0x000000082c1c723c */ /* 0x044ff0000004181c */
[C---:B------:R-:W-:Y:S01]  /*39a0*/  HMMA.16816.F32.BF16 R24, R44.reuse, R10, R24 ;  /* 0x0000000a2c18723c */ /* 0x040fe20000041818 */
[----:B------:R-:W-:Y:S07]  /*39b0*/  LDSM.16.M88.4 R8, [R88] ;  /* 0x000000005808783b */ /* 0x000fee0000000200 */
[C---:B------:R-:W-:Y:S08]  /*39c0*/  HMMA.16816.F32.BF16 R20, R44.reuse, R4, R20 ;  /* 0x000000042c14723c */ /* 0x040ff00000041814 */
[C---:B------:R-:W-:Y:S01]  /*39d0*/  HMMA.16816.F32.BF16 R16, R44.reuse, R6, R16 ;  /* 0x000000062c10723c */ /* 0x040fe20000041810 */
[----:B------:R-:W2:Y:S07]  /*39e0*/  LDSM.16.M88.4 R4, [R86+0x6000] ;  /* 0x006000005604783b */ /* 0x000eae0000000200 */
[C---:B------:R-:W-:Y:S08]  /*39f0*/  HMMA.16816.F32.BF16 R64, R44.reuse, R72, R64 ;  /* 0x000000482c40723c */ /* 0x040ff00000041840 */
        /* <DEDUP_REMOVED lines=19> */
[C---:B------:R-:W-:Y:S08]  /*3b30*/  HMMA.16816.F32.BF16 R28, R8.reuse, R48, R28 ;  /* 0x00000030081c723c */ /* 0x040ff0000004181c */
[C---:B------:R-:W-:Y:S01]  /*3b40*/  HMMA.16816.F32.BF16 R24, R8.reuse, R50, R24 ;  /* 0x000000320818723c */ /* 0x040fe20000041818 */
[----:B------:R-:W4:Y:S07]  /*3b50*/  LDSM.16.M88.4 R48, [R183+UR5+0x9000] ;  /* 0x00900005b730783b */ /* 0x000f2e0008000200 */
[C---:B---3--:R-:W-:Y:S08]  /*3b60*/  HMMA.16816.F32.BF16 R20, R8.reuse, R44, R20 ;  /* 0x0000002c0814723c */ /* 0x048ff00000041814 */
[C---:B------:R-:W-:Y:S01]  /*3b70*/  HMMA.16816.F32.BF16 R16, R8.reuse, R46, R16 ;  /* 0x0000002e0810723c */ /* 0x040fe20000041810 */
[----:B------:R-:W3:Y:S07]  /*3b80*/  LDSM.16.M88.4 R44, [R183+UR5+0x9800] ;  /* 0x00980005b72c783b */ /* 0x000eee0008000200 */
        /* <DEDUP_REMOVED lines=9> */
[----:B------:R-:W-:Y:S07]  /*3c20*/  LDSM.16.M88.4 R52, [R89+0x8800] ;  /* 0x008800005934783b */ /* 0x000fee0000000200 */
[C---:B----4-:R-:W-:Y:S08]  /*3c30*/  HMMA.16816.F32.BF16 R20, R40.reuse, R48, R20 ;  /* 0x000000302814723c */ /* 0x050ff00000041814 */
[C---:B------:R-:W-:Y:S01]  /*3c40*/  HMMA.16816.F32.BF16 R16, R40.reuse, R50, R16 ;  /* 0x000000322810723c */ /* 0x040fe20000041810 */
[----:B------:R-:W-:Y:S07]  /*3c50*/  LDSM.16.M88.4 R48, [R89+0x9000] ;  /* 0x009000005930783b */ /* 0x000fee0000000200 */
[C---:B---3--:R-:W-:Y:S08]  /*3c60*/  HMMA.16816.F32.BF16 R64, R40.reuse, R44, R64 ;  /* 0x0000002c2840723c */ /* 0x048ff00000041840 */
[----:B------:R-:W-:Y:S01]  /*3c70*/  HMMA.16816.F32.BF16 R60, R40, R46, R60 ;  /* 0x0000002e283c723c */ /* 0x000fe2000004183c */
[----:B------:R-:W3:Y:S04]  /*3c80*/  LDSM.16.M88.4 R40, [R91+0x2000] ;  /* 0x002000005b28783b */ /* 0x000ee80000000200 */
[----:B------:R-:W4:Y:S03]  /*3c90*/  LDSM.16.M88.4 R44, [R89+0x9800] ;  /* 0x00980000592c783b */ /* 0x000f260000000200 */
        /* <DEDUP_REMOVED lines=31> */
[----:B------:R-:W-:Y:S07]  /*3e90*/  LDSM.16.M88.4 R68, [R90+0xb800] ;  /* 0x00b800005a44783b */ /* 0x000fee0000000200 */
[C---:B-----5:R-:W-:Y:S08]  /*3ea0*/  HMMA.16816.F32.BF16 R28, R4.reuse, R12, R28 ;  /* 0x0000000c041c723c */ /* 0x060ff0000004181c */
[C---:B------:R-:W-:Y:S01]  /*3eb0*/  HMMA.16816.F32.BF16 R24, R4.reuse, R14, R24 ;  /* 0x0000000e0418723c */ /* 0x040fe20000041818 */
[----:B------:R-:W2:Y:S07]  /*3ec0*/  LDSM.16.M88.4 R12, [R90+0xa000] ;  /* 0x00a000005a0c783b */ /* 0x000eae0000000200 */
        /* <DEDUP_REMOVED lines=12> */
[----:B------:R-:W5:Y:S07]  /*3f90*/  LDSM.16.M88.4 R48, [R89+0xa800] ;  /* 0x00a800005930783b */ /* 0x000f6e0000000200 */
        /* <DEDUP_REMOVED lines=12> */
[----:B------:R-:W1:Y:S07]  /*4060*/  LDSM.16.M88.4 R8, [R86+0xa800] ;  /* 0x00a800005608783b */ /* 0x000e6e0000000200 */
[C---:B----4-:R-:W-:Y:S08]  /*4070*/  HMMA.16816.F32.BF16 R36, R56.reuse, R52, R36 ;  /* 0x000000343824723c */ /* 0x050ff00000041824 */
[C---:B------:R-:W-:Y:S01]  /*4080*/  HMMA.16816.F32.BF16 R52, R56.reuse, R54, R32 ;  /* 0x000000363834723c */ /* 0x040fe20000041820 */
[----:B------:R-:W4:Y:S07]  /*4090*/  LDSM.16.M88.4 R32, [R86+0xb000] ;  /* 0x00b000005620783b */ /* 0x000f2e0000000200 */
[----:B-----5:R-:W-:Y:S08]  /*40a0*/  HMMA.16816.F32.BF16 R28, R56, R48, R28 ;  /* 0x00000030381c723c */ /* 0x020ff0000004181c */
[C---:B--2---:R-:W-:Y:S08]  /*40b0*/  HMMA.16816.F32.BF16 R36, R4.reuse, R12, R36 ;  /* 0x0000000c0424723c */ /* 0x044ff00000041824 */
[----:B------:R-:W-:Y:S01]  /*40c0*/  HMMA.16816.F32.BF16 R52, R4, R14, R52 ;  /* 0x0000000e0434723c */ /* 0x000fe20000041834 */
[----:B------:R-:W2:Y:S01]  /*40d0*/  LDSM.16.M88.4 R12, [R86+0xb800] ;  /* 0x00b80000560c783b */ /* 0x000ea20000000200 */
[----:B------:R-:W-:-:S06]  /*40e0*/  DEPBAR.LE SB0, 0x0 ;  /* 0x000080000000791a */ /* 0x000fcc0000000000 */
[----:B------:R-:W-:Y:S08]  /*40f0*/  HMMA.16816.F32.BF16 R64, R72, R68, R64 ;  /* 0x000000444840723c */ /* 0x000ff00000041840 */
[C---:B------:R-:W-:Y:S08]  /*4100*/  HMMA.16816.F32.BF16 R24, R56.reuse, R50, R24 ;  /* 0x000000323818723c */ /* 0x040ff00000041818 */
[----:B---3--:R-:W-:Y:S01]  /*4110*/  HMMA.16816.F32.BF16 R20, R56, R44, R20 ;  /* 0x0000002c3814723c */ /* 0x008fe20000041814 */
[----:B------:R-:W-:-:S07]  /*4120*/  IMAD.IADD R44, R200, 0x1, -R83 ;  /* 0x00000001c82c7824 */ /* 0x000fce00078e0a53 */
[----:B------:R-:W-:Y:S08]  /*4130*/  HMMA.16816.F32.BF16 R60, R72, R70, R60 ;  /* 0x00000046483c723c */ /* 0x000ff0000004183c */
[----:B-1----:R-:W-:Y:S01]  /*4140*/  HMMA.16816.F32.BF16 R28, R4, R8, R28 ;  /* 0x00000008041c723c */ /* 0x002fe2000004181c */
[----:B------:R-:W-:-:S04]  /*4150*/  IMAD R8, R150, 0x40, R167 ;  /* 0x0000004096087824 */ /* 0x000fc800078e02a7 */
[----:B------:R-:W-:Y:S01]  /*4160*/  VIADD R9, R8, UR12 ;  /* 0x0000000c08097c36 */ /* 0x000fe20008000000 */
[----:B------:R-:W-:Y:S01]  /*4170*/  ISETP.GT.AND P0, PT, R44, R8, PT ;  /* 0x000000082c00720c */ /* 0x000fe20003f04270 */
[----:B------:R-:W-:Y:S01]  /*4180*/  VIADD R49, R8, 0x18 ;  /* 0x0000001808317836 */ /* 0x000fe20000000000 */
[----:B------:R-:W-:Y:S01]  /*4190*/  HMMA.16816.F32.BF16 R64, R56, R40, R64 ;  /* 0x000000283840723c */ /* 0x000fe20000041840 */
[----:B------:R-:W-:Y:S02]  /*41a0*/  IMAD.IADD R40, R200, 0x1, -R9 ;  /* 0x00000001c8287824 */ /* 0x000fe400078e0a09 */
[C---:B------:R-:W-:Y:S02]  /*41b0*/  VIADD R51, R8.reuse, 0x11 ;  /* 0x0000001108337836 */ /* 0x040fe40000000000 */
[C---:B------:R-:W-:Y:S01]  /*41c0*/  VIADD R45, R8.reuse, 0x21 ;  /* 0x00000021082d7836 */ /* 0x040fe20000000000 */
[----:B------:R-:W-:Y:S02]  /*41d0*/  IABS R40, R40 ;  /* 0x0000002800287213 */ /* 0x000fe40000000000 */
[----:B------:R-:W-:Y:S01]  /*41e0*/  HMMA.16816.F32.BF16 R24, R4, R10, R24 ;  /* 0x0000000a0418723c */ /* 0x000fe20000041818 */
[----:B------:R-:W-:-:S04]  /*41f0*/  VIADD R11, R8, 0x38 ;  /* 0x00000038080b7836 */ /* 0x000fc80000000000 */
[----:B------:R-:W-:-:S03]  /*4200*/  VIADD R41, R11, UR12 ;  /* 0x0000000c0b297c36 */ /* 0x000fc60008000000 */
[----:B------:R-:W-:Y:S01]  /*4210*/  HMMA.16816.F32.BF16 R16, R56, R46, R16 ;  /* 0x0000002e3810723c */ /* 0x000fe20000041810 */
[----:B------:R-:W-:Y:S01]  /*4220*/  VIADD R47, R8, 0x20 ;  /* 0x00000020082f7836 */ /* 0x000fe20000000000 */
[C-C-:B------:R-:W-:Y:S02]  /*4230*/  IADD3 R10, PT, PT, R200.reuse, 0x30, -R41.reuse ;  /* 0x00000030c80a7810 */ /* 0x140fe40007ffe829 */
[C-C-:B------:R-:W-:Y:S02]  /*4240*/  IADD3 R140, PT, PT, R200.reuse, 0xf, -R41.reuse ;  /* 0x0000000fc88c7810 */ /* 0x140fe40007ffe829 */
[----:B------:R-:W-:Y:S02]  /*4250*/  IABS R10, R10 ;  /* 0x0000000a000a7213 */ /* 0x000fe40000000000 */
[----:B----4-:R-:W-:Y:S01]  /*4260*/  HMMA.16816.F32.BF16 R20, R4, R32, R20 ;  /* 0x000000200414723c */ /* 0x010fe20000041814 */
[----:B------:R-:W-:Y:S02]  /*4270*/  IADD3 R32, PT, PT, R200, 0x37, -R41 ;  /* 0x00000037c8207810 */ /* 0x000fe40007ffe829 */
[----:B------:R-:W-:-:S02]  /*4280*/  IABS R140, R140 ;  /* 0x0000008c008c7213 */ /* 0x000fc40000000000 */
[----:B------:R-:W-:Y:S02]  /*4290*/  IABS R32, R32 ;  /* 0x0000002000207213 */ /* 0x000fe40000000000 */
[----:B------:R-:W-:Y:S01]  /*42a0*/  IADD3 R174, PT, PT, R200, 0x17, -R41 ;  /* 0x00000017c8ae7810 */ /* 0x000fe20007ffe829 */
[----:B------:R-:W-:Y:S01]  /*42b0*/  HMMA.16816.F32.BF16 R60, R56, R42, R60 ;  /* 0x0000002a383c723c */ /* 0x000fe2000004183c */
[----:B------:R-:W-:Y:S02]  /*42c0*/  IADD3 R42, PT, PT, R82, -UR12, R85 ;  /* 0x8000000c522a7c10 */ /* 0x000fe4000fffe055 */
[----:B------:R-:W-:Y:S02]  /*42d0*/  I2FP.F32.S32 R43, R40 ;  /* 0x00000028002b7245 */ /* 0x000fe40000201400 */
[C-C-:B------:R-:W-:Y:S01]  /*42e0*/  IADD3 R40, PT, PT, R200.reuse, 0x2f, -R41.reuse ;  /* 0x0000002fc8287810 */ /* 0x140fe20007ffe829 */
[----:B------:R-:W-:Y:S01]  /*42f0*/  IMAD.IADD R33, R87, 0x1, R42 ;  /* 0x0000000157217824 */ /* 0x000fe200078e022a */
[----:B------:R-:W-:Y:S01]  /*4300*/  I2FP.F32.S32 R42, R32 ;  /* 0x00000020002a7245 */ /* 0x000fe20000201400 */
[C---:B--2---:R-:W-:Y:S01]  /*4310*/  HMMA.16816.F32.BF16 R64, R4.reuse, R12, R64 ;  /* 0x0000000c0440723c */ /* 0x044fe20000041840 */
[----:B------:R-:W-:Y:S01]  /*4320*/  FFMA.FTZ R12, R43, -UR25, R36 ;  /* 0x800000192b0c7c23 */ /* 0x000fe20008010024 */
[--C-:B------:R-:W-:Y:S01]  /*4330*/  IADD3 R36, PT, PT, R200, 0x27, -R41.reuse ;  /* 0x00000027c8247810 */ /* 0x100fe20007ffe829 */
[----:B------:R-:W-:Y:S01]  /*4340*/  VIADD R43, R8, 0x28 ;  /* 0x00000028082b7836 */ /* 0x000fe20000000000 */
[----:B------:R-:W-:Y:S01]  /*4350*/  IADD3 R32, PT, PT, R200, 0x1f, -R41 ;  /* 0x0000001fc8207810 */ /* 0x000fe20007ffe829 */
[----:B------:R-:W-:Y:S01]  /*4360*/  FFMA.FTZ R42, R42, -UR25, R37 ;  /* 0x800000192a2a7c23 */ /* 0x000fe20008010025 */
[----:B------:R-:W-:Y:S01]  /*4370*/  IABS R36, R36 ;  /* 0x0000002400247213 */ /* 0x000fe20000000000 */
[----:B------:R-:W-:Y:S01]  /*4380*/  VIADD R37, R8, 0x29 ;  /* 0x0000002908257836 */ /* 0x000fe20000000000 */
[----:B------:R-:W-:Y:S01]  /*4390*/  IABS R32, R32 ;  /* 0x0000002000207213 */ /* 0x000fe20000000000 */
[----:B------:R-:W-:Y:S01]  /*43a0*/  HMMA.16816.F32.BF16 R16, R4, R34, R16 ;  /* 0x000000220410723c */ /* 0x000fe20000041810 */
[----:B------:R-:W-:-:S02]  /*43b0*/  IADD3 R13, PT, PT, R200, 0x20, -R41 ;  /* 0x00000020c80d7810 */ /* 0x000fc40007ffe829 */
[----:B------:R-:W-:Y:S02]  /*43c0*/  I2FP.F32.S32 R36, R36 ;  /* 0x0000002400247245 */ /* 0x000fe40000201400 */
[----:B------:R-:W-:Y:S02]  /*43d0*/  I2FP.F32.S32 R32, R32 ;  /* 0x0000002000207245 */ /* 0x000fe40000201400 */
[----:B------:R-:W-:Y:S01]  /*43e0*/  IABS R13, R13 ;  /* 0x0000000d000d7213 */ /* 0x000fe20000000000 */
[----:B------:R-:W-:Y:S01]  /*43f0*/  FFMA.FTZ R36, R36, -UR25, R29 ;  /* 0x8000001924247c23 */ /* 0x000fe2000801001d */
[----:B------:R-:W-:Y:S01]  /*4400*/  IADD3 R29, PT, PT, R200, 0x18, -R41 ;  /* 0x00000018c81d7810 */ /* 0x000fe20007ffe829 */
[----:B------:R-:W-:Y:S01]  /*4410*/  FFMA.FTZ R32, R32, -UR25, R25 ;  /* 0x8000001920207c23 */ /* 0x000fe20008010019 */
[----:B------:R-:W-:Y:S01]  /*4420*/  I2FP.F32.S32 R13, R13 ;  /* 0x0000000d000d7245 */ /* 0x000fe20000201400 */
[----:B------:R-:W-:Y:S01]  /*4430*/  HMMA.16816.F32.BF16 R60, R4, R14, R60 ;  /* 0x0000000e043c723c */ /* 0x000fe2000004183c */
[C-C-:B------:R-:W-:Y:S01]  /*4440*/  IADD3 R25, PT, PT, R200.reuse, 0x10, -R41.reuse ;  /* 0x00000010c8197810 */ /* 0x140fe20007ffe829 */
[----:B------:R-:W-:Y:S01]  /*4450*/  IMAD.IADD R7, R200, 0x1, -R41 ;  /* 0x00000001c8077824 */ /* 0x000fe200078e0a29 */
[----:B------:R-:W-:Y:S01]  /*4460*/  IABS R40, R40 ;  /* 0x0000002800287213 */ /* 0x000fe20000000000 */
[----:B------:R-:W-:Y:S01]  /*4470*/  FFMA.FTZ R34, R13, -UR25, R24 ;  /* 0x800000190d227c23 */ /* 0x000fe20008010018 */
[----:B------:R-:W-:-:S02]  /*4480*/  IABS R29, R29 ;  /* 0x0000001d001d7213 */ /* 0x000fc40000000000 */
[----:B------:R-:W-:Y:S02]  /*4490*/  IABS R25, R25 ;  /* 0x0000001900197213 */ /* 0x000fe40000000000 */
[----:B------:R-:W-:Y:S02]  /*44a0*/  IADD3 R13, PT, PT, R200, 0x8, -R41 ;  /* 0x00000008c80d7810 */ /* 0x000fe40007ffe829 */
[----:B------:R-:W-:Y:S02]  /*44b0*/  I2FP.F32.S32 R40, R40 ;  /* 0x0000002800287245 */ /* 0x000fe40000201400 */
[----:B------:R-:W-:Y:S02]  /*44c0*/  I2FP.F32.S32 R29, R29 ;  /* 0x0000001d001d7245 */ /* 0x000fe40000201400 */
[----:B------:R-:W-:Y:S01]  /*44d0*/  I2FP.F32.S32 R25, R25 ;  /* 0x0000001900197245 */ /* 0x000fe20000201400 */
[----:B------:R-:W-:Y:S01]  /*44e0*/  FFMA.FTZ R40, R40, -UR25, R53 ;  /* 0x8000001928287c23 */ /* 0x000fe20008010035 */
[----:B------:R-:W-:Y:S01]  /*44f0*/  IABS R13, R13 ;  /* 0x0000000d000d7213 */ /* 0x000fe20000000000 */
[----:B------:R-:W-:Y:S01]  /*4500*/  FFMA.FTZ R20, R29, -UR25, R20 ;  /* 0x800000191d147c23 */ /* 0x000fe20008010014 */
[----:B------:R-:W-:Y:S01]  /*4510*/  VIADDMNMX R199, R33, 0x1, R82, PT ;  /* 0x0000000121c77846 */ /* 0x000fe20003800152 */
[----:B------:R-:W-:Y:S01]  /*4520*/  FFMA.FTZ R142, R25, -UR25, R16 ;  /* 0x80000019198e7c23 */ /* 0x000fe20008010010 */
[----:B------:R-:W-:Y:S01]  /*4530*/  VIADDMNMX R198, R33, 0x9, R82, PT ;  /* 0x0000000921c67846 */ /* 0x000fe20003800152 */
[----:B------:R-:W-:Y:S01]  /*4540*/  VIADD R29, R8, 0x1 ;  /* 0x00000001081d7836 */ /* 0x000fe20000000000 */
[----:B------:R-:W-:Y:S01]  /*4550*/  IADD3 R33, PT, PT, R200, 0x28, -R41 ;  /* 0x00000028c8217810 */ /* 0x000fe20007ffe829 */
[C---:B------:R-:W-:Y:S01]  /*4560*/  VIADD R53, R8.reuse, 0x8 ;  /* 0x0000000808357836 */ /* 0x040fe20000000000 */
[----:B------:R-:W-:Y:S01]  /*4570*/  I2FP.F32.S32 R35, R10 ;  /* 0x0000000a00237245 */ /* 0x000fe20000201400 */
[----:B------:R-:W-:Y:S01]  /*4580*/  VIADD R25, R8, 0x9 ;  /* 0x0000000908197836 */ /* 0x000fe20000000000 */
[----:B------:R-:W-:-:S02]  /*4590*/  I2FP.F32.S32 R13, R13 ;  /* 0x0000000d000d7245 */ /* 0x000fc40000201400 */
[----:B------:R-:W-:Y:S01]  /*45a0*/  IABS R33, R33 ;  /* 0x0000002100217213 */ /* 0x000fe20000000000 */
[----:B------:R-:W-:Y:S01]  /*45b0*/  FFMA.FTZ R52, R35, -UR25, R52 ;  /* 0x8000001923347c23 */ /* 0x000fe20008010034 */
[----:B------:R-:W-:Y:S01]  /*45c0*/  FSEL R12, R12, -INF , !P0 ;  /* 0xff8000000c0c7808 */ /* 0x000fe20004000000 */
[----:B------:R-:W-:Y:S01]  /*45d0*/  FFMA.FTZ R64, R13, -UR25, R64 ;  /* 0x800000190d407c23 */ /* 0x000fe20008010040 */
[----:B------:R-:W-:Y:S01]  /*45e0*/  I2FP.F32.S32 R33, R33 ;  /* 0x0000002100217245 */ /* 0x000fe20000201400 */
[----:B------:R-:W-:Y:S01]  /*45f0*/  VIADD R13, R8, 0x19 ;  /* 0x00000019080d7836 */ /* 0x000fe20000000000 */
[----:B------:R-:W-:Y:S01]  /*4600*/  ISETP.GT.AND P4, PT, R44, R29, PT ;  /* 0x0000001d2c00720c */ /* 0x000fe20003f84270 */
[----:B------:R-:W-:Y:S01]  /*4610*/  VIADD R35, R8, 0x30 ;  /* 0x0000003008237836 */ /* 0x000fe20000000000 */
[C---:B------:R-:W-:Y:S01]  /*4620*/  ISETP.GT.AND P1, PT, R44.reuse, R53, PT ;  /* 0x000000352c00720c */ /* 0x040fe20003f24270 */
[----:B------:R-:W-:Y:S01]  /*4630*/  FFMA.FTZ R10, R33, -UR25, R28 ;  /* 0x80000019210a7c23 */ /* 0x000fe2000801001c */
[----:B------:R-:W-:Y:S01]  /*4640*/  ISETP.GT.AND P0, PT, R44, R25, PT ;  /* 0x000000192c00720c */ /* 0x000fe20003f04270 */
[----:B------:R-:W-:Y:S01]  /*4650*/  VIADD R28, R200, 0x8 ;  /* 0x00000008c81c7836 */ /* 0x000fe20000000000 */
[----:B------:R-:W-:Y:S01]  /*4660*/  I2FP.F32.S32 R140, R140 ;  /* 0x0000008c008c7245 */ /* 0x000fe20000201400 */
[----:B------:R-:W-:Y:S01]  /*4670*/  VIADD R33, R8, 0x31 ;  /* 0x0000003108217836 */ /* 0x000fe20000000000 */
[----:B------:R-:W-:Y:S01]  /*4680*/  FSEL R24, R42, -INF , !P4 ;  /* 0xff8000002a187808 */ /* 0x000fe20006000000 */
[----:B------:R-:W-:Y:S01]  /*4690*/  IMAD.IADD R4, R28, 0x1, -R9 ;  /* 0x000000011c047824 */ /* 0x000fe200078e0a09 */
[----:B------:R-:W-:Y:S01]  /*46a0*/  FSEL R16, R52, -INF , !P1 ;  /* 0xff80000034107808 */ /* 0x000fe20004800000 */
[----:B------:R-:W-:Y:S01]  /*46b0*/  FFMA.FTZ R140, R140, -UR25, R17 ;  /* 0x800000198c8c7c23 */ /* 0x000fe20008010011 */
[----:B------:R-:W-:Y:S01]  /*46c0*/  FSEL R40, R40, -INF , !P0 ;  /* 0xff80000028287808 */ /* 0x000fe20004000000 */
[----:B------:R-:W-:Y:S01]  /*46d0*/  VIADD R17, R8, 0x39 ;  /* 0x0000003908117836 */ /* 0x000fe20000000000 */
[----:B------:R-:W-:-:S02]  /*46e0*/  IABS R174, R174 ;  /* 0x000000ae00ae7213 */ /* 0x000fc40000000000 */
[C---:B------:R-:W-:Y:S02]  /*46f0*/  ISETP.GT.AND P4, PT, R44.reuse, R49, PT ;  /* 0x000000312c00720c */ /* 0x040fe40003f84270 */
[C---:B------:R-:W-:Y:S02]  /*4700*/  ISETP.GT.AND P1, PT, R44.reuse, R13, PT ;  /* 0x0000000d2c00720c */ /* 0x040fe40003f24270 */
[----:B------:R-:W-:Y:S02]  /*4710*/  ISETP.GT.AND P0, PT, R44, R47, PT ;  /* 0x0000002f2c00720c */ /* 0x000fe40003f04270 */
[----:B------:R-:W-:Y:S02]  /*4720*/  I2FP.F32.S32 R174, R174 ;  /* 0x000000ae00ae7245 */ /* 0x000fe40000201400 */
[----:B------:R-:W-:Y:S02]  /*4730*/  FSEL R34, R34, -INF , !P4 ;  /* 0xff80000022227808 */ /* 0x000fe40006000000 */
[----:B------:R-:W-:Y:S01]  /*4740*/  FSEL R32, R32, -INF , !P1 ;  /* 0xff80000020207808 */ /* 0x000fe20004800000 */
[----:B------:R-:W-:Y:S01]  /*4750*/  FFMA.FTZ R174, R174, -UR25, R21 ;  /* 0x80000019aeae7c23 */ /* 0x000fe20008010015 */
[----:B------:R-:W-:Y:S01]  /*4760*/  FSEL R172, R20, -INF , !P0 ;  /* 0xff80000014ac7808 */ /* 0x000fe20004000000 */
[----:B------:R-:W-:Y:S01]  /*4770*/  IMAD.IADD R20, R28, 0x1, -R83 ;  /* 0x000000011c147824 */ /* 0x000fe200078e0a53 */
[----:B------:R-:W-:Y:S01]  /*4780*/  ISETP.GT.AND P4, PT, R44, R37, PT ;  /* 0x000000252c00720c */ /* 0x000fe20003f84270 */
[----:B------:R-:W-:Y:S01]  /*4790*/  VIADD R21, R8, 0x10 ;  /* 0x0000001008157836 */ /* 0x000fe20000000000 */
[----:B------:R-:W-:-:S02]  /*47a0*/  ISETP.GT.AND P1, PT, R44, R35, PT ;  /* 0x000000232c00720c */ /* 0x000fc40003f24270 */
[----:B------:R-:W-:Y:S02]  /*47b0*/  FSEL R140, R140, -INF , !P4 ;  /* 0xff8000008c8c7808 */ /* 0x000fe40006000000 */
[----:B------:R-:W-:Y:S02]  /*47c0*/  FSEL R194, R64, -INF , !P1 ;  /* 0xff80000040c27808 */ /* 0x000fe40004800000 */
[C---:B------:R-:W-:Y:S02]  /*47d0*/  ISETP.GE.AND P5, PT, R8.reuse, R199, PT ;  /* 0x000000c70800720c */ /* 0x040fe40003fa6270 */
[----:B------:R-:W-:Y:S02]  /*47e0*/  ISETP.GE.AND P4, PT, R8, R198, PT ;  /* 0x000000c60800720c */ /* 0x000fe40003f86270 */
[----:B------:R-:W-:Y:S02]  /*47f0*/  ISETP.GT.AND P1, PT, R20, R8, PT ;  /* 0x000000081400720c */ /* 0x000fe40003f24270 */
[----:B------:R-:W-:-:S02]  /*4800*/  IADD3 R8, PT, PT, R200, 0x7, -R41 ;  /* 0x00000007c8087810 */ /* 0x000fc40007ffe829 */
[----:B------:R-:W-:Y:S02]  /*4810*/  ISETP.GT.AND P3, PT, R44, R21, PT ;  /* 0x000000152c00720c */ /* 0x000fe40003f64270 */
[----:B------:R-:W-:Y:S02]  /*4820*/  IABS R8, R8 ;  /* 0x0000000800087213 */ /* 0x000fe40000000000 */
[----:B------:R-:W-:Y:S02]  /*4830*/  IADD3 R6, PT, PT, R200, -0x1, -R41 ;  /* 0xffffffffc8067810 */ /* 0x000fe40007ffe829 */
[----:B------:R-:W-:Y:S02]  /*4840*/  IABS R7, R7 ;  /* 0x0000000700077213 */ /* 0x000fe40000000000 */
[----:B------:R-:W-:Y:S02]  /*4850*/  IABS R4, R4 ;  /* 0x0000000400047213 */ /* 0x000fe40000000000 */
[----:B------:R-:W-:-:S02]  /*4860*/  I2FP.F32.S32 R8, R8 ;  /* 0x0000000800087245 */ /* 0x000fc40000201400 */
[----:B------:R-:W-:Y:S02]  /*4870*/  FSEL R12, R12, -INF , !P5 ;  /* 0xff8000000c0c7808 */ /* 0x000fe40006800000 */
[----:B------:R-:W-:Y:S01]  /*4880*/  ISETP.GT.AND P5, PT, R44, R51, PT ;  /* 0x000000332c00720c */ /* 0x000fe20003fa4270 */
[----:B------:R-:W-:Y:S01]  /*4890*/  FFMA.FTZ R8, R8, -UR25, R65 ;  /* 0x8000001908087c23 */ /* 0x000fe20008010041 */
[----:B------:R-:W-:Y:S02]  /*48a0*/  FSEL R10, R10, -INF , !P3 ;  /* 0xff8000000a0a7808 */ /* 0x000fe40005800000 */
[----:B------:R-:W-:Y:S02]  /*48b0*/  IABS R6, R6 ;  /* 0x0000000600067213 */ /* 0x000fe40000000000 */
[----:B------:R-:W-:Y:S01]  /*48c0*/  I2FP.F32.S32 R7, R7 ;  /* 0x0000000700077245 */ /* 0x000fe20000201400 */
[----:B------:R-:W-:Y:S01]  /*48d0*/  BAR.SYNC.DEFER_BLOCKING 0x0 ;  /* 0x0000000000007b1d */ /* 0x000fe20000010000 */
[----:B------:R-:W-:-:S02]  /*48e0*/  ISETP.GT.AND P3, PT, R44, R45, PT ;  /* 0x0000002d2c00720c */ /* 0x000fc40003f64270 */
[C-C-:B------:R-:W-:Y:S01]  /*48f0*/  IADD3 R5, PT, PT, R28.reuse, 0x37, -R41.reuse ;  /* 0x000000371c057810 */ /* 0x140fe20007ffe829 */
[----:B------:R-:W-:Y:S01]  /*4900*/  FFMA.FTZ R7, R7, -UR25, R60 ;  /* 0x8000001907077c23 */ /* 0x000fe2000801003c */
[----:B------:R-:W-:Y:S02]  /*4910*/  I2FP.F32.S32 R9, R4 ;  /* 0x0000000400097245 */ /* 0x000fe40000201400 */
[----:B------:R-:W-:Y:S02]  /*4920*/  IADD3 R4, PT, PT, R28, 0x30, -R41 ;  /* 0x000000301c047810 */ /* 0x000fe40007ffe829 */
[----:B------:R-:W-:Y:S01]  /*4930*/  FSEL R36, R36, -INF , !P5 ;  /* 0xff80000024247808 */ /* 0x000fe20006800000 */
[----:B------:R-:W-:Y:S01]  /*4940*/  FFMA.FTZ R9, R9, -UR25, R38 ;  /* 0x8000001909097c23 */ /* 0x000fe20008010026 */
[----:B------:R-:W-:Y:S02]  /*4950*/  ISETP.GT.AND P0, PT, R44, R33, PT ;  /* 0x000000212c00720c */ /* 0x000fe40003f04270 */
[----:B------:R-:W-:-:S02]  /*4960*/  I2FP.F32.S32 R6, R6 ;  /* 0x0000000600067245 */ /* 0x000fc40000201400 */
[----:B------:R-:W-:Y:S02]  /*4970*/  ISETP.GT.AND P5, PT, R44, R43, PT ;  /* 0x0000002b2c00720c */ /* 0x000fe40003fa4270 */
[----:B------:R-:W-:Y:S01]  /*4980*/  FSEL R174, R174, -INF , !P3 ;  /* 0xff800000aeae7808 */ /* 0x000fe20005800000 */
[----:B------:R-:W-:Y:S01]  /*4990*/  FFMA.FTZ R6, R6, -UR25, R61 ;  /* 0x8000001906067c23 */ /* 0x000fe2000801003d */
[----:B------:R-:W-:Y:S02]  /*49a0*/  IABS R5, R5 ;  /* 0x0000000500057213 */ /* 0x000fe40000000000 */
[----:B------:R-:W-:Y:S02]  /*49b0*/  ISETP.GT.AND P3, PT, R44, R11, PT ;  /* 0x0000000b2c00720c */ /* 0x000fe40003f64270 */
[----:B------:R-:W-:Y:S02]  /*49c0*/  IABS R4, R4 ;  /* 0x0000000400047213 */ /* 0x000fe40000000000 */
[----:B------:R-:W-:-:S02]  /*49d0*/  FSEL R192, R8, -INF , !P0 ;  /* 0xff80000008c07808 */ /* 0x000fc40004000000 */
[----:B------:R-:W-:Y:S02]  /*49e0*/  FSEL R142, R142, -INF , !P5 ;  /* 0xff8000008e8e7808 */ /* 0x000fe40006800000 */
[----:B------:R-:W-:Y:S02]  /*49f0*/  I2FP.F32.S32 R8, R5 ;  /* 0x0000000500087245 */ /* 0x000fe40000201400 */
[----:B------:R-:W-:Y:S02]  /*4a00*/  ISETP.GT.AND P5, PT, R44, R17, PT ;  /* 0x000000112c00720c */ /* 0x000fe40003fa4270 */
[----:B------:R-:W-:Y:S01]  /*4a10*/  FSEL R146, R7, -INF , !P3 ;  /* 0xff80000007927808 */ /* 0x000fe20005800000 */
[----:B------:R-:W-:Y:S01]  /*4a20*/  FFMA.FTZ R8, R8, -UR25, R39 ;  /* 0x8000001908087c23 */ /* 0x000fe20008010027 */
[----:B------:R-:W-:Y:S02]  /*4a30*/  I2FP.F32.S32 R7, R4 ;  /* 0x0000000400077245 */ /* 0x000fe40000201400 */
[----:B------:R-:W-:-:S02]  /*4a40*/  ISETP.GE.AND P0, PT, R29, R199, PT ;  /* 0x000000c71d00720c */ /* 0x000fc40003f06270 */
[----:B------:R-:W-:Y:S01]  /*4a50*/  FSEL R144, R6, -INF , !P5 ;  /* 0xff80000006907808 */ /* 0x000fe20006800000 */
[----:B------:R-:W-:Y:S01]  /*4a60*/  FFMA.FTZ R7, R7, -UR25, R54 ;  /* 0x8000001907077c23 */ /* 0x000fe20008010036 */
[----:B------:R-:W-:Y:S02]  /*4a70*/  ISETP.GT.AND P5, PT, R20, R29, PT ;  /* 0x0000001d1400720c */ /* 0x000fe40003fa4270 */
[----:B------:R-:W-:Y:S02]  /*4a80*/  FSEL R9, R9, -INF , !P1 ;  /* 0xff80000009097808 */ /* 0x000fe40004800000 */
[----:B------:R-:W-:Y:S02]  /*4a90*/  IADD3 R5, PT, PT, R28, 0x2f, -R41 ;  /* 0x0000002f1c057810 */ /* 0x000fe40007ffe829 */
[----:B------:R-:W-:Y:S02]  /*4aa0*/  FSEL R24, R24, -INF , !P0 ;  /* 0xff80000018187808 */ /* 0x000fe40004000000 */
[----:B------:R-:W-:-:S02]  /*4ab0*/  ISETP.GT.AND P0, PT, R20, R53, PT ;  /* 0x000000351400720c */ /* 0x000fc40003f04270 */
[----:B------:R-:W-:Y:S02]  /*4ac0*/  IADD3 R4, PT, PT, R28, 0x28, -R41 ;  /* 0x000000281c047810 */ /* 0x000fe40007ffe829 */
[----:B------:R-:W-:Y:S02]  /*4ad0*/  ISETP.GE.AND P3, PT, R29, R198, PT ;  /* 0x000000c61d00720c */ /* 0x000fe40003f66270 */
[----:B------:R-:W-:Y:S02]  /*4ae0*/  ISETP.GE.AND P1, PT, R53, R199, PT ;  /* 0x000000c73500720c */ /* 0x000fe40003f26270 */
[----:B------:R-:W-:Y:S02]  /*4af0*/  FSEL R8, R8, -INF , !P5 ;  /* 0xff80000008087808 */ /* 0x000fe40006800000 */
[----:B------:R-:W-:Y:S02]  /*4b00*/  FSEL R29, R9, -INF , !P4 ;  /* 0xff800000091d7808 */ /* 0x000fe40006000000 */
[----:B------:R-:W-:-:S02]  /*4b10*/  IABS R5, R5 ;  /* 0x0000000500057213 */ /* 0x000fc40000000000 */
[----:B------:R-:W-:Y:S02]  /*4b20*/  ISETP.GE.AND P4, PT, R53, R198, PT ;  /* 0x000000c63500720c */ /* 0x000fe40003f86270 */
[----:B------:R-:W-:Y:S02]  /*4b30*/  FSEL R7, R7, -INF , !P0 ;  /* 0xff80000007077808 */ /* 0x000fe40004000000 */
[----:B------:R-:W-:Y:S02]  /*4b40*/  IABS R4, R4 ;  /* 0x0000000400047213 */ /* 0x000fe40000000000 */
[----:B------:R-:W-:Y:S02]  /*4b50*/  FSEL R9, R8, -INF , !P3 ;  /* 0xff80000008097808 */ /* 0x000fe40005800000 */
[----:B------:R-:W-:Y:S02]  /*4b60*/  FSEL R16, R16, -INF , !P1 ;  /* 0xff80000010107808 */ /* 0x000fe40004800000 */
[----:B------:R-:W-:-:S02]  /*4b70*/  ISETP.GE.AND P5, PT, R25, R199, PT ;  /* 0x000000c71900720c */ /* 0x000fc40003fa6270 */
[----:B------:R-:W-:Y:S02]  /*4b80*/  ISETP.GE.AND P3, PT, R25, R198, PT ;  /* 0x000000c61900720c */ /* 0x000fe40003f66270 */
[----:B------:R-:W-:Y:S02]  /*4b90*/  I2FP.F32.S32 R6, R5 ;  /* 0x0000000500067245 */ /* 0x000fe40000201400 */
[----:B------:R-:W-:Y:S02]  /*4ba0*/  ISETP.GT.AND P1, PT, R20, R25, PT ;  /* 0x000000191400720c */ /* 0x000fe40003f24270 */
[----:B------:R-:W-:Y:S01]  /*4bb0*/  FSEL R25, R7, -INF , !P4 ;  /* 0xff80000007197808 */ /* 0x000fe20006000000 */
[----:B------:R-:W-:Y:S01]  /*4bc0*/  FFMA.FTZ R6, R6, -UR25, R55 ;  /* 0x8000001906067c23 */ /* 0x000fe20008010037 */
[----:B------:R-:W-:Y:S02]  /*4bd0*/  I2FP.F32.S32 R7, R4 ;  /* 0x0000000400077245 */ /* 0x000fe40000201400 */
[----:B------:R-:W-:-:S02]  /*4be0*/  IADD3 R5, PT, PT, R28, 0x27, -R41 ;  /* 0x000000271c057810 */ /* 0x000fc40007ffe829 */
[----:B------:R-:W-:Y:S01]  /*4bf0*/  FSEL R14, R40, -INF , !P5 ;  /* 0xff800000280e7808 */ /* 0x000fe20006800000 */
[----:B------:R-:W-:Y:S01]  /*4c00*/  FFMA.FTZ R7, R7, -UR25, R30 ;  /* 0x8000001907077c23 */ /* 0x000fe2000801001e */
[----:B------:R-:W-:Y:S02]  /*4c10*/  ISETP.GT.AND P5, PT, R20, R21, PT ;  /* 0x000000151400720c */ /* 0x000fe40003fa4270 */
[----:B------:R-:W-:Y:S02]  /*4c20*/  IADD3 R4, PT, PT, R28, 0x20, -R41 ;  /* 0x000000201c047810 */ /* 0x000fe40007ffe829 */
[----:B------:R-:W-:Y:S02]  /*4c30*/  FSEL R6, R6, -INF , !P1 ;  /* 0xff80000006067808 */ /* 0x000fe40004800000 */
[----:B------:R-:W-:Y:S02]  /*4c40*/  IABS R5, R5 ;  /* 0x0000000500057213 */ /* 0x000fe40000000000 */
[----:B------:R-:W-:-:S02]  /*4c50*/  ISETP.GE.AND P4, PT, R21, R198, PT ;  /* 0x000000c61500720c */ /* 0x000fc40003f86270 */
[----:B------:R-:W-:Y:S02]  /*4c60*/  FSEL R7, R7, -INF , !P5 ;  /* 0xff80000007077808 */ /* 0x000fe40006800000 */
[----:B------:R-:W-:Y:S02]  /*4c70*/  ISETP.GE.AND P0, PT, R21, R199, PT ;  /* 0x000000c71500720c */ /* 0x000fe40003f06270 */
[----:B------:R-:W-:Y:S02]  /*4c80*/  IABS R4, R4 ;  /* 0x0000000400047213 */ /* 0x000fe40000000000 */
[----:B------:R-:W-:Y:S02]  /*4c90*/  FSEL R21, R6, -INF , !P3 ;  /* 0xff80000006157808 */ /* 0x000fe40005800000 */
[----:B------:R-:W-:Y:S02]  /*4ca0*/  I2FP.F32.S32 R6, R5 ;  /* 0x0000000500067245 */ /* 0x000fe40000201400 */
[----:B------:R-:W-:-:S02]  /*4cb0*/  FSEL R15, R7, -INF , !P4 ;  /* 0xff800000070f7808 */ /* 0x000fc40006000000 */
[----:B------:R-:W-:Y:S01]  /*4cc0*/  IADD3 R5, PT, PT, R28, 0x1f, -R41 ;  /* 0x0000001f1c057810 */ /* 0x000fe20007ffe829 */
[----:B------:R-:W-:Y:S01]  /*4cd0*/  FFMA.FTZ R6, R6, -UR25, R31 ;  /* 0x8000001906067c23 */ /* 0x000fe2000801001f */
[----:B------:R-:W-:Y:S02]  /*4ce0*/  I2FP.F32.S32 R7, R4 ;  /* 0x0000000400077245 */ /* 0x000fe40000201400 */
[----:B------:R-:W-:Y:S02]  /*4cf0*/  IABS R5, R5 ;  /* 0x0000000500057213 */ /* 0x000fe40000000000 */
[----:B------:R-:W-:Y:S01]  /*4d00*/  ISETP.GE.AND P1, PT, R51, R199, PT ;  /* 0x000000c73300720c */ /* 0x000fe20003f26270 */
[----:B------:R-:W-:Y:S01]  /*4d10*/  FFMA.FTZ R7, R7, -UR25, R26 ;  /* 0x8000001907077c23 */ /* 0x000fe2000801001a */
[----:B------:R-:W-:Y:S01]  /*4d20*/  FSEL R10, R10, -INF , !P0 ;  /* 0xff8000000a0a7808 */ /* 0x000fe20004000000 */
[----:B------:R-:W-:Y:S01]  /*4d30*/  IMAD.MOV.U32 R4, RZ, RZ, R5 ;  /* 0x000000ffff047224 */ /* 0x000fe200078e0005 */
[----:B------:R-:W-:-:S02]  /*4d40*/  ISETP.GT.AND P0, PT, R20, R51, PT ;  /* 0x000000331400720c */ /* 0x000fc40003f04270 */
[----:B------:R-:W-:Y:S02]  /*4d50*/  IADD3 R26, PT, PT, R28, 0x18, -R41 ;  /* 0x000000181c1a7810 */ /* 0x000fe40007ffe829 */
[----:B------:R-:W-:Y:S02]  /*4d60*/  FSEL R8, R36, -INF , !P1 ;  /* 0xff80000024087808 */ /* 0x000fe40004800000 */
[----:B------:R-:W-:Y:S02]  /*4d70*/  ISETP.GT.AND P1, PT, R20, R49, PT ;  /* 0x000000311400720c */ /* 0x000fe40003f24270 */
[----:B------:R-:W-:Y:S02]  /*4d80*/  ISETP.GE.AND P3, PT, R51, R198, PT ;  /* 0x000000c63300720c */ /* 0x000fe40003f66270 */
[----:B------:R-:W-:Y:S02]  /*4d90*/  FSEL R6, R6, -INF , !P0 ;  /* 0xff80000006067808 */ /* 0x000fe40004000000 */
[----:B------:R-:W-:-:S02]  /*4da0*/  IABS R26, R26 ;  /* 0x0000001a001a7213 */ /* 0x000fc40000000000 */
[C---:B------:R-:W-:Y:S02]  /*4db0*/  ISETP.GE.AND P5, PT, R49.reuse, R199, PT ;  /* 0x000000c73100720c */ /* 0x040fe40003fa6270 */
[----:B------:R-:W-:Y:S02]  /*4dc0*/  ISETP.GE.AND P4, PT, R49, R198, PT ;  /* 0x000000c63100720c */ /* 0x000fe40003f86270 */
[----:B------:R-:W-:Y:S02]  /*4dd0*/  I2FP.F32.S32 R4, R4 ;  /* 0x0000000400047245 */ /* 0x000fe40000201400 */
[----:B------:R-:W-:Y:S02]  /*4de0*/  FSEL R7, R7, -INF , !P1 ;  /* 0xff80000007077808 */ /* 0x000fe40004800000 */
[----:B------:R-:W-:Y:S01]  /*4df0*/  FSEL R5, R6, -INF , !P3 ;  /* 0xff80000006057808 */ /* 0x000fe20005800000 */
[----:B------:R-:W-:Y:S01]  /*4e00*/  FFMA.FTZ R27, R4, -UR25, R27 ;  /* 0x80000019041b7c23 */ /* 0x000fe2000801001b */
[----:B------:R-:W-:-:S02]  /*4e10*/  I2FP.F32.S32 R31, R26 ;  /* 0x0000001a001f7245 */ /* 0x000fc40000201400 */
[----:B------:R-:W-:Y:S02]  /*4e20*/  ISETP.GE.AND P0, PT, R13, R199, PT ;  /* 0x000000c70d00720c */ /* 0x000fe40003f06270 */
[----:B------:R-:W-:Y:S01]  /*4e30*/  FSEL R6, R34, -INF , !P5 ;  /* 0xff80000022067808 */ /* 0x000fe20006800000 */
[----:B------:R-:W-:Y:S01]  /*4e40*/  FFMA.FTZ R22, R31, -UR25, R22 ;  /* 0x800000191f167c23 */ /* 0x000fe20008010016 */
[----:B------:R-:W-:Y:S02]  /*4e50*/  ISETP.GE.AND P3, PT, R13, R198, PT ;  /* 0x000000c60d00720c */ /* 0x000fe40003f66270 */
[----:B------:R-:W-:Y:S02]  /*4e60*/  ISETP.GT.AND P5, PT, R20, R13, PT ;  /* 0x0000000d1400720c */ /* 0x000fe40003fa4270 */
[----:B------:R-:W-:Y:S02]  /*4e70*/  FSEL R13, R7, -INF , !P4 ;  /* 0xff800000070d7808 */ /* 0x000fe40006000000 */
[----:B------:R-:W-:-:S02]  /*4e80*/  IADD3 R7, PT, PT, R28, 0x17, -R41 ;  /* 0x000000171c077810 */ /* 0x000fc40007ffe829 */
[----:B------:R-:W-:Y:S02]  /*4e90*/  FSEL R4, R32, -INF , !P0 ;  /* 0xff80000020047808 */ /* 0x000fe40004000000 */
[----:B------:R-:W-:Y:S02]  /*4ea0*/  ISETP.GT.AND P0, PT, R20, R47, PT ;  /* 0x0000002f1400720c */ /* 0x000fe40003f04270 */
[----:B------:R-:W-:Y:S02]  /*4eb0*/  IABS R7, R7 ;  /* 0x0000000700077213 */ /* 0x000fe40000000000 */
[----:B------:R-:W-:Y:S02]  /*4ec0*/  ISETP.GE.AND P4, PT, R47, R198, PT ;  /* 0x000000c62f00720c */ /* 0x000fe40003f86270 */
[----:B------:R-:W-:Y:S01]  /*4ed0*/  FSEL R22, R22, -INF , !P0 ;  /* 0xff80000016167808 */ /* 0x000fe20004000000 */
[----:B------:R-:W-:Y:S01]  /*4ee0*/  IMAD.MOV.U32 R26, RZ, RZ, R7 ;  /* 0x000000ffff1a7224 */ /* 0x000fe200078e0007 */
[----:B------:R-:W-:-:S02]  /*4ef0*/  FSEL R27, R27, -INF , !P5 ;  /* 0xff8000001b1b7808 */ /* 0x000fc40006800000 */
[----:B------:R-:W-:Y:S02]  /*4f00*/  FSEL R141, R22, -INF , !P4 ;  /* 0xff800000168d7808 */ /* 0x000fe40006000000 */
[----:B------:R-:W-:Y:S02]  /*4f10*/  IADD3 R22, PT, PT, R28, 0xf, -R41 ;  /* 0x0000000f1c167810 */ /* 0x000fe40007ffe829 */
[----:B------:R-:W-:Y:S02]  /*4f20*/  I2FP.F32.S32 R26, R26 ;  /* 0x0000001a001a7245 */ /* 0x000fe40000201400 */
[----:B------:R-:W-:Y:S02]  /*4f30*/  ISETP.GE.AND P1, PT, R47, R199, PT ;  /* 0x000000c72f00720c */ /* 0x000fe40003f26270 */
[----:B------:R-:W-:Y:S01]  /*4f40*/  IABS R22, R22 ;  /* 0x0000001600167213 */ /* 0x000fe20000000000 */
[----:B------:R-:W-:Y:S01]  /*4f50*/  FFMA.FTZ R23, R26, -UR25, R23 ;  /* 0x800000191a177c23 */ /* 0x000fe20008010017 */
[----:B------:R-:W-:-:S02]  /*4f60*/  FSEL R7, R27, -INF , !P3 ;  /* 0xff8000001b077808 */ /* 0x000fc40005800000 */
[----:B------:R-:W-:Y:S02]  /*4f70*/  IADD3 R27, PT, PT, R28, 0x10, -R41 ;  /* 0x000000101c1b7810 */ /* 0x000fe40007ffe829 */
[----:B------:R-:W-:Y:S02]  /*4f80*/  FSEL R172, R172, -INF , !P1 ;  /* 0xff800000acac7808 */ /* 0x000fe40004800000 */
[----:B------:R-:W-:Y:S02]  /*4f90*/  I2FP.F32.S32 R22, R22 ;  /* 0x0000001600167245 */ /* 0x000fe40000201400 */
[----:B------:R-:W-:Y:S02]  /*4fa0*/  ISETP.GT.AND P1, PT, R20, R45, PT ;  /* 0x0000002d1400720c */ /* 0x000fe40003f24270 */
[----:B------:R-:W-:Y:S01]  /*4fb0*/  ISETP.GE.AND P0, PT, R43, R199, PT ;  /* 0x000000c72b00720c */ /* 0x000fe20003f06270 */
[----:B------:R-:W-:Y:S01]  /*4fc0*/  FFMA.FTZ R19, R22, -UR25, R19 ;  /* 0x8000001916137c23 */ /* 0x000fe20008010013 */
[----:B------:R-:W-:-:S02]  /*4fd0*/  IABS R27, R27 ;  /* 0x0000001b001b7213 */ /* 0x000fc40000000000 */
[----:B------:R-:W-:Y:S02]  /*4fe0*/  ISETP.GE.AND P3, PT, R45, R198, PT ;  /* 0x000000c62d00720c */ /* 0x000fe40003f66270 */
[----:B------:R-:W-:Y:S02]  /*4ff0*/  FSEL R23, R23, -INF , !P1 ;  /* 0xff80000017177808 */ /* 0x000fe40004800000 */
[----:B------:R-:W-:Y:S02]  /*5000*/  FSEL R142, R142, -INF , !P0 ;  /* 0xff8000008e8e7808 */ /* 0x000fe40004000000 */
[----:B------:R-:W-:Y:S02]  /*5010*/  ISETP.GT.AND P0, PT, R20, R37, PT ;  /* 0x000000251400720c */ /* 0x000fe40003f04270 */
[----:B------:R-:W-:Y:S02]  /*5020*/  I2FP.F32.S32 R27, R27 ;  /* 0x0000001b001b7245 */ /* 0x000fe40000201400 */
[----:B------:R-:W-:-:S02]  /*5030*/  ISETP.GE.AND P5, PT, R45, R199, PT ;  /* 0x000000c72d00720c */ /* 0x000fc40003fa6270 */
[----:B------:R-:W-:Y:S01]  /*5040*/  FSEL R193, R23, -INF , !P3 ;  /* 0xff80000017c17808 */ /* 0x000fe20005800000 */
[----:B------:R-:W-:Y:S01]  /*5050*/  FFMA.FTZ R18, R27, -UR25, R18 ;  /* 0x800000191b127c23 */ /* 0x000fe20008010012 */
[-C--:B------:R-:W-:Y:S02]  /*5060*/  ISETP.GE.AND P3, PT, R37, R198.reuse, PT ;  /* 0x000000c62500720c */ /* 0x080fe40003f66270 */
[----:B------:R-:W-:Y:S02]  /*5070*/  FSEL R19, R19, -INF , !P0 ;  /* 0xff80000013137808 */ /* 0x000fe40004000000 */
[----:B------:R-:W-:Y:S02]  /*5080*/  FSEL R174, R174, -INF , !P5 ;  /* 0xff800000aeae7808 */ /* 0x000fe40006800000 */
[----:B------:R-:W-:Y:S02]  /*5090*/  ISETP.GT.AND P5, PT, R20, R43, PT ;  /* 0x0000002b1400720c */ /* 0x000fe40003fa4270 */
[----:B------:R-:W-:Y:S01]  /*50a0*/  FSEL R187, R19, -INF , !P3 ;  /* 0xff80000013bb7808 */ /* 0x000fe20005800000 */
[----:B------:R-:W-:Y:S01]  /*50b0*/  IMAD.IADD R19, R28, 0x1, -R41 ;  /* 0x000000011c137824 */ /* 0x000fe200078e0a29 */
[----:B------:R-:W-:-:S02]  /*50c0*/  ISETP.GE.AND P4, PT, R43, R198, PT ;  /* 0x000000c62b00720c */ /* 0x000fc40003f86270 */
[--C-:B------:R-:W-:Y:S02]  /*50d0*/  IADD3 R23, PT, PT, R28, 0x8, -R41.reuse ;  /* 0x000000081c177810 */ /* 0x100fe40007ffe829 */
[----:B------:R-:W-:Y:S02]  /*50e0*/  FSEL R18, R18, -INF , !P5 ;  /* 0xff80000012127808 */ /* 0x000fe40006800000 */
[----:B------:R-:W-:Y:S02]  /*50f0*/  IABS R19, R19 ;  /* 0x0000001300137213 */ /* 0x000fe40000000000 */
[----:B------:R-:W-:Y:S02]  /*5100*/  IABS R23, R23 ;  /* 0x0000001700177213 */ /* 0x000fe40000000000 */
[----:B------:R-:W-:Y:S02]  /*5110*/  FSEL R217, R18, -INF , !P4 ;  /* 0xff80000012d97808 */ /* 0x000fe40006000000 */
[----:B------:R-:W-:-:S02]  /*5120*/  IADD3 R18, PT, PT, R28, 0x7, -R41 ;  /* 0x000000071c127810 */ /* 0x000fc40007ffe829 */
[----:B------:R-:W-:Y:S02]  /*5130*/  I2FP.F32.S32 R19, R19 ;  /* 0x0000001300137245 */ /* 0x000fe40000201400 */
[----:B------:R-:W-:Y:S02]  /*5140*/  ISETP.GE.AND P0, PT, R33, R199, PT ;  /* 0x000000c72100720c */ /* 0x000fe40003f06270 */
[----:B------:R-:W-:Y:S01]  /*5150*/  I2FP.F32.S32 R23, R23 ;  /* 0x0000001700177245 */ /* 0x000fe20000201400 */
[----:B------:R-:W-:Y:S01]  /*5160*/  FFMA.FTZ R19, R19, -UR25, R62 ;  /* 0x8000001913137c23 */ /* 0x000fe2000801003e */
[----:B------:R-:W-:Y:S02]  /*5170*/  ISETP.GE.AND P1, PT, R37, R199, PT ;  /* 0x000000c72500720c */ /* 0x000fe40003f26270 */
[----:B------:R-:W-:Y:S01]  /*5180*/  IABS R18, R18 ;  /* 0x0000001200127213 */ /* 0x000fe20000000000 */
[----:B------:R-:W-:Y:S01]  /*5190*/  FFMA.FTZ R23, R23, -UR25, R66 ;  /* 0x8000001917177c23 */ /* 0x000fe20008010042 */
[----:B------:R-:W-:-:S02]  /*51a0*/  IADD3 R28, PT, PT, R28, -0x1, -R41 ;  /* 0xffffffff1c1c7810 */ /* 0x000fc40007ffe829 */
[----:B------:R-:W-:Y:S02]  /*51b0*/  FSEL R192, R192, -INF , !P0 ;  /* 0xff800000c0c07808 */ /* 0x000fe40004000000 */
[----:B------:R-:W-:Y:S02]  /*51c0*/  ISETP.GT.AND P0, PT, R20, R11, PT ;  /* 0x0000000b1400720c */ /* 0x000fe40003f04270 */
[----:B------:R-:W-:Y:S02]  /*51d0*/  FSEL R140, R140, -INF , !P1 ;  /* 0xff8000008c8c7808 */ /* 0x000fe40004800000 */
[----:B------:R-:W-:Y:S02]  /*51e0*/  I2FP.F32.S32 R18, R18 ;  /* 0x0000001200127245 */ /* 0x000fe40000201400 */
[----:B------:R-:W-:Y:S02]  /*51f0*/  ISETP.GE.AND P5, PT, R35, R199, PT ;  /* 0x000000c72300720c */ /* 0x000fe40003fa6270 */
[----:B------:R-:W-:Y:S01]  /*5200*/  ISETP.GT.AND P1, PT, R20, R35, PT ;  /* 0x000000231400720c */ /* 0x000fe20003f24270 */
[----:B------:R-:W-:Y:S01]  /*5210*/  FFMA.FTZ R18, R18, -UR25, R67 ;  /* 0x8000001912127c23 */ /* 0x000fe20008010043 */
[----:B------:R-:W-:-:S02]  /*5220*/  IABS R28, R28 ;  /* 0x0000001c001c7213 */ /* 0x000fc40000000000 */
[----:B------:R-:W-:Y:S02]  /*5230*/  FSEL R19, R19, -INF , !P0 ;  /* 0xff80000013137808 */ /* 0x000fe40004000000 */
[----:B------:R-:W-:Y:S02]  /*5240*/  ISETP.GT.U32.AND P0, PT, R150, R205, PT ;  /* 0x000000cd9600720c */ /* 0x000fe40003f04070 */
[----:B------:R-:W-:Y:S02]  /*5250*/  FSEL R194, R194, -INF , !P5 ;  /* 0xff800000c2c27808 */ /* 0x000fe40006800000 */
[----:B------:R-:W-:Y:S02]  /*5260*/  FSEL R23, R23, -INF , !P1 ;  /* 0xff80000017177808 */ /* 0x000fe40004800000 */
[----:B------:R-:W-:Y:S02]  /*5270*/  I2FP.F32.S32 R28, R28 ;  /* 0x0000001c001c7245 */ /* 0x000fe40000201400 */
[----:B------:R-:W-:-:S02]  /*5280*/  ISETP.GT.AND P5, PT, R20, R33, PT ;  /* 0x000000211400720c */ /* 0x000fc40003fa4270 */
[----:B------:R-:W-:Y:S01]  /*5290*/  ISETP.GE.AND P1, PT, R11, R199, PT ;  /* 0x000000c70b00720c */ /* 0x000fe20003f26270 */
[----:B------:R-:W-:Y:S01]  /*52a0*/  FFMA.FTZ R28, R28, -UR25, R63 ;  /* 0x800000191c1c7c23 */ /* 0x000fe2000801003f */
[-C--:B------:R-:W-:Y:S02]  /*52b0*/  ISETP.GE.AND P4, PT, R35, R198.reuse, PT ;  /* 0x000000c62300720c */ /* 0x080fe40003f86270 */
[----:B------:R-:W-:Y:S02]  /*52c0*/  ISETP.GE.AND P3, PT, R33, R198, PT ;  /* 0x000000c62100720c */ /* 0x000fe40003f66270 */
[----:B------:R-:W-:Y:S02]  /*52d0*/  FSEL R18, R18, -INF , !P5 ;  /* 0xff80000012127808 */ /* 0x000fe40006800000 */
[----:B------:R-:W-:Y:S02]  /*52e0*/  FSEL R146, R146, -INF , !P1 ;  /* 0xff80000092927808 */ /* 0x000fe40004800000 */
[----:B------:R-:W-:-:S02]  /*52f0*/  ISETP.GT.AND P1, PT, R20, R17, PT ;  /* 0x000000111400720c */ /* 0x000fc40003f24270 */
[----:B------:R-:W-:Y:S02]  /*5300*/  FSEL R145, R23, -INF , !P4 ;  /* 0xff80000017917808 */ /* 0x000fe40006000000 */
[----:B------:R-:W-:Y:S02]  /*5310*/  FSEL R189, R18, -INF , !P3 ;  /* 0xff80000012bd7808 */ /* 0x000fe40005800000 */
[-C--:B------:R-:W-:Y:S02]  /*5320*/  ISETP.GE.AND P4, PT, R11, R198.reuse, PT ;  /* 0x000000c60b00720c */ /* 0x080fe40003f86270 */
[C---:B------:R-:W-:Y:S02]  /*5330*/  ISETP.GE.AND P5, PT, R17.reuse, R199, PT ;  /* 0x000000c71100720c */ /* 0x040fe40003fa6270 */
[----:B------:R-:W-:Y:S02]  /*5340*/  ISETP.GE.AND P3, PT, R17, R198, PT ;  /* 0x000000c61100720c */ /* 0x000fe40003f66270 */
[----:B------:R-:W-:-:S02]  /*5350*/  FSEL R28, R28, -INF , !P1 ;  /* 0xff8000001c1c7808 */ /* 0x000fc40004800000 */
[----:B------:R-:W-:Y:S02]  /*5360*/  FSEL R191, R19, -INF , !P4 ;  /* 0xff80000013bf7808 */ /* 0x000fe40006000000 */
[----:B------:R-:W-:Y:S02]  /*5370*/  FSEL R144, R144, -INF , !P5 ;  /* 0xff80000090907808 */ /* 0x000fe40006800000 */
[----:B------:R-:W-:Y:S01]  /*5380*/  FSEL R188, R28, -INF , !P3 ;  /* 0xff8000001cbc7808 */ /* 0x000fe20005800000 */
[----:B------:R-:W-:Y:S06]  /*5390*/  @!P0 BRA `(.L_x_1450) ;  /* 0x00000004005c8947 */ /* 0x000fec0003800000 */
[----:B------:R-:W-:Y:S01]  /*53a0*/  VIADD R22, R0, 0xfffffffe ;  /* 0xfffffffe00167836 */ /* 0x000fe20000000000 */
[----:B------:R-:W1:Y:S01]  /*53b0*/  LDCU UR4, c[0x0][0x440] ;  /* 0x00008800ff0477ac */ /* 0x000e620008000800 */
[----:B------:R-:W-:Y:S02]  /*53c0*/  BSSY.RECONVERGENT B0, `(.L_x_1451) ;  /* 0x0000053000007945 */ /* 0x000fe40003800200 */
[-C--:B------:R-:W-:Y:S02]  /*53d0*/  IMAD R11, R80, R22.reuse, RZ ;  /* 0x00000016500b7224 */ /* 0x080fe400078e02ff */
[----:B------:R-:W-:-:S04]  /*53e0*/  IMAD.WIDE.U32 R22, R81, R22, RZ ;  /* 0x0000001651167225 */ /* 0x000fc800078e00ff */
[----:B------:R-:W-:Y:S01]  /*53f0*/  IMAD.IADD R18, R23, 0x1, R11 ;  /* 0x0000000117127824 */ /* 0x000fe200078e020b */
[C---:B------:R-:W-:Y:S02]  /*5400*/  LEA R30, P1, R22.reuse, R204, 0x1 ;  /* 0x000000cc161e7211 */ /* 0x040fe400078208ff */
        /* <DEDUP_REMOVED lines=9> */
[----:B------:R-:W-:Y:S02]  /*54a0*/  LEA.HI.X R27, R11, R203, R18, 0x1, P4 ;  /* 0x000000cb0b1b7211 */ /* 0x000fe400020f0c12 */
[C---:B------:R-:W-:Y:S02]  /*54b0*/  LEA R22, P5, R17.reuse, R204, 0x1 ;  /* 0x000000cc11167211 */ /* 0x040fe400078a08ff */
[C---:B------:R-:W-:Y:S02]  /*54c0*/  LEA R11, P4, R134.reuse, R11, 0x5 ;  /* 0x0000000b860b7211 */ /* 0x040fe400078828ff */
        /* <DEDUP_REMOVED lines=65> */
.L_x_1452:
[----:B------:R3:W-:Y:S02]  /*58e0*/  STS.128 [R207+0xb800], RZ ;  /* 0x00b800ffcf007388 */ /* 0x0007e40000000c00 */
.L_x_1453:
[----:B------:R-:W-:Y:S05]  /*58f0*/  BSYNC.RECONVERGENT B0 ;  /* 0x0000000000007941 */ /* 0x000fea0003800200 */
.L_x_1451:
[----:B------:R-:W0:Y:S02]  /*5900*/  LDGDEPBAR ;  /* 0x00000000000079af */ /* 0x000e240000000000 */
.L_x_1450:
[----:B------:R-:W-:Y:S01]  /*5910*/  FMNMX3.FTZ R11, R12, R24, R16, !PT ;  /* 0x000000180c0b7276 */ /* 0x000fe20007810010 */
[----:B------:R-:W-:Y:S01]  /*5920*/  UIADD3 UR4, UPT, UPT, UR17, -0x4498517b, URZ ;  /* 0xbb67ae8511047890 */ /* 0x000fe2000fffe0ff */
[----:B------:R-:W-:Y:S01]  /*5930*/  FMNMX3.FTZ R18, R29, R9, R25, !PT ;  /* 0x000000091d127276 */ /* 0x000fe20007810019 */
[----:B------:R-:W-:Y:S01]  /*5940*/  IMAD.WIDE.U32 R214, R78, -0x2daee0ad, RZ ;  /* 0xd2511f534ed67825 */ /* 0x000fe200078e00ff */
[----:B------:R-:W-:Y:S01]  /*5950*/  FMNMX3.FTZ R11, R11, R14, R10, !PT ;  /* 0x0000000e0b0b7276 */ /* 0x000fe2000781000a */
[----:B------:R-:W-:Y:S01]  /*5960*/  UIADD3 UR11, UPT, UPT, UR16, -0x61c88647, URZ ;  /* 0x9e3779b9100b7890 */ /* 0x000fe2000fffe0ff */
[----:B------:R-:W-:Y:S01]  /*5970*/  FMNMX3.FTZ R18, R18, R21, R15, !PT ;  /* 0x0000001512127276 */ /* 0x000fe2000781000f */
[----:B------:R-:W-:Y:S01]  /*5980*/  IMAD.SHL.U32 R143, R150, 0x2, RZ ;  /* 0x00000002968f7824 */ /* 0x000fe200078e00ff */
[----:B------:R-:W-:Y:S01]  /*5990*/  FMNMX3.FTZ R11, R11, R8, R6, !PT ;  /* 0x000000080b0b7276 */ /* 0x000fe20007810006 */
[----:B------:R-:W-:Y:S01]  /*59a0*/  UIADD3 UR10, UPT, UPT, UR16, 0x3c6ef372, URZ ;  /* 0x3c6ef372100a7890 */ /* 0x000fe2000fffe0ff */
[----:B------:R-:W-:Y:S01]  /*59b0*/  FMNMX3.FTZ R18, R18, R5, R13, !PT ;  /* 0x0000000512127276 */ /* 0x000fe2000781000d */
[----:B------:R-:W4:Y:S01]  /*59c0*/  LDCU UR13, c[0x0][0x45c] ;  /* 0x00008b80ff0d77ac */ /* 0x000f220008000800 */
[----:B------:R-:W-:Y:S01]  /*59d0*/  FMNMX3.FTZ R11, R11, R4, R172, !PT ;  /* 0x000000040b0b7276 */ /* 0x000fe200078100ac */
[----:B------:R-:W5:Y:S01]  /*59e0*/  LDC R175, c[0x0][0x4f8] ;  /* 0x00013e00ffaf7b82 */ /* 0x000f620000000800 */
[----:B------:R-:W-:Y:S01]  /*59f0*/  FMNMX3.FTZ R18, R18, R7, R141, !PT ;  /* 0x0000000712127276 */ /* 0x000fe2000781008d */
[----:B------:R-:W-:Y:S01]  /*5a00*/  UIADD3 UR22, UPT, UPT, UR17, 0x76cf5d0a, URZ ;  /* 0x76cf5d0a11167890 */ /* 0x000fe2000fffe0ff */
[----:B------:R-:W-:Y:S01]  /*5a10*/  FMNMX3.FTZ R11, R11, R174, R142, !PT ;  /* 0x000000ae0b0b7276 */ /* 0x000fe2000781008e */
[----:B------:R-:W-:Y:S01]  /*5a20*/  UIADD3 UR21, UPT, UPT, UR17, 0x32370b8f, URZ ;  /* 0x32370b8f11157890 */ /* 0x000fe2000fffe0ff */
[----:B------:R-:W-:Y:S01]  /*5a30*/  FMNMX3.FTZ R18, R18, R193, R217, !PT ;  /* 0x000000c112127276 */ /* 0x000fe200078100d9 */
[----:B------:R-:W-:Y:S01]  /*5a40*/  UIADD3 UR9, UPT, UPT, UR16, -0x255992d5, URZ ;  /* 0xdaa66d2b10097890 */ /* 0x000fe2000fffe0ff */
[----:B------:R-:W-:Y:S01]  /*5a50*/  FMNMX3.FTZ R11, R11, R140, R194, !PT ;  /* 0x0000008c0b0b7276 */ /* 0x000fe200078100c2 */
[----:B------:R-:W-:Y:S01]  /*5a60*/  UIADD3 UR7, UPT, UPT, UR16, 0x78dde6e4, URZ ;  /* 0x78dde6e410077890 */ /* 0x000fe2000fffe0ff */
[----:B------:R-:W-:Y:S01]  /*5a70*/  FMNMX3.FTZ R18, R18, R187, R145, !PT ;  /* 0x000000bb12127276 */ /* 0x000fe20007810091 */
[----:B------:R-:W-:Y:S01]  /*5a80*/  UIADD3 UR20, UPT, UPT, UR17, -0x126145ec, URZ ;  /* 0xed9eba1411147890 */ /* 0x000fe2000fffe0ff */
[----:B------:R-:W-:Y:S01]  /*5a90*/  FMNMX3.FTZ R11, R11, R192, R146, !PT ;  /* 0x000000c00b0b7276 */ /* 0x000fe20007810092 */
[----:B------:R-:W-:Y:S01]  /*5aa0*/  UIADD3 UR19, UPT, UPT, UR17, -0x56f99767, URZ ;  /* 0xa906689911137890 */ /* 0x000fe2000fffe0ff */
[----:B------:R-:W-:Y:S01]  /*5ab0*/  FMNMX3.FTZ R17, R18, R189, R191, !PT ;  /* 0x000000bd12117276 */ /* 0x000fe200078100bf */
[----:B------:R-:W-:Y:S01]  /*5ac0*/  UIADD3 UR6, UPT, UPT, UR16, 0x1715609d, URZ ;  /* 0x1715609d10067890 */ /* 0x000fe2000fffe0ff */
[----:B-1----:R-:W-:Y:S01]  /*5ad0*/  FMNMX.FTZ R22, R144, R11, !PT ;  /* 0x0000000b90167209 */ /* 0x002fe20007810000 */
[----:B------:R-:W-:Y:S01]  /*5ae0*/  UIADD3 UR18, UPT, UPT, UR17, 0x646e171e, URZ ;  /* 0x646e171e11127890 */ /* 0x000fe2000fffe0ff */
[----:B------:R-:W-:-:S02]  /*5af0*/  SHF.R.U32.HI R18, RZ, 0x5, R178 ;  /* 0x00000005ff127819 */ /* 0x000fc400000116b2 */
[----:B------:R-:W-:Y:S01]  /*5b00*/  FMNMX.FTZ R17, R188, R17, !PT ;  /* 0x00000011bc117209 */ /* 0x000fe20007810000 */
[----:B------:R-:W1:Y:S01]  /*5b10*/  SHFL.BFLY PT, R11, R22, 0x2, 0x1f ;  /* 0x0c401f00160b7f89 */ /* 0x000e6200000e0000 */
[----:B------:R-:W-:Y:S01]  /*5b20*/  LOP3.LUT R182, R77, 0x200, R152, 0xf8, !PT ;  /* 0x000002004db67812 */ /* 0x000fe200078ef898 */
[----:B------:R-:W-:Y:S02]  /*5b30*/  IMAD R18, R79, 0x4, R18 ;  /* 0x000000044f127824 */ /* 0x000fe400078e0212 */
[----:B------:R-:W2:Y:S01]  /*5b40*/  SHFL.BFLY PT, R20, R17, 0x2, 0x1f ;  /* 0x0c401f0011147f89 */ /* 0x000ea200000e0000 */
[----:B-----5:R-:W-:Y:S01]  /*5b50*/  LOP3.LUT R175, R175, 0xff, RZ, 0xc0, !PT ;  /* 0x000000ffafaf7812 */ /* 0x020fe200078ec0ff */
[----:B------:R-:W-:Y:S01]  /*5b60*/  IMAD.WIDE.U32 R218, R18, -0x326172a9, RZ ;  /* 0xcd9e8d5712da7825 */ /* 0x000fe200078e00ff */
[----:B------:R-:W-:-:S03]  /*5b70*/  LEA R171, R182, UR5, 0x1 ;  /* 0x00000005b6ab7c11 */ /* 0x000fc6000f8e08ff */
[----:B------:R-:W-:Y:S01]  /*5b80*/  IMAD R175, R175, 0x10000, R175 ;  /* 0x00010000afaf7824 */ /* 0x000fe200078e02af */
[----:B------:R-:W-:Y:S01]  /*5b90*/  LOP3.LUT R3, R3, UR16, R219, 0x96, !PT ;  /* 0x0000001003037c12 */ /* 0x000fe2000f8e96db */
[--C-:B------:R-:W-:Y:S01]  /*5ba0*/  IMAD.IADD R209, R2, 0x1, R171.reuse ;  /* 0x0000000102d17824 */ /* 0x100fe200078e02ab */
[----:B------:R-:W-:Y:S01]  /*5bb0*/  LDSM.16.MT88.4 R124, [R171+0xc000] ;  /* 0x00c00000ab7c783b */ /* 0x000fe20000004200 */
[C---:B------:R-:W-:Y:S02]  /*5bc0*/  IMAD.IADD R216, R76.reuse, 0x1, R171 ;  /* 0x000000014cd87824 */ /* 0x040fe400078e02ab */
[----:B------:R-:W-:Y:S01]  /*5bd0*/  IMAD.WIDE.U32 R212, R3, -0x2daee0ad, RZ ;  /* 0xd2511f5303d47825 */ /* 0x000fe200078e00ff */
[----:B------:R-:W-:Y:S01]  /*5be0*/  LOP3.LUT R3, R143, UR17, R215, 0x96, !PT ;  /* 0x000000118f037c12 */ /* 0x000fe2000f8e96d7 */
[----:B------:R-:W-:Y:S02]  /*5bf0*/  LDSM.16.MT88.4 R108, [R209+0xc000] ;  /* 0x00c00000d16c783b */ /* 0x000fe40000004200 */
[----:B------:R-:W-:Y:S01]  /*5c00*/  IMAD.IADD R208, R76, 0x1, R209 ;  /* 0x000000014cd07824 */ /* 0x000fe200078e02d1 */
[----:B------:R-:W-:Y:S01]  /*5c10*/  LOP3.LUT R210, R214, UR4, R213, 0x96, !PT ;  /* 0x00000004d6d27c12 */ /* 0x000fe2000f8e96d5 */
[----:B------:R-:W-:Y:S01]  /*5c20*/  UIADD3 UR4, UPT, UPT, UR16, -0x4ab325aa, URZ ;  /* 0xb54cda5610047890 */ /* 0x000fe2000fffe0ff */
[----:B------:R-:W-:Y:S01]  /*5c30*/  LDSM.16.MT88.4 R116, [R216+0xc000] ;  /* 0x00c00000d874783b */ /* 0x000fe20000004200 */
[----:B-1----:R-:W-:Y:S01]  /*5c40*/  FMNMX.FTZ R11, R22, R11, !PT ;  /* 0x0000000b160b7209 */ /* 0x002fe20007810000 */
[----:B------:R-:W-:-:S02]  /*5c50*/  IMAD.WIDE.U32 R22, R3, -0x326172a9, RZ ;  /* 0xcd9e8d5703167825 */ /* 0x000fc400078e00ff */
[----:B------:R-:W-:Y:S01]  /*5c60*/  LDSM.16.MT88.4 R48, [R216+0xe000] ;  /* 0x00e00000d830783b */ /* 0x000fe20000004200 */
[----:B--2---:R-:W-:Y:S01]  /*5c70*/  FMNMX.FTZ R20, R17, R20, !PT ;  /* 0x0000001411147209 */ /* 0x004fe20007810000 */
[----:B------:R-:W-:Y:S02]  /*5c80*/  IMAD.WIDE.U32 R210, R210, -0x326172a9, RZ ;  /* 0xcd9e8d57d2d27825 */ /* 0x000fe400078e00ff */
[----:B------:R-:W1:Y:S02]  /*5c90*/  SHFL.BFLY PT, R132, R11, 0x1, 0x1f ;  /* 0x0c201f000b847f89 */ /* 0x000e6400000e0000 */
[----:B------:R-:W-:Y:S01]  /*5ca0*/  VIADD R143, R143, 0x1 ;  /* 0x000000018f8f7836 */ /* 0x000fe20000000000 */
[----:B------:R-:W-:Y:S01]  /*5cb0*/  LOP3.LUT R22, R22, UR10, R211, 0x96, !PT ;  /* 0x0000000a16167c12 */ /* 0x000fe2000f8e96d3 */
[----:B------:R-:W2:Y:S04]  /*5cc0*/  SHFL.BFLY PT, R3, R20, 0x1, 0x1f ;  /* 0x0c201f0014037f89 */ /* 0x000ea800000e0000 */
[----:B------:R-:W-:Y:S04]  /*5cd0*/  LDSM.16.MT88.4 R100, [R208+0xc000] ;  /* 0x00c00000d064783b */ /* 0x000fe80000004200 */
[----:B------:R-:W-:Y:S04]  /*5ce0*/  LDSM.16.MT88.4 R40, [R171+0xe000] ;  /* 0x00e00000ab28783b */ /* 0x000fe80000004200 */
[----:B------:R-:W-:Y:S04]  /*5cf0*/  LDSM.16.MT88.4 R56, [R209+0xe000] ;  /* 0x00e00000d138783b */ /* 0x000fe80000004200 */
[----:B------:R-:W-:Y:S01]  /*5d00*/  LDSM.16.MT88.4 R64, [R208+0xe000] ;  /* 0x00e00000d040783b */ /* 0x000fe20000004200 */
[----:B-1----:R-:W-:-:S03]  /*5d10*/  FMNMX.FTZ R132, R11, R132, !PT ;  /* 0x000000840b847209 */ /* 0x002fc60007810000 */
[----:B------:R-:W-:Y:S01]  /*5d20*/  LDSM.16.MT88.4 R72, [R171+0x10000] ;  /* 0x01000000ab48783b */ /* 0x000fe20000004200 */
[----:B------:R-:W-:Y:S01]  /*5d30*/  LOP3.LUT R11, R218, UR11, R23, 0x96, !PT ;  /* 0x0000000bda0b7c12 */ /* 0x000fe2000f8e9617 */
[----:B------:R-:W-:Y:S01]  /*5d40*/  IMAD.WIDE.U32 R22, R22, -0x2daee0ad, RZ ;  /* 0xd2511f5316167825 */ /* 0x000fe200078e00ff */
[----:B------:R-:W-:-:S03]  /*5d50*/  FSETP.NEU.FTZ.AND P0, PT, R132, -INF , PT ;  /* 0xff8000008400780b */ /* 0x000fc60003f1d000 */
[----:B----4-:R-:W-:Y:S01]  /*5d60*/  FMUL.FTZ R147, R132, UR13 ;  /* 0x0000000d84937c20 */ /* 0x010fe20008410000 */
[----:B--2---:R-:W-:Y:S01]  /*5d70*/  FMNMX.FTZ R3, R20, R3, !PT ;  /* 0x0000000314037209 */ /* 0x004fe20007810000 */
[----:B------:R-:W-:Y:S01]  /*5d80*/  IMAD.WIDE.U32 R18, R11, -0x2daee0ad, RZ ;  /* 0xd2511f530b127825 */ /* 0x000fe200078e00ff */
[----:B------:R-:W-:Y:S02]  /*5d90*/  LDSM.16.MT88.4 R80, [R216+0x10000] ;  /* 0x01000000d850783b */ /* 0x000fe40000004200 */
[----:B------:R-:W-:Y:S01]  /*5da0*/  FSEL R147, R147, RZ, P0 ;  /* 0x000000ff93937208 */ /* 0x000fe20000000000 */
[----:B------:R-:W-:Y:S01]  /*5db0*/  FMUL.FTZ R190, R3, UR13 ;  /* 0x0000000d03be7c20 */ /* 0x000fe20008410000 */
[----:B------:R-:W-:Y:S01]  /*5dc0*/  LOP3.LUT R184, R212, UR22, R19, 0x96, !PT ;  /* 0x00000016d4b87c12 */ /* 0x000fe2000f8e9613 */
[----:B------:R-:W-:Y:S01]  /*5dd0*/  LDSM.16.MT88.4 R88, [R209+0x10000] ;  /* 0x01000000d158783b */ /* 0x000fe20000004200 */
[----:B------:R-:W-:Y:S01]  /*5de0*/  LOP3.LUT R18, R18, UR21, R23, 0x96, !PT ;  /* 0x0000001512127c12 */ /* 0x000fe2000f8e9617 */
[--C-:B------:R-:W-:Y:S01]  /*5df0*/  FFMA.FTZ R168, R16, UR13, -R147.reuse ;  /* 0x0000000d10a87c23 */ /* 0x100fe20008010893 */
[----:B------:R-:W-:Y:S01]  /*5e00*/  FFMA.FTZ R170, R12, UR13, -R147 ;  /* 0x0000000d0caa7c23 */ /* 0x000fe20008010893 */
[----:B------:R-:W-:-:S04]  /*5e10*/  IMAD.WIDE.U32 R184, R184, -0x326172a9, RZ ;  /* 0xcd9e8d57b8b87825 */ /* 0x000fc800078e00ff */
[--C-:B------:R-:W-:Y:S01]  /*5e20*/  FFMA.FTZ R169, R24, UR13, -R147.reuse ;  /* 0x0000000d18a97c23 */ /* 0x100fe20008010893 */
[----:B------:R-:W-:Y:S01]  /*5e30*/  FFMA.FTZ R163, R14, UR13, -R147 ;  /* 0x0000000d0ea37c23 */ /* 0x000fe20008010893 */
[----:B------:R-:W-:Y:S01]  /*5e40*/  FSETP.NEU.FTZ.AND P0, PT, R3, -INF , PT ;  /* 0xff8000000300780b */ /* 0x000fe20003f1d000 */
[----:B------:R-:W-:Y:S01]  /*5e50*/  IMAD.WIDE.U32 R18, R18, -0x326172a9, RZ ;  /* 0xcd9e8d5712127825 */ /* 0x000fe200078e00ff */
[----:B------:R-:W-:Y:S01]  /*5e60*/  LOP3.LUT R11, R210, UR9, R185, 0x96, !PT ;  /* 0x00000009d20b7c12 */ /* 0x000fe2000f8e96b9 */
[----:B------:R-:W-:Y:S01]  /*5e70*/  MUFU.EX2 R170, R170 ;  /* 0x000000aa00aa7308 */ /* 0x000fe20000000800 */
[----:B------:R-:W-:Y:S01]  /*5e80*/  FSEL R190, R190, RZ, P0 ;  /* 0x000000ffbebe7208 */ /* 0x000fe20000000000 */
[----:B------:R-:W-:Y:S01]  /*5e90*/  FFMA.FTZ R162, R10, UR13, -R147 ;  /* 0x0000000d0aa27c23 */ /* 0x000fe20008010893 */
[----:B------:R-:W-:Y:S01]  /*5ea0*/  LOP3.LUT R184, R184, UR7, R19, 0x96, !PT ;  /* 0x00000007b8b87c12 */ /* 0x000fe2000f8e9613 */
[----:B------:R-:W-:-:S04]  /*5eb0*/  IMAD.WIDE.U32 R26, R11, -0x2daee0ad, RZ ;  /* 0xd2511f530b1a7825 */ /* 0x000fc800078e00ff */
[----:B------:R-:W-:Y:S01]  /*5ec0*/  FFMA.FTZ R157, R8, UR13, -R147 ;  /* 0x0000000d089d7c23 */ /* 0x000fe20008010893 */
[--C-:B------:R-:W-:Y:S01]  /*5ed0*/  FFMA.FTZ R164, R9, UR13, -R190.reuse ;  /* 0x0000000d09a47c23 */ /* 0x100fe200080108be */
[--C-:B------:R-:W-:Y:S01]  /*5ee0*/  FFMA.FTZ R165, R29, UR13, -R190.reuse ;  /* 0x0000000d1da57c23 */ /* 0x100fe200080108be */
[----:B------:R-:W-:Y:S01]  /*5ef0*/  IMAD.WIDE.U32 R184, R184, -0x2daee0ad, RZ ;  /* 0xd2511f53b8b87825 */ /* 0x000fe200078e00ff */
[----:B------:R-:W-:Y:S01]  /*5f00*/  LOP3.LUT R16, R22, UR20, R27, 0x96, !PT ;  /* 0x0000001416107c12 */ /* 0x000fe2000f8e961b */
[----:B------:R-:W-:Y:S02]  /*5f10*/  MUFU.EX2 R169, R169 ;  /* 0x000000a900a97308 */ /* 0x000fe40000000800 */
[--C-:B------:R-:W-:Y:S01]  /*5f20*/  FFMA.FTZ R161, R25, UR13, -R190.reuse ;  /* 0x0000000d19a17c23 */ /* 0x100fe200080108be */
[----:B------:R-:W-:Y:S01]  /*5f30*/  FFMA.FTZ R160, R21, UR13, -R190 ;  /* 0x0000000d15a07c23 */ /* 0x000fe200080108be */
[----:B------:R-:W-:Y:S01]  /*5f40*/  LOP3.LUT R11, R26, UR19, R185, 0x96, !PT ;  /* 0x000000131a0b7c12 */ /* 0x000fe2000f8e96b9 */
[----:B------:R-:W-:-:S04]  /*5f50*/  IMAD.WIDE.U32 R16, R16, -0x326172a9, RZ ;  /* 0xcd9e8d5710107825 */ /* 0x000fc800078e00ff */
[--C-:B------:R-:W-:Y:S01]  /*5f60*/  FFMA.FTZ R156, R15, UR13, -R190.reuse ;  /* 0x0000000d0f9c7c23 */ /* 0x100fe200080108be */
[--C-:B------:R-:W-:Y:S01]  /*5f70*/  FFMA.FTZ R159, R5, UR13, -R190.reuse ;  /* 0x0000000d059f7c23 */ /* 0x100fe200080108be */
[--C-:B------:R-:W-:Y:S01]  /*5f80*/  FFMA.FTZ R155, R4, UR13, -R147.reuse ;  /* 0x0000000d049b7c23 */ /* 0x100fe20008010893 */
[----:B------:R-:W-:Y:S01]  /*5f90*/  IMAD.WIDE.U32 R22, R11, -0x326172a9, RZ ;  /* 0xcd9e8d570b167825 */ /* 0x000fe200078e00ff */
[----:B------:R-:W-:Y:S03]  /*5fa0*/  MUFU.EX2 R168, R168 ;  /* 0x000000a800a87308 */ /* 0x000fe60000000800 */
[----:B------:R-:W-:Y:S01]  /*5fb0*/  FFMA.FTZ R158, R6, UR13, -R147 ;  /* 0x0000000d069e7c23 */ /* 0x000fe20008010893 */
[----:B------:R-:W-:Y:S01]  /*5fc0*/  FFMA.FTZ R154, R13, UR13, -R190 ;  /* 0x0000000d0d9a7c23 */ /* 0x000fe200080108be */
[----:B------:R-:W-:Y:S01]  /*5fd0*/  IMAD.MOV.U32 R14, RZ, RZ, R22 ;  /* 0x000000ffff0e7224 */ /* 0x000fe200078e0016 */
[----:B------:R-:W-:Y:S01]  /*5fe0*/  LOP3.LUT R12, R16, UR4, R23, 0x96, !PT ;  /* 0x00000004100c7c12 */ /* 0x000fe2000f8e9617 */
[----:B------:R-:W-:Y:S01]  /*5ff0*/  FFMA.FTZ R153, R7, UR13, -R190 ;  /* 0x0000000d07997c23 */ /* 0x000fe200080108be */
[C---:B------:R-:W-:Y:S01]  /*6000*/  PRMT R11, R22.reuse, 0x7773, RZ ;  /* 0x00007773160b7816 */ /* 0x040fe200000000ff */
[----:B------:R-:W-:Y:S01]  /*6010*/  LDSM.16.MT88.4 R136, [R216+0xc800] ;  /* 0x00c80000d888783b */ /* 0x000fe20000004200 */
[----:B------:R-:W-:Y:S01]  /*6020*/  PRMT R16, R22, 0x7772, RZ ;  /* 0x0000777216107816 */ /* 0x000fe200000000ff */
[----:B------:R-:W1:Y:S01]  /*6030*/  MUFU.EX2 R163, R163 ;  /* 0x000000a300a37308 */ /* 0x000e620000000800 */
[----:B------:R-:W-:Y:S01]  /*6040*/  LOP3.LUT R96, R12, 0xffff, RZ, 0xc0, !PT ;  /* 0x0000ffff0c607812 */ /* 0x000fe200078ec0ff */
[----:B------:R-:W-:Y:S01]  /*6050*/  LDSM.16.MT88.4 R32, [R216+0xe800] ;  /* 0x00e80000d820783b */ /* 0x000fe20000004200 */
[----:B------:R-:W-:Y:S01]  /*6060*/  PRMT R16, R16, 0x5410, R11 ;  /* 0x0000541010107816 */ /* 0x000fe2000000000b */
[--C-:B------:R-:W-:Y:S01]  /*6070*/  FFMA.FTZ R173, R174, UR13, -R147.reuse ;  /* 0x0000000daead7c23 */ /* 0x100fe20008010893 */
[----:B------:R-:W-:Y:S01]  /*6080*/  LOP3.LUT R11, R12, 0xff, RZ, 0xc0, !PT ;  /* 0x000000ff0c0b7812 */ /* 0x000fe200078ec0ff */
[--C-:B------:R-:W-:Y:S01]  /*6090*/  FFMA.FTZ R174, R142, UR13, -R147.reuse ;  /* 0x0000000d8eae7c23 */ /* 0x100fe20008010893 */
[----:B------:R-:W-:Y:S01]  /*60a0*/  SHF.R.U32.HI R96, RZ, 0x8, R96 ;  /* 0x00000008ff607819 */ /* 0x000fe20000011660 */
[----:B------:R-:W-:Y:S01]  /*60b0*/  MUFU.EX2 R165, R165 ;  /* 0x000000a500a57308 */ /* 0x000fe20000000800 */
[----:B------:R-:W-:Y:S01]  /*60c0*/  PRMT R98, R22, 0x7771, RZ ;  /* 0x0000777116627816 */ /* 0x000fe200000000ff */
[--C-:B------:R-:W-:Y:S01]  /*60d0*/  FFMA.FTZ R185, R140, UR13, -R147.reuse ;  /* 0x0000000d8cb97c23 */ /* 0x100fe20008010893 */
[----:B------:R-:W-:Y:S01]  /*60e0*/  PRMT R96, R11, 0x5410, R96 ;  /* 0x000054100b607816 */ /* 0x000fe20000000060 */
[----:B------:R-:W-:Y:S01]  /*60f0*/  LDSM.16.MT88.4 R20, [R208+0xc800] ;  /* 0x00c80000d014783b */ /* 0x000fe20000004200 */
[----:B------:R-:W-:Y:S01]  /*6100*/  LOP3.LUT R19, R14, 0xff, RZ, 0xc0, !PT ;  /* 0x000000ff0e137812 */ /* 0x000fe200078ec0ff */
[----:B------:R-:W-:Y:S01]  /*6110*/  FFMA.FTZ R172, R172, UR13, -R147 ;  /* 0x0000000dacac7c23 */ /* 0x000fe20008010893 */
[----:B------:R-:W-:Y:S01]  /*6120*/  PRMT R11, R12, 0x7632, R11 ;  /* 0x000076320c0b7816 */ /* 0x000fe2000000000b */
[----:B------:R-:W2:Y:S01]  /*6130*/  MUFU.EX2 R164, R164 ;  /* 0x000000a400a47308 */ /* 0x000ea20000000800 */
[----:B------:R-:W-:Y:S01]  /*6140*/  PRMT R98, R19, 0x5410, R98 ;  /* 0x0000541013627816 */ /* 0x000fe20000000062 */
[----:B------:R-:W-:Y:S01]  /*6150*/  LDSM.16.MT88.4 R28, [R171+0xc800] ;  /* 0x00c80000ab1c783b */ /* 0x000fe20000004200 */
[----:B------:R-:W-:Y:S01]  /*6160*/  SHF.R.U32.HI R12, RZ, 0x18, R12 ;  /* 0x00000018ff0c7819 */ /* 0x000fe2000001160c */
[----:B------:R-:W-:Y:S01]  /*6170*/  FFMA.FTZ R187, R187, UR13, -R190 ;  /* 0x0000000dbbbb7c23 */ /* 0x000fe200080108be */
[----:B------:R-:W-:Y:S01]  /*6180*/  LOP3.LUT R9, R11, 0xff, RZ, 0xc0, !PT ;  /* 0x000000ff0b097812 */ /* 0x000fe200078ec0ff */
[----:B------:R-:W-:Y:S01]  /*6190*/  LDSM.16.MT88.4 R24, [R209+0xc800] ;  /* 0x00c80000d118783b */ /* 0x000fe20000004200 */
[----:B-1----:R-:W-:Y:S01]  /*61a0*/  F2FP.BF16.F32.PACK_AB R11, R163, R168 ;  /* 0x000000a8a30b723e */ /* 0x002fe200000010ff */
[----:B------:R-:W-:Y:S01]  /*61b0*/  MUFU.EX2 R161, R161 ;  /* 0x000000a100a17308 */ /* 0x000fe20000000800 */
[----:B------:R-:W-:Y:S01]  /*61c0*/  PRMT R12, R9, 0x5410, R12 ;  /* 0x00005410090c7816 */ /* 0x000fe2000000000c */
[----:B------:R-:W-:Y:S01]  /*61d0*/  FFMA.FTZ R193, R193, UR13, -R190 ;  /* 0x0000000dc1c17c23 */ /* 0x000fe200080108be */
[----:B------:R-:W-:Y:S01]  /*61e0*/  F2FP.BF16.F32.PACK_AB R9, R169, R170 ;  /* 0x000000aaa909723e */ /* 0x000fe200000010ff */
[----:B------:R-:W-:Y:S01]  /*61f0*/  FFMA.FTZ R194, R194, UR13, -R147 ;  /* 0x0000000dc2c27c23 */ /* 0x000fe20008010893 */
[--C-:B------:R-:W-:Y:S01]  /*6200*/  HSET2.LE.AND R98, R98, R175.reuse, PT ;  /* 0x000000af62627233 */ /* 0x100fe20003803000 */
[----:B------:R-:W-:Y:S01]  /*6210*/  FADD.FTZ R169, R170, R169 ;  /* 0x000000a9aaa97221 */ /* 0x000fe20000010000 */
[----:B------:R-:W-:Y:S01]  /*6220*/  HSET2.LE.AND R96, R96, R175, PT ;  /* 0x000000af60607233 */ /* 0x000fe20003803000 */
[----:B------:R-:W1:Y:S01]  /*6230*/  MUFU.EX2 R160, R160 ;  /* 0x000000a000a07308 */ /* 0x000e620000000800 */
[----:B------:R-:W-:Y:S01]  /*6240*/  LOP3.LUT R16, R16, 0xff00ff, RZ, 0xc0, !PT ;  /* 0x00ff00ff10107812 */ /* 0x000fe200078ec0ff */
[----:B------:R-:W-:Y:S01]  /*6250*/  FADD.FTZ R168, R168, R169 ;  /* 0x000000a9a8a87221 */ /* 0x000fe20000010000 */
[----:B------:R-:W-:-:S02]  /*6260*/  LOP3.LUT R98, R11, R98, RZ, 0xc0, !PT ;  /* 0x000000620b627212 */ /* 0x000fc400078ec0ff */
[----:B------:R-:W-:Y:S01]  /*6270*/  LOP3.LUT R96, R9, R96, RZ, 0xc0, !PT ;  /* 0x0000006009607212 */ /* 0x000fe200078ec0ff */
[----:B------:R-:W-:Y:S01]  /*6280*/  FADD.FTZ R163, R163, R168 ;  /* 0x000000a8a3a37221 */ /* 0x000fe20000010000 */
[----:B------:R-:W4:Y:S01]  /*6290*/  LDSM.16.MT88.4 R8, [R208+0x10000] ;  /* 0x01000000d008783b */ /* 0x000f220000004200 */
[--C-:B------:R-:W-:Y:S01]  /*62a0*/  HSET2.LE.AND R99, R16, R175.reuse, PT ;  /* 0x000000af10637233 */ /* 0x100fe20003803000 */
[----:B------:R-:W-:Y:S01]  /*62b0*/  MUFU.EX2 R162, R162 ;  /* 0x000000a200a27308 */ /* 0x000fe20000000800 */
[----:B------:R-:W-:Y:S02]  /*62c0*/  LOP3.LUT R16, R18, UR6, R17, 0x96, !PT ;  /* 0x0000000612107c12 */ /* 0x000fe4000f8e9611 */
[----:B------:R-:W-:Y:S02]  /*62d0*/  HSET2.LE.AND R97, R12, R175, PT ;  /* 0x000000af0c617233 */ /* 0x000fe40003803000 */
[----:B--2---:R-:W-:Y:S01]  /*62e0*/  F2FP.BF16.F32.PACK_AB R12, R164, R165 ;  /* 0x000000a5a40c723e */ /* 0x004fe200000010ff */
[----:B------:R-:W-:-:S04]  /*62f0*/  IMAD.WIDE.U32 R16, R16, -0x2daee0ad, RZ ;  /* 0xd2511f5310107825 */ /* 0x000fc800078e00ff */
[----:B------:R-:W-:Y:S01]  /*6300*/  FADD.FTZ R164, R165, R164 ;  /* 0x000000a4a5a47221 */ /* 0x000fe20000010000 */
[----:B------:R-:W2:Y:S01]  /*6310*/  MUFU.EX2 R157, R157 ;  /* 0x0000009d009d7308 */ /* 0x000ea20000000800 */
[----:B------:R-:W-:Y:S01]  /*6320*/  LOP3.LUT R97, R12, R97, RZ, 0xc0, !PT ;  /* 0x000000610c617212 */ /* 0x000fe200078ec0ff */
[----:B------:R-:W-:Y:S01]  /*6330*/  IMAD.MOV.U32 R12, RZ, RZ, R16 ;  /* 0x000000ffff0c7224 */ /* 0x000fe200078e0010 */
[----:B------:R-:W-:Y:S02]  /*6340*/  LOP3.LUT R184, R184, UR18, R17, 0x96, !PT ;  /* 0x00000012b8b87c12 */ /* 0x000fe4000f8e9611 */
[----:B-1----:R-:W-:Y:S02]  /*6350*/  F2FP.BF16.F32.PACK_AB R14, R160, R161 ;  /* 0x000000a1a00e723e */ /* 0x002fe400000010ff */
[C---:B------:R-:W-:Y:S01]  /*6360*/  LOP3.LUT R4, R184.reuse, 0xffff, RZ, 0xc0, !PT ;  /* 0x0000ffffb8047812 */ /* 0x040fe200078ec0ff */
[----:B------:R-:W-:Y:S01]  /*6370*/  MUFU.EX2 R156, R156 ;  /* 0x0000009c009c7308 */ /* 0x000fe20000000800 */
[----:B------:R-:W-:-:S02]  /*6380*/  PRMT R5, R184, 0x7632, R5 ;  /* 0x00007632b8057816 */ /* 0x000fc40000000005 */
[----:B------:R-:W-:Y:S02]  /*6390*/  LOP3.LUT R13, R184, 0xff, RZ, 0xc0, !PT ;  /* 0x000000ffb80d7812 */ /* 0x000fe400078ec0ff */
[----:B------:R-:W-:Y:S02]  /*63a0*/  LOP3.LUT R17, R12, 0xff, RZ, 0xc0, !PT ;  /* 0x000000ff0c117812 */ /* 0x000fe400078ec0ff */
[----:B------:R-:W-:Y:S01]  /*63b0*/  SHF.R.U32.HI R4, RZ, 0x8, R4 ;  /* 0x00000008ff047819 */ /* 0x000fe20000011604 */
[----:B------:R-:W1:Y:S01]  /*63c0*/  MUFU.EX2 R159, R159 ;  /* 0x0000009f009f7308 */ /* 0x000e620000000800 */
[----:B------:R-:W-:Y:S02]  /*63d0*/  SHF.R.U32.HI R184, RZ, 0x18, R184 ;  /* 0x00000018ffb87819 */ /* 0x000fe400000116b8 */
[----:B------:R-:W-:Y:S02]  /*63e0*/  LOP3.LUT R5, R5, 0xff, RZ, 0xc0, !PT ;  /* 0x000000ff05057812 */ /* 0x000fe400078ec0ff */
[----:B------:R-:W-:-:S02]  /*63f0*/  LOP3.LUT R99, R14, R99, RZ, 0xc0, !PT ;  /* 0x000000630e637212 */ /* 0x000fc400078ec0ff */
[C---:B------:R-:W-:Y:S01]  /*6400*/  PRMT R6, R16.reuse, 0x7771, RZ ;  /* 0x0000777110067816 */ /* 0x040fe200000000ff */
[----:B------:R-:W-:Y:S01]  /*6410*/  MUFU.EX2 R158, R158 ;  /* 0x0000009e009e7308 */ /* 0x000fe20000000800 */
[C---:B------:R-:W-:Y:S02]  /*6420*/  PRMT R15, R16.reuse, 0x7773, RZ ;  /* 0x00007773100f7816 */ /* 0x040fe400000000ff */
[----:B------:R-:W-:Y:S01]  /*6430*/  PRMT R186, R16, 0x7772, RZ ;  /* 0x0000777210ba7816 */ /* 0x000fe200000000ff */
[----:B------:R-:W-:Y:S01]  /*6440*/  HMMA.16816.F32.BF16 R120, R96, R116, RZ ;  /* 0x000000746078723c */ /* 0x000fe200000418ff */
[----:B------:R-:W-:Y:S02]  /*6450*/  PRMT R4, R13, 0x5410, R4 ;  /* 0x000054100d047816 */ /* 0x000fe40000000004 */
[----:B------:R-:W-:Y:S01]  /*6460*/  PRMT R184, R5, 0x5410, R184 ;  /* 0x0000541005b87816 */ /* 0x000fe200000000b8 */
[----:B------:R-:W5:Y:S01]  /*6470*/  MUFU.EX2 R155, R155 ;  /* 0x0000009b009b7308 */ /* 0x000f620000000800 */
[----:B------:R-:W-:-:S02]  /*6480*/  PRMT R6, R17, 0x5410, R6 ;  /* 0x0000541011067816 */ /* 0x000fc40000000006 */
[----:B------:R-:W3:Y:S01]  /*6490*/  LDSM.16.MT88.4 R16, [R171+0xe800] ;  /* 0x00e80000ab10783b */ /* 0x000ee20000004200 */
[----:B------:R-:W-:Y:S01]  /*64a0*/  PRMT R186, R186, 0x5410, R15 ;  /* 0x00005410baba7816 */ /* 0x000fe2000000000f */
[C---:B----4-:R-:W-:Y:S01]  /*64b0*/  HMMA.16816.F32.BF16 R92, R96.reuse, R8, RZ ;  /* 0x00000008605c723c */ /* 0x050fe200000418ff */
[--C-:B------:R-:W-:Y:S01]  /*64c0*/  HSET2.LE.AND R4, R4, R175.reuse, PT ;  /* 0x000000af04047233 */ /* 0x100fe20003803000 */
[----:B------:R-:W4:Y:S01]  /*64d0*/  LDSM.16.MT88.4 R12, [R209+0xe800] ;  /* 0x00e80000d10c783b */ /* 0x000f220000004200 */
[----:B------:R-:W-:Y:S01]  /*64e0*/  MUFU.EX2 R154, R154 ;  /* 0x0000009a009a7308 */ /* 0x000fe20000000800 */
[----:B--2---:R-:W-:Y:S01]  /*64f0*/  F2FP.BF16.F32.PACK_AB R9, R157, R162 ;  /* 0x000000a29d09723e */ /* 0x004fe200000010ff */
[----:B------:R-:W-:Y:S01]  /*6500*/  FADD.FTZ R162, R162, R163 ;  /* 0x000000a3a2a27221 */ /* 0x000fe20000010000 */
[--C-:B------:R-:W-:Y:S01]  /*6510*/  HSET2.LE.AND R5, R184, R175.reuse, PT ;  /* 0x000000afb8057233 */ /* 0x100fe20003803000 */
[----:B------:R-:W-:Y:S01]  /*6520*/  FFMA.FTZ R184, R141, UR13, -R190 ;  /* 0x0000000d8db87c23 */ /* 0x000fe200080108be */
[----:B-1----:R-:W-:Y:S01]  /*6530*/  F2FP.BF16.F32.PACK_AB R8, R159, R156 ;  /* 0x0000009c9f08723e */ /* 0x002fe200000010ff */
[----:B------:R-:W-:Y:S01]  /*6540*/  HMMA.16816.F32.BF16 R44, R96, R48, RZ ;  /* 0x00000030602c723c */ /* 0x000fe200000418ff */
[----:B------:R-:W-:Y:S01]  /*6550*/  LOP3.LUT R4, R9, R4, RZ, 0xc0, !PT ;  /* 0x0000000409047212 */ /* 0x000fe200078ec0ff */
[----:B------:R-:W1:Y:S01]  /*6560*/  MUFU.EX2 R153, R153 ;  /* 0x0000009900997308 */ /* 0x000e620000000800 */
[----:B------:R-:W-:Y:S01]  /*6570*/  LOP3.LUT R5, R8, R5, RZ, 0xc0, !PT ;  /* 0x0000000508057212 */ /* 0x000fe200078ec0ff */
[----:B------:R-:W-:Y:S01]  /*6580*/  FADD.FTZ R157, R157, R162 ;  /* 0x000000a29d9d7221 */ /* 0x000fe20000010000 */
[----:B------:R-:W-:-:S02]  /*6590*/  HSET2.LE.AND R6, R6, R175, PT ;  /* 0x000000af06067233 */ /* 0x000fc40003803000 */
[----:B------:R-:W-:Y:S01]  /*65a0*/  LOP3.LUT R186, R186, 0xff00ff, RZ, 0xc0, !PT ;  /* 0x00ff00ffbaba7812 */ /* 0x000fe200078ec0ff */
[C---:B------:R-:W-:Y:S01]  /*65b0*/  HMMA.16816.F32.BF16 R128, R96.reuse, R124, RZ ;  /* 0x0000007c6080723c */ /* 0x040fe200000418ff */
[----:B-----5:R-:W-:Y:S01]  /*65c0*/  F2FP.BF16.F32.PACK_AB R7, R155, R158 ;  /* 0x0000009e9b07723e */ /* 0x020fe200000010ff */
[----:B------:R-:W-:Y:S01]  /*65d0*/  MUFU.EX2 R172, R172 ;  /* 0x000000ac00ac7308 */ /* 0x000fe20000000800 */
[----:B------:R-:W-:Y:S01]  /*65e0*/  FADD.FTZ R158, R158, R157 ;  /* 0x0000009d9e9e7221 */ /* 0x000fe20000010000 */
[----:B------:R-:W-:Y:S02]  /*65f0*/  HSET2.LE.AND R186, R186, R175, PT ;  /* 0x000000afbaba7233 */ /* 0x000fe40003803000 */
[----:B------:R-:W-:Y:S01]  /*6600*/  LOP3.LUT R6, R7, R6, RZ, 0xc0, !PT ;  /* 0x0000000607067212 */ /* 0x000fe200078ec0ff */
[----:B------:R-:W-:Y:S01]  /*6610*/  FADD.FTZ R155, R155, R158 ;  /* 0x0000009e9b9b7221 */ /* 0x000fe20000010000 */
[----:B------:R-:W-:Y:S01]  /*6620*/  HMMA.16816.F32.BF16 R112, R96, R108, RZ ;  /* 0x0000006c6070723c */ /* 0x000fe200000418ff */
[----:B------:R-:W-:Y:S01]  /*6630*/  ISETP.GT.U32.AND P0, PT, R150, R205, PT ;  /* 0x000000cd9600720c */ /* 0x000fe20003f04070 */
[----:B------:R-:W-:Y:S01]  /*6640*/  MUFU.EX2 R173, R173 ;  /* 0x000000ad00ad7308 */ /* 0x000fe20000000800 */
[----:B-1----:R-:W-:-:S04]  /*6650*/  F2FP.BF16.F32.PACK_AB R7, R153, R154 ;  /* 0x0000009a9907723e */ /* 0x002fc800000010ff */
[----:B------:R-:W-:Y:S01]  /*6660*/  LOP3.LUT R7, R7, R186, RZ, 0xc0, !PT ;  /* 0x000000ba07077212 */ /* 0x000fe200078ec0ff */
[C---:B------:R-:W-:Y:S01]  /*6670*/  HMMA.16816.F32.BF16 R104, R96.reuse, R100, RZ ;  /* 0x000000646068723c */ /* 0x040fe200000418ff */
[----:B------:R-:W-:Y:S01]  /*6680*/  FFMA.FTZ R186, R217, UR13, -R190 ;  /* 0x0000000dd9ba7c23 */ /* 0x000fe200080108be */
[----:B------:R-:W-:Y:S06]  /*6690*/  MUFU.EX2 R174, R174 ;  /* 0x000000ae00ae7308 */ /* 0x000fec0000000800 */
[C---:B------:R-:W-:Y:S02]  /*66a0*/  HMMA.16816.F32.BF16 R36, R96.reuse, R40, RZ ;  /* 0x000000286024723c */ /* 0x040fe400000418ff */
[----:B------:R-:W1:Y:S06]  /*66b0*/  MUFU.EX2 R185, R185 ;  /* 0x000000b900b97308 */ /* 0x000e6c0000000800 */
[C---:B------:R-:W-:Y:S02]  /*66c0*/  HMMA.16816.F32.BF16 R52, R96.reuse, R56, RZ ;  /* 0x000000386034723c */ /* 0x040fe400000418ff */
[----:B------:R-:W-:Y:S06]  /*66d0*/  MUFU.EX2 R184, R184 ;  /* 0x000000b800b87308 */ /* 0x000fec0000000800 */
[----:B------:R-:W-:Y:S02]  /*66e0*/  HMMA.16816.F32.BF16 R60, R96, R64, RZ ;  /* 0x00000040603c723c */ /* 0x000fe400000418ff */
[----:B------:R-:W-:Y:S01]  /*66f0*/  MUFU.EX2 R186, R186 ;  /* 0x000000ba00ba7308 */ /* 0x000fe20000000800 */
[----:B-1----:R-:W-:-:S05]  /*6700*/  F2FP.BF16.F32.PACK_AB R217, R185, R174 ;  /* 0x000000aeb9d9723e */ /* 0x002fca00000010ff */
[C---:B------:R-:W-:Y:S02]  /*6710*/  HMMA.16816.F32.BF16 R68, R96.reuse, R72, RZ ;  /* 0x000000486044723c */ /* 0x040fe400000418ff */
[----:B------:R-:W1:Y:S06]  /*6720*/  MUFU.EX2 R187, R187 ;  /* 0x000000bb00bb7308 */ /* 0x000e6c0000000800 */
[C---:B------:R-:W-:Y:S02]  /*6730*/  HMMA.16816.F32.BF16 R76, R96.reuse, R80, RZ ;  /* 0x00000050604c723c */ /* 0x040fe400000418ff */
[----:B------:R-:W2:Y:S06]  /*6740*/  MUFU.EX2 R193, R193 ;  /* 0x000000c100c17308 */ /* 0x000eac0000000800 */
        /* <DEDUP_REMOVED lines=15> */
[----:B------:R-:W-:Y:S01]  /*6840*/  HMMA.16816.F32.BF16 R104, R4, R20, R104 ;  /* 0x000000140468723c */ /* 0x000fe20000041868 */
[----:B------:R-:W-:-:S02]  /*6850*/  LOP3.LUT R20, R143, UR17, R215, 0x96, !PT ;  /* 0x000000118f147c12 */ /* 0x000fc4000f8e96d7 */
[----:B------:R-:W-:Y:S03]  /*6860*/  LDSM.16.MT88.4 R140, [R208+0x10800] ;  /* 0x01080000d08c783b */ /* 0x000fe60000004200 */
[----:B------:R-:W-:Y:S02]  /*6870*/  IMAD.WIDE.U32 R20, R20, -0x326172a9, RZ ;  /* 0xcd9e8d5714147825 */ /* 0x000fe400078e00ff */
[----:B---3--:R-:W-:Y:S03]  /*6880*/  HMMA.16816.F32.BF16 R36, R4, R16, R36 ;  /* 0x000000100424723c */ /* 0x008fe60000041824 */
[----:B------:R-:W-:Y:S02]  /*6890*/  LOP3.LUT R222, R218, UR11, R21, 0x96, !PT ;  /* 0x0000000bdade7c12 */ /* 0x000fe4000f8e9615 */
[----:B------:R-:W-:-:S03]  /*68a0*/  LOP3.LUT R20, R20, UR10, R211, 0x96, !PT ;  /* 0x0000000a14147c12 */ /* 0x000fc6000f8e96d3 */
[----:B------:R-:W-:Y:S01]  /*68b0*/  HMMA.16816.F32.BF16 R40, R4, R18, R40 ;  /* 0x000000120428723c */ /* 0x000fe20000041828 */
[----:B------:R-:W3:Y:S01]  /*68c0*/  LDSM.16.MT88.4 R16, [R171+0x10800] ;  /* 0x01080000ab10783b */ /* 0x000ee20000004200 */
[----:B------:R-:W-:-:S04]  /*68d0*/  IMAD.WIDE.U32 R222, R222, -0x2daee0ad, RZ ;  /* 0xd2511f53dede7825 */ /* 0x000fc800078e00ff */
[----:B------:R-:W-:Y:S02]  /*68e0*/  IMAD.WIDE.U32 R20, R20, -0x2daee0ad, RZ ;  /* 0xd2511f5314147825 */ /* 0x000fe400078e00ff */
[----:B----4-:R-:W-:Y:S03]  /*68f0*/  HMMA.16816.F32.BF16 R52, R4, R12, R52 ;  /* 0x0000000c0434723c */ /* 0x010fe60000041834 */
[----:B------:R-:W-:-:S05]  /*6900*/  LOP3.LUT R222, R222, UR21, R21, 0x96, !PT ;  /* 0x00000015dede7c12 */ /* 0x000fca000f8e9615 */
[C---:B------:R-:W-:Y:S01]  /*6910*/  HMMA.16816.F32.BF16 R56, R4.reuse, R14, R56 ;  /* 0x0000000e0438723c */ /* 0x040fe20000041838 */
[----:B------:R-:W4:Y:S07]  /*6920*/  LDSM.16.MT88.4 R12, [R216+0x10800] ;  /* 0x01080000d80c783b */ /* 0x000f2e0000004200 */
[----:B-----5:R-:W-:Y:S01]  /*6930*/  HMMA.16816.F32.BF16 R60, R4, R8, R60 ;  /* 0x00000008043c723c */ /* 0x020fe2000004183c */
[----:B------:R-:W-:Y:S01]  /*6940*/  LOP3.LUT R8, R212, UR22, R223, 0x96, !PT ;  /* 0x00000016d4087c12 */ /* 0x000fe2000f8e96df */
[----:B------:R-:W-:-:S04]  /*6950*/  IMAD.WIDE.U32 R222, R222, -0x326172a9, RZ ;  /* 0xcd9e8d57dede7825 */ /* 0x000fc800078e00ff */
[----:B------:R-:W-:Y:S02]  /*6960*/  IMAD.WIDE.U32 R220, R8, -0x326172a9, RZ ;  /* 0xcd9e8d5708dc7825 */ /* 0x000fe400078e00ff */
[C---:B------:R-:W-:Y:S03]  /*6970*/  HMMA.16816.F32.BF16 R100, R4.reuse, R22, R100 ;  /* 0x000000160464723c */ /* 0x040fe60000041864 */
[----:B------:R-:W-:Y:S02]  /*6980*/  LOP3.LUT R21, R210, UR9, R221, 0x96, !PT ;  /* 0x00000009d2157c12 */ /* 0x000fe4000f8e96dd */
[----:B------:R-:W-:Y:S01]  /*6990*/  LOP3.LUT R220, R220, UR7, R223, 0x96, !PT ;  /* 0x00000007dcdc7c12 */ /* 0x000fe2000f8e96df */
[----:B------:R-:W-:Y:S02]  /*69a0*/  IMAD.IADD R223, R2, 0x1, R171 ;  /* 0x0000000102df7824 */ /* 0x000fe400078e02ab */
[----:B------:R-:W-:Y:S01]  /*69b0*/  IMAD.WIDE.U32 R22, R21, -0x2daee0ad, RZ ;  /* 0xd2511f5315167825 */ /* 0x000fe200078e00ff */
[----:B------:R-:W-:Y:S01]  /*69c0*/  HMMA.16816.F32.BF16 R64, R4, R10, R64 ;  /* 0x0000000a0440723c */ /* 0x000fe20000041840 */
[----:B------:R-:W5:Y:S02]  /*69d0*/  LDSM.16.MT88.4 R8, [R209+0x10800] ;  /* 0x01080000d108783b */ /* 0x000f640000004200 */
[----:B------:R-:W-:Y:S01]  /*69e0*/  IMAD.WIDE.U32 R220, R220, -0x2daee0ad, RZ ;  /* 0xd2511f53dcdc7825 */ /* 0x000fe200078e00ff */
[----:B------:R-:W-:-:S04]  /*69f0*/  LOP3.LUT R224, R20, UR20, R23, 0x96, !PT ;  /* 0x0000001414e07c12 */ /* 0x000fc8000f8e9617 */
[----:B------:R-:W-:Y:S01]  /*6a00*/  LOP3.LUT R22, R22, UR19, R221, 0x96, !PT ;  /* 0x0000001316167c12 */ /* 0x000fe2000f8e96dd */
[----:B------:R-:W-:Y:S01]  /*6a10*/  IMAD.WIDE.U32 R224, R224, -0x326172a9, RZ ;  /* 0xcd9e8d57e0e07825 */ /* 0x000fe200078e00ff */
[----:B---3--:R-:W-:Y:S03]  /*6a20*/  HMMA.16816.F32.BF16 R68, R4, R16, R68 ;  /* 0x000000100444723c */ /* 0x008fe60000041844 */
[----:B------:R-:W-:-:S04]  /*6a30*/  IMAD.WIDE.U32 R22, R22, -0x326172a9, RZ ;  /* 0xcd9e8d5716167825 */ /* 0x000fc800078e00ff */
[----:B------:R-:W-:Y:S01]  /*6a40*/  IMAD.MOV.U32 R20, RZ, RZ, R22 ;  /* 0x000000ffff147224 */ /* 0x000fe200078e0016 */
[----:B------:R-:W-:Y:S01]  /*6a50*/  LOP3.LUT R16, R224, UR4, R23, 0x96, !PT ;  /* 0x00000004e0107c12 */ /* 0x000fe2000f8e9617 */
[C---:B------:R-:W-:Y:S01]  /*6a60*/  HMMA.16816.F32.BF16 R72, R4.reuse, R18, R72 ;  /* 0x000000120448723c */ /* 0x040fe20000041848 */
[----:B------:R-:W-:Y:S02]  /*6a70*/  PRMT R18, R22, 0x7771, RZ ;  /* 0x0000777116127816 */ /* 0x000fe400000000ff */
[----:B------:R-:W-:Y:S02]  /*6a80*/  LOP3.LUT R224, R16, 0xffff, RZ, 0xc0, !PT ;  /* 0x0000ffff10e07812 */ /* 0x000fe400078ec0ff */
[----:B------:R-:W-:Y:S02]  /*6a90*/  PRMT R17, R22, 0x7772, RZ ;  /* 0x0000777216117816 */ /* 0x000fe400000000ff */
[----:B------:R-:W-:Y:S01]  /*6aa0*/  SHF.R.U32.HI R224, RZ, 0x8, R224 ;  /* 0x00000008ffe07819 */ /* 0x000fe200000116e0 */
[----:B----4-:R-:W-:Y:S01]  /*6ab0*/  HMMA.16816.F32.BF16 R76, R4, R12, R76 ;  /* 0x0000000c044c723c */ /* 0x010fe2000004184c */
[----:B------:R-:W-:-:S02]  /*6ac0*/  LOP3.LUT R13, R20, 0xff, RZ, 0xc0, !PT ;  /* 0x000000ff140d7812 */ /* 0x000fc400078ec0ff */
[----:B------:R-:W-:Y:S02]  /*6ad0*/  PRMT R12, R22, 0x7773, RZ ;  /* 0x00007773160c7816 */ /* 0x000fe400000000ff */
[----:B------:R-:W-:Y:S02]  /*6ae0*/  PRMT R18, R13, 0x5410, R18 ;  /* 0x000054100d127816 */ /* 0x000fe40000000012 */
[C---:B------:R-:W-:Y:S01]  /*6af0*/  LOP3.LUT R13, R16.reuse, 0xff, RZ, 0xc0, !PT ;  /* 0x000000ff100d7812 */ /* 0x040fe200078ec0ff */
[----:B------:R-:W-:Y:S01]  /*6b00*/  HMMA.16816.F32.BF16 R80, R4, R14, R80 ;  /* 0x0000000e0450723c */ /* 0x000fe20000041850 */
[----:B------:R-:W-:Y:S02]  /*6b10*/  PRMT R17, R17, 0x5410, R12 ;  /* 0x0000541011117816 */ /* 0x000fe4000000000c */
[----:B------:R-:W-:Y:S02]  /*6b20*/  PRMT R224, R13, 0x5410, R224 ;  /* 0x000054100de07816 */ /* 0x000fe400000000e0 */
[----:B------:R-:W3:Y:S01]  /*6b30*/  LDSM.16.MT88.4 R12, [R216+0xf000] ;  /* 0x00f00000d80c783b */ /* 0x000ee20000004200 */
[----:B------:R-:W-:-:S02]  /*6b40*/  PRMT R19, R16, 0x7632, R19 ;  /* 0x0000763210137816 */ /* 0x000fc40000000013 */
[C---:B-----5:R-:W-:Y:S01]  /*6b50*/  HMMA.16816.F32.BF16 R84, R4.reuse, R8, R84 ;  /* 0x000000080454723c */ /* 0x060fe20000041854 */
[----:B------:R-:W-:Y:S02]  /*6b60*/  SEL R8, R176, 0xffffffe0, !P6 ;  /* 0xffffffe0b0087807 */ /* 0x000fe40007000000 */
[----:B------:R-:W-:Y:S02]  /*6b70*/  SHF.R.U32.HI R16, RZ, 0x18, R16 ;  /* 0x00000018ff107819 */ /* 0x000fe40000011610 */
[--C-:B------:R-:W-:Y:S01]  /*6b80*/  HSET2.LE.AND R18, R18, R175.reuse, PT ;  /* 0x000000af12127233 */ /* 0x100fe20003803000 */
[----:B------:R-:W-:Y:S01]  /*6b90*/  IMAD.IADD R221, R8, 0x1, R171 ;  /* 0x0000000108dd7824 */ /* 0x000fe200078e02ab */
[----:B------:R-:W-:Y:S01]  /*6ba0*/  HSET2.LE.AND R224, R224, R175, PT ;  /* 0x000000afe0e07233 */ /* 0x000fe20003803000 */
[----:B------:R-:W-:Y:S02]  /*6bb0*/  HMMA.16816.F32.BF16 R120, R4, R136, R120 ;  /* 0x000000880478723c */ /* 0x000fe40000041878 */
[----:B------:R-:W-:Y:S01]  /*6bc0*/  LOP3.LUT R18, R217, R18, RZ, 0xc0, !PT ;  /* 0x00000012d9127212 */ /* 0x000fe200078ec0ff */
[----:B------:R-:W-:Y:S01]  /*6bd0*/  LDSM.16.MT88.4 R20, [R221+0x11000] ;  /* 0x01100000dd14783b */ /* 0x000fe20000004200 */
[----:B------:R-:W-:-:S04]  /*6be0*/  FFMA.FTZ R217, R144, UR13, -R147 ;  /* 0x0000000d90d97c23 */ /* 0x000fc80008010893 */
[C---:B------:R-:W-:Y:S01]  /*6bf0*/  HMMA.16816.F32.BF16 R116, R4.reuse, R138, R116 ;  /* 0x0000008a0474723c */ /* 0x040fe20000041874 */
[----:B------:R4:W-:Y:S01]  /*6c00*/  LDSM.16.MT88.4 R136, [R216+0xd000] ;  /* 0x00d00000d888783b */ /* 0x0009e20000004200 */
[----:B------:R-:W-:Y:S06]  /*6c10*/  MUFU.EX2 R217, R217 ;  /* 0x000000d900d97308 */ /* 0x000fec0000000800 */
[C---:B------:R-:W-:Y:S08]  /*6c20*/  HMMA.16816.F32.BF16 R44, R4.reuse, R32, R44 ;  /* 0x00000020042c723c */ /* 0x040ff0000004182c */
[----:B------:R-:W-:Y:S01]  /*6c30*/  HMMA.16816.F32.BF16 R48, R4, R34, R48 ;  /* 0x000000220430723c */ /* 0x000fe20000041830 */
[----:B------:R-:W-:Y:S01]  /*6c40*/  LDSM.16.MT88.4 R32, [R209+0xd000] ;  /* 0x00d00000d120783b */ /* 0x000fe20000004200 */
[----:B----4-:R-:W-:-:S06]  /*6c50*/  LOP3.LUT R216, R17, 0xff00ff, RZ, 0xc0, !PT ;  /* 0x00ff00ff11d87812 */ /* 0x010fcc00078ec0ff */
[----:B------:R-:W-:Y:S01]  /*6c60*/  HMMA.16816.F32.BF16 R88, R4, R10, R88 ;  /* 0x0000000a0458723c */ /* 0x000fe20000041858 */
[----:B------:R-:W-:Y:S01]  /*6c70*/  LOP3.LUT R17, R19, 0xff, RZ, 0xc0, !PT ;  /* 0x000000ff13117812 */ /* 0x000fe200078ec0ff */
[----:B------:R-:W4:Y:S01]  /*6c80*/  LDSM.16.MT88.4 R8, [R208+0xf000] ;  /* 0x00f00000d008783b */ /* 0x000f220000004200 */
[----:B------:R-:W-:Y:S02]  /*6c90*/  HSET2.LE.AND R19, R216, R175, PT ;  /* 0x000000afd8137233 */ /* 0x000fe40003803000 */
[----:B------:R-:W-:-:S03]  /*6ca0*/  PRMT R16, R17, 0x5410, R16 ;  /* 0x0000541011107816 */ /* 0x000fc60000000010 */
[C---:B------:R-:W-:Y:S01]  /*6cb0*/  HMMA.16816.F32.BF16 R92, R4.reuse, R140, R92 ;  /* 0x0000008c045c723c */ /* 0x040fe2000004185c */
[----:B-1----:R-:W-:Y:S02]  /*6cc0*/  F2FP.BF16.F32.PACK_AB R216, R187, R186 ;  /* 0x000000babbd8723e */ /* 0x002fe400000010ff */
[----:B------:R-:W-:Y:S02]  /*6cd0*/  HSET2.LE.AND R17, R16, R175, PT ;  /* 0x000000af10117233 */ /* 0x000fe40003803000 */
[----:B------:R-:W-:Y:S01]  /*6ce0*/  F2FP.BF16.F32.PACK_AB R141, R173, R172 ;  /* 0x000000acad8d723e */ /* 0x000fe200000010ff */
[----:B------:R-:W-:Y:S01]  /*6cf0*/  FADD.FTZ R172, R172, R155 ;  /* 0x0000009bacac7221 */ /* 0x000fe20000010000 */
[----:B--2---:R-:W-:Y:S01]  /*6d00*/  F2FP.BF16.F32.PACK_AB R140, R193, R184 ;  /* 0x000000b8c18c723e */ /* 0x004fe200000010ff */
[----:B------:R-:W-:Y:S01]  /*6d10*/  HMMA.16816.F32.BF16 R128, R4, R28, R128 ;  /* 0x0000001c0480723c */ /* 0x000fe20000041880 */
[----:B------:R-:W-:Y:S01]  /*6d20*/  LOP3.LUT R19, R216, R19, RZ, 0xc0, !PT ;  /* 0x00000013d8137212 */ /* 0x000fe200078ec0ff */
[----:B------:R-:W-:Y:S01]  /*6d30*/  IMAD.IADD R216, R2, 0x1, R171 ;  /* 0x0000000102d87824 */ /* 0x000fe200078e02ab */
[----:B------:R-:W-:Y:S01]  /*6d40*/  LOP3.LUT R16, R141, R224, RZ, 0xc0, !PT ;  /* 0x000000e08d107212 */ /* 0x000fe200078ec0ff */
[----:B------:R-:W-:Y:S01]  /*6d50*/  FADD.FTZ R173, R173, R172 ;  /* 0x000000acadad7221 */ /* 0x000fe20000010000 */
[----:B------:R-:W-:-:S03]  /*6d60*/  LOP3.LUT R17, R140, R17, RZ, 0xc0, !PT ;  /* 0x000000118c117212 */ /* 0x000fc600078ec0ff */
[----:B------:R-:W-:Y:S01]  /*6d70*/  HMMA.16816.F32.BF16 R124, R4, R30, R124 ;  /* 0x0000001e047c723c */ /* 0x000fe2000004187c */
[----:B------:R1:W-:Y:S01]  /*6d80*/  LDSM.16.MT88.4 R28, [R209+0xf000] ;  /* 0x00f00000d11c783b */ /* 0x0003e20000004200 */
[----:B------:R-:W-:-:S04]  /*6d90*/  FADD.FTZ R174, R174, R173 ;  /* 0x000000adaeae7221 */ /* 0x000fc80000010000 */
[----:B------:R-:W-:Y:S02]  /*6da0*/  FADD.FTZ R185, R185, R174 ;  /* 0x000000aeb9b97221 */ /* 0x000fe40000010000 */
[C---:B---3--:R-:W-:Y:S08]  /*6db0*/  HMMA.16816.F32.BF16 R44, R16.reuse, R12, R44 ;  /* 0x0000000c102c723c */ /* 0x048ff0000004182c */
[----:B------:R-:W-:Y:S01]  /*6dc0*/  HMMA.16816.F32.BF16 R48, R16, R14, R48 ;  /* 0x0000000e1030723c */ /* 0x000fe20000041830 */
[----:B------:R-:W2:Y:S07]  /*6dd0*/  LDSM.16.MT88.4 R12, [R171+0xd000] ;  /* 0x00d00000ab0c783b */ /* 0x000eae0000004200 */
[----:B------:R-:W-:Y:S01]  /*6de0*/  HMMA.16816.F32.BF16 R112, R4, R24, R112 ;  /* 0x000000180470723c */ /* 0x000fe20000041870 */
[--C-:B-1----:R-:W-:Y:S01]  /*6df0*/  FFMA.FTZ R209, R192, UR13, -R147.reuse ;  /* 0x0000000dc0d17c23 */ /* 0x102fe20008010893 */
[----:B------:R-:W-:-:S05]  /*6e00*/  FFMA.FTZ R192, R146, UR13, -R147 ;  /* 0x0000000d92c07c23 */ /* 0x000fca0008010893 */
[----:B------:R-:W-:Y:S01]  /*6e10*/  MUFU.EX2 R209, R209 ;  /* 0x000000d100d17308 */ /* 0x000fe20000000800 */
[C---:B------:R-:W-:Y:S01]  /*6e20*/  HMMA.16816.F32.BF16 R108, R4.reuse, R26, R108 ;  /* 0x0000001a046c723c */ /* 0x040fe2000004186c */
[----:B------:R1:W3:Y:S06]  /*6e30*/  LDSM.16.MT88.4 R24, [R208+0xd000] ;  /* 0x00d00000d018783b */ /* 0x0002ec0000004200 */
[----:B------:R-:W5:Y:S01]  /*6e40*/  MUFU.EX2 R192, R192 ;  /* 0x000000c000c07308 */ /* 0x000f620000000800 */
[----:B------:R-:W-:Y:S01]  /*6e50*/  HMMA.16816.F32.BF16 R96, R4, R142, R96 ;  /* 0x0000008e0460723c */ /* 0x000fe20000041860 */
[----:B------:R-:W5:Y:S04]  /*6e60*/  LDSM.16.MT88.4 R4, [R216+0x11000] ;  /* 0x01100000d804783b */ /* 0x000f680000004200 */
[----:B------:R-:W-:Y:S03]  /*6e70*/  LDSM.16.MT88.4 R140, [R221+0xf800] ;  /* 0x00f80000dd8c783b */ /* 0x000fe60000004200 */
[C---:B----4-:R-:W-:Y:S08]  /*6e80*/  HMMA.16816.F32.BF16 R60, R16.reuse, R8, R60 ;  /* 0x00000008103c723c */ /* 0x050ff0000004183c */
[----:B------:R-:W-:Y:S01]  /*6e90*/  HMMA.16816.F32.BF16 R64, R16, R10, R64 ;  /* 0x0000000a1040723c */ /* 0x000fe20000041840 */
[----:B------:R-:W4:Y:S01]  /*6ea0*/  LDSM.16.MT88.4 R8, [R171+0xf000] ;  /* 0x00f00000ab08783b */ /* 0x000f220000004200 */
[----:B-1----:R-:W-:-:S06]  /*6eb0*/  FFMA.FTZ R208, R145, UR13, -R190 ;  /* 0x0000000d91d07c23 */ /* 0x002fcc00080108be */
[C---:B--2---:R-:W-:Y:S01]  /*6ec0*/  HMMA.16816.F32.BF16 R128, R16.reuse, R12, R128 ;  /* 0x0000000c1080723c */ /* 0x044fe20000041880 */
[----:B------:R-:W-:Y:S01]  /*6ed0*/  SEL R12, R176, 0xffffffe0, !P6 ;  /* 0xffffffe0b00c7807 */ /* 0x000fe20007000000 */
[----:B------:R-:W-:Y:S04]  /*6ee0*/  MUFU.EX2 R208, R208 ;  /* 0x000000d000d07308 */ /* 0x000fe80000000800 */
[----:B------:R-:W-:Y:S01]  /*6ef0*/  IMAD.IADD R223, R12, 0x1, R223 ;  /* 0x000000010cdf7824 */ /* 0x000fe200078e02df */
[----:B------:R-:W-:Y:S01]  /*6f00*/  LOP3.LUT R12, R222, UR6, R225, 0x96, !PT ;  /* 0x00000006de0c7c12 */ /* 0x000fe2000f8e96e1 */
[----:B------:R-:W-:Y:S03]  /*6f10*/  HMMA.16816.F32.BF16 R76, R16, R20, R76 ;  /* 0x00000014104c723c */ /* 0x000fe6000004184c */
[----:B------:R-:W-:Y:S01]  /*6f20*/  LDSM.16.MT88.4 R144, [R223+0x11000] ;  /* 0x01100000df90783b */ /* 0x000fe20000004200 */
[----:B------:R-:W-:-:S04]  /*6f30*/  IMAD.WIDE.U32 R12, R12, -0x2daee0ad, RZ ;  /* 0xd2511f530c0c7825 */ /* 0x000fc800078e00ff */
[----:B---3--:R-:W-:Y:S01]  /*6f40*/  HMMA.16816.F32.BF16 R104, R16, R24, R104 ;  /* 0x000000181068723c */ /* 0x008fe20000041868 */
[----:B------:R-:W-:Y:S02]  /*6f50*/  LOP3.LUT R20, R220, UR18, R13, 0x96, !PT ;  /* 0x00000012dc147c12 */ /* 0x000fe4000f8e960d */
[C---:B------:R-:W-:Y:S02]  /*6f60*/  PRMT R21, R12.reuse, 0x7773, RZ ;  /* 0x000077730c157816 */ /* 0x040fe400000000ff */
[----:B------:R-:W-:-:S03]  /*6f70*/  PRMT R24, R12, 0x7772, RZ ;  /* 0x000077720c187816 */ /* 0x000fc600000000ff */
[----:B-----5:R-:W-:Y:S01]  /*6f80*/  HMMA.16816.F32.BF16 R84, R16, R4, R84 ;  /* 0x000000041054723c */ /* 0x020fe20000041854 */
[----:B------:R-:W-:Y:S02]  /*6f90*/  PRMT R24, R24, 0x5410, R21 ;  /* 0x0000541018187816 */ /* 0x000fe40000000015 */
[----:B------:R-:W-:Y:S02]  /*6fa0*/  F2FP.BF16.F32.PACK_AB R21, R217, R192 ;  /* 0x000000c0d915723e */ /* 0x000fe400000010ff */
[----:B------:R-:W-:-:S03]  /*6fb0*/  LOP3.LUT R24, R24, 0xff00ff, RZ, 0xc0, !PT ;  /* 0x00ff00ff18187812 */ /* 0x000fc600078ec0ff */
[C---:B------:R-:W-:Y:S01]  /*6fc0*/  HMMA.16816.F32.BF16 R88, R16.reuse, R6, R88 ;  /* 0x000000061058723c */ /* 0x040fe20000041858 */
[----:B------:R-:W1:Y:S07]  /*6fd0*/  LDSM.16.MT88.4 R4, [R171+0x11000] ;  /* 0x01100000ab04783b */ /* 0x000e6e0000004200 */
[----:B------:R-:W-:Y:S01]  /*6fe0*/  HMMA.16816.F32.BF16 R80, R16, R22, R80 ;  /* 0x000000161050723c */ /* 0x000fe20000041850 */
[----:B------:R-:W-:Y:S02]  /*6ff0*/  IMAD.MOV.U32 R22, RZ, RZ, R12 ;  /* 0x000000ffff167224 */ /* 0x000fe400078e000c */
[--C-:B------:R-:W-:Y:S01]  /*7000*/  FFMA.FTZ R23, R191, UR13, -R190.reuse ;  /* 0x0000000dbf177c23 */ /* 0x100fe200080108be */
[--C-:B------:R-:W-:Y:S01]  /*7010*/  FFMA.FTZ R191, R189, UR13, -R190.reuse ;  /* 0x0000000dbdbf7c23 */ /* 0x100fe200080108be */
[----:B------:R-:W-:-:S02]  /*7020*/  FFMA.FTZ R189, R188, UR13, -R190 ;  /* 0x0000000dbcbd7c23 */ /* 0x000fc400080108be */
[----:B------:R2:W-:Y:S01]  /*7030*/  MUFU.EX2 R188, R23 ;  /* 0x0000001700bc7308 */ /* 0x0005e20000000800 */
[----:B----4-:R-:W-:Y:S01]  /*7040*/  HMMA.16816.F32.BF16 R36, R16, R8, R36 ;  /* 0x000000081024723c */ /* 0x010fe20000041824 */
[----:B------:R-:W-:Y:S02]  /*7050*/  PRMT R8, R12, 0x7771, RZ ;  /* 0x000077710c087816 */ /* 0x000fe400000000ff */
[----:B------:R-:W-:-:S04]  /*7060*/  PRMT R9, R20, 0x7632, R9 ;  /* 0x0000763214097816 */ /* 0x000fc80000000009 */
[----:B------:R-:W3:Y:S01]  /*7070*/  MUFU.EX2 R189, R189 ;  /* 0x000000bd00bd7308 */ /* 0x000ee20000000800 */
[----:B------:R-:W-:Y:S01]  /*7080*/  LOP3.LUT R9, R9, 0xff, RZ, 0xc0, !PT ;  /* 0x000000ff09097812 */ /* 0x000fe200078ec0ff */
[C---:B------:R-:W-:Y:S01]  /*7090*/  HMMA.16816.F32.BF16 R124, R16.reuse, R14, R124 ;  /* 0x0000000e107c723c */ /* 0x040fe2000004187c */
[----:B------:R-:W4:Y:S05]  /*70a0*/  LDSM.16.MT88.4 R12, [R221+0xd800] ;  /* 0x00d80000dd0c783b */ /* 0x000f2a0000004200 */
[----:B------:R-:W5:Y:S01]  /*70b0*/  MUFU.EX2 R191, R191 ;  /* 0x000000bf00bf7308 */ /* 0x000f620000000800 */
[----:B--2---:R-:W-:Y:S01]  /*70c0*/  LOP3.LUT R23, R22, 0xff, RZ, 0xc0, !PT ;  /* 0x000000ff16177812 */ /* 0x004fe200078ec0ff */
[----:B------:R-:W-:Y:S01]  /*70d0*/  HMMA.16816.F32.BF16 R40, R16, R10, R40 ;  /* 0x0000000a1028723c */ /* 0x000fe20000041828 */
[----:B------:R-:W-:-:S02]  /*70e0*/  LOP3.LUT R10, R20, 0xffff, RZ, 0xc0, !PT ;  /* 0x0000ffff140a7812 */ /* 0x000fc400078ec0ff */
[----:B------:R-:W-:Y:S02]  /*70f0*/  LOP3.LUT R11, R20, 0xff, RZ, 0xc0, !PT ;  /* 0x000000ff140b7812 */ /* 0x000fe400078ec0ff */
[----:B------:R-:W-:Y:S02]  /*7100*/  SHF.R.U32.HI R20, RZ, 0x18, R20 ;  /* 0x00000018ff147819 */ /* 0x000fe40000011614 */
[----:B------:R-:W-:Y:S01]  /*7110*/  SHF.R.U32.HI R22, RZ, 0x8, R10 ;  /* 0x00000008ff167819 */ /* 0x000fe2000001160a */
[----:B------:R-:W-:Y:S01]  /*7120*/  HMMA.16816.F32.BF16 R120, R16, R136, R120 ;  /* 0x000000881078723c */ /* 0x000fe20000041878 */
[----:B------:R-:W-:Y:S02]  /*7130*/  PRMT R20, R9, 0x5410, R20 ;  /* 0x0000541009147816 */ /* 0x000fe40000000014 */
[----:B------:R-:W-:-:S05]  /*7140*/  PRMT R22, R11, 0x5410, R22 ;  /* 0x000054100b167816 */ /* 0x000fca0000000016 */
[C---:B------:R-:W-:Y:S01]  /*7150*/  HMMA.16816.F32.BF16 R116, R16.reuse, R138, R116 ;  /* 0x0000008a1074723c */ /* 0x040fe20000041874 */
[----:B------:R-:W-:Y:S07]  /*7160*/  LDSM.16.MT88.4 R136, [R221+0x11800] ;  /* 0x01180000dd88783b */ /* 0x000fee0000004200 */
[----:B-1----:R-:W-:Y:S01]  /*7170*/  HMMA.16816.F32.BF16 R68, R16, R4, R68 ;  /* 0x000000041044723c */ /* 0x002fe20000041844 */
[----:B------:R-:W-:Y:S02]  /*7180*/  PRMT R4, R23, 0x5410, R8 ;  /* 0x0000541017047816 */ /* 0x000fe40000000008 */
[----:B------:R-:W-:Y:S01]  /*7190*/  HSET2.LE.AND R5, R20, R175, PT ;  /* 0x000000af14057233 */ /* 0x000fe20003803000 */
[----:B------:R-:W-:Y:S01]  /*71a0*/  LDSM.16.MT88.4 R8, [R216+0xf800] ;  /* 0x00f80000d808783b */ /* 0x000fe20000004200 */
[----:B---3--:R-:W-:-:S02]  /*71b0*/  F2FP.BF16.F32.PACK_AB R20, R189, R188 ;  /* 0x000000bcbd14723e */ /* 0x008fc400000010ff */
[C---:B------:R-:W-:Y:S01]  /*71c0*/  F2FP.BF16.F32.PACK_AB R23, R209.reuse, R194 ;  /* 0x000000c2d117723e */ /* 0x040fe200000010ff */
[C---:B------:R-:W-:Y:S01]  /*71d0*/  HMMA.16816.F32.BF16 R72, R16.reuse, R6, R72 ;  /* 0x000000061048723c */ /* 0x040fe20000041848 */
[--C-:B------:R-:W-:Y:S01]  /*71e0*/  HSET2.LE.AND R6, R4, R175.reuse, PT ;  /* 0x000000af04067233 */ /* 0x100fe20003803000 */
[----:B------:R-:W-:Y:S01]  /*71f0*/  FADD.FTZ R194, R194, R185 ;  /* 0x000000b9c2c27221 */ /* 0x000fe20000010000 */
[--C-:B------:R-:W-:Y:S02]  /*7200*/  HSET2.LE.AND R7, R24, R175.reuse, PT ;  /* 0x000000af18077233 */ /* 0x100fe40003803000 */
[----:B------:R-:W-:Y:S01]  /*7210*/  HSET2.LE.AND R4, R22, R175, PT ;  /* 0x000000af16047233 */ /* 0x000fe20003803000 */
[----:B------:R-:W-:Y:S01]  /*7220*/  FADD.FTZ R209, R209, R194 ;  /* 0x000000c2d1d17221 */ /* 0x000fe20000010000 */
[----:B------:R-:W-:Y:S01]  /*7230*/  LOP3.LUT R6, R21, R6, RZ, 0xc0, !PT ;  /* 0x0000000615067212 */ /* 0x000fe200078ec0ff */
[----:B------:R-:W-:Y:S01]  /*7240*/  HMMA.16816.F32.BF16 R92, R16, R144, R92 ;  /* 0x00000090105c723c */ /* 0x000fe2000004185c */
[----:B-----5:R-:W-:Y:S01]  /*7250*/  F2FP.BF16.F32.PACK_AB R144, R191, R208 ;  /* 0x000000d0bf90723e */ /* 0x020fe200000010ff */
[----:B------:R-:W-:Y:S01]  /*7260*/  FADD.FTZ R192, R192, R209 ;  /* 0x000000d1c0c07221 */ /* 0x000fe20000010000 */
[----:B------:R-:W-:-:S02]  /*7270*/  LOP3.LUT R7, R20, R7, RZ, 0xc0, !PT ;  /* 0x0000000714077212 */ /* 0x000fc400078ec0ff */
[----:B------:R-:W-:Y:S01]  /*7280*/  LOP3.LUT R4, R23, R4, RZ, 0xc0, !PT ;  /* 0x0000000417047212 */ /* 0x000fe200078ec0ff */
[----:B------:R-:W-:Y:S01]  /*7290*/  FADD.FTZ R217, R217, R192 ;  /* 0x000000c0d9d97221 */ /* 0x000fe20000010000 */
[----:B------:R-:W-:Y:S01]  /*72a0*/  LOP3.LUT R5, R144, R5, RZ, 0xc0, !PT ;  /* 0x0000000590057212 */ /* 0x000fe200078ec0ff */
[----:B------:R-:W-:Y:S01]  /*72b0*/  HMMA.16816.F32.BF16 R112, R16, R32, R112 ;  /* 0x000000201070723c */ /* 0x000fe20000041870 */
[----:B------:R-:W-:Y:S07]  /*72c0*/  LDSM.16.MT88.4 R20, [R171+0xf800] ;  /* 0x00f80000ab14783b */ /* 0x000fee0000004200 */
[C---:B----4-:R-:W-:Y:S08]  /*72d0*/  HMMA.16816.F32.BF16 R120, R4.reuse, R12, R120 ;  /* 0x0000000c0478723c */ /* 0x050ff00000041878 */
        /* <DEDUP_REMOVED lines=18> */
[----:B------:R-:W1:Y:S01]  /*7400*/  LDSM.16.MT88.4 R8, [R223+0xf800] ;  /* 0x00f80000df08783b */ /* 0x000e620000004200 */
        /* <DEDUP_REMOVED lines=11> */
[----:B------:R-:W-:Y:S01]  /*74c0*/  HMMA.16816.F32.BF16 R72, R4, R18, R72 ;  /* 0x000000120448723c */ /* 0x000fe20000041848 */
[----:B------:R-:W2:Y:S01]  /*74d0*/  LDSM.16.MT88.4 R16, [R223+0x11800] ;  /* 0x01180000df10783b */ /* 0x000ea20000004200 */
        /* <DEDUP_REMOVED lines=34> */
[C---:B------:R-:W-:Y:S02]  /*7700*/  LEA.HI.X R6, R10.reuse, R9, R6, 0x6, P0 ;  /* 0x000000090a067211 */ /* 0x040fe400000f3406 */
[----:B------:R-:W-:Y:S02]  /*7710*/  LEA.HI.X R13, R10, R201, R8, 0x7, P1 ;  /* 0x000000c90a0d7211 */ /* 0x000fe400008f3c08 */
[----:B------:R-:W-:-:S02]  /*7720*/  LEA R5, P0, R148, R7, 0x5 ;  /* 0x0000000794057211 */ /* 0x000fc400078028ff */
[C---:B------:R-:W-:Y:S02]  /*7730*/  LEA R10, P3, R7.reuse, R202, 0x1 ;  /* 0x000000ca070a7211 */ /* 0x040fe400078608ff */
[C---:B------:R-:W-:Y:S02]  /*7740*/  IADD3 R4, P1, PT, R7.reuse, R4, RZ ;  /* 0x0000000407047210 */ /* 0x040fe40007f3e0ff */
[----:B------:R-:W-:Y:S02]  /*7750*/  LEA.HI.X R148, R148, R6, R149, 0x5, P0 ;  /* 0x0000000694947211 */ /* 0x000fe400000f2c95 */
[----:B------:R-:W-:Y:S01]  /*7760*/  LEA.HI.X R11, R7, R201, R6, 0x1, P3 ;  /* 0x000000c9070b7211 */ /* 0x000fe200018f0c06 */
[----:B------:R-:W-:Y:S01]  /*7770*/  IMAD.X R6, R6, 0x1, R9, P1 ;  /* 0x0000000106067824 */ /* 0x000fe200008e0609 */
[----:B------:R-:W-:Y:S02]  /*7780*/  LEA R14, P0, R4, R202, 0x1 ;  /* 0x000000ca040e7211 */ /* 0x000fe400078008ff */
[----:B-1----:R-:W-:-:S02]  /*7790*/  ISETP.GE.AND P3, PT, R177, UR4, PT ;  /* 0x00000004b1007c0c */ /* 0x002fc4000bf66270 */
[----:B------:R-:W-:Y:S02]  /*77a0*/  ISETP.GE.AND P1, PT, R196, UR4, PT ;  /* 0x00000004c4007c0c */ /* 0x000fe4000bf26270 */
[----:B------:R-:W-:Y:S01]  /*77b0*/  LEA.HI.X R15, R4, R201, R6, 0x1, P0 ;  /* 0x000000c9040f7211 */ /* 0x000fe200000f0c06 */
[----:B------:R-:W-:Y:S01]  /*77c0*/  VIADD R4, R183, UR5 ;  /* 0x00000005b7047c36 */ /* 0x000fe20008000000 */
[----:B------:R-:W-:Y:S01]  /*77d0*/  ISETP.GE.AND P0, PT, R195, UR4, PT ;  /* 0x00000004c3007c0c */ /* 0x000fe2000bf06270 */
[----:B------:R-:W1:Y:S01]  /*77e0*/  LDCU UR4, c[0x0][0x504] ;  /* 0x0000a080ff0477ac */ /* 0x000e620008000800 */
        /* <DEDUP_REMOVED lines=18> */
[----:B------:R-:W-:Y:S02]  /*7910*/  IMAD.IADD R193, R4, 0x1, R25 ;  /* 0x0000000104c17824 */ /* 0x000fe400078e0219 */
[C-C-:B------:R-:W-:Y:S01]  /*7920*/  IMAD.IADD R216, R25.reuse, 0x1, R221.reuse ;  /* 0x0000000119d87824 */ /* 0x140fe200078e02dd */
        /* <DEDUP_REMOVED lines=58> */
[----:B------:R-:W-:Y:S04]  /*7cd0*/  LDSM.16.M88.4 R168, [R216] ;  /* 0x00000000d8a8783b */ /* 0x000fe80000000200 */
[----:B--2---:R-:W2:Y:S04]  /*7ce0*/  LDSM.16.M88.4 R16, [R183+UR5+0x7800] ;  /* 0x00780005b710783b */ /* 0x004ea80008000200 */
[----:B------:R-:W1:Y:S04]  /*7cf0*/  LDSM.16.M88.4 R12, [R193+0x6000] ;  /* 0x00600000c10c783b */ /* 0x000e680000000200 */
[----:B------:R-:W1:Y:S04]  /*7d00*/  LDSM.16.M88.4 R8, [R193+0x6800] ;  /* 0x00680000c108783b */ /* 0x000e680000000200 */
[----:B------:R-:W1:Y:S04]  /*7d10*/  LDSM.16.M88.4 R184, [R193+0x7000] ;  /* 0x00700000c1b8783b */ /* 0x000e680000000200 */
[----:B------:R-:W1:Y:S04]  /*7d20*/  LDSM.16.M88.4 R172, [R193+0x7800] ;  /* 0x00780000c1ac783b */ /* 0x000e680000000200 */
[----:B------:R-:W-:Y:S01]  /*7d30*/  LDSM.16.M88.4 R20, [R194] ;  /* 0x00000000c214783b */ /* 0x000fe20000000200 */
[C---:B---3--:R-:W-:Y:S03]  /*7d40*/  HMMA.16816.F32.BF16 R28, R156.reuse, R144, RZ ;  /* 0x000000909c1c723c */ /* 0x048fe600000418ff */
[----:B------:R-:W3:Y:S04]  /*7d50*/  LDSM.16.M88.4 R4, [R2+0x6000] ;  /* 0x006000000204783b */ /* 0x000ee80000000200 */
[----:B------:R-:W3:Y:S01]  /*7d60*/  LDSM.16.M88.4 R152, [R2+0x6800] ;  /* 0x006800000298783b */ /* 0x000ee20000000200 */
[C---:B------:R-:W-:Y:S03]  /*7d70*/  HMMA.16816.F32.BF16 R144, R156.reuse, R146, RZ ;  /* 0x000000929c90723c */ /* 0x040fe600000418ff */
[----:B------:R-:W3:Y:S04]  /*7d80*/  LDSM.16.M88.4 R148, [R2+0x7000] ;  /* 0x007000000294783b */ /* 0x000ee80000000200 */
[----:B------:R-:W3:Y:S01]  /*7d90*/  LDSM.16.M88.4 R24, [R2+0x7800] ;  /* 0x007800000218783b */ /* 0x000ee20000000200 */
[C---:B----4-:R-:W-:Y:S03]  /*7da0*/  HMMA.16816.F32.BF16 R140, R156.reuse, R136, RZ ;  /* 0x000000889c8c723c */ /* 0x050fe600000418ff */
[----:B------:R-:W-:Y:S04]  /*7db0*/  LDSM.16.M88.4 R188, [R193+0xa000] ;  /* 0x00a00000c1bc783b */ /* 0x000fe80000000200 */
[----:B------:R-:W0:Y:S01]  /*7dc0*/  LDGDEPBAR ;  /* 0x00000000000079af */ /* 0x000e220000000000 */
[C---:B-----5:R-:W-:Y:S08]  /*7dd0*/  HMMA.16816.F32.BF16 R32, R156.reuse, R164, RZ ;  /* 0x000000a49c20723c */ /* 0x060ff000000418ff */
[C---:B------:R-:W-:Y:S08]  /*7de0*/  HMMA.16816.F32.BF16 R136, R156.reuse, R138, RZ ;  /* 0x0000008a9c88723c */ /* 0x040ff000000418ff */
[C---:B------:R-:W-:Y:S08]  /*7df0*/  HMMA.16816.F32.BF16 R164, R156.reuse, R166, RZ ;  /* 0x000000a69ca4723c */ /* 0x040ff000000418ff */
[C---:B--2---:R-:W-:Y:S08]  /*7e00*/  HMMA.16816.F32.BF16 R160, R156.reuse, R16, RZ ;  /* 0x000000109ca0723c */ /* 0x044ff000000418ff */
[----:B------:R-:W-:Y:S01]  /*7e10*/  HMMA.16816.F32.BF16 R156, R156, R18, RZ ;  /* 0x000000129c9c723c */ /* 0x000fe200000418ff */
[----:B------:R-:W-:Y:S07]  /*7e20*/  LDSM.16.M88.4 R16, [R192+0x6000] ;  /* 0x00600000c010783b */ /* 0x000fee0000000200 */
[C---:B-1----:R-:W-:Y:S08]  /*7e30*/  HMMA.16816.F32.BF16 R28, R168.reuse, R12, R28 ;  /* 0x0000000ca81c723c */ /* 0x042ff0000004181c */
[C---:B------:R-:W-:Y:S01]  /*7e40*/  HMMA.16816.F32.BF16 R144, R168.reuse, R14, R144 ;  /* 0x0000000ea890723c */ /* 0x040fe20000041890 */
[----:B------:R-:W1:Y:S07]  /*7e50*/  LDSM.16.M88.4 R12, [R208] ;  /* 0x00000000d00c783b */ /* 0x000e6e0000000200 */
[C---:B------:R-:W-:Y:S08]  /*7e60*/  HMMA.16816.F32.BF16 R140, R168.reuse, R8, R140 ;  /* 0x00000008a88c723c */ /* 0x040ff0000004188c */
[C---:B------:R-:W-:Y:S01]  /*7e70*/  HMMA.16816.F32.BF16 R136, R168.reuse, R10, R136 ;  /* 0x0000000aa888723c */ /* 0x040fe20000041888 */
[----:B------:R-:W2:Y:S07]  /*7e80*/  LDSM.16.M88.4 R8, [R192+0x6800] ;  /* 0x00680000c008783b */ /* 0x000eae0000000200 */
[C---:B------:R-:W-:Y:S08]  /*7e90*/  HMMA.16816.F32.BF16 R32, R168.reuse, R184, R32 ;  /* 0x000000b8a820723c */ /* 0x040ff00000041820 */
[C---:B------:R-:W-:Y:S01]  /*7ea0*/  HMMA.16816.F32.BF16 R164, R168.reuse, R186, R164 ;  /* 0x000000baa8a4723c */ /* 0x040fe200000418a4 */
[----:B------:R-:W-:Y:S07]  /*7eb0*/  LDSM.16.M88.4 R184, [R183+UR5+0xb000] ;  /* 0x00b00005b7b8783b */ /* 0x000fee0008000200 */
[C---:B------:R-:W-:Y:S08]  /*7ec0*/  HMMA.16816.F32.BF16 R160, R168.reuse, R172, R160 ;  /* 0x000000aca8a0723c */ /* 0x040ff000000418a0 */
        /* <DEDUP_REMOVED lines=12> */
[C---:B------:R-:W-:Y:S08]  /*7f90*/  HMMA.16816.F32.BF16 R160, R20.reuse, R24, R160 ;  /* 0x0000001814a0723c */ /* 0x040ff000000418a0 */
[----:B------:R-:W-:Y:S01]  /*7fa0*/  HMMA.16816.F32.BF16 R156, R20, R26, R156 ;  /* 0x0000001a149c723c */ /* 0x000fe2000004189c */
[----:B------:R-:W-:Y:S04]  /*7fb0*/  LDSM.16.M88.4 R20, [R183+UR5+0x9800] ;  /* 0x00980005b714783b */ /* 0x000fe80008000200 */
[----:B------:R-:W-:Y:S03]  /*7fc0*/  LDSM.16.M88.4 R24, [R183+UR5+0x9000] ;  /* 0x00900005b718783b */ /* 0x000fe60008000200 */
[C---:B-1----:R-:W-:Y:S08]  /*7fd0*/  HMMA.16816.F32.BF16 R28, R12.reuse, R16, R28 ;  /* 0x000000100c1c723c */ /* 0x042ff0000004181c */
[C---:B------:R-:W-:Y:S01]  /*7fe0*/  HMMA.16816.F32.BF16 R144, R12.reuse, R18, R144 ;  /* 0x000000120c90723c */ /* 0x040fe20000041890 */
[----:B------:R-:W1:Y:S07]  /*7ff0*/  LDSM.16.M88.4 R16, [R221+0x2000] ;  /* 0x00200000dd10783b */ /* 0x000e6e0000000200 */
        /* <DEDUP_REMOVED lines=9> */
[----:B------:R-:W-:Y:S03]  /*8090*/  LDSM.16.M88.4 R168, [R2+0x8000] ;  /* 0x0080000002a8783b */ /* 0x000fe60000000200 */
[C---:B-1----:R-:W-:Y:S08]  /*80a0*/  HMMA.16816.F32.BF16 R28, R16.reuse, R152, R28 ;  /* 0x00000098101c723c */ /* 0x042ff0000004181c */
[C---:B------:R-:W-:Y:S08]  /*80b0*/  HMMA.16816.F32.BF16 R160, R16.reuse, R20, R160 ;  /* 0x0000001410a0723c */ /* 0x040ff000000418a0 */
[C---:B------:R-:W-:Y:S01]  /*80c0*/  HMMA.16816.F32.BF16 R156, R16.reuse, R22, R156 ;  /* 0x00000016109c723c */ /* 0x040fe2000004189c */
[----:B------:R-:W1:Y:S07]  /*80d0*/  LDSM.16.M88.4 R20, [R193+0x9800] ;  /* 0x00980000c114783b */ /* 0x000e6e0000000200 */
        /* <DEDUP_REMOVED lines=20> */
[----:B------:R-:W1:Y:S04]  /*8220*/  LDSM.16.M88.4 R4, [R192+0x8800] ;  /* 0x00880000c004783b */ /* 0x000e680000000200 */
[----:B------:R-:W3:Y:S03]  /*8230*/  LDSM.16.M88.4 R20, [R192+0x9000] ;  /* 0x00900000c014783b */ /* 0x000ee60000000200 */
        /* <DEDUP_REMOVED lines=11> */
[----:B------:R-:W4:Y:S04]  /*82f0*/  LDSM.16.M88.4 R8, [R183+UR5+0xa000] ;  /* 0x00a00005b708783b */ /* 0x000f280008000200 */
[----:B------:R-:W-:Y:S03]  /*8300*/  LDSM.16.M88.4 R148, [R193+0xb000] ;  /* 0x00b00000c194783b */ /* 0x000fe60000000200 */
[C---:B-1----:R-:W-:Y:S08]  /*8310*/  HMMA.16816.F32.BF16 R140, R12.reuse, R4, R140 ;  /* 0x000000040c8c723c */ /* 0x042ff0000004188c */
[C---:B------:R-:W-:Y:S01]  /*8320*/  HMMA.16816.F32.BF16 R136, R12.reuse, R6, R136 ;  /* 0x000000060c88723c */ /* 0x040fe20000041888 */
[----:B------:R-:W1:Y:S07]  /*8330*/  LDSM.16.M88.4 R4, [R183+UR5+0xa800] ;  /* 0x00a80005b704783b */ /* 0x000e6e0008000200 */
        /* <DEDUP_REMOVED lines=9> */
[----:B------:R-:W-:Y:S03]  /*83d0*/  LDSM.16.M88.4 R16, [R193+0xb800] ;  /* 0x00b80000c110783b */ /* 0x000fe60000000200 */
[C---:B----4-:R-:W-:Y:S08]  /*83e0*/  HMMA.16816.F32.BF16 R28, R172.reuse, R8, R28 ;  /* 0x00000008ac1c723c */ /* 0x050ff0000004181c */
[C---:B------:R-:W-:Y:S01]  /*83f0*/  HMMA.16816.F32.BF16 R144, R172.reuse, R10, R144 ;  /* 0x0000000aac90723c */ /* 0x040fe20000041890 */
[----:B------:R-:W-:Y:S07]  /*8400*/  LDSM.16.M88.4 R8, [R208+0x4000] ;  /* 0x00400000d008783b */ /* 0x000fee0000000200 */
[C---:B-1----:R-:W-:Y:S08]  /*8410*/  HMMA.16816.F32.BF16 R140, R172.reuse, R4, R140 ;  /* 0x00000004ac8c723c */ /* 0x042ff0000004188c */
[----:B------:R-:W-:Y:S01]  /*8420*/  HMMA.16816.F32.BF16 R136, R172, R6, R136 ;  /* 0x00000006ac88723c */ /* 0x000fe20000041888 */
[----:B------:R-:W1:Y:S07]  /*8430*/  LDSM.16.M88.4 R4, [R192+0xa000] ;  /* 0x00a00000c004783b */ /* 0x000e6e0000000200 */
[----:B---3--:R-:W-:Y:S08]  /*8440*/  HMMA.16816.F32.BF16 R28, R20, R188, R28 ;  /* 0x000000bc141c723c */ /* 0x008ff0000004181c */
[C---:B------:R-:W-:Y:S08]  /*8450*/  HMMA.16816.F32.BF16 R32, R172.reuse, R184, R32 ;  /* 0x000000b8ac20723c */ /* 0x040ff00000041820 */
[----:B------:R-:W-:Y:S08]  /*8460*/  HMMA.16816.F32.BF16 R164, R172, R186, R164 ;  /* 0x000000baaca4723c */ /* 0x000ff000000418a4 */
[----:B--2---:R-:W-:Y:S08]  /*8470*/  HMMA.16816.F32.BF16 R28, R12, R24, R28 ;  /* 0x000000180c1c723c */ /* 0x004ff0000004181c */
[C---:B------:R-:W-:Y:S08]  /*8480*/  HMMA.16816.F32.BF16 R32, R20.reuse, R148, R32 ;  /* 0x000000941420723c */ /* 0x040ff00000041820 */
[----:B------:R-:W-:Y:S01]  /*8490*/  HMMA.16816.F32.BF16 R148, R20, R150, R164 ;  /* 0x000000961494723c */ /* 0x000fe200000418a4 */
[----:B------:R-:W-:-:S05]  /*84a0*/  IMAD.SHL.U32 R166, R178, 0x2, RZ ;  /* 0x00000002b2a67824 */ /* 0x000fca00078e00ff */
[----:B------:R-:W-:Y:S02]  /*84b0*/  LOP3.LUT R167, R166, 0x6, RZ, 0xc0, !PT ;  /* 0x00000006a6a77812 */ /* 0x000fe400078ec0ff */
[----:B------:R-:W-:Y:S03]  /*84c0*/  HMMA.16816.F32.BF16 R160, R172, R168, R160 ;  /* 0x000000a8aca0723c */ /* 0x000fe600000418a0 */
[----:B------:R-:W-:-:S04]  /*84d0*/  IMAD R24, R0, 0x40, R167 ;  /* 0x0000004000187824 */ /* 0x000fc800078e02a7 */
[----:B------:R-:W-:Y:S01]  /*84e0*/  VIADD R25, R24, UR12 ;  /* 0x0000000c18197c36 */ /* 0x000fe20008000000 */
[----:B------:R-:W-:Y:S08]  /*84f0*/  HMMA.16816.F32.BF16 R156, R172, R170, R156 ;  /* 0x000000aaac9c723c */ /* 0x000ff0000004189c */
[----:B------:R-:W-:Y:S08]  /*8500*/  HMMA.16816.F32.BF16 R144, R20, R190, R144 ;  /* 0x000000be1490723c */ /* 0x000ff00000041890 */
[----:B-1----:R-:W-:Y:S01]  /*8510*/  HMMA.16816.F32.BF16 R28, R8, R4, R28 ;  /* 0x00000004081c723c */ /* 0x002fe2000004181c */
[----:B------:R-:W-:-:S04]  /*8520*/  IADD3 R4, PT, PT, R200, 0x80, -R25 ;  /* 0x00000080c8047810 */ /* 0x000fc80007ffe819 */
[----:B------:R-:W-:-:S03]  /*8530*/  IABS R4, R4 ;  /* 0x0000000400047213 */ /* 0x000fc60000000000 */
[----:B------:R-:W-:Y:S01]  /*8540*/  HMMA.16816.F32.BF16 R160, R20, R16, R160 ;  /* 0x0000001014a0723c */ /* 0x000fe200000418a0 */
[----:B------:R-:W-:-:S07]  /*8550*/  I2FP.F32.S32 R5, R4 ;  /* 0x0000000400057245 */ /* 0x000fce0000201400 */
[C---:B------:R-:W-:Y:S01]  /*8560*/  HMMA.16816.F32.BF16 R156, R20.reuse, R18, R156 ;  /* 0x00000012149c723c */ /* 0x040fe2000004189c */
[----:B------:R-:W1:Y:S07]  /*8570*/  LDSM.16.M88.4 R16, [R2+0xa800] ;  /* 0x00a800000210783b */ /* 0x000e6e0000000200 */
[----:B------:R-:W-:Y:S01]  /*8580*/  HMMA.16816.F32.BF16 R140, R20, R152, R140 ;  /* 0x00000098148c723c */ /* 0x000fe2000004188c */
[----:B------:R-:W-:Y:S01]  /*8590*/  FFMA.FTZ R153, R5, -UR25, R28 ;  /* 0x8000001905997c23 */ /* 0x000fe2000801001c */
[----:B------:R-:W-:-:S02]  /*85a0*/  VIADD R5, R24, 0xffffff80 ;  /* 0xffffff8018057836 */ /* 0x000fc40000000000 */
[----:B------:R-:W-:-:S03]  /*85b0*/  VIADD R152, R200, 0x8 ;  /* 0x00000008c8987836 */ /* 0x000fc60000000000 */
[----:B------:R-:W-:Y:S01]  /*85c0*/  ISETP.GE.AND P5, PT, R5, R199, PT ;  /* 0x000000c70500720c */ /* 0x000fe20003fa6270 */
[----:B------:R-:W-:Y:S01]  /*85d0*/  HMMA.16816.F32.BF16 R136, R20, R154, R136 ;  /* 0x0000009a1488723c */ /* 0x000fe20000041888 */
[----:B------:R-:W-:Y:S01]  /*85e0*/  IMAD.U32 R21, RZ, RZ, UR4 ;  /* 0x00000004ff157e24 */ /* 0x000fe2000f8e00ff */
[----:B------:R-:W-:-:S04]  /*85f0*/  IADD3 R154, PT, PT, R200, 0x7f, -R25 ;  /* 0x0000007fc89a7810 */ /* 0x000fc80007ffe819 */
[----:B------:R-:W-:Y:S02]  /*8600*/  IADD3 R28, PT, PT, R200, -UR12, -R21 ;  /* 0x8000000cc81c7c10 */ /* 0x000fe4000fffe815 */
[----:B------:R-:W-:Y:S01]  /*8610*/  HMMA.16816.F32.BF16 R144, R12, R26, R144 ;  /* 0x0000001a0c90723c */ /* 0x000fe20000041890 */
[----:B------:R-:W-:Y:S02]  /*8620*/  IADD3 R27, PT, PT, R152, 0x80, -R25 ;  /* 0x00000080981b7810 */ /* 0x000fe40007ffe819 */
[----:B------:R-:W-:Y:S02]  /*8630*/  ISETP.GT.AND P4, PT, R28, R5, PT ;  /* 0x000000051c00720c */ /* 0x000fe40003f84270 */
[----:B------:R-:W-:Y:S02]  /*8640*/  IADD3 R26, PT, PT, R152, -UR12, -R21 ;  /* 0x8000000c981a7c10 */ /* 0x000fe4000fffe815 */
[----:B------:R-:W-:Y:S01]  /*8650*/  FSEL R153, R153, -INF , !P4 ;  /* 0xff80000099997808 */ /* 0x000fe20006000000 */
[----:B------:R-:W2:Y:S01]  /*8660*/  LDSM.16.M88.4 R20, [R192+0xa800] ;  /* 0x00a80000c014783b */ /* 0x000ea20000000200 */
[----:B------:R-:W-:-:S02]  /*8670*/  IABS R27, R27 ;  /* 0x0000001b001b7213 */ /* 0x000fc40000000000 */
[----:B------:R-:W-:Y:S02]  /*8680*/  IABS R154, R154 ;  /* 0x0000009a009a7213 */ /* 0x000fe40000000000 */
[----:B------:R-:W-:Y:S02]  /*8690*/  FSEL R153, R153, -INF , !P5 ;  /* 0xff80000099997808 */ /* 0x000fe40006800000 */
[----:B------:R-:W-:Y:S02]  /*86a0*/  ISETP.GE.AND P4, PT, R5, R198, PT ;  /* 0x000000c60500720c */ /* 0x000fe40003f86270 */
[----:B------:R-:W-:Y:S01]  /*86b0*/  I2FP.F32.S32 R27, R27 ;  /* 0x0000001b001b7245 */ /* 0x000fe20000201400 */
[----:B-1----:R-:W-:Y:S01]  /*86c0*/  HMMA.16816.F32.BF16 R140, R12, R16, R140 ;  /* 0x000000100c8c723c */ /* 0x002fe2000004188c */
[----:B------:R-:W-:Y:S02]  /*86d0*/  ISETP.GT.AND P5, PT, R26, R5, PT ;  /* 0x000000051a00720c */ /* 0x000fe40003fa4270 */
[----:B------:R-:W-:Y:S01]  /*86e0*/  I2FP.F32.S32 R154, R154 ;  /* 0x0000009a009a7245 */ /* 0x000fe20000201400 */
[----:B------:R-:W-:Y:S01]  /*86f0*/  FFMA.FTZ R27, R27, -UR25, R30 ;  /* 0x800000191b1b7c23 */ /* 0x000fe2000801001e */
[----:B------:R-:W-:-:S02]  /*8700*/  IADD3 R30, PT, PT, R152, 0x7f, -R25 ;  /* 0x0000007f981e7810 */ /* 0x000fc40007ffe819 */
[----:B------:R-:W-:Y:S01]  /*8710*/  IADD3 R17, PT, PT, R152, 0x78, -R25 ;  /* 0x0000007898117810 */ /* 0x000fe20007ffe819 */
[----:B------:R-:W-:Y:S01]  /*8720*/  HMMA.16816.F32.BF16 R4, R8, R6, R144 ;  /* 0x000000060804723c */ /* 0x000fe20000041890 */
[----:B------:R-:W-:Y:S01]  /*8730*/  FFMA.FTZ R147, R154, -UR25, R29 ;  /* 0x800000199a937c23 */ /* 0x000fe2000801001d */
[----:B------:R-:W-:Y:S01]  /*8740*/  VIADD R145, R24, 0xffffff81 ;  /* 0xffffff8118917836 */ /* 0x000fe20000000000 */
[----:B------:R-:W-:Y:S02]  /*8750*/  IADD3 R29, PT, PT, R200, 0x78, -R25 ;  /* 0x00000078c81d7810 */ /* 0x000fe40007ffe819 */
[----:B------:R-:W-:Y:S02]  /*8760*/  FSEL R27, R27, -INF , !P5 ;  /* 0xff8000001b1b7808 */ /* 0x000fe40006800000 */
[----:B------:R-:W-:Y:S01]  /*8770*/  IABS R30, R30 ;  /* 0x0000001e001e7213 */ /* 0x000fe20000000000 */
[----:B------:R-:W-:Y:S01]  /*8780*/  HMMA.16816.F32.BF16 R136, R12, R18, R136 ;  /* 0x000000120c88723c */ /* 0x000fe20000041888 */
[----:B------:R-:W-:-:S02]  /*8790*/  ISETP.GT.AND P5, PT, R28, R145, PT ;  /* 0x000000911c00720c */ /* 0x000fc40003fa4270 */
[----:B------:R-:W-:Y:S02]  /*87a0*/  IABS R29, R29 ;  /* 0x0000001d001d7213 */ /* 0x000fe40000000000 */
[----:B------:R-:W-:Y:S02]  /*87b0*/  FSEL R27, R27, -INF , !P4 ;  /* 0xff8000001b1b7808 */ /* 0x000fe40006000000 */
[----:B------:R-:W-:Y:S02]  /*87c0*/  I2FP.F32.S32 R30, R30 ;  /* 0x0000001e001e7245 */ /* 0x000fe40000201400 */
[----:B------:R-:W-:Y:S02]  /*87d0*/  ISETP.GE.AND P4, PT, R145, R199, PT ;  /* 0x000000c79100720c */ /* 0x000fe40003f86270 */
[----:B------:R-:W-:Y:S01]  /*87e0*/  FSEL R147, R147, -INF , !P5 ;  /* 0xff80000093937808 */ /* 0x000fe20006800000 */
[----:B------:R-:W-:Y:S01]  /*87f0*/  FFMA.FTZ R30, R30, -UR25, R31 ;  /* 0x800000191e1e7c23 */ /* 0x000fe2000801001f */
[----:B------:R-:W-:Y:S01]  /*8800*/  I2FP.F32.S32 R29, R29 ;  /* 0x0000001d001d7245 */ /* 0x000fe20000201400 */
[----:B--2---:R-:W-:Y:S01]  /*8810*/  HMMA.16816.F32.BF16 R140, R8, R20, R140 ;  /* 0x00000014088c723c */ /* 0x004fe2000004188c */
[----:B------:R-:W-:-:S02]  /*8820*/  FSEL R147, R147, -INF , !P4 ;  /* 0xff80000093937808 */ /* 0x000fc40006000000 */
[----:B------:R-:W-:Y:S01]  /*8830*/  ISETP.GE.AND P5, PT, R145, R198, PT ;  /* 0x000000c69100720c */ /* 0x000fe20003fa6270 */
[----:B------:R-:W-:Y:S01]  /*8840*/  FFMA.FTZ R31, R29, -UR25, R4 ;  /* 0x800000191d1f7c23 */ /* 0x000fe20008010004 */
[----:B------:R-:W-:Y:S01]  /*8850*/  ISETP.GT.AND P4, PT, R26, R145, PT ;  /* 0x000000911a00720c */ /* 0x000fe20003f84270 */
[----:B------:R-:W-:Y:S01]  /*8860*/  VIADD R145, R24, 0xffffff88 ;  /* 0xffffff8818917836 */ /* 0x000fe20000000000 */
[----:B------:R-:W-:Y:S01]  /*8870*/  IADD3 R4, PT, PT, R200, 0x77, -R25 ;  /* 0x00000077c8047810 */ /* 0x000fe20007ffe819 */
[----:B------:R-:W-:Y:S01]  /*8880*/  HMMA.16816.F32.BF16 R136, R8, R22, R136 ;  /* 0x000000160888723c */ /* 0x000fe20000041888 */
[----:B------:R-:W-:Y:S02]  /*8890*/  FSEL R29, R30, -INF , !P4 ;  /* 0xff8000001e1d7808 */ /* 0x000fe40006000000 */
[----:B------:R-:W-:Y:S02]  /*88a0*/  IABS R17, R17 ;  /* 0x0000001100117213 */ /* 0x000fe40000000000 */
[----:B------:R-:W-:-:S02]  /*88b0*/  IABS R4, R4 ;  /* 0x0000000400047213 */ /* 0x000fc40000000000 */
[----:B------:R-:W-:Y:S02]  /*88c0*/  ISETP.GT.AND P4, PT, R28, R145, PT ;  /* 0x000000911c00720c */ /* 0x000fe40003f84270 */
[----:B------:R-:W-:Y:S02]  /*88d0*/  FSEL R29, R29, -INF , !P5 ;  /* 0xff8000001d1d7808 */ /* 0x000fe40006800000 */
[----:B------:R-:W-:Y:S02]  /*88e0*/  I2FP.F32.S32 R17, R17 ;  /* 0x0000001100117245 */ /* 0x000fe40000201400 */
[----:B------:R-:W-:Y:S02]  /*88f0*/  I2FP.F32.S32 R4, R4 ;  /* 0x0000000400047245 */ /* 0x000fe40000201400 */
[----:B------:R-:W-:Y:S01]  /*8900*/  ISETP.GE.AND P5, PT, R145, R199, PT ;  /* 0x000000c79100720c */ /* 0x000fe20003fa6270 */
[----:B------:R-:W-:Y:S01]  /*8910*/  FFMA.FTZ R6, R17, -UR25, R6 ;  /* 0x8000001911067c23 */ /* 0x000fe20008010006 */
[----:B------:R-:W-:Y:S01]  /*8920*/  FSEL R31, R31, -INF , !P4 ;  /* 0xff8000001f1f7808 */ /* 0x000fe20006000000 */
[----:B------:R-:W-:Y:S01]  /*8930*/  FFMA.FTZ R237, R4, -UR25, R5 ;  /* 0x8000001904ed7c23 */ /* 0x000fe20008010005 */
[----:B------:R-:W-:Y:S01]  /*8940*/  VIADD R5, R24, 0xffffff89 ;  /* 0xffffff8918057836 */ /* 0x000fe20000000000 */
[----:B------:R-:W-:-:S02]  /*8950*/  IADD3 R4, PT, PT, R152, 0x77, -R25 ;  /* 0x0000007798047810 */ /* 0x000fc40007ffe819 */
[----:B------:R-:W-:Y:S02]  /*8960*/  FSEL R31, R31, -INF , !P5 ;  /* 0xff8000001f1f7808 */ /* 0x000fe40006800000 */
[----:B------:R-:W-:Y:S02]  /*8970*/  ISETP.GT.AND P5, PT, R26, R145, PT ;  /* 0x000000911a00720c */ /* 0x000fe40003fa4270 */
[----:B------:R-:W-:Y:S02]  /*8980*/  ISETP.GE.AND P4, PT, R145, R198, PT ;  /* 0x000000c69100720c */ /* 0x000fe40003f86270 */
[----:B------:R-:W-:Y:S02]  /*8990*/  FSEL R21, R6, -INF , !P5 ;  /* 0xff80000006157808 */ /* 0x000fe40006800000 */
[----:B------:R-:W-:Y:S02]  /*89a0*/  ISETP.GT.AND P5, PT, R28, R5, PT ;  /* 0x000000051c00720c */ /* 0x000fe40003fa4270 */
[----:B------:R-:W-:-:S02]  /*89b0*/  IABS R4, R4 ;  /* 0x0000000400047213 */ /* 0x000fc40000000000 */
[----:B------:R-:W-:Y:S02]  /*89c0*/  IADD3 R17, PT, PT, R200, 0x70, -R25 ;  /* 0x00000070c8117810 */ /* 0x000fe40007ffe819 */
[----:B------:R-:W-:Y:S02]  /*89d0*/  FSEL R21, R21, -INF , !P4 ;  /* 0xff80000015157808 */ /* 0x000fe40006000000 */
[----:B------:R-:W-:Y:S02]  /*89e0*/  ISETP.GE.AND P4, PT, R5, R199, PT ;  /* 0x000000c70500720c */ /* 0x000fe40003f86270 */
[----:B------:R-:W-:Y:S02]  /*89f0*/  FSEL R237, R237, -INF , !P5 ;  /* 0xff800000eded7808 */ /* 0x000fe40006800000 */
[----:B------:R-:W-:Y:S02]  /*8a00*/  I2FP.F32.S32 R4, R4 ;  /* 0x0000000400047245 */ /* 0x000fe40000201400 */
[----:B------:R-:W-:-:S02]  /*8a10*/  IABS R17, R17 ;  /* 0x0000001100117213 */ /* 0x000fc40000000000 */
[----:B------:R-:W-:Y:S01]  /*8a20*/  FSEL R237, R237, -INF , !P4 ;  /* 0xff800000eded7808 */ /* 0x000fe20006000000 */
[----:B------:R-:W-:Y:S01]  /*8a30*/  FFMA.FTZ R155, R4, -UR25, R7 ;  /* 0x80000019049b7c23 */ /* 0x000fe20008010007 */
[----:B------:R-:W-:Y:S02]  /*8a40*/  ISETP.GE.AND P5, PT, R5, R198, PT ;  /* 0x000000c60500720c */ /* 0x000fe40003fa6270 */
[----:B------:R-:W-:Y:S02]  /*8a50*/  I2FP.F32.S32 R17, R17 ;  /* 0x0000001100117245 */ /* 0x000fe40000201400 */
[----:B------:R-:W-:Y:S02]  /*8a60*/  ISETP.GT.AND P4, PT, R26, R5, PT ;  /* 0x000000051a00720c */ /* 0x000fe40003f84270 */
[----:B------:R-:W1:Y:S01]  /*8a70*/  LDSM.16.M88.4 R4, [R2+0xb000] ;  /* 0x00b000000204783b */ /* 0x000e620000000200 */
[----:B------:R-:W-:Y:S01]  /*8a80*/  FFMA.FTZ R140, R17, -UR25, R140 ;  /* 0x80000019118c7c23 */ /* 0x000fe2000801008c */
[----:B------:R-:W-:Y:S01]  /*8a90*/  VIADD R17, R24, 0xffffff90 ;  /* 0xffffff9018117836 */ /* 0x000fe20000000000 */
[----:B------:R-:W-:-:S02]  /*8aa0*/  FSEL R155, R155, -INF , !P4 ;  /* 0xff8000009b9b7808 */ /* 0x000fc40006000000 */
[--C-:B------:R-:W-:Y:S02]  /*8ab0*/  IADD3 R20, PT, PT, R200, 0x6f, -R25.reuse ;  /* 0x0000006fc8147810 */ /* 0x100fe40007ffe819 */
[----:B------:R-:W-:Y:S02]  /*8ac0*/  ISETP.GT.AND P4, PT, R28, R17, PT ;  /* 0x000000111c00720c */ /* 0x000fe40003f84270 */
[----:B------:R-:W-:Y:S02]  /*8ad0*/  FSEL R155, R155, -INF , !P5 ;  /* 0xff8000009b9b7808 */ /* 0x000fe40006800000 */
[----:B------:R-:W-:Y:S02]  /*8ae0*/  ISETP.GE.AND P5, PT, R17, R199, PT ;  /* 0x000000c71100720c */ /* 0x000fe40003fa6270 */
[----:B------:R-:W-:Y:S02]  /*8af0*/  FSEL R175, R140, -INF , !P4 ;  /* 0xff8000008caf7808 */ /* 0x000fe40006000000 */
[----:B------:R-:W-:-:S02]  /*8b00*/  IADD3 R145, PT, PT, R152, 0x70, -R25 ;  /* 0x0000007098917810 */ /* 0x000fc40007ffe819 */
[----:B------:R-:W-:Y:S02]  /*8b10*/  FSEL R175, R175, -INF , !P5 ;  /* 0xff800000afaf7808 */ /* 0x000fe40006800000 */
[----:B------:R-:W-:Y:S02]  /*8b20*/  ISETP.GE.AND P4, PT, R17, R198, PT ;  /* 0x000000c61100720c */ /* 0x000fe40003f86270 */
[----:B------:R-:W-:Y:S02]  /*8b30*/  ISETP.GT.AND P5, PT, R26, R17, PT ;  /* 0x000000111a00720c */ /* 0x000fe40003fa4270 */
[----:B------:R-:W2:Y:S01]  /*8b40*/  LDSM.16.M88.4 R16, [R192+0xb000] ;  /* 0x00b00000c010783b */ /* 0x000ea20000000200 */
[----:B------:R-:W-:Y:S02]  /*8b50*/  IABS R20, R20 ;  /* 0x0000001400147213 */ /* 0x000fe40000000000 */
[----:B------:R-:W-:Y:S02]  /*8b60*/  IABS R145, R145 ;  /* 0x0000009100917213 */ /* 0x000fe40000000000 */
[----:B------:R-:W-:-:S02]  /*8b70*/  I2FP.F32.S32 R20, R20 ;  /* 0x0000001400147245 */ /* 0x000fc40000201400 */
[----:B------:R-:W-:Y:S02]  /*8b80*/  I2FP.F32.S32 R145, R145 ;  /* 0x0000009100917245 */ /* 0x000fe40000201400 */
[----:B------:R-:W-:Y:S01]  /*8b90*/  IADD3 R23, PT, PT, R200, 0x68, -R25 ;  /* 0x00000068c8177810 */ /* 0x000fe20007ffe819 */
[----:B------:R-:W-:Y:S01]  /*8ba0*/  FFMA.FTZ R235, R20, -UR25, R141 ;  /* 0x8000001914eb7c23 */ /* 0x000fe2000801008d */
[----:B------:R-:W-:Y:S02]  /*8bb0*/  VIADD R141, R24, 0xffffff91 ;  /* 0xffffff91188d7836 */ /* 0x000fe40000000000 */
[----:B------:R-:W-:Y:S01]  /*8bc0*/  FFMA.FTZ R142, R145, -UR25, R142 ;  /* 0x80000019918e7c23 */ /* 0x000fe2000801008e */
[----:B------:R-:W-:Y:S02]  /*8bd0*/  IADD3 R20, PT, PT, R152, 0x6f, -R25 ;  /* 0x0000006f98147810 */ /* 0x000fe40007ffe819 */
[----:B------:R-:W-:Y:S02]  /*8be0*/  IABS R23, R23 ;  /* 0x0000001700177213 */ /* 0x000fe40000000000 */
[----:B------:R-:W-:Y:S01]  /*8bf0*/  FSEL R227, R142, -INF , !P5 ;  /* 0xff8000008ee37808 */ /* 0x000fe20006800000 */
[----:B-1----:R-:W-:Y:S01]  /*8c00*/  HMMA.16816.F32.BF16 R32, R12, R4, R32 ;  /* 0x000000040c20723c */ /* 0x002fe20000041820 */
[----:B------:R-:W-:-:S02]  /*8c10*/  IABS R20, R20 ;  /* 0x0000001400147213 */ /* 0x000fc40000000000 */
[----:B------:R-:W-:Y:S02]  /*8c20*/  ISETP.GT.AND P5, PT, R28, R141, PT ;  /* 0x0000008d1c00720c */ /* 0x000fe40003fa4270 */
[----:B------:R-:W-:Y:S02]  /*8c30*/  FSEL R227, R227, -INF , !P4 ;  /* 0xff800000e3e37808 */ /* 0x000fe40006000000 */
        /* <DEDUP_REMOVED lines=11> */
[----:B------:R-:W-:Y:S01]  /*8cf0*/  IADD3 R4, PT, PT, R200, 0x67, -R25 ;  /* 0x00000067c8047810 */ /* 0x000fe20007ffe819 */
[----:B--2---:R-:W-:Y:S01]  /*8d00*/  HMMA.16816.F32.BF16 R32, R8, R16, R32 ;  /* 0x000000100820723c */ /* 0x004fe20000041820 */
[----:B------:R-:W-:Y:S02]  /*8d10*/  ISETP.GE.AND P5, PT, R141, R198, PT ;  /* 0x000000c68d00720c */ /* 0x000fe40003fa6270 */
[----:B------:R-:W-:Y:S02]  /*8d20*/  FSEL R185, R20, -INF , !P4 ;  /* 0xff80000014b97808 */ /* 0x000fe40006000000 */
[----:B------:R-:W-:-:S02]  /*8d30*/  IABS R5, R5 ;  /* 0x0000000500057213 */ /* 0x000fc40000000000 */
[----:B------:R-:W-:Y:S01]  /*8d40*/  ISETP.GT.AND P4, PT, R28, R23, PT ;  /* 0x000000171c00720c */ /* 0x000fe20003f84270 */
[----:B------:R-:W-:Y:S01]  /*8d50*/  HMMA.16816.F32.BF16 R148, R8, R18, R148 ;  /* 0x000000120894723c */ /* 0x000fe20000041894 */
[----:B------:R-:W-:Y:S02]  /*8d60*/  IABS R4, R4 ;  /* 0x0000000400047213 */ /* 0x000fe40000000000 */
        /* <DEDUP_REMOVED lines=40> */
[----:B------:R-:W1:Y:S01]  /*8ff0*/  LDSM.16.M88.4 R16, [R192+0xb800] ;  /* 0x00b80000c010783b */ /* 0x000e620000000200 */
[----:B------:R-:W-:Y:S01]  /*9000*/  IABS R23, R23 ;  /* 0x0000001700177213 */ /* 0x000fe20000000000 */
[----:B------:R-:W-:-:S04]  /*9010*/  DEPBAR.LE SB0, 0x0 ;  /* 0x000080000000791a */ /* 0x000fc80000000000 */
[----:B------:R-:W-:Y:S02]  /*9020*/  I2FP.F32.S32 R23, R23 ;  /* 0x0000001700177245 */ /* 0x000fe40000201400 */
[----:B------:R-:W-:Y:S02]  /*9030*/  I2FP.F32.S32 R2, R2 ;  /* 0x0000000200027245 */ /* 0x000fe40000201400 */
[----:B------:R-:W-:Y:S01]  /*9040*/  IADD3 R20, PT, PT, R200, 0x58, -R25 ;  /* 0x00000058c8147810 */ /* 0x000fe20007ffe819 */
[----:B------:R-:W-:Y:S02]  /*9050*/  FFMA.FTZ R23, R23, -UR25, R34 ;  /* 0x8000001917177c23 */ /* 0x000fe40008010022 */
[----:B------:R-:W-:Y:S01]  /*9060*/  FFMA.FTZ R143, R2, -UR25, R33 ;  /* 0x80000019028f7c23 */ /* 0x000fe20008010021 */
[----:B------:R-:W-:Y:S01]  /*9070*/  VIADD R33, R24, 0xffffffa1 ;  /* 0xffffffa118217836 */ /* 0x000fe20000000000 */
[----:B------:R-:W-:Y:S01]  /*9080*/  IADD3 R2, PT, PT, R152, 0x5f, -R25 ;  /* 0x0000005f98027810 */ /* 0x000fe20007ffe819 */
[----:B--2---:R-:W-:Y:S01]  /*9090*/  HMMA.16816.F32.BF16 R160, R12, R4, R160 ;  /* 0x000000040ca0723c */ /* 0x004fe200000418a0 */
[----:B------:R-:W-:-:S02]  /*90a0*/  FSEL R189, R23, -INF , !P5 ;  /* 0xff80000017bd7808 */ /* 0x000fc40006800000 */
[----:B------:R-:W-:Y:S02]  /*90b0*/  IABS R2, R2 ;  /* 0x0000000200027213 */ /* 0x000fe40000000000 */
[----:B------:R-:W-:Y:S02]  /*90c0*/  IABS R23, R20 ;  /* 0x0000001400177213 */ /* 0x000fe40000000000 */
[----:B------:R-:W-:Y:S01]  /*90d0*/  ISETP.GT.AND P5, PT, R28, R33, PT ;  /* 0x000000211c00720c */ /* 0x000fe20003fa4270 */
[----:B------:R-:W-:Y:S01]  /*90e0*/  HMMA.16816.F32.BF16 R156, R12, R6, R156 ;  /* 0x000000060c9c723c */ /* 0x000fe2000004189c */
[----:B------:R-:W-:Y:S01]  /*90f0*/  FSEL R189, R189, -INF , !P4 ;  /* 0xff800000bdbd7808 */ /* 0x000fe20006000000 */
[C---:B------:R-:W-:Y:S01]  /*9100*/  VIADD R7, R24.reuse, 0xffffffb0 ;  /* 0xffffffb018077836 */ /* 0x040fe20000000000 */
[----:B------:R-:W-:Y:S01]  /*9110*/  I2FP.F32.S32 R2, R2 ;  /* 0x0000000200027245 */ /* 0x000fe20000201400 */
[----:B------:R-:W-:Y:S01]  /*9120*/  VIADD R13, R24, 0xffffffb8 ;  /* 0xffffffb8180d7836 */ /* 0x000fe20000000000 */
[----:B------:R-:W-:-:S02]  /*9130*/  I2FP.F32.S32 R23, R23 ;  /* 0x0000001700177245 */ /* 0x000fc40000201400 */
[----:B------:R-:W-:Y:S01]  /*9140*/  ISETP.GE.AND P4, PT, R33, R199, PT ;  /* 0x000000c72100720c */ /* 0x000fe20003f86270 */
[----:B------:R-:W-:Y:S01]  /*9150*/  FFMA.FTZ R2, R2, -UR25, R35 ;  /* 0x8000001902027c23 */ /* 0x000fe20008010023 */
[----:B------:R-:W-:Y:S01]  /*9160*/  FSEL R143, R143, -INF , !P5 ;  /* 0xff8000008f8f7808 */ /* 0x000fe20006800000 */
[----:B------:R-:W-:Y:S01]  /*9170*/  FFMA.FTZ R148, R23, -UR25, R148 ;  /* 0x8000001917947c23 */ /* 0x000fe20008010094 */
[----:B------:R-:W-:Y:S01]  /*9180*/  VIADD R23, R24, 0xffffffa8 ;  /* 0xffffffa818177836 */ /* 0x000fe20000000000 */
[--C-:B------:R-:W-:Y:S02]  /*9190*/  IADD3 R5, PT, PT, R152, 0x58, -R25.reuse ;  /* 0x0000005898057810 */ /* 0x100fe40007ffe819 */
[----:B------:R-:W-:Y:S01]  /*91a0*/  FSEL R143, R143, -INF , !P4 ;  /* 0xff8000008f8f7808 */ /* 0x000fe20006000000 */
[----:B------:R-:W-:Y:S01]  /*91b0*/  BAR.SYNC.DEFER_BLOCKING 0x0 ;  /* 0x0000000000007b1d */ /* 0x000fe20000010000 */
[----:B------:R-:W-:Y:S01]  /*91c0*/  ISETP.GT.AND P4, PT, R26, R33, PT ;  /* 0x000000211a00720c */ /* 0x000fe20003f84270 */
[----:B-1----:R-:W-:Y:S01]  /*91d0*/  HMMA.16816.F32.BF16 R160, R8, R16, R160 ;  /* 0x0000001008a0723c */ /* 0x002fe200000418a0 */
[----:B------:R-:W-:Y:S01]  /*91e0*/  IADD3 R4, PT, PT, R200, 0x57, -R25 ;  /* 0x00000057c8047810 */ /* 0x000fe20007ffe819 */
[----:B------:R-:W-:Y:S01]  /*91f0*/  VIADD R17, R24, 0xffffffa9 ;  /* 0xffffffa918117836 */ /* 0x000fe20000000000 */
[----:B------:R-:W-:-:S02]  /*9200*/  ISETP.GE.AND P5, PT, R33, R198, PT ;  /* 0x000000c62100720c */ /* 0x000fc40003fa6270 */
[----:B------:R-:W-:Y:S02]  /*9210*/  FSEL R187, R2, -INF , !P4 ;  /* 0xff80000002bb7808 */ /* 0x000fe40006000000 */
[----:B------:R-:W-:Y:S01]  /*9220*/  IABS R5, R5 ;  /* 0x0000000500057213 */ /* 0x000fe20000000000 */
[----:B------:R-:W-:Y:S01]  /*9230*/  HMMA.16816.F32.BF16 R8, R8, R18, R156 ;  /* 0x000000120808723c */ /* 0x000fe2000004189c */
[----:B------:R-:W-:Y:S02]  /*9240*/  ISETP.GT.AND P4, PT, R28, R23, PT ;  /* 0x000000171c00720c */ /* 0x000fe40003f84270 */
[----:B------:R-:W-:Y:S02]  /*9250*/  IABS R2, R4 ;  /* 0x0000000400027213 */ /* 0x000fe40000000000 */
[----:B------:R-:W-:Y:S02]  /*9260*/  FSEL R187, R187, -INF , !P5 ;  /* 0xff800000bbbb7808 */ /* 0x000fe40006800000 */
[----:B------:R-:W-:-:S02]  /*9270*/  I2FP.F32.S32 R5, R5 ;  /* 0x0000000500057245 */ /* 0x000fc40000201400 */
[----:B------:R-:W-:Y:S02]  /*9280*/  ISETP.GE.AND P5, PT, R23, R199, PT ;  /* 0x000000c71700720c */ /* 0x000fe40003fa6270 */
[----:B------:R-:W-:Y:S01]  /*9290*/  FSEL R193, R148, -INF , !P4 ;  /* 0xff80000094c17808 */ /* 0x000fe20006000000 */
[----:B------:R-:W-:Y:S01]  /*92a0*/  FFMA.FTZ R5, R5, -UR25, R150 ;  /* 0x8000001905057c23 */ /* 0x000fe20008010096 */
[----:B------:R-:W-:Y:S02]  /*92b0*/  I2FP.F32.S32 R2, R2 ;  /* 0x0000000200027245 */ /* 0x000fe40000201400 */
[----:B------:R-:W-:Y:S02]  /*92c0*/  FSEL R193, R193, -INF , !P5 ;  /* 0xff800000c1c17808 */ /* 0x000fe40006800000 */
[----:B------:R-:W-:Y:S01]  /*92d0*/  ISETP.GT.AND P5, PT, R26, R23, PT ;  /* 0x000000171a00720c */ /* 0x000fe20003fa4270 */
[----:B------:R-:W-:Y:S01]  /*92e0*/  FFMA.FTZ R149, R2, -UR25, R149 ;  /* 0x8000001902957c23 */ /* 0x000fe20008010095 */
[----:B------:R-:W-:-:S02]  /*92f0*/  IADD3 R2, PT, PT, R152, 0x57, -R25 ;  /* 0x0000005798027810 */ /* 0x000fc40007ffe819 */
[----:B------:R-:W-:Y:S02]  /*9300*/  IADD3 R4, PT, PT, R200, 0x50, -R25 ;  /* 0x00000050c8047810 */ /* 0x000fe40007ffe819 */
[----:B------:R-:W-:Y:S02]  /*9310*/  FSEL R191, R5, -INF , !P5 ;  /* 0xff80000005bf7808 */ /* 0x000fe40006800000 */
[----:B------:R-:W-:Y:S02]  /*9320*/  ISETP.GE.AND P4, PT, R23, R198, PT ;  /* 0x000000c61700720c */ /* 0x000fe40003f86270 */
[----:B------:R-:W-:Y:S02]  /*9330*/  IABS R2, R2 ;  /* 0x0000000200027213 */ /* 0x000fe40000000000 */
[----:B------:R-:W-:Y:S02]  /*9340*/  IABS R5, R4 ;  /* 0x0000000400057213 */ /* 0x000fe40000000000 */
[----:B------:R-:W-:-:S02]  /*9350*/  ISETP.GT.AND P5, PT, R28, R17, PT ;  /* 0x000000111c00720c */ /* 0x000fc40003fa4270 */
[----:B------:R-:W-:Y:S02]  /*9360*/  FSEL R191, R191, -INF , !P4 ;  /* 0xff800000bfbf7808 */ /* 0x000fe40006000000 */
[----:B------:R-:W-:Y:S02]  /*9370*/  I2FP.F32.S32 R2, R2 ;  /* 0x0000000200027245 */ /* 0x000fe40000201400 */
[----:B------:R-:W-:Y:S02]  /*9380*/  I2FP.F32.S32 R5, R5 ;  /* 0x0000000500057245 */ /* 0x000fe40000201400 */
[----:B------:R-:W-:Y:S01]  /*9390*/  ISETP.GE.AND P4, PT, R17, R199, PT ;  /* 0x000000c71100720c */ /* 0x000fe20003f86270 */
[----:B------:R-:W-:Y:S01]  /*93a0*/  FFMA.FTZ R2, R2, -UR25, R151 ;  /* 0x8000001902027c23 */ /* 0x000fe20008010097 */
[----:B------:R-:W-:Y:S01]  /*93b0*/  FSEL R221, R149, -INF , !P5 ;  /* 0xff80000095dd7808 */ /* 0x000fe20006800000 */
[----:B------:R-:W-:Y:S01]  /*93c0*/  FFMA.FTZ R160, R5, -UR25, R160 ;  /* 0x8000001905a07c23 */ /* 0x000fe200080100a0 */
[----:B------:R-:W-:-:S02]  /*93d0*/  IADD3 R5, PT, PT, R152, 0x50, -R25 ;  /* 0x0000005098057810 */ /* 0x000fc40007ffe819 */
[----:B------:R-:W-:Y:S02]  /*93e0*/  FSEL R221, R221, -INF , !P4 ;  /* 0xff800000dddd7808 */ /* 0x000fe40006000000 */
[----:B------:R-:W-:Y:S02]  /*93f0*/  ISETP.GT.AND P4, PT, R26, R17, PT ;  /* 0x000000111a00720c */ /* 0x000fe40003f84270 */
        /* <DEDUP_REMOVED lines=9> */
[----:B------:R-:W-:Y:S01]  /*9490*/  FFMA.FTZ R162, R5, -UR25, R162 ;  /* 0x8000001905a27c23 */ /* 0x000fe200080100a2 */
[----:B------:R-:W-:Y:S01]  /*94a0*/  FSEL R173, R160, -INF , !P4 ;  /* 0xff800000a0ad7808 */ /* 0x000fe20006000000 */
[----:B------:R-:W-:Y:S01]  /*94b0*/  VIADD R5, R24, 0xffffffb1 ;  /* 0xffffffb118057836 */ /* 0x000fe20000000000 */
[----:B------:R-:W-:-:S02]  /*94c0*/  I2FP.F32.S32 R2, R2 ;  /* 0x0000000200027245 */ /* 0x000fc40000201400 */
[----:B------:R-:W-:Y:S02]  /*94d0*/  FSEL R173, R173, -INF , !P5 ;  /* 0xff800000adad7808 */ /* 0x000fe40006800000 */
[----:B------:R-:W-:Y:S01]  /*94e0*/  ISETP.GT.AND P5, PT, R26, R7, PT ;  /* 0x000000071a00720c */ /* 0x000fe20003fa4270 */
[----:B------:R-:W-:Y:S01]  /*94f0*/  FFMA.FTZ R2, R2, -UR25, R161 ;  /* 0x8000001902027c23 */ /* 0x000fe200080100a1 */
[----:B------:R-:W-:Y:S02]  /*9500*/  IADD3 R6, PT, PT, R152, 0x4f, -R25 ;  /* 0x0000004f98067810 */ /* 0x000fe40007ffe819 */
[----:B------:R-:W-:Y:S02]  /*9510*/  ISETP.GE.AND P4, PT, R7, R198, PT ;  /* 0x000000c60700720c */ /* 0x000fe40003f86270 */
[----:B------:R-:W-:Y:S02]  /*9520*/  FSEL R162, R162, -INF , !P5 ;  /* 0xff800000a2a27808 */ /* 0x000fe40006800000 */
[----:B------:R-:W-:-:S02]  /*9530*/  IABS R6, R6 ;  /* 0x0000000600067213 */ /* 0x000fc40000000000 */
[--C-:B------:R-:W-:Y:S02]  /*9540*/  IADD3 R7, PT, PT, R200, 0x48, -R25.reuse ;  /* 0x00000048c8077810 */ /* 0x100fe40007ffe819 */
[----:B------:R-:W-:Y:S02]  /*9550*/  ISETP.GT.AND P5, PT, R28, R5, PT ;  /* 0x000000051c00720c */ /* 0x000fe40003fa4270 */
[C-C-:B------:R-:W-:Y:S02]  /*9560*/  IADD3 R4, PT, PT, R152.reuse, 0x48, -R25.reuse ;  /* 0x0000004898047810 */ /* 0x140fe40007ffe819 */
[----:B------:R-:W-:Y:S02]  /*9570*/  IADD3 R152, PT, PT, R152, 0x47, -R25 ;  /* 0x0000004798987810 */ /* 0x000fe40007ffe819 */
[----:B------:R-:W-:Y:S02]  /*9580*/  FSEL R169, R162, -INF , !P4 ;  /* 0xff800000a2a97808 */ /* 0x000fe40006000000 */
[----:B------:R-:W-:-:S02]  /*9590*/  I2FP.F32.S32 R6, R6 ;  /* 0x0000000600067245 */ /* 0x000fc40000201400 */
[----:B------:R-:W-:Y:S02]  /*95a0*/  IADD3 R25, PT, PT, R200, 0x47, -R25 ;  /* 0x00000047c8197810 */ /* 0x000fe40007ffe819 */
[----:B------:R-:W-:Y:S01]  /*95b0*/  IABS R7, R7 ;  /* 0x0000000700077213 */ /* 0x000fe20000000000 */
[----:B------:R-:W-:Y:S01]  /*95c0*/  FFMA.FTZ R6, R6, -UR25, R163 ;  /* 0x8000001906067c23 */ /* 0x000fe200080100a3 */
[----:B------:R-:W-:Y:S02]  /*95d0*/  ISETP.GE.AND P4, PT, R5, R199, PT ;  /* 0x000000c70500720c */ /* 0x000fe40003f86270 */
[----:B------:R-:W-:Y:S02]  /*95e0*/  FSEL R2, R2, -INF , !P5 ;  /* 0xff80000002027808 */ /* 0x000fe40006800000 */
[----:B------:R-:W-:Y:S02]  /*95f0*/  I2FP.F32.S32 R7, R7 ;  /* 0x0000000700077245 */ /* 0x000fe40000201400 */
[----:B------:R-:W-:-:S02]  /*9600*/  FSEL R164, R2, -INF , !P4 ;  /* 0xff80000002a47808 */ /* 0x000fc40006000000 */
[----:B------:R-:W-:Y:S01]  /*9610*/  IABS R25, R25 ;  /* 0x0000001900197213 */ /* 0x000fe20000000000 */
[----:B------:R-:W-:Y:S01]  /*9620*/  FFMA.FTZ R7, R7, -UR25, R8 ;  /* 0x8000001907077c23 */ /* 0x000fe20008010008 */
[----:B------:R-:W-:Y:S02]  /*9630*/  ISETP.GT.AND P4, PT, R26, R5, PT ;  /* 0x000000051a00720c */ /* 0x000fe40003f84270 */
[----:B------:R-:W-:Y:S02]  /*9640*/  I2FP.F32.S32 R2, R25 ;  /* 0x0000001900027245 */ /* 0x000fe40000201400 */
[----:B------:R-:W-:Y:S02]  /*9650*/  FSEL R6, R6, -INF , !P4 ;  /* 0xff80000006067808 */ /* 0x000fe40006000000 */
[----:B------:R-:W-:Y:S01]  /*9660*/  ISETP.GT.AND P4, PT, R28, R13, PT ;  /* 0x0000000d1c00720c */ /* 0x000fe20003f84270 */
[----:B------:R-:W-:Y:S01]  /*9670*/  FFMA.FTZ R2, R2, -UR25, R9 ;  /* 0x8000001902027c23 */ /* 0x000fe20008010009 */
[----:B------:R-:W-:-:S02]  /*9680*/  IABS R4, R4 ;  /* 0x0000000400047213 */ /* 0x000fc40000000000 */
[----:B------:R-:W-:Y:S01]  /*9690*/  ISETP.GE.AND P5, PT, R5, R198, PT ;  /* 0x000000c60500720c */ /* 0x000fe20003fa6270 */
[----:B------:R-:W-:Y:S01]  /*96a0*/  VIADD R5, R24, 0xffffffb9 ;  /* 0xffffffb918057836 */ /* 0x000fe20000000000 */
[----:B------:R-:W-:Y:S02]  /*96b0*/  FSEL R7, R7, -INF , !P4 ;  /* 0xff80000007077808 */ /* 0x000fe40006000000 */
[----:B------:R-:W-:Y:S02]  /*96c0*/  I2FP.F32.S32 R9, R4 ;  /* 0x0000000400097245 */ /* 0x000fe40000201400 */
[----:B------:R-:W-:Y:S02]  /*96d0*/  ISETP.GE.AND P4, PT, R13, R199, PT ;  /* 0x000000c70d00720c */ /* 0x000fe40003f86270 */
[----:B------:R-:W-:Y:S01]  /*96e0*/  FSEL R159, R6, -INF , !P5 ;  /* 0xff800000069f7808 */ /* 0x000fe20006800000 */
[----:B------:R-:W-:Y:S01]  /*96f0*/  FFMA.FTZ R9, R9, -UR25, R10 ;  /* 0x8000001909097c23 */ /* 0x000fe2000801000a */
[----:B------:R-:W-:-:S02]  /*9700*/  ISETP.GT.AND P5, PT, R28, R5, PT ;  /* 0x000000051c00720c */ /* 0x000fc40003fa4270 */
[----:B------:R-:W-:Y:S02]  /*9710*/  IABS R152, R152 ;  /* 0x0000009800987213 */ /* 0x000fe40000000000 */
[----:B------:R-:W-:Y:S02]  /*9720*/  FSEL R171, R7, -INF , !P4 ;  /* 0xff80000007ab7808 */ /* 0x000fe40006000000 */
[----:B------:R-:W-:Y:S02]  /*9730*/  ISETP.GT.AND P4, PT, R26, R13, PT ;  /* 0x0000000d1a00720c */ /* 0x000fe40003f84270 */
[----:B------:R-:W-:Y:S01]  /*9740*/  FSEL R162, R2, -INF , !P5 ;  /* 0xff80000002a27808 */ /* 0x000fe20006800000 */
[----:B------:R-:W-:Y:S01]  /*9750*/  VIADD R2, R0, 0xfffffffe ;  /* 0xfffffffe00027836 */ /* 0x000fe20000000000 */
[----:B------:R-:W-:Y:S02]  /*9760*/  I2FP.F32.S32 R152, R152 ;  /* 0x0000009800987245 */ /* 0x000fe40000201400 */
[----:B------:R-:W-:-:S02]  /*9770*/  ISETP.GE.AND P5, PT, R13, R198, PT ;  /* 0x000000c60d00720c */ /* 0x000fc40003fa6270 */
[----:B------:R-:W-:Y:S01]  /*9780*/  FSEL R165, R9, -INF , !P4 ;  /* 0xff80000009a57808 */ /* 0x000fe20006000000 */
[----:B------:R-:W-:Y:S01]  /*9790*/  FFMA.FTZ R11, R152, -UR25, R11 ;  /* 0x80000019980b7c23 */ /* 0x000fe2000801000b */
[----:B------:R-:W-:Y:S02]  /*97a0*/  ISETP.GE.AND P4, PT, R5, R199, PT ;  /* 0x000000c70500720c */ /* 0x000fe40003f86270 */
[----:B------:R-:W-:Y:S02]  /*97b0*/  FSEL R165, R165, -INF , !P5 ;  /* 0xff800000a5a57808 */ /* 0x000fe40006800000 */
[----:B------:R-:W-:Y:S02]  /*97c0*/  ISETP.GT.AND P5, PT, R26, R5, PT ;  /* 0x000000051a00720c */ /* 0x000fe40003fa4270 */
[----:B------:R-:W-:Y:S02]  /*97d0*/  FSEL R162, R162, -INF , !P4 ;  /* 0xff800000a2a27808 */ /* 0x000fe40006000000 */
[----:B------:R-:W-:-:S02]  /*97e0*/  FSEL R11, R11, -INF , !P5 ;  /* 0xff8000000b0b7808 */ /* 0x000fc40006800000 */
[----:B------:R-:W-:Y:S02]  /*97f0*/  ISETP.GT.U32.AND P5, PT, R2, R205, PT ;  /* 0x000000cd0200720c */ /* 0x000fe40003fa4070 */
[----:B------:R-:W-:-:S04]  /*9800*/  ISETP.GE.AND P4, PT, R5, R198, PT ;  /* 0x000000c60500720c */ /* 0x000fc80003f86270 */
[----:B------:R-:W-:-:S07]  /*9810*/  FSEL R163, R11, -INF , !P4 ;  /* 0xff8000000ba37808 */ /* 0x000fce0006000000 */
[----:B------:R-:W-:Y:S05]  /*9820*/  @!P5 BRA `(.L_x_1455) ;  /* 0x000000040050d947 */ /* 0x000fea0003800000 */
        /* <DEDUP_REMOVED lines=81> */
.L_x_1457:
[----:B------:R2:W-:Y:S02]  /*9d40*/  STS.128 [R207+0xb800], RZ ;  /* 0x00b800ffcf007388 */ /* 0x0005e40000000c00 */
.L_x_1458:
[----:B------:R-:W-:Y:S05]  /*9d50*/  BSYNC.RECONVERGENT B0 ;  /* 0x0000000000007941 */ /* 0x000fea0003800200 */
.L_x_1456:
[----:B------:R-:W0:Y:S02]  /*9d60*/  LDGDEPBAR ;  /* 0x00000000000079af */ /* 0x000e240000000000 */
.L_x_1455:
[----:B-1----:R-:W-:Y:S01]  /*9d70*/  FMNMX3.FTZ R8, R3, R27, R29, !PT ;  /* 0x0000001b03087276 */ /* 0x002fe2000781001d */
[----:B------:R-:W-:Y:S01]  /*9d80*/  UIADD3 UR11, UPT, UPT, UR16, -0x61c88647, URZ ;  /* 0x9e3779b9100b7890 */ /* 0x000fe2000fffe0ff */
[----:B------:R-:W-:Y:S01]  /*9d90*/  FMNMX3.FTZ R4, R132, R153, R147, !PT ;  /* 0x0000009984047276 */ /* 0x000fe20007810093 */
[----:B------:R-:W-:Y:S01]  /*9da0*/  UIADD3 UR10, UPT, UPT, UR16, 0x3c6ef372, URZ ;  /* 0x3c6ef372100a7890 */ /* 0x000fe2000fffe0ff */
[----:B------:R-:W-:Y:S01]  /*9db0*/  FMNMX3.FTZ R8, R8, R21, R155, !PT ;  /* 0x0000001508087276 */ /* 0x000fe2000781009b */
[----:B------:R-:W-:Y:S01]  /*9dc0*/  UIADD3 UR21, UPT, UPT, UR17, 0x76cf5d0a, URZ ;  /* 0x76cf5d0a11157890 */ /* 0x000fe2000fffe0ff */
[----:B------:R-:W-:Y:S01]  /*9dd0*/  FMNMX3.FTZ R4, R4, R31, R237, !PT ;  /* 0x0000001f04047276 */ /* 0x000fe200078100ed */
[----:B------:R-:W-:Y:S01]  /*9de0*/  UIADD3 UR20, UPT, UPT, UR17, 0x32370b8f, URZ ;  /* 0x32370b8f11147890 */ /* 0x000fe2000fffe0ff */
[----:B------:R-:W-:Y:S01]  /*9df0*/  FMNMX3.FTZ R8, R8, R227, R185, !PT ;  /* 0x000000e308087276 */ /* 0x000fe200078100b9 */
[----:B------:R-:W1:Y:S01]  /*9e00*/  LDCU UR22, c[0x0][0x45c] ;  /* 0x00008b80ff1677ac */ /* 0x000e620008000800 */
[----:B------:R-:W-:-:S02]  /*9e10*/  FMNMX3.FTZ R4, R4, R175, R235, !PT ;  /* 0x000000af04047276 */ /* 0x000fc400078100eb */
        /* <DEDUP_REMOVED lines=9> */
[----:B------:R-:W-:Y:S01]  /*9eb0*/  UIADD3 UR4, UPT, UPT, UR16, -0x4ab325aa, URZ ;  /* 0xb54cda5610047890 */ /* 0x000fe2000fffe0ff */
[----:B---3--:R-:W-:Y:S01]  /*9ec0*/  FMNMX3.FTZ R7, R4, R193, R221, !PT ;  /* 0x000000c104077276 */ /* 0x008fe200078100dd */
[----:B------:R-:W-:Y:S01]  /*9ed0*/  UIADD3 UR6, UPT, UPT, UR16, 0x1715609d, URZ ;  /* 0x1715609d10067890 */ /* 0x000fe2000fffe0ff */
[----:B------:R-:W-:Y:S01]  /*9ee0*/  FMNMX3.FTZ R8, R8, R169, R159, !PT ;  /* 0x000000a908087276 */ /* 0x000fe2000781009f */
[----:B------:R-:W-:Y:S01]  /*9ef0*/  UIADD3 UR13, UPT, UPT, UR17, 0x646e171e, URZ ;  /* 0x646e171e110d7890 */ /* 0x000fe2000fffe0ff */
[----:B------:R-:W-:-:S02]  /*9f00*/  FMNMX3.FTZ R7, R7, R173, R164, !PT ;  /* 0x000000ad07077276 */ /* 0x000fc400078100a4 */
[----:B------:R-:W-:Y:S02]  /*9f10*/  FMNMX3.FTZ R8, R8, R165, R163, !PT ;  /* 0x000000a508087276 */ /* 0x000fe400078100a3 */
[----:B------:R-:W-:Y:S02]  /*9f20*/  FMNMX3.FTZ R7, R7, R171, R162, !PT ;  /* 0x000000ab07077276 */ /* 0x000fe400078100a2 */
[----:B------:R-:W-:Y:S01]  /*9f30*/  SHF.L.U32 R225, R2, 0x1, RZ ;  /* 0x0000000102e17819 */ /* 0x000fe200000006ff */
[----:B------:R-:W3:Y:S01]  /*9f40*/  SHFL.BFLY PT, R5, R8, 0x2, 0x1f ;  /* 0x0c401f0008057f89 */ /* 0x000ee200000e0000 */
[----:B------:R-:W-:Y:S02]  /*9f50*/  LEA R161, R182, UR5, 0x1 ;  /* 0x00000005b6a17c11 */ /* 0x000fe4000f8e08ff */
[----:B------:R-:W-:Y:S01]  /*9f60*/  LOP3.LUT R4, R225, UR17, R215, 0x96, !PT ;  /* 0x00000011e1047c12 */ /* 0x000fe2000f8e96d7 */
[----:B------:R-:W4:Y:S01]  /*9f70*/  SHFL.BFLY PT, R6, R7, 0x2, 0x1f ;  /* 0x0c401f0007067f89 */ /* 0x000f2200000e0000 */
[----:B------:R-:W-:-:S02]  /*9f80*/  IADD3 R156, PT, PT, R161, 0xc040, RZ ;  /* 0x0000c040a19c7810 */ /* 0x000fc40007ffe0ff */
[----:B------:R-:W-:Y:S01]  /*9f90*/  IADD3 R225, PT, PT, R225, 0x1, RZ ;  /* 0x00000001e1e17810 */ /* 0x000fe20007ffe0ff */
[----:B------:R-:W-:Y:S01]  /*9fa0*/  IMAD.WIDE.U32 R136, R4, -0x326172a9, RZ ;  /* 0xcd9e8d5704887825 */ /* 0x000fe200078e00ff */
[----:B------:R-:W-:Y:S01]  /*9fb0*/  LDSM.16.MT88.4 R12, [R161+0xc000] ;  /* 0x00c00000a10c783b */ /* 0x000fe20000004200 */
[----:B------:R-:W-:-:S03]  /*9fc0*/  @P5 IADD3 R208, PT, PT, R0, -0x3, RZ ;  /* 0xfffffffd00d05810 */ /* 0x000fc60007ffe0ff */
[----:B------:R-:W-:Y:S02]  /*9fd0*/  LOP3.LUT R138, R218, UR11, R137, 0x96, !PT ;  /* 0x0000000bda8a7c12 */ /* 0x000fe4000f8e9689 */
[----:B------:R-:W-:-:S03]  /*9fe0*/  LOP3.LUT R136, R136, UR10, R211, 0x96, !PT ;  /* 0x0000000a88887c12 */ /* 0x000fc6000f8e96d3 */
[----:B------:R-:W-:-:S04]  /*9ff0*/  IMAD.WIDE.U32 R138, R138, -0x2daee0ad, RZ ;  /* 0xd2511f538a8a7825 */ /* 0x000fc800078e00ff */
[----:B------:R-:W-:Y:S01]  /*a000*/  IMAD.WIDE.U32 R136, R136, -0x2daee0ad, RZ ;  /* 0xd2511f5388887825 */ /* 0x000fe200078e00ff */
[----:B------:R-:W-:Y:S02]  /*a010*/  LOP3.LUT R4, R212, UR21, R139, 0x96, !PT ;  /* 0x00000015d4047c12 */ /* 0x000fe4000f8e968b */
[----:B---3--:R-:W-:Y:S02]  /*a020*/  FMNMX.FTZ R5, R8, R5, !PT ;  /* 0x0000000508057209 */ /* 0x008fe40007810000 */
[----:B------:R-:W-:Y:S01]  /*a030*/  LOP3.LUT R138, R138, UR20, R137, 0x96, !PT ;  /* 0x000000148a8a7c12 */ /* 0x000fe2000f8e9689 */
[----:B------:R-:W-:Y:S01]  /*a040*/  IMAD.WIDE.U32 R134, R4, -0x326172a9, RZ ;  /* 0xcd9e8d5704867825 */ /* 0x000fe200078e00ff */
[----:B----4-:R-:W-:Y:S01]  /*a050*/  FMNMX.FTZ R6, R7, R6, !PT ;  /* 0x0000000607067209 */ /* 0x010fe20007810000 */
[----:B------:R-:W3:Y:S02]  /*a060*/  SHFL.BFLY PT, R144, R5, 0x1, 0x1f ;  /* 0x0c201f0005907f89 */ /* 0x000ee400000e0000 */
[----:B------:R-:W-:Y:S01]  /*a070*/  IMAD.WIDE.U32 R138, R138, -0x326172a9, RZ ;  /* 0xcd9e8d578a8a7825 */ /* 0x000fe200078e00ff */
[----:B------:R-:W-:Y:S01]  /*a080*/  LOP3.LUT R4, R210, UR9, R135, 0x96, !PT ;  /* 0x00000009d2047c12 */ /* 0x000fe2000f8e9687 */
[----:B------:R-:W4:Y:S03]  /*a090*/  SHFL.BFLY PT, R145, R6, 0x1, 0x1f ;  /* 0x0c201f0006917f89 */ /* 0x000f2600000e0000 */
[----:B------:R-:W-:-:S05]  /*a0a0*/  LOP3.LUT R134, R134, UR7, R139, 0x96, !PT ;  /* 0x0000000786867c12 */ /* 0x000fca000f8e968b */
[----:B------:R-:W-:Y:S01]  /*a0b0*/  IMAD.WIDE.U32 R134, R134, -0x2daee0ad, RZ ;  /* 0xd2511f5386867825 */ /* 0x000fe200078e00ff */
[----:B---3--:R-:W-:-:S03]  /*a0c0*/  FMNMX.FTZ R144, R5, R144, !PT ;  /* 0x0000009005907209 */ /* 0x008fc60007810000 */
[----:B------:R-:W-:Y:S01]  /*a0d0*/  IMAD.WIDE.U32 R4, R4, -0x2daee0ad, RZ ;  /* 0xd2511f5304047825 */ /* 0x000fe200078e00ff */
[----:B------:R-:W-:-:S03]  /*a0e0*/  FSETP.NEU.FTZ.AND P0, PT, R144, -INF , PT ;  /* 0xff8000009000780b */ /* 0x000fc60003f1d000 */
[----:B-1----:R-:W-:Y:S01]  /*a0f0*/  FMUL.FTZ R160, R144, UR22 ;  /* 0x0000001690a07c20 */ /* 0x002fe20008410000 */
[----:B----4-:R-:W-:Y:S02]  /*a100*/  FMNMX.FTZ R145, R6, R145, !PT ;  /* 0x0000009106917209 */ /* 0x010fe40007810000 */
[----:B------:R-:W-:Y:S02]  /*a110*/  FSEL R16, R144, RZ, P0 ;  /* 0x000000ff90107208 */ /* 0x000fe40000000000 */
[C---:B------:R-:W-:Y:S01]  /*a120*/  FSETP.NEU.FTZ.AND P1, PT, R145.reuse, -INF , PT ;  /* 0xff8000009100780b */ /* 0x040fe20003f3d000 */
[----:B------:R-:W-:Y:S01]  /*a130*/  FMUL.FTZ R168, R145, UR22 ;  /* 0x0000001691a87c20 */ /* 0x000fe20008410000 */
[----:B------:R-:W-:Y:S01]  /*a140*/  LOP3.LUT R6, R4, UR18, R135, 0x96, !PT ;  /* 0x0000001204067c12 */ /* 0x000fe2000f8e9687 */
[----:B------:R-:W-:Y:S01]  /*a150*/  FADD.FTZ R3, R3, -R16 ;  /* 0x8000001003037221 */ /* 0x000fe20000010000 */
[----:B------:R-:W-:Y:S02]  /*a160*/  IADD3 R16, PT, PT, R161, 0xc000, RZ ;  /* 0x0000c000a1107810 */ /* 0x000fe40007ffe0ff */
[----:B------:R-:W-:Y:S01]  /*a170*/  LOP3.LUT R136, R136, UR19, R5, 0x96, !PT ;  /* 0x0000001388887c12 */ /* 0x000fe2000f8e9605 */
[----:B------:R-:W-:Y:S01]  /*a180*/  IMAD.WIDE.U32 R6, R6, -0x326172a9, RZ ;  /* 0xcd9e8d5706067825 */ /* 0x000fe200078e00ff */
[----:B------:R-:W-:Y:S01]  /*a190*/  FSEL R9, R145, RZ, P1 ;  /* 0x000000ff91097208 */ /* 0x000fe20000800000 */
[----:B------:R-:W1:Y:S01]  /*a1a0*/  LDC R5, c[0x0][0x4f8] ;  /* 0x00013e00ff057b82 */ /* 0x000e620000000800 */
[----:B------:R-:W-:Y:S01]  /*a1b0*/  FSEL R168, R168, RZ, P1 ;  /* 0x000000ffa8a87208 */ /* 0x000fe20000800000 */
[----:B------:R-:W-:Y:S01]  /*a1c0*/  IMAD.WIDE.U32 R136, R136, -0x326172a9, RZ ;  /* 0xcd9e8d5788887825 */ /* 0x000fe200078e00ff */
[----:B------:R-:W-:-:S03]  /*a1d0*/  FSEL R160, R160, RZ, P0 ;  /* 0x000000ffa0a07208 */ /* 0x000fc60000000000 */
[----:B------:R-:W-:Y:S01]  /*a1e0*/  FADD.FTZ R4, R132, -R9 ;  /* 0x8000000984047221 */ /* 0x000fe20000010000 */
[----:B------:R-:W-:Y:S01]  /*a1f0*/  @P2 IADD3 R156, PT, PT, R16, -0x40, RZ ;  /* 0xffffffc0109c2810 */ /* 0x000fe20007ffe0ff */
[--C-:B------:R-:W-:Y:S01]  /*a200*/  FFMA.FTZ R148, R31, UR22, -R168.reuse ;  /* 0x000000161f947c23 */ /* 0x100fe200080108a8 */
[----:B------:R-:W-:Y:S01]  /*a210*/  FFMA.FTZ R154, R153, UR22, -R168 ;  /* 0x00000016999a7c23 */ /* 0x000fe200080108a8 */
[----:B------:R-:W-:Y:S01]  /*a220*/  FFMA.FTZ R146, R29, UR22, -R160 ;  /* 0x000000161d927c23 */ /* 0x000fe200080108a0 */
[C---:B------:R-:W-:Y:S01]  /*a230*/  PRMT R11, R6.reuse, 0x7773, RZ ;  /* 0x00007773060b7816 */ /* 0x040fe200000000ff */
[----:B------:R-:W3:Y:S01]  /*a240*/  LDSM.16.MT88.4 R28, [R156] ;  /* 0x000000009c1c783b */ /* 0x000ee20000004200 */
[----:B------:R-:W-:Y:S01]  /*a250*/  PRMT R10, R6, 0x7772, RZ ;  /* 0x00007772060a7816 */ /* 0x000fe200000000ff */
[----:B------:R-:W-:Y:S01]  /*a260*/  FMUL.FTZ R153, R4, UR22 ;  /* 0x0000001604997c20 */ /* 0x000fe20008410000 */
[----:B------:R-:W-:Y:S01]  /*a270*/  MOV R8, R6 ;  /* 0x0000000600087202 */ /* 0x000fe20000000f00 */
[----:B------:R-:W-:Y:S01]  /*a280*/  FMUL.FTZ R3, R3, UR22 ;  /* 0x0000001603037c20 */ /* 0x000fe20008410000 */
[----:B------:R-:W-:Y:S01]  /*a290*/  LOP3.LUT R7, R136, UR4, R7, 0x96, !PT ;  /* 0x0000000488077c12 */ /* 0x000fe2000f8e9607 */
[--C-:B------:R-:W-:Y:S01]  /*a2a0*/  FFMA.FTZ R149, R147, UR22, -R168.reuse ;  /* 0x0000001693957c23 */ /* 0x100fe200080108a8 */
[----:B------:R-:W-:Y:S01]  /*a2b0*/  PRMT R10, R10, 0x5410, R11 ;  /* 0x000054100a0a7816 */ /* 0x000fe2000000000b */
[----:B------:R-:W-:Y:S01]  /*a2c0*/  FFMA.FTZ R147, R237, UR22, -R168 ;  /* 0x00000016ed937c23 */ /* 0x000fe200080108a8 */
[----:B------:R-:W-:Y:S01]  /*a2d0*/  LOP3.LUT R11, R8, 0xff, RZ, 0xc0, !PT ;  /* 0x000000ff080b7812 */ /* 0x000fe200078ec0ff */
[--C-:B------:R-:W-:Y:S01]  /*a2e0*/  FFMA.FTZ R152, R27, UR22, -R160.reuse ;  /* 0x000000161b987c23 */ /* 0x100fe200080108a0 */
[--C-:B------:R-:W-:Y:S01]  /*a2f0*/  FFMA.FTZ R150, R21, UR22, -R160.reuse ;  /* 0x0000001615967c23 */ /* 0x100fe200080108a0 */
[----:B------:R-:W-:Y:S01]  /*a300*/  LOP3.LUT R8, R7, 0xffff, RZ, 0xc0, !PT ;  /* 0x0000ffff07087812 */ /* 0x000fe200078ec0ff */
[--C-:B------:R-:W-:Y:S01]  /*a310*/  FFMA.FTZ R151, R155, UR22, -R160.reuse ;  /* 0x000000169b977c23 */ /* 0x100fe200080108a0 */
[----:B------:R-:W4:Y:S01]  /*a320*/  MUFU.EX2 R153, R153 ;  /* 0x0000009900997308 */ /* 0x000f220000000800 */
[----:B------:R-:W-:Y:S01]  /*a330*/  LOP3.LUT R9, R7, 0xff, RZ, 0xc0, !PT ;  /* 0x000000ff07097812 */ /* 0x000fe200078ec0ff */
[----:B------:R-:W-:Y:S01]  /*a340*/  FFMA.FTZ R183, R183, UR22, -R160 ;  /* 0x00000016b7b77c23 */ /* 0x000fe200080108a0 */
[----:B------:R-:W-:Y:S01]  /*a350*/  SHF.R.U32.HI R8, RZ, 0x8, R8 ;  /* 0x00000008ff087819 */ /* 0x000fe20000011608 */
[----:B------:R-:W-:Y:S01]  /*a360*/  FFMA.FTZ R174, R229, UR22, -R160 ;  /* 0x00000016e5ae7c23 */ /* 0x000fe200080108a0 */
[----:B------:R-:W-:Y:S01]  /*a370*/  SEL R155, R176, 0xffffffe0, !P6 ;  /* 0xffffffe0b09b7807 */ /* 0x000fe20007000000 */
[----:B------:R-:W-:Y:S01]  /*a380*/  FFMA.FTZ R170, R175, UR22, -R168 ;  /* 0x00000016afaa7c23 */ /* 0x000fe200080108a8 */
[----:B------:R-:W-:Y:S01]  /*a390*/  PRMT R4, R9, 0x5410, R8 ;  /* 0x0000541009047816 */ /* 0x000fe20000000008 */
[----:B------:R-:W5:Y:S01]  /*a3a0*/  MUFU.EX2 R3, R3 ;  /* 0x0000000300037308 */ /* 0x000f620000000800 */
[----:B------:R-:W-:Y:S01]  /*a3b0*/  PRMT R9, R7, 0x7632, R9 ;  /* 0x0000763207097816 */ /* 0x000fe20000000009 */
[--C-:B------:R-:W-:Y:S01]  /*a3c0*/  FFMA.FTZ R175, R235, UR22, -R168.reuse ;  /* 0x00000016ebaf7c23 */ /* 0x100fe200080108a8 */
[----:B-1----:R-:W-:Y:S01]  /*a3d0*/  LOP3.LUT R157, R5, 0xff, RZ, 0xc0, !PT ;  /* 0x000000ff059d7812 */ /* 0x002fe200078ec0ff */
[--C-:B------:R-:W-:Y:S01]  /*a3e0*/  FFMA.FTZ R181, R233, UR22, -R168.reuse ;  /* 0x00000016e9b57c23 */ /* 0x100fe200080108a8 */
[----:B------:R-:W-:Y:S01]  /*a3f0*/  PRMT R6, R6, 0x7771, RZ ;  /* 0x0000777106067816 */ /* 0x000fe200000000ff */
[----:B------:R-:W-:Y:S01]  /*a400*/  FFMA.FTZ R172, R231, UR22, -R168 ;  /* 0x00000016e7ac7c23 */ /* 0x000fe200080108a8 */
[----:B------:R-:W-:Y:S01]  /*a410*/  SHF.R.U32.HI R8, RZ, 0x18, R7 ;  /* 0x00000018ff087819 */ /* 0x000fe20000011607 */
[----:B------:R-:W-:Y:S01]  /*a420*/  MUFU.EX2 R154, R154 ;  /* 0x0000009a009a7308 */ /* 0x000fe20000000800 */
[----:B------:R-:W-:Y:S01]  /*a430*/  LOP3.LUT R5, R9, 0xff, RZ, 0xc0, !PT ;  /* 0x000000ff09057812 */ /* 0x000fe200078ec0ff */
[----:B----4-:R-:W-:Y:S01]  /*a440*/  FMUL.FTZ R24, R112, R153 ;  /* 0x0000009970187220 */ /* 0x010fe20000410000 */
[----:B------:R-:W-:Y:S01]  /*a450*/  IADD3 R158, PT, PT, R155, R161, RZ ;  /* 0x000000a19b9e7210 */ /* 0x000fe20007ffe0ff */
[-C--:B------:R-:W-:Y:S01]  /*a460*/  FMUL.FTZ R25, R113, R153.reuse ;  /* 0x0000009971197220 */ /* 0x080fe20000410000 */
[----:B------:R-:W-:Y:S01]  /*a470*/  PRMT R6, R11, 0x5410, R6 ;  /* 0x000054100b067816 */ /* 0x000fe20000000006 */
[----:B------:R-:W-:Y:S01]  /*a480*/  FMUL.FTZ R108, R108, R153 ;  /* 0x000000996c6c7220 */ /* 0x000fe20000410000 */
[----:B------:R-:W-:Y:S01]  /*a490*/  LEA R157, R157, R157, 0x10 ;  /* 0x0000009d9d9d7211 */ /* 0x000fe200078e80ff */
[----:B------:R-:W1:Y:S01]  /*a4a0*/  MUFU.EX2 R149, R149 ;  /* 0x0000009500957308 */ /* 0x000e620000000800 */
[----:B------:R-:W-:Y:S01]  /*a4b0*/  LOP3.LUT R10, R10, 0xff00ff, RZ, 0xc0, !PT ;  /* 0x00ff00ff0a0a7812 */ /* 0x000fe200078ec0ff */
[-C--:B-----5:R-:W-:Y:S01]  /*a4c0*/  FMUL.FTZ R26, R114, R3.reuse ;  /* 0x00000003721a7220 */ /* 0x0a0fe20000410000 */
[----:B------:R-:W-:Y:S01]  /*a4d0*/  PRMT R8, R5, 0x5410, R8 ;  /* 0x0000541005087816 */ /* 0x000fe20000000008 */
[----:B------:R-:W-:Y:S01]  /*a4e0*/  FMUL.FTZ R27, R115, R3 ;  /* 0x00000003731b7220 */ /* 0x000fe20000410000 */
[--C-:B------:R-:W-:Y:S01]  /*a4f0*/  HSET2.LE.AND R6, R6, R157.reuse, PT ;  /* 0x0000009d06067233 */ /* 0x100fe20003803000 */
[----:B------:R-:W4:Y:S01]  /*a500*/  LDSM.16.MT88.4 R112, [R158+0xe000] ;  /* 0x00e000009e70783b */ /* 0x000f220000004200 */
[--C-:B------:R-:W-:Y:S01]  /*a510*/  HSET2.LE.AND R7, R10, R157.reuse, PT ;  /* 0x0000009d0a077233 */ /* 0x100fe20003803000 */
[----:B------:R-:W-:Y:S01]  /*a520*/  MUFU.EX2 R148, R148 ;  /* 0x0000009400947308 */ /* 0x000fe20000000800 */
[--C-:B------:R-:W-:Y:S01]  /*a530*/  HSET2.LE.AND R4, R4, R157.reuse, PT ;  /* 0x0000009d04047233 */ /* 0x100fe20003803000 */
[----:B------:R-:W-:Y:S01]  /*a540*/  FMUL.FTZ R109, R109, R153 ;  /* 0x000000996d6d7220 */ /* 0x000fe20000410000 */
[----:B------:R-:W-:Y:S01]  /*a550*/  HSET2.LE.AND R5, R8, R157, PT ;  /* 0x0000009d08057233 */ /* 0x000fe20003803000 */
[-C--:B------:R-:W-:Y:S01]  /*a560*/  FMUL.FTZ R110, R110, R3.reuse ;  /* 0x000000036e6e7220 */ /* 0x080fe20000410000 */
[----:B------:R-:W-:Y:S01]  /*a570*/  FMUL.FTZ R111, R111, R3 ;  /* 0x000000036f6f7220 */ /* 0x000fe20000410000 */
[----:B------:R-:W-:Y:S01]  /*a580*/  IADD3 R155, PT, PT, R155, R156, RZ ;  /* 0x0000009c9b9b7210 */ /* 0x000fe20007ffe0ff */
[-C--:B------:R-:W-:Y:S01]  /*a590*/  FMUL.FTZ R32, R104, R153.reuse ;  /* 0x0000009968207220 */ /* 0x080fe20000410000 */
[----:B------:R-:W5:Y:S01]  /*a5a0*/  MUFU.EX2 R147, R147 ;  /* 0x0000009300937308 */ /* 0x000f620000000800 */
[----:B-1----:R-:W-:Y:S01]  /*a5b0*/  F2FP.BF16.F32.PACK_AB R9, R149, R154 ;  /* 0x0000009a9509723e */ /* 0x002fe200000010ff */
[----:B------:R-:W-:Y:S01]  /*a5c0*/  FMUL.FTZ R33, R105, R153 ;  /* 0x0000009969217220 */ /* 0x000fe20000410000 */
[-C--:B------:R-:W-:Y:S01]  /*a5d0*/  FMUL.FTZ R34, R106, R3.reuse ;  /* 0x000000036a227220 */ /* 0x080fe20000410000 */
[----:B------:R-:W-:Y:S01]  /*a5e0*/  FMUL.FTZ R35, R107, R3 ;  /* 0x000000036b237220 */ /* 0x000fe20000410000 */
[----:B------:R-:W-:Y:S01]  /*a5f0*/  LOP3.LUT R4, R9, R4, RZ, 0xc0, !PT ;  /* 0x0000000409047212 */ /* 0x000fe200078ec0ff */
[----:B------:R-:W1:Y:S01]  /*a600*/  LDSM.16.MT88.4 R104, [R155+0x2000] ;  /* 0x002000009b68783b */ /* 0x000e620000004200 */
        /* <DEDUP_REMOVED lines=9> */
[----:B------:R-:W2:Y:S01]  /*a6a0*/  MUFU.EX2 R146, R146 ;  /* 0x0000009200927308 */ /* 0x000ea20000000800 */
[----:B-----5:R-:W-:Y:S01]  /*a6b0*/  F2FP.BF16.F32.PACK_AB R11, R147, R148 ;  /* 0x00000094930b723e */ /* 0x020fe200000010ff */
[----:B------:R-:W5:Y:S01]  /*a6c0*/  LDSM.16.MT88.4 R20, [R158+0xc000] ;  /* 0x00c000009e14783b */ /* 0x000f620000004200 */
[-C--:B------:R-:W-:Y:S01]  /*a6d0*/  FMUL.FTZ R52, R52, R153.reuse ;  /* 0x0000009934347220 */ /* 0x080fe20000410000 */
[----:B------:R-:W-:Y:S01]  /*a6e0*/  FMUL.FTZ R53, R53, R153 ;  /* 0x0000009935357220 */ /* 0x000fe20000410000 */
[----:B------:R-:W-:Y:S01]  /*a6f0*/  LOP3.LUT R6, R11, R6, RZ, 0xc0, !PT ;  /* 0x000000060b067212 */ /* 0x000fe200078ec0ff */
[-C--:B------:R-:W-:Y:S01]  /*a700*/  FMUL.FTZ R54, R54, R3.reuse ;  /* 0x0000000336367220 */ /* 0x080fe20000410000 */
[----:B------:R-:W-:Y:S01]  /*a710*/  FMUL.FTZ R55, R55, R3 ;  /* 0x0000000337377220 */ /* 0x000fe20000410000 */
[----:B------:R-:W-:Y:S01]  /*a720*/  MUFU.EX2 R150, R150 ;  /* 0x0000009600967308 */ /* 0x000fe20000000800 */
[-C--:B------:R-:W-:Y:S01]  /*a730*/  FMUL.FTZ R56, R56, R153.reuse ;  /* 0x0000009938387220 */ /* 0x080fe20000410000 */
[----:B------:R-:W-:Y:S01]  /*a740*/  FMUL.FTZ R57, R57, R153 ;  /* 0x0000009939397220 */ /* 0x000fe20000410000 */
[-C--:B------:R-:W-:Y:S01]  /*a750*/  FMUL.FTZ R58, R58, R3.reuse ;  /* 0x000000033a3a7220 */ /* 0x080fe20000410000 */
[----:B------:R-:W-:Y:S01]  /*a760*/  FMUL.FTZ R59, R59, R3 ;  /* 0x000000033b3b7220 */ /* 0x000fe20000410000 */
[-C--:B------:R-:W-:Y:S01]  /*a770*/  FMUL.FTZ R60, R60, R153.reuse ;  /* 0x000000993c3c7220 */ /* 0x080fe20000410000 */
[----:B------:R-:W-:Y:S01]  /*a780*/  FMUL.FTZ R61, R61, R153 ;  /* 0x000000993d3d7220 */ /* 0x000fe20000410000 */
[-C--:B------:R-:W-:Y:S01]  /*a790*/  FMUL.FTZ R62, R62, R3.reuse ;  /* 0x000000033e3e7220 */ /* 0x080fe20000410000 */
[----:B------:R-:W3:Y:S01]  /*a7a0*/  MUFU.EX2 R151, R151 ;  /* 0x0000009700977308 */ /* 0x000ee20000000800 */
[----:B--2---:R-:W-:Y:S01]  /*a7b0*/  F2FP.BF16.F32.PACK_AB R8, R146, R152 ;  /* 0x000000989208723e */ /* 0x004fe200000010ff */
[----:B------:R-:W-:Y:S01]  /*a7c0*/  FMUL.FTZ R63, R63, R3 ;  /* 0x000000033f3f7220 */ /* 0x000fe20000410000 */
[-C--:B------:R-:W-:Y:S01]  /*a7d0*/  FMUL.FTZ R64, R64, R153.reuse ;  /* 0x0000009940407220 */ /* 0x080fe20000410000 */
[----:B------:R-:W-:Y:S01]  /*a7e0*/  FMUL.FTZ R65, R65, R153 ;  /* 0x0000009941417220 */ /* 0x000fe20000410000 */
[----:B------:R-:W-:Y:S01]  /*a7f0*/  LOP3.LUT R5, R8, R5, RZ, 0xc0, !PT ;  /* 0x0000000508057212 */ /* 0x000fe200078ec0ff */
        /* <DEDUP_REMOVED lines=11> */
[----:B---3--:R-:W-:Y:S01]  /*a8b0*/  F2FP.BF16.F32.PACK_AB R10, R151, R150 ;  /* 0x00000096970a723e */ /* 0x008fe200000010ff */
[----:B------:R-:W-:Y:S01]  /*a8c0*/  FMUL.FTZ R117, R117, R153 ;  /* 0x0000009975757220 */ /* 0x000fe20000410000 */
[-C--:B------:R-:W-:Y:S01]  /*a8d0*/  FMUL.FTZ R118, R118, R3.reuse ;  /* 0x0000000376767220 */ /* 0x080fe20000410000 */
[----:B------:R-:W-:Y:S01]  /*a8e0*/  FMUL.FTZ R119, R119, R3 ;  /* 0x0000000377777220 */ /* 0x000fe20000410000 */
[----:B------:R-:W-:Y:S01]  /*a8f0*/  LOP3.LUT R7, R10, R7, RZ, 0xc0, !PT ;  /* 0x000000070a077212 */ /* 0x000fe200078ec0ff */
[----:B------:R-:W-:Y:S01]  /*a900*/  LDSM.16.MT88.4 R120, [R155] ;  /* 0x000000009b78783b */ /* 0x000fe20000004200 */
        /* <DEDUP_REMOVED lines=21> */
[C---:B----4-:R-:W-:Y:S01]  /*aa60*/  HMMA.16816.F32.BF16 R44, R4.reuse, R112, R44 ;  /* 0x00000070042c723c */ /* 0x050fe2000004182c */
        /* <DEDUP_REMOVED lines=9> */
[--C-:B------:R-:W-:Y:S01]  /*ab00*/  FFMA.FTZ R182, R227, UR22, -R160.reuse ;  /* 0x00000016e3b67c23 */ /* 0x100fe200080108a0 */
[----:B------:R-:W-:Y:S01]  /*ab10*/  FFMA.FTZ R185, R185, UR22, -R160 ;  /* 0x00000016b9b97c23 */ /* 0x000fe200080108a0 */
        /* <DEDUP_REMOVED lines=25> */
[----:B------:R-:W-:Y:S01]  /*acb0*/  MUFU.EX2 R170, R170 ;  /* 0x000000aa00aa7308 */ /* 0x000fe20000000800 */
[--C-:B------:R-:W-:Y:S01]  /*acc0*/  FFMA.FTZ R186, R193, UR22, -R168.reuse ;  /* 0x00000016c1ba7c23 */ /* 0x100fe200080108a8 */
[----:B------:R-:W-:Y:S01]  /*acd0*/  LDSM.16.MT88.4 R128, [R158+0xc800] ;  /* 0x00c800009e80783b */ /* 0x000fe20000004200 */
[C---:B--2---:R-:W-:Y:S01]  /*ace0*/  HMMA.16816.F32.BF16 R52, R4.reuse, R108, R52 ;  /* 0x0000006c0434723c */ /* 0x044fe20000041834 */
[----:B------:R-:W-:Y:S01]  /*acf0*/  FFMA.FTZ R143, R143, UR22, -R168 ;  /* 0x000000168f8f7c23 */ /* 0x000fe200080108a8 */
[--C-:B------:R-:W-:Y:S01]  /*ad00*/  FFMA.FTZ R191, R191, UR22, -R160.reuse ;  /* 0x00000016bfbf7c23 */ /* 0x100fe200080108a0 */
[--C-:B------:R-:W-:Y:S01]  /*ad10*/  FFMA.FTZ R188, R223, UR22, -R160.reuse ;  /* 0x00000016dfbc7c23 */ /* 0x100fe200080108a0 */
[--C-:B------:R-:W-:Y:S01]  /*ad20*/  FFMA.FTZ R190, R189, UR22, -R160.reuse ;  /* 0x00000016bdbe7c23 */ /* 0x100fe200080108a0 */
[----:B------:R-:W-:Y:S01]  /*ad30*/  MUFU.EX2 R175, R175 ;  /* 0x000000af00af7308 */ /* 0x000fe20000000800 */
[----:B------:R-:W-:Y:S01]  /*ad40*/  FFMA.FTZ R187, R187, UR22, -R160 ;  /* 0x00000016bbbb7c23 */ /* 0x000fe200080108a0 */
[--C-:B------:R-:W-:Y:S01]  /*ad50*/  FFMA.FTZ R173, R173, UR22, -R168.reuse ;  /* 0x00000016adad7c23 */ /* 0x100fe200080108a8 */
[C---:B------:R-:W-:Y:S01]  /*ad60*/  HMMA.16816.F32.BF16 R56, R4.reuse, R110, R56 ;  /* 0x0000006e0438723c */ /* 0x040fe20000041838 */
[----:B------:R-:W2:Y:S01]  /*ad70*/  LDSM.16.MT88.4 R108, [R158+0x10000] ;  /* 0x010000009e6c783b */ /* 0x000ea20000004200 */
[--C-:B------:R-:W-:Y:S01]  /*ad80*/  FFMA.FTZ R164, R164, UR22, -R168.reuse ;  /* 0x00000016a4a47c23 */ /* 0x100fe200080108a8 */
[--C-:B------:R-:W-:Y:S01]  /*ad90*/  FFMA.FTZ R171, R171, UR22, -R168.reuse ;  /* 0x00000016abab7c23 */ /* 0x100fe200080108a8 */
[----:B------:R-:W-:Y:S01]  /*ada0*/  FFMA.FTZ R162, R162, UR22, -R168 ;  /* 0x00000016a2a27c23 */ /* 0x000fe200080108a8 */
[----:B------:R-:W-:Y:S01]  /*adb0*/  MUFU.EX2 R181, R181 ;  /* 0x000000b500b57308 */ /* 0x000fe20000000800 */
[--C-:B------:R-:W-:Y:S01]  /*adc0*/  FFMA.FTZ R165, R165, UR22, -R160.reuse ;  /* 0x00000016a5a57c23 */ /* 0x100fe200080108a0 */
[----:B------:R-:W-:Y:S01]  /*add0*/  FFMA.FTZ R159, R159, UR22, -R160 ;  /* 0x000000169f9f7c23 */ /* 0x000fe200080108a0 */
[----:B---3--:R-:W-:Y:S01]  /*ade0*/  HMMA.16816.F32.BF16 R68, R4, R112, R68 ;  /* 0x000000700444723c */ /* 0x008fe20000041844 */
[----:B------:R-:W-:Y:S01]  /*adf0*/  LOP3.LUT R112, R138, UR6, R137, 0x96, !PT ;  /* 0x000000068a707c12 */ /* 0x000fe2000f8e9689 */
[----:B------:R-:W-:Y:S01]  /*ae00*/  FFMA.FTZ R154, R217, R153, R154 ;  /* 0x00000099d99a7223 */ /* 0x000fe2000001009a */
[----:B------:R-:W3:Y:S02]  /*ae10*/  LDSM.16.MT88.4 R136, [R155+0x4000] ;  /* 0x004000009b88783b */ /* 0x000ee40000004200 */
[----:B------:R-:W4:Y:S01]  /*ae20*/  MUFU.EX2 R172, R172 ;  /* 0x000000ac00ac7308 */ /* 0x000f220000000800 */
[----:B------:R-:W-:-:S04]  /*ae30*/  IMAD.WIDE.U32 R112, R112, -0x2daee0ad, RZ ;  /* 0xd2511f5370707825 */ /* 0x000fc800078e00ff */
[----:B------:R-:W-:Y:S01]  /*ae40*/  FADD.FTZ R149, R149, R154 ;  /* 0x0000009a95957221 */ /* 0x000fe20000010000 */
[C---:B------:R-:W-:Y:S01]  /*ae50*/  HMMA.16816.F32.BF16 R20, R4.reuse, R22, R116 ;  /* 0x000000160414723c */ /* 0x040fe20000041874 */
[----:B------:R-:W5:Y:S02]  /*ae60*/  LDSM.16.MT88.4 R116, [R161+0xe000] ;  /* 0x00e00000a174783b */ /* 0x000f640000004200 */
[----:B------:R-:W-:Y:S01]  /*ae70*/  FADD.FTZ R148, R148, R149 ;  /* 0x0000009594947221 */ /* 0x000fe20000010000 */
[----:B------:R-:W-:Y:S03]  /*ae80*/  MUFU.EX2 R182, R182 ;  /* 0x000000b600b67308 */ /* 0x000fe60000000800 */
[----:B------:R-:W-:Y:S01]  /*ae90*/  FADD.FTZ R147, R147, R148 ;  /* 0x0000009493937221 */ /* 0x000fe20000010000 */
[----:B-1----:R-:W-:Y:S01]  /*aea0*/  HMMA.16816.F32.BF16 R84, R4, R104, R84 ;  /* 0x000000680454723c */ /* 0x002fe20000041854 */
[----:B------:R-:W-:-:S02]  /*aeb0*/  PRMT R104, R112, 0x7773, RZ ;  /* 0x0000777370687816 */ /* 0x000fc400000000ff */
[----:B------:R-:W-:Y:S01]  /*aec0*/  PRMT R105, R112, 0x7771, RZ ;  /* 0x0000777170697816 */ /* 0x000fe200000000ff */
[----:B------:R-:W1:Y:S01]  /*aed0*/  MUFU.EX2 R185, R185 ;  /* 0x000000b900b97308 */ /* 0x000e620000000800 */
[----:B----4-:R-:W-:-:S03]  /*aee0*/  F2FP.BF16.F32.PACK_AB R184, R172, R181 ;  /* 0x000000b5acb8723e */ /* 0x010fc600000010ff */
[C---:B------:R-:W-:Y:S04]  /*aef0*/  HMMA.16816.F32.BF16 R88, R4.reuse, R106, R88 ;  /* 0x0000006a0458723c */ /* 0x040fe80000041858 */
[----:B------:R-:W-:Y:S04]  /*af00*/  MUFU.EX2 R186, R186 ;  /* 0x000000ba00ba7308 */ /* 0x000fe80000000800 */
[C---:B------:R-:W-:Y:S04]  /*af10*/  HMMA.16816.F32.BF16 R72, R4.reuse, R114, R72 ;  /* 0x000000720448723c */ /* 0x040fe80000041848 */
[----:B------:R-:W-:Y:S04]  /*af20*/  MUFU.EX2 R191, R191 ;  /* 0x000000bf00bf7308 */ /* 0x000fe80000000800 */
[----:B--2---:R-:W-:Y:S01]  /*af30*/  HMMA.16816.F32.BF16 R76, R4, R108, R76 ;  /* 0x0000006c044c723c */ /* 0x004fe2000004184c */
[----:B------:R-:W-:-:S02]  /*af40*/  PRMT R109, R112, 0x7772, RZ ;  /* 0x00007772706d7816 */ /* 0x000fc400000000ff */
[----:B------:R-:W-:Y:S02]  /*af50*/  LOP3.LUT R108, R134, UR13, R113, 0x96, !PT ;  /* 0x0000000d866c7c12 */ /* 0x000fe4000f8e9671 */
[----:B------:R-:W-:Y:S01]  /*af60*/  PRMT R104, R109, 0x5410, R104 ;  /* 0x000054106d687816 */ /* 0x000fe20000000068 */
[----:B------:R-:W-:Y:S01]  /*af70*/  LDSM.16.MT88.4 R132, [R161+0xc800] ;  /* 0x00c80000a184783b */ /* 0x000fe20000004200 */
[C---:B------:R-:W-:Y:S01]  /*af80*/  LOP3.LUT R109, R108.reuse, 0xffff, RZ, 0xc0, !PT ;  /* 0x0000ffff6c6d7812 */ /* 0x040fe200078ec0ff */
[----:B------:R-:W-:Y:S01]  /*af90*/  HMMA.16816.F32.BF16 R80, R4, R110, R80 ;  /* 0x0000006e0450723c */ /* 0x000fe20000041850 */
[----:B------:R-:W-:Y:S01]  /*afa0*/  MOV R110, R112 ;  /* 0x00000070006e7202 */ /* 0x000fe20000000f00 */
[----:B------:R-:W-:Y:S01]  /*afb0*/  MUFU.EX2 R188, R188 ;  /* 0x000000bc00bc7308 */ /* 0x000fe20000000800 */
[----:B------:R-:W-:Y:S01]  /*afc0*/  SHF.R.U32.HI R109, RZ, 0x8, R109 ;  /* 0x00000008ff6d7819 */ /* 0x000fe2000001166d */
[----:B------:R-:W-:Y:S01]  /*afd0*/  LDSM.16.MT88.4 R112, [R158+0xe800] ;  /* 0x00e800009e70783b */ /* 0x000fe20000004200 */
[----:B------:R-:W-:-:S02]  /*afe0*/  LOP3.LUT R142, R108, 0xff, RZ, 0xc0, !PT ;  /* 0x000000ff6c8e7812 */ /* 0x000fc400078ec0ff */
[----:B------:R-:W-:Y:S01]  /*aff0*/  LOP3.LUT R106, R110, 0xff, RZ, 0xc0, !PT ;  /* 0x000000ff6e6a7812 */ /* 0x000fe200078ec0ff */
[C---:B---3--:R-:W-:Y:S01]  /*b000*/  HMMA.16816.F32.BF16 R92, R4.reuse, R136, R92 ;  /* 0x00000088045c723c */ /* 0x048fe2000004185c */
[----:B------:R-:W-:Y:S01]  /*b010*/  PRMT R107, R108, 0x7632, R107 ;  /* 0x000076326c6b7816 */ /* 0x000fe2000000006b */
[----:B------:R-:W-:Y:S01]  /*b020*/  MUFU.EX2 R190, R190 ;  /* 0x000000be00be7308 */ /* 0x000fe20000000800 */
[----:B------:R-:W-:Y:S02]  /*b030*/  SHF.R.U32.HI R140, RZ, 0x18, R108 ;  /* 0x00000018ff8c7819 */ /* 0x000fe4000001166c */
[----:B------:R-:W-:Y:S02]  /*b040*/  PRMT R142, R142, 0x5410, R109 ;  /* 0x000054108e8e7816 */ /* 0x000fe4000000006d */
[----:B------:R-:W2:Y:S01]  /*b050*/  LDSM.16.MT88.4 R108, [R156+0x2800] ;  /* 0x002800009c6c783b */ /* 0x000ea20000004200 */
[----:B------:R-:W-:Y:S01]  /*b060*/  PRMT R106, R106, 0x5410, R105 ;  /* 0x000054106a6a7816 */ /* 0x000fe20000000069 */
[----:B------:R-:W-:Y:S01]  /*b070*/  FMUL.FTZ R105, R97, R153 ;  /* 0x0000009961697220 */ /* 0x000fe20000410000 */
[----:B------:R-:W-:Y:S01]  /*b080*/  LOP3.LUT R104, R104, 0xff00ff, RZ, 0xc0, !PT ;  /* 0x00ff00ff68687812 */ /* 0x000fe200078ec0ff */
[C---:B------:R-:W-:Y:S01]  /*b090*/  HMMA.16816.F32.BF16 R8, R4.reuse, R12, R8 ;  /* 0x0000000c0408723c */ /* 0x040fe20000041808 */
[----:B------:R-:W-:Y:S01]  /*b0a0*/  LOP3.LUT R107, R107, 0xff, RZ, 0xc0, !PT ;  /* 0x000000ff6b6b7812 */ /* 0x000fe200078ec0ff */
[----:B------:R-:W-:Y:S01]  /*b0b0*/  MUFU.EX2 R187, R187 ;  /* 0x000000bb00bb7308 */ /* 0x000fe20000000800 */
[--C-:B------:R-:W-:Y:S01]  /*b0c0*/  HSET2.LE.AND R227, R106, R157.reuse, PT ;  /* 0x0000009d6ae37233 */ /* 0x100fe20003803000 */
[-C--:B------:R-:W-:Y:S01]  /*b0d0*/  FMUL.FTZ R106, R98, R3.reuse ;  /* 0x00000003626a7220 */ /* 0x080fe20000410000 */
[----:B------:R-:W-:Y:S01]  /*b0e0*/  PRMT R140, R107, 0x5410, R140 ;  /* 0x000054106b8c7816 */ /* 0x000fe2000000008c */
[----:B------:R-:W-:Y:S01]  /*b0f0*/  FMUL.FTZ R107, R99, R3 ;  /* 0x00000003636b7220 */ /* 0x000fe20000410000 */
[--C-:B------:R-:W-:Y:S01]  /*b100*/  HSET2.LE.AND R137, R104, R157.reuse, PT ;  /* 0x0000009d68897233 */ /* 0x100fe20003803000 */
[----:B------:R-:W-:Y:S01]  /*b110*/  FMUL.FTZ R104, R96, R153 ;  /* 0x0000009960687220 */ /* 0x000fe20000410000 */
[C---:B------:R-:W-:Y:S01]  /*b120*/  HMMA.16816.F32.BF16 R12, R4.reuse, R14, R124 ;  /* 0x0000000e040c723c */ /* 0x040fe2000004187c */
[----:B------:R-:W-:Y:S01]  /*b130*/  F2FP.BF16.F32.PACK_AB R136, R174, R183 ;  /* 0x000000b7ae88723e */ /* 0x000fe200000010ff */
[----:B------:R-:W-:Y:S01]  /*b140*/  LDSM.16.MT88.4 R124, [R155+0x800] ;  /* 0x000800009b7c783b */ /* 0x000fe20000004200 */
[--C-:B------:R-:W-:Y:S01]  /*b150*/  HSET2.LE.AND R97, R140, R157.reuse, PT ;  /* 0x0000009d8c617233 */ /* 0x100fe20003803000 */
[----:B------:R-:W-:Y:S01]  /*b160*/  MUFU.EX2 R165, R165 ;  /* 0x000000a500a57308 */ /* 0x000fe20000000800 */
[----:B------:R-:W-:Y:S01]  /*b170*/  LOP3.LUT R99, R136, R137, RZ, 0xc0, !PT ;  /* 0x0000008988637212 */ /* 0x000fe200078ec0ff */
[----:B------:R-:W-:Y:S01]  /*b180*/  FFMA.FTZ R3, R209, R3, R152 ;  /* 0x00000003d1037223 */ /* 0x000fe20000010098 */
[----:B------:R-:W-:Y:S01]  /*b190*/  HSET2.LE.AND R137, R142, R157, PT ;  /* 0x0000009d8e897233 */ /* 0x000fe20003803000 */
[C---:B------:R-:W-:Y:S01]  /*b1a0*/  HMMA.16816.F32.BF16 R32, R4.reuse, R120, R32 ;  /* 0x000000780420723c */ /* 0x040fe20000041820 */
[----:B------:R-:W-:Y:S01]  /*b1b0*/  F2FP.BF16.F32.PACK_AB R96, R175, R170 ;  /* 0x000000aaaf60723e */ /* 0x000fe200000010ff */
[----:B------:R-:W-:Y:S01]  /*b1c0*/  FADD.FTZ R3, R146, R3 ;  /* 0x0000000392037221 */ /* 0x000fe20000010000 */
[----:B-1----:R-:W-:Y:S01]  /*b1d0*/  F2FP.BF16.F32.PACK_AB R136, R185, R182 ;  /* 0x000000b6b988723e */ /* 0x002fe200000010ff */
[----:B------:R-:W-:Y:S01]  /*b1e0*/  MUFU.EX2 R173, R173 ;  /* 0x000000ad00ad7308 */ /* 0x000fe20000000800 */
[----:B------:R-:W-:Y:S01]  /*b1f0*/  LOP3.LUT R98, R184, R227, RZ, 0xc0, !PT ;  /* 0x000000e3b8627212 */ /* 0x000fe200078ec0ff */
[----:B------:R-:W-:Y:S01]  /*b200*/  FFMA.FTZ R184, R141, UR22, -R168 ;  /* 0x000000168db87c23 */ /* 0x000fe200080108a8 */
[----:B------:R-:W-:Y:S01]  /*b210*/  LOP3.LUT R96, R96, R137, RZ, 0xc0, !PT ;  /* 0x0000008960607212 */ /* 0x000fe200078ec0ff */
[C---:B------:R-:W-:Y:S01]  /*b220*/  HMMA.16816.F32.BF16 R100, R4.reuse, R122, R100 ;  /* 0x0000007a0464723c */ /* 0x040fe20000041864 */
[----:B------:R-:W-:Y:S01]  /*b230*/  LOP3.LUT R97, R136, R97, RZ, 0xc0, !PT ;  /* 0x0000006188617212 */ /* 0x000fe200078ec0ff */
[----:B------:R-:W-:Y:S01]  /*b240*/  LDSM.16.MT88.4 R120, [R161+0xe800] ;  /* 0x00e80000a178783b */ /* 0x000fe20000004200 */
[----:B------:R-:W-:Y:S01]  /*b250*/  FADD.FTZ R150, R150, R3 ;  /* 0x0000000396967221 */ /* 0x000fe20000010000 */
[----:B------:R-:W-:Y:S01]  /*b260*/  MUFU.EX2 R184, R184 ;  /* 0x000000b800b87308 */ /* 0x000fe20000000800 */
[----:B------:R-:W-:Y:S01]  /*b270*/  FADD.FTZ R170, R170, R147 ;  /* 0x00000093aaaa7221 */ /* 0x000fe20000010000 */
[-C--:B------:R-:W-:Y:S01]  /*b280*/  MOV R3, R144.reuse ;  /* 0x0000009000037202 */ /* 0x080fe20000000f00 */
[----:B------:R-:W-:Y:S01]  /*b290*/  FADD.FTZ R151, R151, R150 ;  /* 0x0000009697977221 */ /* 0x000fe20000010000 */
[C---:B-----5:R-:W-:Y:S01]  /*b2a0*/  HMMA.16816.F32.BF16 R36, R4.reuse, R116, R36 ;  /* 0x000000740424723c */ /* 0x060fe20000041824 */
[----:B------:R-:W-:Y:S01]  /*b2b0*/  FADD.FTZ R170, R175, R170 ;  /* 0x000000aaafaa7221 */ /* 0x000fe20000010000 */
[----:B------:R-:W-:Y:S01]  /*b2c0*/  @P5 MOV R3, R144 ;  /* 0x0000009000035202 */ /* 0x000fe20000000f00 */
[----:B------:R-:W-:Y:S01]  /*b2d0*/  FADD.FTZ R182, R182, R151 ;  /* 0x00000097b6b67221 */ /* 0x000fe20000010000 */
[----:B------:R-:W-:Y:S01]  /*b2e0*/  MUFU.EX2 R164, R164 ;  /* 0x000000a400a47308 */ /* 0x000fe20000000800 */
[----:B------:R-:W-:Y:S01]  /*b2f0*/  FADD.FTZ R181, R181, R170 ;  /* 0x000000aab5b57221 */ /* 0x000fe20000010000 */
[----:B------:R-:W-:Y:S01]  /*b300*/  MOV R150, R2 ;  /* 0x0000000200967202 */ /* 0x000fe20000000f00 */
[----:B------:R-:W-:Y:S01]  /*b310*/  FADD.FTZ R182, R185, R182 ;  /* 0x000000b6b9b67221 */ /* 0x000fe20000010000 */
[C---:B------:R-:W-:Y:S01]  /*b320*/  HMMA.16816.F32.BF16 R40, R4.reuse, R118, R40 ;  /* 0x000000760428723c */ /* 0x040fe20000041828 */
[----:B------:R-:W-:Y:S01]  /*b330*/  LDSM.16.MT88.4 R116, [R156+0x800] ;  /* 0x000800009c74783b */ /* 0x000fe20000004200 */
[----:B------:R-:W-:Y:S01]  /*b340*/  FADD.FTZ R181, R172, R181 ;  /* 0x000000b5acb57221 */ /* 0x000fe20000010000 */
[----:B------:R-:W-:Y:S01]  /*b350*/  FADD.FTZ R183, R183, R182 ;  /* 0x000000b6b7b77221 */ /* 0x000fe20000010000 */
[----:B------:R-:W-:Y:S03]  /*b360*/  MUFU.EX2 R171, R171 ;  /* 0x000000ab00ab7308 */ /* 0x000fe60000000800 */
[----:B------:R-:W-:Y:S01]  /*b370*/  FADD.FTZ R183, R174, R183 ;  /* 0x000000b7aeb77221 */ /* 0x000fe20000010000 */
[----:B------:R-:W-:Y:S01]  /*b380*/  HMMA.16816.F32.BF16 R4, R4, R138, R104 ;  /* 0x0000008a0404723c */ /* 0x000fe20000041868 */
[----:B------:R-:W1:Y:S03]  /*b390*/  LDSM.16.MT88.4 R104, [R155+0x2800] ;  /* 0x002800009b68783b */ /* 0x000e660000004200 */
[----:B------:R-:W-:Y:S01]  /*b3a0*/  MUFU.EX2 R162, R162 ;  /* 0x000000a200a27308 */ /* 0x000fe20000000800 */
[----:B------:R-:W-:Y:S03]  /*b3b0*/  LDSM.16.MT88.4 R136, [R161+0xd000] ;  /* 0x00d00000a188783b */ /* 0x000fe60000004200 */
[C---:B--2---:R-:W-:Y:S04]  /*b3c0*/  HMMA.16816.F32.BF16 R52, R96.reuse, R108, R52 ;  /* 0x0000006c6034723c */ /* 0x044fe80000041834 */
[----:B------:R-:W-:Y:S04]  /*b3d0*/  MUFU.EX2 R159, R159 ;  /* 0x0000009f009f7308 */ /* 0x000fe80000000800 */
[C---:B------:R-:W-:Y:S01]  /*b3e0*/  HMMA.16816.F32.BF16 R56, R96.reuse, R110, R56 ;  /* 0x0000006e6038723c */ /* 0x040fe20000041838 */
[----:B------:R-:W2:Y:S07]  /*b3f0*/  LDSM.16.MT88.4 R108, [R158+0x10800] ;  /* 0x010800009e6c783b */ /* 0x000eae0000004200 */
[----:B------:R-:W-:Y:S01]  /*b400*/  HMMA.16816.F32.BF16 R44, R96, R112, R44 ;  /* 0x00000070602c723c */ /* 0x000fe2000004182c */
[----:B------:R-:W-:-:S05]  /*b410*/  LOP3.LUT R112, R225, UR17, R215, 0x96, !PT ;  /* 0x00000011e1707c12 */ /* 0x000fca000f8e96d7 */
[----:B------:R-:W-:Y:S02]  /*b420*/  IMAD.WIDE.U32 R112, R112, -0x326172a9, RZ ;  /* 0xcd9e8d5770707825 */ /* 0x000fe400078e00ff */
[----:B------:R-:W-:Y:S03]  /*b430*/  HMMA.16816.F32.BF16 R48, R96, R114, R48 ;  /* 0x000000726030723c */ /* 0x000fe60000041830 */
[----:B------:R-:W-:Y:S02]  /*b440*/  LOP3.LUT R224, R218, UR11, R113, 0x96, !PT ;  /* 0x0000000bdae07c12 */ /* 0x000fe4000f8e9671 */
[----:B------:R-:W-:-:S03]  /*b450*/  LOP3.LUT R112, R112, UR10, R211, 0x96, !PT ;  /* 0x0000000a70707c12 */ /* 0x000fc6000f8e96d3 */
[----:B------:R-:W-:Y:S01]  /*b460*/  IMAD.WIDE.U32 R224, R224, -0x2daee0ad, RZ ;  /* 0xd2511f53e0e07825 */ /* 0x000fe200078e00ff */
[----:B-1----:R-:W-:Y:S03]  /*b470*/  HMMA.16816.F32.BF16 R60, R96, R104, R60 ;  /* 0x00000068603c723c */ /* 0x002fe6000004183c */
[----:B------:R-:W-:Y:S01]  /*b480*/  IMAD.WIDE.U32 R112, R112, -0x2daee0ad, RZ ;  /* 0xd2511f5370707825 */ /* 0x000fe200078e00ff */
[----:B------:R-:W-:-:S04]  /*b490*/  LOP3.LUT R114, R212, UR21, R225, 0x96, !PT ;  /* 0x00000015d4727c12 */ /* 0x000fc8000f8e96e1 */
[----:B------:R-:W-:Y:S01]  /*b4a0*/  HMMA.16816.F32.BF16 R64, R96, R106, R64 ;  /* 0x0000006a6040723c */ /* 0x000fe20000041840 */
[----:B------:R-:W1:Y:S01]  /*b4b0*/  LDSM.16.MT88.4 R104, [R156+0x4800] ;  /* 0x004800009c68783b */ /* 0x000e620000004200 */
[----:B------:R-:W-:Y:S01]  /*b4c0*/  LOP3.LUT R224, R224, UR20, R113, 0x96, !PT ;  /* 0x00000014e0e07c12 */ /* 0x000fe2000f8e9671 */
[----:B------:R-:W-:-:S04]  /*b4d0*/  IMAD.WIDE.U32 R114, R114, -0x326172a9, RZ ;  /* 0xcd9e8d5772727825 */ /* 0x000fc800078e00ff */
[----:B------:R-:W-:Y:S01]  /*b4e0*/  IMAD.WIDE.U32 R224, R224, -0x326172a9, RZ ;  /* 0xcd9e8d57e0e07825 */ /* 0x000fe200078e00ff */
[----:B------:R-:W-:Y:S01]  /*b4f0*/  LOP3.LUT R113, R210, UR9, R115, 0x96, !PT ;  /* 0x00000009d2717c12 */ /* 0x000fe2000f8e9673 */
[C---:B--2---:R-:W-:Y:S03]  /*b500*/  HMMA.16816.F32.BF16 R76, R96.reuse, R108, R76 ;  /* 0x0000006c604c723c */ /* 0x044fe6000004184c */
[----:B------:R-:W-:Y:S01]  /*b510*/  LOP3.LUT R192, R114, UR7, R225, 0x96, !PT ;  /* 0x0000000772c07c12 */ /* 0x000fe2000f8e96e1 */
[----:B------:R-:W-:Y:S01]  /*b520*/  IMAD.WIDE.U32 R108, R113, -0x2daee0ad, RZ ;  /* 0xd2511f53716c7825 */ /* 0x000fe200078e00ff */
[----:B------:R2:W3:Y:S03]  /*b530*/  MUFU.EX2 R225, R143 ;  /* 0x0000008f00e17308 */ /* 0x0004e60000000800 */
[----:B------:R-:W-:Y:S01]  /*b540*/  IMAD.WIDE.U32 R192, R192, -0x2daee0ad, RZ ;  /* 0xd2511f53c0c07825 */ /* 0x000fe200078e00ff */
[----:B------:R-:W-:Y:S01]  /*b550*/  LOP3.LUT R220, R112, UR19, R109, 0x96, !PT ;  /* 0x0000001370dc7c12 */ /* 0x000fe2000f8e966d */
[----:B------:R-:W-:Y:S03]  /*b560*/  HMMA.16816.F32.BF16 R80, R96, R110, R80 ;  /* 0x0000006e6050723c */ /* 0x000fe60000041850 */
[----:B------:R-:W-:Y:S01]  /*b570*/  LOP3.LUT R113, R108, UR18, R193, 0x96, !PT ;  /* 0x000000126c717c12 */ /* 0x000fe2000f8e96c1 */
[----:B------:R-:W-:Y:S01]  /*b580*/  FFMA.FTZ R193, R221, UR22, -R168 ;  /* 0x00000016ddc17c23 */ /* 0x000fe200080108a8 */
[----:B------:R-:W-:-:S04]  /*b590*/  IMAD.WIDE.U32 R220, R220, -0x326172a9, RZ ;  /* 0xcd9e8d57dcdc7825 */ /* 0x000fc800078e00ff */
[----:B------:R-:W-:Y:S01]  /*b5a0*/  FFMA.FTZ R168, R169, UR22, -R160 ;  /* 0x00000016a9a87c23 */ /* 0x000fe200080108a0 */
[C---:B------:R-:W-:Y:S01]  /*b5b0*/  HMMA.16816.F32.BF16 R36, R96.reuse, R120, R36 ;  /* 0x000000786024723c */ /* 0x040fe20000041824 */
[----:B------:R-:W-:Y:S01]  /*b5c0*/  IMAD.WIDE.U32 R112, R113, -0x326172a9, RZ ;  /* 0xcd9e8d5771707825 */ /* 0x000fe200078e00ff */
[----:B------:R-:W4:Y:S01]  /*b5d0*/  MUFU.EX2 R193, R193 ;  /* 0x000000c100c17308 */ /* 0x000f220000000800 */
[----:B--2---:R-:W2:Y:S01]  /*b5e0*/  LDSM.16.MT88.4 R140, [R155+0x4800] ;  /* 0x004800009b8c783b */ /* 0x004ea20000004200 */
[C---:B---3--:R-:W-:Y:S01]  /*b5f0*/  F2FP.BF16.F32.PACK_AB R194, R225.reuse, R184 ;  /* 0x000000b8e1c2723e */ /* 0x048fe200000010ff */
[----:B------:R-:W-:Y:S01]  /*b600*/  FADD.FTZ R184, R184, R181 ;  /* 0x000000b5b8b87221 */ /* 0x000fe20000010000 */
[----:B------:R-:W-:Y:S02]  /*b610*/  MOV R108, R112 ;  /* 0x00000070006c7202 */ /* 0x000fe40000000f00 */
[C---:B------:R-:W-:Y:S01]  /*b620*/  HMMA.16816.F32.BF16 R40, R96.reuse, R122, R40 ;  /* 0x0000007a6028723c */ /* 0x040fe20000041828 */
[----:B------:R-:W-:Y:S01]  /*b630*/  PRMT R110, R112, 0x7773, RZ ;  /* 0x00007773706e7816 */ /* 0x000fe200000000ff */
[----:B------:R-:W-:Y:S01]  /*b640*/  LDSM.16.MT88.4 R120, [R155+0x1000] ;  /* 0x001000009b78783b */ /* 0x000fe20000004200 */
[----:B------:R-:W-:Y:S01]  /*b650*/  LOP3.LUT R109, R108, 0xff, RZ, 0xc0, !PT ;  /* 0x000000ff6c6d7812 */ /* 0x000fe200078ec0ff */
[----:B------:R-:W-:Y:S01]  /*b660*/  MUFU.EX2 R168, R168 ;  /* 0x000000a800a87308 */ /* 0x000fe20000000800 */
[----:B------:R-:W-:Y:S01]  /*b670*/  LOP3.LUT R108, R220, UR4, R113, 0x96, !PT ;  /* 0x00000004dc6c7c12 */ /* 0x000fe2000f8e9671 */
[----:B------:R-:W-:Y:S01]  /*b680*/  FADD.FTZ R225, R225, R184 ;  /* 0x000000b8e1e17221 */ /* 0x000fe20000010000 */
[----:B------:R-:W-:Y:S01]  /*b690*/  LOP3.LUT R220, R224, UR6, R221, 0x96, !PT ;  /* 0x00000006e0dc7c12 */ /* 0x000fe2000f8e96dd */
[----:B-1----:R-:W-:Y:S01]  /*b6a0*/  HMMA.16816.F32.BF16 R84, R96, R104, R84 ;  /* 0x000000686054723c */ /* 0x002fe20000041854 */
[----:B------:R-:W-:-:S02]  /*b6b0*/  PRMT R105, R112, 0x7772, RZ ;  /* 0x0000777270697816 */ /* 0x000fc400000000ff */
[----:B------:R-:W-:Y:S01]  /*b6c0*/  PRMT R104, R112, 0x7771, RZ ;  /* 0x0000777170687816 */ /* 0x000fe200000000ff */
[----:B------:R-:W-:Y:S01]  /*b6d0*/  IMAD.WIDE.U32 R220, R220, -0x2daee0ad, RZ ;  /* 0xd2511f53dcdc7825 */ /* 0x000fe200078e00ff */
[----:B------:R-:W-:Y:S02]  /*b6e0*/  PRMT R105, R105, 0x5410, R110 ;  /* 0x0000541069697816 */ /* 0x000fe4000000006e */
[----:B------:R-:W-:Y:S01]  /*b6f0*/  PRMT R104, R109, 0x5410, R104 ;  /* 0x000054106d687816 */ /* 0x000fe20000000068 */
[----:B------:R-:W-:Y:S01]  /*b700*/  HMMA.16816.F32.BF16 R24, R96, R116, R24 ;  /* 0x000000746018723c */ /* 0x000fe20000041818 */
[C---:B------:R-:W-:Y:S02]  /*b710*/  LOP3.LUT R111, R108.reuse, 0xffff, RZ, 0xc0, !PT ;  /* 0x0000ffff6c6f7812 */ /* 0x040fe400078ec0ff */
[----:B------:R-:W-:Y:S02]  /*b720*/  PRMT R112, R108, 0x7632, R112 ;  /* 0x000076326c707816 */ /* 0x000fe40000000070 */
[----:B------:R-:W-:-:S02]  /*b730*/  SHF.R.U32.HI R109, RZ, 0x18, R108 ;  /* 0x00000018ff6d7819 */ /* 0x000fc4000001166c */
[----:B------:R-:W-:Y:S01]  /*b740*/  SHF.R.U32.HI R111, RZ, 0x8, R111 ;  /* 0x00000008ff6f7819 */ /* 0x000fe2000001166f */
[C---:B------:R-:W-:Y:S01]  /*b750*/  HMMA.16816.F32.BF16 R28, R96.reuse, R118, R28 ;  /* 0x00000076601c723c */ /* 0x040fe2000004181c */
[----:B------:R-:W1:Y:S01]  /*b760*/  LDSM.16.MT88.4 R116, [R161+0x10800] ;  /* 0x01080000a174783b */ /* 0x000e620000004200 */
[----:B------:R-:W-:Y:S02]  /*b770*/  LOP3.LUT R112, R112, 0xff, RZ, 0xc0, !PT ;  /* 0x000000ff70707812 */ /* 0x000fe400078ec0ff */
[C---:B----4-:R-:W-:Y:S01]  /*b780*/  F2FP.BF16.F32.PACK_AB R114, R193.reuse, R186 ;  /* 0x000000bac172723e */ /* 0x050fe200000010ff */
[----:B------:R-:W-:Y:S01]  /*b790*/  FADD.FTZ R186, R186, R225 ;  /* 0x000000e1baba7221 */ /* 0x000fe20000010000 */
[----:B------:R-:W-:Y:S02]  /*b7a0*/  F2FP.BF16.F32.PACK_AB R110, R188, R191 ;  /* 0x000000bfbc6e723e */ /* 0x000fe400000010ff */
[----:B------:R-:W-:Y:S01]  /*b7b0*/  HMMA.16816.F32.BF16 R88, R96, R106, R88 ;  /* 0x0000006a6058723c */ /* 0x000fe20000041858 */
[----:B------:R-:W-:Y:S01]  /*b7c0*/  LOP3.LUT R106, R108, 0xff, RZ, 0xc0, !PT ;  /* 0x000000ff6c6a7812 */ /* 0x000fe200078ec0ff */
[----:B------:R-:W-:Y:S01]  /*b7d0*/  FADD.FTZ R186, R193, R186 ;  /* 0x000000bac1ba7221 */ /* 0x000fe20000010000 */
[----:B------:R-:W-:-:S02]  /*b7e0*/  LOP3.LUT R108, R105, 0xff00ff, RZ, 0xc0, !PT ;  /* 0x00ff00ff696c7812 */ /* 0x000fc400078ec0ff */
[--C-:B------:R-:W-:Y:S02]  /*b7f0*/  HSET2.LE.AND R105, R104, R157.reuse, PT ;  /* 0x0000009d68697233 */ /* 0x100fe40003803000 */
[----:B------:R-:W-:Y:S01]  /*b800*/  PRMT R104, R112, 0x5410, R109 ;  /* 0x0000541070687816 */ /* 0x000fe2000000006d */
[C---:B------:R-:W-:Y:S01]  /*b810*/  HMMA.16816.F32.BF16 R32, R96.reuse, R124, R32 ;  /* 0x0000007c6020723c */ /* 0x040fe20000041820 */
[--C-:B------:R-:W-:Y:S02]  /*b820*/  HSET2.LE.AND R107, R108, R157.reuse, PT ;  /* 0x0000009d6c6b7233 */ /* 0x100fe40003803000 */
[----:B------:R-:W-:Y:S02]  /*b830*/  PRMT R108, R106, 0x5410, R111 ;  /* 0x000054106a6c7816 */ /* 0x000fe4000000006f */
[----:B------:R-:W-:Y:S02]  /*b840*/  LOP3.LUT R106, R114, R105, RZ, 0xc0, !PT ;  /* 0x00000069726a7212 */ /* 0x000fe400078ec0ff */
[----:B------:R-:W3:Y:S01]  /*b850*/  LDSM.16.MT88.4 R112, [R156+0x3000] ;  /* 0x003000009c70783b */ /* 0x000ee20000004200 */
[----:B------:R-:W-:Y:S01]  /*b860*/  HMMA.16816.F32.BF16 R100, R96, R126, R100 ;  /* 0x0000007e6064723c */ /* 0x000fe20000041864 */
[----:B------:R-:W-:-:S02]  /*b870*/  HSET2.LE.AND R105, R104, R157, PT ;  /* 0x0000009d68697233 */ /* 0x000fc40003803000 */
[----:B------:R-:W-:Y:S01]  /*b880*/  LOP3.LUT R107, R110, R107, RZ, 0xc0, !PT ;  /* 0x0000006b6e6b7212 */ /* 0x000fe200078ec0ff */
[----:B------:R-:W-:Y:S04]  /*b890*/  LDSM.16.MT88.4 R124, [R161+0xf000] ;  /* 0x00f00000a17c783b */ /* 0x000fe80000004200 */
[C---:B------:R-:W-:Y:S08]  /*b8a0*/  HMMA.16816.F32.BF16 R16, R96.reuse, R128, R16 ;  /* 0x000000806010723c */ /* 0x040ff00000041810 */
[C---:B------:R-:W-:Y:S01]  /*b8b0*/  HMMA.16816.F32.BF16 R20, R96.reuse, R130, R20 ;  /* 0x000000826014723c */ /* 0x040fe20000041814 */
[----:B------:R-:W4:Y:S07]  /*b8c0*/  LDSM.16.MT88.4 R128, [R156+0x1000] ;  /* 0x001000009c80783b */ /* 0x000f2e0000004200 */
[----:B--2---:R-:W-:Y:S01]  /*b8d0*/  HMMA.16816.F32.BF16 R92, R96, R140, R92 ;  /* 0x0000008c605c723c */ /* 0x004fe2000004185c */
[----:B------:R-:W-:-:S02]  /*b8e0*/  HSET2.LE.AND R141, R108, R157, PT ;  /* 0x0000009d6c8d7233 */ /* 0x000fc40003803000 */
[C---:B------:R-:W-:Y:S01]  /*b8f0*/  F2FP.BF16.F32.PACK_AB R140, R187.reuse, R190 ;  /* 0x000000bebb8c723e */ /* 0x040fe200000010ff */
[----:B------:R-:W-:Y:S01]  /*b900*/  LDSM.16.MT88.4 R108, [R155+0x3000] ;  /* 0x003000009b6c783b */ /* 0x000fe20000004200 */
[----:B------:R-:W-:Y:S01]  /*b910*/  FADD.FTZ R190, R190, R183 ;  /* 0x000000b7bebe7221 */ /* 0x000fe20000010000 */
[----:B------:R-:W-:Y:S02]  /*b920*/  LOP3.LUT R104, R194, R141, RZ, 0xc0, !PT ;  /* 0x0000008dc2687212 */ /* 0x000fe400078ec0ff */
[----:B------:R-:W-:Y:S01]  /*b930*/  LOP3.LUT R105, R140, R105, RZ, 0xc0, !PT ;  /* 0x000000698c697212 */ /* 0x000fe200078ec0ff */
[----:B-1----:R-:W-:Y:S01]  /*b940*/  HMMA.16816.F32.BF16 R68, R96, R116, R68 ;  /* 0x000000746044723c */ /* 0x002fe20000041844 */
[----:B------:R-:W-:-:S04]  /*b950*/  FADD.FTZ R190, R187, R190 ;  /* 0x000000bebbbe7221 */ /* 0x000fc80000010000 */
[----:B------:R-:W-:-:S03]  /*b960*/  FADD.FTZ R191, R191, R190 ;  /* 0x000000bebfbf7221 */ /* 0x000fc60000010000 */
[----:B------:R-:W-:Y:S01]  /*b970*/  HMMA.16816.F32.BF16 R32, R104, R120, R32 ;  /* 0x000000786820723c */ /* 0x000fe20000041820 */
[----:B------:R-:W-:-:S07]  /*b980*/  FADD.FTZ R191, R188, R191 ;  /* 0x000000bfbcbf7221 */ /* 0x000fce0000010000 */
[----:B------:R-:W-:Y:S01]  /*b990*/  HMMA.16816.F32.BF16 R100, R104, R122, R100 ;  /* 0x0000007a6864723c */ /* 0x000fe20000041864 */
[----:B------:R-:W1:Y:S07]  /*b9a0*/  LDSM.16.MT88.4 R120, [R158+0x11000] ;  /* 0x011000009e78783b */ /* 0x000e6e0000004200 */
[C---:B------:R-:W-:Y:S01]  /*b9b0*/  HMMA.16816.F32.BF16 R72, R96.reuse, R118, R72 ;  /* 0x000000766048723c */ /* 0x040fe20000041848 */
[----:B------:R-:W2:Y:S07]  /*b9c0*/  LDSM.16.MT88.4 R116, [R158+0xf000] ;  /* 0x00f000009e74783b */ /* 0x000eae0000004200 */
[C---:B------:R-:W-:Y:S08]  /*b9d0*/  HMMA.16816.F32.BF16 R8, R96.reuse, R132, R8 ;  /* 0x000000846008723c */ /* 0x040ff00000041808 */
[C---:B------:R-:W-:Y:S01]  /*b9e0*/  HMMA.16816.F32.BF16 R12, R96.reuse, R134, R12 ;  /* 0x00000086600c723c */ /* 0x040fe2000004180c */
[----:B------:R-:W-:Y:S07]  /*b9f0*/  LDSM.16.MT88.4 R132, [R158+0xd000] ;  /* 0x00d000009e84783b */ /* 0x000fee0000004200 */
[----:B------:R-:W-:Y:S01]  /*ba00*/  HMMA.16816.F32.BF16 R4, R96, R142, R4 ;  /* 0x0000008e6004723c */ /* 0x000fe20000041804 */
[----:B------:R-:W5:Y:S04]  /*ba10*/  LDSM.16.MT88.4 R96, [R161+0x11000] ;  /* 0x01100000a160783b */ /* 0x000f680000004200 */
[----:B------:R-:W-:Y:S03]  /*ba20*/  LDSM.16.MT88.4 R140, [R161+0xf800] ;  /* 0x00f80000a18c783b */ /* 0x000fe60000004200 */
        /* <DEDUP_REMOVED lines=15> */
[----:B-----5:R-:W-:Y:S01]  /*bb20*/  HMMA.16816.F32.BF16 R72, R104, R98, R72 ;  /* 0x000000626848723c */ /* 0x020fe20000041848 */
[----:B------:R-:W-:Y:S01]  /*bb30*/  LOP3.LUT R99, R192, UR13, R221, 0x96, !PT ;  /* 0x0000000dc0637c12 */ /* 0x000fe2000f8e96dd */
[----:B------:R-:W-:Y:S01]  /*bb40*/  FFMA.FTZ R192, R163, UR22, -R160 ;  /* 0x00000016a3c07c23 */ /* 0x000fe200080108a0 */
[----:B------:R-:W-:-:S05]  /*bb50*/  PRMT R98, R220, 0x7773, RZ ;  /* 0x00007773dc627816 */ /* 0x000fca00000000ff */
[----:B------:R-:W5:Y:S01]  /*bb60*/  MUFU.EX2 R192, R192 ;  /* 0x000000c000c07308 */ /* 0x000f620000000800 */
[----:B------:R-:W-:Y:S01]  /*bb70*/  HMMA.16816.F32.BF16 R60, R104, R108, R60 ;  /* 0x0000006c683c723c */ /* 0x000fe2000004183c */
[----:B------:R-:W-:Y:S02]  /*bb80*/  MOV R108, R220 ;  /* 0x000000dc006c7202 */ /* 0x000fe40000000f00 */
[----:B------:R-:W-:-:S05]  /*bb90*/  LOP3.LUT R109, R99, 0xff, RZ, 0xc0, !PT ;  /* 0x000000ff636d7812 */ /* 0x000fca00078ec0ff */
[----:B------:R-:W-:Y:S01]  /*bba0*/  HMMA.16816.F32.BF16 R68, R104, R96, R68 ;  /* 0x000000606844723c */ /* 0x000fe20000041844 */
[C---:B------:R-:W-:Y:S02]  /*bbb0*/  PRMT R97, R220.reuse, 0x7772, RZ ;  /* 0x00007772dc617816 */ /* 0x040fe400000000ff */
[----:B------:R-:W-:Y:S02]  /*bbc0*/  PRMT R96, R220, 0x7771, RZ ;  /* 0x00007771dc607816 */ /* 0x000fe400000000ff */
[----:B------:R-:W-:-:S03]  /*bbd0*/  PRMT R97, R97, 0x5410, R98 ;  /* 0x0000541061617816 */ /* 0x000fc60000000062 */
[C---:B------:R-:W-:Y:S01]  /*bbe0*/  HMMA.16816.F32.BF16 R64, R104.reuse, R110, R64 ;  /* 0x0000006e6840723c */ /* 0x040fe20000041840 */
[----:B------:R-:W-:Y:S02]  /*bbf0*/  PRMT R110, R99, 0x7632, R110 ;  /* 0x00007632636e7816 */ /* 0x000fe4000000006e */
[----:B------:R-:W-:Y:S02]  /*bc00*/  LOP3.LUT R111, R108, 0xff, RZ, 0xc0, !PT ;  /* 0x000000ff6c6f7812 */ /* 0x000fe400078ec0ff */
[----:B------:R-:W-:Y:S02]  /*bc10*/  LOP3.LUT R110, R110, 0xff, RZ, 0xc0, !PT ;  /* 0x000000ff6e6e7812 */ /* 0x000fe400078ec0ff */
[----:B------:R-:W-:Y:S01]  /*bc20*/  PRMT R96, R111, 0x5410, R96 ;  /* 0x000054106f607816 */ /* 0x000fe20000000060 */
[----:B---3--:R-:W-:Y:S01]  /*bc30*/  HMMA.16816.F32.BF16 R84, R104, R112, R84 ;  /* 0x000000706854723c */ /* 0x008fe20000041854 */
[----:B------:R-:W-:Y:S02]  /*bc40*/  LOP3.LUT R112, R99, 0xffff, RZ, 0xc0, !PT ;  /* 0x0000ffff63707812 */ /* 0x000fe400078ec0ff */
[----:B------:R-:W-:-:S02]  /*bc50*/  SHF.R.U32.HI R99, RZ, 0x18, R99 ;  /* 0x00000018ff637819 */ /* 0x000fc40000011663 */
[----:B------:R-:W-:Y:S02]  /*bc60*/  SHF.R.U32.HI R108, RZ, 0x8, R112 ;  /* 0x00000008ff6c7819 */ /* 0x000fe40000011670 */
[----:B------:R-:W-:Y:S01]  /*bc70*/  PRMT R98, R110, 0x5410, R99 ;  /* 0x000054106e627816 */ /* 0x000fe20000000063 */
[C---:B------:R-:W-:Y:S01]  /*bc80*/  HMMA.16816.F32.BF16 R8, R104.reuse, R136, R8 ;  /* 0x000000886808723c */ /* 0x040fe20000041808 */
[----:B------:R-:W-:Y:S02]  /*bc90*/  PRMT R108, R109, 0x5410, R108 ;  /* 0x000054106d6c7816 */ /* 0x000fe4000000006c */
[--C-:B------:R-:W-:Y:S02]  /*bca0*/  HSET2.LE.AND R110, R96, R157.reuse, PT ;  /* 0x0000009d606e7233 */ /* 0x100fe40003803000 */
[----:B-----5:R-:W-:Y:S02]  /*bcb0*/  F2FP.BF16.F32.PACK_AB R99, R192, R165 ;  /* 0x000000a5c063723e */ /* 0x020fe400000010ff */
[----:B------:R-:W-:Y:S01]  /*bcc0*/  HSET2.LE.AND R108, R108, R157, PT ;  /* 0x0000009d6c6c7233 */ /* 0x000fe20003803000 */
[----:B------:R-:W-:Y:S01]  /*bcd0*/  HMMA.16816.F32.BF16 R12, R104, R138, R12 ;  /* 0x0000008a680c723c */ /* 0x000fe2000004180c */
[----:B------:R-:W-:Y:S01]  /*bce0*/  F2FP.BF16.F32.PACK_AB R109, R162, R171 ;  /* 0x000000aba26d723e */ /* 0x000fe200000010ff */
[----:B------:R-:W-:Y:S01]  /*bcf0*/  LDSM.16.MT88.4 R136, [R158+0xf800] ;  /* 0x00f800009e88783b */ /* 0x000fe20000004200 */
[----:B------:R-:W-:Y:S01]  /*bd00*/  F2FP.BF16.F32.PACK_AB R111, R164, R173 ;  /* 0x000000ada46f723e */ /* 0x000fe200000010ff */
[----:B------:R-:W-:-:S04]  /*bd10*/  FADD.FTZ R173, R173, R186 ;  /* 0x000000baadad7221 */ /* 0x000fc80000010000 */
[----:B------:R-:W-:Y:S01]  /*bd20*/  HMMA.16816.F32.BF16 R16, R104, R132, R16 ;  /* 0x000000846810723c */ /* 0x000fe20000041810 */
[----:B------:R-:W-:-:S04]  /*bd30*/  FADD.FTZ R164, R164, R173 ;  /* 0x000000ada4a47221 */ /* 0x000fc80000010000 */
[----:B------:R-:W-:-:S03]  /*bd40*/  FADD.FTZ R171, R171, R164 ;  /* 0x000000a4abab7221 */ /* 0x000fc60000010000 */
[C---:B----4-:R-:W-:Y:S01]  /*bd50*/  HMMA.16816.F32.BF16 R92, R104.reuse, R128, R92 ;  /* 0x00000080685c723c */ /* 0x050fe2000004185c */
[----:B------:R-:W-:Y:S01]  /*bd60*/  LOP3.LUT R128, R97, 0xff00ff, RZ, 0xc0, !PT ;  /* 0x00ff00ff61807812 */ /* 0x000fe200078ec0ff */
[----:B------:R-:W-:Y:S01]  /*bd70*/  FADD.FTZ R217, R162, R171 ;  /* 0x000000aba2d97221 */ /* 0x000fe20000010000 */
[--C-:B------:R-:W-:Y:S02]  /*bd80*/  HSET2.LE.AND R97, R98, R157.reuse, PT ;  /* 0x0000009d62617233 */ /* 0x100fe40003803000 */
[----:B------:R-:W-:Y:S02]  /*bd90*/  LOP3.LUT R98, R109, R110, RZ, 0xc0, !PT ;  /* 0x0000006e6d627212 */ /* 0x000fe400078ec0ff */
[----:B------:R-:W-:Y:S01]  /*bda0*/  HSET2.LE.AND R96, R128, R157, PT ;  /* 0x0000009d80607233 */ /* 0x000fe20003803000 */
[----:B------:R-:W-:Y:S01]  /*bdb0*/  HMMA.16816.F32.BF16 R88, R104, R114, R88 ;  /* 0x000000726858723c */ /* 0x000fe20000041858 */
[----:B------:R-:W-:Y:S01]  /*bdc0*/  F2FP.BF16.F32.PACK_AB R128, R159, R168 ;  /* 0x000000a89f80723e */ /* 0x000fe200000010ff */
[----:B------:R-:W3:Y:S01]  /*bdd0*/  LDSM.16.MT88.4 R112, [R158+0x11800] ;  /* 0x011800009e70783b */ /* 0x000ee20000004200 */
[----:B------:R-:W-:Y:S01]  /*bde0*/  FADD.FTZ R168, R168, R191 ;  /* 0x000000bfa8a87221 */ /* 0x000fe20000010000 */
[----:B------:R-:W-:-:S02]  /*bdf0*/  LOP3.LUT R99, R99, R96, RZ, 0xc0, !PT ;  /* 0x0000006063637212 */ /* 0x000fc400078ec0ff */
[----:B------:R-:W-:Y:S01]  /*be00*/  LOP3.LUT R96, R111, R108, RZ, 0xc0, !PT ;  /* 0x0000006c6f607212 */ /* 0x000fe200078ec0ff */
[----:B------:R-:W-:Y:S01]  /*be10*/  FADD.FTZ R168, R159, R168 ;  /* 0x000000a89fa87221 */ /* 0x000fe20000010000 */
[----:B------:R-:W-:Y:S01]  /*be20*/  LOP3.LUT R97, R128, R97, RZ, 0xc0, !PT ;  /* 0x0000006180617212 */ /* 0x000fe200078ec0ff */
[----:B------:R-:W-:Y:S01]  /*be30*/  HMMA.16816.F32.BF16 R4, R104, R130, R4 ;  /* 0x000000826804723c */ /* 0x000fe20000041804 */
[----:B------:R-:W4:Y:S01]  /*be40*/  LDSM.16.MT88.4 R108, [R156+0x1800] ;  /* 0x001800009c6c783b */ /* 0x000f220000004200 */
[----:B------:R-:W-:-:S04]  /*be50*/  FADD.FTZ R165, R165, R168 ;  /* 0x000000a8a5a57221 */ /* 0x000fc80000010000 */
[----:B------:R-:W-:Y:S02]  /*be60*/  FADD.FTZ R209, R192, R165 ;  /* 0x000000a5c0d17221 */ /* 0x000fe40000010000 */
[----:B------:R-:W-:Y:S01]  /*be70*/  HMMA.16816.F32.BF16 R20, R104, R134, R20 ;  /* 0x000000866814723c */ /* 0x000fe20000041814 */
[----:B------:R-:W5:Y:S04]  /*be80*/  LDSM.16.MT88.4 R104, [R156+0x5800] ;  /* 0x005800009c68783b */ /* 0x000f680000004200 */
[----:B------:R-:W5:Y:S03]  /*be90*/  LDSM.16.MT88.4 R132, [R156+0x3800] ;  /* 0x003800009c84783b */ /* 0x000f660000004200 */
[C---:B------:R-:W-:Y:S01]  /*bea0*/  HMMA.16816.F32.BF16 R128, R96.reuse, R124, R8 ;  /* 0x0000007c6080723c */ /* 0x040fe20000041808 */
[----:B------:R-:W5:Y:S07]  /*beb0*/  LDSM.16.MT88.4 R8, [R155+0x1800] ;  /* 0x001800009b08783b */ /* 0x000f6e0000004200 */
[C---:B-1----:R-:W-:Y:S08]  /*bec0*/  HMMA.16816.F32.BF16 R68, R96.reuse, R120, R68 ;  /* 0x000000786044723c */ /* 0x042ff00000041844 */
[C---:B------:R-:W-:Y:S08]  /*bed0*/  HMMA.16816.F32.BF16 R72, R96.reuse, R122, R72 ;  /* 0x0000007a6048723c */ /* 0x040ff00000041848 */
[C---:B------:R-:W-:Y:S01]  /*bee0*/  HMMA.16816.F32.BF16 R124, R96.reuse, R126, R12 ;  /* 0x0000007e607c723c */ /* 0x040fe2000004180c */
[----:B------:R-:W1:Y:S07]  /*bef0*/  LDSM.16.MT88.4 R12, [R155+0x3800] ;  /* 0x003800009b0c783b */ /* 0x000e6e0000004200 */
[C---:B--2---:R-:W-:Y:S01]  /*bf00*/  HMMA.16816.F32.BF16 R120, R96.reuse, R116, R16 ;  /* 0x000000746078723c */ /* 0x044fe20000041810 */
[----:B------:R-:W2:Y:S07]  /*bf10*/  LDSM.16.MT88.4 R16, [R155+0x5800] ;  /* 0x005800009b10783b */ /* 0x000eae0000004200 */
[C---:B---3--:R-:W-:Y:S08]  /*bf20*/  HMMA.16816.F32.BF16 R76, R96.reuse, R112, R76 ;  /* 0x00000070604c723c */ /* 0x048ff0000004184c */
[C---:B------:R-:W-:Y:S08]  /*bf30*/  HMMA.16816.F32.BF16 R80, R96.reuse, R114, R80 ;  /* 0x000000726050723c */ /* 0x040ff00000041850 */
[C---:B----4-:R-:W-:Y:S08]  /*bf40*/  HMMA.16816.F32.BF16 R112, R96.reuse, R108, R24 ;  /* 0x0000006c6070723c */ /* 0x050ff00000041818 */
        /* <DEDUP_REMOVED lines=9> */
[----:B------:R-:W-:-:S02]  /*bfe0*/  MOV R132, R145 ;  /* 0x0000009100847202 */ /* 0x000fc40000000f00 */
[----:B------:R-:W-:-:S05]  /*bff0*/  @P5 MOV R132, R145 ;  /* 0x0000009100845202 */ /* 0x000fca0000000f00 */
        /* <DEDUP_REMOVED lines=8> */
[----:B------:R-:W-:-:S15]  /*c080*/  @P5 BRA `(.L_x_1459) ;  /* 0x0000000000045947 */ /* 0x000fde0003800000 */
.L_x_1454:
[----:B------:R-:W-:-:S07]  /*c090*/  IADD3 R208, PT, PT, R150, -0x1, RZ ;  /* 0xffffffff96d07810 */ /* 0x000fce0007ffe0ff */
.L_x_1459:
        /* <DEDUP_REMOVED lines=12> */
[----:B------:R-:W1:Y:S01]  /*c160*/  LDCU UR23, c[0x0][0x504] ;  /* 0x0000a080ff1777ac */ /* 0x000e620008000800 */
        /* <DEDUP_REMOVED lines=11> */
.L_x_1463:
[----:B------:R-:W1:Y:S01]  /*c220*/  LDC.64 R132, c[0x0][0x3b8] ;  /* 0x0000ee00ff847b82 */ /* 0x000e620000000a00 */
[----:B------:R-:W-:Y:S04]  /*c230*/  VIADD R140, R208, 0xffffffff ;  /* 0xffffffffd08c7836 */ /* 0x000fe80000000000 */
[----:B-1----:R-:W-:Y:S01]  /*c240*/  IMAD.WIDE.U32 R142, R140, R132, RZ ;  /* 0x000000848c8e7225 */ /* 0x002fe200078e00ff */
        /* <DEDUP_REMOVED lines=12> */
[--C-:B------:R-:W-:Y:S01]  /*c310*/  IMAD.X R135, R135, 0x1, R136.reuse, P4 ;  /* 0x0000000187877824 */ /* 0x100fe200020e0688 */
[----:B------:R-:W-:Y:S02]  /*c320*/  LOP3.LUT R140, R140, 0x1e00, R197, 0xf8, !PT ;  /* 0x00001e008c8c7812 */ /* 0x000fe400078ef8c5 */
[CC--:B------:R-:W-:Y:S02]  /*c330*/  LEA R142, P4, R137.reuse, R204.reuse, 0x1 ;  /* 0x000000cc898e7211 */ /* 0x0c0fe400078808ff */
        /* <DEDUP_REMOVED lines=68> */
.L_x_1461:
        /* <DEDUP_REMOVED lines=8> */
[C---:B------:R-:W-:Y:S02]  /*c800*/  LEA R220, P1, R160.reuse, R202, 0x7 ;  /* 0x000000caa0dc7211 */ /* 0x040fe400078238ff */
[C---:B------:R-:W-:Y:S02]  /*c810*/  LOP3.LUT R196, R177.reuse, 0x40, RZ, 0xfc, !PT ;  /* 0x00000040b1c47812 */ /* 0x040fe400078efcff */
[--C-:B------:R-:W-:Y:S02]  /*c820*/  LEA.HI.X R221, R160, R201, R161.reuse, 0x7, P1 ;  /* 0x000000c9a0dd7211 */ /* 0x100fe400008f3ca1 */
[----:B------:R-:W-:Y:S02]  /*c830*/  ISETP.GE.AND P1, PT, R196, UR24, PT ;  /* 0x00000018c4007c0c */ /* 0x000fe4000bf26270 */
[CC--:B------:R-:W-:Y:S02]  /*c840*/  LEA R164, P0, R160.reuse, R193.reuse, 0x6 ;  /* 0x000000c1a0a47211 */ /* 0x0c0fe400078030ff */
[----:B------:R-:W-:Y:S02]  /*c850*/  LOP3.LUT R195, R177, 0x80, RZ, 0xfc, !PT ;  /* 0x00000080b1c37812 */ /* 0x000fe400078efcff */
[----:B------:R-:W-:Y:S02]  /*c860*/  LEA.HI.X R161, R160, R194, R161, 0x6, P0 ;  /* 0x000000c2a0a17211 */ /* 0x000fe400000f34a1 */
[----:B------:R-:W-:Y:S01]  /*c870*/  ISETP.GE.AND P0, PT, R195, UR24, PT ;  /* 0x00000018c3007c0c */ /* 0x000fe2000bf06270 */
[----:B------:R-:W-:Y:S01]  /*c880*/  @!PT LDS RZ, [RZ] ;  /* 0x00000000fffff984 */ /* 0x000fe20000000800 */
[----:B------:R-:W-:Y:S01]  /*c890*/  @!PT LDS RZ, [RZ] ;  /* 0x00000000fffff984 */ /* 0x000fe20000000800 */
[----:B------:R-:W-:Y:S01]  /*c8a0*/  @!PT LDS RZ, [RZ] ;  /* 0x00000000fffff984 */ /* 0x000fe20000000800 */
[----:B------:R-:W-:Y:S01]  /*c8b0*/  @!P3 LDGSTS.E.BYPASS.LTC128B.128 [R207+0xc000], desc[UR14][R220.64] ;  /* 0x0c000000dccfbfae */ /* 0x000fe2000b981a0e */
[CC--:B------:R-:W-:Y:S02]  /*c8c0*/  LEA R170, P5, R164.reuse, R202.reuse, 0x1 ;  /* 0x000000caa4aa7211 */ /* 0x0c0fe400078a08ff */
[C---:B------:R-:W-:Y:S01]  /*c8d0*/  IADD3 R163, P4, PT, R164.reuse, R193, RZ ;  /* 0x000000c1a4a37210 */ /* 0x040fe20007f9e0ff */
[----:B------:R-:W-:Y:S01]  /*c8e0*/  @P3 STS.128 [R207+0xc000], RZ ;  /* 0x00c000ffcf003388 */ /* 0x000fe20000000c00 */
[----:B------:R-:W-:Y:S02]  /*c8f0*/  ISETP.GE.AND P3, PT, R177, UR24, PT ;  /* 0x00000018b1007c0c */ /* 0x000fe4000bf66270 */
[-C--:B------:R-:W-:Y:S01]  /*c900*/  LEA.HI.X R171, R164, R201.reuse, R161, 0x1, P5 ;  /* 0x000000c9a4ab7211 */ /* 0x080fe200028f0ca1 */
[----:B------:R-:W-:Y:S01]  /*c910*/  @!PT LDS RZ, [RZ] ;  /* 0x00000000fffff984 */ /* 0x000fe20000000800 */
[----:B------:R-:W-:Y:S01]  /*c920*/  @!PT LDS RZ, [RZ] ;  /* 0x00000000fffff984 */ /* 0x000fe20000000800 */
[----:B------:R-:W-:Y:S01]  /*c930*/  @!PT LDS RZ, [RZ] ;  /* 0x00000000fffff984 */ /* 0x000fe20000000800 */
[----:B------:R-:W-:Y:S01]  /*c940*/  @!P1 LDGSTS.E.BYPASS.LTC128B.128 [R207+0xe000], desc[UR14][R220.64+0x80] ;  /* 0x0e000080dccf9fae */ /* 0x000fe2000b981a0e */
[----:B------:R-:W-:Y:S01]  /*c950*/  IMAD.X R166, R161, 0x1, R194, P4 ;  /* 0x00000001a1a67824 */ /* 0x000fe200020e06c2 */
[C---:B------:R-:W-:Y:S02]  /*c960*/  LEA R162, P4, R163.reuse, R202, 0x1 ;  /* 0x000000caa3a27211 */ /* 0x040fe400078808ff */
[----:B------:R-:W-:Y:S01]  /*c970*/  @P1 STS.128 [R207+0xe000], RZ ;  /* 0x00e000ffcf001388 */ /* 0x000fe20000000c00 */
[C---:B------:R-:W-:Y:S02]  /*c980*/  LEA R165, P2, R190.reuse, R164, 0x5 ;  /* 0x000000a4bea57211 */ /* 0x040fe400078428ff */
[----:B------:R-:W-:Y:S01]  /*c990*/  LEA.HI.X R163, R163, R201, R166, 0x1, P4 ;  /* 0x000000c9a3a37211 */ /* 0x000fe200020f0ca6 */
[----:B------:R-:W-:Y:S01]  /*c9a0*/  @!PT LDS RZ, [RZ] ;  /* 0x00000000fffff984 */ /* 0x000fe20000000800 */
[----:B------:R-:W-:Y:S01]  /*c9b0*/  @!PT LDS RZ, [RZ] ;  /* 0x00000000fffff984 */ /* 0x000fe20000000800 */
[----:B------:R-:W-:Y:S01]  /*c9c0*/  @!PT LDS RZ, [RZ] ;  /* 0x00000000fffff984 */ /* 0x000fe20000000800 */
[----:B------:R-:W-:Y:S01]  /*c9d0*/  @!P0 LDGSTS.E.BYPASS.LTC128B.128 [R207+0x10000], desc[UR14][R220.64+0x100] ;  /* 0x10000100dccf8fae */ /* 0x000fe2000b981a0e */
[----:B------:R-:W-:Y:S02]  /*c9e0*/  LEA.HI.X R168, R190, R161, R191, 0x5, P2 ;  /* 0x000000a1bea87211 */ /* 0x000fe400010f2cbf */
[C---:B------:R-:W-:Y:S01]  /*c9f0*/  LEA R160, P2, R165.reuse, R202, 0x1 ;  /* 0x000000caa5a07211 */ /* 0x040fe200078408ff */
[----:B------:R-:W-:Y:S01]  /*ca00*/  @P0 STS.128 [R207+0x10000], RZ ;  /* 0x010000ffcf000388 */ /* 0x000fe20000000c00 */
[----:B------:R-:W-:Y:S02]  /*ca10*/  LOP3.LUT R132, R180, 0x8, RZ, 0xc0, !PT ;  /* 0x00000008b4847812 */ /* 0x000fe400078ec0ff */
[----:B------:R-:W-:Y:S01]  /*ca20*/  LEA.HI.X R161, R165, R201, R168, 0x1, P2 ;  /* 0x000000c9a5a17211 */ /* 0x000fe200010f0ca8 */
[----:B------:R-:W-:Y:S01]  /*ca30*/  @!PT LDS RZ, [RZ] ;  /* 0x00000000fffff984 */ /* 0x000fe20000000800 */
[----:B------:R-:W-:Y:S01]  /*ca40*/  @!PT LDS RZ, [RZ] ;  /* 0x00000000fffff984 */ /* 0x000fe20000000800 */
[----:B------:R-:W-:Y:S01]  /*ca50*/  @!PT LDS RZ, [RZ] ;  /* 0x00000000fffff984 */ /* 0x000fe20000000800 */
[----:B------:R-:W-:Y:S01]  /*ca60*/  @!P3 LDGSTS.E.BYPASS.LTC128B.128 [R207+0xc800], desc[UR14][R170.64] ;  /* 0x0c800000aacfbfae */ /* 0x000fe2000b981a0e */
[--C-:B------:R-:W-:Y:S02]  /*ca70*/  LOP3.LUT R3, R177, 0x1c0, R174.reuse, 0xf8, !PT ;  /* 0x000001c0b1037812 */ /* 0x100fe400078ef8ae */
[----:B------:R-:W-:Y:S01]  /*ca80*/  LOP3.LUT R134, R179, 0x200, R174, 0xf8, !PT ;  /* 0x00000200b3867812 */ /* 0x000fe200078ef8ae */
[----:B------:R-:W-:Y:S01]  /*ca90*/  @P3 STS.128 [R207+0xc800], RZ ;  /* 0x00c800ffcf003388 */ /* 0x000fe20000000c00 */
[C---:B------:R-:W-:Y:S02]  /*caa0*/  LOP3.LUT R181, R3.reuse, R132, RZ, 0x3c, !PT ;  /* 0x0000008403b57212 */ /* 0x040fe400078e3cff */
[----:B------:R-:W-:Y:S01]  /*cab0*/  LOP3.LUT R132, R3, 0x8, R178, 0x78, !PT ;  /* 0x0000000803847812 */ /* 0x000fe200078e78b2 */
[----:B------:R-:W-:Y:S01]  /*cac0*/  @!PT LDS RZ, [RZ] ;  /* 0x00000000fffff984 */ /* 0x000fe20000000800 */
[----:B------:R-:W-:Y:S01]  /*cad0*/  @!PT LDS RZ, [RZ] ;  /* 0x00000000fffff984 */ /* 0x000fe20000000800 */
[----:B------:R-:W-:Y:S01]  /*cae0*/  @!PT LDS RZ, [RZ] ;  /* 0x00000000fffff984 */ /* 0x000fe20000000800 */
[----:B------:R-:W-:Y:S01]  /*caf0*/  @!P1 LDGSTS.E.BYPASS.LTC128B.128 [R207+0xe800], desc[UR14][R170.64+0x80] ;  /* 0x0e800080aacf9fae */ /* 0x000fe2000b981a0e */
[----:B------:R-:W-:Y:S02]  /*cb00*/  LOP3.LUT R189, R134, R181, RZ, 0xfc, !PT ;  /* 0x000000b586bd7212 */ /* 0x000fe400078efcff */
[----:B------:R-:W-:Y:S01]  /*cb10*/  LOP3.LUT P2, RZ, R178, 0x4, RZ, 0xc0, !PT ;  /* 0x00000004b2ff7812 */ /* 0x000fe2000784c0ff */
[----:B------:R-:W-:Y:S01]  /*cb20*/  @P1 STS.128 [R207+0xe800], RZ ;  /* 0x00e800ffcf001388 */ /* 0x000fe20000000c00 */
[----:B------:R-:W-:Y:S01]  /*cb30*/  IMAD R187, R132, 0x2, R173 ;  /* 0x0000000284bb7824 */ /* 0x000fe200078e02ad */
[----:B------:R-:W-:Y:S02]  /*cb40*/  LEA R189, R189, UR5, 0x1 ;  /* 0x00000005bdbd7c11 */ /* 0x000fe4000f8e08ff */
[----:B------:R-:W-:Y:S01]  /*cb50*/  @!PT LDS RZ, [RZ] ;  /* 0x00000000fffff984 */ /* 0x000fe20000000800 */
[----:B------:R-:W-:Y:S01]  /*cb60*/  @!PT LDS RZ, [RZ] ;  /* 0x00000000fffff984 */ /* 0x000fe20000000800 */
[----:B------:R-:W-:Y:S01]  /*cb70*/  @!PT LDS RZ, [RZ] ;  /* 0x00000000fffff984 */ /* 0x000fe20000000800 */
[----:B------:R-:W-:Y:S01]  /*cb80*/  @!P0 LDGSTS.E.BYPASS.LTC128B.128 [R207+0x10800], desc[UR14][R170.64+0x100] ;  /* 0x10800100aacf8fae */ /* 0x000fe2000b981a0e */
[----:B------:R-:W-:Y:S01]  /*cb90*/  VIADD R183, R187, UR5 ;  /* 0x00000005bbb77c36 */ /* 0x000fe20008000000 */
[----:B------:R-:W-:Y:S01]  /*cba0*/  ISETP.GT.AND P4, PT, R208, R205, PT ;  /* 0x000000cdd000720c */ /* 0x000fe20003f84270 */
[--C-:B------:R-:W-:Y:S01]  /*cbb0*/  IMAD.IADD R186, R172, 0x1, R189.reuse ;  /* 0x00000001acba7824 */ /* 0x100fe200078e02bd */
[----:B------:R-:W-:Y:S01]  /*cbc0*/  @P0 STS.128 [R207+0x10800], RZ ;  /* 0x010800ffcf000388 */ /* 0x000fe20000000c00 */
[----:B------:R-:W-:Y:S03]  /*cbd0*/  IMAD.IADD R184, R183, 0x1, R172 ;  /* 0x00000001b7b87824 */ /* 0x000fe600078e02ac */
        /* <DEDUP_REMOVED lines=37> */
[----:B------:R-:W5:Y:S04]  /*ce30*/  LDSM.16.M88.4 R156, [R184+0x6000] ;  /* 0x00600000b89c783b */ /* 0x000f680000000200 */
[----:B-1----:R-:W-:Y:S04]  /*ce40*/  LDSM.16.M88.4 R160, [R187+UR5+0x9800] ;  /* 0x00980005bba0783b */ /* 0x002fe80008000200 */
[----:B------:R-:W-:Y:S04]  /*ce50*/  LDSM.16.M88.4 R164, [R186+0x2000] ;  /* 0x00200000baa4783b */ /* 0x000fe80000000200 */
[----:B------:R-:W-:Y:S01]  /*ce60*/  LDSM.16.M88.4 R168, [R184+0x8000] ;  /* 0x00800000b8a8783b */ /* 0x000fe20000000200 */
[C---:B--2---:R-:W-:Y:S08]  /*ce70*/  HMMA.16816.F32.BF16 R4, R132.reuse, R136, RZ ;  /* 0x000000888404723c */ /* 0x044ff000000418ff */
[C---:B------:R-:W-:Y:S01]  /*ce80*/  HMMA.16816.F32.BF16 R8, R132.reuse, R138, RZ ;  /* 0x0000008a8408723c */ /* 0x040fe200000418ff */
[----:B------:R-:W1:Y:S07]  /*ce90*/  LDSM.16.M88.4 R136, [R184+0x6800] ;  /* 0x00680000b888783b */ /* 0x000e6e0000000200 */
[C---:B---3--:R-:W-:Y:S08]  /*cea0*/  HMMA.16816.F32.BF16 R12, R132.reuse, R140, RZ ;  /* 0x0000008c840c723c */ /* 0x048ff000000418ff */
[C---:B------:R-:W-:Y:S01]  /*ceb0*/  HMMA.16816.F32.BF16 R16, R132.reuse, R142, RZ ;  /* 0x0000008e8410723c */ /* 0x040fe200000418ff */
[----:B------:R-:W2:Y:S07]  /*cec0*/  LDSM.16.M88.4 R140, [R184+0x7000] ;  /* 0x00700000b88c783b */ /* 0x000eae0000000200 */
        /* <DEDUP_REMOVED lines=8> */
[C---:B-----5:R-:W-:Y:S08]  /*cf50*/  HMMA.16816.F32.BF16 R28, R132.reuse, R148, RZ ;  /* 0x00000094841c723c */ /* 0x060ff000000418ff */
[----:B------:R-:W-:Y:S01]  /*cf60*/  HMMA.16816.F32.BF16 R32, R132, R150, RZ ;  /* 0x000000968420723c */ /* 0x000fe200000418ff */
[----:B------:R-:W3:Y:S04]  /*cf70*/  LDSM.16.M88.4 R132, [R184+0x7800] ;  /* 0x00780000b884783b */ /* 0x000ee80000000200 */
[----:B------:R-:W4:Y:S03]  /*cf80*/  LDSM.16.M88.4 R148, [R183+0x6000] ;  /* 0x00600000b794783b */ /* 0x000f260000000200 */
        /* <DEDUP_REMOVED lines=11> */
[----:B------:R-:W-:Y:S04]  /*d040*/  LDSM.16.M88.4 R132, [R182] ;  /* 0x00000000b684783b */ /* 0x000fe80000000200 */
[----:B------:R-:W3:Y:S03]  /*d050*/  LDSM.16.M88.4 R152, [R3+0x6000] ;  /* 0x006000000398783b */ /* 0x000ee60000000200 */
        /* <DEDUP_REMOVED lines=11> */
[----:B------:R-:W-:Y:S04]  /*d110*/  LDSM.16.M88.4 R140, [R189+0x2000] ;  /* 0x00200000bd8c783b */ /* 0x000fe80000000200 */
[----:B------:R-:W2:Y:S03]  /*d120*/  LDSM.16.M88.4 R144, [R187+UR5+0x8000] ;  /* 0x00800005bb90783b */ /* 0x000ea60008000200 */
        /* <DEDUP_REMOVED lines=37> */
[----:B------:R-:W3:Y:S04]  /*d380*/  LDSM.16.M88.4 R136, [R3+0x9000] ;  /* 0x009000000388783b */ /* 0x000ee80000000200 */
[----:B------:R-:W-:Y:S03]  /*d390*/  LDSM.16.M88.4 R164, [R187+UR5+0xa000] ;  /* 0x00a00005bba4783b */ /* 0x000fe60008000200 */
        /* <DEDUP_REMOVED lines=11> */
[----:B------:R-:W1:Y:S04]  /*d450*/  LDSM.16.M88.4 R132, [R187+UR5+0xb000] ;  /* 0x00b00005bb84783b */ /* 0x000e680008000200 */
[----:B------:R-:W1:Y:S03]  /*d460*/  LDSM.16.M88.4 R140, [R187+UR5+0xb800] ;  /* 0x00b80005bb8c783b */ /* 0x000e660008000200 */
        /* <DEDUP_REMOVED lines=11> */
[----:B------:R-:W2:Y:S04]  /*d520*/  LDSM.16.M88.4 R144, [R184+0xb000] ;  /* 0x00b00000b890783b */ /* 0x000ea80000000200 */
[----:B------:R-:W-:Y:S03]  /*d530*/  LDSM.16.M88.4 R156, [R182+0x4000] ;  /* 0x00400000b69c783b */ /* 0x000fe60000000200 */
        /* <DEDUP_REMOVED lines=11> */
[----:B------:R-:W1:Y:S04]  /*d5f0*/  LDSM.16.M88.4 R140, [R183+0xa000] ;  /* 0x00a00000b78c783b */ /* 0x000e680000000200 */
[----:B------:R-:W5:Y:S03]  /*d600*/  LDSM.16.M88.4 R148, [R183+0xa800] ;  /* 0x00a80000b794783b */ /* 0x000f660000000200 */
        /* <DEDUP_REMOVED lines=24> */
[C---:B------:R-:W-:Y:S05]  /*d790*/  HMMA.16816.F32.BF16 R4, R156.reuse, R164, R4 ;  /* 0x000000a49c04723c */ /* 0x040fea0000041804 */
[--C-:B------:R-:W-:Y:S03]  /*d7a0*/  IADD3 R164, PT, PT, R188, -UR12, -R161.reuse ;  /* 0x8000000cbca47c10 */ /* 0x100fe6000fffe8a1 */
[C---:B------:R-:W-:Y:S03]  /*d7b0*/  HMMA.16816.F32.BF16 R8, R156.reuse, R166, R8 ;  /* 0x000000a69c08723c */ /* 0x040fe60000041808 */
[----:B------:R-:W-:Y:S05]  /*d7c0*/  IMAD.SHL.U32 R166, R178, 0x2, RZ ;  /* 0x00000002b2a67824 */ /* 0x000fea00078e00ff */
[C---:B------:R-:W-:Y:S03]  /*d7d0*/  HMMA.16816.F32.BF16 R12, R156.reuse, R168, R12 ;  /* 0x000000a89c0c723c */ /* 0x040fe6000004180c */
[----:B------:R-:W-:Y:S02]  /*d7e0*/  LOP3.LUT R167, R166, 0x6, RZ, 0xc0, !PT ;  /* 0x00000006a6a77812 */ /* 0x000fe400078ec0ff */
[----:B------:R-:W-:Y:S03]  /*d7f0*/  IADD3 R168, PT, PT, R200, -UR12, -R161 ;  /* 0x8000000cc8a87c10 */ /* 0x000fe6000fffe8a1 */
        /* <DEDUP_REMOVED lines=10> */
[-C--:B------:R-:W-:Y:S01]  /*d8a0*/  ISETP.GT.AND P6, PT, R168, R163.reuse, PT ;  /* 0x000000a3a800720c */ /* 0x080fe20003fc4270 */
[----:B------:R-:W-:Y:S01]  /*d8b0*/  VIADD R165, R161, UR12 ;  /* 0x0000000ca1a57c36 */ /* 0x000fe20008000000 */
[----:B------:R-:W-:Y:S01]  /*d8c0*/  ISETP.GT.AND P5, PT, R164, R163, PT ;  /* 0x000000a3a400720c */ /* 0x000fe20003fa4270 */
[C---:B-1----:R-:W-:Y:S03]  /*d8d0*/  HMMA.16816.F32.BF16 R28, R156.reuse, R140, R28 ;  /* 0x0000008c9c1c723c */ /* 0x042fe6000004181c */
[----:B------:R-:W-:Y:S05]  /*d8e0*/  I2FP.F32.S32 R169, R169 ;  /* 0x000000a900a97245 */ /* 0x000fea0000201400 */
[----:B------:R-:W-:Y:S01]  /*d8f0*/  HMMA.16816.F32.BF16 R32, R156, R142, R32 ;  /* 0x0000008e9c20723c */ /* 0x000fe20000041820 */
[----:B------:R-:W-:Y:S08]  /*d900*/  @!UPT UIADD3 URZ, UPT, UPT, URZ, URZ, URZ ;  /* 0x000000fffffff290 */ /* 0x000ff0000fffe0ff */
[----:B------:R-:W-:Y:S11]  /*d910*/  @P4 BRA `(.L_x_1463) ;  /* 0xffffffe800404947 */ /* 0x000ff6000383ffff */
.L_x_1462:
[--C-:B-1----:R-:W-:Y:S01]  /*d920*/  IADD3 R136, PT, PT, R200, 0x37, -R165.reuse ;  /* 0x00000037c8887810 */ /* 0x102fe20007ffe8a5 */
[----:B------:R-:W-:Y:S01]  /*d930*/  FFMA.FTZ R4, R169, -UR25, R4 ;  /* 0x80000019a9047c23 */ /* 0x000fe20008010004 */
[----:B------:R-:W-:Y:S01]  /*d940*/  IABS R133, R162 ;  /* 0x000000a200857213 */ /* 0x000fe20000000000 */
[----:B------:R-:W-:Y:S01]  /*d950*/  VIADD R139, R160, 0x8 ;  /* 0x00000008a08b7836 */ /* 0x000fe20000000000 */
[--C-:B------:R-:W-:Y:S01]  /*d960*/  IADD3 R134, PT, PT, R188, 0x37, -R165.reuse ;  /* 0x00000037bc867810 */ /* 0x100fe20007ffe8a5 */
[----:B------:R-:W-:Y:S01]  /*d970*/  VIADD R135, R160, 0x9 ;  /* 0x00000009a0877836 */ /* 0x000fe20000000000 */
[----:B------:R-:W-:Y:S01]  /*d980*/  IABS R136, R136 ;  /* 0x0000008800887213 */ /* 0x000fe20000000000 */
[----:B------:R-:W-:Y:S01]  /*d990*/  IMAD.SHL.U32 R159, R208, 0x2, RZ ;  /* 0x00000002d09f7824 */ /* 0x000fe200078e00ff */
[----:B------:R-:W-:Y:S01]  /*d9a0*/  I2FP.F32.S32 R133, R133 ;  /* 0x0000008500857245 */ /* 0x000fe20000201400 */
[----:B------:R-:W-:Y:S01]  /*d9b0*/  UIADD3 UR11, UPT, UPT, UR16, -0x61c88647, URZ ;  /* 0x9e3779b9100b7890 */ /* 0x000fe2000fffe0ff */
[----:B------:R-:W-:Y:S01]  /*d9c0*/  IABS R134, R134 ;  /* 0x0000008600867213 */ /* 0x000fe20000000000 */
[----:B------:R-:W-:Y:S01]  /*d9d0*/  UIADD3 UR6, UPT, UPT, UR16, 0x3c6ef372, URZ ;  /* 0x3c6ef37210067890 */ /* 0x000fe2000fffe0ff */
[----:B------:R-:W-:Y:S01]  /*d9e0*/  I2FP.F32.S32 R136, R136 ;  /* 0x0000008800887245 */ /* 0x000fe20000201400 */
[----:B------:R-:W-:Y:S01]  /*d9f0*/  FFMA.FTZ R6, R133, -UR25, R6 ;  /* 0x8000001985067c23 */ /* 0x000fe20008010006 */
[----:B------:R-:W-:Y:S01]  /*da00*/  ISETP.GT.AND P1, PT, R168, R160, PT ;  /* 0x000000a0a800720c */ /* 0x000fe20003f24270 */
[----:B------:R-:W-:Y:S01]  /*da10*/  UIADD3 UR22, UPT, UPT, UR17, 0x76cf5d0a, URZ ;  /* 0x76cf5d0a11167890 */ /* 0x000fe2000fffe0ff */
[----:B------:R-:W-:Y:S01]  /*da20*/  IADD3 R132, PT, PT, R200, 0x2f, -R165 ;  /* 0x0000002fc8847810 */ /* 0x000fe20007ffe8a5 */
[----:B------:R-:W-:Y:S01]  /*da30*/  FFMA.FTZ R5, R136, -UR25, R5 ;  /* 0x8000001988057c23 */ /* 0x000fe20008010005 */
[----:B------:R-:W-:Y:S01]  /*da40*/  I2FP.F32.S32 R134, R134 ;  /* 0x0000008600867245 */ /* 0x000fe20000201400 */
[----:B------:R-:W-:Y:S01]  /*da50*/  UIADD3 UR21, UPT, UPT, UR17, 0x32370b8f, URZ ;  /* 0x32370b8f11157890 */ /* 0x000fe2000fffe0ff */
[----:B------:R-:W-:Y:S01]  /*da60*/  FSEL R133, R4, -INF , !P1 ;  /* 0xff80000004857808 */ /* 0x000fe20004800000 */
[----:B------:R-:W-:Y:S01]  /*da70*/  UIADD3 UR9, UPT, UPT, UR16, -0x255992d5, URZ ;  /* 0xdaa66d2b10097890 */ /* 0x000fe2000fffe0ff */
[----:B------:R-:W-:Y:S01]  /*da80*/  IABS R132, R132 ;  /* 0x0000008400847213 */ /* 0x000fe20000000000 */
[----:B------:R-:W-:Y:S01]  /*da90*/  FFMA.FTZ R7, R134, -UR25, R7 ;  /* 0x8000001986077c23 */ /* 0x000fe20008010007 */
[----:B------:R-:W-:Y:S01]  /*daa0*/  ISETP.GT.AND P1, PT, R164, R160, PT ;  /* 0x000000a0a400720c */ /* 0x000fe20003f24270 */
[----:B------:R-:W-:Y:S01]  /*dab0*/  UIADD3 UR13, UPT, UPT, UR16, 0x78dde6e4, URZ ;  /* 0x78dde6e4100d7890 */ /* 0x000fe2000fffe0ff */
[----:B------:R-:W-:Y:S01]  /*dac0*/  IADD3 R137, PT, PT, R188, 0x30, -R165 ;  /* 0x00000030bc897810 */ /* 0x000fe20007ffe8a5 */
[----:B------:R-:W-:Y:S01]  /*dad0*/  UIADD3 UR19, UPT, UPT, UR17, -0x56f99767, URZ ;  /* 0xa906689911137890 */ /* 0x000fe2000fffe0ff */
[----:B------:R-:W-:Y:S01]  /*dae0*/  FSEL R134, R5, -INF , !P6 ;  /* 0xff80000005867808 */ /* 0x000fe20007000000 */
[----:B------:R-:W-:Y:S01]  /*daf0*/  UIADD3 UR20, UPT, UPT, UR17, -0x126145ec, URZ ;  /* 0xed9eba1411147890 */ /* 0x000fe2000fffe0ff */
[----:B------:R-:W-:Y:S01]  /*db00*/  I2FP.F32.S32 R132, R132 ;  /* 0x0000008400847245 */ /* 0x000fe20000201400 */
[----:B------:R-:W-:Y:S01]  /*db10*/  UIADD3 UR7, UPT, UPT, UR16, -0x4ab325aa, URZ ;  /* 0xb54cda5610077890 */ /* 0x000fe2000fffe0ff */
[----:B------:R-:W-:Y:S01]  /*db20*/  FSEL R5, R6, -INF , !P1 ;  /* 0xff80000006057808 */ /* 0x000fe20004800000 */
[----:B------:R-:W-:Y:S01]  /*db30*/  UIADD3 UR18, UPT, UPT, UR17, 0x646e171e, URZ ;  /* 0x646e171e11127890 */ /* 0x000fe2000fffe0ff */
[----:B------:R-:W-:Y:S01]  /*db40*/  IABS R137, R137 ;  /* 0x0000008900897213 */ /* 0x000fe20000000000 */
[----:B------:R-:W-:Y:S01]  /*db50*/  FFMA.FTZ R9, R132, -UR25, R9 ;  /* 0x8000001984097c23 */ /* 0x000fe20008010009 */
[--C-:B------:R-:W-:Y:S01]  /*db60*/  IADD3 R6, PT, PT, R188, 0x2f, -R165.reuse ;  /* 0x0000002fbc067810 */ /* 0x100fe20007ffe8a5 */
[----:B------:R-:W-:Y:S01]  /*db70*/  UIADD3 UR10, UPT, UPT, UR16, 0x1715609d, URZ ;  /* 0x1715609d100a7890 */ /* 0x000fe2000fffe0ff */
[----:B------:R-:W-:Y:S02]  /*db80*/  I2FP.F32.S32 R137, R137 ;  /* 0x0000008900897245 */ /* 0x000fe40000201400 */
[----:B------:R-:W-:Y:S02]  /*db90*/  FSEL R132, R7, -INF , !P5 ;  /* 0xff80000007847808 */ /* 0x000fe40006800000 */
[----:B------:R-:W-:Y:S01]  /*dba0*/  IABS R6, R6 ;  /* 0x0000000600067213 */ /* 0x000fe20000000000 */
[----:B------:R-:W-:Y:S01]  /*dbb0*/  FFMA.FTZ R10, R137, -UR25, R10 ;  /* 0x80000019890a7c23 */ /* 0x000fe2000801000a */
[C-C-:B------:R-:W-:Y:S02]  /*dbc0*/  IADD3 R7, PT, PT, R200.reuse, 0x28, -R165.reuse ;  /* 0x00000028c8077810 */ /* 0x140fe40007ffe8a5 */
[----:B------:R-:W-:Y:S02]  /*dbd0*/  IADD3 R3, PT, PT, R200, 0x30, -R165 ;  /* 0x00000030c8037810 */ /* 0x000fe40007ffe8a5 */
[----:B------:R-:W-:Y:S02]  /*dbe0*/  I2FP.F32.S32 R6, R6 ;  /* 0x0000000600067245 */ /* 0x000fe40000201400 */
[----:B------:R-:W-:Y:S02]  /*dbf0*/  IABS R7, R7 ;  /* 0x0000000700077213 */ /* 0x000fe40000000000 */
[----:B------:R-:W-:Y:S01]  /*dc00*/  ISETP.GT.AND P5, PT, R164, R139, PT ;  /* 0x0000008ba400720c */ /* 0x000fe20003fa4270 */
[----:B------:R-:W-:Y:S01]  /*dc10*/  FFMA.FTZ R11, R6, -UR25, R11 ;  /* 0x80000019060b7c23 */ /* 0x000fe2000801000b */
[----:B------:R-:W-:Y:S02]  /*dc20*/  IABS R3, R3 ;  /* 0x0000000300037213 */ /* 0x000fe40000000000 */
[----:B------:R-:W-:Y:S02]  /*dc30*/  I2FP.F32.S32 R7, R7 ;  /* 0x0000000700077245 */ /* 0x000fe40000201400 */
[----:B------:R-:W-:Y:S02]  /*dc40*/  FSEL R6, R10, -INF , !P5 ;  /* 0xff8000000a067808 */ /* 0x000fe40006800000 */
[----:B------:R-:W-:Y:S01]  /*dc50*/  ISETP.GT.AND P5, PT, R164, R135, PT ;  /* 0x00000087a400720c */ /* 0x000fe20003fa4270 */
[----:B------:R-:W-:Y:S01]  /*dc60*/  FFMA.FTZ R12, R7, -UR25, R12 ;  /* 0x80000019070c7c23 */ /* 0x000fe2000801000c */
[----:B------:R-:W-:Y:S02]  /*dc70*/  I2FP.F32.S32 R3, R3 ;  /* 0x0000000300037245 */ /* 0x000fe40000201400 */
[----:B------:R-:W-:Y:S02]  /*dc80*/  IADD3 R136, PT, PT, R200, 0x27, -R165 ;  /* 0x00000027c8887810 */ /* 0x000fe40007ffe8a5 */
[----:B------:R-:W-:Y:S01]  /*dc90*/  FSEL R7, R11, -INF , !P5 ;  /* 0xff8000000b077808 */ /* 0x000fe20006800000 */
[----:B------:R-:W-:Y:S01]  /*dca0*/  FFMA.FTZ R8, R3, -UR25, R8 ;  /* 0x8000001903087c23 */ /* 0x000fe20008010008 */
[C---:B------:R-:W-:Y:S01]  /*dcb0*/  ISETP.GE.AND P5, PT, R160.reuse, R199, PT ;  /* 0x000000c7a000720c */ /* 0x040fe20003fa6270 */
[----:B------:R-:W-:Y:S01]  /*dcc0*/  VIADD R11, R160, 0x10 ;  /* 0x00000010a00b7836 */ /* 0x000fe20000000000 */
[C---:B------:R-:W-:Y:S02]  /*dcd0*/  ISETP.GT.AND P1, PT, R168.reuse, R135, PT ;  /* 0x00000087a800720c */ /* 0x040fe40003f24270 */
[----:B------:R-:W-:Y:S02]  /*dce0*/  IABS R136, R136 ;  /* 0x0000008800887213 */ /* 0x000fe40000000000 */
[----:B------:R-:W-:Y:S02]  /*dcf0*/  ISETP.GT.AND P6, PT, R168, R139, PT ;  /* 0x0000008ba800720c */ /* 0x000fe40003fc4270 */
[----:B------:R-:W-:Y:S02]  /*dd00*/  FSEL R4, R9, -INF , !P1 ;  /* 0xff80000009047808 */ /* 0x000fe40004800000 */
[----:B------:R-:W-:Y:S02]  /*dd10*/  I2FP.F32.S32 R136, R136 ;  /* 0x0000008800887245 */ /* 0x000fe40000201400 */
[----:B------:R-:W-:Y:S01]  /*dd20*/  FSEL R10, R133, -INF , !P5 ;  /* 0xff800000850a7808 */ /* 0x000fe20006800000 */
[C---:B------:R-:W-:Y:S01]  /*dd30*/  VIADD R133, R160.reuse, 0x11 ;  /* 0x00000011a0857836 */ /* 0x040fe20000000000 */
[----:B------:R-:W-:Y:S01]  /*dd40*/  ISETP.GE.AND P5, PT, R160, R198, PT ;  /* 0x000000c6a000720c */ /* 0x000fe20003fa6270 */
[----:B------:R-:W-:Y:S01]  /*dd50*/  FFMA.FTZ R13, R136, -UR25, R13 ;  /* 0x80000019880d7c23 */ /* 0x000fe2000801000d */
[--C-:B------:R-:W-:Y:S02]  /*dd60*/  IADD3 R9, PT, PT, R188, 0x28, -R165.reuse ;  /* 0x00000028bc097810 */ /* 0x100fe40007ffe8a5 */
[----:B------:R-:W-:Y:S02]  /*dd70*/  FSEL R3, R8, -INF , !P6 ;  /* 0xff80000008037808 */ /* 0x000fe40007000000 */
[--C-:B------:R-:W-:Y:S02]  /*dd80*/  IADD3 R8, PT, PT, R188, 0x27, -R165.reuse ;  /* 0x00000027bc087810 */ /* 0x100fe40007ffe8a5 */
[----:B------:R-:W-:Y:S02]  /*dd90*/  FSEL R5, R5, -INF , !P5 ;  /* 0xff80000005057808 */ /* 0x000fe40006800000 */
[----:B------:R-:W-:Y:S02]  /*dda0*/  IABS R9, R9 ;  /* 0x0000000900097213 */ /* 0x000fe40000000000 */
[----:B------:R-:W-:Y:S02]  /*ddb0*/  ISETP.GT.AND P5, PT, R168, R133, PT ;  /* 0x00000085a800720c */ /* 0x000fe40003fa4270 */
[----:B------:R-:W-:Y:S02]  /*ddc0*/  IABS R8, R8 ;  /* 0x0000000800087213 */ /* 0x000fe40000000000 */
[----:B------:R-:W-:Y:S02]  /*ddd0*/  I2FP.F32.S32 R9, R9 ;  /* 0x0000000900097245 */ /* 0x000fe40000201400 */
[----:B------:R-:W-:Y:S02]  /*dde0*/  FSEL R142, R13, -INF , !P5 ;  /* 0xff8000000d8e7808 */ /* 0x000fe40006800000 */
[----:B------:R-:W-:Y:S01]  /*ddf0*/  ISETP.GE.AND P0, PT, R163, R198, PT ;  /* 0x000000c6a300720c */ /* 0x000fe20003f06270 */
[----:B------:R-:W-:Y:S01]  /*de00*/  FFMA.FTZ R14, R9, -UR25, R14 ;  /* 0x80000019090e7c23 */ /* 0x000fe2000801000e */
[----:B------:R-:W-:Y:S02]  /*de10*/  I2FP.F32.S32 R8, R8 ;  /* 0x0000000800087245 */ /* 0x000fe40000201400 */
[----:B------:R-:W-:Y:S02]  /*de20*/  IADD3 R13, PT, PT, R188, 0x20, -R165 ;  /* 0x00000020bc0d7810 */ /* 0x000fe40007ffe8a5 */
[----:B------:R-:W-:Y:S01]  /*de30*/  ISETP.GE.AND P4, PT, R163, R199, PT ;  /* 0x000000c7a300720c */ /* 0x000fe20003f86270 */
[----:B------:R-:W-:Y:S01]  /*de40*/  FFMA.FTZ R15, R8, -UR25, R15 ;  /* 0x80000019080f7c23 */ /* 0x000fe2000801000f */
[----:B------:R-:W-:Y:S02]  /*de50*/  FSEL R9, R132, -INF , !P0 ;  /* 0xff80000084097808 */ /* 0x000fe40004000000 */
[----:B------:R-:W-:Y:S02]  /*de60*/  IABS R13, R13 ;  /* 0x0000000d000d7213 */ /* 0x000fe40000000000 */
[--C-:B------:R-:W-:Y:S02]  /*de70*/  IADD3 R132, PT, PT, R200, 0x1f, -R165.reuse ;  /* 0x0000001fc8847810 */ /* 0x100fe40007ffe8a5 */
[----:B------:R-:W-:Y:S02]  /*de80*/  FSEL R8, R134, -INF , !P4 ;  /* 0xff80000086087808 */ /* 0x000fe40006000000 */
[-C--:B------:R-:W-:Y:S02]  /*de90*/  ISETP.GT.AND P4, PT, R168, R11.reuse, PT ;  /* 0x0000000ba800720c */ /* 0x080fe40003f84270 */
[----:B------:R-:W-:Y:S02]  /*dea0*/  ISETP.GT.AND P0, PT, R164, R11, PT ;  /* 0x0000000ba400720c */ /* 0x000fe40003f04270 */
[----:B------:R-:W-:Y:S02]  /*deb0*/  I2FP.F32.S32 R13, R13 ;  /* 0x0000000d000d7245 */ /* 0x000fe40000201400 */
[----:B------:R-:W-:Y:S02]  /*dec0*/  ISETP.GE.AND P6, PT, R139, R199, PT ;  /* 0x000000c78b00720c */ /* 0x000fe40003fc6270 */
[----:B------:R-:W-:Y:S01]  /*ded0*/  IABS R132, R132 ;  /* 0x0000008400847213 */ /* 0x000fe20000000000 */
[----:B------:R-:W-:Y:S01]  /*dee0*/  FFMA.FTZ R18, R13, -UR25, R18 ;  /* 0x800000190d127c23 */ /* 0x000fe20008010012 */
[----:B------:R-:W-:Y:S01]  /*def0*/  FSEL R140, R12, -INF , !P4 ;  /* 0xff8000000c8c7808 */ /* 0x000fe20006000000 */
[----:B------:R-:W-:Y:S01]  /*df00*/  VIADD R13, R160, 0x18 ;  /* 0x00000018a00d7836 */ /* 0x000fe20000000000 */
[----:B------:R-:W-:Y:S02]  /*df10*/  ISETP.GT.AND P4, PT, R164, R133, PT ;  /* 0x00000085a400720c */ /* 0x000fe40003f84270 */
[----:B------:R-:W-:Y:S02]  /*df20*/  FSEL R143, R14, -INF , !P0 ;  /* 0xff8000000e8f7808 */ /* 0x000fe40004000000 */
[-C--:B------:R-:W-:Y:S02]  /*df30*/  ISETP.GE.AND P5, PT, R135, R199.reuse, PT ;  /* 0x000000c78700720c */ /* 0x080fe40003fa6270 */
[----:B------:R-:W-:Y:S01]  /*df40*/  FSEL R12, R3, -INF , !P6 ;  /* 0xff800000030c7808 */ /* 0x000fe20007000000 */
[----:B------:R-:W-:Y:S01]  /*df50*/  VIADD R3, R160, 0x19 ;  /* 0x00000019a0037836 */ /* 0x000fe20000000000 */
[----:B------:R-:W-:Y:S02]  /*df60*/  ISETP.GE.AND P0, PT, R135, R198, PT ;  /* 0x000000c68700720c */ /* 0x000fe40003f06270 */
[--C-:B------:R-:W-:Y:S02]  /*df70*/  IADD3 R14, PT, PT, R188, 0x1f, -R165.reuse ;  /* 0x0000001fbc0e7810 */ /* 0x100fe40007ffe8a5 */
[----:B------:R-:W-:Y:S02]  /*df80*/  I2FP.F32.S32 R132, R132 ;  /* 0x0000008400847245 */ /* 0x000fe40000201400 */
[-C--:B------:R-:W-:Y:S02]  /*df90*/  ISETP.GE.AND P1, PT, R139, R198.reuse, PT ;  /* 0x000000c68b00720c */ /* 0x080fe40003f26270 */
[----:B------:R-:W-:Y:S01]  /*dfa0*/  IADD3 R135, PT, PT, R200, 0x20, -R165 ;  /* 0x00000020c8877810 */ /* 0x000fe20007ffe8a5 */
[----:B------:R-:W-:Y:S01]  /*dfb0*/  FFMA.FTZ R17, R132, -UR25, R17 ;  /* 0x8000001984117c23 */ /* 0x000fe20008010011 */
[----:B------:R-:W-:Y:S02]  /*dfc0*/  FSEL R15, R15, -INF , !P4 ;  /* 0xff8000000f0f7808 */ /* 0x000fe40006000000 */
[C---:B------:R-:W-:Y:S02]  /*dfd0*/  ISETP.GE.AND P4, PT, R11.reuse, R199, PT ;  /* 0x000000c70b00720c */ /* 0x040fe40003f86270 */
[----:B------:R-:W-:Y:S02]  /*dfe0*/  ISETP.GE.AND P6, PT, R11, R198, PT ;  /* 0x000000c60b00720c */ /* 0x000fe40003fc6270 */
[----:B------:R-:W-:Y:S02]  /*dff0*/  IABS R14, R14 ;  /* 0x0000000e000e7213 */ /* 0x000fe40000000000 */
[----:B------:R-:W-:Y:S02]  /*e000*/  FSEL R11, R6, -INF , !P1 ;  /* 0xff800000060b7808 */ /* 0x000fe40004800000 */
[----:B------:R-:W-:Y:S02]  /*e010*/  FSEL R7, R7, -INF , !P0 ;  /* 0xff80000007077808 */ /* 0x000fe40004000000 */
[----:B------:R-:W-:Y:S02]  /*e020*/  IABS R135, R135 ;  /* 0x0000008700877213 */ /* 0x000fe40000000000 */
[----:B------:R-:W-:Y:S02]  /*e030*/  ISETP.GT.AND P0, PT, R164, R13, PT ;  /* 0x0000000da400720c */ /* 0x000fe40003f04270 */
[----:B------:R-:W-:Y:S02]  /*e040*/  ISETP.GT.AND P1, PT, R168, R3, PT ;  /* 0x00000003a800720c */ /* 0x000fe40003f24270 */
[----:B------:R-:W-:Y:S02]  /*e050*/  I2FP.F32.S32 R14, R14 ;  /* 0x0000000e000e7245 */ /* 0x000fe40000201400 */
[----:B------:R-:W-:Y:S02]  /*e060*/  I2FP.F32.S32 R135, R135 ;  /* 0x0000008700877245 */ /* 0x000fe40000201400 */
[----:B------:R-:W-:Y:S01]  /*e070*/  FSEL R18, R18, -INF , !P0 ;  /* 0xff80000012127808 */ /* 0x000fe20004000000 */
[----:B------:R-:W-:Y:S01]  /*e080*/  FFMA.FTZ R19, R14, -UR25, R19 ;  /* 0x800000190e137c23 */ /* 0x000fe20008010013 */
[----:B------:R-:W-:Y:S01]  /*e090*/  FSEL R17, R17, -INF , !P1 ;  /* 0xff80000011117808 */ /* 0x000fe20004800000 */
[----:B------:R-:W-:Y:S01]  /*e0a0*/  FFMA.FTZ R16, R135, -UR25, R16 ;  /* 0x8000001987107c23 */ /* 0x000fe20008010010 */
[C---:B------:R-:W-:Y:S02]  /*e0b0*/  ISETP.GE.AND P1, PT, R133.reuse, R199, PT ;  /* 0x000000c78500720c */ /* 0x040fe40003f26270 */
[----:B------:R-:W-:Y:S02]  /*e0c0*/  ISETP.GE.AND P0, PT, R133, R198, PT ;  /* 0x000000c68500720c */ /* 0x000fe40003f06270 */
[--C-:B------:R-:W-:Y:S02]  /*e0d0*/  IADD3 R133, PT, PT, R188, 0x18, -R165.reuse ;  /* 0x00000018bc857810 */ /* 0x100fe40007ffe8a5 */
[----:B------:R-:W-:Y:S02]  /*e0e0*/  FSEL R14, R4, -INF , !P5 ;  /* 0xff800000040e7808 */ /* 0x000fe40006800000 */
[----:B------:R-:W-:Y:S02]  /*e0f0*/  ISETP.GT.AND P5, PT, R168, R13, PT ;  /* 0x0000000da800720c */ /* 0x000fe40003fa4270 */
[----:B------:R-:W-:Y:S02]  /*e100*/  IABS R133, R133 ;  /* 0x0000008500857213 */ /* 0x000fe40000000000 */
[--C-:B------:R-:W-:Y:S02]  /*e110*/  IADD3 R6, PT, PT, R200, 0x17, -R165.reuse ;  /* 0x00000017c8067810 */ /* 0x100fe40007ffe8a5 */
[----:B------:R-:W-:Y:S02]  /*e120*/  FSEL R16, R16, -INF , !P5 ;  /* 0xff80000010107808 */ /* 0x000fe40006800000 */
[----:B------:R-:W-:Y:S02]  /*e130*/  ISETP.GT.AND P5, PT, R164, R3, PT ;  /* 0x00000003a400720c */ /* 0x000fe40003fa4270 */
[----:B------:R-:W-:Y:S02]  /*e140*/  I2FP.F32.S32 R133, R133 ;  /* 0x0000008500857245 */ /* 0x000fe40000201400 */
[----:B------:R-:W-:Y:S02]  /*e150*/  IABS R6, R6 ;  /* 0x0000000600067213 */ /* 0x000fe40000000000 */
[----:B------:R-:W-:Y:S01]  /*e160*/  FSEL R140, R140, -INF , !P4 ;  /* 0xff8000008c8c7808 */ /* 0x000fe20006000000 */
[----:B------:R-:W-:Y:S01]  /*e170*/  FFMA.FTZ R22, R133, -UR25, R22 ;  /* 0x8000001985167c23 */ /* 0x000fe20008010016 */
[----:B------:R-:W-:Y:S01]  /*e180*/  FSEL R19, R19, -INF , !P5 ;  /* 0xff80000013137808 */ /* 0x000fe20006800000 */
[C---:B------:R-:W-:Y:S01]  /*e190*/  VIADD R133, R160.reuse, 0x20 ;  /* 0x00000020a0857836 */ /* 0x040fe20000000000 */
[C---:B------:R-:W-:Y:S02]  /*e1a0*/  ISETP.GE.AND P5, PT, R13.reuse, R199, PT ;  /* 0x000000c70d00720c */ /* 0x040fe40003fa6270 */
[----:B------:R-:W-:Y:S02]  /*e1b0*/  I2FP.F32.S32 R6, R6 ;  /* 0x0000000600067245 */ /* 0x000fe40000201400 */
[----:B------:R-:W-:Y:S01]  /*e1c0*/  ISETP.GE.AND P4, PT, R13, R198, PT ;  /* 0x000000c60d00720c */ /* 0x000fe20003f86270 */
[----:B------:R-:W-:Y:S01]  /*e1d0*/  VIADD R13, R160, 0x21 ;  /* 0x00000021a00d7836 */ /* 0x000fe20000000000 */
[----:B------:R-:W-:Y:S01]  /*e1e0*/  IADD3 R4, PT, PT, R188, 0x17, -R165 ;  /* 0x00000017bc047810 */ /* 0x000fe20007ffe8a5 */
[----:B------:R-:W-:Y:S01]  /*e1f0*/  FFMA.FTZ R21, R6, -UR25, R21 ;  /* 0x8000001906157c23 */ /* 0x000fe20008010015 */
[----:B------:R-:W-:Y:S02]  /*e200*/  FSEL R143, R143, -INF , !P6 ;  /* 0xff8000008f8f7808 */ /* 0x000fe40007000000 */
[----:B------:R-:W-:Y:S02]  /*e210*/  FSEL R141, R15, -INF , !P0 ;  /* 0xff8000000f8d7808 */ /* 0x000fe40004000000 */
[----:B------:R-:W-:Y:S02]  /*e220*/  IABS R4, R4 ;  /* 0x0000000400047213 */ /* 0x000fe40000000000 */
[----:B------:R-:W-:Y:S02]  /*e230*/  ISETP.GT.AND P6, PT, R168, R13, PT ;  /* 0x0000000da800720c */ /* 0x000fe40003fc4270 */
[----:B------:R-:W-:Y:S02]  /*e240*/  ISETP.GT.AND P0, PT, R164, R133, PT ;  /* 0x00000085a400720c */ /* 0x000fe40003f04270 */
[----:B------:R-:W-:Y:S02]  /*e250*/  I2FP.F32.S32 R4, R4 ;  /* 0x0000000400047245 */ /* 0x000fe40000201400 */
[----:B------:R-:W-:Y:S02]  /*e260*/  FSEL R21, R21, -INF , !P6 ;  /* 0xff80000015157808 */ /* 0x000fe40007000000 */
[----:B------:R-:W-:Y:S01]  /*e270*/  FSEL R22, R22, -INF , !P0 ;  /* 0xff80000016167808 */ /* 0x000fe20004000000 */
[----:B------:R-:W-:Y:S01]  /*e280*/  FFMA.FTZ R23, R4, -UR25, R23 ;  /* 0x8000001904177c23 */ /* 0x000fe20008010017 */
[C---:B------:R-:W-:Y:S02]  /*e290*/  ISETP.GE.AND P0, PT, R3.reuse, R198, PT ;  /* 0x000000c60300720c */ /* 0x040fe40003f06270 */
[----:B------:R-:W-:Y:S02]  /*e2a0*/  ISETP.GE.AND P6, PT, R3, R199, PT ;  /* 0x000000c70300720c */ /* 0x000fe40003fc6270 */
[--C-:B------:R-:W-:Y:S02]  /*e2b0*/  IADD3 R15, PT, PT, R200, 0x10, -R165.reuse ;  /* 0x00000010c80f7810 */ /* 0x100fe40007ffe8a5 */
[C-C-:B------:R-:W-:Y:S02]  /*e2c0*/  IADD3 R3, PT, PT, R188.reuse, 0x10, -R165.reuse ;  /* 0x00000010bc037810 */ /* 0x140fe40007ffe8a5 */
[--C-:B------:R-:W-:Y:S02]  /*e2d0*/  IADD3 R4, PT, PT, R188, 0xf, -R165.reuse ;  /* 0x0000000fbc047810 */ /* 0x100fe40007ffe8a5 */
[----:B------:R-:W-:Y:S02]  /*e2e0*/  IABS R15, R15 ;  /* 0x0000000f000f7213 */ /* 0x000fe40000000000 */
[----:B------:R-:W-:Y:S02]  /*e2f0*/  IABS R3, R3 ;  /* 0x0000000300037213 */ /* 0x000fe40000000000 */
[C-C-:B------:R-:W-:Y:S02]  /*e300*/  IADD3 R135, PT, PT, R200.reuse, 0x18, -R165.reuse ;  /* 0x00000018c8877810 */ /* 0x140fe40007ffe8a5 */
        /* <DEDUP_REMOVED lines=8> */
[----:B------:R-:W-:Y:S01]  /*e390*/  I2FP.F32.S32 R4, R4 ;  /* 0x0000000400047245 */ /* 0x000fe20000201400 */
[C---:B------:R-:W-:Y:S01]  /*e3a0*/  VIADD R15, R160.reuse, 0x28 ;  /* 0x00000028a00f7836 */ /* 0x040fe20000000000 */
[----:B------:R-:W-:Y:S01]  /*e3b0*/  I2FP.F32.S32 R135, R135 ;  /* 0x0000008700877245 */ /* 0x000fe20000201400 */
[----:B------:R-:W-:Y:S01]  /*e3c0*/  VIADD R3, R160, 0x29 ;  /* 0x00000029a0037836 */ /* 0x000fe20000000000 */
[----:B------:R-:W-:Y:S01]  /*e3d0*/  I2FP.F32.S32 R6, R6 ;  /* 0x0000000600067245 */ /* 0x000fe20000201400 */
[----:B------:R-:W-:Y:S01]  /*e3e0*/  FFMA.FTZ R27, R4, -UR25, R27 ;  /* 0x80000019041b7c23 */ /* 0x000fe2000801001b */
[----:B------:R-:W-:Y:S01]  /*e3f0*/  IADD3 R4, PT, PT, R200, 0x8, -R165 ;  /* 0x00000008c8047810 */ /* 0x000fe20007ffe8a5 */
[----:B------:R-:W-:Y:S01]  /*e400*/  FFMA.FTZ R20, R135, -UR25, R20 ;  /* 0x8000001987147c23 */ /* 0x000fe20008010014 */
[----:B------:R-:W-:Y:S01]  /*e410*/  FSEL R142, R142, -INF , !P1 ;  /* 0xff8000008e8e7808 */ /* 0x000fe20004800000 */
[----:B------:R-:W-:Y:S01]  /*e420*/  FFMA.FTZ R25, R6, -UR25, R25 ;  /* 0x8000001906197c23 */ /* 0x000fe20008010019 */
[----:B------:R-:W-:Y:S02]  /*e430*/  FSEL R187, R18, -INF , !P4 ;  /* 0xff80000012bb7808 */ /* 0x000fe40006000000 */
[----:B------:R-:W-:Y:S02]  /*e440*/  FSEL R163, R19, -INF , !P0 ;  /* 0xff80000013a37808 */ /* 0x000fe40004000000 */
[----:B------:R-:W-:Y:S02]  /*e450*/  ISETP.GT.AND P1, PT, R168, R133, PT ;  /* 0x00000085a800720c */ /* 0x000fe40003f24270 */
[----:B------:R-:W-:Y:S02]  /*e460*/  ISETP.GT.AND P0, PT, R164, R15, PT ;  /* 0x0000000fa400720c */ /* 0x000fe40003f04270 */
[----:B------:R-:W-:Y:S02]  /*e470*/  ISETP.GT.AND P4, PT, R168, R3, PT ;  /* 0x00000003a800720c */ /* 0x000fe40003f84270 */
[----:B------:R-:W-:Y:S02]  /*e480*/  IABS R4, R4 ;  /* 0x0000000400047213 */ /* 0x000fe40000000000 */
[----:B------:R-:W-:Y:S02]  /*e490*/  FSEL R20, R20, -INF , !P1 ;  /* 0xff80000014147808 */ /* 0x000fe40004800000 */
[----:B------:R-:W-:Y:S02]  /*e4a0*/  FSEL R25, R25, -INF , !P4 ;  /* 0xff80000019197808 */ /* 0x000fe40006000000 */
[----:B------:R-:W-:Y:S02]  /*e4b0*/  FSEL R26, R26, -INF , !P0 ;  /* 0xff8000001a1a7808 */ /* 0x000fe40004000000 */
[--C-:B------:R-:W-:Y:S02]  /*e4c0*/  IADD3 R6, PT, PT, R200, 0x7, -R165.reuse ;  /* 0x00000007c8067810 */ /* 0x100fe40007ffe8a5 */
[----:B------:R-:W-:Y:S02]  /*e4d0*/  ISETP.GT.AND P1, PT, R164, R13, PT ;  /* 0x0000000da400720c */ /* 0x000fe40003f24270 */
[C---:B------:R-:W-:Y:S02]  /*e4e0*/  ISETP.GE.AND P4, PT, R13.reuse, R199, PT ;  /* 0x000000c70d00720c */ /* 0x040fe40003f86270 */
[----:B------:R-:W-:Y:S02]  /*e4f0*/  ISETP.GE.AND P0, PT, R13, R198, PT ;  /* 0x000000c60d00720c */ /* 0x000fe40003f06270 */
[----:B------:R-:W-:Y:S02]  /*e500*/  I2FP.F32.S32 R13, R4 ;  /* 0x00000004000d7245 */ /* 0x000fe40000201400 */
[----:B------:R-:W-:Y:S02]  /*e510*/  IADD3 R4, PT, PT, R188, 0x7, -R165 ;  /* 0x00000007bc047810 */ /* 0x000fe40007ffe8a5 */
[----:B------:R-:W-:Y:S01]  /*e520*/  IABS R6, R6 ;  /* 0x0000000600067213 */ /* 0x000fe20000000000 */
[----:B------:R-:W-:Y:S01]  /*e530*/  FFMA.FTZ R28, R13, -UR25, R28 ;  /* 0x800000190d1c7c23 */ /* 0x000fe2000801001c */
[----:B------:R-:W-:Y:S01]  /*e540*/  FSEL R144, R17, -INF , !P6 ;  /* 0xff80000011907808 */ /* 0x000fe20007000000 */
[----:B------:R-:W-:Y:S01]  /*e550*/  VIADD R13, R160, 0x30 ;  /* 0x00000030a00d7836 */ /* 0x000fe20000000000 */
[----:B------:R-:W-:Y:S02]  /*e560*/  ISETP.GT.AND P6, PT, R168, R15, PT ;  /* 0x0000000fa800720c */ /* 0x000fe40003fc4270 */
[----:B------:R-:W-:Y:S02]  /*e570*/  IABS R4, R4 ;  /* 0x0000000400047213 */ /* 0x000fe40000000000 */
[----:B------:R-:W-:Y:S02]  /*e580*/  I2FP.F32.S32 R6, R6 ;  /* 0x0000000600067245 */ /* 0x000fe40000201400 */
[----:B------:R-:W-:Y:S02]  /*e590*/  FSEL R23, R23, -INF , !P1 ;  /* 0xff80000017177808 */ /* 0x000fe40004800000 */
[----:B------:R-:W-:Y:S01]  /*e5a0*/  FSEL R24, R24, -INF , !P6 ;  /* 0xff80000018187808 */ /* 0x000fe20007000000 */
[----:B------:R-:W-:Y:S01]  /*e5b0*/  FFMA.FTZ R29, R6, -UR25, R29 ;  /* 0x80000019061d7c23 */ /* 0x000fe2000801001d */
[C---:B------:R-:W-:Y:S01]  /*e5c0*/  ISETP.GE.AND P1, PT, R133.reuse, R199, PT ;  /* 0x000000c78500720c */ /* 0x040fe20003f26270 */
[----:B------:R-:W-:Y:S01]  /*e5d0*/  IMAD.IADD R6, R200, 0x1, -R165 ;  /* 0x00000001c8067824 */ /* 0x000fe200078e0aa5 */
[----:B------:R-:W-:Y:S02]  /*e5e0*/  ISETP.GT.AND P6, PT, R164, R3, PT ;  /* 0x00000003a400720c */ /* 0x000fe40003fc4270 */
[----:B------:R-:W-:Y:S02]  /*e5f0*/  I2FP.F32.S32 R4, R4 ;  /* 0x0000000400047245 */ /* 0x000fe40000201400 */
[----:B------:R-:W-:Y:S02]  /*e600*/  FSEL R186, R16, -INF , !P5 ;  /* 0xff80000010ba7808 */ /* 0x000fe40006800000 */
[----:B------:R-:W-:Y:S01]  /*e610*/  FSEL R158, R20, -INF , !P1 ;  /* 0xff800000149e7808 */ /* 0x000fe20004800000 */
[----:B------:R-:W-:Y:S01]  /*e620*/  FFMA.FTZ R31, R4, -UR25, R31 ;  /* 0x80000019041f7c23 */ /* 0x000fe2000801001f */
[-C--:B------:R-:W-:Y:S02]  /*e630*/  ISETP.GE.AND P5, PT, R133, R198.reuse, PT ;  /* 0x000000c68500720c */ /* 0x080fe40003fa6270 */
[----:B------:R-:W-:Y:S02]  /*e640*/  FSEL R27, R27, -INF , !P6 ;  /* 0xff8000001b1b7808 */ /* 0x000fe40007000000 */
[C---:B------:R-:W-:Y:S02]  /*e650*/  ISETP.GE.AND P1, PT, R15.reuse, R198, PT ;  /* 0x000000c60f00720c */ /* 0x040fe40003f26270 */
[-C--:B------:R-:W-:Y:S02]  /*e660*/  ISETP.GE.AND P6, PT, R15, R199.reuse, PT ;  /* 0x000000c70f00720c */ /* 0x080fe40003fc6270 */
[--C-:B------:R-:W-:Y:S02]  /*e670*/  IADD3 R15, PT, PT, R188, 0x8, -R165.reuse ;  /* 0x00000008bc0f7810 */ /* 0x100fe40007ffe8a5 */
[--C-:B------:R-:W-:Y:S02]  /*e680*/  IADD3 R4, PT, PT, R200, -0x1, -R165.reuse ;  /* 0xffffffffc8047810 */ /* 0x100fe40007ffe8a5 */
[----:B------:R-:W-:Y:S02]  /*e690*/  FSEL R146, R21, -INF , !P4 ;  /* 0xff80000015927808 */ /* 0x000fe40006000000 */
[----:B------:R-:W-:Y:S02]  /*e6a0*/  FSEL R147, R22, -INF , !P5 ;  /* 0xff80000016937808 */ /* 0x000fe40006800000 */
[----:B------:R-:W-:Y:S02]  /*e6b0*/  IABS R6, R6 ;  /* 0x0000000600067213 */ /* 0x000fe40000000000 */
[----:B------:R-:W-:Y:S02]  /*e6c0*/  FSEL R145, R23, -INF , !P0 ;  /* 0xff80000017917808 */ /* 0x000fe40004000000 */
[C---:B------:R-:W-:Y:S02]  /*e6d0*/  ISETP.GE.AND P5, PT, R3.reuse, R198, PT ;  /* 0x000000c60300720c */ /* 0x040fe40003fa6270 */
[----:B------:R-:W-:Y:S01]  /*e6e0*/  ISETP.GE.AND P4, PT, R3, R199, PT ;  /* 0x000000c70300720c */ /* 0x000fe20003f86270 */
[----:B------:R-:W-:Y:S01]  /*e6f0*/  VIADD R3, R160, 0x31 ;  /* 0x00000031a0037836 */ /* 0x000fe20000000000 */
[----:B------:R-:W-:Y:S02]  /*e700*/  ISETP.GT.AND P0, PT, R168, R13, PT ;  /* 0x0000000da800720c */ /* 0x000fe40003f04270 */
[----:B------:R-:W-:Y:S02]  /*e710*/  IABS R15, R15 ;  /* 0x0000000f000f7213 */ /* 0x000fe40000000000 */
[----:B------:R-:W-:Y:S02]  /*e720*/  IABS R4, R4 ;  /* 0x0000000400047213 */ /* 0x000fe40000000000 */
[----:B------:R-:W-:Y:S02]  /*e730*/  I2FP.F32.S32 R17, R6 ;  /* 0x0000000600117245 */ /* 0x000fe40000201400 */
[----:B------:R-:W-:Y:S02]  /*e740*/  FSEL R28, R28, -INF , !P0 ;  /* 0xff8000001c1c7808 */ /* 0x000fe40004000000 */
[----:B------:R-:W-:Y:S01]  /*e750*/  I2FP.F32.S32 R15, R15 ;  /* 0x0000000f000f7245 */ /* 0x000fe20000201400 */
[----:B------:R-:W-:Y:S01]  /*e760*/  FFMA.FTZ R32, R17, -UR25, R32 ;  /* 0x8000001911207c23 */ /* 0x000fe20008010020 */
[----:B------:R-:W-:Y:S01]  /*e770*/  I2FP.F32.S32 R6, R4 ;  /* 0x0000000400067245 */ /* 0x000fe20000201400 */
[----:B------:R-:W-:Y:S01]  /*e780*/  IMAD.IADD R4, R188, 0x1, -R165 ;  /* 0x00000001bc047824 */ /* 0x000fe200078e0aa5 */
[----:B------:R-:W-:Y:S01]  /*e790*/  ISETP.GT.AND P0, PT, R168, R3, PT ;  /* 0x00000003a800720c */ /* 0x000fe20003f04270 */
[----:B------:R-:W-:Y:S01]  /*e7a0*/  FFMA.FTZ R30, R15, -UR25, R30 ;  /* 0x800000190f1e7c23 */ /* 0x000fe2000801001e */
[----:B------:R-:W-:Y:S01]  /*e7b0*/  FSEL R162, R25, -INF , !P4 ;  /* 0xff80000019a27808 */ /* 0x000fe20006000000 */
[----:B------:R-:W-:Y:S01]  /*e7c0*/  VIADD R15, R160, 0x39 ;  /* 0x00000039a00f7836 */ /* 0x000fe20000000000 */
[----:B------:R-:W-:Y:S01]  /*e7d0*/  ISETP.GT.AND P4, PT, R168, R161, PT ;  /* 0x000000a1a800720c */ /* 0x000fe20003f84270 */
[----:B------:R-:W-:Y:S01]  /*e7e0*/  FFMA.FTZ R33, R6, -UR25, R33 ;  /* 0x8000001906217c23 */ /* 0x000fe20008010021 */
[----:B------:R-:W-:Y:S02]  /*e7f0*/  FSEL R29, R29, -INF , !P0 ;  /* 0xff8000001d1d7808 */ /* 0x000fe40004000000 */
[----:B------:R-:W-:Y:S02]  /*e800*/  ISETP.GT.AND P0, PT, R164, R13, PT ;  /* 0x0000000da400720c */ /* 0x000fe40003f04270 */
[----:B------:R-:W-:Y:S02]  /*e810*/  IABS R4, R4 ;  /* 0x0000000400047213 */ /* 0x000fe40000000000 */
[----:B------:R-:W-:Y:S02]  /*e820*/  FSEL R155, R27, -INF , !P5 ;  /* 0xff8000001b9b7808 */ /* 0x000fe40006800000 */
[----:B------:R-:W-:Y:S02]  /*e830*/  FSEL R32, R32, -INF , !P4 ;  /* 0xff80000020207808 */ /* 0x000fe40006000000 */
[C---:B------:R-:W-:Y:S02]  /*e840*/  ISETP.GE.AND P5, PT, R13.reuse, R199, PT ;  /* 0x000000c70d00720c */ /* 0x040fe40003fa6270 */
[----:B------:R-:W-:Y:S02]  /*e850*/  ISETP.GE.AND P4, PT, R13, R198, PT ;  /* 0x000000c60d00720c */ /* 0x000fe40003f86270 */
[----:B------:R-:W-:Y:S02]  /*e860*/  FSEL R30, R30, -INF , !P0 ;  /* 0xff8000001e1e7808 */ /* 0x000fe40004000000 */
[----:B------:R-:W-:Y:S02]  /*e870*/  FMNMX3.FTZ R13, R0, R10, R8, !PT ;  /* 0x0000000a000d7276 */ /* 0x000fe40007810008 */
[----:B------:R-:W-:Y:S02]  /*e880*/  I2FP.F32.S32 R17, R4 ;  /* 0x0000000400117245 */ /* 0x000fe40000201400 */
[----:B------:R-:W-:Y:S02]  /*e890*/  ISETP.GT.AND P0, PT, R168, R15, PT ;  /* 0x0000000fa800720c */ /* 0x000fe40003f04270 */
[----:B------:R-:W-:Y:S01]  /*e8a0*/  FMNMX3.FTZ R4, R2, R5, R9, !PT ;  /* 0x0000000502047276 */ /* 0x000fe20007810009 */
[----:B------:R-:W-:Y:S01]  /*e8b0*/  FFMA.FTZ R34, R17, -UR25, R34 ;  /* 0x8000001911227c23 */ /* 0x000fe20008010022 */
[----:B------:R-:W-:Y:S02]  /*e8c0*/  IADD3 R165, PT, PT, R188, -0x1, -R165 ;  /* 0xffffffffbca57810 */ /* 0x000fe40007ffe8a5 */
[----:B------:R-:W-:Y:S02]  /*e8d0*/  FMNMX3.FTZ R13, R13, R12, R14, !PT ;  /* 0x0000000c0d0d7276 */ /* 0x000fe4000781000e */
[----:B------:R-:W-:Y:S02]  /*e8e0*/  FSEL R33, R33, -INF , !P0 ;  /* 0xff80000021217808 */ /* 0x000fe40004000000 */
[----:B------:R-:W-:Y:S02]  /*e8f0*/  FMNMX3.FTZ R4, R4, R11, R7, !PT ;  /* 0x0000000b04047276 */ /* 0x000fe40007810007 */
[----:B------:R-:W-:Y:S02]  /*e900*/  ISETP.GE.AND P0, PT, R3, R199, PT ;  /* 0x000000c70300720c */ /* 0x000fe40003f06270 */
[----:B------:R-:W-:Y:S02]  /*e910*/  IABS R165, R165 ;  /* 0x000000a500a57213 */ /* 0x000fe40000000000 */
[----:B------:R-:W-:Y:S02]  /*e920*/  FMNMX3.FTZ R13, R13, R140, R142, !PT ;  /* 0x0000008c0d0d7276 */ /* 0x000fe4000781008e */
[----:B------:R-:W-:Y:S02]  /*e930*/  FMNMX3.FTZ R4, R4, R143, R141, !PT ;  /* 0x0000008f04047276 */ /* 0x000fe4000781008d */
[----:B------:R-:W-:Y:S02]  /*e940*/  FSEL R154, R29, -INF , !P0 ;  /* 0xff8000001d9a7808 */ /* 0x000fe40004000000 */
[----:B------:R-:W-:Y:S02]  /*e950*/  FSEL R224, R24, -INF , !P6 ;  /* 0xff80000018e07808 */ /* 0x000fe40007000000 */
[----:B------:R-:W-:Y:S02]  /*e960*/  ISETP.GT.AND P6, PT, R164, R3, PT ;  /* 0x00000003a400720c */ /* 0x000fe40003fc4270 */
[----:B------:R-:W-:Y:S02]  /*e970*/  ISETP.GE.AND P0, PT, R161, R199, PT ;  /* 0x000000c7a100720c */ /* 0x000fe40003f06270 */
[----:B------:R-:W-:Y:S02]  /*e980*/  I2FP.F32.S32 R6, R165 ;  /* 0x000000a500067245 */ /* 0x000fe40000201400 */
[----:B------:R-:W-:Y:S02]  /*e990*/  FMNMX3.FTZ R13, R13, R186, R144, !PT ;  /* 0x000000ba0d0d7276 */ /* 0x000fe40007810090 */
[----:B------:R-:W-:Y:S01]  /*e9a0*/  FMNMX3.FTZ R16, R4, R187, R163, !PT ;  /* 0x000000bb04107276 */ /* 0x000fe200078100a3 */
[----:B------:R-:W-:Y:S01]  /*e9b0*/  FFMA.FTZ R35, R6, -UR25, R35 ;  /* 0x8000001906237c23 */ /* 0x000fe20008010023 */
[----:B------:R-:W-:Y:S02]  /*e9c0*/  FSEL R31, R31, -INF , !P6 ;  /* 0xff8000001f1f7808 */ /* 0x000fe40007000000 */
[----:B------:R-:W-:Y:S02]  /*e9d0*/  FSEL R150, R32, -INF , !P0 ;  /* 0xff80000020967808 */ /* 0x000fe40004000000 */
[----:B------:R-:W-:Y:S02]  /*e9e0*/  FSEL R157, R26, -INF , !P1 ;  /* 0xff8000001a9d7808 */ /* 0x000fe40004800000 */
[----:B------:R-:W-:Y:S02]  /*e9f0*/  FSEL R156, R28, -INF , !P5 ;  /* 0xff8000001c9c7808 */ /* 0x000fe40006800000 */
[----:B------:R-:W-:Y:S02]  /*ea00*/  FMNMX3.FTZ R13, R13, R158, R146, !PT ;  /* 0x0000009e0d0d7276 */ /* 0x000fe40007810092 */
[----:B------:R-:W-:Y:S02]  /*ea10*/  ISETP.GT.AND P6, PT, R164, R161, PT ;  /* 0x000000a1a400720c */ /* 0x000fe40003fc4270 */
[----:B------:R-:W-:Y:S02]  /*ea20*/  ISETP.GE.AND P0, PT, R15, R199, PT ;  /* 0x000000c70f00720c */ /* 0x000fe40003f06270 */
[----:B------:R-:W-:Y:S02]  /*ea30*/  FMNMX3.FTZ R16, R16, R147, R145, !PT ;  /* 0x0000009310107276 */ /* 0x000fe40007810091 */
[----:B------:R-:W-:Y:S02]  /*ea40*/  ISETP.GT.AND P1, PT, R164, R15, PT ;  /* 0x0000000fa400720c */ /* 0x000fe40003f24270 */
[----:B------:R-:W-:Y:S02]  /*ea50*/  ISETP.GE.AND P5, PT, R3, R198, PT ;  /* 0x000000c60300720c */ /* 0x000fe40003fa6270 */
[----:B------:R-:W-:Y:S02]  /*ea60*/  FSEL R148, R33, -INF , !P0 ;  /* 0xff80000021947808 */ /* 0x000fe40004000000 */
[----:B------:R-:W-:Y:S02]  /*ea70*/  FMNMX3.FTZ R13, R13, R224, R162, !PT ;  /* 0x000000e00d0d7276 */ /* 0x000fe400078100a2 */
[----:B------:R-:W-:Y:S02]  /*ea80*/  FSEL R34, R34, -INF , !P6 ;  /* 0xff80000022227808 */ /* 0x000fe40007000000 */
[----:B------:R-:W-:Y:S02]  /*ea90*/  FSEL R153, R30, -INF , !P4 ;  /* 0xff8000001e997808 */ /* 0x000fe40006000000 */
[----:B------:R-:W-:Y:S02]  /*eaa0*/  FSEL R151, R31, -INF , !P5 ;  /* 0xff8000001f977808 */ /* 0x000fe40006800000 */
[----:B------:R-:W-:Y:S02]  /*eab0*/  FMNMX3.FTZ R16, R16, R157, R155, !PT ;  /* 0x0000009d10107276 */ /* 0x000fe4000781009b */
[----:B------:R-:W-:Y:S02]  /*eac0*/  FSEL R35, R35, -INF , !P1 ;  /* 0xff80000023237808 */ /* 0x000fe40004800000 */
        /* <DEDUP_REMOVED lines=13> */
[----:B------:R-:W-:Y:S05]  /*eba0*/  VIADD R135, R161, 0xc040 ;  /* 0x0000c040a1877836 */ /* 0x000fea0000000000 */
[----:B------:R-:W-:Y:S01]  /*ebb0*/  LDSM.16.MT88.4 R20, [R164+0xc000] ;  /* 0x00c00000a414783b */ /* 0x000fe20000004200 */
[----:B-1----:R-:W-:Y:S02]  /*ebc0*/  FMNMX.FTZ R13, R4, R15, !PT ;  /* 0x0000000f040d7209 */ /* 0x002fe40007810000 */
[C---:B------:R-:W-:Y:S01]  /*ebd0*/  LOP3.LUT R15, R159.reuse, UR17, R215, 0x96, !PT ;  /* 0x000000119f0f7c12 */ /* 0x040fe2000f8e96d7 */
[----:B------:R-:W-:Y:S01]  /*ebe0*/  VIADD R159, R159, 0x1 ;  /* 0x000000019f9f7836 */ /* 0x000fe20000000000 */
[----:B--2---:R-:W-:Y:S03]  /*ebf0*/  FMNMX.FTZ R4, R6, R3, !PT ;  /* 0x0000000306047209 */ /* 0x004fe60007810000 */
[----:B------:R-:W1:Y:S01]  /*ec00*/  SHFL.BFLY PT, R132, R13, 0x1, 0x1f ;  /* 0x0c201f000d847f89 */ /* 0x000e6200000e0000 */
[----:B------:R-:W2:Y:S01]  /*ec10*/  LDC R6, c[0x0][0x4f8] ;  /* 0x00013e00ff067b82 */ /* 0x000ea20000000800 */
[----:B------:R-:W-:Y:S06]  /*ec20*/  IMAD.WIDE.U32 R184, R15, -0x326172a9, RZ ;  /* 0xcd9e8d570fb87825 */ /* 0x000fec00078e00ff */
[----:B------:R-:W3:Y:S01]  /*ec30*/  SHFL.BFLY PT, R3, R4, 0x1, 0x1f ;  /* 0x0c201f0004037f89 */ /* 0x000ee200000e0000 */
[----:B------:R-:W-:Y:S02]  /*ec40*/  LOP3.LUT R222, R218, UR11, R185, 0x96, !PT ;  /* 0x0000000bdade7c12 */ /* 0x000fe4000f8e96b9 */
[----:B------:R-:W-:Y:S03]  /*ec50*/  LOP3.LUT R184, R211, UR6, R184, 0x96, !PT ;  /* 0x00000006d3b87c12 */ /* 0x000fe6000f8e96b8 */
[----:B------:R-:W-:Y:S04]  /*ec60*/  IMAD.WIDE.U32 R222, R222, -0x2daee0ad, RZ ;  /* 0xd2511f53dede7825 */ /* 0x000fe800078e00ff */
[----:B------:R-:W-:Y:S05]  /*ec70*/  IMAD.WIDE.U32 R184, R184, -0x2daee0ad, RZ ;  /* 0xd2511f53b8b87825 */ /* 0x000fea00078e00ff */
[----:B------:R-:W-:Y:S02]  /*ec80*/  LOP3.LUT R222, R222, UR21, R185, 0x96, !PT ;  /* 0x00000015dede7c12 */ /* 0x000fe4000f8e96b9 */
[----:B-1----:R-:W-:Y:S02]  /*ec90*/  FMNMX.FTZ R132, R13, R132, !PT ;  /* 0x000000840d847209 */ /* 0x002fe40007810000 */
[----:B--2---:R-:W-:Y:S02]  /*eca0*/  LOP3.LUT R6, R6, 0xff, RZ, 0xc0, !PT ;  /* 0x000000ff06067812 */ /* 0x004fe400078ec0ff */
[----:B---3--:R-:W-:Y:S01]  /*ecb0*/  FMNMX.FTZ R3, R4, R3, !PT ;  /* 0x0000000304037209 */ /* 0x008fe20007810000 */
[----:B------:R-:W-:Y:S01]  /*ecc0*/  FMUL.FTZ R149, R132, UR4 ;  /* 0x0000000484957c20 */ /* 0x000fe20008410000 */
[----:B------:R-:W-:Y:S01]  /*ecd0*/  LOP3.LUT R4, R212, UR22, R223, 0x96, !PT ;  /* 0x00000016d4047c12 */ /* 0x000fe2000f8e96df */
[----:B------:R-:W-:Y:S01]  /*ece0*/  IMAD.WIDE.U32 R222, R222, -0x326172a9, RZ ;  /* 0xcd9e8d57dede7825 */ /* 0x000fe200078e00ff */
[----:B------:R-:W-:Y:S03]  /*ecf0*/  FSETP.NEU.FTZ.AND P1, PT, R132, -INF , PT ;  /* 0xff8000008400780b */ /* 0x000fe60003f3d000 */
[----:B------:R-:W-:Y:S01]  /*ed00*/  FMUL.FTZ R152, R3, UR4 ;  /* 0x0000000403987c20 */ /* 0x000fe20008410000 */
[----:B------:R-:W-:Y:S01]  /*ed10*/  IMAD.WIDE.U32 R220, R4, -0x326172a9, RZ ;  /* 0xcd9e8d5704dc7825 */ /* 0x000fe200078e00ff */
[----:B------:R-:W-:Y:S02]  /*ed20*/  FSEL R149, R149, RZ, P1 ;  /* 0x000000ff95957208 */ /* 0x000fe40000800000 */
[----:B------:R-:W-:Y:S01]  /*ed30*/  FSETP.NEU.FTZ.AND P0, PT, R3, -INF , PT ;  /* 0xff8000000300780b */ /* 0x000fe20003f1d000 */
[----:B------:R-:W-:Y:S01]  /*ed40*/  IMAD R160, R6, 0x10000, R6 ;  /* 0x0001000006a07824 */ /* 0x000fe200078e0206 */
[----:B------:R-:W-:Y:S01]  /*ed50*/  LOP3.LUT R4, R210, UR9, R221, 0x96, !PT ;  /* 0x00000009d2047c12 */ /* 0x000fe2000f8e96dd */
[----:B------:R-:W-:Y:S01]  /*ed60*/  FFMA.FTZ R171, R12, UR4, -R149 ;  /* 0x000000040cab7c23 */ /* 0x000fe20008010895 */
[----:B------:R-:W-:Y:S01]  /*ed70*/  LOP3.LUT R220, R220, UR13, R223, 0x96, !PT ;  /* 0x0000000ddcdc7c12 */ /* 0x000fe2000f8e96df */
[--C-:B------:R-:W-:Y:S01]  /*ed80*/  FFMA.FTZ R183, R10, UR4, -R149.reuse ;  /* 0x000000040ab77c23 */ /* 0x100fe20008010895 */
[----:B------:R-:W-:Y:S01]  /*ed90*/  FSEL R152, R152, RZ, P0 ;  /* 0x000000ff98987208 */ /* 0x000fe20000000000 */
[----:B------:R-:W-:Y:S04]  /*eda0*/  IMAD.WIDE.U32 R12, R4, -0x2daee0ad, RZ ;  /* 0xd2511f53040c7825 */ /* 0x000fe800078e00ff */
[--C-:B------:R-:W-:Y:S01]  /*edb0*/  FFMA.FTZ R182, R8, UR4, -R149.reuse ;  /* 0x0000000408b67c23 */ /* 0x100fe20008010895 */
[----:B------:R-:W-:Y:S01]  /*edc0*/  MUFU.EX2 R171, R171 ;  /* 0x000000ab00ab7308 */ /* 0x000fe20000000800 */
[----:B------:R-:W-:Y:S01]  /*edd0*/  FFMA.FTZ R170, R14, UR4, -R149 ;  /* 0x000000040eaa7c23 */ /* 0x000fe20008010895 */
[----:B------:R-:W-:Y:S01]  /*ede0*/  IMAD.WIDE.U32 R220, R220, -0x2daee0ad, RZ ;  /* 0xd2511f53dcdc7825 */ /* 0x000fe200078e00ff */
[----:B------:R-:W-:Y:S03]  /*edf0*/  LOP3.LUT R184, R184, UR20, R13, 0x96, !PT ;  /* 0x00000014b8b87c12 */ /* 0x000fe6000f8e960d */
[--C-:B------:R-:W-:Y:S01]  /*ee00*/  FFMA.FTZ R168, R7, UR4, -R152.reuse ;  /* 0x0000000407a87c23 */ /* 0x100fe20008010898 */
[--C-:B------:R-:W-:Y:S01]  /*ee10*/  FFMA.FTZ R169, R11, UR4, -R152.reuse ;  /* 0x000000040ba97c23 */ /* 0x100fe20008010898 */
[----:B------:R-:W-:Y:S01]  /*ee20*/  LOP3.LUT R12, R12, UR19, R221, 0x96, !PT ;  /* 0x000000130c0c7c12 */ /* 0x000fe2000f8e96dd */
[----:B------:R-:W-:Y:S04]  /*ee30*/  IMAD.WIDE.U32 R184, R184, -0x326172a9, RZ ;  /* 0xcd9e8d57b8b87825 */ /* 0x000fe800078e00ff */
[--C-:B------:R-:W-:Y:S01]  /*ee40*/  FFMA.FTZ R16, R5, UR4, -R152.reuse ;  /* 0x0000000405107c23 */ /* 0x100fe20008010898 */
[----:B------:R-:W1:Y:S01]  /*ee50*/  MUFU.EX2 R170, R170 ;  /* 0x000000aa00aa7308 */ /* 0x000e620000000800 */
[----:B------:R-:W-:Y:S01]  /*ee60*/  FSEL R5, R3, RZ, P0 ;  /* 0x000000ff03057208 */ /* 0x000fe20000000000 */
[----:B------:R-:W-:Y:S04]  /*ee70*/  IMAD.WIDE.U32 R12, R12, -0x326172a9, RZ ;  /* 0xcd9e8d570c0c7825 */ /* 0x000fe800078e00ff */
[--C-:B------:R-:W-:Y:S01]  /*ee80*/  FFMA.FTZ R189, R140, UR4, -R149.reuse ;  /* 0x000000048cbd7c23 */ /* 0x100fe20008010895 */
[----:B------:R-:W-:Y:S01]  /*ee90*/  ISETP.GT.AND P0, PT, R208, R205, PT ;  /* 0x000000cdd000720c */ /* 0x000fe20003f04270 */
[----:B------:R-:W-:Y:S01]  /*eea0*/  FFMA.FTZ R221, R141, UR4, -R152 ;  /* 0x000000048ddd7c23 */ /* 0x000fe20008010898 */
[----:B------:R-:W-:Y:S01]  /*eeb0*/  IMAD.MOV.U32 R10, RZ, RZ, R12 ;  /* 0x000000ffff0a7224 */ /* 0x000fe200078e000c */
[C---:B------:R-:W-:Y:S01]  /*eec0*/  PRMT R4, R12.reuse, 0x7773, RZ ;  /* 0x000077730c047816 */ /* 0x040fe200000000ff */
[----:B------:R-:W-:Y:S01]  /*eed0*/  FADD.FTZ R5, -R5, R2 ;  /* 0x0000000205057221 */ /* 0x000fe20000010100 */
[C---:B------:R-:W-:Y:S01]  /*eee0*/  PRMT R7, R12.reuse, 0x7772, RZ ;  /* 0x000077720c077816 */ /* 0x040fe200000000ff */
[----:B------:R-:W-:Y:S01]  /*eef0*/  MUFU.EX2 R181, R16 ;  /* 0x0000001000b57308 */ /* 0x000fe20000000800 */
[----:B------:R-:W-:Y:S01]  /*ef00*/  PRMT R11, R12, 0x7771, RZ ;  /* 0x000077710c0b7816 */ /* 0x000fe200000000ff */
[----:B------:R-:W-:Y:S01]  /*ef10*/  FFMA.FTZ R227, R158, UR4, -R149 ;  /* 0x000000049ee37c23 */ /* 0x000fe20008010895 */
[----:B------:R-:W-:Y:S01]  /*ef20*/  LOP3.LUT R8, R184, UR7, R13, 0x96, !PT ;  /* 0x00000007b8087c12 */ /* 0x000fe2000f8e960d */
[----:B------:R-:W-:Y:S01]  /*ef30*/  FFMA.FTZ R184, R9, UR4, -R152 ;  /* 0x0000000409b87c23 */ /* 0x000fe20008010898 */
[----:B------:R-:W-:Y:S01]  /*ef40*/  PRMT R4, R7, 0x5410, R4 ;  /* 0x0000541007047816 */ /* 0x000fe20000000004 */
[----:B------:R-:W2:Y:S01]  /*ef50*/  LDSM.16.MT88.4 R12, [R161+0xc000] ;  /* 0x00c00000a10c783b */ /* 0x000ea20000004200 */
[----:B------:R-:W-:Y:S03]  /*ef60*/  FSEL R7, R132, RZ, P1 ;  /* 0x000000ff84077208 */ /* 0x000fe60000800000 */
[----:B------:R-:W-:Y:S01]  /*ef70*/  MUFU.EX2 R169, R169 ;  /* 0x000000a900a97308 */ /* 0x000fe20000000800 */
[----:B------:R-:W-:Y:S01]  /*ef80*/  LOP3.LUT R10, R10, 0xff, RZ, 0xc0, !PT ;  /* 0x000000ff0a0a7812 */ /* 0x000fe200078ec0ff */
[----:B------:R-:W-:Y:S01]  /*ef90*/  FFMA.FTZ R228, R146, UR4, -R149 ;  /* 0x0000000492e47c23 */ /* 0x000fe20008010895 */
[C---:B------:R-:W-:Y:S01]  /*efa0*/  PRMT R9, R8.reuse, 0x7632, R9 ;  /* 0x0000763208097816 */ /* 0x040fe20000000009 */
[----:B------:R-:W-:Y:S01]  /*efb0*/  FADD.FTZ R0, -R7, R0 ;  /* 0x0000000007007221 */ /* 0x000fe20000010100 */
[----:B------:R-:W-:Y:S01]  /*efc0*/  LOP3.LUT R7, R8, 0xffff, RZ, 0xc0, !PT ;  /* 0x0000ffff08077812 */ /* 0x000fe200078ec0ff */
[--C-:B------:R-:W-:Y:S01]  /*efd0*/  FFMA.FTZ R225, R157, UR4, -R152.reuse ;  /* 0x000000049de17c23 */ /* 0x100fe20008010898 */
[----:B------:R-:W-:Y:S01]  /*efe0*/  PRMT R11, R10, 0x5410, R11 ;  /* 0x000054100a0b7816 */ /* 0x000fe2000000000b */
[----:B------:R-:W-:Y:S01]  /*eff0*/  FMUL.FTZ R2, R0, UR4 ;  /* 0x0000000400027c20 */ /* 0x000fe20008410000 */
[----:B------:R-:W-:Y:S01]  /*f000*/  FMUL.FTZ R0, R5, UR4 ;  /* 0x0000000405007c20 */ /* 0x000fe20008410000 */
[----:B------:R-:W3:Y:S01]  /*f010*/  MUFU.EX2 R168, R168 ;  /* 0x000000a800a87308 */ /* 0x000ee20000000800 */
[----:B------:R-:W-:Y:S01]  /*f020*/  LOP3.LUT R10, R8, 0xff, RZ, 0xc0, !PT ;  /* 0x000000ff080a7812 */ /* 0x000fe200078ec0ff */
[----:B------:R-:W-:Y:S01]  /*f030*/  FFMA.FTZ R226, R155, UR4, -R152 ;  /* 0x000000049be27c23 */ /* 0x000fe20008010898 */
[----:B------:R-:W-:Y:S01]  /*f040*/  SHF.R.U32.HI R8, RZ, 0x18, R8 ;  /* 0x00000018ff087819 */ /* 0x000fe20000011608 */
[--C-:B------:R-:W-:Y:S01]  /*f050*/  FFMA.FTZ R229, R147, UR4, -R152.reuse ;  /* 0x0000000493e57c23 */ /* 0x100fe20008010898 */
[----:B------:R-:W-:Y:S01]  /*f060*/  SHF.R.U32.HI R7, RZ, 0x8, R7 ;  /* 0x00000008ff077819 */ /* 0x000fe20000011607 */
[--C-:B------:R-:W-:Y:S01]  /*f070*/  FFMA.FTZ R230, R145, UR4, -R152.reuse ;  /* 0x0000000491e67c23 */ /* 0x100fe20008010898 */
[----:B------:R-:W-:Y:S03]  /*f080*/  LOP3.LUT R9, R9, 0xff, RZ, 0xc0, !PT ;  /* 0x000000ff09097812 */ /* 0x000fe600078ec0ff */
[----:B------:R-:W-:Y:S01]  /*f090*/  MUFU.EX2 R183, R183 ;  /* 0x000000b700b77308 */ /* 0x000fe20000000800 */
[----:B------:R-:W-:Y:S01]  /*f0a0*/  PRMT R7, R10, 0x5410, R7 ;  /* 0x000054100a077816 */ /* 0x000fe20000000007 */
[--C-:B------:R-:W-:Y:S01]  /*f0b0*/  FFMA.FTZ R153, R153, UR4, -R152.reuse ;  /* 0x0000000499997c23 */ /* 0x100fe20008010898 */
[----:B------:R-:W-:Y:S01]  /*f0c0*/  LOP3.LUT R139, R4, 0xff00ff, RZ, 0xc0, !PT ;  /* 0x00ff00ff048b7812 */ /* 0x000fe200078ec0ff */
[----:B------:R-:W-:Y:S01]  /*f0d0*/  FFMA.FTZ R151, R151, UR4, -R152 ;  /* 0x0000000497977c23 */ /* 0x000fe20008010898 */
[----:B------:R-:W-:Y:S01]  /*f0e0*/  PRMT R9, R9, 0x5410, R8 ;  /* 0x0000541009097816 */ /* 0x000fe20000000008 */
[----:B------:R-:W-:Y:S01]  /*f0f0*/  VIADD R8, R161, 0xc000 ;  /* 0x0000c000a1087836 */ /* 0x000fe20000000000 */
[--C-:B------:R-:W-:Y:S03]  /*f100*/  HSET2.LE.AND R138, R11, R160.reuse, PT ;  /* 0x000000a00b8a7233 */ /* 0x100fe60003803000 */
[----:B------:R-:W4:Y:S01]  /*f110*/  MUFU.EX2 R182, R182 ;  /* 0x000000b600b67308 */ /* 0x000f220000000800 */
[--C-:B------:R-:W-:Y:S01]  /*f120*/  HSET2.LE.AND R139, R139, R160.reuse, PT ;  /* 0x000000a08b8b7233 */ /* 0x100fe20003803000 */
[----:B------:R-:W-:Y:S01]  /*f130*/  @P2 VIADD R135, R8, 0xffffffc0 ;  /* 0xffffffc008872836 */ /* 0x000fe20000000000 */
[--C-:B------:R-:W-:Y:S01]  /*f140*/  HSET2.LE.AND R136, R7, R160.reuse, PT ;  /* 0x000000a007887233 */ /* 0x100fe20003803000 */
[----:B------:R-:W-:Y:S01]  /*f150*/  FFMA.FTZ R231, R156, UR4, -R149 ;  /* 0x000000049ce77c23 */ /* 0x000fe20008010895 */
[--C-:B------:R-:W-:Y:S01]  /*f160*/  HSET2.LE.AND R137, R9, R160.reuse, PT ;  /* 0x000000a009897233 */ /* 0x100fe20003803000 */
[----:B------:R-:W-:Y:S01]  /*f170*/  IMAD.IADD R165, R172, 0x1, R135 ;  /* 0x00000001aca57824 */ /* 0x000fe200078e0287 */
[----:B-1----:R-:W-:Y:S03]  /*f180*/  F2FP.BF16.F32.PACK_AB R7, R170, R171 ;  /* 0x000000abaa07723e */ /* 0x002fe600000010ff */
[----:B------:R-:W1:Y:S01]  /*f190*/  MUFU.EX2 R184, R184 ;  /* 0x000000b800b87308 */ /* 0x000e620000000800 */
[----:B---3--:R-:W-:Y:S01]  /*f1a0*/  F2FP.BF16.F32.PACK_AB R6, R168, R169 ;  /* 0x000000a9a806723e */ /* 0x008fe200000010ff */
[----:B------:R-:W3:Y:S01]  /*f1b0*/  LDSM.16.MT88.4 R28, [R135] ;  /* 0x00000000871c783b */ /* 0x000ee20000004200 */
[----:B------:R-:W-:Y:S01]  /*f1c0*/  LOP3.LUT R138, R7, R138, RZ, 0xc0, !PT ;  /* 0x0000008a078a7212 */ /* 0x000fe200078ec0ff */
[--C-:B------:R-:W-:Y:S01]  /*f1d0*/  FFMA.FTZ R186, R186, UR4, -R149.reuse ;  /* 0x00000004baba7c23 */ /* 0x100fe20008010895 */
[----:B------:R-:W-:Y:S01]  /*f1e0*/  LOP3.LUT R139, R6, R139, RZ, 0xc0, !PT ;  /* 0x0000008b068b7212 */ /* 0x000fe200078ec0ff */
[----:B------:R-:W-:Y:S01]  /*f1f0*/  FFMA.FTZ R144, R144, UR4, -R149 ;  /* 0x0000000490907c23 */ /* 0x000fe20008010895 */
[----:B------:R-:W-:Y:S03]  /*f200*/  LOP3.LUT R185, R222, UR10, R185, 0x96, !PT ;  /* 0x0000000adeb97c12 */ /* 0x000fe6000f8e96b9 */
[----:B------:R-:W5:Y:S01]  /*f210*/  MUFU.EX2 R2, R2 ;  /* 0x0000000200027308 */ /* 0x000f620000000800 */
[----:B----4-:R-:W-:Y:S01]  /*f220*/  F2FP.BF16.F32.PACK_AB R5, R182, R183 ;  /* 0x000000b7b605723e */ /* 0x010fe200000010ff */
[--C-:B------:R-:W-:Y:S01]  /*f230*/  FFMA.FTZ R222, R143, UR4, -R152.reuse ;  /* 0x000000048fde7c23 */ /* 0x100fe20008010898 */
[--C-:B------:R-:W-:Y:S01]  /*f240*/  FFMA.FTZ R216, R163, UR4, -R152.reuse ;  /* 0x00000004a3d87c23 */ /* 0x100fe20008010898 */
[--C-:B------:R-:W-:Y:S01]  /*f250*/  FFMA.FTZ R187, R187, UR4, -R152.reuse ;  /* 0x00000004bbbb7c23 */ /* 0x100fe20008010898 */
[----:B------:R-:W-:Y:S01]  /*f260*/  LOP3.LUT R136, R5, R136, RZ, 0xc0, !PT ;  /* 0x0000008805887212 */ /* 0x000fe200078ec0ff */
[--C-:B------:R-:W-:Y:S01]  /*f270*/  FFMA.FTZ R134, R134, UR4, -R152.reuse ;  /* 0x0000000486867c23 */ /* 0x100fe20008010898 */
[----:B------:R-:W-:Y:S03]  /*f280*/  FFMA.FTZ R152, R133, UR4, -R152 ;  /* 0x0000000485987c23 */ /* 0x000fe60008010898 */
[----:B------:R-:W4:Y:S01]  /*f290*/  MUFU.EX2 R0, R0 ;  /* 0x0000000000007308 */ /* 0x000f220000000800 */
[----:B-1----:R-:W-:Y:S01]  /*f2a0*/  F2FP.BF16.F32.PACK_AB R4, R184, R181 ;  /* 0x000000b5b804723e */ /* 0x002fe200000010ff */
[----:B------:R-:W-:Y:S03]  /*f2b0*/  VIADD R208, R208, 0xffffffff ;  /* 0xffffffffd0d07836 */ /* 0x000fe60000000000 */
[----:B------:R-:W-:Y:S05]  /*f2c0*/  LOP3.LUT R137, R4, R137, RZ, 0xc0, !PT ;  /* 0x0000008904897212 */ /* 0x000fea00078ec0ff */
        /* <DEDUP_REMOVED lines=51> */
[----:B------:R-:W2:Y:S01]  /*f600*/  LDSM.16.MT88.4 R112, [R161+0xe000] ;  /* 0x00e00000a170783b */ /* 0x000ea20000004200 */
        /* <DEDUP_REMOVED lines=13> */
[----:B------:R-:W3:Y:S01]  /*f6e0*/  LDSM.16.MT88.4 R104, [R164+0xe000] ;  /* 0x00e00000a468783b */ /* 0x000ee20000004200 */
        /* <DEDUP_REMOVED lines=71> */
[----:B------:R-:W-:Y:S01]  /*fb60*/  FFMA.FTZ R183, R2, R217, R183 ;  /* 0x000000d902b77223 */ /* 0x000fe200000100b7 */
[C---:B------:R-:W-:Y:S01]  /*fb70*/  HMMA.16816.F32.BF16 R64, R136.reuse, R110, R64 ;  /* 0x0000006e8840723c */ /* 0x040fe20000041840 */
[----:B------:R-:W3:Y:S02]  /*fb80*/  LDSM.16.MT88.4 R108, [R135+0x4000] ;  /* 0x00400000876c783b */ /* 0x000ee40000004200 */
[----:B------:R-:W-:Y:S01]  /*fb90*/  FFMA.FTZ R181, R0, R209, R181 ;  /* 0x000000d100b57223 */ /* 0x000fe200000100b5 */
[----:B------:R-:W-:Y:S01]  /*fba0*/  FADD.FTZ R182, R182, R183 ;  /* 0x000000b7b6b67221 */ /* 0x000fe20000010000 */
[----:B------:R-:W-:Y:S02]  /*fbb0*/  IMAD.MOV.U32 R2, RZ, RZ, R3 ;  /* 0x000000ffff027224 */ /* 0x000fe400078e0003 */
[----:B------:R-:W-:Y:S01]  /*fbc0*/  FADD.FTZ R184, R184, R181 ;  /* 0x000000b5b8b87221 */ /* 0x000fe20000010000 */
[----:B------:R-:W-:Y:S01]  /*fbd0*/  FADD.FTZ R171, R171, R182 ;  /* 0x000000b6abab7221 */ /* 0x000fe20000010000 */
[C---:B-1----:R-:W-:Y:S03]  /*fbe0*/  HMMA.16816.F32.BF16 R68, R136.reuse, R104, R68 ;  /* 0x000000688844723c */ /* 0x042fe60000041844 */
[----:B------:R-:W-:Y:S01]  /*fbf0*/  FADD.FTZ R169, R169, R184 ;  /* 0x000000b8a9a97221 */ /* 0x000fe20000010000 */
[----:B------:R-:W-:Y:S03]  /*fc00*/  FADD.FTZ R170, R170, R171 ;  /* 0x000000abaaaa7221 */ /* 0x000fe60000010000 */
[----:B------:R-:W-:Y:S01]  /*fc10*/  FADD.FTZ R169, R168, R169 ;  /* 0x000000a9a8a97221 */ /* 0x000fe20000010000 */
[C---:B------:R-:W-:Y:S08]  /*fc20*/  HMMA.16816.F32.BF16 R72, R136.reuse, R106, R72 ;  /* 0x0000006a8848723c */ /* 0x040ff00000041848 */
[C---:B--2---:R-:W-:Y:S03]  /*fc30*/  HMMA.16816.F32.BF16 R76, R136.reuse, R100, R76 ;  /* 0x00000064884c723c */ /* 0x044fe6000004184c */
[----:B------:R-:W-:Y:S02]  /*fc40*/  IMAD.WIDE.U32 R100, R185, -0x2daee0ad, RZ ;  /* 0xd2511f53b9647825 */ /* 0x000fe400078e00ff */
[----:B------:R-:W1:Y:S02]  /*fc50*/  MUFU.EX2 R185, R144 ;  /* 0x0000009000b97308 */ /* 0x000e640000000800 */
[----:B------:R-:W-:Y:S01]  /*fc60*/  IMAD.MOV.U32 R106, RZ, RZ, R100 ;  /* 0x000000ffff6a7224 */ /* 0x000fe200078e0064 */
[C---:B------:R-:W-:Y:S03]  /*fc70*/  HMMA.16816.F32.BF16 R80, R136.reuse, R102, R80 ;  /* 0x000000668850723c */ /* 0x040fe60000041850 */
[----:B------:R-:W-:Y:S02]  /*fc80*/  LOP3.LUT R220, R220, UR18, R101, 0x96, !PT ;  /* 0x00000012dcdc7c12 */ /* 0x000fe4000f8e9665 */
[C---:B------:R-:W-:Y:S02]  /*fc90*/  PRMT R104, R100.reuse, 0x7773, RZ ;  /* 0x0000777364687816 */ /* 0x040fe400000000ff */
[C---:B------:R-:W-:Y:S01]  /*fca0*/  PRMT R107, R100.reuse, 0x7772, RZ ;  /* 0x00007772646b7816 */ /* 0x040fe200000000ff */
[C---:B---3--:R-:W-:Y:S03]  /*fcb0*/  HMMA.16816.F32.BF16 R84, R136.reuse, R108, R84 ;  /* 0x0000006c8854723c */ /* 0x048fe60000041854 */
        /* <DEDUP_REMOVED lines=10> */
[----:B------:R-:W-:Y:S01]  /*fd60*/  SHF.R.U32.HI R163, RZ, 0x18, R220 ;  /* 0x00000018ffa37819 */ /* 0x000fe200000116dc */
[----:B------:R-:W-:Y:S01]  /*fd70*/  FFMA.FTZ R220, R142, UR4, -R149 ;  /* 0x000000048edc7c23 */ /* 0x000fe20008010895 */
[----:B------:R-:W-:Y:S02]  /*fd80*/  PRMT R105, R108, 0x5410, R105 ;  /* 0x000054106c697816 */ /* 0x000fe40000000069 */
[----:B------:R-:W-:Y:S01]  /*fd90*/  LOP3.LUT R106, R106, 0xff, RZ, 0xc0, !PT ;  /* 0x000000ff6a6a7812 */ /* 0x000fe200078ec0ff */
[----:B------:R-:W4:Y:S01]  /*fda0*/  LDSM.16.MT88.4 R108, [R164+0xc800] ;  /* 0x00c80000a46c783b */ /* 0x000f220000004200 */
[----:B------:R-:W-:Y:S01]  /*fdb0*/  PRMT R104, R107, 0x5410, R104 ;  /* 0x000054106b687816 */ /* 0x000fe20000000068 */
[----:B------:R-:W5:Y:S01]  /*fdc0*/  MUFU.EX2 R220, R220 ;  /* 0x000000dc00dc7308 */ /* 0x000f620000000800 */
[----:B------:R-:W-:Y:S02]  /*fdd0*/  PRMT R163, R106, 0x5410, R163 ;  /* 0x000054106aa37816 */ /* 0x000fe400000000a3 */
[--C-:B------:R-:W-:Y:S02]  /*fde0*/  HSET2.LE.AND R106, R105, R160.reuse, PT ;  /* 0x000000a0696a7233 */ /* 0x100fe40003803000 */
[----:B-1----:R-:W-:Y:S01]  /*fdf0*/  F2FP.BF16.F32.PACK_AB R105, R185, R186 ;  /* 0x000000bab969723e */ /* 0x002fe200000010ff */
[----:B------:R-:W1:Y:S01]  /*fe00*/  LDSM.16.MT88.4 R140, [R135+0x2800] ;  /* 0x00280000878c783b */ /* 0x000e620000004200 */
[----:B------:R-:W-:Y:S02]  /*fe10*/  LOP3.LUT R107, R104, 0xff00ff, RZ, 0xc0, !PT ;  /* 0x00ff00ff686b7812 */ /* 0x000fe400078ec0ff */
[----:B------:R-:W-:Y:S02]  /*fe20*/  LOP3.LUT R106, R105, R106, RZ, 0xc0, !PT ;  /* 0x0000006a696a7212 */ /* 0x000fe400078ec0ff */
[--C-:B------:R-:W-:Y:S01]  /*fe30*/  HSET2.LE.AND R104, R223, R160.reuse, PT ;  /* 0x000000a0df687233 */ /* 0x100fe20003803000 */
[--C-:B------:R-:W-:Y:S01]  /*fe40*/  FFMA.FTZ R223, R224, UR4, -R149.reuse ;  /* 0x00000004e0df7c23 */ /* 0x100fe20008010895 */
[--C-:B------:R-:W-:Y:S01]  /*fe50*/  HSET2.LE.AND R107, R107, R160.reuse, PT ;  /* 0x000000a06b6b7233 */ /* 0x100fe20003803000 */
[----:B------:R-:W-:Y:S01]  /*fe60*/  FFMA.FTZ R224, R162, UR4, -R149 ;  /* 0x00000004a2e07c23 */ /* 0x000fe20008010895 */
[--C-:B------:R-:W-:Y:S01]  /*fe70*/  HSET2.LE.AND R105, R163, R160.reuse, PT ;  /* 0x000000a0a3697233 */ /* 0x100fe20003803000 */
[C---:B--2---:R-:W-:Y:S02]  /*fe80*/  HMMA.16816.F32.BF16 R92, R136.reuse, R100, R92 ;  /* 0x00000064885c723c */ /* 0x044fe4000004185c */
[----:B------:R-:W-:Y:S01]  /*fe90*/  MUFU.EX2 R223, R223 ;  /* 0x000000df00df7308 */ /* 0x000fe20000000800 */
[----:B------:R-:W-:Y:S02]  /*fea0*/  F2FP.BF16.F32.PACK_AB R144, R216, R187 ;  /* 0x000000bbd890723e */ /* 0x000fe400000010ff */
[----:B-----5:R-:W-:Y:S02]  /*feb0*/  F2FP.BF16.F32.PACK_AB R101, R220, R189 ;  /* 0x000000bddc65723e */ /* 0x020fe400000010ff */
[----:B------:R-:W-:Y:S01]  /*fec0*/  F2FP.BF16.F32.PACK_AB R100, R221, R222 ;  /* 0x000000dedd64723e */ /* 0x000fe200000010ff */
[----:B------:R-:W-:Y:S04]  /*fed0*/  HMMA.16816.F32.BF16 R96, R136, R102, R96 ;  /* 0x000000668860723c */ /* 0x000fe80000041860 */
[----:B------:R-:W2:Y:S01]  /*fee0*/  MUFU.EX2 R224, R224 ;  /* 0x000000e000e07308 */ /* 0x000ea20000000800 */
[----:B------:R-:W-:Y:S01]  /*fef0*/  LOP3.LUT R107, R144, R107, RZ, 0xc0, !PT ;  /* 0x0000006b906b7212 */ /* 0x000fe200078ec0ff */
[----:B------:R-:W-:Y:S01]  /*ff00*/  FADD.FTZ R222, R222, R169 ;  /* 0x000000a9dede7221 */ /* 0x000fe20000010000 */
[----:B------:R-:W-:Y:S01]  /*ff10*/  LOP3.LUT R104, R101, R104, RZ, 0xc0, !PT ;  /* 0x0000006865687212 */ /* 0x000fe200078ec0ff */
[----:B------:R-:W-:Y:S01]  /*ff20*/  LDSM.16.MT88.4 R144, [R165+0x3000] ;  /* 0x00300000a590783b */ /* 0x000fe20000004200 */
[----:B------:R-:W-:Y:S01]  /*ff30*/  LOP3.LUT R105, R100, R105, RZ, 0xc0, !PT ;  /* 0x0000006964697212 */ /* 0x000fe200078ec0ff */
[----:B------:R-:W-:Y:S01]  /*ff40*/  FADD.FTZ R222, R221, R222 ;  /* 0x000000deddde7221 */ /* 0x000fe20000010000 */
[----:B------:R-:W-:Y:S03]  /*ff50*/  F2FP.BF16.F32.PACK_AB R136, R226, R225 ;  /* 0x000000e1e288723e */ /* 0x000fe600000010ff */
[----:B------:R-:W-:Y:S02]  /*ff60*/  FADD.FTZ R187, R187, R222 ;  /* 0x000000debbbb7221 */ /* 0x000fe40000010000 */
[C---:B---3--:R-:W-:Y:S01]  /*ff70*/  HMMA.16816.F32.BF16 R4, R104.reuse, R112, R4 ;  /* 0x000000706804723c */ /* 0x048fe20000041804 */
[----:B------:R-:W3:Y:S04]  /*ff80*/  LDSM.16.MT88.4 R100, [R165+0x2800] ;  /* 0x00280000a564783b */ /* 0x000ee80000004200 */
[----:B------:R-:W-:Y:S01]  /*ff90*/  LOP3.LUT R112, R215, UR17, R159, 0x96, !PT ;  /* 0x00000011d7707c12 */ /* 0x000fe2000f8e969f */
[----:B------:R-:W-:Y:S02]  /*ffa0*/  FADD.FTZ R216, R216, R187 ;  /* 0x000000bbd8d87221 */ /* 0x000fe40000010000 */
[C---:B------:R-:W-:Y:S01]  /*ffb0*/  HMMA.16816.F32.BF16 R8, R104.reuse, R114, R8 ;  /* 0x000000726808723c */ /* 0x040fe20000041808 */
[----:B------:R-:W-:Y:S07]  /*ffc0*/  LDSM.16.MT88.4 R156, [R165+0x3800] ;  /* 0x00380000a59c783b */ /* 0x000fee0000004200 */
[C---:B----4-:R-:W-:Y:S08]  /*ffd0*/  HMMA.16816.F32.BF16 R12, R104.reuse, R108, R12 ;  /* 0x0000006c680c723c */ /* 0x050ff0000004180c */
[C---:B------:R-:W-:Y:S01]  /*ffe0*/  HMMA.16816.F32.BF16 R16, R104.reuse, R110, R16 ;  /* 0x0000006e6810723c */ /* 0x040fe20000041810 */
[----:B------:R-:W4:Y:S07]  /*fff0*/  LDSM.16.MT88.4 R108, [R161+0x10800] ;  /* 0x01080000a16c783b */ /* 0x000f2e0000004200 */
[C---:B------:R-:W-:Y:S03]  /*10000*/  HMMA.16816.F32.BF16 R20, R104.reuse, R116, R20 ;  /* 0x000000746814723c */ /* 0x040fe60000041814 */
[----:B------:R-:W-:Y:S02]  /*10010*/  IMAD.WIDE.U32 R116, R112, -0x326172a9, RZ ;  /* 0xcd9e8d5770747825 */ /* 0x000fe400078e00ff */
[----:B------:R-:W5:Y:S03]  /*10020*/  LDSM.16.MT88.4 R112, [R164+0x10800] ;  /* 0x01080000a470783b */ /* 0x000f660000004200 */
[C---:B------:R-:W-:Y:S03]  /*10030*/  HMMA.16816.F32.BF16 R24, R104.reuse, R118, R24 ;  /* 0x000000766818723c */ /* 0x040fe60000041818 */
[----:B------:R-:W-:Y:S02]  /*10040*/  LOP3.LUT R232, R218, UR11, R117, 0x96, !PT ;  /* 0x0000000bdae87c12 */ /* 0x000fe4000f8e9675 */
[----:B------:R-:W-:Y:S03]  /*10050*/  LOP3.LUT R116, R211, UR6, R116, 0x96, !PT ;  /* 0x00000006d3747c12 */ /* 0x000fe6000f8e9674 */
[C---:B------:R-:W-:Y:S03]  /*10060*/  HMMA.16816.F32.BF16 R28, R104.reuse, R120, R28 ;  /* 0x00000078681c723c */ /* 0x040fe6000004181c */
[----:B------:R-:W-:Y:S04]  /*10070*/  IMAD.WIDE.U32 R116, R116, -0x2daee0ad, RZ ;  /* 0xd2511f5374747825 */ /* 0x000fe800078e00ff */
[----:B------:R-:W-:Y:S01]  /*10080*/  IMAD.WIDE.U32 R232, R232, -0x2daee0ad, RZ ;  /* 0xd2511f53e8e87825 */ /* 0x000fe200078e00ff */
[C---:B------:R-:W-:Y:S03]  /*10090*/  HMMA.16816.F32.BF16 R32, R104.reuse, R122, R32 ;  /* 0x0000007a6820723c */ /* 0x040fe60000041820 */
[----:B------:R-:W-:Y:S05]  /*100a0*/  LOP3.LUT R232, R232, UR21, R117, 0x96, !PT ;  /* 0x00000015e8e87c12 */ /* 0x000fea000f8e9675 */
[C---:B------:R-:W-:Y:S08]  /*100b0*/  HMMA.16816.F32.BF16 R36, R104.reuse, R124, R36 ;  /* 0x0000007c6824723c */ /* 0x040ff00000041824 */
[C---:B------:R-:W-:Y:S08]  /*100c0*/  HMMA.16816.F32.BF16 R40, R104.reuse, R126, R40 ;  /* 0x0000007e6828723c */ /* 0x040ff00000041828 */
[C---:B------:R-:W-:Y:S08]  /*100d0*/  HMMA.16816.F32.BF16 R44, R104.reuse, R128, R44 ;  /* 0x00000080682c723c */ /* 0x040ff0000004182c */
[C---:B------:R-:W-:Y:S08]  /*100e0*/  HMMA.16816.F32.BF16 R48, R104.reuse, R130, R48 ;  /* 0x000000826830723c */ /* 0x040ff00000041830 */
[C---:B-1----:R-:W-:Y:S08]  /*100f0*/  HMMA.16816.F32.BF16 R52, R104.reuse, R140, R52 ;  /* 0x0000008c6834723c */ /* 0x042ff00000041834 */
[C---:B------:R-:W-:Y:S08]  /*10100*/  HMMA.16816.F32.BF16 R56, R104.reuse, R142, R56 ;  /* 0x0000008e6838723c */ /* 0x040ff00000041838 */
[C---:B---3--:R-:W-:Y:S03]  /*10110*/  HMMA.16816.F32.BF16 R60, R104.reuse, R100, R60 ;  /* 0x00000064683c723c */ /* 0x048fe6000004183c */
[----:B------:R-:W-:Y:S01]  /*10120*/  LOP3.LUT R100, R212, UR22, R233, 0x96, !PT ;  /* 0x00000016d4647c12 */ /* 0x000fe2000f8e96e9 */
[----:B------:R-:W-:Y:S04]  /*10130*/  IMAD.WIDE.U32 R232, R232, -0x326172a9, RZ ;  /* 0xcd9e8d57e8e87825 */ /* 0x000fe800078e00ff */
[C---:B------:R-:W-:Y:S03]  /*10140*/  HMMA.16816.F32.BF16 R64, R104.reuse, R102, R64 ;  /* 0x000000666840723c */ /* 0x040fe60000041840 */
[----:B------:R-:W-:Y:S05]  /*10150*/  IMAD.WIDE.U32 R100, R100, -0x326172a9, RZ ;  /* 0xcd9e8d5764647825 */ /* 0x000fea00078e00ff */
[C---:B----4-:R-:W-:Y:S03]  /*10160*/  HMMA.16816.F32.BF16 R68, R104.reuse, R108, R68 ;  /* 0x0000006c6844723c */ /* 0x050fe60000041844 */
[----:B------:R-:W-:Y:S02]  /*10170*/  LOP3.LUT R234, R210, UR9, R101, 0x96, !PT ;  /* 0x00000009d2ea7c12 */ /* 0x000fe4000f8e9665 */
[----:B------:R-:W-:Y:S02]  /*10180*/  LOP3.LUT R163, R100, UR13, R233, 0x96, !PT ;  /* 0x0000000d64a37c12 */ /* 0x000fe4000f8e96e9 */
[----:B------:R-:W1:Y:S01]  /*10190*/  LDSM.16.MT88.4 R100, [R135+0x4800] ;  /* 0x004800008764783b */ /* 0x000e620000004200 */
[C---:B------:R-:W-:Y:S03]  /*101a0*/  HMMA.16816.F32.BF16 R72, R104.reuse, R110, R72 ;  /* 0x0000006e6848723c */ /* 0x040fe60000041848 */
[----:B------:R-:W-:Y:S04]  /*101b0*/  IMAD.WIDE.U32 R162, R163, -0x2daee0ad, RZ ;  /* 0xd2511f53a3a27825 */ /* 0x000fe800078e00ff */
[----:B------:R-:W-:Y:S01]  /*101c0*/  IMAD.WIDE.U32 R234, R234, -0x2daee0ad, RZ ;  /* 0xd2511f53eaea7825 */ /* 0x000fe200078e00ff */
[C---:B-----5:R-:W-:Y:S01]  /*101d0*/  HMMA.16816.F32.BF16 R76, R104.reuse, R112, R76 ;  /* 0x00000070684c723c */ /* 0x060fe2000004184c */
[----:B------:R-:W3:Y:S02]  /*101e0*/  LDSM.16.MT88.4 R108, [R165+0x4800] ;  /* 0x00480000a56c783b */ /* 0x000ee40000004200 */
[----:B------:R-:W-:Y:S02]  /*101f0*/  LOP3.LUT R117, R234, UR19, R163, 0x96, !PT ;  /* 0x00000013ea757c12 */ /* 0x000fe4000f8e96a3 */
[----:B------:R-:W-:Y:S03]  /*10200*/  LOP3.LUT R234, R116, UR20, R235, 0x96, !PT ;  /* 0x0000001474ea7c12 */ /* 0x000fe6000f8e96eb */
[C---:B------:R-:W-:Y:S03]  /*10210*/  HMMA.16816.F32.BF16 R80, R104.reuse, R114, R80 ;  /* 0x000000726850723c */ /* 0x040fe60000041850 */
[----:B------:R-:W-:Y:S04]  /*10220*/  IMAD.WIDE.U32 R116, R117, -0x326172a9, RZ ;  /* 0xcd9e8d5775747825 */ /* 0x000fe800078e00ff */
[----:B------:R-:W-:Y:S01]  /*10230*/  IMAD.WIDE.U32 R234, R234, -0x326172a9, RZ ;  /* 0xcd9e8d57eaea7825 */ /* 0x000fe200078e00ff */
[C---:B------:R-:W-:Y:S02]  /*10240*/  PRMT R137, R116.reuse, 0x7773, RZ ;  /* 0x0000777374897816 */ /* 0x040fe400000000ff */
[----:B------:R-:W-:Y:S01]  /*10250*/  PRMT R112, R116, 0x7772, RZ ;  /* 0x0000777274707816 */ /* 0x000fe200000000ff */
[----:B------:R-:W-:Y:S01]  /*10260*/  IMAD.MOV.U32 R122, RZ, RZ, R116 ;  /* 0x000000ffff7a7224 */ /* 0x000fe200078e0074 */
[----:B------:R-:W-:Y:S01]  /*10270*/  LOP3.LUT R141, R234, UR7, R117, 0x96, !PT ;  /* 0x00000007ea8d7c12 */ /* 0x000fe2000f8e9675 */
[----:B------:R-:W-:Y:S01]  /*10280*/  FFMA.FTZ R234, R154, UR4, -R149 ;  /* 0x000000049aea7c23 */ /* 0x000fe20008010895 */
[----:B------:R-:W-:Y:S02]  /*10290*/  PRMT R137, R112, 0x5410, R137 ;  /* 0x0000541070897816 */ /* 0x000fe40000000089 */
[----:B------:R-:W4:Y:S01]  /*102a0*/  LDSM.16.MT88.4 R112, [R161+0xd000] ;  /* 0x00d00000a170783b */ /* 0x000f220000004200 */
[C---:B------:R-:W-:Y:S02]  /*102b0*/  LOP3.LUT R121, R141.reuse, 0xff, RZ, 0xc0, !PT ;  /* 0x000000ff8d797812 */ /* 0x040fe400078ec0ff */
[----:B------:R-:W-:Y:S01]  /*102c0*/  PRMT R129, R116, 0x7771, RZ ;  /* 0x0000777174817816 */ /* 0x000fe200000000ff */
[----:B------:R-:W-:Y:S01]  /*102d0*/  MUFU.EX2 R234, R234 ;  /* 0x000000ea00ea7308 */ /* 0x000fe20000000800 */
[----:B------:R-:W-:Y:S01]  /*102e0*/  LOP3.LUT R122, R122, 0xff, RZ, 0xc0, !PT ;  /* 0x000000ff7a7a7812 */ /* 0x000fe200078ec0ff */
[C---:B-1----:R-:W-:Y:S02]  /*102f0*/  HMMA.16816.F32.BF16 R84, R104.reuse, R100, R84 ;  /* 0x000000646854723c */ /* 0x042fe40000041854 */
[----:B------:R-:W1:Y:S01]  /*10300*/  LDSM.16.MT88.4 R116, [R164+0xd000] ;  /* 0x00d00000a474783b */ /* 0x000e620000004200 */
[C---:B------:R-:W-:Y:S02]  /*10310*/  LOP3.LUT R124, R141.reuse, 0xffff, RZ, 0xc0, !PT ;  /* 0x0000ffff8d7c7812 */ /* 0x040fe400078ec0ff */
[----:B------:R-:W-:Y:S02]  /*10320*/  PRMT R120, R141, 0x7632, R120 ;  /* 0x000076328d787816 */ /* 0x000fe40000000078 */
[----:B------:R-:W-:Y:S01]  /*10330*/  SHF.R.U32.HI R124, RZ, 0x8, R124 ;  /* 0x00000008ff7c7819 */ /* 0x000fe2000001167c */
[C---:B------:R-:W-:Y:S03]  /*10340*/  HMMA.16816.F32.BF16 R88, R104.reuse, R102, R88 ;  /* 0x000000666858723c */ /* 0x040fe60000041858 */
[----:B------:R-:W-:Y:S02]  /*10350*/  PRMT R101, R121, 0x5410, R124 ;  /* 0x0000541079657816 */ /* 0x000fe4000000007c */
[----:B------:R-:W-:Y:S01]  /*10360*/  LOP3.LUT R120, R120, 0xff, RZ, 0xc0, !PT ;  /* 0x000000ff78787812 */ /* 0x000fe200078ec0ff */
[----:B------:R-:W-:Y:S01]  /*10370*/  LDSM.16.MT88.4 R124, [R165+0x1000] ;  /* 0x00100000a57c783b */ /* 0x000fe20000004200 */
[----:B------:R-:W-:Y:S01]  /*10380*/  SHF.R.U32.HI R141, RZ, 0x18, R141 ;  /* 0x00000018ff8d7819 */ /* 0x000fe2000001168d */
[C---:B---3--:R-:W-:Y:S03]  /*10390*/  HMMA.16816.F32.BF16 R92, R104.reuse, R108, R92 ;  /* 0x0000006c685c723c */ /* 0x048fe6000004185c */
[--C-:B------:R-:W-:Y:S02]  /*103a0*/  HSET2.LE.AND R100, R101, R160.reuse, PT ;  /* 0x000000a065647233 */ /* 0x100fe40003803000 */
[----:B------:R-:W-:Y:S02]  /*103b0*/  PRMT R129, R122, 0x5410, R129 ;  /* 0x000054107a817816 */ /* 0x000fe40000000081 */
[----:B------:R-:W-:Y:S01]  /*103c0*/  PRMT R141, R120, 0x5410, R141 ;  /* 0x00005410788d7816 */ /* 0x000fe2000000008d */
[----:B------:R-:W-:Y:S01]  /*103d0*/  HMMA.16816.F32.BF16 R96, R104, R110, R96 ;  /* 0x0000006e6860723c */ /* 0x000fe20000041860 */
[----:B------:R-:W3:Y:S02]  /*103e0*/  LDSM.16.MT88.4 R120, [R135+0x1000] ;  /* 0x001000008778783b */ /* 0x000ee40000004200 */
[----:B------:R-:W-:Y:S02]  /*103f0*/  LOP3.LUT R137, R137, 0xff00ff, RZ, 0xc0, !PT ;  /* 0x00ff00ff89897812 */ /* 0x000fe400078ec0ff */
[----:B------:R-:W-:Y:S02]  /*10400*/  F2FP.BF16.F32.PACK_AB R101, R228, R227 ;  /* 0x000000e3e465723e */ /* 0x000fe400000010ff */
[--C-:B------:R-:W-:Y:S02]  /*10410*/  HSET2.LE.AND R102, R129, R160.reuse, PT ;  /* 0x000000a081667233 */ /* 0x100fe40003803000 */
[----:B------:R-:W-:Y:S01]  /*10420*/  LOP3.LUT R100, R101, R100, RZ, 0xc0, !PT ;  /* 0x0000006465647212 */ /* 0x000fe200078ec0ff */
[----:B------:R-:W5:Y:S01]  /*10430*/  LDSM.16.MT88.4 R128, [R161+0xf000] ;  /* 0x00f00000a180783b */ /* 0x000f620000004200 */
[--C-:B------:R-:W-:Y:S02]  /*10440*/  HSET2.LE.AND R103, R137, R160.reuse, PT ;  /* 0x000000a089677233 */ /* 0x100fe40003803000 */
[--C-:B------:R-:W-:Y:S02]  /*10450*/  HSET2.LE.AND R101, R141, R160.reuse, PT ;  /* 0x000000a08d657233 */ /* 0x100fe40003803000 */
[----:B--2---:R-:W-:Y:S02]  /*10460*/  F2FP.BF16.F32.PACK_AB R137, R224, R223 ;  /* 0x000000dfe089723e */ /* 0x004fe400000010ff */
[----:B------:R-:W-:Y:S01]  /*10470*/  F2FP.BF16.F32.PACK_AB R108, R230, R229 ;  /* 0x000000e5e66c723e */ /* 0x000fe200000010ff */
[----:B------:R-:W-:Y:S01]  /*10480*/  LDSM.16.MT88.4 R140, [R135+0x3000] ;  /* 0x00300000878c783b */ /* 0x000fe20000004200 */
[----:B------:R-:W-:Y:S01]  /*10490*/  LOP3.LUT R102, R137, R102, RZ, 0xc0, !PT ;  /* 0x0000006689667212 */ /* 0x000fe200078ec0ff */
[----:B------:R-:W-:Y:S01]  /*104a0*/  FADD.FTZ R229, R229, R216 ;  /* 0x000000d8e5e57221 */ /* 0x000fe20000010000 */
[----:B------:R-:W-:Y:S02]  /*104b0*/  LOP3.LUT R103, R136, R103, RZ, 0xc0, !PT ;  /* 0x0000006788677212 */ /* 0x000fe400078ec0ff */
[----:B------:R-:W-:Y:S01]  /*104c0*/  LOP3.LUT R101, R108, R101, RZ, 0xc0, !PT ;  /* 0x000000656c657212 */ /* 0x000fe200078ec0ff */
[----:B------:R-:W-:Y:S01]  /*104d0*/  FADD.FTZ R230, R230, R229 ;  /* 0x000000e5e6e67221 */ /* 0x000fe20000010000 */
[----:B------:R-:W-:Y:S01]  /*104e0*/  LOP3.LUT R233, R232, UR10, R235, 0x96, !PT ;  /* 0x0000000ae8e97c12 */ /* 0x000fe2000f8e96eb */
[----:B------:R-:W2:Y:S01]  /*104f0*/  LDSM.16.MT88.4 R136, [R164+0xf000] ;  /* 0x00f00000a488783b */ /* 0x000ea20000004200 */
[--C-:B------:R-:W-:Y:S01]  /*10500*/  FFMA.FTZ R235, R150, UR4, -R149.reuse ;  /* 0x0000000496eb7c23 */ /* 0x100fe20008010895 */
[----:B------:R3:W-:Y:S01]  /*10510*/  MUFU.EX2 R232, R153 ;  /* 0x0000009900e87308 */ /* 0x0007e20000000800 */
[----:B------:R-:W-:Y:S01]  /*10520*/  FFMA.FTZ R149, R148, UR4, -R149 ;  /* 0x0000000494957c23 */ /* 0x000fe20008010895 */
[C---:B----4-:R-:W-:Y:S04]  /*10530*/  HMMA.16816.F32.BF16 R4, R100.reuse, R112, R4 ;  /* 0x000000706404723c */ /* 0x050fe80000041804 */
[----:B------:R-:W4:Y:S01]  /*10540*/  LDSM.16.MT88.4 R104, [R161+0x11000] ;  /* 0x01100000a168783b */ /* 0x000f220000004200 */
[----:B------:R-:W-:Y:S03]  /*10550*/  FADD.FTZ R225, R225, R230 ;  /* 0x000000e6e1e17221 */ /* 0x000fe60000010000 */
[----:B------:R-:W-:Y:S01]  /*10560*/  MUFU.EX2 R236, R149 ;  /* 0x0000009500ec7308 */ /* 0x000fe20000000800 */
[C---:B------:R-:W-:Y:S03]  /*10570*/  HMMA.16816.F32.BF16 R8, R100.reuse, R114, R8 ;  /* 0x000000726408723c */ /* 0x040fe60000041808 */
[----:B------:R-:W-:Y:S01]  /*10580*/  FADD.FTZ R225, R226, R225 ;  /* 0x000000e1e2e17221 */ /* 0x000fe20000010000 */
[----:B------:R-:W4:Y:S05]  /*10590*/  LDSM.16.MT88.4 R108, [R164+0x11000] ;  /* 0x01100000a46c783b */ /* 0x000f2a0000004200 */
[----:B------:R-:W-:Y:S01]  /*105a0*/  MUFU.EX2 R235, R235 ;  /* 0x000000eb00eb7308 */ /* 0x000fe20000000800 */
[C---:B-1----:R-:W-:Y:S02]  /*105b0*/  HMMA.16816.F32.BF16 R12, R100.reuse, R116, R12 ;  /* 0x00000074640c723c */ /* 0x042fe4000004180c */
[----:B------:R-:W1:Y:S06]  /*105c0*/  LDSM.16.MT88.4 R112, [R135+0x5000] ;  /* 0x005000008770783b */ /* 0x000e6c0000004200 */
[C---:B------:R-:W-:Y:S02]  /*105d0*/  HMMA.16816.F32.BF16 R16, R100.reuse, R118, R16 ;  /* 0x000000766410723c */ /* 0x040fe40000041810 */
[----:B------:R-:W-:Y:S06]  /*105e0*/  LDSM.16.MT88.4 R116, [R164+0xd800] ;  /* 0x00d80000a474783b */ /* 0x000fec0000004200 */
[C---:B---3--:R-:W-:Y:S02]  /*105f0*/  HMMA.16816.F32.BF16 R20, R100.reuse, R120, R20 ;  /* 0x000000786414723c */ /* 0x048fe40000041814 */
[----:B------:R-:W-:Y:S06]  /*10600*/  LDSM.16.MT88.4 R152, [R135+0x3800] ;  /* 0x003800008798783b */ /* 0x000fec0000004200 */
[C---:B------:R-:W-:Y:S08]  /*10610*/  HMMA.16816.F32.BF16 R24, R100.reuse, R122, R24 ;  /* 0x0000007a6418723c */ /* 0x040ff00000041818 */
[C---:B------:R-:W-:Y:S08]  /*10620*/  HMMA.16816.F32.BF16 R28, R100.reuse, R124, R28 ;  /* 0x0000007c641c723c */ /* 0x040ff0000004181c */
[C---:B------:R-:W-:Y:S01]  /*10630*/  HMMA.16816.F32.BF16 R32, R100.reuse, R126, R32 ;  /* 0x0000007e6420723c */ /* 0x040fe20000041820 */
[----:B------:R-:W-:Y:S07]  /*10640*/  LDSM.16.MT88.4 R124, [R161+0xd800] ;  /* 0x00d80000a17c783b */ /* 0x000fee0000004200 */
[C---:B-----5:R-:W-:Y:S08]  /*10650*/  HMMA.16816.F32.BF16 R36, R100.reuse, R128, R36 ;  /* 0x000000806424723c */ /* 0x060ff00000041824 */
[C---:B------:R-:W-:Y:S08]  /*10660*/  HMMA.16816.F32.BF16 R40, R100.reuse, R130, R40 ;  /* 0x000000826428723c */ /* 0x040ff00000041828 */
[C---:B--2---:R-:W-:Y:S08]  /*10670*/  HMMA.16816.F32.BF16 R44, R100.reuse, R136, R44 ;  /* 0x00000088642c723c */ /* 0x044ff0000004182c */
[C---:B------:R-:W-:Y:S08]  /*10680*/  HMMA.16816.F32.BF16 R48, R100.reuse, R138, R48 ;  /* 0x0000008a6430723c */ /* 0x040ff00000041830 */
        /* <DEDUP_REMOVED lines=8> */
[----:B------:R-:W2:Y:S07]  /*10710*/  LDSM.16.MT88.4 R104, [R165+0x5000] ;  /* 0x00500000a568783b */ /* 0x000eae0000004200 */
[C---:B------:R-:W-:Y:S08]  /*10720*/  HMMA.16816.F32.BF16 R76, R100.reuse, R108, R76 ;  /* 0x0000006c644c723c */ /* 0x040ff0000004184c */
[C---:B------:R-:W-:Y:S03]  /*10730*/  HMMA.16816.F32.BF16 R80, R100.reuse, R110, R80 ;  /* 0x0000006e6450723c */ /* 0x040fe60000041850 */
[----:B------:R-:W-:Y:S02]  /*10740*/  IMAD.WIDE.U32 R110, R233, -0x2daee0ad, RZ ;  /* 0xd2511f53e96e7825 */ /* 0x000fe400078e00ff */
[----:B------:R3:W4:Y:S02]  /*10750*/  MUFU.EX2 R233, R151 ;  /* 0x0000009700e97308 */ /* 0x0007240000000800 */
[----:B------:R-:W-:Y:S01]  /*10760*/  IMAD.MOV.U32 R108, RZ, RZ, R110 ;  /* 0x000000ffff6c7224 */ /* 0x000fe200078e006e */
[C---:B-1----:R-:W-:Y:S03]  /*10770*/  HMMA.16816.F32.BF16 R84, R100.reuse, R112, R84 ;  /* 0x000000706454723c */ /* 0x042fe60000041854 */
[----:B------:R-:W-:Y:S02]  /*10780*/  LOP3.LUT R162, R162, UR18, R111, 0x96, !PT ;  /* 0x00000012a2a27c12 */ /* 0x000fe4000f8e966f */
[----:B------:R-:W-:Y:S02]  /*10790*/  PRMT R113, R110, 0x7773, RZ ;  /* 0x000077736e717816 */ /* 0x000fe400000000ff */
[----:B------:R-:W-:Y:S01]  /*107a0*/  SHF.R.U32.HI R137, RZ, 0x18, R162 ;  /* 0x00000018ff897819 */ /* 0x000fe200000116a2 */
[C---:B------:R-:W-:Y:S03]  /*107b0*/  HMMA.16816.F32.BF16 R88, R100.reuse, R114, R88 ;  /* 0x000000726458723c */ /* 0x040fe60000041858 */
[----:B------:R-:W-:Y:S02]  /*107c0*/  PRMT R114, R162, 0x7632, R114 ;  /* 0x00007632a2727816 */ /* 0x000fe40000000072 */
[----:B------:R-:W-:Y:S01]  /*107d0*/  PRMT R112, R110, 0x7772, RZ ;  /* 0x000077726e707816 */ /* 0x000fe200000000ff */
[----:B---3--:R-:W-:Y:S01]  /*107e0*/  LDSM.16.MT88.4 R148, [R164+0xf800] ;  /* 0x00f80000a494783b */ /* 0x008fe20000004200 */
[----:B------:R-:W-:Y:S01]  /*107f0*/  LOP3.LUT R114, R114, 0xff, RZ, 0xc0, !PT ;  /* 0x000000ff72727812 */ /* 0x000fe200078ec0ff */
[C---:B--2---:R-:W-:Y:S03]  /*10800*/  HMMA.16816.F32.BF16 R92, R100.reuse, R104, R92 ;  /* 0x00000068645c723c */ /* 0x044fe6000004185c */
[----:B------:R-:W-:Y:S02]  /*10810*/  LOP3.LUT R121, R162, 0xffff, RZ, 0xc0, !PT ;  /* 0x0000ffffa2797812 */ /* 0x000fe400078ec0ff */
[----:B------:R-:W-:Y:S02]  /*10820*/  PRMT R137, R114, 0x5410, R137 ;  /* 0x0000541072897816 */ /* 0x000fe40000000089 */
[----:B------:R-:W-:Y:S01]  /*10830*/  PRMT R120, R110, 0x7771, RZ ;  /* 0x000077716e787816 */ /* 0x000fe200000000ff */
[----:B------:R-:W-:Y:S03]  /*10840*/  HMMA.16816.F32.BF16 R96, R100, R106, R96 ;  /* 0x0000006a6460723c */ /* 0x000fe60000041860 */
[----:B------:R-:W-:Y:S02]  /*10850*/  LOP3.LUT R115, R108, 0xff, RZ, 0xc0, !PT ;  /* 0x000000ff6c737812 */ /* 0x000fe400078ec0ff */
[----:B------:R-:W-:Y:S01]  /*10860*/  LOP3.LUT R122, R162, 0xff, RZ, 0xc0, !PT ;  /* 0x000000ffa27a7812 */ /* 0x000fe200078ec0ff */
[----:B------:R-:W1:Y:S01]  /*10870*/  LDSM.16.MT88.4 R108, [R135+0x1800] ;  /* 0x00180000876c783b */ /* 0x000e620000004200 */
[----:B------:R-:W-:Y:S02]  /*10880*/  SHF.R.U32.HI R121, RZ, 0x8, R121 ;  /* 0x00000008ff797819 */ /* 0x000fe40000011679 */
[----:B------:R-:W-:Y:S02]  /*10890*/  PRMT R112, R112, 0x5410, R113 ;  /* 0x0000541070707816 */ /* 0x000fe40000000071 */
[--C-:B------:R-:W-:Y:S02]  /*108a0*/  HSET2.LE.AND R137, R137, R160.reuse, PT ;  /* 0x000000a089897233 */ /* 0x100fe40003803000 */
[----:B------:R-:W-:Y:S02]  /*108b0*/  PRMT R115, R115, 0x5410, R120 ;  /* 0x0000541073737816 */ /* 0x000fe40000000078 */
[----:B------:R-:W-:Y:S02]  /*108c0*/  PRMT R113, R122, 0x5410, R121 ;  /* 0x000054107a717816 */ /* 0x000fe40000000079 */
[----:B------:R-:W-:Y:S02]  /*108d0*/  LOP3.LUT R139, R112, 0xff00ff, RZ, 0xc0, !PT ;  /* 0x00ff00ff708b7812 */ /* 0x000fe400078ec0ff */
[C---:B----4-:R-:W-:Y:S01]  /*108e0*/  F2FP.BF16.F32.PACK_AB R104, R233.reuse, R232 ;  /* 0x000000e8e968723e */ /* 0x050fe200000010ff */
[----:B------:R-:W-:Y:S01]  /*108f0*/  FADD.FTZ R232, R232, R225 ;  /* 0x000000e1e8e87221 */ /* 0x000fe20000010000 */
[--C-:B------:R-:W-:Y:S02]  /*10900*/  HSET2.LE.AND R138, R115, R160.reuse, PT ;  /* 0x000000a0738a7233 */ /* 0x100fe40003803000 */
[--C-:B------:R-:W-:Y:S01]  /*10910*/  HSET2.LE.AND R136, R113, R160.reuse, PT ;  /* 0x000000a071887233 */ /* 0x100fe20003803000 */
[----:B------:R-:W-:Y:S01]  /*10920*/  FADD.FTZ R233, R233, R232 ;  /* 0x000000e8e9e97221 */ /* 0x000fe20000010000 */
[----:B------:R-:W-:Y:S02]  /*10930*/  HSET2.LE.AND R139, R139, R160, PT ;  /* 0x000000a08b8b7233 */ /* 0x000fe40003803000 */
[----:B------:R-:W-:Y:S01]  /*10940*/  LOP3.LUT R137, R104, R137, RZ, 0xc0, !PT ;  /* 0x0000008968897212 */ /* 0x000fe200078ec0ff */
[----:B------:R-:W2:Y:S01]  /*10950*/  LDSM.16.MT88.4 R160, [R161+0x11800] ;  /* 0x01180000a1a0783b */ /* 0x000ea20000004200 */
[----:B------:R-:W-:Y:S02]  /*10960*/  F2FP.BF16.F32.PACK_AB R113, R234, R231 ;  /* 0x000000e7ea71723e */ /* 0x000fe400000010ff */
[----:B------:R-:W-:Y:S02]  /*10970*/  F2FP.BF16.F32.PACK_AB R105, R236, R235 ;  /* 0x000000ebec69723e */ /* 0x000fe400000010ff */
        /* <DEDUP_REMOVED lines=34> */
[----:B------:R-:W-:Y:S01]  /*10ba0*/  FADD.FTZ R227, R227, R0 ;  /* 0x00000000e3e37221 */ /* 0x000fe20000010000 */
[----:B------:R-:W-:Y:S03]  /*10bb0*/  IMAD.MOV.U32 R0, RZ, RZ, R132 ;  /* 0x000000ffff007224 */ /* 0x000fe600078e0084 */
        /* <DEDUP_REMOVED lines=8> */
[----:B------:R-:W-:Y:S04]  /*10c40*/  FADD.FTZ R217, R235, R234 ;  /* 0x000000eaebd97221 */ /* 0x000fe80000010000 */
[----:B------:R-:W-:Y:S01]  /*10c50*/  FADD.FTZ R217, R236, R217 ;  /* 0x000000d9ecd97221 */ /* 0x000fe20000010000 */
[----:B------:R-:W-:Y:S01]  /*10c60*/  @!UPT UIADD3 URZ, UPT, UPT, URZ, URZ, URZ ;  /* 0x000000fffffff290 */ /* 0x000fe2000fffe0ff */
[----:B------:R-:W-:Y:S11]  /*10c70*/  @P0 BRA `(.L_x_1461) ;  /* 0xffffffb800c00947 */ /* 0x000ff6000383ffff */
.L_x_1460:
[----:B------:R-:W1:Y:S01]  /*10c80*/  SHFL.BFLY PT, R8, R217, 0x2, 0x1f ;  /* 0x0c401f00d9087f89 */ /* 0x000e6200000e0000 */
[----:B------:R-:W2:Y:S01]  /*10c90*/  LDCU UR4, c[0x0][0x4fc] ;  /* 0x00009f80ff0477ac */ /* 0x000ea20008000800 */
[C---:B------:R-:W-:Y:S01]  /*10ca0*/  LOP3.LUT P3, RZ, R178.reuse, 0x10, RZ, 0xc0, !PT ;  /* 0x00000010b2ff7812 */ /* 0x040fe2000786c0ff */
[----:B------:R-:W3:Y:S01]  /*10cb0*/  LDC R10, c[0x0][0x434] ;  /* 0x00010d00ff0a7b82 */ /* 0x000ee20000000800 */
[----:B------:R-:W4:Y:S01]  /*10cc0*/  SHFL.BFLY PT, R0, R209, 0x2, 0x1f ;  /* 0x0c401f00d1007f89 */ /* 0x000f2200000e0000 */
[----:B------:R-:W-:Y:S01]  /*10cd0*/  LOP3.LUT P4, RZ, R178, 0x8, RZ, 0xc0, !PT ;  /* 0x00000008b2ff7812 */ /* 0x000fe2000788c0ff */
[----:B------:R-:W2:Y:S03]  /*10ce0*/  S2R R16, SR_CTAID.Y ;  /* 0x0000000000107919 */ /* 0x000ea60000002600 */
[----:B------:R-:W-:Y:S02]  /*10cf0*/  SEL R176, R176, 0xffffffe0, !P4 ;  /* 0xffffffe0b0b07807 */ /* 0x000fe40006000000 */
[----:B------:R-:W2:Y:S01]  /*10d00*/  LDC.U8 R18, c[0x0][0x548] ;  /* 0x00015200ff127b82 */ /* 0x000ea20000000000 */
[----:B-1----:R-:W-:Y:S01]  /*10d10*/  FADD.FTZ R8, R8, R217 ;  /* 0x000000d908087221 */ /* 0x002fe20000010000 */
[----:B----4-:R-:W-:-:S04]  /*10d20*/  FADD.FTZ R7, R0, R209 ;  /* 0x000000d100077221 */ /* 0x010fc80000010000 */
[----:B------:R-:W1:Y:S04]  /*10d30*/  SHFL.BFLY PT, R5, R8, 0x1, 0x1f ;  /* 0x0c201f0008057f89 */ /* 0x000e6800000e0000 */
[----:B------:R-:W4:Y:S01]  /*10d40*/  SHFL.BFLY PT, R2, R7, 0x1, 0x1f ;  /* 0x0c201f0007027f89 */ /* 0x000f2200000e0000 */
[----:B-1----:R-:W-:Y:S01]  /*10d50*/  FADD.FTZ R4, R8, R5 ;  /* 0x0000000508047221 */ /* 0x002fe20000010000 */
[----:B------:R-:W-:-:S03]  /*10d60*/  SHF.L.U32 R5, R178, 0x4, RZ ;  /* 0x00000004b2057819 */ /* 0x000fc600000006ff */
[----:B------:R-:W1:Y:S01]  /*10d70*/  MUFU.RCP R0, R4 ;  /* 0x0000000400007308 */ /* 0x000e620000001000 */
[----:B------:R-:W-:Y:S01]  /*10d80*/  LOP3.LUT R5, R5, 0x1c0, RZ, 0xc0, !PT ;  /* 0x000001c005057812 */ /* 0x000fe200078ec0ff */
[----:B----4-:R-:W-:Y:S01]  /*10d90*/  FADD.FTZ R2, R7, R2 ;  /* 0x0000000207027221 */ /* 0x010fe20000010000 */
[----:B------:R-:W-:Y:S02]  /*10da0*/  FSETP.NE.FTZ.AND P1, PT, R4, RZ, PT ;  /* 0x000000ff0400720b */ /* 0x000fe40003f35000 */
[----:B------:R-:W-:Y:S02]  /*10db0*/  LOP3.LUT R166, R5, 0x38, R166, 0xf8, !PT ;  /* 0x0000003805a67812 */ /* 0x000fe400078ef8a6 */
[----:B------:R-:W-:Y:S01]  /*10dc0*/  FSETP.NE.FTZ.AND P0, PT, R2, RZ, PT ;  /* 0x000000ff0200720b */ /* 0x000fe20003f15000 */
[----:B------:R-:W4:Y:S01]  /*10dd0*/  MUFU.RCP R6, R2 ;  /* 0x0000000200067308 */ /* 0x000f220000001000 */
[----:B------:R-:W-:-:S04]  /*10de0*/  LOP3.LUT R166, R166, R167, R179, 0xfe, !PT ;  /* 0x000000a7a6a67212 */ /* 0x000fc800078efeb3 */
[----:B------:R-:W-:Y:S02]  /*10df0*/  LEA R5, R166, UR5, 0x1 ;  /* 0x00000005a6057c11 */ /* 0x000fe4000f8e08ff */
[----:B-1----:R-:W-:Y:S02]  /*10e00*/  FSEL R0, R0, 1, P1 ;  /* 0x3f80000000007808 */ /* 0x002fe40000800000 */
[C---:B------:R-:W-:Y:S02]  /*10e10*/  IADD3 R11, PT, PT, R5.reuse, 0x40, RZ ;  /* 0x00000040050b7810 */ /* 0x040fe40007ffe0ff */
[C---:B------:R-:W-:Y:S01]  /*10e20*/  @P3 IADD3 R11, PT, PT, R5.reuse, -0x40, RZ ;  /* 0xffffffc0050b3810 */ /* 0x040fe20007ffe0ff */
[----:B--2---:R-:W-:Y:S01]  /*10e30*/  FMUL.FTZ R0, R0, UR4 ;  /* 0x0000000400007c20 */ /* 0x004fe20008410000 */
[----:B------:R-:W-:Y:S02]  /*10e40*/  IADD3 R9, PT, PT, R5, R176, RZ ;  /* 0x000000b005097210 */ /* 0x000fe40007ffe0ff */
[----:B------:R-:W-:Y:S01]  /*10e50*/  IADD3 R17, PT, PT, R176, R11, RZ ;  /* 0x0000000bb0117210 */ /* 0x000fe20007ffe0ff */
        /* <DEDUP_REMOVED lines=49> */
[----:B----4-:R-:W-:Y:S02]  /*11170*/  FSEL R6, R6, 1, P0 ;  /* 0x3f80000006067808 */ /* 0x010fe40000000000 */
[----:B------:R-:W-:Y:S02]  /*11180*/  SEL R0, R0, 0xfffffff0, !P2 ;  /* 0xfffffff000007807 */ /* 0x000fe40005000000 */
[----:B------:R-:W-:Y:S01]  /*11190*/  F2FP.BF16.F32.PACK_AB R128, R129, R128 ;  /* 0x000000808180723e */ /* 0x000fe200000010ff */
[----:B------:R-:W-:Y:S01]  /*111a0*/  FMUL.FTZ R6, R6, UR4 ;  /* 0x0000000406067c20 */ /* 0x000fe20008410000 */
[----:B------:R-:W-:Y:S02]  /*111b0*/  IADD3 R7, PT, PT, R5, R0, RZ ;  /* 0x0000000005077210 */ /* 0x000fe40007ffe0ff */
[----:B------:R-:W-:Y:S01]  /*111c0*/  IADD3 R13, PT, PT, R0, R9, RZ ;  /* 0x00000009000d7210 */ /* 0x000fe20007ffe0ff */
[----:B------:R-:W-:Y:S01]  /*111d0*/  FMUL.FTZ R130, R6, R130 ;  /* 0x0000008206827220 */ /* 0x000fe20000410000 */
[----:B------:R-:W-:Y:S01]  /*111e0*/  IADD3 R15, PT, PT, R0, R11, RZ ;  /* 0x0000000b000f7210 */ /* 0x000fe20007ffe0ff */
[----:B------:R-:W-:Y:S01]  /*111f0*/  FMUL.FTZ R131, R6, R131 ;  /* 0x0000008306837220 */ /* 0x000fe20000410000 */
[----:B------:R-:W-:Y:S01]  /*11200*/  IADD3 R19, PT, PT, R0, R17, RZ ;  /* 0x0000001100137210 */ /* 0x000fe20007ffe0ff */
[C---:B------:R-:W-:Y:S01]  /*11210*/  FMUL.FTZ R126, R6.reuse, R126 ;  /* 0x0000007e067e7220 */ /* 0x040fe20000410000 */
[----:B------:R-:W1:Y:S01]  /*11220*/  LDC.U8 R0, c[0x0][0x549] ;  /* 0x00015240ff007b82 */ /* 0x000e620000000000 */
        /* <DEDUP_REMOVED lines=54> */
[----:B-1----:R-:W-:Y:S01]  /*11590*/  ISETP.NE.AND P3, PT, R0, RZ, PT ;  /* 0x000000ff0000720c */ /* 0x002fe20003f65270 */
        /* <DEDUP_REMOVED lines=20> */
[----:B------:R-:W-:Y:S01]  /*116e0*/  FMUL.FTZ R82, R6, R82 ;  /* 0x0000005206527220 */ /* 0x000fe20000410000 */
[----:B------:R-:W-:Y:S01]  /*116f0*/  ISETP.NE.AND P2, PT, R206, -0x1, PT ;  /* 0xffffffffce00780c */ /* 0x000fe20003f45270 */
        /* <DEDUP_REMOVED lines=10> */
[----:B------:R-:W3:Y:S01]  /*117a0*/  @P3 LDC R12, c[0x0][0x430] ;  /* 0x00010c00ff0c3b82 */ /* 0x000ee20000000800 */
        /* <DEDUP_REMOVED lines=20> */
[----:B------:R-:W-:Y:S01]  /*118f0*/  FMUL.FTZ R99, R6, R99 ;  /* 0x0000006306637220 */ /* 0x000fe20000410000 */
[----:B------:R-:W-:Y:S01]  /*11900*/  STS [R9+0x2000], R44 ;  /* 0x0020002c09007388 */ /* 0x000fe20000000800 */
[----:B------:R-:W1:Y:S01]  /*11910*/  @P3 LDC R21, c[0x0][0x430] ;  /* 0x00010c00ff153b82 */ /* 0x000e620000000800 */
[----:B------:R-:W-:-:S02]  /*11920*/  F2FP.BF16.F32.PACK_AB R88, R89, R88 ;  /* 0x000000585958723e */ /* 0x000fc400000010ff */
[----:B------:R-:W-:Y:S01]  /*11930*/  STS [R9+0x2400], R46 ;  /* 0x0024002e09007388 */ /* 0x000fe20000000800 */
[----:B------:R-:W-:Y:S02]  /*11940*/  F2FP.BF16.F32.PACK_AB R90, R91, R90 ;  /* 0x0000005a5b5a723e */ /* 0x000fe400000010ff */
[----:B------:R-:W-:Y:S01]  /*11950*/  F2FP.BF16.F32.PACK_AB R92, R93, R92 ;  /* 0x0000005c5d5c723e */ /* 0x000fe200000010ff */
[----:B------:R-:W-:Y:S01]  /*11960*/  STS [R13+0x2000], R48 ;  /* 0x002000300d007388 */ /* 0x000fe20000000800 */
[----:B------:R-:W-:Y:S02]  /*11970*/  F2FP.BF16.F32.PACK_AB R94, R95, R94 ;  /* 0x0000005e5f5e723e */ /* 0x000fe400000010ff */
[----:B------:R-:W-:Y:S01]  /*11980*/  F2FP.BF16.F32.PACK_AB R96, R97, R96 ;  /* 0x000000606160723e */ /* 0x000fe200000010ff */
[----:B------:R-:W-:Y:S01]  /*11990*/  STS [R13+0x2400], R50 ;  /* 0x002400320d007388 */ /* 0x000fe20000000800 */
[----:B------:R-:W-:-:S03]  /*119a0*/  F2FP.BF16.F32.PACK_AB R98, R99, R98 ;  /* 0x000000626362723e */ /* 0x000fc600000010ff */
        /* <DEDUP_REMOVED lines=25> */
[----:B---3--:R-:W-:Y:S01]  /*11b40*/  LOP3.LUT R13, R197, 0x1f8, RZ, 0xc0, !PT ;  /* 0x000001f8c50d7812 */ /* 0x008fe200078ec0ff */
[----:B--2---:R-:W-:-:S02]  /*11b50*/  @P3 IMAD R10, R12, R5, RZ ;  /* 0x000000050c0a3224 */ /* 0x004fc400078e02ff */
[----:B------:R2:W-:Y:S01]  /*11b60*/  STS [R17+0x4400], R94 ;  /* 0x0044005e11007388 */ /* 0x0005e20000000800 */
[----:B------:R-:W-:-:S03]  /*11b70*/  LOP3.LUT R14, R13, 0x38, R178, 0x78, !PT ;  /* 0x000000380d0e7812 */ /* 0x000fc600078e78b2 */
[----:B------:R-:W-:Y:S01]  /*11b80*/  STS [R19+0x4000], R96 ;  /* 0x0040006013007388 */ /* 0x000fe20000000800 */
[----:B------:R-:W-:Y:S01]  /*11b90*/  LOP3.LUT R197, R14, 0x1e00, R197, 0xf8, !PT ;  /* 0x00001e000ec57812 */ /* 0x000fe200078ef8c5 */
[----:B-1----:R-:W1:Y:S02]  /*11ba0*/  S2R R11, SR_CTAID.Z ;  /* 0x00000000000b7919 */ /* 0x002e640000002700 */
        /* <DEDUP_REMOVED lines=12> */
.L_x_1464:
        /* <DEDUP_REMOVED lines=37> */
[----:B------:R-:W-:-:S04]  /*11ec0*/  ISETP.GE.AND P4, PT, R6, UR8, PT ;  /* 0x0000000806007c0c */ /* 0x000fc8000bf86270 */
[----:B------:R-:W-:-:S09]  /*11ed0*/  ISETP.GE.AND P3, PT, R8, UR8, PT ;  /* 0x0000000808007c0c */ /* 0x000fd2000bf66270 */
        /* <DEDUP_REMOVED lines=14> */
.L_x_1466:
[----:B------:R-:W-:Y:S05]  /*11fc0*/  BSYNC.RECONVERGENT B0 ;  /* 0x0000000000007941 */ /* 0x000fea0003800200 */
.L_x_1465:
        /* <DEDUP_REMOVED lines=10> */
[----:B------:R-:W-:Y:S02]  /*12070*/  ISETP.GE.AND P1, PT, R3, UR8, PT ;  /* 0x0000000803007c0c */ /* 0x000fe4000bf26270 */
[----:B------:R-:W-:Y:S02]  /*12080*/  ISETP.GE.AND P0, PT, R2, UR8, PT ;  /* 0x0000000802007c0c */ /* 0x000fe4000bf06270 */
[----:B------:R-:W-:Y:S01]  /*12090*/  ISETP.GE.AND P2, PT, R4, UR8, PT ;  /* 0x0000000804007c0c */ /* 0x000fe2000bf46270 */
[C---:B--2---:R-:W-:Y:S01]  /*120a0*/  IMAD.WIDE.U32 R2, R11.reuse, UR4, R22 ;  /* 0x000000040b027c25 */ /* 0x044fe2000f8e0016 */
[----:B------:R1:W2:Y:S01]  /*120b0*/  LDS.128 R4, [R17+0x4000] ;  /* 0x0040000011047984 */ /* 0x0002a20000000c00 */
[----:B------:R-:W-:Y:S02]  /*120c0*/  ISETP.GE.AND P3, PT, R18, UR8, PT ;  /* 0x0000000812007c0c */ /* 0x000fe4000bf66270 */
        /* <DEDUP_REMOVED lines=21> */
.L_x_1468:
[----:B------:R-:W-:Y:S05]  /*12220*/  BSYNC.RECONVERGENT B0 ;  /* 0x0000000000007941 */ /* 0x000fea0003800200 */
.L_x_1467:
        /* <DEDUP_REMOVED lines=24> */
.L_x_1470:
[----:B------:R-:W-:Y:S05]  /*123b0*/  BSYNC.RECONVERGENT B0 ;  /* 0x0000000000007941 */ /* 0x000fea0003800200 */
.L_x_1469:
        /* <DEDUP_REMOVED lines=24> */
.L_x_1472:
[----:B------:R-:W-:Y:S05]  /*12540*/  BSYNC.RECONVERGENT B0 ;  /* 0x0000000000007941 */ /* 0x000fea0003800200 */
.L_x_1471:
        /* <DEDUP_REMOVED lines=24> */
.L_x_1473:
        /* <DEDUP_REMOVED lines=11> */
.L_x_1825:


//--------------------- .text._ZN5flash16flash_fwd_kernelI23Flash_fwd_kernel_traitsILi192ELi64ELi64ELi4ELb0ELb0EN7cutlass10bfloat16_tE19Flash_kernel_traitsILi192ELi64ELi64ELi4ES3_EELb1ELb0ELb1ELb0ELb0ELb0ELb0ELb1EEEvNS_16Flash_fwd_paramsE --------------------------
	.section	.text._ZN5flash16flash_fwd_kernelI23Flash_fwd_kernel_traitsILi192ELi64ELi64ELi4ELb0ELb0EN7cutlass10bfloat16_tE19Flash_kernel_traitsILi192ELi64ELi64ELi4ES3_EELb1ELb0ELb1ELb0ELb0ELb0ELb0ELb1EEEvNS_16Flash_fwd_paramsE,"ax",@progbits
	.align	128
        .global         _ZN5flash16flash_fwd_kernelI23Flash_fwd_kernel_traitsILi192ELi64ELi64ELi4ELb0ELb0EN7cutlass10bfloat16_tE19Flash_kernel_traitsILi192ELi64ELi64ELi4ES3_EELb1ELb0ELb1ELb0ELb0ELb0ELb0ELb1EEEvNS_16Flash_fwd_paramsE
        .type           _ZN5flash16flash_fwd_kernelI23Flash_fwd_kernel_traitsILi192ELi64ELi64ELi4ELb0ELb0EN7cutlass10bfloat16_tE19Flash_kernel_traitsILi192ELi64ELi64ELi4ES3_EELb1ELb0ELb1ELb0ELb0ELb0ELb0ELb1EEEvNS_16Flash_fwd_paramsE,@function
        .size           _ZN5flash16flash_fwd_kernelI23Flash_fwd_kernel_traitsILi192ELi64ELi64ELi4ELb0ELb0EN7cutlass10bfloat16_tE19Flash_kernel_traitsILi192ELi64ELi64ELi4ES3_EELb1ELb0ELb1ELb0ELb0ELb0ELb0ELb1EEEvNS_16Flash_fwd_paramsE,(.L_x_1826 - _ZN5flash16flash_fwd_kernelI23Flash_fwd_kernel_traitsILi192ELi64ELi64ELi4ELb0ELb0EN7cutlass10bfloat16_tE19Flash_kernel_traitsILi192ELi64ELi64ELi4ES3_EELb1ELb0ELb1ELb0ELb0ELb0ELb0ELb1EEEvNS_16Flash_fwd_paramsE)
        .other          _ZN5flash16flash_fwd_kernelI23Flash_fwd_kernel_traitsILi192ELi64ELi64ELi4ELb0ELb0EN7cutlass10bfloat16_tE19Flash_kernel_traitsILi192ELi64ELi64ELi4ES3_EELb1ELb0ELb1ELb0ELb0ELb0ELb0ELb1EEEvNS_16Flash_fwd_paramsE,@"STO_CUDA_ENTRY STV_DEFAULT"
_ZN5flash16flash_fwd_kernelI23Flash_fwd_kernel_traitsILi192ELi64ELi64ELi4ELb0ELb0EN7cutlass10bfloat16_tE19Flash_kernel_traitsILi192ELi64ELi64ELi4ES3_EELb1ELb0ELb1ELb0ELb0ELb0ELb0ELb1EEEvNS_16Flash_fwd_paramsE:
.text._ZN5flash16flash_fwd_kernelI23Flash_fwd_kernel_traitsILi192ELi64ELi64ELi4ELb0ELb0EN7cutlass10bfloat16_tE19Flash_kernel_traitsILi192ELi64ELi64ELi4ES3_EELb1ELb0ELb1ELb0ELb0ELb0ELb0ELb1EEEvNS_16Flash_fwd_paramsE:
        /* <DEDUP_REMOVED lines=24> */
[----:B------:R-:W2:Y:S01]  /*0180*/  S2R R193, SR_TID.X ;  /* 0x0000000000c17919 */ /* 0x000ea20000002100 */
[----:B------:R-:W-:Y:S01]  /*0190*/  ISETP.NE.U32.AND P0, PT, RZ, UR6, PT ;  /* 0x00000006ff007c0c */ /* 0x000fe2000bf05070 */
[----:B------:R-:W-:Y:S01]  /*01a0*/  IMAD.WIDE.U32 R4, R24, 0x4, R4 ;  /* 0x0000000418047825 */ /* 0x000fe200078e0004 */
[----:B------:R-:W-:-:S02]  /*01b0*/  ISETP.NE.AND.EX P3, PT, RZ, UR9, PT, P3 ;  /* 0x00000009ff007c0c */ /* 0x000fc4000bf65330 */
[----:B------:R-:W-:Y:S02]  /*01c0*/  ISETP.NE.AND.EX P2, PT, RZ, UR9, PT, P2 ;  /* 0x00000009ff007c0c */ /* 0x000fe4000bf45320 */
[----:B------:R-:W-:Y:S02]  /*01d0*/  ISETP.NE.AND.EX P0, PT, RZ, UR7, PT, P0 ;  /* 0x00000007ff007c0c */ /* 0x000fe4000bf05300 */
[----:B-1----:R-:W-:-:S04]  /*01e0*/  LOP3.LUT R0, R25, R21, R24, 0xfe, !PT ;  /* 0x0000001519007212 */ /* 0x002fc800078efe18 */
[----:B--2---:R-:W-:Y:S02]  /*01f0*/  LOP3.LUT P5, RZ, R0, R193, RZ, 0xfc, !PT ;  /* 0x000000c100ff7212 */ /* 0x004fe400078afcff */
[----:B------:R-:W3:Y:S11]  /*0200*/  @P4 LDC R0, c[0x0][0x520] ;  /* 0x00014800ff004b82 */ /* 0x000ef60000000800 */
[----:B------:R-:W4:Y:S01]  /*0210*/  @!P5 LDC.64 R6, c[0x0][0x528] ;  /* 0x00014a00ff06db82 */ /* 0x000f220000000a00 */
[----:B------:R-:W-:-:S02]  /*0220*/  IMAD.MOV.U32 R10, RZ, RZ, RZ ;  /* 0x000000ffff0a7224 */ /* 0x000fc400078e00ff */
[----:B------:R-:W-:Y:S01]  /*0230*/  IMAD.MOV.U32 R11, RZ, RZ, -0x1 ;  /* 0xffffffffff0b7424 */ /* 0x000fe200078e00ff */
[----:B---3--:R-:W-:-:S05]  /*0240*/  @P4 IADD3 R18, P1, PT, R2, R0, RZ ;  /* 0x0000000002124210 */ /* 0x008fca0007f3e0ff */
[----:B------:R-:W-:Y:S01]  /*0250*/  @P4 IMAD.X R19, RZ, RZ, R3, P1 ;  /* 0x000000ffff134224 */ /* 0x000fe200008e0603 */
[----:B------:R-:W-:Y:S01]  /*0260*/  ISETP.NE.U32.AND P1, PT, RZ, UR4, PT ;  /* 0x00000004ff007c0c */ /* 0x000fe2000bf25070 */
[----:B------:R-:W-:Y:S02]  /*0270*/  @!P5 IMAD.MOV.U32 R2, RZ, RZ, R18 ;  /* 0x000000ffff02d224 */ /* 0x000fe400078e0012 */
[----:B------:R-:W-:Y:S01]  /*0280*/  @!P5 IMAD.MOV.U32 R3, RZ, RZ, R19 ;  /* 0x000000ffff03d224 */ /* 0x000fe200078e0013 */
[----:B----4-:R-:W-:Y:S01]  /*0290*/  @!P5 STG.E.64 desc[UR16][R6.64], R204 ;  /* 0x000000cc0600d986 */ /* 0x010fe2000c101b10 */
[----:B------:R-:W-:-:S03]  /*02a0*/  ISETP.NE.AND.EX P1, PT, RZ, UR5, PT, P1 ;  /* 0x00000005ff007c0c */ /* 0x000fc6000bf25310 */
[----:B------:R1:W-:Y:S04]  /*02b0*/  @!P5 STG.E.64 desc[UR16][R6.64+0x8], R2 ;  /* 0x000008020600d986 */ /* 0x0003e8000c101b10 */
[----:B------:R-:W2:Y:S04]  /*02c0*/  @P3 LDG.E R27, desc[UR16][R4.64] ;  /* 0x00000010041b3981 */ /* 0x000ea8000c1e1900 */
[----:B------:R3:W4:Y:S01]  /*02d0*/  @P2 LDG.E R0, desc[UR16][R4.64+0x4] ;  /* 0x0000041004002981 */ /* 0x000722000c1e1900 */
[----:B------:R-:W4:Y:S08]  /*02e0*/  @!P2 LDC R17, c[0x0][0x434] ;  /* 0x00010d00ff11ab82 */ /* 0x000f300000000800 */
[----:B------:R-:W2:Y:S01]  /*02f0*/  @!P1 LDC R9, c[0x0][0x43c] ;  /* 0x00010f00ff099b82 */ /* 0x000ea20000000800 */
[----:B-1----:R-:W-:Y:S01]  /*0300*/  IMAD.SHL.U32 R6, R24, 0x4, RZ ;  /* 0x0000000418067824 */ /* 0x002fe200078e00ff */
[----:B------:R-:W-:-:S04]  /*0310*/  SHF.R.U32.HI R7, RZ, 0x1e, R24 ;  /* 0x0000001eff077819 */ /* 0x000fc80000011618 */
[C---:B---3--:R-:W-:Y:S02]  /*0320*/  @P0 IADD3 R4, P4, PT, R6.reuse, UR6, RZ ;  /* 0x0000000606040c10 */ /* 0x048fe4000ff9e0ff */
[----:B------:R-:W-:Y:S02]  /*0330*/  @P1 IADD3 R2, P3, PT, R6, UR4, RZ ;  /* 0x0000000406021c10 */ /* 0x000fe4000ff7e0ff */
[C---:B------:R-:W-:Y:S01]  /*0340*/  @P0 IADD3.X R5, PT, PT, R7.reuse, UR7, RZ, P4, !PT ;  /* 0x0000000707050c10 */ /* 0x040fe2000a7fe4ff */
[----:B------:R-:W1:Y:S01]  /*0350*/  LDCU.U8 UR4, c[0x0][0x532] ;  /* 0x0000a640ff0477ac */ /* 0x000e620008000000 */
[----:B------:R-:W-:-:S03]  /*0360*/  @P1 IADD3.X R3, PT, PT, R7, UR5, RZ, P3, !PT ;  /* 0x0000000507031c10 */ /* 0x000fc60009ffe4ff */
[----:B------:R3:W5:Y:S04]  /*0370*/  @P0 LDG.E R10, desc[UR16][R4.64] ;  /* 0x00000010040a0981 */ /* 0x000768000c1e1900 */
[----:B------:R3:W5:Y:S01]  /*0380*/  @P1 LDG.E R8, desc[UR16][R2.64] ;  /* 0x0000001002081981 */ /* 0x000762000c1e1900 */
[----:B-1----:R-:W-:Y:S01]  /*0390*/  ISETP.NE.AND P3, PT, RZ, UR4, PT ;  /* 0x00000004ff007c0c */ /* 0x002fe2000bf65270 */
[----:B---3--:R-:W1:Y:S02]  /*03a0*/  LDC.64 R4, c[0x0][0x468] ;  /* 0x00011a00ff047b82 */ /* 0x008e640000000a00 */
[----:B-1----:R-:W-:Y:S02]  /*03b0*/  ISETP.EQ.U32.AND P4, PT, R4, RZ, PT ;  /* 0x000000ff0400720c */ /* 0x002fe40003f82070 */
[----:B------:R-:W-:-:S02]  /*03c0*/  IADD3 R2, P0, PT, R6, R4, RZ ;  /* 0x0000000406027210 */ /* 0x000fc40007f1e0ff */
[----:B------:R-:W-:-:S03]  /*03d0*/  ISETP.EQ.OR.EX P4, PT, R5, RZ, !P3, P4 ;  /* 0x000000ff0500720c */ /* 0x000fc60005f82740 */
[----:B------:R-:W-:Y:S02]  /*03e0*/  IMAD.X R3, R7, 0x1, R5, P0 ;  /* 0x0000000107037824 */ /* 0x000fe400000e0605 */
[----:B------:R-:W1:Y:S08]  /*03f0*/  @!P1 LDC.64 R6, c[0x0][0x488] ;  /* 0x00012200ff069b82 */ /* 0x000e700000000a00 */
[----:B------:R3:W5:Y:S01]  /*0400*/  @!P4 LDG.E R11, desc[UR16][R2.64] ;  /* 0x00000010020bc981 */ /* 0x000762000c1e1900 */
[----:B------:R-:W-:Y:S01]  /*0410*/  ISETP.NE.U32.AND P0, PT, R4, RZ, PT ;  /* 0x000000ff0400720c */ /* 0x000fe20003f05070 */
[----:B------:R-:W-:-:S03]  /*0420*/  IMAD.SHL.U32 R116, R21, 0x40, RZ ;  /* 0x0000004015747824 */ /* 0x000fc600078e00ff */
[----:B------:R-:W-:Y:S01]  /*0430*/  ISETP.NE.AND.EX P0, PT, R5, RZ, PT, P0 ;  /* 0x000000ff0500720c */ /* 0x000fe20003f05300 */
[----:B--2---:R3:W-:Y:S01]  /*0440*/  STL [R1+0x7c], R27 ;  /* 0x00007c1b01007387 */ /* 0x0047e20000100800 */
[----:B----4-:R-:W-:-:S11]  /*0450*/  @P2 IMAD.IADD R17, R0, 0x1, -R27 ;  /* 0x0000000100112824 */ /* 0x010fd600078e0a1b */
[----:B------:R-:W2:Y:S01]  /*0460*/  @!P0 LDC R0, c[0x0][0x438] ;  /* 0x00010e00ff008b82 */ /* 0x000ea20000000800 */
[----:B------:R-:W-:Y:S01]  /*0470*/  ISETP.GT.AND P2, PT, R17, R116, PT ;  /* 0x000000741100720c */ /* 0x000fe20003f44270 */
[----:B-1----:R-:W-:-:S12]  /*0480*/  @!P0 BRA `(.L_x_1474) ;  /* 0x00000000000c8947 */ /* 0x002fd80003800000 */
[----:B--2---:R-:W2:Y:S02]  /*0490*/  @P3 LDG.E R0, desc[UR16][R2.64+0x4] ;  /* 0x0000041002003981 */ /* 0x004ea4000c1e1900 */
[----:B--2--5:R-:W-:-:S06]  /*04a0*/  @P3 IADD3 R0, PT, PT, R0, -R11, RZ ;  /* 0x8000000b00003210 */ /* 0x024fcc0007ffe0ff */
[----:B------:R1:W5:Y:S02]  /*04b0*/  @!P3 LDG.E R0, desc[UR16][R2.64] ;  /* 0x000000100200b981 */ /* 0x000364000c1e1900 */
.L_x_1474:
[----:B------:R-:W-:Y:S05]  /*04c0*/  @!P2 EXIT ;  /* 0x000000000000a94d */ /* 0x000fea0003800000 */
[----:B------:R-:W4:Y:S01]  /*04d0*/  LDC R198, c[0x0][0x504] ;  /* 0x00014100ffc67b82 */ /* 0x000f220000000800 */
[----:B------:R-:W-:Y:S01]  /*04e0*/  @!P1 ISETP.NE.U32.AND P0, PT, R6, RZ, PT ;  /* 0x000000ff0600920c */ /* 0x000fe20003f05070 */
[----:B-----5:R-:W-:Y:S01]  /*04f0*/  @P1 IMAD.IADD R201, R8, 0x1, -R10 ;  /* 0x0000000108c91824 */ /* 0x020fe200078e0a0a */
[----:B------:R-:W2:Y:S02]  /*0500*/  LDCU UR4, c[0x0][0x3e0] ;  /* 0x00007c00ff0477ac */ /* 0x000ea40008000800 */
[----:B------:R-:W-:-:S03]  /*0510*/  @!P1 ISETP.NE.AND.EX P0, PT, R7, RZ, PT, P0 ;  /* 0x000000ff0700920c */ /* 0x000fc60003f05300 */
[----:B------:R-:W4:Y:S01]  /*0520*/  LDC R114, c[0x0][0x508] ;  /* 0x00014200ff727b82 */ /* 0x000f220000000800 */
[----:B-1-3--:R-:W-:-:S04]  /*0530*/  @!P1 SEL R2, R9, RZ, P0 ;  /* 0x000000ff09029207 */ /* 0x00afc80000000000 */
[----:B--2---:R-:W-:-:S05]  /*0540*/  @!P1 IADD3 R201, PT, PT, R2, R0, -R10 ;  /* 0x0000000002c99210 */ /* 0x004fca0007ffe80a */
[----:B------:R-:W-:Y:S02]  /*0550*/  VIADD R3, R201, 0x3f ;  /* 0x0000003fc9037836 */ /* 0x000fe40000000000 */
[----:B------:R-:W-:-:S03]  /*0560*/  IMAD R20, R24, UR4, R25 ;  /* 0x0000000418147c24 */ /* 0x000fc6000f8e0219 */
[----:B------:R-:W-:Y:S01]  /*0570*/  IADD3 R0, PT, PT, R3, R116, -R17 ;  /* 0x0000007403007210 */ /* 0x000fe20007ffe811 */
[----:B----4-:R-:W-:Y:S01]  /*0580*/  IMAD.IADD R198, R17, 0x1, R198 ;  /* 0x0000000111c67824 */ /* 0x010fe200078e02c6 */
[----:B------:R-:W-:-:S04]  /*0590*/  SHF.R.S32.HI R5, RZ, 0x1f, R3 ;  /* 0x0000001fff057819 */ /* 0x000fc80000011403 */
[----:B------:R-:W-:Y:S02]  /*05a0*/  IADD3 R2, PT, PT, -R198, R116, R201 ;  /* 0x00000074c6027210 */ /* 0x000fe40007ffe1c9 */
[----:B------:R-:W-:Y:S02]  /*05b0*/  LEA.HI R3, R5, R3, RZ, 0x6 ;  /* 0x0000000305037211 */ /* 0x000fe400078f30ff */
[----:B------:R-:W-:Y:S02]  /*05c0*/  IADD3 R0, PT, PT, R0, 0x40, R114 ;  /* 0x0000004000007810 */ /* 0x000fe40007ffe072 */
[----:B------:R-:W-:Y:S02]  /*05d0*/  SHF.R.S32.HI R6, RZ, 0x1f, R2 ;  /* 0x0000001fff067819 */ /* 0x000fe40000011402 */
[----:B------:R-:W-:Y:S02]  /*05e0*/  SHF.R.S32.HI R4, RZ, 0x1f, R0 ;  /* 0x0000001fff047819 */ /* 0x000fe40000011400 */
[----:B------:R-:W-:-:S02]  /*05f0*/  LEA.HI R2, R6, R2, RZ, 0x6 ;  /* 0x0000000206027211 */ /* 0x000fc400078f30ff */
[----:B------:R-:W-:Y:S02]  /*0600*/  LEA.HI R0, R4, R0, RZ, 0x6 ;  /* 0x0000000004007211 */ /* 0x000fe400078f30ff */
[----:B------:R-:W-:Y:S02]  /*0610*/  SHF.R.S32.HI R2, RZ, 0x6, R2 ;  /* 0x00000006ff027819 */ /* 0x000fe40000011402 */
[----:B------:R-:W-:Y:S02]  /*0620*/  SHF.R.S32.HI R3, RZ, 0x6, R3 ;  /* 0x00000006ff037819 */ /* 0x000fe40000011403 */
[----:B------:R-:W-:Y:S02]  /*0630*/  SHF.R.S32.HI R0, RZ, 0x6, R0 ;  /* 0x00000006ff007819 */ /* 0x000fe40000011400 */
[----:B------:R-:W-:Y:S02]  /*0640*/  VIMNMX R128, PT, PT, RZ, R2, !PT ;  /* 0x00000002ff807248 */ /* 0x000fe40007fe0100 */
[----:B------:R-:W-:-:S03]  /*0650*/  VIMNMX R125, PT, PT, R3, R0, PT ;  /* 0x00000000037d7248 */ /* 0x000fc60003fe0100 */
[----:B------:R1:W-:Y:S01]  /*0660*/  STL [R1+0x78], R128 ;  /* 0x0000788001007387 */ /* 0x0003e20000100800 */
[----:B------:R-:W-:-:S03]  /*0670*/  ISETP.GT.AND P0, PT, R125, R128, PT ;  /* 0x000000807d00720c */ /* 0x000fc60003f04270 */
[----:B------:R1:W-:Y:S10]  /*0680*/  STL [R1+0x34], R125 ;  /* 0x0000347d01007387 */ /* 0x0003f40000100800 */
        /* <DEDUP_REMOVED lines=8> */
[----:B------:R-:W5:Y:S01]  /*0710*/  @P6 LDC.64 R2, c[0x0][0x430] ;  /* 0x00010c00ff026b82 */ /* 0x000f620000000a00 */
[----:B------:R-:W-:Y:S01]  /*0720*/  @P6 MOV R15, 0x1 ;  /* 0x00000001000f6802 */ /* 0x000fe20000000f00 */
[----:B----4-:R-:W-:-:S06]  /*0730*/  @!P1 IMAD.WIDE.U32 R4, R24, R6, RZ ;  /* 0x0000000618049225 */ /* 0x010fcc00078e00ff */
[----:B------:R-:W4:Y:S01]  /*0740*/  @P6 LDC R14, c[0x0][0x430] ;  /* 0x00010c00ff0e6b82 */ /* 0x000f220000000800 */
[----:B------:R-:W-:Y:S01]  /*0750*/  @!P1 MOV R0, R4 ;  /* 0x0000000400009202 */ /* 0x000fe20000000f00 */
[----:B-----5:R-:W-:Y:S02]  /*0760*/  @P6 IMAD R16, R2, R3, RZ ;  /* 0x0000000302106224 */ /* 0x020fe400078e02ff */
[----:B--2---:R-:W-:Y:S01]  /*0770*/  @P1 IMAD.WIDE.U32 R2, R27, R8, RZ ;  /* 0x000000081b021225 */ /* 0x004fe200078e00ff */
[----:B---3--:R-:W-:Y:S06]  /*0780*/  @P6 BRA `(.L_x_1476) ;  /* 0x0000000000246947 */ /* 0x008fec0003800000 */
[----:B------:R-:W-:-:S13]  /*0790*/  ISETP.NE.AND P0, PT, R10, RZ, PT ;  /* 0x000000ff0a00720c */ /* 0x000fda0003f05270 */
[----:B------:R-:W2:Y:S01]  /*07a0*/  @P0 LDC R16, c[0x0][0x454] ;  /* 0x00011500ff100b82 */ /* 0x000ea20000000800 */
[----:B----4-:R-:W-:Y:S02]  /*07b0*/  @P0 MOV R14, 0x1 ;  /* 0x00000001000e0802 */ /* 0x010fe40000000f00 */
[----:B------:R-:W-:-:S05]  /*07c0*/  @!P0 MOV R14, 0x1 ;  /* 0x00000001000e8802 */ /* 0x000fca0000000f00 */
[----:B------:R-:W3:Y:S08]  /*07d0*/  @P0 LDC R8, c[0x0][0x454] ;  /* 0x00011500ff080b82 */ /* 0x000ef00000000800 */
[----:B------:R-:W4:Y:S08]  /*07e0*/  @!P0 LDC R6, c[0x0][0x434] ;  /* 0x00010d00ff068b82 */ /* 0x000f300000000800 */
[----:B------:R-:W1:Y:S01]  /*07f0*/  @!P0 LDC R16, c[0x0][0x434] ;  /* 0x00010d00ff108b82 */ /* 0x000e620000000800 */
[----:B---3--:R-:W-:-:S02]  /*0800*/  @P0 IMAD R15, R8, UR4, RZ ;  /* 0x00000004080f0c24 */ /* 0x008fc4000f8e02ff */
[----:B--2-4-:R-:W-:-:S07]  /*0810*/  @!P0 IMAD R15, R6, UR4, RZ ;  /* 0x00000004060f8c24 */ /* 0x014fce000f8e02ff */
.L_x_1476:
[----:B------:R-:W-:Y:S01]  /*0820*/  @P1 IMAD.MOV.U32 R0, RZ, RZ, R2 ;  /* 0x000000ffff001224 */ /* 0x000fe200078e0002 */
[----:B------:R-:W2:Y:S01]  /*0830*/  LDCU.64 UR4, c[0x0][0x410] ;  /* 0x00008200ff0477ac */ /* 0x000ea20008000a00 */
        /* <DEDUP_REMOVED lines=16> */
[C---:B--2---:R-:W-:Y:S01]  /*0940*/  IMAD.WIDE.U32 R12, R25.reuse, UR4, R2 ;  /* 0x00000004190c7c25 */ /* 0x044fe2000f8e0002 */
[----:B------:R-:W-:Y:S02]  /*0950*/  IADD3 R19, PT, PT, R8, 0x20, RZ ;  /* 0x0000002008137810 */ /* 0x000fe40007ffe0ff */
[C---:B------:R-:W-:Y:S01]  /*0960*/  LOP3.LUT R23, R20.reuse, 0x40, RZ, 0xfc, !PT ;  /* 0x0000004014177812 */ /* 0x040fe200078efcff */
        /* <DEDUP_REMOVED lines=19> */
.L_x_1478:
[----:B------:R-:W-:Y:S05]  /*0aa0*/  BSYNC.RECONVERGENT B0 ;  /* 0x0000000000007941 */ /* 0x000fea0003800200 */
.L_x_1477:
[----:B------:R-:W-:Y:S01]  /*0ab0*/  BSSY.RECONVERGENT B0, `(.L_x_1479) ;  /* 0x0000016000007945 */ /* 0x000fe20003800200 */
[----:B------:R-:W-:-:S03]  /*0ac0*/  ISETP.GE.AND P0, PT, R19, R0, PT ;  /* 0x000000001300720c */ /* 0x000fc60003f06270 */
[----:B------:R-:W-:Y:S10]  /*0ad0*/  @P2 BRA `(.L_x_1480) ;  /* 0x00000000004c2947 */ /* 0x000ff40003800000 */
[----:B------:R-:W5:Y:S01]  /*0ae0*/  LDCU.64 UR6, c[0x0][0x408] ;  /* 0x00008100ff0677ac */ /* 0x000f620008000a00 */
[----:B--2---:R-:W-:Y:S01]  /*0af0*/  IADD3 R2, P2, PT, R4, 0x10, RZ ;  /* 0x0000001004027810 */ /* 0x004fe20007f5e0ff */
        /* <DEDUP_REMOVED lines=17> */
.L_x_1480:
[----:B------:R-:W-:Y:S05]  /*0c10*/  BSYNC.RECONVERGENT B0 ;  /* 0x0000000000007941 */ /* 0x000fea0003800200 */
.L_x_1479:
[----:B------:R-:W-:Y:S01]  /*0c20*/  BSSY.RECONVERGENT B0, `(.L_x_1481) ;  /* 0x0000018000007945 */ /* 0x000fe20003800200 */
[----:B------:R-:W-:Y:S01]  /*0c30*/  ISETP.NE.AND P2, PT, R20, RZ, PT ;  /* 0x000000ff1400720c */ /* 0x000fe20003f45270 */
[----:B---3--:R-:W-:Y:S01]  /*0c40*/  IMAD R21, R24, R26, RZ ;  /* 0x0000001a18157224 */ /* 0x008fe200078e02ff */
[----:B------:R-:W-:Y:S01]  /*0c50*/  IADD3 R17, PT, PT, R8, 0x30, RZ ;  /* 0x0000003008117810 */ /* 0x000fe20007ffe0ff */
        /* <DEDUP_REMOVED lines=20> */
.L_x_1482:
[----:B------:R-:W-:Y:S05]  /*0da0*/  BSYNC.RECONVERGENT B0 ;  /* 0x0000000000007941 */ /* 0x000fea0003800200 */
.L_x_1481:
[----:B------:R-:W-:Y:S01]  /*0db0*/  ISETP.GE.AND P0, PT, R17, R0, PT ;  /* 0x000000001100720c */ /* 0x000fe20003f06270 */
[----:B-1----:R-:W-:Y:S01]  /*0dc0*/  IMAD R6, R25, R16, RZ ;  /* 0x0000001019067224 */ /* 0x002fe200078e02ff */
[-C--:B------:R-:W-:Y:S01]  /*0dd0*/  ISETP.GE.OR P5, PT, R8, R0.reuse, P2 ;  /* 0x000000000800720c */ /* 0x080fe200017a6670 */
[----:B------:R-:W-:Y:S01]  /*0de0*/  BSSY.RECONVERGENT B0, `(.L_x_1483) ;  /* 0x000001d000007945 */ /* 0x000fe20003800200 */
[-C--:B------:R-:W-:Y:S01]  /*0df0*/  ISETP.GE.OR P4, PT, R18, R0.reuse, P2 ;  /* 0x000000001200720c */ /* 0x080fe20001786670 */
[----:B------:R-:W-:Y:S01]  /*0e00*/  @!P6 IMAD R6, R24, R15, R6 ;  /* 0x0000000f1806e224 */ /* 0x000fe200078e0206 */
[----:B------:R-:W-:Y:S01]  /*0e10*/  ISETP.GE.OR P3, PT, R19, R0, P2 ;  /* 0x000000001300720c */ /* 0x000fe20001766670 */
[----:B----4-:R-:W-:Y:S01]  /*0e20*/  IMAD R7, R116, R14, RZ ;  /* 0x0000000e74077224 */ /* 0x010fe200078e02ff */
[----:B------:R-:W-:Y:S02]  /*0e30*/  ISETP.GE.OR P2, PT, R17, R0, P2 ;  /* 0x000000001100720c */ /* 0x000fe40001746670 */
[----:B------:R-:W-:-:S04]  /*0e40*/  SEL R0, R21, R27, !P1 ;  /* 0x0000001b15007207 */ /* 0x000fc80004800000 */
[----:B------:R-:W-:Y:S02]  /*0e50*/  SHF.R.S32.HI R16, RZ, 0x1f, R0 ;  /* 0x0000001fff107819 */ /* 0x000fe40000011400 */
[----:B------:R-:W-:Y:S01]  /*0e60*/  SEL R15, R0, RZ, P6 ;  /* 0x000000ff000f7207 */ /* 0x000fe20003000000 */
[----:B------:R-:W-:Y:S06]  /*0e70*/  @P0 BRA `(.L_x_1484) ;  /* 0x00000000004c0947 */ /* 0x000fec0003800000 */
[----:B------:R-:W1:Y:S01]  /*0e80*/  LDCU.64 UR6, c[0x0][0x408] ;  /* 0x00008100ff0677ac */ /* 0x000e620008000a00 */
[----:B------:R-:W-:Y:S01]  /*0e90*/  IADD3 R0, P0, PT, R4, 0x30, RZ ;  /* 0x0000003004007810 */ /* 0x000fe20007f1e0ff */
[----:B--23--:R-:W-:Y:S01]  /*0ea0*/  IMAD.MOV.U32 R2, RZ, RZ, R12 ;  /* 0x000000ffff027224 */ /* 0x00cfe200078e000c */
[----:B------:R-:W-:Y:S01]  /*0eb0*/  MOV R3, R11 ;  /* 0x0000000b00037202 */ /* 0x000fe20000000f00 */
[----:B------:R-:W2:Y:S02]  /*0ec0*/  LDCU UR8, c[0x0][0x440] ;  /* 0x00008800ff0877ac */ /* 0x000ea40008000800 */
[----:B------:R-:W-:Y:S01]  /*0ed0*/  IMAD.X R4, RZ, RZ, R5, P0 ;  /* 0x000000ffff047224 */ /* 0x000fe200000e0605 */
[----:B------:R-:W3:Y:S03]  /*0ee0*/  LDCU.64 UR4, c[0x0][0x3f0] ;  /* 0x00007e00ff0477ac */ /* 0x000ee60008000a00 */
[----:B-1----:R-:W-:-:S02]  /*0ef0*/  IMAD R10, R4, UR6, RZ ;  /* 0x00000006040a7c24 */ /* 0x002fc4000f8e02ff */
[----:B------:R-:W-:Y:S01]  /*0f00*/  IMAD.WIDE.U32 R4, R0, UR6, R2 ;  /* 0x0000000600047c25 */ /* 0x000fe2000f8e0002 */
[----:B--2---:R-:W-:-:S03]  /*0f10*/  ISETP.GE.AND P0, PT, R20, UR8, PT ;  /* 0x0000000814007c0c */ /* 0x004fc6000bf06270 */
[----:B------:R-:W-:Y:S01]  /*0f20*/  IMAD R0, R0, UR7, R10 ;  /* 0x0000000700007c24 */ /* 0x000fe2000f8e020a */
[----:B---3--:R-:W-:-:S03]  /*0f30*/  LEA R2, P1, R4, UR4, 0x1 ;  /* 0x0000000404027c11 */ /* 0x008fc6000f8208ff */
[----:B------:R-:W-:-:S05]  /*0f40*/  IMAD.IADD R0, R5, 0x1, R0 ;  /* 0x0000000105007824 */ /* 0x000fca00078e0200 */
[----:B------:R-:W-:Y:S02]  /*0f50*/  LEA.HI.X R3, R4, UR5, R0, 0x1, P1 ;  /* 0x0000000504037c11 */ /* 0x000fe400088f0c00 */
[----:B------:R-:W-:-:S03]  /*0f60*/  ISETP.GE.AND P1, PT, R23, UR8, PT ;  /* 0x0000000817007c0c */ /* 0x000fc6000bf26270 */
[----:B------:R1:W-:Y:S01]  /*0f70*/  @!P0 STG.E.128 desc[UR16][R2.64], RZ ;  /* 0x000000ff02008986 */ /* 0x0003e2000c101d10 */
[----:B------:R-:W-:-:S09]  /*0f80*/  ISETP.GE.AND P0, PT, R22, UR8, PT ;  /* 0x0000000816007c0c */ /* 0x000fd2000bf06270 */
[----:B------:R1:W-:Y:S04]  /*0f90*/  @!P1 STG.E.128 desc[UR16][R2.64+0x80], RZ ;  /* 0x000080ff02009986 */ /* 0x0003e8000c101d10 */
[----:B------:R1:W-:Y:S02]  /*0fa0*/  @!P0 STG.E.128 desc[UR16][R2.64+0x100], RZ ;  /* 0x000100ff02008986 */ /* 0x0003e4000c101d10 */
.L_x_1484:
[----:B------:R-:W-:Y:S05]  /*0fb0*/  BSYNC.RECONVERGENT B0 ;  /* 0x0000000000007941 */ /* 0x000fea0003800200 */
.L_x_1483:
[----:B------:R-:W-:Y:S01]  /*0fc0*/  SEL R0, R16, RZ, P6 ;  /* 0x000000ff10007207 */ /* 0x000fe20003000000 */
[----:B------:R-:W-:Y:S01]  /*0fd0*/  BSSY.RECONVERGENT B0, `(.L_x_1485) ;  /* 0x000000e000007945 */ /* 0x000fe20003800200 */
[--C-:B------:R-:W-:Y:S02]  /*0fe0*/  IADD3 R5, P1, P0, R7, R15, R6.reuse ;  /* 0x0000000f07057210 */ /* 0x100fe4000783e006 */
[----:B-123--:R-:W-:Y:S02]  /*0ff0*/  SHF.R.S32.HI R2, RZ, 0x1f, R7 ;  /* 0x0000001fff027819 */ /* 0x00efe40000011407 */
        /* <DEDUP_REMOVED lines=11> */
.L_x_1486:
[----:B------:R-:W-:Y:S05]  /*10b0*/  BSYNC.RECONVERGENT B0 ;  /* 0x0000000000007941 */ /* 0x000fea0003800200 */
.L_x_1485:
        /* <DEDUP_REMOVED lines=10> */
.L_x_1488:
[----:B------:R-:W-:Y:S05]  /*1160*/  BSYNC.RECONVERGENT B0 ;  /* 0x0000000000007941 */ /* 0x000fea0003800200 */
.L_x_1487:
        /* <DEDUP_REMOVED lines=10> */
.L_x_1490:
[----:B------:R-:W-:Y:S05]  /*1210*/  BSYNC.RECONVERGENT B0 ;  /* 0x0000000000007941 */ /* 0x000fea0003800200 */
.L_x_1489:
        /* <DEDUP_REMOVED lines=10> */
.L_x_1475:
[----:B------:R-:W-:Y:S02]  /*12c0*/  ISETP.NE.AND P0, PT, R27, -0x1, PT ;  /* 0xffffffff1b00780c */ /* 0x000fe40003f05270 */
[----:B------:R-:W-:Y:S02]  /*12d0*/  ISETP.NE.AND P2, PT, R11, -0x1, PT ;  /* 0xffffffff0b00780c */ /* 0x000fe40003f45270 */
[----:B------:R-:W-:-:S04]  /*12e0*/  IADD3 R102, PT, PT, R125, -0x1, RZ ;  /* 0xffffffff7d667810 */ /* 0x000fc80007ffe0ff */
[----:B------:R-:W-:-:S05]  /*12f0*/  MOV R177, R102 ;  /* 0x0000006600b17202 */ /* 0x000fca0000000f00 */
[----:B------:R-:W2:Y:S08]  /*1300*/  @!P0 LDC.64 R6, c[0x0][0x398] ;  /* 0x0000e600ff068b82 */ /* 0x000eb00000000a00 */
[----:B------:R-:W3:Y:S01]  /*1310*/  @P0 LDC.64 R8, c[0x0][0x3b0] ;  /* 0x0000ec00ff080b82 */ /* 0x000ee20000000a00 */
[----:B--2---:R-:W-:-:S04]  /*1320*/  @!P0 IMAD.WIDE.U32 R4, R24, R6, RZ ;  /* 0x0000000618048225 */ /* 0x004fc800078e00ff */
[----:B------:R-:W-:Y:S01]  /*1330*/  @!P0 IMAD R13, R24, R7, R5 ;  /* 0x00000007180d8224 */ /* 0x000fe200078e0205 */
[----:B------:R-:W-:Y:S01]  /*1340*/  @!P0 MOV R12, R4 ;  /* 0x00000004000c8202 */ /* 0x000fe20000000f00 */
[----:B---3--:R-:W-:-:S04]  /*1350*/  @P0 IMAD.WIDE.U32 R2, R27, R8, RZ ;  /* 0x000000081b020225 */ /* 0x008fc800078e00ff */
[----:B------:R-:W-:Y:S01]  /*1360*/  @P0 IMAD R13, R27, R9, R3 ;  /* 0x000000091b0d0224 */ /* 0x000fe200078e0203 */
[----:B------:R-:W-:Y:S01]  /*1370*/  @P0 MOV R12, R2 ;  /* 0x00000002000c0202 */ /* 0x000fe20000000f00 */
[----:B------:R-:W-:Y:S06]  /*1380*/  @P2 BRA `(.L_x_1491) ;  /* 0x0000000000342947 */ /* 0x000fec0003800000 */
[----:B------:R-:W2:Y:S01]  /*1390*/  LDCU.64 UR4, c[0x0][0x3b8] ;  /* 0x00007700ff0477ac */ /* 0x000ea20008000a00 */
[----:B------:R-:W-:Y:S01]  /*13a0*/  SHF.R.S32.HI R0, RZ, 0x1f, R10 ;  /* 0x0000001fff007819 */ /* 0x000fe2000001140a */
[----:B------:R-:W3:Y:S01]  /*13b0*/  LDCU.64 UR6, c[0x0][0x3a0] ;  /* 0x00007400ff0677ac */ /* 0x000ee20008000a00 */
[----:B--2---:R-:W-:Y:S02]  /*13c0*/  MOV R186, UR4 ;  /* 0x0000000400ba7c02 */ /* 0x004fe40008000f00 */
[----:B------:R-:W-:-:S03]  /*13d0*/  MOV R187, UR5 ;  /* 0x0000000500bb7c02 */ /* 0x000fc60008000f00 */
[-C--:B------:R-:W-:Y:S02]  /*13e0*/  IMAD R0, R0, R186.reuse, RZ ;  /* 0x000000ba00007224 */ /* 0x080fe400078e02ff */
[----:B------:R-:W-:-:S04]  /*13f0*/  IMAD.WIDE.U32 R2, R10, R186, RZ ;  /* 0x000000ba0a027225 */ /* 0x000fc800078e00ff */
[----:B------:R-:W-:-:S05]  /*1400*/  IMAD R0, R10, R187, R0 ;  /* 0x000000bb0a007224 */ /* 0x000fca00078e0200 */
[----:B------:R-:W-:-:S03]  /*1410*/  IADD3 R3, PT, PT, R3, R0, RZ ;  /* 0x0000000003037210 */ /* 0x000fc60007ffe0ff */
[----:B---3--:R-:W-:-:S04]  /*1420*/  IMAD.WIDE.U32 R2, R24, UR6, R2 ;  /* 0x0000000618027c25 */ /* 0x008fc8000f8e0002 */
[----:B------:R-:W-:Y:S01]  /*1430*/  IMAD R5, R24, UR7, R3 ;  /* 0x0000000718057c24 */ /* 0x000fe2000f8e0203 */
[----:B------:R-:W-:Y:S01]  /*1440*/  MOV R6, R2 ;  /* 0x0000000200067202 */ /* 0x000fe20000000f00 */
[----:B------:R-:W-:Y:S06]  /*1450*/  BRA `(.L_x_1492) ;  /* 0x0000000000187947 */ /* 0x000fec0003800000 */
.L_x_1491:
[----:B------:R-:W2:Y:S01]  /*1460*/  LDC.64 R186, c[0x0][0x3b8] ;  /* 0x0000ee00ffba7b82 */ /* 0x000ea20000000a00 */
[----:B------:R-:W-:-:S05]  /*1470*/  IADD3 R2, PT, PT, R10, R11, RZ ;  /* 0x0000000b0a027210 */ /* 0x000fca0007ffe0ff */
[C---:B--2---:R-:W-:Y:S02]  /*1480*/  IMAD R0, R2.reuse, R187, RZ ;  /* 0x000000bb02007224 */ /* 0x044fe400078e02ff */
[----:B------:R-:W-:-:S05]  /*1490*/  IMAD.WIDE.U32 R2, R2, R186, RZ ;  /* 0x000000ba02027225 */ /* 0x000fca00078e00ff */
[----:B------:R-:W-:Y:S02]  /*14a0*/  IADD3 R5, PT, PT, R3, R0, RZ ;  /* 0x0000000003057210 */ /* 0x000fe40007ffe0ff */
[----:B------:R-:W-:-:S07]  /*14b0*/  MOV R6, R2 ;  /* 0x0000000200067202 */ /* 0x000fce0000000f00 */
.L_x_1492:
[----:B------:R-:W2:Y:S01]  /*14c0*/  LDC R7, c[0x0][0x3e8] ;  /* 0x0000fa00ff077b82 */ /* 0x000ea20000000800 */
[----:B------:R-:W-:Y:S01]  /*14d0*/  IABS R8, R25 ;  /* 0x0000001900087213 */ /* 0x000fe20000000000 */
[----:B------:R-:W3:Y:S01]  /*14e0*/  LDCU UR4, c[0x0][0x444] ;  /* 0x00008880ff0477ac */ /* 0x000ee20008000800 */
[----:B------:R-:W-:-:S05]  /*14f0*/  LOP3.LUT R120, R193, 0x1f, RZ, 0xc0, !PT ;  /* 0x0000001fc1787812 */ /* 0x000fca00078ec0ff */
[----:B------:R-:W4:Y:S01]  /*1500*/  LDC R9, c[0x0][0x448] ;  /* 0x00011200ff097b82 */ /* 0x000f220000000800 */
[----:B--2---:R-:W-:-:S04]  /*1510*/  IABS R4, R7 ;  /* 0x0000000700047213 */ /* 0x004fc80000000000 */
[----:B------:R-:W2:Y:S08]  /*1520*/  I2F.RP R2, R4 ;  /* 0x0000000400027306 */ /* 0x000eb00000209400 */
[----:B--2---:R-:W2:Y:S02]  /*1530*/  MUFU.RCP R2, R2 ;  /* 0x0000000200027308 */ /* 0x004ea40000001000 */
[----:B--2---:R-:W-:-:S06]  /*1540*/  VIADD R2, R2, 0xffffffe ;  /* 0x0ffffffe02027836 */ /* 0x004fcc0000000000 */
[----:B------:R-:W2:Y:S02]  /*1550*/  F2I.FTZ.U32.TRUNC.NTZ R3, R2 ;  /* 0x0000000200037305 */ /* 0x000ea4000021f000 */
[----:B--2---:R-:W-:Y:S01]  /*1560*/  IMAD.MOV R0, RZ, RZ, -R3 ;  /* 0x000000ffff007224 */ /* 0x004fe200078e0a03 */
        /* <DEDUP_REMOVED lines=13> */
[----:B------:R-:W-:Y:S01]  /*1640*/  ISETP.GE.AND P0, PT, R2, RZ, PT ;  /* 0x000000ff0200720c */ /* 0x000fe20003f06270 */
[----:B---3--:R-:W-:-:S06]  /*1650*/  IMAD R2, R20, UR4, R116 ;  /* 0x0000000414027c24 */ /* 0x008fcc000f8e0274 */
[----:B------:R-:W-:-:S05]  /*1660*/  @P3 VIADD R0, R0, 0x1 ;  /* 0x0000000100003836 */ /* 0x000fca0000000000 */
[----:B------:R-:W-:Y:S01]  /*1670*/  MOV R8, R0 ;  /* 0x0000000000087202 */ /* 0x000fe20000000f00 */
[----:B------:R-:W-:-:S03]  /*1680*/  IMAD.SHL.U32 R0, R102, 0x40, RZ ;  /* 0x0000004066007824 */ /* 0x000fc600078e00ff */
[----:B------:R-:W-:Y:S01]  /*1690*/  @!P0 IADD3 R8, PT, PT, -R8, RZ, RZ ;  /* 0x000000ff08088210 */ /* 0x000fe20007ffe1ff */
[----:B----4-:R-:W-:Y:S01]  /*16a0*/  IMAD R14, R2, R9, R0 ;  /* 0x00000009020e7224 */ /* 0x010fe200078e0200 */
[----:B------:R-:W-:Y:S01]  /*16b0*/  @!P1 LOP3.LUT R8, RZ, R7, RZ, 0x33, !PT ;  /* 0x00000007ff089212 */ /* 0x000fe200078e33ff */
        /* <DEDUP_REMOVED lines=13> */
.L_x_1493:
[----:B------:R-:W2:Y:S01]  /*1790*/  LDC.64 R140, c[0x0][0x3c0] ;  /* 0x0000f000ff8c7b82 */ /* 0x000ea20000000a00 */
[----:B------:R-:W-:-:S05]  /*17a0*/  IADD3 R0, PT, PT, R10, R11, RZ ;  /* 0x0000000b0a007210 */ /* 0x000fca0007ffe0ff */
[C---:B--2---:R-:W-:Y:S02]  /*17b0*/  IMAD R4, R0.reuse, R141, RZ ;  /* 0x0000008d00047224 */ /* 0x044fe400078e02ff */
[----:B------:R-:W-:-:S05]  /*17c0*/  IMAD.WIDE.U32 R2, R0, R140, RZ ;  /* 0x0000008c00027225 */ /* 0x000fca00078e00ff */
[----:B------:R-:W-:-:S07]  /*17d0*/  IADD3 R0, PT, PT, R3, R4, RZ ;  /* 0x0000000403007210 */ /* 0x000fce0007ffe0ff */
.L_x_1494:
[C---:B------:R-:W-:Y:S01]  /*17e0*/  IMAD.SHL.U32 R10, R193.reuse, 0x8, RZ ;  /* 0x00000008c10a7824 */ /* 0x040fe200078e00ff */
[----:B------:R-:W2:Y:S01]  /*17f0*/  LDCU.128 UR4, c[0x0][0x3d0] ;  /* 0x00007a00ff0477ac */ /* 0x000ea20008000c00 */
[--C-:B------:R-:W-:Y:S01]  /*1800*/  SHF.R.U32.HI R191, RZ, 0x1, R193.reuse ;  /* 0x00000001ffbf7819 */ /* 0x100fe200000116c1 */
[----:B------:R-:W-:Y:S01]  /*1810*/  IMAD.SHL.U32 R121, R193, 0x40, RZ ;  /* 0x00000040c1797824 */ /* 0x000fe200078e00ff */
[----:B------:R-:W-:Y:S01]  /*1820*/  SHF.R.S32.HI R11, RZ, 0x1f, R14 ;  /* 0x0000001fff0b7819 */ /* 0x000fe2000001140e */
[----:B------:R3:W-:Y:S01]  /*1830*/  STL [R1+0x50], R10 ;  /* 0x0000500a01007387 */ /* 0x0007e20000100800 */
[C---:B------:R-:W-:Y:S01]  /*1840*/  LOP3.LUT R189, R10.reuse, 0x38, RZ, 0xc0, !PT ;  /* 0x000000380abd7812 */ /* 0x040fe200078ec0ff */
[----:B------:R-:W4:Y:S01]  /*1850*/  LDCU.64 UR14, c[0x0][0x388] ;  /* 0x00007100ff0e77ac */ /* 0x000f220008000a00 */
[C---:B------:R-:W-:Y:S01]  /*1860*/  LOP3.LUT R3, R10.reuse, 0x1e00, RZ, 0xc0, !PT ;  /* 0x00001e000a037812 */ /* 0x040fe200078ec0ff */
[----:B------:R-:W5:Y:S01]  /*1870*/  S2UR UR18, SR_CgaCtaId ;  /* 0x00000000001279c3 */ /* 0x000f620000008800 */
[C---:B------:R-:W-:Y:S01]  /*1880*/  IADD3 R6, P1, PT, R189.reuse, R6, RZ ;  /* 0x00000006bd067210 */ /* 0x040fe20007f3e0ff */
[----:B------:R-:W1:Y:S01]  /*1890*/  LDCU.64 UR12, c[0x0][0x390] ;  /* 0x00007200ff0c77ac */ /* 0x000e620008000a00 */
[----:B------:R-:W-:Y:S01]  /*18a0*/  IADD3 R4, P0, PT, R189, R2, RZ ;  /* 0x00000002bd047210 */ /* 0x000fe20007f1e0ff */
[----:B------:R-:W-:Y:S01]  /*18b0*/  IMAD.IADD R26, R17, 0x1, -R116 ;  /* 0x00000001111a7824 */ /* 0x000fe200078e0a74 */
[----:B------:R-:W-:Y:S01]  /*18c0*/  SHF.R.U32.HI R2, RZ, 0x3, R193 ;  /* 0x00000003ff027819 */ /* 0x000fe200000116c1 */
[----:B------:R-:W-:Y:S01]  /*18d0*/  IMAD.X R7, RZ, RZ, R5, P1 ;  /* 0x000000ffff077224 */ /* 0x000fe200008e0605 */
[----:B------:R-:W5:Y:S01]  /*18e0*/  LDCU.64 UR10, c[0x0][0x418] ;  /* 0x00008300ff0a77ac */ /* 0x000f620008000a00 */
[----:B------:R-:W-:Y:S01]  /*18f0*/  IMAD.X R5, RZ, RZ, R0, P0 ;  /* 0x000000ffff057224 */ /* 0x000fe200000e0600 */
[----:B------:R-:W-:Y:S01]  /*1900*/  LOP3.LUT R0, R10, 0x1f8, RZ, 0xc0, !PT ;  /* 0x000001f80a007812 */ /* 0x000fe200078ec0ff */
[----:B------:R-:W-:Y:S01]  /*1910*/  IMAD.WIDE.U32 R6, R2, R186, R6 ;  /* 0x000000ba02067225 */ /* 0x000fe200078e0006 */
[C---:B------:R-:W-:Y:S01]  /*1920*/  IADD3 R12, P0, PT, R189.reuse, R12, RZ ;  /* 0x0000000cbd0c7210 */ /* 0x040fe20007f1e0ff */
[----:B------:R-:W5:Y:S01]  /*1930*/  LDCU.64 UR8, c[0x0][0x3c8] ;  /* 0x00007900ff0877ac */ /* 0x000f620008000a00 */
[----:B------:R-:W-:Y:S01]  /*1940*/  LOP3.LUT R0, R0, 0x38, R193, 0x78, !PT ;  /* 0x0000003800007812 */ /* 0x000fe200078e78c1 */
[----:B------:R-:W-:Y:S01]  /*1950*/  IMAD.WIDE.U32 R4, R2, R140, R4 ;  /* 0x0000008c02047225 */ /* 0x000fe200078e0004 */
[----:B------:R-:W-:Y:S01]  /*1960*/  LOP3.LUT R22, R189, 0x1c0, R121, 0xf8, !PT ;  /* 0x000001c0bd167812 */ /* 0x000fe200078ef879 */
[----:B------:R-:W-:Y:S01]  /*1970*/  BSSY.RECONVERGENT B0, `(.L_x_1495) ;  /* 0x0000050000007945 */ /* 0x000fe20003800200 */
[----:B------:R-:W-:Y:S01]  /*1980*/  LOP3.LUT R197, R0, R3, RZ, 0xfc, !PT ;  /* 0x0000000300c57212 */ /* 0x000fe200078efcff */
[C---:B------:R-:W-:Y:S01]  /*1990*/  IMAD R7, R2.reuse, R187, R7 ;  /* 0x000000bb02077224 */ /* 0x040fe200078e0207 */
[----:B------:R-:W-:Y:S01]  /*19a0*/  LOP3.LUT R3, R191, 0x30, RZ, 0xc0, !PT ;  /* 0x00000030bf037812 */ /* 0x000fe200078ec0ff */
[----:B------:R-:W-:Y:S01]  /*19b0*/  IMAD R5, R2, R141, R5 ;  /* 0x0000008d02057224 */ /* 0x000fe200078e0205 */
[----:B------:R-:W-:Y:S01]  /*19c0*/  SHF.R.S32.HI R0, RZ, 0x1f, R8 ;  /* 0x0000001fff007819 */ /* 0x000fe20000011408 */
[----:B---3--:R-:W-:Y:S01]  /*19d0*/  IMAD.SHL.U32 R10, R193, 0x2, RZ ;  /* 0x00000002c10a7824 */ /* 0x008fe200078e00ff */
[----:B------:R-:W-:Y:S01]  /*19e0*/  LEA.HI R3, R120, R3, RZ, 0x1e ;  /* 0x0000000378037211 */ /* 0x000fe200078ff0ff */
[----:B------:R-:W-:Y:S01]  /*19f0*/  IMAD.X R13, RZ, RZ, R13, P0 ;  /* 0x000000ffff0d7224 */ /* 0x000fe200000e060d */
[C---:B------:R-:W-:Y:S01]  /*1a00*/  LOP3.LUT R123, R189.reuse, 0x40, RZ, 0xfc, !PT ;  /* 0x00000040bd7b7812 */ /* 0x040fe200078efcff */
[----:B--2---:R-:W-:Y:S01]  /*1a10*/  IMAD.WIDE.U32 R6, R8, UR4, R6 ;  /* 0x0000000408067c25 */ /* 0x004fe2000f8e0006 */
[----:B------:R-:W-:Y:S01]  /*1a20*/  LOP3.LUT R126, R10, 0x6, RZ, 0xc0, !PT ;  /* 0x000000060a7e7812 */ /* 0x000fe200078ec0ff */
[----:B------:R2:W-:Y:S01]  /*1a30*/  STL [R1+0x70], R10 ;  /* 0x0000700a01007387 */ /* 0x0005e20000100800 */
[----:B------:R-:W-:Y:S01]  /*1a40*/  LOP3.LUT R119, R189, 0x80, RZ, 0xfc, !PT ;  /* 0x00000080bd777812 */ /* 0x000fe200078efcff */
[----:B------:R-:W-:Y:S01]  /*1a50*/  IMAD.WIDE.U32 R4, R8, UR6, R4 ;  /* 0x0000000608047c25 */ /* 0x000fe2000f8e0004 */
[----:B----4-:R-:W-:Y:S01]  /*1a60*/  LEA R118, P2, R6, UR14, 0x1 ;  /* 0x0000000e06767c11 */ /* 0x010fe2000f8408ff */
[----:B------:R3:W-:Y:S02]  /*1a70*/  STL [R1+0x54], R126 ;  /* 0x0000547e01007387 */ /* 0x0007e40000100800 */
[----:B------:R-:W-:Y:S01]  /*1a80*/  IMAD R3, R3, R9, R126 ;  /* 0x0000000903037224 */ /* 0x000fe200078e027e */
[----:B-1----:R-:W-:Y:S01]  /*1a90*/  LEA R24, P1, R4, UR12, 0x1 ;  /* 0x0000000c04187c11 */ /* 0x002fe2000f8208ff */
[----:B------:R-:W-:Y:S01]  /*1aa0*/  IMAD R9, R0, UR6, RZ ;  /* 0x0000000600097c24 */ /* 0x000fe2000f8e02ff */
[----:B------:R3:W-:Y:S01]  /*1ab0*/  STL [R1+0x44], R118 ;  /* 0x0000447601007387 */ /* 0x0007e20000100800 */
[----:B-----5:R-:W-:Y:S01]  /*1ac0*/  IMAD.WIDE.U32 R12, R25, UR8, R12 ;  /* 0x00000008190c7c25 */ /* 0x020fe2000f8e000c */
[----:B------:R-:W-:-:S02]  /*1ad0*/  UMOV UR8, 0x400 ;  /* 0x0000040000087882 */ /* 0x000fc40000000000 */
[----:B------:R3:W-:Y:S01]  /*1ae0*/  STL [R1+0x4c], R24 ;  /* 0x00004c1801007387 */ /* 0x0007e20000100800 */
[----:B------:R-:W-:Y:S01]  /*1af0*/  IMAD R9, R8, UR7, R9 ;  /* 0x0000000708097c24 */ /* 0x000fe2000f8e0209 */
[----:B------:R-:W-:-:S03]  /*1b00*/  ULEA UR18, UR18, UR8, 0x18 ;  /* 0x0000000812127291 */ /* 0x000fc6000f8ec0ff */
[----:B------:R-:W-:-:S03]  /*1b10*/  IMAD.IADD R5, R5, 0x1, R9 ;  /* 0x0000000105057824 */ /* 0x000fc600078e0209 */
[----:B------:R-:W-:Y:S02]  /*1b20*/  LEA R197, R197, UR18, 0x1 ;  /* 0x00000012c5c57c11 */ /* 0x000fe4000f8e08ff */
[----:B------:R-:W-:Y:S01]  /*1b30*/  LEA.HI.X R23, R4, UR13, R5, 0x1, P1 ;  /* 0x0000000d04177c11 */ /* 0x000fe200088f0c05 */
[----:B--2---:R-:W-:Y:S01]  /*1b40*/  IMAD R10, R0, UR4, RZ ;  /* 0x00000004000a7c24 */ /* 0x004fe2000f8e02ff */
[----:B------:R-:W-:-:S03]  /*1b50*/  IADD3 R0, P0, PT, R3, R14, RZ ;  /* 0x0000000e03007210 */ /* 0x000fc60007f1e0ff */
[----:B------:R-:W-:Y:S01]  /*1b60*/  IMAD R10, R8, UR5, R10 ;  /* 0x00000005080a7c24 */ /* 0x000fe2000f8e020a */
[----:B------:R-:W-:Y:S02]  /*1b70*/  LEA.HI.X.SX32 R8, R3, R11, 0x1, P0 ;  /* 0x0000000b03087211 */ /* 0x000fe400000f0eff */
[C---:B------:R-:W-:Y:S01]  /*1b80*/  LEA R184, P0, R0.reuse, UR10, 0x1 ;  /* 0x0000000a00b87c11 */ /* 0x040fe2000f8008ff */
[----:B------:R-:W-:Y:S02]  /*1b90*/  IMAD.IADD R3, R7, 0x1, R10 ;  /* 0x0000000107037824 */ /* 0x000fe400078e020a */
[----:B------:R-:W-:Y:S01]  /*1ba0*/  IMAD R7, R25, UR9, R13 ;  /* 0x0000000919077c24 */ /* 0x000fe2000f8e020d */
[----:B------:R-:W-:Y:S02]  /*1bb0*/  LEA.HI.X R185, R0, UR11, R8, 0x1, P0 ;  /* 0x0000000b00b97c11 */ /* 0x000fe400080f0c08 */
[----:B------:R-:W-:Y:S01]  /*1bc0*/  LEA.HI.X R117, R6, UR15, R3, 0x1, P2 ;  /* 0x0000000f06757c11 */ /* 0x000fe200090f0c03 */
[----:B------:R-:W-:Y:S01]  /*1bd0*/  IMAD.MOV.U32 R3, RZ, RZ, RZ ;  /* 0x000000ffff037224 */ /* 0x000fe200078e00ff */
[----:B------:R-:W-:-:S02]  /*1be0*/  ISETP.GE.AND P0, PT, R2, R26, PT ;  /* 0x0000001a0200720c */ /* 0x000fc40003f06270 */
[----:B------:R-:W-:Y:S01]  /*1bf0*/  LOP3.LUT R0, R191, 0x8, RZ, 0xc0, !PT ;  /* 0x00000008bf007812 */ /* 0x000fe200078ec0ff */
[----:B------:R3:W-:Y:S01]  /*1c00*/  STL [R1+0x40], R117 ;  /* 0x0000407501007387 */ /* 0x0007e20000100800 */
[----:B------:R-:W-:Y:S02]  /*1c10*/  IMAD.WIDE.U32 R4, R21, 0x40, R2 ;  /* 0x0000004015047825 */ /* 0x000fe400078e0002 */
[----:B------:R-:W-:Y:S01]  /*1c20*/  LOP3.LUT R112, R22, R0, RZ, 0x3c, !PT ;  /* 0x0000000016707212 */ /* 0x000fe200078e3cff */
[----:B------:R3:W-:Y:S04]  /*1c30*/  STL [R1+0x48], R23 ;  /* 0x0000481701007387 */ /* 0x0007e80000100800 */
[----:B------:R3:W-:Y:S04]  /*1c40*/  STL [R1+0xc0], R26 ;  /* 0x0000c01a01007387 */ /* 0x0007e80000100800 */
[----:B------:R3:W-:Y:S04]  /*1c50*/  STL [R1+0xc8], R22 ;  /* 0x0000c81601007387 */ /* 0x0007e80000100800 */
[----:B------:R3:W-:Y:S04]  /*1c60*/  STL [R1+0x58], R123 ;  /* 0x0000587b01007387 */ /* 0x0007e80000100800 */
[----:B------:R3:W-:Y:S01]  /*1c70*/  STL [R1+0x5c], R119 ;  /* 0x00005c7701007387 */ /* 0x0007e20000100800 */
[----:B------:R-:W-:Y:S05]  /*1c80*/  @P0 BRA `(.L_x_1496) ;  /* 0x0000000000780947 */ /* 0x000fea0003800000 */
        /* <DEDUP_REMOVED lines=29> */
.L_x_1497:
[----:B------:R2:W-:Y:S02]  /*1e60*/  STS.128 [R197+0x4000], RZ ;  /* 0x004000ffc5007388 */ /* 0x0005e40000000c00 */
.L_x_1496:
[----:B------:R-:W-:Y:S05]  /*1e70*/  BSYNC.RECONVERGENT B0 ;  /* 0x0000000000007941 */ /* 0x000fea0003800200 */
.L_x_1495:
        /* <DEDUP_REMOVED lines=8> */
[----:B------:R-:W2:Y:S02]  /*1f00*/  LDCU UR9, c[0x0][0x440] ;  /* 0x00008800ff0977ac */ /* 0x000ea40008000800 */
[----:B-1--4-:R-:W-:Y:S01]  /*1f10*/  IMAD.X R8, RZ, RZ, R5, P0 ;  /* 0x000000ffff087224 */ /* 0x012fe200000e0605 */
[----:B------:R-:W1:Y:S03]  /*1f20*/  LDCU.64 UR4, c[0x0][0x380] ;  /* 0x00007000ff0477ac */ /* 0x000e660008000a00 */
[----:B-----5:R-:W-:-:S02]  /*1f30*/  IMAD R8, R8, UR6, RZ ;  /* 0x0000000608087c24 */ /* 0x020fc4000f8e02ff */
[----:B------:R-:W-:Y:S01]  /*1f40*/  IMAD.WIDE.U32 R10, R0, UR6, R10 ;  /* 0x00000006000a7c25 */ /* 0x000fe2000f8e000a */
[----:B--2---:R-:W-:-:S03]  /*1f50*/  ISETP.GE.AND P1, PT, R189, UR9, PT ;  /* 0x00000009bd007c0c */ /* 0x004fc6000bf26270 */
        /* <DEDUP_REMOVED lines=22> */
.L_x_1500:
[----:B------:R2:W-:Y:S02]  /*20c0*/  STS.128 [R197+0x4800], RZ ;  /* 0x004800ffc5007388 */ /* 0x0005e40000000c00 */
.L_x_1499:
[----:B------:R-:W-:Y:S05]  /*20d0*/  BSYNC.RECONVERGENT B0 ;  /* 0x0000000000007941 */ /* 0x000fea0003800200 */
.L_x_1498:
        /* <DEDUP_REMOVED lines=36> */
.L_x_1503:
[----:B------:R2:W-:Y:S02]  /*2320*/  STS.128 [R197+0x5000], RZ ;  /* 0x005000ffc5007388 */ /* 0x0005e40000000c00 */
.L_x_1502:
[----:B------:R-:W-:Y:S05]  /*2330*/  BSYNC.RECONVERGENT B0 ;  /* 0x0000000000007941 */ /* 0x000fea0003800200 */
.L_x_1501:
        /* <DEDUP_REMOVED lines=37> */
.L_x_1506:
[----:B------:R2:W-:Y:S02]  /*2590*/  STS.128 [R197+0x5800], RZ ;  /* 0x005800ffc5007388 */ /* 0x0005e40000000c00 */
.L_x_1505:
[----:B------:R-:W-:Y:S05]  /*25a0*/  BSYNC.RECONVERGENT B0 ;  /* 0x0000000000007941 */ /* 0x000fea0003800200 */
.L_x_1504:
[----:B-12-4-:R-:W-:Y:S01]  /*25b0*/  IMAD R8, R102, -0x40, R201 ;  /* 0xffffffc066087824 */ /* 0x016fe200078e02c9 */
[----:B------:R-:W-:Y:S01]  /*25c0*/  BSSY.RECONVERGENT B0, `(.L_x_1507) ;  /* 0x000001d000007945 */ /* 0x000fe20003800200 */
[-C--:B------:R-:W-:Y:S02]  /*25d0*/  IMAD R6, R109, R177.reuse, RZ ;  /* 0x000000b16d067224 */ /* 0x080fe400078e02ff */
[----:B------:R-:W-:Y:S01]  /*25e0*/  IMAD.WIDE.U32 R4, R110, R177, RZ ;  /* 0x000000b16e047225 */ /* 0x000fe200078e00ff */
[----:B------:R-:W-:-:S04]  /*25f0*/  ISETP.GE.AND P3, PT, R2, R8, PT ;  /* 0x000000080200720c */ /* 0x000fc80003f66270 */
[----:B------:R-:W-:-:S09]  /*2600*/  IADD3 R7, PT, PT, R5, R6, RZ ;  /* 0x0000000605077210 */ /* 0x000fd20007ffe0ff */
        /* <DEDUP_REMOVED lines=23> */
.L_x_1509:
[----:B------:R2:W-:Y:S02]  /*2780*/  STS.128 [R197+0xa000], RZ ;  /* 0x00a000ffc5007388 */ /* 0x0005e40000000c00 */
.L_x_1508:
[----:B------:R-:W-:Y:S05]  /*2790*/  BSYNC.RECONVERGENT B0 ;  /* 0x0000000000007941 */ /* 0x000fea0003800200 */
.L_x_1507:
[C---:B------:R-:W-:Y:S01]  /*27a0*/  SHF.L.U64.HI R122, R186.reuse, 0x4, R187 ;  /* 0x00000004ba7a7819 */ /* 0x040fe200000102bb */
[----:B------:R-:W-:Y:S01]  /*27b0*/  IMAD.SHL.U32 R124, R186, 0x10, RZ ;  /* 0x00000010ba7c7824 */ /* 0x000fe200078e00ff */
[----:B------:R-:W-:Y:S01]  /*27c0*/  ISETP.GE.AND P0, PT, R16, R8, PT ;  /* 0x000000081000720c */ /* 0x000fe20003f06270 */
[----:B------:R-:W-:Y:S02]  /*27d0*/  BSSY.RECONVERGENT B0, `(.L_x_1510) ;  /* 0x000001d000007945 */ /* 0x000fe40003800200 */
[----:B------:R1:W-:Y:S04]  /*27e0*/  STL [R1+0xbc], R122 ;  /* 0x0000bc7a01007387 */ /* 0x0003e80000100800 */
[----:B------:R1:W-:Y:S06]  /*27f0*/  STL [R1+0xb8], R124 ;  /* 0x0000b87c01007387 */ /* 0x0003ec0000100800 */
        /* <DEDUP_REMOVED lines=25> */
.L_x_1512:
[----:B------:R4:W-:Y:S02]  /*2990*/  STS.128 [R197+0xa800], RZ ;  /* 0x00a800ffc5007388 */ /* 0x0009e40000000c00 */
.L_x_1511:
[----:B------:R-:W-:Y:S05]  /*29a0*/  BSYNC.RECONVERGENT B0 ;  /* 0x0000000000007941 */ /* 0x000fea0003800200 */
.L_x_1510:
        /* <DEDUP_REMOVED lines=29> */
.L_x_1515:
[----:B------:R4:W-:Y:S02]  /*2b80*/  STS.128 [R197+0xb000], RZ ;  /* 0x00b000ffc5007388 */ /* 0x0009e40000000c00 */
.L_x_1514:
[----:B------:R-:W-:Y:S05]  /*2b90*/  BSYNC.RECONVERGENT B0 ;  /* 0x0000000000007941 */ /* 0x000fea0003800200 */
.L_x_1513:
[----:B------:R-:W-:Y:S01]  /*2ba0*/  ISETP.GE.AND P0, PT, R14, R8, PT ;  /* 0x000000080e00720c */ /* 0x000fe20003f06270 */
[----:B------:R-:W-:Y:S01]  /*2bb0*/  IMAD.SHL.U32 R192, R193, 0x20, RZ ;  /* 0x00000020c1c07824 */ /* 0x000fe200078e00ff */
[----:B------:R-:W-:Y:S01]  /*2bc0*/  BSSY.RECONVERGENT B0, `(.L_x_1516) ;  /* 0x0000022000007945 */ /* 0x000fe20003800200 */
[C---:B------:R-:W-:Y:S01]  /*2bd0*/  SHF.L.U64.HI R9, R140.reuse, 0x6, R141 ;  /* 0x000000068c097819 */ /* 0x040fe2000001028d */
[----:B------:R-:W-:Y:S01]  /*2be0*/  IMAD.SHL.U32 R10, R140, 0x40, RZ ;  /* 0x000000408c0a7824 */ /* 0x000fe200078e00ff */
[----:B------:R-:W-:Y:S02]  /*2bf0*/  SHF.R.U32.HI R111, RZ, 0x5, R193 ;  /* 0x00000005ff6f7819 */ /* 0x000fe400000116c1 */
[----:B------:R-:W-:-:S04]  /*2c00*/  LOP3.LUT R192, R192, 0x7c00, RZ, 0xc0, !PT ;  /* 0x00007c00c0c07812 */ /* 0x000fc800078ec0ff */
[----:B------:R-:W-:Y:S02]  /*2c10*/  LOP3.LUT R11, R192, 0x200, R121, 0xf8, !PT ;  /* 0x00000200c00b7812 */ /* 0x000fe400078ef879 */
        /* <DEDUP_REMOVED lines=27> */
.L_x_1518:
[----:B------:R4:W-:Y:S02]  /*2dd0*/  STS.128 [R197+0xb800], RZ ;  /* 0x00b800ffc5007388 */ /* 0x0009e40000000c00 */
.L_x_1517:
[----:B------:R-:W-:Y:S05]  /*2de0*/  BSYNC.RECONVERGENT B0 ;  /* 0x0000000000007941 */ /* 0x000fea0003800200 */
.L_x_1516:
[----:B------:R-:W0:Y:S01]  /*2df0*/  LDGDEPBAR ;  /* 0x00000000000079af */ /* 0x000e220000000000 */
[----:B------:R-:W-:Y:S01]  /*2e00*/  IMAD.SHL.U32 R0, R20, 0x20, RZ ;  /* 0x0000002014007824 */ /* 0x000fe200078e00ff */
[----:B------:R-:W-:Y:S01]  /*2e10*/  BSSY.RECONVERGENT B0, `(.L_x_1519) ;  /* 0x0000029000007945 */ /* 0x000fe20003800200 */
[-C--:B------:R-:W-:Y:S01]  /*2e20*/  IMAD R4, R9, R177.reuse, RZ ;  /* 0x000000b109047224 */ /* 0x080fe200078e02ff */
[----:B------:R-:W-:Y:S01]  /*2e30*/  IADD3 R114, PT, PT, R201, R114, -R17 ;  /* 0x00000072c9727210 */ /* 0x000fe20007ffe811 */
[----:B-1--4-:R-:W-:Y:S01]  /*2e40*/  IMAD.WIDE.U32 R2, R10, R177, RZ ;  /* 0x000000b10a027225 */ /* 0x012fe200078e00ff */
[----:B------:R-:W-:Y:S02]  /*2e50*/  IADD3 R120, P1, P0, R0, R18, R120 ;  /* 0x0000001200787210 */ /* 0x000fe4000783e078 */
[----:B------:R-:W-:Y:S01]  /*2e60*/  SHF.R.S32.HI R0, RZ, 0x1f, R0 ;  /* 0x0000001fff007819 */ /* 0x000fe20000011400 */
[----:B------:R-:W-:Y:S01]  /*2e70*/  IMAD R111, R21, 0x4, R111 ;  /* 0x00000004156f7824 */ /* 0x000fe200078e026f */
[----:B------:R-:W-:Y:S01]  /*2e80*/  IADD3 R11, PT, PT, R112, R11, RZ ;  /* 0x0000000b700b7210 */ /* 0x000fe20007ffe0ff */
[----:B------:R-:W-:Y:S01]  /*2e90*/  IMAD.IADD R5, R3, 0x1, R4 ;  /* 0x0000000103057824 */ /* 0x000fe200078e0204 */
[----:B------:R-:W-:-:S02]  /*2ea0*/  IADD3.X R115, PT, PT, R0, R19, RZ, P1, P0 ;  /* 0x0000001300737210 */ /* 0x000fc40000fe04ff */
[----:B------:R-:W-:Y:S01]  /*2eb0*/  LOP3.LUT R113, R191, 0x1f0, RZ, 0xc0, !PT ;  /* 0x000001f0bf717812 */ /* 0x000fe200078ec0ff */
        /* <DEDUP_REMOVED lines=25> */
.L_x_1521:
[----:B------:R4:W-:Y:S01]  /*3050*/  STS.128 [R197+0x10000], RZ ;  /* 0x010000ffc5007388 */ /* 0x0009e20000000c00 */
[----:B------:R-:W-:Y:S05]  /*3060*/  BRA `(.L_x_1522) ;  /* 0x00000000000c7947 */ /* 0x000fea0003800000 */
.L_x_1520:
[----:B------:R1:W-:Y:S04]  /*3070*/  STS.128 [R197+0xc000], RZ ;  /* 0x00c000ffc5007388 */ /* 0x0003e80000000c00 */
[----:B------:R1:W-:Y:S04]  /*3080*/  STS.128 [R197+0xe000], RZ ;  /* 0x00e000ffc5007388 */ /* 0x0003e80000000c00 */
[----:B------:R1:W-:Y:S02]  /*3090*/  STS.128 [R197+0x10000], RZ ;  /* 0x010000ffc5007388 */ /* 0x0003e40000000c00 */
.L_x_1522:
[----:B------:R-:W-:Y:S05]  /*30a0*/  BSYNC.RECONVERGENT B0 ;  /* 0x0000000000007941 */ /* 0x000fea0003800200 */
.L_x_1519:
        /* <DEDUP_REMOVED lines=30> */
.L_x_1525:
[----:B------:R4:W-:Y:S02]  /*3290*/  STS.128 [R197+0x10800], RZ ;  /* 0x010800ffc5007388 */ /* 0x0009e40000000c00 */
.L_x_1524:
[----:B------:R-:W-:Y:S05]  /*32a0*/  BSYNC.RECONVERGENT B0 ;  /* 0x0000000000007941 */ /* 0x000fea0003800200 */
.L_x_1523:
        /* <DEDUP_REMOVED lines=32> */
.L_x_1528:
[----:B------:R4:W-:Y:S02]  /*34b0*/  STS.128 [R197+0x11000], RZ ;  /* 0x011000ffc5007388 */ /* 0x0009e40000000c00 */
.L_x_1527:
[----:B------:R-:W-:Y:S05]  /*34c0*/  BSYNC.RECONVERGENT B0 ;  /* 0x0000000000007941 */ /* 0x000fea0003800200 */
.L_x_1526:
[----:B------:R-:W-:Y:S01]  /*34d0*/  ISETP.GE.AND P0, PT, R14, R8, PT ;  /* 0x000000080e00720c */ /* 0x000fe20003f06270 */
[----:B------:R-:W-:Y:S01]  /*34e0*/  BSSY.RECONVERGENT B0, `(.L_x_1529) ;  /* 0x0000021000007945 */ /* 0x000fe20003800200 */
[----:B-1--4-:R-:W-:-:S11]  /*34f0*/  LOP3.LUT R6, R193, 0x8, RZ, 0xc0, !PT ;  /* 0x00000008c1067812 */ /* 0x012fd600078ec0ff */
[----:B------:R1:W-:Y:S04]  /*3500*/  @P0 STS.128 [R197+0xd800], RZ ;  /* 0x00d800ffc5000388 */ /* 0x0003e80000000c00 */
[----:B------:R1:W-:Y:S04]  /*3510*/  @P0 STS.128 [R197+0xf800], RZ ;  /* 0x00f800ffc5000388 */ /* 0x0003e80000000c00 */
[----:B------:R1:W-:Y:S01]  /*3520*/  @P0 STS.128 [R197+0x11800], RZ ;  /* 0x011800ffc5000388 */ /* 0x0003e20000000c00 */
[----:B------:R-:W-:Y:S05]  /*3530*/  @P0 BRA `(.L_x_1530) ;  /* 0x00000000006c0947 */ /* 0x000fea0003800000 */
[----:B------:R-:W4:Y:S01]  /*3540*/  LDCU UR4, c[0x0][0x440] ;  /* 0x00008800ff0477ac */ /* 0x000f220008000800 */
[----:B------:R-:W-:Y:S02]  /*3550*/  IMAD.MOV.U32 R4, RZ, RZ, R2 ;  /* 0x000000ffff047224 */ /* 0x000fe400078e0002 */
[----:B------:R-:W-:Y:S02]  /*3560*/  IMAD R0, R141, 0x30, RZ ;  /* 0x000000308d007824 */ /* 0x000fe400078e02ff */
[----:B------:R-:W-:-:S04]  /*3570*/  IMAD.WIDE.U32 R4, R140, 0x30, R4 ;  /* 0x000000308c047825 */ /* 0x000fc800078e0004 */
[----:B------:R-:W-:Y:S01]  /*3580*/  IMAD.IADD R0, R5, 0x1, R0 ;  /* 0x0000000105007824 */ /* 0x000fe200078e0200 */
[----:B------:R-:W-:-:S04]  /*3590*/  LEA R2, P2, R4, R24, 0x1 ;  /* 0x0000001804027211 */ /* 0x000fc800078408ff */
[----:B------:R-:W-:Y:S02]  /*35a0*/  LEA.HI.X R3, R4, R23, R0, 0x1, P2 ;  /* 0x0000001704037211 */ /* 0x000fe400010f0c00 */
[----:B----4-:R-:W-:Y:S02]  /*35b0*/  ISETP.GE.AND P1, PT, R189, UR4, PT ;  /* 0x00000004bd007c0c */ /* 0x010fe4000bf26270 */
        /* <DEDUP_REMOVED lines=18> */
.L_x_1531:
[----:B------:R1:W-:Y:S02]  /*36e0*/  STS.128 [R197+0x11800], RZ ;  /* 0x011800ffc5007388 */ /* 0x0003e40000000c00 */
.L_x_1530:
[----:B------:R-:W-:Y:S05]  /*36f0*/  BSYNC.RECONVERGENT B0 ;  /* 0x0000000000007941 */ /* 0x000fea0003800200 */
.L_x_1529:
[----:B------:R-:W-:Y:S01]  /*3700*/  LOP3.LUT R0, R22, R6, RZ, 0x3c, !PT ;  /* 0x0000000616007212 */ /* 0x000fe200078e3cff */
[----:B-1--4-:R-:W-:Y:S01]  /*3710*/  IMAD.MOV.U32 R3, RZ, RZ, 0x20 ;  /* 0x00000020ff037424 */ /* 0x012fe200078e00ff */
[----:B------:R-:W-:Y:S01]  /*3720*/  LOP3.LUT R101, R121, 0x400, RZ, 0xc0, !PT ;  /* 0x0000040079657812 */ /* 0x000fe200078ec0ff */
[----:B------:R-:W0:Y:S01]  /*3730*/  LDGDEPBAR ;  /* 0x00000000000079af */ /* 0x000e220000000000 */
[----:B------:R-:W-:Y:S01]  /*3740*/  LEA R68, R11, UR18, 0x1 ;  /* 0x000000120b447c11 */ /* 0x000fe2000f8e08ff */
[----:B------:R-:W1:Y:S01]  /*3750*/  LDCU.U8 UR6, c[0x0][0x4f8] ;  /* 0x00009f00ff0677ac */ /* 0x000e620008000000 */
[C---:B------:R-:W-:Y:S01]  /*3760*/  LOP3.LUT P0, RZ, R193.reuse, 0x2, RZ, 0xc0, !PT ;  /* 0x00000002c1ff7812 */ /* 0x040fe2000780c0ff */
[----:B------:R-:W-:Y:S01]  /*3770*/  IMAD R101, R0, 0x2, R101 ;  /* 0x0000000200657824 */ /* 0x000fe200078e0265 */
[----:B------:R-:W-:Y:S01]  /*3780*/  LOP3.LUT P2, RZ, R193, 0x4, RZ, 0xc0, !PT ;  /* 0x00000004c1ff7812 */ /* 0x000fe2000784c0ff */
[----:B------:R-:W-:Y:S01]  /*3790*/  LDSM.16.M88.4 R4, [R68] ;  /* 0x000000004404783b */ /* 0x000fe20000000200 */
[----:B------:R-:W-:Y:S01]  /*37a0*/  SEL R3, R3, 0xffffffe0, !P0 ;  /* 0xffffffe003037807 */ /* 0x000fe20004000000 */
[----:B------:R-:W-:Y:S01]  /*37b0*/  VIADD R2, R101, UR18 ;  /* 0x0000001265027c36 */ /* 0x000fe20008000000 */
[----:B------:R-:W-:Y:S01]  /*37c0*/  ISETP.GT.U32.AND P1, PT, R177, R128, PT ;  /* 0x00000080b100720c */ /* 0x000fe20003f24070 */
[----:B------:R-:W4:Y:S02]  /*37d0*/  LDSM.16.M88.4 R8, [R101+UR18+0x6000] ;  /* 0x006000126508783b */ /* 0x000f240008000200 */
[----:B------:R-:W-:-:S02]  /*37e0*/  IMAD.IADD R108, R68, 0x1, R3 ;  /* 0x00000001446c7824 */ /* 0x000fc400078e0203 */
[----:B---3--:R-:W3:Y:S01]  /*37f0*/  LDSM.16.M88.4 R20, [R101+UR18+0x7000] ;  /* 0x007000126514783b */ /* 0x008ee20008000200 */
[----:B------:R-:W-:-:S03]  /*3800*/  IMAD.IADD R0, R2, 0x1, R3 ;  /* 0x0000000102007824 */ /* 0x000fc600078e0203 */
[----:B------:R-:W5:Y:S04]  /*3810*/  LDSM.16.M88.4 R12, [R101+UR18+0x6800] ;  /* 0x00680012650c783b */ /* 0x000f680008000200 */
[----:B------:R-:W2:Y:S04]  /*3820*/  LDSM.16.M88.4 R32, [R101+UR18+0x7800] ;  /* 0x007800126520783b */ /* 0x000ea80008000200 */
[----:B------:R-:W-:Y:S04]  /*3830*/  LDSM.16.M88.4 R28, [R0+0x6000] ;  /* 0x00600000001c783b */ /* 0x000fe80000000200 */
[----:B------:R-:W-:Y:S04]  /*3840*/  LDSM.16.M88.4 R16, [R0+0x6800] ;  /* 0x006800000010783b */ /* 0x000fe80000000200 */
[----:B------:R-:W-:Y:S04]  /*3850*/  LDSM.16.M88.4 R64, [R0+0x7000] ;  /* 0x007000000040783b */ /* 0x000fe80000000200 */
[----:B------:R-:W-:Y:S01]  /*3860*/  LDSM.16.M88.4 R56, [R0+0x7800] ;  /* 0x007800000038783b */ /* 0x000fe20000000200 */
[C---:B----4-:R-:W-:Y:S08]  /*3870*/  HMMA.16816.F32.BF16 R40, R4.reuse, R8, RZ ;  /* 0x000000080428723c */ /* 0x050ff000000418ff */
[C---:B------:R-:W-:Y:S01]  /*3880*/  HMMA.16816.F32.BF16 R36, R4.reuse, R10, RZ ;  /* 0x0000000a0424723c */ /* 0x040fe200000418ff */
[----:B------:R-:W4:Y:S07]  /*3890*/  LDSM.16.M88.4 R8, [R108] ;  /* 0x000000006c08783b */ /* 0x000f2e0000000200 */
[----:B---3--:R-:W-:Y:S01]  /*38a0*/  HMMA.16816.F32.BF16 R60, R4, R20, RZ ;  /* 0x00000014043c723c */ /* 0x008fe200000418ff */
[----:B------:R-:W-:-:S05]  /*38b0*/  IMAD.MOV.U32 R20, RZ, RZ, 0x40 ;  /* 0x00000040ff147424 */ /* 0x000fca00078e00ff */
[----:B------:R-:W-:Y:S02]  /*38c0*/  SEL R44, R20, 0xffffffc0, !P2 ;  /* 0xffffffc0142c7807 */ /* 0x000fe40005000000 */
[C---:B-----5:R-:W-:Y:S03]  /*38d0*/  HMMA.16816.F32.BF16 R24, R4.reuse, R12, RZ ;  /* 0x0000000c0418723c */ /* 0x060fe600000418ff */
[--C-:B------:R-:W-:Y:S01]  /*38e0*/  IMAD.IADD R103, R68, 0x1, R44.reuse ;  /* 0x0000000144677824 */ /* 0x100fe200078e022c */
[----:B------:R3:W-:Y:S01]  /*38f0*/  STL [R1+0x38], R44 ;  /* 0x0000382c01007387 */ /* 0x0007e20000100800 */
[----:B------:R-:W-:Y:S02]  /*3900*/  IMAD.IADD R2, R2, 0x1, R44 ;  /* 0x0000000102027824 */ /* 0x000fe400078e022c */
[C---:B------:R-:W-:Y:S01]  /*3910*/  IMAD.IADD R100, R3.reuse, 0x1, R103 ;  /* 0x0000000103647824 */ /* 0x040fe200078e0267 */
[C---:B------:R-:W-:Y:S01]  /*3920*/  HMMA.16816.F32.BF16 R12, R4.reuse, R14, RZ ;  /* 0x0000000e040c723c */ /* 0x040fe200000418ff */
[----:B------:R-:W-:Y:S01]  /*3930*/  IMAD.IADD R3, R3, 0x1, R2 ;  /* 0x0000000103037824 */ /* 0x000fe200078e0202 */
[----:B------:R-:W-:Y:S04]  /*3940*/  LDSM.16.M88.4 R88, [R2+0x6000] ;  /* 0x006000000258783b */ /* 0x000fe80000000200 */
[----:B------:R-:W-:Y:S02]  /*3950*/  LDSM.16.M88.4 R92, [R2+0x6800] ;  /* 0x00680000025c783b */ /* 0x000fe40000000200 */
[C---:B------:R-:W-:Y:S02]  /*3960*/  HMMA.16816.F32.BF16 R76, R4.reuse, R22, RZ ;  /* 0x00000016044c723c */ /* 0x040fe400000418ff */
[----:B------:R-:W-:Y:S04]  /*3970*/  LDSM.16.M88.4 R84, [R2+0x7800] ;  /* 0x007800000254783b */ /* 0x000fe80000000200 */
[----:B------:R-:W-:Y:S02]  /*3980*/  LDSM.16.M88.4 R96, [R3+0x6000] ;  /* 0x006000000360783b */ /* 0x000fe40000000200 */
[C---:B--2---:R-:W-:Y:S02]  /*3990*/  HMMA.16816.F32.BF16 R80, R4.reuse, R32, RZ ;  /* 0x000000200450723c */ /* 0x044fe400000418ff */
[----:B------:R-:W-:Y:S06]  /*39a0*/  LDSM.16.M88.4 R104, [R3+0x6800] ;  /* 0x006800000368783b */ /* 0x000fec0000000200 */
[----:B------:R-:W-:Y:S01]  /*39b0*/  HMMA.16816.F32.BF16 R72, R4, R34, RZ ;  /* 0x000000220448723c */ /* 0x000fe200000418ff */
[----:B------:R-:W2:Y:S07]  /*39c0*/  LDSM.16.M88.4 R4, [R103] ;  /* 0x000000006704783b */ /* 0x000eae0000000200 */
[C---:B----4-:R-:W-:Y:S01]  /*39d0*/  HMMA.16816.F32.BF16 R20, R8.reuse, R28, R40 ;  /* 0x0000001c0814723c */ /* 0x050fe20000041828 */
[----:B------:R-:W4:Y:S07]  /*39e0*/  LDSM.16.M88.4 R40, [R2+0x7000] ;  /* 0x007000000228783b */ /* 0x000f2e0000000200 */
[C---:B------:R-:W-:Y:S08]  /*39f0*/  HMMA.16816.F32.BF16 R52, R8.reuse, R30, R36 ;  /* 0x0000001e0834723c */ /* 0x040ff00000041824 */
[C---:B------:R-:W-:Y:S08]  /*3a00*/  HMMA.16816.F32.BF16 R48, R8.reuse, R16, R24 ;  /* 0x000000100830723c */ /* 0x040ff00000041818 */
[C---:B---3--:R-:W-:Y:S01]  /*3a10*/  HMMA.16816.F32.BF16 R44, R8.reuse, R18, R12 ;  /* 0x00000012082c723c */ /* 0x048fe2000004180c */
[----:B------:R-:W3:Y:S07]  /*3a20*/  LDSM.16.M88.4 R16, [R100] ;  /* 0x000000006410783b */ /* 0x000eee0000000200 */
[C---:B------:R-:W-:Y:S08]  /*3a30*/  HMMA.16816.F32.BF16 R36, R8.reuse, R64, R60 ;  /* 0x000000400824723c */ /* 0x040ff0000004183c */
[C---:B------:R-:W-:Y:S01]  /*3a40*/  HMMA.16816.F32.BF16 R32, R8.reuse, R66, R76 ;  /* 0x000000420820723c */ /* 0x040fe2000004184c */
[----:B------:R-:W-:Y:S07]  /*3a50*/  LDSM.16.M88.4 R76, [R101+UR18+0x9800] ;  /* 0x00980012654c783b */ /* 0x000fee0008000200 */
[C---:B------:R-:W-:Y:S01]  /*3a60*/  HMMA.16816.F32.BF16 R28, R8.reuse, R56, R80 ;  /* 0x00000038081c723c */ /* 0x040fe20000041850 */
[----:B------:R-:W-:Y:S07]  /*3a70*/  LDSM.16.M88.4 R80, [R0+0x8000] ;  /* 0x008000000050783b */ /* 0x000fee0000000200 */
[----:B------:R-:W-:Y:S01]  /*3a80*/  HMMA.16816.F32.BF16 R24, R8, R58, R72 ;  /* 0x0000003a0818723c */ /* 0x000fe20000041848 */
[----:B------:R-:W5:Y:S07]  /*3a90*/  LDSM.16.M88.4 R72, [R3+0x7000] ;  /* 0x007000000348783b */ /* 0x000f6e0000000200 */
[C---:B--2---:R-:W-:Y:S08]  /*3aa0*/  HMMA.16816.F32.BF16 R12, R4.reuse, R90, R52 ;  /* 0x0000005a040c723c */ /* 0x044ff00000041834 */
[C---:B------:R-:W-:Y:S08]  /*3ab0*/  HMMA.16816.F32.BF16 R8, R4.reuse, R92, R48 ;  /* 0x0000005c0408723c */ /* 0x040ff00000041830 */
[C---:B------:R-:W-:Y:S01]  /*3ac0*/  HMMA.16816.F32.BF16 R56, R4.reuse, R94, R44 ;  /* 0x0000005e0438723c */ /* 0x040fe2000004182c */
[----:B------:R-:W2:Y:S07]  /*3ad0*/  LDSM.16.M88.4 R92, [R3+0x7800] ;  /* 0x00780000035c783b */ /* 0x000eae0000000200 */
[C---:B------:R-:W-:Y:S01]  /*3ae0*/  HMMA.16816.F32.BF16 R20, R4.reuse, R88, R20 ;  /* 0x000000580414723c */ /* 0x040fe20000041814 */
[----:B------:R-:W-:Y:S07]  /*3af0*/  LDSM.16.M88.4 R88, [R0+0x8800] ;  /* 0x008800000058783b */ /* 0x000fee0000000200 */
[C---:B----4-:R-:W-:Y:S01]  /*3b00*/  HMMA.16816.F32.BF16 R60, R4.reuse, R40, R36 ;  /* 0x00000028043c723c */ /* 0x050fe20000041824 */
[----:B------:R-:W-:Y:S07]  /*3b10*/  LDSM.16.M88.4 R36, [R101+UR18+0x8000] ;  /* 0x008000126524783b */ /* 0x000fee0008000200 */
[C---:B------:R-:W-:Y:S01]  /*3b20*/  HMMA.16816.F32.BF16 R44, R4.reuse, R42, R32 ;  /* 0x0000002a042c723c */ /* 0x040fe20000041820 */
[----:B------:R-:W-:Y:S07]  /*3b30*/  LDSM.16.M88.4 R32, [R101+UR18+0x8800] ;  /* 0x008800126520783b */ /* 0x000fee0008000200 */
[C---:B------:R-:W-:Y:S01]  /*3b40*/  HMMA.16816.F32.BF16 R64, R4.reuse, R84, R28 ;  /* 0x000000540440723c */ /* 0x040fe2000004181c */
[----:B------:R-:W-:Y:S07]  /*3b50*/  LDSM.16.M88.4 R28, [R101+UR18+0x9000] ;  /* 0x00900012651c783b */ /* 0x000fee0008000200 */
[----:B------:R-:W-:Y:S01]  /*3b60*/  HMMA.16816.F32.BF16 R52, R4, R86, R24 ;  /* 0x000000560434723c */ /* 0x000fe20000041818 */
[----:B------:R-:W4:Y:S04]  /*3b70*/  LDSM.16.M88.4 R4, [R68+0x2000] ;  /* 0x002000004404783b */ /* 0x000f280000000200 */
[----:B------:R-:W-:Y:S03]  /*3b80*/  LDSM.16.M88.4 R84, [R2+0x8800] ;  /* 0x008800000254783b */ /* 0x000fe60000000200 */
[C---:B---3--:R-:W-:Y:S08]  /*3b90*/  HMMA.16816.F32.BF16 R48, R16.reuse, R96, R20 ;  /* 0x000000601030723c */ /* 0x048ff00000041814 */
[C---:B------:R-:W-:Y:S01]  /*3ba0*/  HMMA.16816.F32.BF16 R40, R16.reuse, R98, R12 ;  /* 0x000000621028723c */ /* 0x040fe2000004180c */
[----:B------:R-:W3:Y:S04]  /*3bb0*/  LDSM.16.M88.4 R12, [R108+0x2000] ;  /* 0x002000006c0c783b */ /* 0x000ee80000000200 */
[----:B------:R-:W1:Y:S03]  /*3bc0*/  LDSM.16.M88.4 R96, [R0+0x9000] ;  /* 0x009000000060783b */ /* 0x000e660000000200 */
[C---:B------:R-:W-:Y:S08]  /*3bd0*/  HMMA.16816.F32.BF16 R24, R16.reuse, R104, R8 ;  /* 0x000000681018723c */ /* 0x040ff00000041808 */
[C---:B------:R-:W-:Y:S01]  /*3be0*/  HMMA.16816.F32.BF16 R20, R16.reuse, R106, R56 ;  /* 0x0000006a1014723c */ /* 0x040fe20000041838 */
[----:B------:R-:W-:Y:S07]  /*3bf0*/  LDSM.16.M88.4 R104, [R3+0x9000] ;  /* 0x009000000368783b */ /* 0x000fee0000000200 */
[C---:B-----5:R-:W-:Y:S08]  /*3c00*/  HMMA.16816.F32.BF16 R8, R16.reuse, R72, R60 ;  /* 0x000000481008723c */ /* 0x060ff0000004183c */
[----:B--2---:R-:W-:Y:S08]  /*3c10*/  HMMA.16816.F32.BF16 R60, R16, R94, R52 ;  /* 0x0000005e103c723c */ /* 0x004ff00000041834 */
[C---:B----4-:R-:W-:Y:S08]  /*3c20*/  HMMA.16816.F32.BF16 R56, R4.reuse, R36, R48 ;  /* 0x000000240438723c */ /* 0x050ff00000041830 */
[C---:B------:R-:W-:Y:S08]  /*3c30*/  HMMA.16816.F32.BF16 R52, R4.reuse, R38, R40 ;  /* 0x000000260434723c */ /* 0x040ff00000041828 */
[C---:B------:R-:W-:Y:S08]  /*3c40*/  HMMA.16816.F32.BF16 R48, R4.reuse, R32, R24 ;  /* 0x000000200430723c */ /* 0x040ff00000041818 */
[----:B------:R-:W-:Y:S01]  /*3c50*/  HMMA.16816.F32.BF16 R40, R4, R34, R20 ;  /* 0x000000220428723c */ /* 0x000fe20000041814 */
[----:B------:R-:W2:Y:S07]  /*3c60*/  LDSM.16.M88.4 R32, [R0+0x9800] ;  /* 0x009800000020783b */ /* 0x000eae0000000200 */
[C---:B------:R-:W-:Y:S01]  /*3c70*/  HMMA.16816.F32.BF16 R44, R16.reuse, R74, R44 ;  /* 0x0000004a102c723c */ /* 0x040fe2000004182c */
[----:B------:R-:W-:Y:S07]  /*3c80*/  LDSM.16.M88.4 R72, [R2+0x8000] ;  /* 0x008000000248783b */ /* 0x000fee0000000200 */
[----:B------:R-:W-:Y:S01]  /*3c90*/  HMMA.16816.F32.BF16 R64, R16, R92, R64 ;  /* 0x0000005c1040723c */ /* 0x000fe20000041840 */
[----:B------:R-:W4:Y:S04]  /*3ca0*/  LDSM.16.M88.4 R16, [R103+0x2000] ;  /* 0x002000006710783b */ /* 0x000f280000000200 */
[----:B------:R-:W5:Y:S03]  /*3cb0*/  LDSM.16.M88.4 R92, [R2+0x9000] ;  /* 0x00900000025c783b */ /* 0x000f660000000200 */
[C---:B------:R-:W-:Y:S01]  /*3cc0*/  HMMA.16816.F32.BF16 R36, R4.reuse, R28, R8 ;  /* 0x0000001c0424723c */ /* 0x040fe20000041808 */
[----:B------:R-:W-:Y:S07]  /*3cd0*/  LDSM.16.M88.4 R8, [R100+0x2000] ;  /* 0x002000006408783b */ /* 0x000fee0000000200 */
[C---:B------:R-:W-:Y:S08]  /*3ce0*/  HMMA.16816.F32.BF16 R28, R4.reuse, R30, R44 ;  /* 0x0000001e041c723c */ /* 0x040ff0000004182c */
[C---:B------:R-:W-:Y:S01]  /*3cf0*/  HMMA.16816.F32.BF16 R24, R4.reuse, R76, R64 ;  /* 0x0000004c0418723c */ /* 0x040fe20000041840 */
[----:B------:R-:W5:Y:S07]  /*3d00*/  LDSM.16.M88.4 R64, [R2+0x9800] ;  /* 0x009800000240783b */ /* 0x000f6e0000000200 */
[----:B------:R-:W-:Y:S01]  /*3d10*/  HMMA.16816.F32.BF16 R20, R4, R78, R60 ;  /* 0x0000004e0414723c */ /* 0x000fe2000004183c */
[----:B------:R-:W5:Y:S07]  /*3d20*/  LDSM.16.M88.4 R76, [R3+0x8000] ;  /* 0x00800000034c783b */ /* 0x000f6e0000000200 */
[C---:B---3--:R-:W-:Y:S08]  /*3d30*/  HMMA.16816.F32.BF16 R4, R12.reuse, R80, R56 ;  /* 0x000000500c04723c */ /* 0x048ff00000041838 */
[C---:B------:R-:W-:Y:S01]  /*3d40*/  HMMA.16816.F32.BF16 R52, R12.reuse, R82, R52 ;  /* 0x000000520c34723c */ /* 0x040fe20000041834 */
[----:B------:R-:W-:Y:S07]  /*3d50*/  LDSM.16.M88.4 R80, [R101+UR18+0xa000] ;  /* 0x00a000126550783b */ /* 0x000fee0008000200 */
[C---:B------:R-:W-:Y:S08]  /*3d60*/  HMMA.16816.F32.BF16 R48, R12.reuse, R88, R48 ;  /* 0x000000580c30723c */ /* 0x040ff00000041830 */
[C---:B------:R-:W-:Y:S01]  /*3d70*/  HMMA.16816.F32.BF16 R44, R12.reuse, R90, R40 ;  /* 0x0000005a0c2c723c */ /* 0x040fe20000041828 */
[----:B------:R-:W3:Y:S07]  /*3d80*/  LDSM.16.M88.4 R88, [R3+0x8800] ;  /* 0x008800000358783b */ /* 0x000eee0000000200 */
[C---:B-1----:R-:W-:Y:S08]  /*3d90*/  HMMA.16816.F32.BF16 R56, R12.reuse, R98, R28 ;  /* 0x000000620c38723c */ /* 0x042ff0000004181c */
[C---:B--2---:R-:W-:Y:S08]  /*3da0*/  HMMA.16816.F32.BF16 R40, R12.reuse, R32, R24 ;  /* 0x000000200c28723c */ /* 0x044ff00000041818 */
[C---:B------:R-:W-:Y:S01]  /*3db0*/  HMMA.16816.F32.BF16 R36, R12.reuse, R96, R36 ;  /* 0x000000600c24723c */ /* 0x040fe20000041824 */
[----:B------:R-:W-:Y:S07]  /*3dc0*/  LDSM.16.M88.4 R96, [R0+0xb800] ;  /* 0x00b800000060783b */ /* 0x000fee0000000200 */
[----:B------:R-:W-:Y:S08]  /*3dd0*/  HMMA.16816.F32.BF16 R32, R12, R34, R20 ;  /* 0x000000220c20723c */ /* 0x000ff00000041814 */
[C---:B----4-:R-:W-:Y:S01]  /*3de0*/  HMMA.16816.F32.BF16 R28, R16.reuse, R72, R4 ;  /* 0x00000048101c723c */ /* 0x050fe20000041804 */
[----:B------:R-:W-:Y:S04]  /*3df0*/  LDSM.16.M88.4 R4, [R68+0x4000] ;  /* 0x004000004404783b */ /* 0x000fe80000000200 */
[----:B------:R-:W-:Y:S03]  /*3e00*/  LDSM.16.M88.4 R68, [R101+UR18+0xb800] ;  /* 0x00b800126544783b */ /* 0x000fe60008000200 */
[C---:B------:R-:W-:Y:S01]  /*3e10*/  HMMA.16816.F32.BF16 R24, R16.reuse, R74, R52 ;  /* 0x0000004a1018723c */ /* 0x040fe20000041834 */
[----:B------:R-:W1:Y:S07]  /*3e20*/  LDSM.16.M88.4 R72, [R3+0x9800] ;  /* 0x009800000348783b */ /* 0x000e6e0000000200 */
[C---:B------:R-:W-:Y:S08]  /*3e30*/  HMMA.16816.F32.BF16 R20, R16.reuse, R84, R48 ;  /* 0x000000541014723c */ /* 0x040ff00000041830 */
[C---:B-----5:R-:W-:Y:S08]  /*3e40*/  HMMA.16816.F32.BF16 R36, R16.reuse, R92, R36 ;  /* 0x0000005c1024723c */ /* 0x060ff00000041824 */
[C---:B------:R-:W-:Y:S01]  /*3e50*/  HMMA.16816.F32.BF16 R52, R16.reuse, R66, R32 ;  /* 0x000000421034723c */ /* 0x040fe20000041820 */
[----:B------:R-:W2:Y:S07]  /*3e60*/  LDSM.16.M88.4 R32, [R101+UR18+0xa800] ;  /* 0x00a800126520783b */ /* 0x000eae0008000200 */
[C---:B------:R-:W-:Y:S01]  /*3e70*/  HMMA.16816.F32.BF16 R12, R16.reuse, R86, R44 ;  /* 0x00000056100c723c */ /* 0x040fe2000004182c */
[----:B------:R-:W-:Y:S07]  /*3e80*/  LDSM.16.M88.4 R84, [R0+0xa000] ;  /* 0x00a000000054783b */ /* 0x000fee0000000200 */
[C---:B------:R-:W-:Y:S01]  /*3e90*/  HMMA.16816.F32.BF16 R56, R16.reuse, R94, R56 ;  /* 0x0000005e1038723c */ /* 0x040fe20000041838 */
[----:B------:R-:W-:Y:S07]  /*3ea0*/  LDSM.16.M88.4 R92, [R2+0xb800] ;  /* 0x00b80000025c783b */ /* 0x000fee0000000200 */
[----:B------:R-:W-:Y:S08]  /*3eb0*/  HMMA.16816.F32.BF16 R60, R16, R64, R40 ;  /* 0x00000040103c723c */ /* 0x000ff00000041828 */
[C---:B------:R-:W-:Y:S01]  /*3ec0*/  HMMA.16816.F32.BF16 R48, R8.reuse, R76, R28 ;  /* 0x0000004c0830723c */ /* 0x040fe2000004181c */
[----:B------:R-:W4:Y:S07]  /*3ed0*/  LDSM.16.M88.4 R28, [R101+UR18+0xb000] ;  /* 0x00b00012651c783b */ /* 0x000f2e0008000200 */
[C---:B---3--:R-:W-:Y:S08]  /*3ee0*/  HMMA.16816.F32.BF16 R40, R8.reuse, R88, R20 ;  /* 0x000000580828723c */ /* 0x048ff00000041814 */
[C---:B------:R-:W-:Y:S01]  /*3ef0*/  HMMA.16816.F32.BF16 R44, R8.reuse, R78, R24 ;  /* 0x0000004e082c723c */ /* 0x040fe20000041818 */
[----:B------:R-:W-:Y:S07]  /*3f00*/  LDSM.16.M88.4 R76, [R0+0xb000] ;  /* 0x00b00000004c783b */ /* 0x000fee0000000200 */
[C---:B------:R-:W-:Y:S08]  /*3f10*/  HMMA.16816.F32.BF16 R20, R8.reuse, R104, R36 ;  /* 0x000000680814723c */ /* 0x040ff00000041824 */
[C---:B------:R-:W-:Y:S01]  /*3f20*/  HMMA.16816.F32.BF16 R24, R8.reuse, R90, R12 ;  /* 0x0000005a0818723c */ /* 0x040fe2000004180c */
[----:B------:R-:W-:Y:S04]  /*3f30*/  LDSM.16.M88.4 R12, [R108+0x4000] ;  /* 0x004000006c0c783b */ /* 0x000fe80000000200 */
[----:B------:R-:W-:Y:S03]  /*3f40*/  LDSM.16.M88.4 R88, [R2+0xb000] ;  /* 0x00b000000258783b */ /* 0x000fe60000000200 */
[C---:B------:R-:W-:Y:S01]  /*3f50*/  HMMA.16816.F32.BF16 R16, R8.reuse, R106, R56 ;  /* 0x0000006a0810723c */ /* 0x040fe20000041838 */
[----:B------:R-:W3:Y:S07]  /*3f60*/  LDSM.16.M88.4 R56, [R0+0xa800] ;  /* 0x00a800000038783b */ /* 0x000eee0000000200 */
[C---:B-1----:R-:W-:Y:S08]  /*3f70*/  HMMA.16816.F32.BF16 R36, R8.reuse, R72, R60 ;  /* 0x000000480824723c */ /* 0x042ff0000004183c */
[----:B------:R-:W-:Y:S01]  /*3f80*/  HMMA.16816.F32.BF16 R8, R8, R74, R52 ;  /* 0x0000004a0808723c */ /* 0x000fe20000041834 */
[----:B------:R-:W-:Y:S07]  /*3f90*/  LDSM.16.M88.4 R72, [R2+0xa800] ;  /* 0x00a800000248783b */ /* 0x000fee0000000200 */
[C---:B------:R-:W-:Y:S08]  /*3fa0*/  HMMA.16816.F32.BF16 R52, R4.reuse, R80, R48 ;  /* 0x000000500434723c */ /* 0x040ff00000041830 */
[C---:B------:R-:W-:Y:S01]  /*3fb0*/  HMMA.16816.F32.BF16 R64, R4.reuse, R82, R44 ;  /* 0x000000520440723c */ /* 0x040fe2000004182c */
[----:B------:R-:W-:Y:S07]  /*3fc0*/  LDSM.16.M88.4 R80, [R3+0xb000] ;  /* 0x00b000000350783b */ /* 0x000fee0000000200 */
[C---:B--2---:R-:W-:Y:S08]  /*3fd0*/  HMMA.16816.F32.BF16 R48, R4.reuse, R32, R40 ;  /* 0x000000200430723c */ /* 0x044ff00000041828 */
[C---:B------:R-:W-:Y:S08]  /*3fe0*/  HMMA.16816.F32.BF16 R44, R4.reuse, R34, R24 ;  /* 0x00000022042c723c */ /* 0x040ff00000041818 */
[C---:B----4-:R-:W-:Y:S01]  /*3ff0*/  HMMA.16816.F32.BF16 R40, R4.reuse, R28, R20 ;  /* 0x0000001c0428723c */ /* 0x050fe20000041814 */
[----:B------:R1:W-:Y:S07]  /*4000*/  LDSM.16.M88.4 R20, [R2+0xa000] ;  /* 0x00a000000214783b */ /* 0x0003ee0000000200 */
[C---:B------:R-:W-:Y:S01]  /*4010*/  HMMA.16816.F32.BF16 R24, R4.reuse, R70, R8 ;  /* 0x000000460418723c */ /* 0x040fe20000041808 */
[----:B------:R-:W2:Y:S07]  /*4020*/  LDSM.16.M88.4 R8, [R103+0x4000] ;  /* 0x004000006708783b */ /* 0x000eae0000000200 */
[C---:B------:R-:W-:Y:S08]  /*4030*/  HMMA.16816.F32.BF16 R28, R4.reuse, R30, R16 ;  /* 0x0000001e041c723c */ /* 0x040ff00000041810 */
[----:B------:R-:W-:Y:S01]  /*4040*/  HMMA.16816.F32.BF16 R32, R4, R68, R36 ;  /* 0x000000440420723c */ /* 0x000fe20000041824 */
[----:B------:R-:W-:Y:S01]  /*4050*/  LDSM.16.M88.4 R4, [R100+0x4000] ;  /* 0x004000006404783b */ /* 0x000fe20000000200 */
[----:B-1----:R-:W-:-:S03]  /*4060*/  SHF.R.U32.HI R2, RZ, 0x2, R193 ;  /* 0x00000002ff027819 */ /* 0x002fc600000116c1 */
[----:B------:R-:W1:Y:S01]  /*4070*/  LDSM.16.M88.4 R68, [R3+0xa000] ;  /* 0x00a000000344783b */ /* 0x000e620000000200 */
[----:B------:R-:W-:Y:S02]  /*4080*/  LOP3.LUT R2, R2, 0x7, RZ, 0xc0, !PT ;  /* 0x0000000702027812 */ /* 0x000fe400078ec0ff */
[----:B---3--:R-:W-:Y:S02]  /*4090*/  HMMA.16816.F32.BF16 R60, R12, R56, R48 ;  /* 0x000000380c3c723c */ /* 0x008fe40000041830 */
[----:B------:R-:W-:-:S04]  /*40a0*/  IADD3 R2, PT, PT, R2, R113, R116 ;  /* 0x0000007102027210 */ /* 0x000fc80007ffe074 */
[C---:B------:R-:W-:Y:S02]  /*40b0*/  IADD3 R0, PT, PT, R2.reuse, 0x1, R114 ;  /* 0x0000000102007810 */ /* 0x040fe40007ffe072 */
[C---:B------:R-:W-:Y:S01]  /*40c0*/  HMMA.16816.F32.BF16 R16, R12.reuse, R84, R52 ;  /* 0x000000540c10723c */ /* 0x040fe20000041834 */
[-C--:B------:R-:W-:Y:S02]  /*40d0*/  IADD3 R198, PT, PT, R2, R201.reuse, -R198 ;  /* 0x000000c902c67210 */ /* 0x080fe40007ffe8c6 */
[C---:B------:R-:W-:Y:S02]  /*40e0*/  VIMNMX R200, PT, PT, R0.reuse, R201, PT ;  /* 0x000000c900c87248 */ /* 0x040fe40003fe0100 */
[----:B------:R-:W-:Y:S01]  /*40f0*/  VIADDMNMX R201, R0, 0x8, R201, PT ;  /* 0x0000000800c97846 */ /* 0x000fe200038001c9 */
[----:B------:R-:W-:Y:S02]  /*4100*/  IMAD R0, R102, 0x40, R126 ;  /* 0x0000004066007824 */ /* 0x000fe400078e027e */
[----:B------:R-:W-:Y:S01]  /*4110*/  HMMA.16816.F32.BF16 R64, R12, R86, R64 ;  /* 0x000000560c40723c */ /* 0x000fe20000041840 */
[----:B------:R-:W-:Y:S01]  /*4120*/  LDSM.16.M88.4 R84, [R3+0xb800] ;  /* 0x00b800000354783b */ /* 0x000fe20000000200 */
[----:B------:R-:W-:-:S06]  /*4130*/  VIADD R2, R198, 0x8 ;  /* 0x00000008c6027836 */ /* 0x000fcc0000000000 */
[C---:B------:R-:W-:Y:S08]  /*4140*/  HMMA.16816.F32.BF16 R56, R12.reuse, R58, R44 ;  /* 0x0000003a0c38723c */ /* 0x040ff0000004182c */
[C---:B------:R-:W-:Y:S08]  /*4150*/  HMMA.16816.F32.BF16 R52, R12.reuse, R76, R40 ;  /* 0x0000004c0c34723c */ /* 0x040ff00000041828 */
[----:B------:R-:W-:Y:S01]  /*4160*/  HMMA.16816.F32.BF16 R48, R12, R78, R28 ;  /* 0x0000004e0c30723c */ /* 0x000fe2000004181c */
[----:B------:R-:W3:Y:S01]  /*4170*/  LDSM.16.M88.4 R76, [R3+0xa800] ;  /* 0x00a80000034c783b */ /* 0x000ee20000000200 */
[----:B------:R-:W-:-:S06]  /*4180*/  DEPBAR.LE SB0, 0x0 ;  /* 0x000080000000791a */ /* 0x000fcc0000000000 */
[C---:B------:R-:W-:Y:S08]  /*4190*/  HMMA.16816.F32.BF16 R44, R12.reuse, R96, R32 ;  /* 0x000000600c2c723c */ /* 0x040ff00000041820 */
[----:B------:R-:W-:Y:S08]  /*41a0*/  HMMA.16816.F32.BF16 R40, R12, R98, R24 ;  /* 0x000000620c28723c */ /* 0x000ff00000041818 */
[C---:B--2---:R-:W-:Y:S08]  /*41b0*/  HMMA.16816.F32.BF16 R36, R8.reuse, R20, R16 ;  /* 0x000000140824723c */ /* 0x044ff00000041810 */
[C---:B------:R-:W-:Y:S08]  /*41c0*/  HMMA.16816.F32.BF16 R32, R8.reuse, R22, R64 ;  /* 0x000000160820723c */ /* 0x040ff00000041840 */
[C---:B------:R-:W-:Y:S08]  /*41d0*/  HMMA.16816.F32.BF16 R28, R8.reuse, R72, R60 ;  /* 0x00000048081c723c */ /* 0x040ff0000004183c */
[C---:B------:R-:W-:Y:S08]  /*41e0*/  HMMA.16816.F32.BF16 R24, R8.reuse, R74, R56 ;  /* 0x0000004a0818723c */ /* 0x040ff00000041838 */
[C---:B------:R-:W-:Y:S08]  /*41f0*/  HMMA.16816.F32.BF16 R20, R8.reuse, R88, R52 ;  /* 0x000000580814723c */ /* 0x040ff00000041834 */
[C---:B------:R-:W-:Y:S08]  /*4200*/  HMMA.16816.F32.BF16 R16, R8.reuse, R90, R48 ;  /* 0x0000005a0810723c */ /* 0x040ff00000041830 */
[C---:B------:R-:W-:Y:S08]  /*4210*/  HMMA.16816.F32.BF16 R12, R8.reuse, R92, R44 ;  /* 0x0000005c080c723c */ /* 0x040ff0000004182c */
[----:B------:R-:W-:Y:S08]  /*4220*/  HMMA.16816.F32.BF16 R8, R8, R94, R40 ;  /* 0x0000005e0808723c */ /* 0x000ff00000041828 */
[C---:B-1----:R-:W-:Y:S08]  /*4230*/  HMMA.16816.F32.BF16 R56, R4.reuse, R68, R36 ;  /* 0x000000440438723c */ /* 0x042ff00000041824 */
[C---:B------:R-:W-:Y:S08]  /*4240*/  HMMA.16816.F32.BF16 R32, R4.reuse, R70, R32 ;  /* 0x000000460420723c */ /* 0x040ff00000041820 */
[C---:B---3--:R-:W-:Y:S08]  /*4250*/  HMMA.16816.F32.BF16 R28, R4.reuse, R76, R28 ;  /* 0x0000004c041c723c */ /* 0x048ff0000004181c */
[C---:B------:R-:W-:Y:S08]  /*4260*/  HMMA.16816.F32.BF16 R36, R4.reuse, R78, R24 ;  /* 0x0000004e0424723c */ /* 0x040ff00000041818 */
[C---:B------:R-:W-:Y:S08]  /*4270*/  HMMA.16816.F32.BF16 R40, R4.reuse, R80, R20 ;  /* 0x000000500428723c */ /* 0x040ff00000041814 */
[C---:B------:R-:W-:Y:S08]  /*4280*/  HMMA.16816.F32.BF16 R44, R4.reuse, R82, R16 ;  /* 0x00000052042c723c */ /* 0x040ff00000041810 */
[C---:B------:R-:W-:Y:S08]  /*4290*/  HMMA.16816.F32.BF16 R52, R4.reuse, R84, R12 ;  /* 0x000000540434723c */ /* 0x040ff0000004180c */
[----:B------:R-:W-:Y:S01]  /*42a0*/  HMMA.16816.F32.BF16 R48, R4, R86, R8 ;  /* 0x000000560430723c */ /* 0x000fe20000041808 */
[----:B------:R-:W-:Y:S06]  /*42b0*/  BAR.SYNC.DEFER_BLOCKING 0x0 ;  /* 0x0000000000007b1d */ /* 0x000fec0000010000 */
[----:B------:R-:W-:-:S13]  /*42c0*/  @!P1 BRA `(.L_x_1532) ;  /* 0x00000004005c9947 */ /* 0x000fda0003800000 */
        /* <DEDUP_REMOVED lines=84> */
.L_x_1534:
[----:B------:R3:W-:Y:S02]  /*4810*/  STS.128 [R197+0xb800], RZ ;  /* 0x00b800ffc5007388 */ /* 0x0007e40000000c00 */
.L_x_1535:
[----:B------:R-:W-:Y:S05]  /*4820*/  BSYNC.RECONVERGENT B0 ;  /* 0x0000000000007941 */ /* 0x000fea0003800200 */
.L_x_1533:
[----:B------:R-:W0:Y:S02]  /*4830*/  LDGDEPBAR ;  /* 0x00000000000079af */ /* 0x000e240000000000 */
.L_x_1532:
[C---:B-12---:R-:W-:Y:S01]  /*4840*/  VIADD R4, R0.reuse, 0x8 ;  /* 0x0000000800047836 */ /* 0x046fe20000000000 */
[----:B------:R-:W1:Y:S01]  /*4850*/  LDCU UR4, c[0x0][0x45c] ;  /* 0x00008b80ff0477ac */ /* 0x000e620008000800 */
[C---:B------:R-:W-:Y:S01]  /*4860*/  VIADD R3, R0.reuse, 0x9 ;  /* 0x0000000900037836 */ /* 0x040fe20000000000 */
[----:B------:R-:W2:Y:S01]  /*4870*/  S2UR UR5, SR_CgaCtaId ;  /* 0x00000000000579c3 */ /* 0x000ea20000008800 */
[----:B------:R-:W-:Y:S01]  /*4880*/  VIADD R5, R0, 0x1 ;  /* 0x0000000100057836 */ /* 0x000fe20000000000 */
[----:B------:R-:W-:Y:S01]  /*4890*/  ISETP.GT.AND P3, PT, R198, R4, PT ;  /* 0x00000004c600720c */ /* 0x000fe20003f64270 */
[----:B------:R-:W-:Y:S01]  /*48a0*/  VIADD R13, R0, 0x10 ;  /* 0x00000010000d7836 */ /* 0x000fe20000000000 */
[----:B------:R-:W-:Y:S01]  /*48b0*/  ISETP.GT.AND P1, PT, R198, R3, PT ;  /* 0x00000003c600720c */ /* 0x000fe20003f24270 */
[----:B------:R-:W-:Y:S01]  /*48c0*/  VIADD R17, R0, 0x11 ;  /* 0x0000001100117836 */ /* 0x000fe20000000000 */
[-C--:B------:R-:W-:Y:S01]  /*48d0*/  ISETP.GT.AND P6, PT, R198, R5.reuse, PT ;  /* 0x00000005c600720c */ /* 0x080fe20003fc4270 */
[----:B------:R-:W-:Y:S01]  /*48e0*/  VIADD R16, R0, 0x18 ;  /* 0x0000001800107836 */ /* 0x000fe20000000000 */
[----:B------:R-:W-:Y:S01]  /*48f0*/  FSEL R12, R32, -INF , !P3 ;  /* 0xff800000200c7808 */ /* 0x000fe20005800000 */
[----:B------:R-:W-:Y:S01]  /*4900*/  VIADD R19, R0, 0x19 ;  /* 0x0000001900137836 */ /* 0x000fe20000000000 */
[----:B------:R-:W-:Y:S01]  /*4910*/  ISETP.GT.AND P3, PT, R2, R5, PT ;  /* 0x000000050200720c */ /* 0x000fe20003f64270 */
[C---:B------:R-:W-:Y:S01]  /*4920*/  VIADD R14, R0.reuse, 0x20 ;  /* 0x00000020000e7836 */ /* 0x040fe20000000000 */
[----:B------:R-:W-:Y:S01]  /*4930*/  FSEL R11, R33, -INF , !P1 ;  /* 0xff800000210b7808 */ /* 0x000fe20004800000 */
[----:B------:R-:W-:Y:S01]  /*4940*/  VIADD R15, R0, 0x39 ;  /* 0x00000039000f7836 */ /* 0x000fe20000000000 */
[C---:B------:R-:W-:Y:S01]  /*4950*/  ISETP.GE.AND P5, PT, R5.reuse, R200, PT ;  /* 0x000000c80500720c */ /* 0x040fe20003fa6270 */
[----:B------:R-:W-:Y:S01]  /*4960*/  IMAD.WIDE.U32 R62, R120, -0x2daee0ad, RZ ;  /* 0xd2511f53783e7825 */ /* 0x000fe200078e00ff */
[----:B------:R-:W-:-:S02]  /*4970*/  ISETP.GE.AND P1, PT, R5, R201, PT ;  /* 0x000000c90500720c */ /* 0x000fc40003f26270 */
[----:B------:R-:W-:Y:S01]  /*4980*/  FSEL R6, R57, -INF , !P6 ;  /* 0xff80000039067808 */ /* 0x000fe20007000000 */
[----:B------:R-:W-:Y:S01]  /*4990*/  IMAD.WIDE.U32 R60, R111, -0x326172a9, RZ ;  /* 0xcd9e8d576f3c7825 */ /* 0x000fe200078e00ff */
[-C--:B------:R-:W-:Y:S01]  /*49a0*/  ISETP.GT.AND P6, PT, R198, R13.reuse, PT ;  /* 0x0000000dc600720c */ /* 0x080fe20003fc4270 */
[----:B------:R-:W-:Y:S01]  /*49b0*/  STL.64 [R1+0x60], R62 ;  /* 0x0000603e01007387 */ /* 0x000fe20000100a00 */
[----:B------:R-:W-:Y:S01]  /*49c0*/  FSEL R5, R59, -INF , !P3 ;  /* 0xff8000003b057808 */ /* 0x000fe20005800000 */
[C---:B------:R-:W-:Y:S01]  /*49d0*/  VIADD R65, R205.reuse, 0xed9eba14 ;  /* 0xed9eba14cd417836 */ /* 0x040fe20000000000 */
[----:B------:R-:W-:Y:S01]  /*49e0*/  ISETP.GT.AND P3, PT, R2, R13, PT ;  /* 0x0000000d0200720c */ /* 0x000fe20003f64270 */
[----:B------:R-:W-:Y:S01]  /*49f0*/  VIADD R81, R204, 0x1715609d ;  /* 0x1715609dcc517836 */ /* 0x000fe20000000000 */
[----:B------:R-:W-:Y:S01]  /*4a00*/  FSEL R9, R28, -INF , !P6 ;  /* 0xff8000001c097808 */ /* 0x000fe20007000000 */
[C---:B------:R-:W-:Y:S01]  /*4a10*/  VIADD R64, R205.reuse, 0xa9066899 ;  /* 0xa9066899cd407836 */ /* 0x040fe20000000000 */
[----:B------:R-:W-:Y:S01]  /*4a20*/  FSEL R28, R30, -INF , !P3 ;  /* 0xff8000001e1c7808 */ /* 0x000fe20005800000 */
[----:B------:R-:W-:Y:S01]  /*4a30*/  VIADD R86, R205, 0x646e171e ;  /* 0x646e171ecd567836 */ /* 0x000fe20000000000 */
[C---:B------:R-:W-:Y:S01]  /*4a40*/  ISETP.GT.AND P3, PT, R2.reuse, R17, PT ;  /* 0x000000110200720c */ /* 0x040fe20003f64270 */
[----:B--2---:R-:W-:Y:S01]  /*4a50*/  ULEA UR5, UR5, UR8, 0x18 ;  /* 0x0000000805057291 */ /* 0x004fe2000f8ec0ff */
[----:B------:R-:W-:Y:S01]  /*4a60*/  ISETP.GT.AND P4, PT, R2, R4, PT ;  /* 0x000000040200720c */ /* 0x000fe20003f84270 */
[----:B------:R-:W-:Y:S01]  /*4a70*/  IMAD.MOV.U32 R92, RZ, RZ, 0x20 ;  /* 0x00000020ff5c7424 */ /* 0x000fe200078e00ff */
[----:B------:R-:W-:-:S02]  /*4a80*/  FSEL R27, R31, -INF , !P3 ;  /* 0xff8000001f1b7808 */ /* 0x000fc40005800000 */
[----:B------:R-:W-:Y:S02]  /*4a90*/  ISETP.GT.AND P3, PT, R2, R16, PT ;  /* 0x000000100200720c */ /* 0x000fe40003f64270 */
[----:B------:R-:W-:Y:S02]  /*4aa0*/  FSEL R10, R34, -INF , !P4 ;  /* 0xff800000220a7808 */ /* 0x000fe40006000000 */
[----:B------:R-:W-:Y:S02]  /*4ab0*/  FSEL R34, R5, -INF , !P1 ;  /* 0xff80000005227808 */ /* 0x000fe40004800000 */
[----:B------:R-:W-:Y:S02]  /*4ac0*/  ISETP.GT.AND P4, PT, R2, R3, PT ;  /* 0x000000030200720c */ /* 0x000fe40003f84270 */
[----:B------:R-:W-:Y:S02]  /*4ad0*/  ISETP.GT.AND P1, PT, R198, R19, PT ;  /* 0x00000013c600720c */ /* 0x000fe40003f24270 */
[----:B------:R-:W-:-:S02]  /*4ae0*/  FSEL R26, R38, -INF , !P3 ;  /* 0xff800000261a7808 */ /* 0x000fc40005800000 */
[----:B------:R-:W-:Y:S02]  /*4af0*/  ISETP.GE.AND P3, PT, R3, R200, PT ;  /* 0x000000c80300720c */ /* 0x000fe40003f66270 */
[----:B------:R-:W-:Y:S02]  /*4b00*/  FSEL R7, R35, -INF , !P4 ;  /* 0xff80000023077808 */ /* 0x000fe40006000000 */
[----:B------:R-:W-:Y:S02]  /*4b10*/  FSEL R5, R37, -INF , !P1 ;  /* 0xff80000025057808 */ /* 0x000fe40004800000 */
[----:B------:R-:W-:Y:S02]  /*4b20*/  ISETP.GT.AND P4, PT, R198, R17, PT ;  /* 0x00000011c600720c */ /* 0x000fe40003f84270 */
[----:B------:R-:W-:Y:S02]  /*4b30*/  ISETP.GE.AND P1, PT, R3, R201, PT ;  /* 0x000000c90300720c */ /* 0x000fe40003f26270 */
[----:B------:R-:W-:Y:S01]  /*4b40*/  FSEL R21, R11, -INF , !P3 ;  /* 0xff8000000b157808 */ /* 0x000fe20005800000 */
[----:B------:R-:W-:Y:S01]  /*4b50*/  VIADD R11, R0, 0x28 ;  /* 0x00000028000b7836 */ /* 0x000fe20000000000 */
[----:B------:R-:W-:-:S02]  /*4b60*/  FSEL R30, R6, -INF , !P5 ;  /* 0xff800000061e7808 */ /* 0x000fc40006800000 */
[----:B------:R-:W-:Y:S02]  /*4b70*/  ISETP.GE.AND P3, PT, R13, R200, PT ;  /* 0x000000c80d00720c */ /* 0x000fe40003f66270 */
[----:B------:R-:W-:Y:S02]  /*4b80*/  ISETP.GT.AND P5, PT, R198, R16, PT ;  /* 0x00000010c600720c */ /* 0x000fe40003fa4270 */
[----:B------:R-:W-:Y:S02]  /*4b90*/  FSEL R8, R29, -INF , !P4 ;  /* 0xff8000001d087808 */ /* 0x000fe40006000000 */
[----:B------:R-:W-:Y:S01]  /*4ba0*/  FSEL R32, R7, -INF , !P1 ;  /* 0xff80000007207808 */ /* 0x000fe20004800000 */
[----:B------:R-:W-:Y:S01]  /*4bb0*/  VIADD R7, R0, 0x30 ;  /* 0x0000003000077836 */ /* 0x000fe20000000000 */
[C---:B------:R-:W-:Y:S02]  /*4bc0*/  ISETP.GE.AND P6, PT, R4.reuse, R200, PT ;  /* 0x000000c80400720c */ /* 0x040fe40003fc6270 */
[----:B------:R-:W-:-:S02]  /*4bd0*/  ISETP.GE.AND P4, PT, R4, R201, PT ;  /* 0x000000c90400720c */ /* 0x000fc40003f86270 */
[-C--:B------:R-:W-:Y:S02]  /*4be0*/  ISETP.GE.AND P1, PT, R17, R200.reuse, PT ;  /* 0x000000c81100720c */ /* 0x080fe40003f26270 */
[----:B------:R-:W-:Y:S01]  /*4bf0*/  FSEL R23, R9, -INF , !P3 ;  /* 0xff80000009177808 */ /* 0x000fe20005800000 */
[----:B------:R-:W-:Y:S01]  /*4c00*/  VIADD R9, R0, 0x29 ;  /* 0x0000002900097836 */ /* 0x000fe20000000000 */
[----:B------:R-:W-:Y:S02]  /*4c10*/  FSEL R4, R36, -INF , !P5 ;  /* 0xff80000024047808 */ /* 0x000fe40006800000 */
[----:B------:R-:W-:Y:S02]  /*4c20*/  ISETP.GE.AND P3, PT, R16, R200, PT ;  /* 0x000000c81000720c */ /* 0x000fe40003f66270 */
[----:B------:R-:W-:Y:S01]  /*4c30*/  FSEL R22, R12, -INF , !P6 ;  /* 0xff8000000c167808 */ /* 0x000fe20007000000 */
[----:B------:R-:W-:Y:S01]  /*4c40*/  VIADD R12, R0, 0x21 ;  /* 0x00000021000c7836 */ /* 0x000fe20000000000 */
[----:B------:R-:W-:Y:S01]  /*4c50*/  FSEL R25, R8, -INF , !P1 ;  /* 0xff80000008197808 */ /* 0x000fe20004800000 */
[----:B------:R-:W-:Y:S01]  /*4c60*/  VIADD R8, R0, 0x31 ;  /* 0x0000003100087836 */ /* 0x000fe20000000000 */
[----:B------:R-:W-:-:S02]  /*4c70*/  ISETP.GT.AND P1, PT, R198, R14, PT ;  /* 0x0000000ec600720c */ /* 0x000fc40003f24270 */
[----:B------:R-:W-:Y:S02]  /*4c80*/  FSEL R29, R4, -INF , !P3 ;  /* 0xff800000041d7808 */ /* 0x000fe40005800000 */
[----:B------:R-:W-:Y:S02]  /*4c90*/  ISETP.GE.AND P3, PT, R19, R200, PT ;  /* 0x000000c81300720c */ /* 0x000fe40003f66270 */
[----:B------:R-:W-:Y:S02]  /*4ca0*/  FSEL R3, R40, -INF , !P1 ;  /* 0xff80000028037808 */ /* 0x000fe40004800000 */
[----:B------:R-:W-:Y:S02]  /*4cb0*/  FSEL R33, R5, -INF , !P3 ;  /* 0xff80000005217808 */ /* 0x000fe40005800000 */
[----:B------:R-:W-:Y:S02]  /*4cc0*/  ISETP.GT.AND P1, PT, R198, R12, PT ;  /* 0x0000000cc600720c */ /* 0x000fe40003f24270 */
[----:B------:R-:W-:Y:S01]  /*4cd0*/  FSEL R31, R10, -INF , !P4 ;  /* 0xff8000000a1f7808 */ /* 0x000fe20006000000 */
[----:B------:R-:W-:Y:S01]  /*4ce0*/  VIADD R10, R0, 0x38 ;  /* 0x00000038000a7836 */ /* 0x000fe20000000000 */
[----:B------:R-:W-:-:S02]  /*4cf0*/  ISETP.GT.AND P3, PT, R2, R14, PT ;  /* 0x0000000e0200720c */ /* 0x000fc40003f64270 */
[----:B------:R-:W-:Y:S02]  /*4d00*/  ISETP.GT.AND P4, PT, R198, R0, PT ;  /* 0x00000000c600720c */ /* 0x000fe40003f84270 */
[-C--:B------:R-:W-:Y:S02]  /*4d10*/  ISETP.GE.AND P6, PT, R14, R200.reuse, PT ;  /* 0x000000c80e00720c */ /* 0x080fe40003fc6270 */
[----:B------:R-:W-:Y:S02]  /*4d20*/  FSEL R4, R41, -INF , !P1 ;  /* 0xff80000029047808 */ /* 0x000fe40004800000 */
[----:B------:R-:W-:Y:S02]  /*4d30*/  FSEL R20, R42, -INF , !P3 ;  /* 0xff8000002a147808 */ /* 0x000fe40005800000 */
[----:B------:R-:W-:Y:S02]  /*4d40*/  ISETP.GT.AND P1, PT, R198, R9, PT ;  /* 0x00000009c600720c */ /* 0x000fe40003f24270 */
[----:B------:R-:W-:-:S02]  /*4d50*/  ISETP.GE.AND P3, PT, R0, R200, PT ;  /* 0x000000c80000720c */ /* 0x000fc40003f66270 */
[----:B------:R-:W-:Y:S01]  /*4d60*/  FSEL R5, R56, -INF , !P4 ;  /* 0xff80000038057808 */ /* 0x000fe20006000000 */
[----:B------:R-:W-:Y:S01]  /*4d70*/  VIADD R56, R205, 0x76cf5d0a ;  /* 0x76cf5d0acd387836 */ /* 0x000fe20000000000 */
[----:B------:R-:W-:Y:S02]  /*4d80*/  FSEL R57, R3, -INF , !P6 ;  /* 0xff80000003397808 */ /* 0x000fe40007000000 */
[----:B------:R-:W-:Y:S02]  /*4d90*/  ISETP.GT.AND P5, PT, R2, R19, PT ;  /* 0x000000130200720c */ /* 0x000fe40003fa4270 */
[----:B------:R-:W-:Y:S02]  /*4da0*/  ISETP.GT.AND P6, PT, R198, R11, PT ;  /* 0x0000000bc600720c */ /* 0x000fe40003fc4270 */
[----:B------:R-:W-:Y:S02]  /*4db0*/  FSEL R6, R45, -INF , !P1 ;  /* 0xff8000002d067808 */ /* 0x000fe40004800000 */
[----:B------:R-:W-:-:S02]  /*4dc0*/  ISETP.GE.AND P1, PT, R12, R200, PT ;  /* 0x000000c80c00720c */ /* 0x000fc40003f26270 */
[----:B------:R-:W-:Y:S02]  /*4dd0*/  FSEL R18, R5, -INF , !P3 ;  /* 0xff80000005127808 */ /* 0x000fe40005800000 */
[----:B------:R-:W-:Y:S02]  /*4de0*/  FSEL R24, R39, -INF , !P5 ;  /* 0xff80000027187808 */ /* 0x000fe40006800000 */
[----:B------:R-:W-:Y:S02]  /*4df0*/  FSEL R3, R44, -INF , !P6 ;  /* 0xff8000002c037808 */ /* 0x000fe40007000000 */
[----:B------:R-:W-:Y:S02]  /*4e00*/  ISETP.GT.AND P5, PT, R2, R0, PT ;  /* 0x000000000200720c */ /* 0x000fe40003fa4270 */
[----:B------:R-:W-:Y:S02]  /*4e10*/  ISETP.GE.AND P6, PT, R0, R201, PT ;  /* 0x000000c90000720c */ /* 0x000fe40003fc6270 */
[----:B------:R-:W-:-:S02]  /*4e20*/  FSEL R59, R4, -INF , !P1 ;  /* 0xff800000043b7808 */ /* 0x000fc40004800000 */
[----:B------:R-:W-:Y:S02]  /*4e30*/  FMNMX3.FTZ R0, R18, R30, R22, !PT ;  /* 0x0000001e12007276 */ /* 0x000fe40007810016 */
[-C--:B------:R-:W-:Y:S02]  /*4e40*/  ISETP.GE.AND P1, PT, R11, R200.reuse, PT ;  /* 0x000000c80b00720c */ /* 0x080fe40003f26270 */
[----:B------:R-:W-:Y:S02]  /*4e50*/  ISETP.GT.AND P4, PT, R198, R7, PT ;  /* 0x00000007c600720c */ /* 0x000fe40003f84270 */
[----:B------:R-:W-:Y:S02]  /*4e60*/  ISETP.GE.AND P3, PT, R9, R200, PT ;  /* 0x000000c80900720c */ /* 0x000fe40003f66270 */
[----:B------:R-:W-:Y:S02]  /*4e70*/  FMNMX3.FTZ R0, R0, R21, R23, !PT ;  /* 0x0000001500007276 */ /* 0x000fe40007810017 */
[----:B------:R-:W-:-:S02]  /*4e80*/  FSEL R70, R3, -INF , !P1 ;  /* 0xff80000003467808 */ /* 0x000fc40004800000 */
[----:B------:R-:W-:Y:S02]  /*4e90*/  ISETP.GE.AND P1, PT, R7, R200, PT ;  /* 0x000000c80700720c */ /* 0x000fe40003f26270 */
[----:B------:R-:W-:Y:S01]  /*4ea0*/  FSEL R3, R52, -INF , !P4 ;  /* 0xff80000034037808 */ /* 0x000fe20006000000 */
[----:B------:R-:W-:Y:S01]  /*4eb0*/  VIADD R52, R205, 0x32370b8f ;  /* 0x32370b8fcd347836 */ /* 0x000fe20000000000 */
[----:B------:R-:W-:Y:S02]  /*4ec0*/  FSEL R71, R6, -INF , !P3 ;  /* 0xff80000006477808 */ /* 0x000fe40005800000 */
[----:B------:R-:W-:Y:S02]  /*4ed0*/  ISETP.GT.AND P3, PT, R198, R8, PT ;  /* 0x00000008c600720c */ /* 0x000fe40003f64270 */
[----:B------:R-:W-:Y:S02]  /*4ee0*/  FMNMX3.FTZ R0, R0, R25, R29, !PT ;  /* 0x0000001900007276 */ /* 0x000fe4000781001d */
[----:B------:R-:W-:-:S02]  /*4ef0*/  FSEL R119, R3, -INF , !P1 ;  /* 0xff80000003777808 */ /* 0x000fc40004800000 */
[----:B------:R-:W-:Y:S02]  /*4f00*/  ISETP.GE.AND P4, PT, R8, R200, PT ;  /* 0x000000c80800720c */ /* 0x000fe40003f86270 */
[----:B------:R-:W-:Y:S02]  /*4f10*/  ISETP.GT.AND P1, PT, R198, R10, PT ;  /* 0x0000000ac600720c */ /* 0x000fe40003f24270 */
[----:B------:R-:W-:Y:S01]  /*4f20*/  FSEL R3, R53, -INF , !P3 ;  /* 0xff80000035037808 */ /* 0x000fe20005800000 */
[----:B------:R-:W-:Y:S01]  /*4f30*/  VIADD R53, R204, 0x9e3779b9 ;  /* 0x9e3779b9cc357836 */ /* 0x000fe20000000000 */
[----:B------:R-:W-:Y:S02]  /*4f40*/  FMNMX3.FTZ R0, R0, R33, R57, !PT ;  /* 0x0000002100007276 */ /* 0x000fe40007810039 */
[----:B------:R-:W-:Y:S02]  /*4f50*/  ISETP.GE.AND P3, PT, R10, R200, PT ;  /* 0x000000c80a00720c */ /* 0x000fe40003f66270 */
[----:B------:R-:W-:-:S02]  /*4f60*/  FSEL R4, R48, -INF , !P1 ;  /* 0xff80000030047808 */ /* 0x000fc40004800000 */
[----:B------:R-:W-:Y:S02]  /*4f70*/  FSEL R118, R3, -INF , !P4 ;  /* 0xff80000003767808 */ /* 0x000fe40006000000 */
[----:B------:R-:W-:Y:S02]  /*4f80*/  ISETP.GT.AND P4, PT, R198, R15, PT ;  /* 0x0000000fc600720c */ /* 0x000fe40003f84270 */
[----:B------:R-:W-:Y:S02]  /*4f90*/  FMNMX3.FTZ R0, R0, R59, R70, !PT ;  /* 0x0000003b00007276 */ /* 0x000fe40007810046 */
[----:B------:R-:W-:Y:S02]  /*4fa0*/  FSEL R117, R4, -INF , !P3 ;  /* 0xff80000004757808 */ /* 0x000fe40005800000 */
[----:B------:R-:W-:Y:S02]  /*4fb0*/  ISETP.GE.AND P1, PT, R13, R201, PT ;  /* 0x000000c90d00720c */ /* 0x000fe40003f26270 */
[----:B------:R-:W-:-:S02]  /*4fc0*/  ISETP.GE.AND P3, PT, R15, R200, PT ;  /* 0x000000c80f00720c */ /* 0x000fc40003f66270 */
[----:B------:R-:W-:Y:S02]  /*4fd0*/  FSEL R3, R49, -INF , !P4 ;  /* 0xff80000031037808 */ /* 0x000fe40006000000 */
[----:B------:R-:W-:Y:S02]  /*4fe0*/  FMNMX3.FTZ R0, R0, R71, R119, !PT ;  /* 0x0000004700007276 */ /* 0x000fe40007810077 */
[----:B------:R-:W-:Y:S02]  /*4ff0*/  FSEL R28, R28, -INF , !P1 ;  /* 0xff8000001c1c7808 */ /* 0x000fe40004800000 */
[----:B------:R-:W-:Y:S02]  /*5000*/  FSEL R116, R3, -INF , !P3 ;  /* 0xff80000003747808 */ /* 0x000fe40005800000 */
[----:B------:R-:W-:Y:S02]  /*5010*/  FMNMX3.FTZ R0, R0, R118, R117, !PT ;  /* 0x0000007600007276 */ /* 0x000fe40007810075 */
[----:B------:R-:W-:-:S02]  /*5020*/  ISETP.GE.AND P1, PT, R17, R201, PT ;  /* 0x000000c91100720c */ /* 0x000fc40003f26270 */
[----:B------:R-:W-:Y:S02]  /*5030*/  FMNMX.FTZ R0, R116, R0, !PT ;  /* 0x0000000074007209 */ /* 0x000fe40007810000 */
[----:B------:R-:W-:Y:S02]  /*5040*/  FSEL R27, R27, -INF , !P1 ;  /* 0xff8000001b1b7808 */ /* 0x000fe40004800000 */
[----:B------:R-:W-:Y:S01]  /*5050*/  ISETP.GE.AND P1, PT, R19, R201, PT ;  /* 0x000000c91300720c */ /* 0x000fe20003f26270 */
[----:B------:R-:W2:Y:S01]  /*5060*/  SHFL.BFLY PT, R100, R0, 0x2, 0x1f ;  /* 0x0c401f0000647f89 */ /* 0x000ea200000e0000 */
[----:B------:R-:W-:Y:S02]  /*5070*/  ISETP.GT.AND P3, PT, R2, R12, PT ;  /* 0x0000000c0200720c */ /* 0x000fe40003f64270 */
[----:B------:R-:W-:Y:S02]  /*5080*/  FSEL R24, R24, -INF , !P1 ;  /* 0xff80000018187808 */ /* 0x000fe40004800000 */
[----:B------:R-:W-:-:S02]  /*5090*/  FSEL R4, R43, -INF , !P3 ;  /* 0xff8000002b047808 */ /* 0x000fc40005800000 */
[C---:B------:R-:W-:Y:S02]  /*50a0*/  ISETP.GT.AND P1, PT, R2.reuse, R9, PT ;  /* 0x000000090200720c */ /* 0x040fe40003f24270 */
[----:B------:R-:W-:Y:S02]  /*50b0*/  ISETP.GT.AND P3, PT, R2, R11, PT ;  /* 0x0000000b0200720c */ /* 0x000fe40003f64270 */
[----:B------:R-:W-:Y:S02]  /*50c0*/  FSEL R5, R58, -INF , !P5 ;  /* 0xff8000003a057808 */ /* 0x000fe40006800000 */
[----:B------:R-:W-:Y:S02]  /*50d0*/  FSEL R6, R47, -INF , !P1 ;  /* 0xff8000002f067808 */ /* 0x000fe40004800000 */
[----:B------:R-:W-:Y:S02]  /*50e0*/  FSEL R3, R46, -INF , !P3 ;  /* 0xff8000002e037808 */ /* 0x000fe40005800000 */
[----:B------:R-:W-:-:S02]  /*50f0*/  ISETP.GE.AND P1, PT, R11, R201, PT ;  /* 0x000000c90b00720c */ /* 0x000fc40003f26270 */
[-C--:B------:R-:W-:Y:S02]  /*5100*/  ISETP.GE.AND P4, PT, R16, R201.reuse, PT ;  /* 0x000000c91000720c */ /* 0x080fe40003f86270 */
[----:B------:R-:W-:Y:S02]  /*5110*/  FSEL R11, R5, -INF , !P6 ;  /* 0xff800000050b7808 */ /* 0x000fe40007000000 */
[----:B------:R-:W-:Y:S02]  /*5120*/  FSEL R68, R3, -INF , !P1 ;  /* 0xff80000003447808 */ /* 0x000fe40004800000 */
[----:B------:R-:W-:Y:S02]  /*5130*/  FSEL R26, R26, -INF , !P4 ;  /* 0xff8000001a1a7808 */ /* 0x000fe40006000000 */
[----:B------:R-:W-:Y:S02]  /*5140*/  FMNMX3.FTZ R3, R11, R34, R31, !PT ;  /* 0x000000220b037276 */ /* 0x000fe4000781001f */
[----:B------:R-:W-:Y:S01]  /*5150*/  ISETP.GE.AND P4, PT, R14, R201, PT ;  /* 0x000000c90e00720c */ /* 0x000fe20003f86270 */
[----:B------:R-:W-:Y:S01]  /*5160*/  IMAD.SHL.U32 R14, R177, 0x2, RZ ;  /* 0x00000002b10e7824 */ /* 0x000fe200078e00ff */
[----:B------:R-:W-:-:S02]  /*5170*/  FMNMX3.FTZ R3, R3, R32, R28, !PT ;  /* 0x0000002003037276 */ /* 0x000fc4000781001c */
[----:B------:R-:W-:Y:S02]  /*5180*/  ISETP.GE.AND P3, PT, R12, R201, PT ;  /* 0x000000c90c00720c */ /* 0x000fe40003f66270 */
[----:B------:R-:W-:Y:S02]  /*5190*/  FSEL R66, R20, -INF , !P4 ;  /* 0xff80000014427808 */ /* 0x000fe40006000000 */
        /* <DEDUP_REMOVED lines=8> */
[C---:B------:R-:W-:Y:S02]  /*5220*/  ISETP.GT.AND P1, PT, R2.reuse, R8, PT ;  /* 0x000000080200720c */ /* 0x040fe40003f24270 */
[----:B------:R-:W-:Y:S02]  /*5230*/  ISETP.GT.AND P5, PT, R2, R10, PT ;  /* 0x0000000a0200720c */ /* 0x000fe40003fa4270 */
[----:B--2---:R-:W-:-:S02]  /*5240*/  FMNMX.FTZ R100, R0, R100, !PT ;  /* 0x0000006400647209 */ /* 0x004fc40007810000 */
[----:B------:R-:W-:Y:S02]  /*5250*/  FMNMX3.FTZ R3, R3, R24, R66, !PT ;  /* 0x0000001803037276 */ /* 0x000fe40007810042 */
[----:B------:R-:W-:Y:S01]  /*5260*/  FSEL R143, R4, -INF , !P3 ;  /* 0xff800000048f7808 */ /* 0x000fe20005800000 */
[----:B------:R-:W2:Y:S01]  /*5270*/  SHFL.BFLY PT, R5, R100, 0x1, 0x1f ;  /* 0x0c201f0064057f89 */ /* 0x000ea200000e0000 */
[----:B------:R-:W-:Y:S02]  /*5280*/  ISETP.GT.AND P3, PT, R2, R15, PT ;  /* 0x0000000f0200720c */ /* 0x000fe40003f64270 */
[-C--:B------:R-:W-:Y:S02]  /*5290*/  ISETP.GE.AND P6, PT, R8, R201.reuse, PT ;  /* 0x000000c90800720c */ /* 0x080fe40003fc6270 */
[----:B------:R-:W-:Y:S02]  /*52a0*/  ISETP.GE.AND P4, PT, R10, R201, PT ;  /* 0x000000c90a00720c */ /* 0x000fe40003f86270 */
[----:B------:R-:W-:Y:S01]  /*52b0*/  FSEL R4, R55, -INF , !P1 ;  /* 0xff80000037047808 */ /* 0x000fe20004800000 */
[----:B------:R-:W-:Y:S01]  /*52c0*/  VIADD R55, R204, 0xdaa66d2b ;  /* 0xdaa66d2bcc377836 */ /* 0x000fe20000000000 */
[----:B------:R-:W-:-:S02]  /*52d0*/  FSEL R2, R50, -INF , !P5 ;  /* 0xff80000032027808 */ /* 0x000fc40006800000 */
[----:B------:R-:W-:Y:S02]  /*52e0*/  FMNMX3.FTZ R3, R3, R67, R68, !PT ;  /* 0x0000004303037276 */ /* 0x000fe40007810044 */
[----:B------:R-:W-:Y:S01]  /*52f0*/  ISETP.GE.AND P1, PT, R15, R201, PT ;  /* 0x000000c90f00720c */ /* 0x000fe20003f26270 */
[----:B------:R-:W-:Y:S01]  /*5300*/  VIADD R15, R204, 0x3c6ef372 ;  /* 0x3c6ef372cc0f7836 */ /* 0x000fe20000000000 */
[----:B------:R-:W-:Y:S02]  /*5310*/  FSEL R0, R51, -INF , !P3 ;  /* 0xff80000033007808 */ /* 0x000fe40005800000 */
[----:B------:R-:W-:Y:S02]  /*5320*/  FSEL R127, R4, -INF , !P6 ;  /* 0xff800000047f7808 */ /* 0x000fe40007000000 */
[----:B------:R-:W-:Y:S02]  /*5330*/  FSEL R142, R2, -INF , !P4 ;  /* 0xff800000028e7808 */ /* 0x000fe40006000000 */
[----:B------:R-:W-:-:S02]  /*5340*/  FMNMX3.FTZ R3, R3, R69, R143, !PT ;  /* 0x0000004503037276 */ /* 0x000fc4000781008f */
[----:B------:R-:W-:Y:S02]  /*5350*/  FSEL R139, R0, -INF , !P1 ;  /* 0xff800000008b7808 */ /* 0x000fe40004800000 */
[----:B------:R-:W-:Y:S02]  /*5360*/  FMNMX3.FTZ R3, R3, R127, R142, !PT ;  /* 0x0000007f03037276 */ /* 0x000fe4000781008e */
[----:B--2---:R-:W-:Y:S02]  /*5370*/  FMNMX.FTZ R100, R100, R5, !PT ;  /* 0x0000000564647209 */ /* 0x004fe40007810000 */
[----:B------:R-:W-:Y:S02]  /*5380*/  FMNMX.FTZ R3, R139, R3, !PT ;  /* 0x000000038b037209 */ /* 0x000fe40007810000 */
[C---:B------:R-:W-:Y:S01]  /*5390*/  FSETP.NEU.FTZ.AND P1, PT, R100.reuse, -INF , PT ;  /* 0xff8000006400780b */ /* 0x040fe20003f3d000 */
[----:B-1----:R-:W-:Y:S01]  /*53a0*/  FMUL.FTZ R12, R100, UR4 ;  /* 0x00000004640c7c20 */ /* 0x002fe20008410000 */
[----:B------:R-:W-:Y:S01]  /*53b0*/  LOP3.LUT R4, R205, R14, R63, 0x96, !PT ;  /* 0x0000000ecd047212 */ /* 0x000fe200078e963f */
[----:B------:R-:W1:Y:S01]  /*53c0*/  SHFL.BFLY PT, R2, R3, 0x2, 0x1f ;  /* 0x0c401f0003027f89 */ /* 0x000e6200000e0000 */
[----:B------:R-:W-:-:S02]  /*53d0*/  LOP3.LUT R72, R112, 0x200, R121, 0xf8, !PT ;  /* 0x0000020070487812 */ /* 0x000fc400078ef879 */
[----:B------:R-:W-:Y:S01]  /*53e0*/  FSEL R12, R12, RZ, P1 ;  /* 0x000000ff0c0c7208 */ /* 0x000fe20000800000 */
[----:B------:R-:W-:Y:S01]  /*53f0*/  IMAD.WIDE.U32 R4, R4, -0x326172a9, RZ ;  /* 0xcd9e8d5704047825 */ /* 0x000fe200078e00ff */
[----:B------:R-:W-:Y:S02]  /*5400*/  SEL R92, R92, 0xffffffe0, !P0 ;  /* 0xffffffe05c5c7807 */ /* 0x000fe40004000000 */
[----:B------:R-:W-:Y:S01]  /*5410*/  LEA R124, R72, UR5, 0x1 ;  /* 0x00000005487c7c11 */ /* 0x000fe2000f8e08ff */
[----:B------:R-:W-:Y:S01]  /*5420*/  FFMA.FTZ R0, R18, UR4, -R12 ;  /* 0x0000000412007c23 */ /* 0x000fe2000801080c */
[----:B------:R-:W-:-:S03]  /*5430*/  LOP3.LUT R8, R53, R60, R5, 0x96, !PT ;  /* 0x0000003c35087212 */ /* 0x000fc600078e9605 */
[----:B------:R2:W-:Y:S01]  /*5440*/  MUFU.EX2 R110, R0 ;  /* 0x00000000006e7308 */ /* 0x0005e20000000800 */
[----:B------:R-:W-:Y:S01]  /*5450*/  LDSM.16.MT88.4 R40, [R124+0xc000] ;  /* 0x00c000007c28783b */ /* 0x000fe20000004200 */
[----:B------:R-:W-:Y:S01]  /*5460*/  IMAD.WIDE.U32 R8, R8, -0x2daee0ad, RZ ;  /* 0xd2511f5308087825 */ /* 0x000fe200078e00ff */
[----:B-1----:R-:W-:-:S03]  /*5470*/  FMNMX.FTZ R3, R3, R2, !PT ;  /* 0x0000000203037209 */ /* 0x002fc60007810000 */
[--C-:B------:R-:W-:Y:S01]  /*5480*/  FFMA.FTZ R2, R21, UR4, -R12.reuse ;  /* 0x0000000415027c23 */ /* 0x100fe2000801080c */
[--C-:B--2---:R-:W-:Y:S01]  /*5490*/  FFMA.FTZ R0, R30, UR4, -R12.reuse ;  /* 0x000000041e007c23 */ /* 0x104fe2000801080c */
[----:B------:R-:W1:Y:S02]  /*54a0*/  SHFL.BFLY PT, R6, R3, 0x1, 0x1f ;  /* 0x0c201f0003067f89 */ /* 0x000e6400000e0000 */
[----:B------:R2:W-:Y:S08]  /*54b0*/  MUFU.EX2 R109, R2 ;  /* 0x00000002006d7308 */ /* 0x0005f00000000800 */
[----:B------:R4:W5:Y:S01]  /*54c0*/  MUFU.EX2 R252, R0 ;  /* 0x0000000000fc7308 */ /* 0x0009620000000800 */
[----:B--2---:R-:W-:Y:S01]  /*54d0*/  VIADD R2, R205, 0xbb67ae85 ;  /* 0xbb67ae85cd027836 */ /* 0x004fe20000000000 */
[----:B-1----:R-:W-:Y:S01]  /*54e0*/  FMNMX.FTZ R3, R3, R6, !PT ;  /* 0x0000000603037209 */ /* 0x002fe20007810000 */
[----:B----4-:R-:W-:-:S03]  /*54f0*/  FFMA.FTZ R0, R22, UR4, -R12 ;  /* 0x0000000416007c23 */ /* 0x010fc6000801080c */
[----:B------:R-:W-:Y:S02]  /*5500*/  FSETP.NEU.FTZ.AND P1, PT, R3, -INF , PT ;  /* 0xff8000000300780b */ /* 0x000fe40003f3d000 */
[----:B------:R1:W-:Y:S02]  /*5510*/  MUFU.EX2 R251, R0 ;  /* 0x0000000000fb7308 */ /* 0x0003e40000000800 */
[----:B-1----:R-:W-:-:S05]  /*5520*/  LOP3.LUT R0, R204, R115, R61, 0x96, !PT ;  /* 0x00000073cc007212 */ /* 0x002fca00078e963d */
[----:B------:R-:W-:-:S04]  /*5530*/  IMAD.WIDE.U32 R130, R0, -0x2daee0ad, RZ ;  /* 0xd2511f5300827825 */ /* 0x000fc800078e00ff */
[----:B------:R-:W-:-:S04]  /*5540*/  FFMA.FTZ R0, R23, UR4, -R12 ;  /* 0x0000000417007c23 */ /* 0x000fc8000801080c */
[----:B------:R1:W-:Y:S01]  /*5550*/  MUFU.EX2 R114, R0 ;  /* 0x0000000000727308 */ /* 0x0003e20000000800 */
[----:B------:R-:W-:Y:S01]  /*5560*/  LOP3.LUT R5, R56, R130, R9, 0x96, !PT ;  /* 0x0000008238057212 */ /* 0x000fe200078e9609 */
[----:B------:R-:W-:Y:S04]  /*5570*/  STL.64 [R1+0x68], R130 ;  /* 0x0000688201007387 */ /* 0x000fe80000100a00 */
[----:B------:R-:W-:Y:S01]  /*5580*/  STL [R1+0xc4], R72 ;  /* 0x0000c44801007387 */ /* 0x000fe20000100800 */
[----:B-1----:R-:W-:Y:S01]  /*5590*/  LOP3.LUT R0, R2, R62, R131, 0x96, !PT ;  /* 0x0000003e02007212 */ /* 0x002fe200078e9683 */
[----:B------:R-:W-:-:S04]  /*55a0*/  FFMA.FTZ R2, R25, UR4, -R12 ;  /* 0x0000000419027c23 */ /* 0x000fc8000801080c */
[----:B------:R-:W-:Y:S01]  /*55b0*/  IMAD.WIDE.U32 R228, R0, -0x326172a9, RZ ;  /* 0xcd9e8d5700e47825 */ /* 0x000fe200078e00ff */
[----:B------:R1:W-:Y:S03]  /*55c0*/  MUFU.EX2 R108, R2 ;  /* 0x00000002006c7308 */ /* 0x0003e60000000800 */
[----:B------:R-:W-:Y:S01]  /*55d0*/  FFMA.FTZ R0, R29, UR4, -R12 ;  /* 0x000000041d007c23 */ /* 0x000fe2000801080c */
[----:B------:R-:W-:Y:S01]  /*55e0*/  LOP3.LUT R6, R15, R4, R229, 0x96, !PT ;  /* 0x000000040f067212 */ /* 0x000fe200078e96e5 */
[----:B------:R-:W-:-:S03]  /*55f0*/  IMAD.WIDE.U32 R4, R5, -0x326172a9, RZ ;  /* 0xcd9e8d5705047825 */ /* 0x000fc600078e00ff */
[----:B------:R2:W-:Y:S01]  /*5600*/  MUFU.EX2 R113, R0 ;  /* 0x0000000000717308 */ /* 0x0005e20000000800 */
[----:B------:R-:W-:Y:S01]  /*5610*/  IMAD.WIDE.U32 R6, R6, -0x2daee0ad, RZ ;  /* 0xd2511f5306067825 */ /* 0x000fe200078e00ff */
[----:B------:R-:W-:-:S04]  /*5620*/  LOP3.LUT R10, R55, R228, R5, 0x96, !PT ;  /* 0x000000e4370a7212 */ /* 0x000fc800078e9605 */
[----:B------:R-:W-:Y:S01]  /*5630*/  LOP3.LUT R8, R52, R8, R7, 0x96, !PT ;  /* 0x0000000834087212 */ /* 0x000fe200078e9607 */
[----:B-1----:R-:W-:-:S04]  /*5640*/  FMUL.FTZ R2, R3, UR4 ;  /* 0x0000000403027c20 */ /* 0x002fc80008410000 */
[----:B------:R-:W-:Y:S01]  /*5650*/  IMAD.WIDE.U32 R8, R8, -0x326172a9, RZ ;  /* 0xcd9e8d5708087825 */ /* 0x000fe200078e00ff */
[----:B------:R-:W-:-:S05]  /*5660*/  FSEL R2, R2, RZ, P1 ;  /* 0x000000ff02027208 */ /* 0x000fca0000800000 */
[----:B--2---:R-:W-:Y:S01]  /*5670*/  FFMA.FTZ R0, R11, UR4, -R2 ;  /* 0x000000040b007c23 */ /* 0x004fe20008010802 */
[----:B------:R-:W-:-:S03]  /*5680*/  IMAD.WIDE.U32 R10, R10, -0x2daee0ad, RZ ;  /* 0xd2511f530a0a7825 */ /* 0x000fc600078e00ff */
[----:B------:R1:W-:Y:S02]  /*5690*/  MUFU.EX2 R231, R0 ;  /* 0x0000000000e77308 */ /* 0x0003e40000000800 */
[----:B------:R-:W-:Y:S02]  /*56a0*/  LOP3.LUT R5, R65, R6, R11, 0x96, !PT ;  /* 0x0000000641057212 */ /* 0x000fe400078e960b */
[----:B------:R-:W-:-:S03]  /*56b0*/  LOP3.LUT R6, R54, R4, R9, 0x96, !PT ;  /* 0x0000000436067212 */ /* 0x000fc600078e9609 */
[----:B------:R-:W-:-:S04]  /*56c0*/  IMAD.WIDE.U32 R4, R5, -0x326172a9, RZ ;  /* 0xcd9e8d5705047825 */ /* 0x000fc800078e00ff */
[----:B------:R-:W-:Y:S01]  /*56d0*/  IMAD.WIDE.U32 R6, R6, -0x2daee0ad, RZ ;  /* 0xd2511f5306067825 */ /* 0x000fe200078e00ff */
[----:B------:R-:W-:Y:S02]  /*56e0*/  LOP3.LUT R8, R81, R8, R5, 0x96, !PT ;  /* 0x0000000851087212 */ /* 0x000fe400078e9605 */
[----:B-----5:R-:W-:Y:S02]  /*56f0*/  F2FP.BF16.F32.PACK_AB R5, R252, R110 ;  /* 0x0000006efc05723e */ /* 0x020fe400000010ff */
[----:B------:R-:W-:Y:S01]  /*5700*/  LOP3.LUT R10, R64, R10, R7, 0x96, !PT ;  /* 0x0000000a400a7212 */ /* 0x000fe200078e9607 */
[----:B-1----:R-:W-:Y:S01]  /*5710*/  FFMA.FTZ R0, R34, UR4, -R2 ;  /* 0x0000000422007c23 */ /* 0x002fe20008010802 */
[----:B------:R-:W1:Y:S01]  /*5720*/  LDC R7, c[0x0][0x4f8] ;  /* 0x00013e00ff077b82 */ /* 0x000e620000000800 */
[----:B------:R-:W-:Y:S01]  /*5730*/  IMAD.WIDE.U32 R46, R8, -0x2daee0ad, RZ ;  /* 0xd2511f53082e7825 */ /* 0x000fe200078e00ff */
[C---:B------:R-:W-:Y:S01]  /*5740*/  PRMT R163, R5.reuse, 0x7610, R163 ;  /* 0x0000761005a37816 */ /* 0x040fe200000000a3 */
[----:B------:R2:W4:Y:S01]  /*5750*/  MUFU.EX2 R207, R0 ;  /* 0x0000000000cf7308 */ /* 0x0005220000000800 */
[----:B------:R-:W-:Y:S01]  /*5760*/  PRMT R162, R5, 0x7632, R162 ;  /* 0x0000763205a27816 */ /* 0x000fe200000000a2 */
[----:B------:R-:W-:Y:S01]  /*5770*/  IMAD.WIDE.U32 R44, R10, -0x326172a9, RZ ;  /* 0xcd9e8d570a2c7825 */ /* 0x000fe200078e00ff */
[----:B------:R-:W-:-:S03]  /*5780*/  LOP3.LUT R13, R86, R6, R47, 0x96, !PT ;  /* 0x00000006560d7212 */ /* 0x000fc600078e962f */
[----:B------:R-:W-:Y:S01]  /*5790*/  FFMA.FTZ R6, R33, UR4, -R12 ;  /* 0x0000000421067c23 */ /* 0x000fe2000801080c */
[----:B------:R-:W-:Y:S01]  /*57a0*/  PRMT R97, R46, 0x7772, RZ ;  /* 0x000077722e617816 */ /* 0x000fe200000000ff */
[----:B------:R-:W-:Y:S01]  /*57b0*/  VIADD R47, R204, 0xb54cda56 ;  /* 0xb54cda56cc2f7836 */ /* 0x000fe20000000000 */
[C---:B------:R-:W-:Y:S01]  /*57c0*/  PRMT R82, R44.reuse, 0x7771, RZ ;  /* 0x000077712c527816 */ /* 0x040fe200000000ff */
[----:B------:R5:W3:Y:S01]  /*57d0*/  MUFU.EX2 R250, R6 ;  /* 0x0000000600fa7308 */ /* 0x000ae20000000800 */
[----:B------:R-:W-:Y:S02]  /*57e0*/  PRMT R83, R44, 0x7772, RZ ;  /* 0x000077722c537816 */ /* 0x000fe400000000ff */
[----:B------:R-:W-:Y:S01]  /*57f0*/  LOP3.LUT R4, R47, R4, R45, 0x96, !PT ;  /* 0x000000042f047212 */ /* 0x000fe200078e962d */
[----:B------:R-:W-:Y:S01]  /*5800*/  IMAD.IADD R45, R92, 0x1, R124 ;  /* 0x000000015c2d7824 */ /* 0x000fe200078e027c */
[----:B------:R-:W-:Y:S02]  /*5810*/  PRMT R85, R44, 0x7773, RZ ;  /* 0x000077732c557816 */ /* 0x000fe400000000ff */
[----:B------:R-:W-:Y:S01]  /*5820*/  LOP3.LUT R80, R4, 0xff, RZ, 0xc0, !PT ;  /* 0x000000ff04507812 */ /* 0x000fe200078ec0ff */
[----:B--2---:R-:W-:Y:S01]  /*5830*/  FFMA.FTZ R0, R31, UR4, -R2 ;  /* 0x000000041f007c23 */ /* 0x004fe20008010802 */
[----:B----4-:R-:W-:Y:S01]  /*5840*/  F2FP.BF16.F32.PACK_AB R5, R207, R231 ;  /* 0x000000e7cf05723e */ /* 0x010fe200000010ff */
[----:B------:R-:W2:Y:S01]  /*5850*/  LDSM.16.MT88.4 R20, [R45+0xc000] ;  /* 0x00c000002d14783b */ /* 0x000ea20000004200 */
[----:B------:R-:W-:Y:S01]  /*5860*/  SHF.R.U32.HI R96, RZ, 0x18, R4 ;  /* 0x00000018ff607819 */ /* 0x000fe20000011604 */
[----:B------:R4:W-:Y:S01]  /*5870*/  MUFU.EX2 R230, R0 ;  /* 0x0000000000e67308 */ /* 0x0009e20000000800 */
[C---:B------:R-:W-:Y:S01]  /*5880*/  PRMT R161, R5.reuse, 0x7610, R161 ;  /* 0x0000761005a17816 */ /* 0x040fe200000000a1 */
[----:B------:R-:W2:Y:S01]  /*5890*/  LDSM.16.MT88.4 R36, [R45+0xe000] ;  /* 0x00e000002d24783b */ /* 0x000ea20000004200 */
[----:B------:R-:W-:Y:S01]  /*58a0*/  PRMT R164, R5, 0x7632, R164 ;  /* 0x0000763205a47816 */ /* 0x000fe200000000a4 */
[--C-:B------:R-:W-:Y:S01]  /*58b0*/  FFMA.FTZ R5, R26, UR4, -R2.reuse ;  /* 0x000000041a057c23 */ /* 0x100fe20008010802 */
[----:B-----5:R-:W-:Y:S01]  /*58c0*/  FFMA.FTZ R6, R24, UR4, -R2 ;  /* 0x0000000418067c23 */ /* 0x020fe20008010802 */
[----:B-1----:R-:W-:Y:S01]  /*58d0*/  LOP3.LUT R7, R7, 0xff, RZ, 0xc0, !PT ;  /* 0x000000ff07077812 */ /* 0x002fe200078ec0ff */
[----:B------:R-:W-:Y:S01]  /*58e0*/  LDSM.16.MT88.4 R48, [R45+0xe800] ;  /* 0x00e800002d30783b */ /* 0x000fe20000004200 */
[----:B------:R1:W-:Y:S01]  /*58f0*/  MUFU.EX2 R202, R5 ;  /* 0x0000000500ca7308 */ /* 0x0003e20000000800 */
[----:B------:R-:W-:-:S02]  /*5900*/  LOP3.LUT R91, R13, 0xff, RZ, 0xc0, !PT ;  /* 0x000000ff0d5b7812 */ /* 0x000fc400078ec0ff */
[C---:B------:R-:W-:Y:S02]  /*5910*/  PRMT R90, R46.reuse, 0x7773, RZ ;  /* 0x000077732e5a7816 */ /* 0x040fe400000000ff */
[----:B------:R-:W-:Y:S02]  /*5920*/  SHF.R.U32.HI R88, RZ, 0x18, R13 ;  /* 0x00000018ff587819 */ /* 0x000fe4000001160d */
[----:B------:R-:W-:Y:S01]  /*5930*/  PRMT R98, R46, 0x7771, RZ ;  /* 0x000077712e627816 */ /* 0x000fe200000000ff */
[----:B------:R5:W2:Y:S01]  /*5940*/  MUFU.EX2 R248, R6 ;  /* 0x0000000600f87308 */ /* 0x000aa20000000800 */
[----:B----4-:R-:W-:Y:S02]  /*5950*/  FFMA.FTZ R0, R32, UR4, -R2 ;  /* 0x0000000420007c23 */ /* 0x010fe40008010802 */
[----:B------:R-:W-:Y:S05]  /*5960*/  LDSM.16.MT88.4 R32, [R124+0xc800] ;  /* 0x00c800007c20783b */ /* 0x000fea0000004200 */
[----:B------:R4:W4:Y:S01]  /*5970*/  MUFU.EX2 R203, R0 ;  /* 0x0000000000cb7308 */ /* 0x0009220000000800 */
[----:B-1----:R-:W-:-:S04]  /*5980*/  F2FP.BF16.F32.PACK_AB R5, R108, R114 ;  /* 0x000000726c05723e */ /* 0x002fc800000010ff */
[C---:B------:R-:W-:Y:S02]  /*5990*/  PRMT R168, R5.reuse, 0x7610, R168 ;  /* 0x0000761005a87816 */ /* 0x040fe400000000a8 */
[----:B------:R-:W-:Y:S02]  /*59a0*/  PRMT R165, R5, 0x7632, R165 ;  /* 0x0000763205a57816 */ /* 0x000fe400000000a5 */
[----:B-----5:R-:W-:Y:S02]  /*59b0*/  LOP3.LUT R6, R4, 0xffff, RZ, 0xc0, !PT ;  /* 0x0000ffff04067812 */ /* 0x020fe400078ec0ff */
[----:B---3--:R-:W-:Y:S02]  /*59c0*/  F2FP.BF16.F32.PACK_AB R5, R250, R113 ;  /* 0x00000071fa05723e */ /* 0x008fe400000010ff */
[----:B------:R-:W-:Y:S02]  /*59d0*/  SHF.R.U32.HI R84, RZ, 0x8, R6 ;  /* 0x00000008ff547819 */ /* 0x000fe40000011606 */
[----:B--2---:R-:W-:Y:S01]  /*59e0*/  F2FP.BF16.F32.PACK_AB R6, R248, R202 ;  /* 0x000000caf806723e */ /* 0x004fe200000010ff */
[----:B----4-:R-:W-:Y:S01]  /*59f0*/  FFMA.FTZ R0, R28, UR4, -R2 ;  /* 0x000000041c007c23 */ /* 0x010fe20008010802 */
[C---:B------:R-:W-:Y:S01]  /*5a00*/  PRMT R170, R5.reuse, 0x7610, R170 ;  /* 0x0000761005aa7816 */ /* 0x040fe200000000aa */
[----:B------:R-:W1:Y:S01]  /*5a10*/  LDSM.16.MT88.4 R28, [R45+0xc800] ;  /* 0x00c800002d1c783b */ /* 0x000e620000004200 */
[----:B------:R-:W-:Y:S01]  /*5a20*/  PRMT R167, R5, 0x7632, R167 ;  /* 0x0000763205a77816 */ /* 0x000fe200000000a7 */
[----:B------:R2:W-:Y:S01]  /*5a30*/  MUFU.EX2 R206, R0 ;  /* 0x0000000000ce7308 */ /* 0x0005e20000000800 */
[----:B------:R-:W-:-:S02]  /*5a40*/  PRMT R169, R6, 0x7610, R169 ;  /* 0x0000761006a97816 */ /* 0x000fc400000000a9 */
[----:B------:R-:W-:Y:S02]  /*5a50*/  PRMT R166, R6, 0x7632, R166 ;  /* 0x0000763206a67816 */ /* 0x000fe400000000a6 */
[----:B------:R-:W-:Y:S01]  /*5a60*/  PRMT R6, R163, 0x5410, R162 ;  /* 0x00005410a3067816 */ /* 0x000fe200000000a2 */
[----:B--2---:R-:W-:-:S04]  /*5a70*/  FFMA.FTZ R0, R27, UR4, -R2 ;  /* 0x000000041b007c23 */ /* 0x004fc80008010802 */
[----:B------:R2:W3:Y:S02]  /*5a80*/  MUFU.EX2 R249, R0 ;  /* 0x0000000000f97308 */ /* 0x0004e40000000800 */
[----:B--2---:R-:W-:-:S04]  /*5a90*/  F2FP.BF16.F32.PACK_AB R0, R109, R251 ;  /* 0x000000fb6d00723e */ /* 0x004fc800000010ff */
[C---:B------:R-:W-:Y:S02]  /*5aa0*/  PRMT R175, R0.reuse, 0x7610, R175 ;  /* 0x0000761000af7816 */ /* 0x040fe400000000af */
[----:B------:R-:W-:Y:S02]  /*5ab0*/  PRMT R172, R0, 0x7632, R172 ;  /* 0x0000763200ac7816 */ /* 0x000fe400000000ac */
[----:B------:R-:W-:-:S04]  /*5ac0*/  F2FP.BF16.F32.PACK_AB R0, R203, R230 ;  /* 0x000000e6cb00723e */ /* 0x000fc800000010ff */
[C---:B------:R-:W-:Y:S02]  /*5ad0*/  PRMT R174, R0.reuse, 0x7610, R174 ;  /* 0x0000761000ae7816 */ /* 0x040fe400000000ae */
[----:B------:R-:W-:Y:S02]  /*5ae0*/  PRMT R171, R0, 0x7632, R171 ;  /* 0x0000763200ab7816 */ /* 0x000fe400000000ab */
[----:B---3--:R-:W-:-:S04]  /*5af0*/  F2FP.BF16.F32.PACK_AB R0, R249, R206 ;  /* 0x000000cef900723e */ /* 0x008fc800000010ff */
[C---:B------:R-:W-:Y:S02]  /*5b00*/  PRMT R176, R0.reuse, 0x7610, R176 ;  /* 0x0000761000b07816 */ /* 0x040fe400000000b0 */
[----:B------:R-:W-:Y:S01]  /*5b10*/  PRMT R173, R0, 0x7632, R173 ;  /* 0x0000763200ad7816 */ /* 0x000fe200000000ad */
[--C-:B------:R-:W-:Y:S01]  /*5b20*/  IMAD R0, R7, 0x10000, R7.reuse ;  /* 0x0001000007007824 */ /* 0x100fe200078e0207 */
[----:B------:R-:W-:Y:S02]  /*5b30*/  PRMT R7, R4, 0x7632, R7 ;  /* 0x0000763204077816 */ /* 0x000fe40000000007 */
[----:B------:R-:W-:Y:S02]  /*5b40*/  PRMT R4, R80, 0x5410, R84 ;  /* 0x0000541050047816 */ /* 0x000fe40000000054 */
[----:B------:R-:W-:Y:S02]  /*5b50*/  LOP3.LUT R89, R7, 0xff, RZ, 0xc0, !PT ;  /* 0x000000ff07597812 */ /* 0x000fe400078ec0ff */
[----:B------:R-:W-:-:S02]  /*5b60*/  PRMT R7, R175, 0x5410, R172 ;  /* 0x00005410af077816 */ /* 0x000fc400000000ac */
[----:B------:R-:W-:Y:S02]  /*5b70*/  PRMT R5, R89, 0x5410, R96 ;  /* 0x0000541059057816 */ /* 0x000fe40000000060 */
[----:B------:R-:W-:-:S03]  /*5b80*/  HSET2.LE.AND R4, R4, R0, PT ;  /* 0x0000000004047233 */ /* 0x000fc60003803000 */
[----:B------:R-:W-:Y:S02]  /*5b90*/  HSET2.LE.AND R5, R5, R0, PT ;  /* 0x0000000005057233 */ /* 0x000fe40003803000 */
[----:B------:R-:W-:Y:S02]  /*5ba0*/  LOP3.LUT R8, R6, R4, RZ, 0xc0, !PT ;  /* 0x0000000406087212 */ /* 0x000fe400078ec0ff */
[----:B------:R-:W-:Y:S02]  /*5bb0*/  PRMT R4, R161, 0x5410, R164 ;  /* 0x00005410a1047816 */ /* 0x000fe400000000a4 */
[----:B------:R-:W-:Y:S02]  /*5bc0*/  PRMT R6, R83, 0x5410, R85 ;  /* 0x0000541053067816 */ /* 0x000fe40000000055 */
[----:B------:R-:W-:Y:S01]  /*5bd0*/  LOP3.LUT R9, R4, R5, RZ, 0xc0, !PT ;  /* 0x0000000504097212 */ /* 0x000fe200078ec0ff */
[----:B------:R-:W-:Y:S01]  /*5be0*/  IMAD.MOV.U32 R4, RZ, RZ, R44 ;  /* 0x000000ffff047224 */ /* 0x000fe200078e002c */
[----:B------:R-:W-:-:S04]  /*5bf0*/  LOP3.LUT R5, R13, 0xffff, RZ, 0xc0, !PT ;  /* 0x0000ffff0d057812 */ /* 0x000fc800078ec0ff */
[----:B------:R-:W-:Y:S02]  /*5c00*/  LOP3.LUT R4, R4, 0xff, RZ, 0xc0, !PT ;  /* 0x000000ff04047812 */ /* 0x000fe400078ec0ff */
[----:B------:R-:W-:Y:S02]  /*5c10*/  SHF.R.U32.HI R99, RZ, 0x8, R5 ;  /* 0x00000008ff637819 */ /* 0x000fe40000011605 */
[----:B------:R-:W-:Y:S02]  /*5c20*/  PRMT R4, R4, 0x5410, R82 ;  /* 0x0000541004047816 */ /* 0x000fe40000000052 */
[----:B------:R-:W-:Y:S02]  /*5c30*/  LOP3.LUT R5, R6, 0xff00ff, RZ, 0xc0, !PT ;  /* 0x00ff00ff06057812 */ /* 0x000fe400078ec0ff */
[----:B------:R-:W-:Y:S02]  /*5c40*/  PRMT R6, R91, 0x5410, R99 ;  /* 0x000054105b067816 */ /* 0x000fe40000000063 */
[----:B------:R-:W-:-:S02]  /*5c50*/  HSET2.LE.AND R4, R4, R0, PT ;  /* 0x0000000004047233 */ /* 0x000fc40003803000 */
[--C-:B------:R-:W-:Y:S02]  /*5c60*/  HSET2.LE.AND R5, R5, R0.reuse, PT ;  /* 0x0000000005057233 */ /* 0x100fe40003803000 */
[----:B------:R-:W-:Y:S02]  /*5c70*/  HSET2.LE.AND R6, R6, R0, PT ;  /* 0x0000000006067233 */ /* 0x000fe40003803000 */
[----:B------:R-:W-:Y:S02]  /*5c80*/  LOP3.LUT R10, R7, R4, RZ, 0xc0, !PT ;  /* 0x00000004070a7212 */ /* 0x000fe400078ec0ff */
[----:B------:R-:W-:Y:S02]  /*5c90*/  PRMT R4, R174, 0x5410, R171 ;  /* 0x00005410ae047816 */ /* 0x000fe400000000ab */
[----:B------:R-:W-:Y:S02]  /*5ca0*/  PRMT R7, R13, 0x7632, R7 ;  /* 0x000076320d077816 */ /* 0x000fe40000000007 */
[----:B------:R-:W-:Y:S01]  /*5cb0*/  LOP3.LUT R11, R4, R5, RZ, 0xc0, !PT ;  /* 0x00000005040b7212 */ /* 0x000fe200078ec0ff */
[----:B------:R-:W-:Y:S01]  /*5cc0*/  IMAD.MOV.U32 R5, RZ, RZ, R46 ;  /* 0x000000ffff057224 */ /* 0x000fe200078e002e */
[----:B------:R-:W-:-:S02]  /*5cd0*/  PRMT R4, R168, 0x5410, R165 ;  /* 0x00005410a8047816 */ /* 0x000fc400000000a5 */
[----:B------:R-:W-:Y:S02]  /*5ce0*/  LOP3.LUT R87, R7, 0xff, RZ, 0xc0, !PT ;  /* 0x000000ff07577812 */ /* 0x000fe400078ec0ff */
[----:B------:R-:W-:Y:S01]  /*5cf0*/  LOP3.LUT R4, R4, R6, RZ, 0xc0, !PT ;  /* 0x0000000604047212 */ /* 0x000fe200078ec0ff */
[C---:B------:R-:W-:Y:S01]  /*5d00*/  HMMA.16816.F32.BF16 R24, R8.reuse, R20, RZ ;  /* 0x000000140818723c */ /* 0x040fe200000418ff */
[----:B------:R-:W-:Y:S02]  /*5d10*/  LOP3.LUT R6, R5, 0xff, RZ, 0xc0, !PT ;  /* 0x000000ff05067812 */ /* 0x000fe400078ec0ff */
[----:B------:R-:W-:Y:S02]  /*5d20*/  PRMT R5, R97, 0x5410, R90 ;  /* 0x0000541061057816 */ /* 0x000fe4000000005a */
[----:B------:R-:W-:Y:S02]  /*5d30*/  PRMT R6, R6, 0x5410, R98 ;  /* 0x0000541006067816 */ /* 0x000fe40000000062 */
[----:B------:R-:W-:Y:S01]  /*5d40*/  LOP3.LUT R7, R5, 0xff00ff, RZ, 0xc0, !PT ;  /* 0x00ff00ff05077812 */ /* 0x000fe200078ec0ff */
[----:B------:R-:W-:Y:S01]  /*5d50*/  HMMA.16816.F32.BF16 R20, R8, R22, RZ ;  /* 0x000000160814723c */ /* 0x000fe200000418ff */
[----:B------:R-:W-:-:S02]  /*5d60*/  PRMT R5, R87, 0x5410, R88 ;  /* 0x0000541057057816 */ /* 0x000fc40000000058 */
[----:B------:R-:W-:Y:S02]  /*5d70*/  PRMT R13, R176, 0x5410, R173 ;  /* 0x00005410b00d7816 */ /* 0x000fe400000000ad */
[--C-:B------:R-:W-:Y:S02]  /*5d80*/  HSET2.LE.AND R6, R6, R0.reuse, PT ;  /* 0x0000000006067233 */ /* 0x100fe40003803000 */
[--C-:B------:R-:W-:Y:S01]  /*5d90*/  HSET2.LE.AND R5, R5, R0.reuse, PT ;  /* 0x0000000005057233 */ /* 0x100fe20003803000 */
[----:B------:R-:W-:Y:S01]  /*5da0*/  HMMA.16816.F32.BF16 R16, R8, R36, RZ ;  /* 0x000000240810723c */ /* 0x000fe200000418ff */
[----:B------:R-:W-:-:S03]  /*5db0*/  HSET2.LE.AND R7, R7, R0, PT ;  /* 0x0000000007077233 */ /* 0x000fc60003803000 */
[----:B------:R-:W-:Y:S02]  /*5dc0*/  LOP3.LUT R5, R13, R5, RZ, 0xc0, !PT ;  /* 0x000000050d057212 */ /* 0x000fe400078ec0ff */
[----:B------:R-:W-:-:S04]  /*5dd0*/  PRMT R13, R170, 0x5410, R167 ;  /* 0x00005410aa0d7816 */ /* 0x000fc800000000a7 */
[----:B------:R-:W-:Y:S02]  /*5de0*/  LOP3.LUT R6, R13, R6, RZ, 0xc0, !PT ;  /* 0x000000060d067212 */ /* 0x000fe400078ec0ff */
[----:B------:R-:W-:-:S04]  /*5df0*/  PRMT R13, R169, 0x5410, R166 ;  /* 0x00005410a90d7816 */ /* 0x000fc800000000a6 */
[----:B------:R-:W-:Y:S01]  /*5e00*/  LOP3.LUT R7, R13, R7, RZ, 0xc0, !PT ;  /* 0x000000070d077212 */ /* 0x000fe200078ec0ff */
[----:B------:R-:W-:-:S06]  /*5e10*/  VIADD R13, R124, 0xc000 ;  /* 0x0000c0007c0d7836 */ /* 0x000fcc0000000000 */
[C---:B-1----:R-:W-:Y:S01]  /*5e20*/  HMMA.16816.F32.BF16 R72, R4.reuse, R30, R20 ;  /* 0x0000001e0448723c */ /* 0x042fe20000041814 */
[----:B------:R-:W-:Y:S02]  /*5e30*/  VIADD R20, R124, 0xc040 ;  /* 0x0000c0407c147836 */ /* 0x000fe40000000000 */
[----:B------:R-:W-:Y:S02]  /*5e40*/  @P2 VIADD R20, R13, 0xffffffc0 ;  /* 0xffffffc00d142836 */ /* 0x000fe40000000000 */
[----:B------:R-:W-:Y:S02]  /*5e50*/  VIADD R13, R14, 0x1 ;  /* 0x000000010e0d7836 */ /* 0x000fe40000000000 */
[----:B------:R-:W-:Y:S01]  /*5e60*/  IMAD.IADD R92, R92, 0x1, R20 ;  /* 0x000000015c5c7824 */ /* 0x000fe200078e0214 */
[----:B------:R-:W-:Y:S02]  /*5e70*/  HMMA.16816.F32.BF16 R104, R4, R48, R16 ;  /* 0x000000300468723c */ /* 0x000fe40000041810 */
[----:B------:R-:W-:-:S05]  /*5e80*/  LOP3.LUT R13, R205, R13, R63, 0x96, !PT ;  /* 0x0000000dcd0d7212 */ /* 0x000fca00078e963f */
[----:B------:R-:W-:Y:S01]  /*5e90*/  IMAD.WIDE.U32 R22, R13, -0x326172a9, RZ ;  /* 0xcd9e8d570d167825 */ /* 0x000fe200078e00ff */
[----:B------:R-:W-:Y:S01]  /*5ea0*/  HMMA.16816.F32.BF16 R16, R8, R38, RZ ;  /* 0x000000260810723c */ /* 0x000fe200000418ff */
[----:B------:R-:W1:Y:S02]  /*5eb0*/  LDSM.16.MT88.4 R36, [R20] ;  /* 0x000000001424783b */ /* 0x000e640000004200 */
[----:B------:R-:W-:Y:S01]  /*5ec0*/  FFMA.FTZ R13, R57, UR4, -R12 ;  /* 0x00000004390d7c23 */ /* 0x000fe2000801080c */
[----:B------:R-:W-:Y:S02]  /*5ed0*/  LOP3.LUT R14, R53, R60, R23, 0x96, !PT ;  /* 0x0000003c350e7212 */ /* 0x000fe400078e9617 */
[----:B------:R-:W-:Y:S01]  /*5ee0*/  LOP3.LUT R21, R15, R22, R229, 0x96, !PT ;  /* 0x000000160f157212 */ /* 0x000fe200078e96e5 */
[----:B------:R2:W-:Y:S01]  /*5ef0*/  MUFU.EX2 R199, R13 ;  /* 0x0000000d00c77308 */ /* 0x0005e20000000800 */
[----:B------:R-:W3:Y:S01]  /*5f00*/  LDSM.16.MT88.4 R60, [R92] ;  /* 0x000000005c3c783b */ /* 0x000ee20000004200 */
[----:B------:R-:W-:Y:S01]  /*5f10*/  IMAD.WIDE.U32 R14, R14, -0x2daee0ad, RZ ;  /* 0xd2511f530e0e7825 */ /* 0x000fe200078e00ff */
[----:B------:R-:W-:Y:S04]  /*5f20*/  HMMA.16816.F32.BF16 R76, R4, R28, R24 ;  /* 0x0000001c044c723c */ /* 0x000fe80000041818 */
[----:B------:R-:W-:-:S04]  /*5f30*/  LOP3.LUT R15, R56, R130, R15, 0x96, !PT ;  /* 0x00000082380f7212 */ /* 0x000fc800078e960f */
[----:B------:R-:W-:Y:S01]  /*5f40*/  HMMA.16816.F32.BF16 R24, R8, R40, RZ ;  /* 0x000000280818723c */ /* 0x000fe200000418ff */
[----:B--2---:R-:W-:-:S07]  /*5f50*/  FFMA.FTZ R13, R59, UR4, -R12 ;  /* 0x000000043b0d7c23 */ /* 0x004fce000801080c */
[----:B------:R-:W-:Y:S01]  /*5f60*/  HMMA.16816.F32.BF16 R120, R4, R50, R16 ;  /* 0x000000320478723c */ /* 0x000fe20000041810 */
[----:B------:R-:W-:Y:S01]  /*5f70*/  IMAD.WIDE.U32 R16, R21, -0x2daee0ad, RZ ;  /* 0xd2511f5315107825 */ /* 0x000fe200078e00ff */
[----:B------:R2:W-:Y:S01]  /*5f80*/  MUFU.EX2 R196, R13 ;  /* 0x0000000d00c47308 */ /* 0x0005e20000000800 */
[----:B------:R-:W-:Y:S04]  /*5f90*/  LDSM.16.MT88.4 R56, [R92+0x800] ;  /* 0x000800005c38783b */ /* 0x000fe80000004200 */
[----:B------:R-:W-:Y:S01]  /*5fa0*/  LDSM.16.MT88.4 R48, [R20+0x2000] ;  /* 0x002000001430783b */ /* 0x000fe20000004200 */
[----:B------:R-:W-:Y:S03]  /*5fb0*/  HMMA.16816.F32.BF16 R28, R8, R42, RZ ;  /* 0x0000002a081c723c */ /* 0x000fe600000418ff */
[----:B------:R-:W4:Y:S05]  /*5fc0*/  LDSM.16.MT88.4 R40, [R20+0x800] ;  /* 0x000800001428783b */ /* 0x000f2a0000004200 */
[----:B------:R-:W-:Y:S01]  /*5fd0*/  HMMA.16816.F32.BF16 R244, R4, R32, R24 ;  /* 0x0000002004f4723c */ /* 0x000fe20000041818 */
[----:B--2---:R-:W-:Y:S01]  /*5fe0*/  LOP3.LUT R13, R52, R14, R17, 0x96, !PT ;  /* 0x0000000e340d7212 */ /* 0x004fe200078e9611 */
[----:B------:R-:W-:-:S04]  /*5ff0*/  IMAD.WIDE.U32 R14, R15, -0x326172a9, RZ ;  /* 0xcd9e8d570f0e7825 */ /* 0x000fc800078e00ff */
[----:B------:R-:W-:Y:S01]  /*6000*/  FFMA.FTZ R17, R70, UR4, -R12 ;  /* 0x0000000446117c23 */ /* 0x000fe2000801080c */
[----:B------:R-:W-:-:S03]  /*6010*/  IMAD.WIDE.U32 R52, R13, -0x326172a9, RZ ;  /* 0xcd9e8d570d347825 */ /* 0x000fc600078e00ff */
[----:B------:R2:W-:Y:S01]  /*6020*/  MUFU.EX2 R195, R17 ;  /* 0x0000001100c37308 */ /* 0x0005e20000000800 */
[----:B------:R-:W-:Y:S01]  /*6030*/  LOP3.LUT R15, R55, R228, R15, 0x96, !PT ;  /* 0x000000e4370f7212 */ /* 0x000fe200078e960f */
[----:B------:R-:W-:Y:S01]  /*6040*/  FFMA.FTZ R13, R71, UR4, -R12 ;  /* 0x00000004470d7c23 */ /* 0x000fe2000801080c */
[----:B-1----:R-:W-:Y:S05]  /*6050*/  HMMA.16816.F32.BF16 R24, R8, R38, RZ ;  /* 0x000000260818723c */ /* 0x002fea00000418ff */
[----:B------:R1:W5:Y:S03]  /*6060*/  MUFU.EX2 R194, R13 ;  /* 0x0000000d00c27308 */ /* 0x0003660000000800 */
[----:B------:R-:W-:Y:S01]  /*6070*/  HMMA.16816.F32.BF16 R240, R4, R34, R28 ;  /* 0x0000002204f0723c */ /* 0x000fe2000004181c */
[----:B--2---:R-:W-:Y:S01]  /*6080*/  LOP3.LUT R17, R54, R14, R53, 0x96, !PT ;  /* 0x0000000e36117212 */ /* 0x004fe200078e9635 */
[----:B------:R-:W-:-:S06]  /*6090*/  IMAD.WIDE.U32 R14, R15, -0x2daee0ad, RZ ;  /* 0xd2511f530f0e7825 */ /* 0x000fcc00078e00ff */
[----:B---3--:R-:W-:Y:S01]  /*60a0*/  HMMA.16816.F32.BF16 R28, R8, R60, RZ ;  /* 0x0000003c081c723c */ /* 0x008fe200000418ff */
[----:B------:R-:W-:Y:S01]  /*60b0*/  IMAD.WIDE.U32 R54, R17, -0x2daee0ad, RZ ;  /* 0xd2511f5311367825 */ /* 0x000fe200078e00ff */
[----:B------:R-:W-:-:S03]  /*60c0*/  LOP3.LUT R15, R65, R16, R15, 0x96, !PT ;  /* 0x00000010410f7212 */ /* 0x000fc600078e960f */
[--C-:B------:R-:W-:Y:S01]  /*60d0*/  FFMA.FTZ R16, R68, UR4, -R2.reuse ;  /* 0x0000000444107c23 */ /* 0x100fe20008010802 */
[----:B-1----:R-:W-:Y:S01]  /*60e0*/  FFMA.FTZ R13, R66, UR4, -R2 ;  /* 0x00000004420d7c23 */ /* 0x002fe20008010802 */
[----:B-----5:R-:W-:Y:S01]  /*60f0*/  F2FP.BF16.F32.PACK_AB R17, R194, R195 ;  /* 0x000000c3c211723e */ /* 0x020fe200000010ff */
[----:B----4-:R-:W-:Y:S01]  /*6100*/  HMMA.16816.F32.BF16 R232, R4, R42, R24 ;  /* 0x0000002a04e8723c */ /* 0x010fe20000041818 */
[----:B------:R-:W-:Y:S01]  /*6110*/  LOP3.LUT R14, R64, R14, R55, 0x96, !PT ;  /* 0x0000000e400e7212 */ /* 0x000fe200078e9637 */
[----:B------:R1:W-:Y:S01]  /*6120*/  MUFU.EX2 R190, R13 ;  /* 0x0000000d00be7308 */ /* 0x0003e20000000800 */
[----:B------:R-:W-:Y:S01]  /*6130*/  IMAD.WIDE.U32 R22, R15, -0x326172a9, RZ ;  /* 0xcd9e8d570f167825 */ /* 0x000fe200078e00ff */
[----:B------:R-:W2:Y:S01]  /*6140*/  LDSM.16.MT88.4 R24, [R45+0xd000] ;  /* 0x00d000002d18783b */ /* 0x000ea20000004200 */
[C---:B------:R-:W-:Y:S02]  /*6150*/  PRMT R93, R17.reuse, 0x7610, R93 ;  /* 0x00007610115d7816 */ /* 0x040fe4000000005d */
[----:B------:R-:W-:Y:S01]  /*6160*/  IMAD.WIDE.U32 R14, R14, -0x326172a9, RZ ;  /* 0xcd9e8d570e0e7825 */ /* 0x000fe200078e00ff */
[----:B------:R-:W-:Y:S01]  /*6170*/  HMMA.16816.F32.BF16 R32, R8, R36, RZ ;  /* 0x000000240820723c */ /* 0x000fe200000418ff */
[----:B------:R-:W3:Y:S01]  /*6180*/  LDSM.16.MT88.4 R36, [R124+0xe000] ;  /* 0x00e000007c24783b */ /* 0x000ee20000004200 */
[----:B------:R4:W-:Y:S01]  /*6190*/  MUFU.EX2 R179, R16 ;  /* 0x0000001000b37308 */ /* 0x0009e20000000800 */
[----:B------:R-:W-:Y:S01]  /*61a0*/  PRMT R136, R17, 0x7632, R136 ;  /* 0x0000763211887816 */ /* 0x000fe20000000088 */
[----:B------:R-:W-:Y:S01]  /*61b0*/  IMAD.MOV.U32 R64, RZ, RZ, R114 ;  /* 0x000000ffff407224 */ /* 0x000fe200078e0072 */
[C---:B------:R-:W-:Y:S01]  /*61c0*/  PRMT R125, R14.reuse, 0x7772, RZ ;  /* 0x000077720e7d7816 */ /* 0x040fe200000000ff */
[----:B------:R-:W-:Y:S01]  /*61d0*/  IMAD.MOV.U32 R65, RZ, RZ, R109 ;  /* 0x000000ffff417224 */ /* 0x000fe200078e006d */
[C---:B------:R-:W-:Y:S01]  /*61e0*/  PRMT R126, R14.reuse, 0x7773, RZ ;  /* 0x000077730e7e7816 */ /* 0x040fe200000000ff */
[----:B------:R-:W-:Y:S01]  /*61f0*/  HMMA.16816.F32.BF16 R208, R4, R56, R28 ;  /* 0x0000003804d0723c */ /* 0x000fe2000004181c */
[----:B------:R-:W-:Y:S01]  /*6200*/  PRMT R57, R14, 0x7771, RZ ;  /* 0x000077710e397816 */ /* 0x000fe200000000ff */
[----:B------:R-:W-:-:S02]  /*6210*/  IMAD.MOV.U32 R56, RZ, RZ, R110 ;  /* 0x000000ffff387224 */ /* 0x000fc400078e006e */
[----:B-1----:R-:W-:Y:S01]  /*6220*/  FFMA.FTZ R13, R67, UR4, -R2 ;  /* 0x00000004430d7c23 */ /* 0x002fe20008010802 */
[----:B------:R-:W-:Y:S02]  /*6230*/  IMAD.MOV.U32 R67, RZ, RZ, R113 ;  /* 0x000000ffff437224 */ /* 0x000fe400078e0071 */
[----:B------:R-:W-:Y:S01]  /*6240*/  IMAD.MOV.U32 R66, RZ, RZ, R108 ;  /* 0x000000ffff427224 */ /* 0x000fe200078e006c */
[----:B------:R1:W5:Y:S01]  /*6250*/  MUFU.EX2 R188, R13 ;  /* 0x0000000d00bc7308 */ /* 0x0003620000000800 */
[----:B----4-:R-:W-:-:S03]  /*6260*/  FFMA.FTZ R16, R69, UR4, -R2 ;  /* 0x0000000445107c23 */ /* 0x010fc60008010802 */
[----:B------:R-:W-:Y:S01]  /*6270*/  HMMA.16816.F32.BF16 R236, R4, R40, R32 ;  /* 0x0000002804ec723c */ /* 0x000fe20000041820 */
[----:B------:R-:W4:Y:S03]  /*6280*/  LDSM.16.MT88.4 R40, [R124+0xe800] ;  /* 0x00e800007c28783b */ /* 0x000f260000004200 */
[----:B------:R2:W3:Y:S01]  /*6290*/  MUFU.EX2 R178, R16 ;  /* 0x0000001000b27308 */ /* 0x0004e20000000800 */
[----:B-1----:R-:W-:Y:S02]  /*62a0*/  LOP3.LUT R13, R47, R22, R15, 0x96, !PT ;  /* 0x000000162f0d7212 */ /* 0x002fe400078e960f */
[----:B-----5:R-:W-:Y:S02]  /*62b0*/  F2FP.BF16.F32.PACK_AB R18, R188, R190 ;  /* 0x000000bebc12723e */ /* 0x020fe400000010ff */
[C---:B------:R-:W-:Y:S02]  /*62c0*/  LOP3.LUT R15, R13.reuse, 0xffff, RZ, 0xc0, !PT ;  /* 0x0000ffff0d0f7812 */ /* 0x040fe400078ec0ff */
[----:B------:R-:W-:-:S02]  /*62d0*/  LOP3.LUT R53, R13, 0xff, RZ, 0xc0, !PT ;  /* 0x000000ff0d357812 */ /* 0x000fc400078ec0ff */
[----:B------:R-:W-:Y:S02]  /*62e0*/  SHF.R.U32.HI R55, RZ, 0x8, R15 ;  /* 0x00000008ff377819 */ /* 0x000fe4000001160f */
[----:B------:R-:W-:Y:S02]  /*62f0*/  F2FP.BF16.F32.PACK_AB R15, R196, R199 ;  /* 0x000000c7c40f723e */ /* 0x000fe400000010ff */
[----:B------:R-:W-:Y:S02]  /*6300*/  PRMT R17, R13, 0x7632, R17 ;  /* 0x000076320d117816 */ /* 0x000fe40000000011 */
[C---:B------:R-:W-:Y:S02]  /*6310*/  PRMT R138, R15.reuse, 0x7610, R138 ;  /* 0x000076100f8a7816 */ /* 0x040fe4000000008a */
[----:B------:R-:W-:Y:S02]  /*6320*/  PRMT R137, R15, 0x7632, R137 ;  /* 0x000076320f897816 */ /* 0x000fe40000000089 */
[----:B------:R-:W-:-:S02]  /*6330*/  PRMT R15, R53, 0x5410, R55 ;  /* 0x00005410350f7816 */ /* 0x000fc40000000037 */
[----:B--2---:R-:W-:Y:S02]  /*6340*/  PRMT R16, R138, 0x5410, R137 ;  /* 0x000054108a107816 */ /* 0x004fe40000000089 */
[----:B------:R-:W-:Y:S02]  /*6350*/  SHF.R.U32.HI R21, RZ, 0x18, R13 ;  /* 0x00000018ff157819 */ /* 0x000fe4000001160d */
[----:B------:R-:W-:Y:S02]  /*6360*/  HSET2.LE.AND R15, R15, R0, PT ;  /* 0x000000000f0f7233 */ /* 0x000fe40003803000 */
[----:B------:R-:W-:Y:S02]  /*6370*/  PRMT R13, R125, 0x5410, R126 ;  /* 0x000054107d0d7816 */ /* 0x000fe4000000007e */
[----:B------:R-:W-:Y:S02]  /*6380*/  LOP3.LUT R47, R17, 0xff, RZ, 0xc0, !PT ;  /* 0x000000ff112f7812 */ /* 0x000fe400078ec0ff */
[----:B------:R-:W-:-:S02]  /*6390*/  LOP3.LUT R16, R16, R15, RZ, 0xc0, !PT ;  /* 0x0000000f10107212 */ /* 0x000fc400078ec0ff */
[----:B---3--:R-:W-:Y:S02]  /*63a0*/  F2FP.BF16.F32.PACK_AB R15, R178, R179 ;  /* 0x000000b3b20f723e */ /* 0x008fe400000010ff */
[----:B------:R-:W-:Y:S02]  /*63b0*/  LOP3.LUT R19, R13, 0xff00ff, RZ, 0xc0, !PT ;  /* 0x00ff00ff0d137812 */ /* 0x000fe400078ec0ff */
[C---:B------:R-:W-:Y:S02]  /*63c0*/  PRMT R102, R15.reuse, 0x7610, R102 ;  /* 0x000076100f667816 */ /* 0x040fe40000000066 */
[----:B------:R-:W-:Y:S01]  /*63d0*/  PRMT R94, R15, 0x7632, R94 ;  /* 0x000076320f5e7816 */ /* 0x000fe2000000005e */
[----:B------:R-:W-:Y:S01]  /*63e0*/  IMAD.MOV.U32 R15, RZ, RZ, R14 ;  /* 0x000000ffff0f7224 */ /* 0x000fe200078e000e */
[----:B------:R-:W-:Y:S02]  /*63f0*/  PRMT R13, R47, 0x5410, R21 ;  /* 0x000054102f0d7816 */ /* 0x000fe40000000015 */
[----:B------:R-:W-:-:S02]  /*6400*/  PRMT R103, R18, 0x7610, R103 ;  /* 0x0000761012677816 */ /* 0x000fc40000000067 */
[----:B------:R-:W-:Y:S02]  /*6410*/  LOP3.LUT R15, R15, 0xff, RZ, 0xc0, !PT ;  /* 0x000000ff0f0f7812 */ /* 0x000fe400078ec0ff */
[----:B------:R-:W-:Y:S02]  /*6420*/  PRMT R95, R18, 0x7632, R95 ;  /* 0x00007632125f7816 */ /* 0x000fe4000000005f */
[--C-:B------:R-:W-:Y:S02]  /*6430*/  HSET2.LE.AND R13, R13, R0.reuse, PT ;  /* 0x000000000d0d7233 */ /* 0x100fe40003803000 */
[----:B------:R-:W-:Y:S02]  /*6440*/  PRMT R15, R15, 0x5410, R57 ;  /* 0x000054100f0f7816 */ /* 0x000fe40000000039 */
[----:B------:R-:W-:Y:S02]  /*6450*/  PRMT R17, R103, 0x5410, R95 ;  /* 0x0000541067117816 */ /* 0x000fe4000000005f */
[----:B------:R-:W-:-:S02]  /*6460*/  HSET2.LE.AND R19, R19, R0, PT ;  /* 0x0000000013137233 */ /* 0x000fc40003803000 */
[----:B------:R-:W-:Y:S02]  /*6470*/  HSET2.LE.AND R15, R15, R0, PT ;  /* 0x000000000f0f7233 */ /* 0x000fe40003803000 */
[----:B------:R-:W-:Y:S02]  /*6480*/  LOP3.LUT R17, R17, R13, RZ, 0xc0, !PT ;  /* 0x0000000d11117212 */ /* 0x000fe400078ec0ff */
[----:B------:R-:W-:-:S04]  /*6490*/  PRMT R13, R93, 0x5410, R136 ;  /* 0x000054105d0d7816 */ /* 0x000fc80000000088 */
[----:B------:R-:W-:Y:S02]  /*64a0*/  LOP3.LUT R18, R13, R15, RZ, 0xc0, !PT ;  /* 0x0000000f0d127212 */ /* 0x000fe400078ec0ff */
[----:B------:R-:W-:-:S04]  /*64b0*/  PRMT R13, R102, 0x5410, R94 ;  /* 0x00005410660d7816 */ /* 0x000fc8000000005e */
[----:B------:R-:W-:Y:S01]  /*64c0*/  LOP3.LUT R19, R13, R19, RZ, 0xc0, !PT ;  /* 0x000000130d137212 */ /* 0x000fe200078ec0ff */
[----:B------:R-:W-:Y:S08]  /*64d0*/  HMMA.16816.F32.BF16 R32, R8, R62, RZ ;  /* 0x0000003e0820723c */ /* 0x000ff000000418ff */
[C---:B------:R-:W-:Y:S08]  /*64e0*/  HMMA.16816.F32.BF16 R112, R16.reuse, R24, R76 ;  /* 0x000000181070723c */ /* 0x040ff0000004184c */
[----:B------:R-:W-:Y:S01]  /*64f0*/  HMMA.16816.F32.BF16 R68, R16, R26, R72 ;  /* 0x0000001a1044723c */ /* 0x000fe20000041848 */
[----:B------:R1:W2:Y:S01]  /*6500*/  LDL.LU.S16 R73, [R1] ;  /* 0x0000000001497983 */ /* 0x0002a20000300600 */
[----:B------:R-:W-:-:S03]  /*6510*/  IMAD.MOV.U32 R75, RZ, RZ, R128 ;  /* 0x000000ffff4b7224 */ /* 0x000fc600078e0080 */
[----:B------:R1:W3:Y:S03]  /*6520*/  LDL.LU.S16 R72, [R1+0xc] ;  /* 0x00000c0001487983 */ /* 0x0002e60000300600 */
[C---:B------:R-:W-:Y:S01]  /*6530*/  HMMA.16816.F32.BF16 R24, R8.reuse, R38, RZ ;  /* 0x000000260818723c */ /* 0x040fe200000418ff */
[----:B------:R1:W5:Y:S07]  /*6540*/  LDL.LU.S16 R74, [R1+0x8] ;  /* 0x00000800014a7983 */ /* 0x00036e0000300600 */
[----:B------:R-:W-:Y:S01]  /*6550*/  HMMA.16816.F32.BF16 R28, R8, R36, RZ ;  /* 0x00000024081c723c */ /* 0x000fe200000418ff */
[----:B------:R-:W1:Y:S07]  /*6560*/  LDSM.16.MT88.4 R36, [R20+0x2800] ;  /* 0x002800001424783b */ /* 0x000e6e0000004200 */
[C---:B------:R-:W-:Y:S01]  /*6570*/  HMMA.16816.F32.BF16 R220, R4.reuse, R58, R32 ;  /* 0x0000003a04dc723c */ /* 0x040fe20000041820 */
[----:B------:R1:W2:Y:S04]  /*6580*/  LDL.LU.S16 R58, [R1+0x20] ;  /* 0x00002000013a7983 */ /* 0x0002a80000300600 */
[----:B------:R1:W3:Y:S03]  /*6590*/  LDL.LU.S16 R59, [R1+0x1c] ;  /* 0x00001c00013b7983 */ /* 0x0002e60000300600 */
[----:B----4-:R-:W-:Y:S01]  /*65a0*/  HMMA.16816.F32.BF16 R180, R4, R42, R24 ;  /* 0x0000002a04b4723c */ /* 0x010fe20000041818 */
[----:B------:R-:W-:Y:S07]  /*65b0*/  LDSM.16.MT88.4 R32, [R124+0x10800] ;  /* 0x010800007c20783b */ /* 0x000fee0000004200 */
[----:B------:R-:W-:Y:S01]  /*65c0*/  HMMA.16816.F32.BF16 R24, R8, R48, RZ ;  /* 0x000000300818723c */ /* 0x000fe200000418ff */
[----:B------:R4:W4:Y:S07]  /*65d0*/  LDL.LU.S16 R49, [R1+0x4] ;  /* 0x0000040001317983 */ /* 0x00092e0000300600 */
[C---:B------:R-:W-:Y:S01]  /*65e0*/  HMMA.16816.F32.BF16 R224, R4.reuse, R40, R28 ;  /* 0x0000002804e0723c */ /* 0x040fe2000004181c */
[----:B------:R-:W1:Y:S04]  /*65f0*/  LDSM.16.MT88.4 R28, [R92+0x2000] ;  /* 0x002000005c1c783b */ /* 0x000e680000004200 */
[----:B------:R-:W1:Y:S07]  /*6600*/  LDSM.16.MT88.4 R40, [R92+0x2800] ;  /* 0x002800005c28783b */ /* 0x000e6e0000004200 */
[----:B-1----:R-:W-:Y:S08]  /*6610*/  HMMA.16816.F32.BF16 R128, R4, R36, R24 ;  /* 0x000000240480723c */ /* 0x002ff00000041818 */
[----:B------:R-:W-:-:S15]  /*6620*/  HMMA.16816.F32.BF16 R24, R8, R50, RZ ;  /* 0x000000320818723c */ /* 0x000fde00000418ff */
[----:B------:R-:W-:-:S05]  /*6630*/  NOP ;  /* 0x0000000000007918 */ /* 0x000fca0000000000 */
[----:B------:R-:W-:Y:S01]  /*6640*/  HMMA.16816.F32.BF16 R148, R4, R38, R24 ;  /* 0x000000260494723c */ /* 0x000fe20000041818 */
[----:B------:R-:W1:Y:S07]  /*6650*/  LDSM.16.MT88.4 R36, [R124+0x10000] ;  /* 0x010000007c24783b */ /* 0x000e6e0000004200 */
[C---:B------:R-:W-:Y:S08]  /*6660*/  HMMA.16816.F32.BF16 R24, R8.reuse, R28, RZ ;  /* 0x0000001c0818723c */ /* 0x040ff000000418ff */
[----:B------:R-:W-:-:S12]  /*6670*/  HMMA.16816.F32.BF16 R28, R8, R30, RZ ;  /* 0x0000001e081c723c */ /* 0x000fd800000418ff */
[----:B------:R-:W-:Y:S08]  /*6680*/  HMMA.16816.F32.BF16 R212, R4, R40, R24 ;  /* 0x0000002804d4723c */ /* 0x000ff00000041818 */
[----:B-1----:R-:W-:Y:S08]  /*6690*/  HMMA.16816.F32.BF16 R24, R8, R36, RZ ;  /* 0x000000240818723c */ /* 0x002ff000000418ff */
[----:B------:R-:W-:Y:S01]  /*66a0*/  HMMA.16816.F32.BF16 R216, R4, R42, R28 ;  /* 0x0000002a04d8723c */ /* 0x000fe2000004181c */
[----:B------:R-:W1:Y:S01]  /*66b0*/  LDSM.16.MT88.4 R28, [R45+0x10000] ;  /* 0x010000002d1c783b */ /* 0x000e620000004200 */
[----:B------:R-:W-:-:S02]  /*66c0*/  PRMT R15, R44, 0x7770, RZ ;  /* 0x000077702c0f7816 */ /* 0x000fc400000000ff */
[----:B------:R-:W-:Y:S01]  /*66d0*/  ISETP.LE.U32.AND P1, PT, R80, UR6, PT ;  /* 0x0000000650007c0c */ /* 0x000fe2000bf23070 */
[----:B------:R-:W-:Y:S07]  /*66e0*/  LDSM.16.MT88.4 R40, [R45+0xf000] ;  /* 0x00f000002d28783b */ /* 0x000fee0000004200 */
[----:B------:R-:W-:Y:S08]  /*66f0*/  HMMA.16816.F32.BF16 R132, R4, R32, R24 ;  /* 0x000000200484723c */ /* 0x000ff00000041818 */
[----:B------:R-:W-:-:S15]  /*6700*/  HMMA.16816.F32.BF16 R24, R8, R38, RZ ;  /* 0x000000260818723c */ /* 0x000fde00000418ff */
[----:B------:R-:W-:-:S05]  /*6710*/  NOP ;  /* 0x0000000000007918 */ /* 0x000fca0000000000 */
[----:B------:R-:W-:Y:S01]  /*6720*/  HMMA.16816.F32.BF16 R108, R4, R34, R24 ;  /* 0x00000022046c723c */ /* 0x000fe20000041818 */
[----:B------:R-:W1:Y:S07]  /*6730*/  LDSM.16.MT88.4 R32, [R45+0x10800] ;  /* 0x010800002d20783b */ /* 0x000e6e0000004200 */
[----:B-1----:R-:W-:-:S15]  /*6740*/  HMMA.16816.F32.BF16 R24, R8, R28, RZ ;  /* 0x0000001c0818723c */ /* 0x002fde00000418ff */
[----:B------:R-:W-:-:S05]  /*6750*/  NOP ;  /* 0x0000000000007918 */ /* 0x000fca0000000000 */
[----:B------:R-:W-:Y:S08]  /*6760*/  HMMA.16816.F32.BF16 R76, R4, R32, R24 ;  /* 0x00000020044c723c */ /* 0x000ff00000041818 */
[----:B------:R-:W-:Y:S01]  /*6770*/  HMMA.16816.F32.BF16 R24, R8, R30, RZ ;  /* 0x0000001e0818723c */ /* 0x000fe200000418ff */
[----:B------:R-:W1:Y:S01]  /*6780*/  LDSM.16.MT88.4 R28, [R20+0x4000] ;  /* 0x00400000141c783b */ /* 0x000e620000004200 */
[----:B------:R-:W-:-:S15]  /*6790*/  ISETP.LE.U32.AND P4, PT, R15, UR6, PT ;  /* 0x000000060f007c0c */ /* 0x000fde000bf83070 */
[----:B------:R-:W-:-:S03]  /*67a0*/  NOP ;  /* 0x0000000000007918 */ /* 0x000fc60000000000 */
[----:B------:R-:W-:Y:S01]  /*67b0*/  HMMA.16816.F32.BF16 R36, R4, R34, R24 ;  /* 0x000000220424723c */ /* 0x000fe20000041818 */
[----:B------:R-:W1:Y:S01]  /*67c0*/  LDSM.16.MT88.4 R32, [R20+0x4800] ;  /* 0x004800001420783b */ /* 0x000e620000004200 */
[----:B------:R-:W-:-:S04]  /*67d0*/  LOP3.LUT R15, R84, 0xffff, RZ, 0xc0, !PT ;  /* 0x0000ffff540f7812 */ /* 0x000fc800078ec0ff */
[----:B------:R-:W-:Y:S01]  /*67e0*/  ISETP.LE.U32.AND P3, PT, R15, UR6, PT ;  /* 0x000000060f007c0c */ /* 0x000fe2000bf63070 */
[----:B------:R-:W-:Y:S01]  /*67f0*/  @!P1 HFMA2.BF16_V2 R146, -RZ.H0_H0, RZ.H0_H0, -R163.H0_H0 ;  /* 0x200000ffff929231 */ /* 0x000fe200003409a3 */
[----:B-1----:R-:W-:Y:S11]  /*6800*/  HMMA.16816.F32.BF16 R24, R8, R28, RZ ;  /* 0x0000001c0818723c */ /* 0x002ff600000418ff */
[----:B------:R-:W-:-:S02]  /*6810*/  @!P3 HFMA2.BF16_V2 R145, -RZ.H0_H0, RZ.H0_H0, -R162.H0_H0 ;  /* 0x200000ffff91b231 */ /* 0x000fc400003409a2 */
[----:B------:R-:W-:Y:S01]  /*6820*/  @!P4 HFMA2.BF16_V2 R144, -RZ.H0_H0, RZ.H0_H0, -R175.H0_H0 ;  /* 0x200000ffff90c231 */ /* 0x000fe200003409af */
[----:B------:R-:W-:Y:S02]  /*6830*/  @!P1 PRMT R163, R146, 0x5410, RZ ;  /* 0x0000541092a39816 */ /* 0x000fe400000000ff */
[----:B------:R-:W-:Y:S02]  /*6840*/  @!P3 PRMT R162, R145, 0x5410, RZ ;  /* 0x0000541091a2b816 */ /* 0x000fe400000000ff */
[----:B------:R-:W-:Y:S02]  /*6850*/  @!P4 PRMT R175, R144, 0x5410, RZ ;  /* 0x0000541090afc816 */ /* 0x000fe400000000ff */
[----:B------:R-:W-:Y:S08]  /*6860*/  HMMA.16816.F32.BF16 R144, R4, R32, R24 ;  /* 0x000000200490723c */ /* 0x000ff00000041818 */
[----:B------:R-:W-:Y:S01]  /*6870*/  HMMA.16816.F32.BF16 R24, R8, R30, RZ ;  /* 0x0000001e0818723c */ /* 0x000fe200000418ff */
[----:B------:R-:W-:-:S15]  /*6880*/  ISETP.GT.U32.AND P6, PT, R83, UR6, PT ;  /* 0x0000000653007c0c */ /* 0x000fde000bfc4070 */
[----:B------:R-:W-:-:S04]  /*6890*/  NOP ;  /* 0x0000000000007918 */ /* 0x000fc80000000000 */
[----:B------:R-:W-:Y:S01]  /*68a0*/  HMMA.16816.F32.BF16 R152, R4, R34, R24 ;  /* 0x000000220498723c */ /* 0x000fe20000041818 */
[----:B------:R-:W1:Y:S01]  /*68b0*/  LDSM.16.MT88.4 R24, [R92+0x4000] ;  /* 0x004000005c18783b */ /* 0x000e620000004200 */
[----:B------:R-:W-:Y:S01]  /*68c0*/  @P6 HFMA2.BF16_V2 R156, -RZ.H0_H0, RZ.H0_H0, -R174.H0_H0 ;  /* 0x200000ffff9c6231 */ /* 0x000fe200003409ae */
[----:B------:R-:W-:-:S04]  /*68d0*/  ISETP.LE.U32.AND P3, PT, R96, UR6, PT ;  /* 0x0000000660007c0c */ /* 0x000fc8000bf63070 */
[----:B------:R-:W-:Y:S02]  /*68e0*/  @P6 PRMT R174, R156, 0x5410, RZ ;  /* 0x000054109cae6816 */ /* 0x000fe400000000ff */
[----:B------:R-:W-:-:S13]  /*68f0*/  ISETP.LE.U32.AND P6, PT, R91, UR6, PT ;  /* 0x000000065b007c0c */ /* 0x000fda000bfc3070 */
[----:B---3--:R-:W-:Y:S02]  /*6900*/  @!P6 HFMA2.BF16_V2 R59, -RZ.H0_H0, RZ.H0_H0, -R168.H0_H0 ;  /* 0x200000ffff3be231 */ /* 0x008fe400003409a8 */
[----:B----4-:R-:W-:-:S05]  /*6910*/  @!P3 HFMA2.BF16_V2 R49, -RZ.H0_H0, RZ.H0_H0, -R164.H0_H0 ;  /* 0x200000ffff31b231 */ /* 0x010fca00003409a4 */
[----:B------:R-:W-:-:S04]  /*6920*/  PRMT R30, R49, 0x7610, R30 ;  /* 0x00007610311e7816 */ /* 0x000fc8000000001e */
[----:B------:R-:W-:Y:S02]  /*6930*/  @!P3 PRMT R164, R30, 0x5410, RZ ;  /* 0x000054101ea4b816 */ /* 0x000fe400000000ff */
[----:B------:R3:W4:Y:S01]  /*6940*/  LDL.LU.S16 R30, [R1+0x18] ;  /* 0x00001800011e7983 */ /* 0x0007220000300600 */
[C---:B-1----:R-:W-:Y:S08]  /*6950*/  HMMA.16816.F32.BF16 R32, R8.reuse, R24, RZ ;  /* 0x000000180820723c */ /* 0x042ff000000418ff */
[----:B------:R-:W-:Y:S01]  /*6960*/  HMMA.16816.F32.BF16 R24, R8, R26, RZ ;  /* 0x0000001a0818723c */ /* 0x000fe200000418ff */
[----:B------:R-:W-:-:S04]  /*6970*/  PRMT R9, R59, 0x7610, R9 ;  /* 0x000076103b097816 */ /* 0x000fc80000000009 */
[----:B------:R-:W-:Y:S02]  /*6980*/  @!P6 PRMT R168, R9, 0x5410, RZ ;  /* 0x0000541009a8e816 */ /* 0x000fe400000000ff */
[----:B------:R3:W3:Y:S01]  /*6990*/  LDL.LU.S16 R9, [R1+0x14] ;  /* 0x0000140001097983 */ /* 0x0006e20000300600 */
[----:B------:R-:W-:Y:S02]  /*69a0*/  ISETP.GT.U32.AND P5, PT, R82, UR6, PT ;  /* 0x0000000652007c0c */ /* 0x000fe4000bfa4070 */
[----:B------:R-:W-:Y:S02]  /*69b0*/  ISETP.LE.U32.AND P4, PT, R89, UR6, PT ;  /* 0x0000000659007c0c */ /* 0x000fe4000bf83070 */
[----:B------:R-:W-:Y:S02]  /*69c0*/  ISETP.GT.U32.AND P1, PT, R85, UR6, PT ;  /* 0x0000000655007c0c */ /* 0x000fe4000bf24070 */
[----:B------:R-:W-:Y:S02]  /*69d0*/  PRMT R15, R46, 0x7770, RZ ;  /* 0x000077702e0f7816 */ /* 0x000fe400000000ff */
[----:B------:R-:W-:-:S02]  /*69e0*/  LOP3.LUT R8, R99, 0xffff, RZ, 0xc0, !PT ;  /* 0x0000ffff63087812 */ /* 0x000fc400078ec0ff */
[----:B------:R-:W-:-:S03]  /*69f0*/  ISETP.LE.U32.AND P3, PT, R87, UR6, PT ;  /* 0x0000000657007c0c */ /* 0x000fc6000bf63070 */
[----:B------:R-:W-:Y:S02]  /*6a00*/  @P5 HFMA2.BF16_V2 R157, -RZ.H0_H0, RZ.H0_H0, -R172.H0_H0 ;  /* 0x200000ffff9d5231 */ /* 0x000fe400003409ac */
[----:B------:R-:W-:-:S03]  /*6a10*/  @!P4 HFMA2.BF16_V2 R158, -RZ.H0_H0, RZ.H0_H0, -R161.H0_H0 ;  /* 0x200000ffff9ec231 */ /* 0x000fc600003409a1 */
[----:B------:R-:W-:Y:S02]  /*6a20*/  @P5 PRMT R172, R157, 0x5410, RZ ;  /* 0x000054109dac5816 */ /* 0x000fe400000000ff */
[----:B------:R-:W-:Y:S01]  /*6a30*/  @!P4 PRMT R161, R158, 0x5410, RZ ;  /* 0x000054109ea1c816 */ /* 0x000fe200000000ff */
[----:B--2---:R-:W-:Y:S01]  /*6a40*/  @P1 HFMA2.BF16_V2 R58, -RZ.H0_H0, RZ.H0_H0, -R171.H0_H0 ;  /* 0x200000ffff3a1231 */ /* 0x004fe200003409ab */
[----:B------:R-:W-:Y:S02]  /*6a50*/  ISETP.LE.U32.AND P4, PT, R15, UR6, PT ;  /* 0x000000060f007c0c */ /* 0x000fe4000bf83070 */
[----:B------:R-:W-:Y:S02]  /*6a60*/  ISETP.LE.U32.AND P5, PT, R8, UR6, PT ;  /* 0x0000000608007c0c */ /* 0x000fe4000bfa3070 */
[----:B------:R-:W-:Y:S01]  /*6a70*/  PRMT R44, R58, 0x7610, R44 ;  /* 0x000076103a2c7816 */ /* 0x000fe2000000002c */
[----:B------:R-:W-:Y:S01]  /*6a80*/  @!P3 HFMA2.BF16_V2 R72, -RZ.H0_H0, RZ.H0_H0, -R176.H0_H0 ;  /* 0x200000ffff48b231 */ /* 0x000fe200003409b0 */
[----:B------:R-:W-:Y:S01]  /*6a90*/  HMMA.16816.F32.BF16 R60, R16, R40, R104 ;  /* 0x00000028103c723c */ /* 0x000fe20000041868 */
[----:B------:R-:W-:-:S02]  /*6aa0*/  PRMT R8, R14, 0x7770, RZ ;  /* 0x000077700e087816 */ /* 0x000fc400000000ff */
[----:B------:R-:W-:Y:S01]  /*6ab0*/  LOP3.LUT R13, R81, R52, R23, 0x96, !PT ;  /* 0x00000034510d7212 */ /* 0x000fe200078e9617 */
[----:B------:R-:W-:Y:S01]  /*6ac0*/  IMAD.MOV.U32 R59, RZ, RZ, R75 ;  /* 0x000000ffff3b7224 */ /* 0x000fe200078e004b */
[----:B------:R-:W-:Y:S01]  /*6ad0*/  @P1 PRMT R171, R44, 0x5410, RZ ;  /* 0x000054102cab1816 */ /* 0x000fe200000000ff */
[----:B------:R1:W2:Y:S01]  /*6ae0*/  LDL.LU.S16 R58, [R1+0x94] ;  /* 0x00009400013a7983 */ /* 0x0002a20000300600 */
[----:B------:R-:W-:Y:S01]  /*6af0*/  ISETP.GT.U32.AND P1, PT, R98, UR6, PT ;  /* 0x0000000662007c0c */ /* 0x000fe2000bf24070 */
[----:B-----5:R-:W-:Y:S02]  /*6b00*/  @!P4 HFMA2.BF16_V2 R74, -RZ.H0_H0, RZ.H0_H0, -R170.H0_H0 ;  /* 0x200000ffff4ac231 */ /* 0x020fe400003409aa */
[----:B------:R-:W-:Y:S01]  /*6b10*/  @!P5 HFMA2.BF16_V2 R73, -RZ.H0_H0, RZ.H0_H0, -R165.H0_H0 ;  /* 0x200000ffff49d231 */ /* 0x000fe200003409a5 */
[----:B------:R-:W-:Y:S02]  /*6b20*/  PRMT R40, R72, 0x7610, R40 ;  /* 0x0000761048287816 */ /* 0x000fe40000000028 */
[----:B------:R-:W-:-:S02]  /*6b30*/  ISETP.GT.U32.AND P6, PT, R97, UR6, PT ;  /* 0x0000000661007c0c */ /* 0x000fc4000bfc4070 */
[----:B------:R-:W-:Y:S02]  /*6b40*/  PRMT R41, R73, 0x7610, R41 ;  /* 0x0000761049297816 */ /* 0x000fe40000000029 */
[----:B------:R-:W-:Y:S02]  /*6b50*/  PRMT R31, R74, 0x7610, R31 ;  /* 0x000076104a1f7816 */ /* 0x000fe4000000001f */
[----:B------:R-:W-:Y:S02]  /*6b60*/  @!P3 PRMT R176, R40, 0x5410, RZ ;  /* 0x0000541028b0b816 */ /* 0x000fe400000000ff */
[----:B------:R-:W-:Y:S01]  /*6b70*/  ISETP.LE.U32.AND P3, PT, R8, UR6, PT ;  /* 0x0000000608007c0c */ /* 0x000fe2000bf63070 */
[----:B------:R-:W-:Y:S01]  /*6b80*/  FFMA.FTZ R8, R119, UR4, -R12 ;  /* 0x0000000477087c23 */ /* 0x000fe2000801080c */
[----:B------:R-:W-:Y:S02]  /*6b90*/  @!P5 PRMT R165, R41, 0x5410, RZ ;  /* 0x0000541029a5d816 */ /* 0x000fe400000000ff */
[----:B------:R-:W-:Y:S01]  /*6ba0*/  @!P4 PRMT R170, R31, 0x5410, RZ ;  /* 0x000054101faac816 */ /* 0x000fe200000000ff */
[----:B------:R-:W-:Y:S01]  /*6bb0*/  @P1 HFMA2.BF16_V2 R160, -RZ.H0_H0, RZ.H0_H0, -R167.H0_H0 ;  /* 0x200000ffffa01231 */ /* 0x000fe200003409a7 */
[----:B------:R-:W-:-:S02]  /*6bc0*/  ISETP.GT.U32.AND P5, PT, R90, UR6, PT ;  /* 0x000000065a007c0c */ /* 0x000fc4000bfa4070 */
[----:B------:R-:W-:Y:S01]  /*6bd0*/  ISETP.LE.U32.AND P4, PT, R88, UR6, PT ;  /* 0x0000000658007c0c */ /* 0x000fe2000bf83070 */
[----:B------:R5:W-:Y:S01]  /*6be0*/  MUFU.EX2 R157, R8 ;  /* 0x00000008009d7308 */ /* 0x000be20000000800 */
[----:B------:R-:W-:Y:S01]  /*6bf0*/  @P1 PRMT R167, R160, 0x5410, RZ ;  /* 0x00005410a0a71816 */ /* 0x000fe200000000ff */
[----:B------:R-:W-:-:S05]  /*6c00*/  @P6 HFMA2.BF16_V2 R159, -RZ.H0_H0, RZ.H0_H0, -R169.H0_H0 ;  /* 0x200000ffff9f6231 */ /* 0x000fca00003409a9 */
[----:B------:R-:W-:Y:S01]  /*6c10*/  @P6 PRMT R169, R159, 0x5410, RZ ;  /* 0x000054109fa96816 */ /* 0x000fe200000000ff */
[----:B-----5:R-:W-:-:S04]  /*6c20*/  FFMA.FTZ R8, R118, UR4, -R12 ;  /* 0x0000000476087c23 */ /* 0x020fc8000801080c */
[----:B------:R5:W1:Y:S01]  /*6c30*/  MUFU.EX2 R160, R8 ;  /* 0x0000000800a07308 */ /* 0x000a620000000800 */
[----:B------:R-:W-:-:S04]  /*6c40*/  IMAD.WIDE.U32 R22, R13, -0x2daee0ad, RZ ;  /* 0xd2511f530d167825 */ /* 0x000fc800078e00ff */
[----:B-----5:R-:W-:-:S04]  /*6c50*/  FFMA.FTZ R8, R117, UR4, -R12 ;  /* 0x0000000475087c23 */ /* 0x020fc8000801080c */
[----:B------:R5:W-:Y:S01]  /*6c60*/  MUFU.EX2 R159, R8 ;  /* 0x00000008009f7308 */ /* 0x000be20000000800 */
[----:B------:R-:W-:Y:S01]  /*6c70*/  LOP3.LUT R13, R86, R54, R23, 0x96, !PT ;  /* 0x00000036560d7212 */ /* 0x000fe200078e9617 */
[----:B------:R-:W-:Y:S01]  /*6c80*/  IMAD.MOV.U32 R88, RZ, RZ, R67 ;  /* 0x000000ffff587224 */ /* 0x000fe200078e0043 */
[C---:B------:R-:W-:Y:S01]  /*6c90*/  PRMT R67, R22.reuse, 0x7773, RZ ;  /* 0x0000777316437816 */ /* 0x040fe200000000ff */
[----:B------:R-:W-:Y:S01]  /*6ca0*/  IMAD.MOV.U32 R54, RZ, RZ, R66 ;  /* 0x000000ffff367224 */ /* 0x000fe200078e0042 */
[----:B------:R-:W-:Y:S01]  /*6cb0*/  PRMT R66, R22, 0x7772, RZ ;  /* 0x0000777216427816 */ /* 0x000fe200000000ff */
[----:B-----5:R-:W-:-:S04]  /*6cc0*/  FFMA.FTZ R8, R116, UR4, -R12 ;  /* 0x0000000474087c23 */ /* 0x020fc8000801080c */
[----:B------:R5:W-:Y:S01]  /*6cd0*/  MUFU.EX2 R158, R8 ;  /* 0x00000008009e7308 */ /* 0x000be20000000800 */
[----:B------:R-:W-:Y:S01]  /*6ce0*/  FFMA.FTZ R12, R139, UR4, -R2 ;  /* 0x000000048b0c7c23 */ /* 0x000fe20008010802 */
[----:B------:R-:W-:Y:S01]  /*6cf0*/  IMAD.MOV.U32 R52, RZ, RZ, R64 ;  /* 0x000000ffff347224 */ /* 0x000fe200078e0040 */
[----:B------:R-:W-:Y:S02]  /*6d00*/  PRMT R64, R22, 0x7771, RZ ;  /* 0x0000777116407816 */ /* 0x000fe400000000ff */
[----:B-----5:R-:W-:Y:S01]  /*6d10*/  LOP3.LUT R8, R55, 0xffff, RZ, 0xc0, !PT ;  /* 0x0000ffff37087812 */ /* 0x020fe200078ec0ff */
[----:B------:R-:W-:Y:S01]  /*6d20*/  IMAD.MOV.U32 R90, RZ, RZ, R56 ;  /* 0x000000ffff5a7224 */ /* 0x000fe200078e0038 */
[----:B------:R-:W-:Y:S01]  /*6d30*/  LOP3.LUT R56, R13, 0xff, RZ, 0xc0, !PT ;  /* 0x000000ff0d387812 */ /* 0x000fe200078ec0ff */
[----:B------:R-:W-:Y:S01]  /*6d40*/  IMAD.MOV.U32 R81, RZ, RZ, R65 ;  /* 0x000000ffff517224 */ /* 0x000fe200078e0041 */
[----:B------:R-:W-:Y:S01]  /*6d50*/  SHF.R.U32.HI R65, RZ, 0x18, R13 ;  /* 0x00000018ff417819 */ /* 0x000fe2000001160d */
[----:B------:R-:W-:Y:S01]  /*6d60*/  MUFU.EX2 R139, R12 ;  /* 0x0000000c008b7308 */ /* 0x000fe20000000800 */
[----:B------:R-:W-:Y:S01]  /*6d70*/  ISETP.LE.U32.AND P6, PT, R21, UR6, PT ;  /* 0x0000000615007c0c */ /* 0x000fe2000bfc3070 */
[----:B------:R-:W-:Y:S01]  /*6d80*/  HMMA.16816.F32.BF16 R72, R16, R42, R120 ;  /* 0x0000002a1048723c */ /* 0x000fe20000041878 */
[----:B----4-:R-:W-:-:S05]  /*6d90*/  @!P4 HFMA2.BF16_V2 R30, -RZ.H0_H0, RZ.H0_H0, -R173.H0_H0 ;  /* 0x200000ffff1ec231 */ /* 0x010fca00003409ad */
[----:B------:R-:W-:-:S04]  /*6da0*/  PRMT R11, R30, 0x7610, R11 ;  /* 0x000076101e0b7816 */ /* 0x000fc8000000000b */
[----:B------:R-:W-:Y:S01]  /*6db0*/  @!P4 PRMT R173, R11, 0x5410, RZ ;  /* 0x000054100badc816 */ /* 0x000fe200000000ff */
[----:B---3--:R-:W-:-:S05]  /*6dc0*/  @P5 HFMA2.BF16_V2 R9, -RZ.H0_H0, RZ.H0_H0, -R166.H0_H0 ;  /* 0x200000ffff095231 */ /* 0x008fca00003409a6 */
[----:B------:R-:W-:Y:S01]  /*6dd0*/  PRMT R10, R9, 0x7610, R10 ;  /* 0x00007610090a7816 */ /* 0x000fe2000000000a */
[--C-:B------:R-:W-:Y:S01]  /*6de0*/  FFMA.FTZ R9, R143, UR4, -R2.reuse ;  /* 0x000000048f097c23 */ /* 0x100fe20008010802 */
[--C-:B------:R-:W-:Y:S02]  /*6df0*/  FFMA.FTZ R11, R142, UR4, -R2.reuse ;  /* 0x000000048e0b7c23 */ /* 0x100fe40008010802 */
[----:B------:R-:W-:Y:S01]  /*6e00*/  @P5 PRMT R166, R10, 0x5410, RZ ;  /* 0x000054100aa65816 */ /* 0x000fe200000000ff */
[----:B------:R-:W-:Y:S01]  /*6e10*/  FFMA.FTZ R10, R127, UR4, -R2 ;  /* 0x000000047f0a7c23 */ /* 0x000fe20008010802 */
[----:B------:R-:W-:Y:S01]  /*6e20*/  ISETP.LE.U32.AND P5, PT, R8, UR6, PT ;  /* 0x0000000608007c0c */ /* 0x000fe2000bfa3070 */
[----:B------:R-:W-:Y:S01]  /*6e30*/  IMAD.MOV.U32 R2, RZ, RZ, R22 ;  /* 0x000000ffff027224 */ /* 0x000fe200078e0016 */
[----:B-1----:R-:W-:Y:S01]  /*6e40*/  F2FP.BF16.F32.PACK_AB R8, R160, R157 ;  /* 0x0000009da008723e */ /* 0x002fe200000010ff */
[----:B------:R1:W-:Y:S01]  /*6e50*/  MUFU.EX2 R156, R9 ;  /* 0x00000009009c7308 */ /* 0x0003e20000000800 */
[----:B------:R-:W-:Y:S01]  /*6e60*/  ISETP.LE.U32.AND P1, PT, R53, UR6, PT ;  /* 0x0000000635007c0c */ /* 0x000fe2000bf23070 */
[----:B------:R-:W-:Y:S01]  /*6e70*/  IMAD.MOV.U32 R89, RZ, RZ, R52 ;  /* 0x000000ffff597224 */ /* 0x000fe200078e0034 */
[C---:B------:R-:W-:Y:S01]  /*6e80*/  PRMT R29, R8.reuse, 0x7610, R29 ;  /* 0x00007610081d7816 */ /* 0x040fe2000000001d */
[----:B------:R3:W4:Y:S01]  /*6e90*/  LDL.LU.S16 R127, [R1+0x80] ;  /* 0x00008000017f7983 */ /* 0x0007220000300600 */
[----:B------:R-:W-:-:S02]  /*6ea0*/  PRMT R28, R8, 0x7632, R28 ;  /* 0x00007632081c7816 */ /* 0x000fc4000000001c */
[----:B------:R-:W-:Y:S02]  /*6eb0*/  LOP3.LUT R8, R2, 0xff, RZ, 0xc0, !PT ;  /* 0x000000ff02087812 */ /* 0x000fe400078ec0ff */
[----:B------:R-:W-:Y:S01]  /*6ec0*/  PRMT R2, R66, 0x5410, R67 ;  /* 0x0000541042027816 */ /* 0x000fe20000000043 */
[----:B------:R5:W2:Y:S01]  /*6ed0*/  MUFU.EX2 R143, R10 ;  /* 0x0000000a008f7308 */ /* 0x000aa20000000800 */
[----:B-1----:R-:W-:-:S04]  /*6ee0*/  LOP3.LUT R9, R13, 0xffff, RZ, 0xc0, !PT ;  /* 0x0000ffff0d097812 */ /* 0x002fc800078ec0ff */
[----:B------:R-:W-:Y:S02]  /*6ef0*/  SHF.R.U32.HI R30, RZ, 0x8, R9 ;  /* 0x00000008ff1e7819 */ /* 0x000fe40000011609 */
[----:B------:R-:W-:Y:S02]  /*6f00*/  LOP3.LUT R9, R2, 0xff00ff, RZ, 0xc0, !PT ;  /* 0x00ff00ff02097812 */ /* 0x000fe400078ec0ff */
[----:B------:R-:W-:Y:S02]  /*6f10*/  PRMT R2, R8, 0x5410, R64 ;  /* 0x0000541008027816 */ /* 0x000fe40000000040 */
[----:B-----5:R-:W-:Y:S01]  /*6f20*/  PRMT R10, R13, 0x7632, R10 ;  /* 0x000076320d0a7816 */ /* 0x020fe2000000000a */
[----:B------:R-:W1:Y:S03]  /*6f30*/  MUFU.EX2 R142, R11 ;  /* 0x0000000b008e7308 */ /* 0x000e660000000800 */
[----:B------:R-:W-:-:S02]  /*6f40*/  LOP3.LUT R31, R10, 0xff, RZ, 0xc0, !PT ;  /* 0x000000ff0a1f7812 */ /* 0x000fc400078ec0ff */
[--C-:B------:R-:W-:Y:S02]  /*6f50*/  HSET2.LE.AND R8, R2, R0.reuse, PT ;  /* 0x0000000002087233 */ /* 0x100fe40003803000 */
[----:B------:R-:W-:Y:S02]  /*6f60*/  PRMT R2, R56, 0x5410, R30 ;  /* 0x0000541038027816 */ /* 0x000fe4000000001e */
[----:B------:R-:W-:Y:S02]  /*6f70*/  PRMT R10, R31, 0x5410, R65 ;  /* 0x000054101f0a7816 */ /* 0x000fe40000000041 */
[--C-:B------:R-:W-:Y:S02]  /*6f80*/  HSET2.LE.AND R9, R9, R0.reuse, PT ;  /* 0x0000000009097233 */ /* 0x100fe40003803000 */
[--C-:B------:R-:W-:Y:S02]  /*6f90*/  HSET2.LE.AND R2, R2, R0.reuse, PT ;  /* 0x0000000002027233 */ /* 0x100fe40003803000 */
[----:B------:R-:W-:-:S02]  /*6fa0*/  HSET2.LE.AND R0, R10, R0, PT ;  /* 0x000000000a007233 */ /* 0x000fc40003803000 */
[----:B------:R-:W-:-:S04]  /*6fb0*/  PRMT R10, R29, 0x5410, R28 ;  /* 0x000054101d0a7816 */ /* 0x000fc8000000001c */
[----:B------:R-:W-:Y:S02]  /*6fc0*/  LOP3.LUT R96, R10, R2, RZ, 0xc0, !PT ;  /* 0x000000020a607212 */ /* 0x000fe400078ec0ff */
[----:B--2---:R-:W-:-:S04]  /*6fd0*/  F2FP.BF16.F32.PACK_AB R2, R143, R156 ;  /* 0x0000009c8f02723e */ /* 0x004fc800000010ff */
[C---:B------:R-:W-:Y:S02]  /*6fe0*/  PRMT R15, R2.reuse, 0x7610, R15 ;  /* 0x00007610020f7816 */ /* 0x040fe4000000000f */
[----:B------:R-:W-:Y:S02]  /*6ff0*/  PRMT R13, R2, 0x7632, R13 ;  /* 0x00007632020d7816 */ /* 0x000fe4000000000d */
[----:B-1----:R-:W-:Y:S02]  /*7000*/  F2FP.BF16.F32.PACK_AB R2, R139, R142 ;  /* 0x0000008e8b02723e */ /* 0x002fe400000010ff */
[----:B------:R-:W-:Y:S02]  /*7010*/  F2FP.BF16.F32.PACK_AB R10, R158, R159 ;  /* 0x0000009f9e0a723e */ /* 0x000fe400000010ff */
[C---:B------:R-:W-:Y:S02]  /*7020*/  PRMT R14, R2.reuse, 0x7610, R14 ;  /* 0x00007610020e7816 */ /* 0x040fe4000000000e */
[----:B------:R-:W-:-:S02]  /*7030*/  PRMT R12, R2, 0x7632, R12 ;  /* 0x00007632020c7816 */ /* 0x000fc4000000000c */
[----:B------:R-:W-:Y:S02]  /*7040*/  PRMT R2, R15, 0x5410, R13 ;  /* 0x000054100f027816 */ /* 0x000fe4000000000d */
[C---:B------:R-:W-:Y:S02]  /*7050*/  PRMT R23, R10.reuse, 0x7610, R23 ;  /* 0x000076100a177816 */ /* 0x040fe40000000017 */
[----:B------:R-:W-:Y:S02]  /*7060*/  PRMT R21, R10, 0x7632, R21 ;  /* 0x000076320a157816 */ /* 0x000fe40000000015 */
[----:B------:R-:W-:Y:S02]  /*7070*/  LOP3.LUT R97, R2, R0, RZ, 0xc0, !PT ;  /* 0x0000000002617212 */ /* 0x000fe400078ec0ff */
[----:B------:R-:W-:-:S04]  /*7080*/  PRMT R0, R23, 0x5410, R21 ;  /* 0x0000541017007816 */ /* 0x000fc80000000015 */
[----:B------:R-:W-:Y:S02]  /*7090*/  LOP3.LUT R98, R0, R8, RZ, 0xc0, !PT ;  /* 0x0000000800627212 */ /* 0x000fe400078ec0ff */
[----:B------:R-:W-:-:S04]  /*70a0*/  PRMT R0, R14, 0x5410, R12 ;  /* 0x000054100e007816 */ /* 0x000fc8000000000c */
[----:B------:R-:W-:Y:S02]  /*70b0*/  LOP3.LUT R99, R0, R9, RZ, 0xc0, !PT ;  /* 0x0000000900637212 */ /* 0x000fe400078ec0ff */
[----:B------:R-:W1:Y:S01]  /*70c0*/  LDSM.16.MT88.4 R8, [R92+0x4800] ;  /* 0x004800005c08783b */ /* 0x000e620000004200 */
[----:B------:R-:W-:-:S05]  /*70d0*/  IMAD.MOV.U32 R0, RZ, RZ, 0x20 ;  /* 0x00000020ff007424 */ /* 0x000fca00078e00ff */
[----:B------:R-:W-:-:S05]  /*70e0*/  SEL R0, R0, 0xffffffe0, !P0 ;  /* 0xffffffe000007807 */ /* 0x000fca0004000000 */
[----:B------:R-:W-:-:S05]  /*70f0*/  IMAD.IADD R0, R0, 0x1, R124 ;  /* 0x0000000100007824 */ /* 0x000fca00078e027c */
[----:B------:R-:W-:Y:S04]  /*7100*/  LDSM.16.MT88.4 R116, [R0+0xd800] ;  /* 0x00d800000074783b */ /* 0x000fe80000004200 */
[----:B------:R-:W-:Y:S01]  /*7110*/  LDSM.16.MT88.4 R48, [R0+0xf800] ;  /* 0x00f800000030783b */ /* 0x000fe20000004200 */
[C---:B-1----:R-:W-:Y:S08]  /*7120*/  HMMA.16816.F32.BF16 R40, R4.reuse, R8, R32 ;  /* 0x000000080428723c */ /* 0x042ff00000041820 */
[----:B------:R-:W-:Y:S01]  /*7130*/  HMMA.16816.F32.BF16 R24, R4, R10, R24 ;  /* 0x0000000a0418723c */ /* 0x000fe20000041818 */
[----:B------:R-:W1:Y:S07]  /*7140*/  LDSM.16.MT88.4 R4, [R0+0x11000] ;  /* 0x011000000004783b */ /* 0x000e6e0000004200 */
[C---:B-1----:R-:W-:Y:S08]  /*7150*/  HMMA.16816.F32.BF16 R76, R16.reuse, R4, R76 ;  /* 0x00000004104c723c */ /* 0x042ff0000004184c */
[C---:B------:R-:W-:Y:S01]  /*7160*/  HMMA.16816.F32.BF16 R8, R16.reuse, R6, R36 ;  /* 0x000000061008723c */ /* 0x040fe20000041824 */
[----:B------:R-:W1:Y:S07]  /*7170*/  LDSM.16.MT88.4 R4, [R124+0xd000] ;  /* 0x00d000007c04783b */ /* 0x000e6e0000004200 */
[C---:B-1----:R-:W-:Y:S01]  /*7180*/  HMMA.16816.F32.BF16 R104, R16.reuse, R4, R244 ;  /* 0x000000041068723c */ /* 0x042fe200000418f4 */
[----:B------:R-:W-:Y:S01]  /*7190*/  IMAD.MOV.U32 R246, RZ, RZ, R54 ;  /* 0x000000fffff67224 */ /* 0x000fe200078e0036 */
[----:B------:R3:W2:Y:S04]  /*71a0*/  LDL.LU.S16 R245, [R1+0x3c] ;  /* 0x00003c0001f57983 */ /* 0x0006a80000300600 */
[----:B------:R3:W5:Y:S02]  /*71b0*/  LDL.LU.S16 R244, [R1+0x84] ;  /* 0x0000840001f47983 */ /* 0x0007640000300600 */
[C---:B------:R-:W-:Y:S02]  /*71c0*/  HMMA.16816.F32.BF16 R52, R16.reuse, R6, R240 ;  /* 0x000000061034723c */ /* 0x040fe400000418f0 */
[----:B------:R-:W1:Y:S04]  /*71d0*/  LDSM.16.MT88.4 R4, [R20+0x1000] ;  /* 0x001000001404783b */ /* 0x000e680000004200 */
[----:B------:R3:W3:Y:S04]  /*71e0*/  LDL.LU.S16 R247, [R1+0x8c] ;  /* 0x00008c0001f77983 */ /* 0x0006e80000300600 */
[----:B------:R1:W2:Y:S01]  /*71f0*/  LDL.LU.S16 R242, [R1+0x88] ;  /* 0x0000880001f27983 */ /* 0x0002a20000300600 */
[----:B------:R-:W-:Y:S01]  /*7200*/  ISETP.LE.U32.AND P4, PT, R47, UR6, PT ;  /* 0x000000062f007c0c */ /* 0x000fe2000bf83070 */
[C---:B-1----:R-:W-:Y:S01]  /*7210*/  HMMA.16816.F32.BF16 R120, R16.reuse, R4, R236 ;  /* 0x000000041078723c */ /* 0x042fe200000418ec */
[----:B------:R-:W-:Y:S01]  /*7220*/  IMAD.MOV.U32 R91, RZ, RZ, R81 ;  /* 0x000000ffff5b7224 */ /* 0x000fe200078e0051 */
[----:B------:R1:W5:Y:S04]  /*7230*/  LDL.LU.S16 R243, [R1+0x74] ;  /* 0x0000740001f37983 */ /* 0x0003680000300600 */
[----:B------:R-:W-:Y:S02]  /*7240*/  LDSM.16.MT88.4 R80, [R0+0x11800] ;  /* 0x011800000050783b */ /* 0x000fe40000004200 */
[C---:B------:R-:W-:Y:S02]  /*7250*/  HMMA.16816.F32.BF16 R84, R16.reuse, R6, R232 ;  /* 0x000000061054723c */ /* 0x040fe400000418e8 */
[----:B------:R-:W1:Y:S06]  /*7260*/  LDSM.16.MT88.4 R4, [R92+0x1000] ;  /* 0x001000005c04783b */ /* 0x000e6c0000004200 */
        /* <DEDUP_REMOVED lines=11> */
[----:B------:R-:W1:Y:S07]  /*7320*/  LDSM.16.MT88.4 R4, [R124+0x11000] ;  /* 0x011000007c04783b */ /* 0x000e6e0000004200 */
[C---:B------:R-:W-:Y:S08]  /*7330*/  HMMA.16816.F32.BF16 R112, R96.reuse, R116, R112 ;  /* 0x000000746070723c */ /* 0x040ff00000041870 */
[C---:B------:R-:W-:Y:S08]  /*7340*/  HMMA.16816.F32.BF16 R116, R96.reuse, R118, R68 ;  /* 0x000000766074723c */ /* 0x040ff00000041844 */
[----:B------:R-:W-:Y:S08]  /*7350*/  HMMA.16816.F32.BF16 R44, R96, R48, R60 ;  /* 0x00000030602c723c */ /* 0x000ff0000004183c */
[C---:B-1----:R-:W-:Y:S01]  /*7360*/  HMMA.16816.F32.BF16 R68, R16.reuse, R4, R132 ;  /* 0x000000041044723c */ /* 0x042fe20000041884 */
[----:B----4-:R-:W-:Y:S01]  /*7370*/  @!P3 HFMA2.BF16_V2 R127, -RZ.H0_H0, RZ.H0_H0, -R93.H0_H0 ;  /* 0x200000ffff7fb231 */ /* 0x010fe2000034095d */
[----:B------:R-:W-:Y:S06]  /*7380*/  LDSM.16.MT88.4 R132, [R92+0x1800] ;  /* 0x001800005c84783b */ /* 0x000fec0000004200 */
[----:B------:R-:W-:Y:S01]  /*7390*/  HMMA.16816.F32.BF16 R60, R16, R6, R108 ;  /* 0x00000006103c723c */ /* 0x000fe2000004186c */
[----:B------:R-:W1:Y:S01]  /*73a0*/  LDSM.16.MT88.4 R4, [R20+0x5000] ;  /* 0x005000001404783b */ /* 0x000e620000004200 */
[----:B--2---:R-:W-:-:S06]  /*73b0*/  @!P1 HFMA2.BF16_V2 R242, -RZ.H0_H0, RZ.H0_H0, -R138.H0_H0 ;  /* 0x200000fffff29231 */ /* 0x004fcc000034098a */
[----:B------:R-:W-:Y:S01]  /*73c0*/  HMMA.16816.F32.BF16 R76, R96, R80, R76 ;  /* 0x00000050604c723c */ /* 0x000fe2000004184c */
[----:B------:R-:W-:Y:S01]  /*73d0*/  @!P4 HFMA2.BF16_V2 R245, -RZ.H0_H0, RZ.H0_H0, -R103.H0_H0 ;  /* 0x200000fffff5c231 */ /* 0x000fe20000340967 */
[----:B------:R-:W-:Y:S06]  /*73e0*/  LDSM.16.MT88.4 R108, [R124+0xd800] ;  /* 0x00d800007c6c783b */ /* 0x000fec0000004200 */
[C---:B-1----:R-:W-:Y:S08]  /*73f0*/  HMMA.16816.F32.BF16 R144, R16.reuse, R4, R144 ;  /* 0x000000041090723c */ /* 0x042ff00000041890 */
[----:B------:R-:W-:Y:S01]  /*7400*/  HMMA.16816.F32.BF16 R152, R16, R6, R152 ;  /* 0x000000061098723c */ /* 0x000fe20000041898 */
[----:B------:R-:W1:Y:S07]  /*7410*/  LDSM.16.MT88.4 R4, [R92+0x5000] ;  /* 0x005000005c04783b */ /* 0x000e6e0000004200 */
[----:B------:R-:W-:Y:S01]  /*7420*/  HMMA.16816.F32.BF16 R80, R96, R82, R8 ;  /* 0x000000526050723c */ /* 0x000fe20000041808 */
[----:B------:R-:W-:-:S04]  /*7430*/  PRMT R11, R242, 0x7610, R11 ;  /* 0x00007610f20b7816 */ /* 0x000fc8000000000b */
[----:B------:R-:W-:Y:S02]  /*7440*/  @!P1 PRMT R138, R11, 0x5410, RZ ;  /* 0x000054100b8a9816 */ /* 0x000fe400000000ff */
[----:B------:R2:W4:Y:S01]  /*7450*/  LDL.LU.S16 R11, [R1+0x90] ;  /* 0x00009000010b7983 */ /* 0x0005220000300600 */
[C---:B-1----:R-:W-:Y:S08]  /*7460*/  HMMA.16816.F32.BF16 R180, R16.reuse, R4, R40 ;  /* 0x0000000410b4723c */ /* 0x042ff00000041828 */
[----:B------:R-:W-:Y:S01]  /*7470*/  HMMA.16816.F32.BF16 R24, R16, R6, R24 ;  /* 0x000000061018723c */ /* 0x000fe20000041818 */
[----:B------:R2:W2:Y:S01]  /*7480*/  LDL.LU.S16 R19, [R1+0x98] ;  /* 0x0000980001137983 */ /* 0x0004a20000300600 */
[----:B-----5:R-:W-:-:S03]  /*7490*/  @!P5 HFMA2.BF16_V2 R243, -RZ.H0_H0, RZ.H0_H0, -R137.H0_H0 ;  /* 0x200000fffff3d231 */ /* 0x020fc60000340989 */
[----:B------:R1:W5:Y:S02]  /*74a0*/  LDL.LU.S16 R18, [R1+0xa0] ;  /* 0x0000a00001127983 */ /* 0x0003640000300600 */
[----:B------:R-:W-:Y:S01]  /*74b0*/  PRMT R4, R243, 0x7610, R4 ;  /* 0x00007610f3047816 */ /* 0x000fe20000000004 */
[----:B------:R-:W-:Y:S01]  /*74c0*/  @!P6 HFMA2.BF16_V2 R244, -RZ.H0_H0, RZ.H0_H0, -R95.H0_H0 ;  /* 0x200000fffff4e231 */ /* 0x000fe2000034095f */
[----:B------:R-:W-:Y:S01]  /*74d0*/  PRMT R2, R245, 0x7610, R2 ;  /* 0x00007610f5027816 */ /* 0x000fe20000000002 */
[----:B------:R-:W-:Y:S01]  /*74e0*/  IMAD.MOV.U32 R242, RZ, RZ, R90 ;  /* 0x000000fffff27224 */ /* 0x000fe200078e005a */
[----:B------:R-:W-:Y:S01]  /*74f0*/  @!P5 PRMT R137, R4, 0x5410, RZ ;  /* 0x000054100489d816 */ /* 0x000fe200000000ff */
[----:B------:R-:W-:Y:S01]  /*7500*/  HMMA.16816.F32.BF16 R48, R96, R50, R72 ;  /* 0x000000326030723c */ /* 0x000fe20000041848 */
[----:B------:R1:W5:Y:S01]  /*7510*/  LDL.LU.S16 R4, [R1+0x9c] ;  /* 0x00009c0001047983 */ /* 0x0003620000300600 */
[----:B------:R-:W-:Y:S02]  /*7520*/  ISETP.GT.U32.AND P1, PT, R57, UR6, PT ;  /* 0x0000000639007c0c */ /* 0x000fe4000bf24070 */
[----:B------:R-:W-:Y:S01]  /*7530*/  PRMT R0, R244, 0x7610, R0 ;  /* 0x00007610f4007816 */ /* 0x000fe20000000000 */
[----:B------:R-:W-:Y:S01]  /*7540*/  IMAD.MOV.U32 R243, RZ, RZ, R91 ;  /* 0x000000fffff37224 */ /* 0x000fe200078e005b */
[----:B------:R-:W-:Y:S01]  /*7550*/  ISETP.GT.U32.AND P5, PT, R125, UR6, PT ;  /* 0x000000067d007c0c */ /* 0x000fe2000bfa4070 */
[----:B------:R-:W-:Y:S01]  /*7560*/  LDSM.16.MT88.4 R40, [R124+0xf800] ;  /* 0x00f800007c28783b */ /* 0x000fe20000004200 */
[----:B------:R-:W-:-:S02]  /*7570*/  @!P4 PRMT R103, R2, 0x5410, RZ ;  /* 0x000054100267c816 */ /* 0x000fc400000000ff */
[----:B------:R-:W-:Y:S01]  /*7580*/  ISETP.GT.U32.AND P4, PT, R126, UR6, PT ;  /* 0x000000067e007c0c */ /* 0x000fe2000bf84070 */
[----:B------:R-:W-:Y:S01]  /*7590*/  LDSM.16.MT88.4 R72, [R124+0x11800] ;  /* 0x011800007c48783b */ /* 0x000fe20000004200 */
[----:B------:R-:W-:Y:S02]  /*75a0*/  @!P6 PRMT R95, R0, 0x5410, RZ ;  /* 0x00005410005fe816 */ /* 0x000fe400000000ff */
[----:B------:R-:W-:Y:S01]  /*75b0*/  ISETP.LE.U32.AND P6, PT, R56, UR6, PT ;  /* 0x0000000638007c0c */ /* 0x000fe2000bfc3070 */
[----:B---3--:R-:W-:-:S04]  /*75c0*/  @P1 HFMA2.BF16_V2 R247, -RZ.H0_H0, RZ.H0_H0, -R136.H0_H0 ;  /* 0x200000fffff71231 */ /* 0x008fc80000340988 */
[----:B------:R-:W-:Y:S01]  /*75d0*/  @P5 HFMA2.BF16_V2 R58, -RZ.H0_H0, RZ.H0_H0, -R102.H0_H0 ;  /* 0x200000ffff3a5231 */ /* 0x000fe20000340966 */
[----:B------:R-:W-:-:S04]  /*75e0*/  PRMT R17, R247, 0x7610, R17 ;  /* 0x00007610f7117816 */ /* 0x000fc80000000011 */
[----:B------:R-:W-:Y:S02]  /*75f0*/  PRMT R10, R58, 0x7610, R10 ;  /* 0x000076103a0a7816 */ /* 0x000fe4000000000a */
[----:B------:R-:W-:Y:S02]  /*7600*/  @P1 PRMT R136, R17, 0x5410, RZ ;  /* 0x0000541011881816 */ /* 0x000fe400000000ff */
[----:B------:R1:W3:Y:S01]  /*7610*/  LDL.LU.S16 R17, [R1+0xa4] ;  /* 0x0000a40001117983 */ /* 0x0002e20000300600 */
[----:B------:R-:W-:Y:S01]  /*7620*/  @P5 PRMT R102, R10, 0x5410, RZ ;  /* 0x000054100a665816 */ /* 0x000fe200000000ff */
[----:B----4-:R-:W-:-:S05]  /*7630*/  @P4 HFMA2.BF16_V2 R11, -RZ.H0_H0, RZ.H0_H0, -R94.H0_H0 ;  /* 0x200000ffff0b4231 */ /* 0x010fca000034095e */
[----:B------:R-:W-:Y:S02]  /*7640*/  PRMT R9, R11, 0x7610, R9 ;  /* 0x000076100b097816 */ /* 0x000fe40000000009 */
[----:B------:R1:W4:Y:S02]  /*7650*/  LDL.LU.S16 R11, [R1+0xb4] ;  /* 0x0000b400010b7983 */ /* 0x0003240000300600 */
[----:B------:R-:W-:Y:S02]  /*7660*/  @P4 PRMT R94, R9, 0x5410, RZ ;  /* 0x00005410095e4816 */ /* 0x000fe400000000ff */
[----:B------:R1:W4:Y:S04]  /*7670*/  LDL.LU.S16 R10, [R1+0xb0] ;  /* 0x0000b000010a7983 */ /* 0x0003280000300600 */
[----:B------:R1:W4:Y:S01]  /*7680*/  LDL.LU.S16 R9, [R1+0xac] ;  /* 0x0000ac0001097983 */ /* 0x0003220000300600 */
[----:B--2---:R-:W-:-:S05]  /*7690*/  @!P6 HFMA2.BF16_V2 R19, -RZ.H0_H0, RZ.H0_H0, -R29.H0_H0 ;  /* 0x200000ffff13e231 */ /* 0x004fca000034091d */
[----:B------:R-:W-:-:S04]  /*76a0*/  PRMT R8, R19, 0x7610, R8 ;  /* 0x0000761013087816 */ /* 0x000fc80000000008 */
[----:B------:R-:W-:Y:S02]  /*76b0*/  @!P6 PRMT R29, R8, 0x5410, RZ ;  /* 0x00005410081de816 */ /* 0x000fe400000000ff */
[----:B------:R1:W2:Y:S01]  /*76c0*/  LDL.LU.S16 R8, [R1+0xa8] ;  /* 0x0000a80001087983 */ /* 0x0002a20000300600 */
[----:B------:R-:W-:Y:S02]  /*76d0*/  PRMT R2, R22, 0x7770, RZ ;  /* 0x0000777016027816 */ /* 0x000fe400000000ff */
[----:B------:R-:W-:Y:S02]  /*76e0*/  PRMT R22, R127, 0x7610, R22 ;  /* 0x000076107f167816 */ /* 0x000fe40000000016 */
[----:B------:R-:W-:Y:S01]  /*76f0*/  LOP3.LUT R0, R30, 0xffff, RZ, 0xc0, !PT ;  /* 0x0000ffff1e007812 */ /* 0x000fe200078ec0ff */
[----:B------:R-:W-:Y:S01]  /*7700*/  IMAD.MOV.U32 R244, RZ, RZ, R89 ;  /* 0x000000fffff47224 */ /* 0x000fe200078e0059 */
[----:B------:R-:W-:Y:S01]  /*7710*/  @!P3 PRMT R93, R22, 0x5410, RZ ;  /* 0x00005410165db816 */ /* 0x000fe200000000ff */
[----:B------:R-:W-:Y:S01]  /*7720*/  IMAD.MOV.U32 R247, RZ, RZ, R59 ;  /* 0x000000fffff77224 */ /* 0x000fe200078e003b */
[----:B------:R-:W-:Y:S01]  /*7730*/  ISETP.LE.U32.AND P3, PT, R0, UR6, PT ;  /* 0x0000000600007c0c */ /* 0x000fe2000bf63070 */
[----:B------:R-:W1:Y:S01]  /*7740*/  LDSM.16.MT88.4 R56, [R20+0x3800] ;  /* 0x003800001438783b */ /* 0x000e620000004200 */
[----:B------:R-:W-:-:S02]  /*7750*/  ISETP.LE.U32.AND P1, PT, R31, UR6, PT ;  /* 0x000000061f007c0c */ /* 0x000fc4000bf23070 */
[----:B------:R-:W-:Y:S01]  /*7760*/  ISETP.LE.U32.AND P5, PT, R2, UR6, PT ;  /* 0x0000000602007c0c */ /* 0x000fe2000bfa3070 */
[----:B------:R-:W-:Y:S01]  /*7770*/  IMAD.MOV.U32 R245, RZ, RZ, R246 ;  /* 0x000000fffff57224 */ /* 0x000fe200078e00f6 */
[----:B------:R-:W-:Y:S01]  /*7780*/  ISETP.GT.U32.AND P4, PT, R64, UR6, PT ;  /* 0x0000000640007c0c */ /* 0x000fe2000bf84070 */
[----:B------:R-:W1:Y:S06]  /*7790*/  LDSM.16.MT88.4 R124, [R20+0x1800] ;  /* 0x00180000147c783b */ /* 0x000e6c0000004200 */
[----:B-----5:R-:W-:Y:S02]  /*77a0*/  @!P3 HFMA2.BF16_V2 R18, -RZ.H0_H0, RZ.H0_H0, -R28.H0_H0 ;  /* 0x200000ffff12b231 */ /* 0x020fe4000034091c */
[----:B------:R-:W-:-:S03]  /*77b0*/  @!P1 HFMA2.BF16_V2 R4, -RZ.H0_H0, RZ.H0_H0, -R15.H0_H0 ;  /* 0x200000ffff049231 */ /* 0x000fc6000034090f */
[----:B------:R-:W-:Y:S02]  /*77c0*/  PRMT R0, R18, 0x7610, R0 ;  /* 0x0000761012007816 */ /* 0x000fe40000000000 */
[----:B------:R-:W-:Y:S02]  /*77d0*/  PRMT R2, R4, 0x7610, R2 ;  /* 0x0000761004027816 */ /* 0x000fe40000000002 */
[----:B------:R-:W-:Y:S01]  /*77e0*/  @!P3 PRMT R28, R0, 0x5410, RZ ;  /* 0x00005410001cb816 */ /* 0x000fe200000000ff */
[----:B------:R-:W-:Y:S01]  /*77f0*/  FADD.FTZ R0, R242, R252 ;  /* 0x000000fcf2007221 */ /* 0x000fe20000010000 */
[----:B------:R-:W-:Y:S01]  /*7800*/  @!P1 PRMT R15, R2, 0x5410, RZ ;  /* 0x00005410020f9816 */ /* 0x000fe200000000ff */
[----:B------:R-:W-:Y:S02]  /*7810*/  FADD.FTZ R2, R231, R207 ;  /* 0x000000cfe7027221 */ /* 0x000fe40000010000 */
[----:B------:R-:W-:Y:S02]  /*7820*/  FADD.FTZ R4, R251, R0 ;  /* 0x00000000fb047221 */ /* 0x000fe40000010000 */
[----:B------:R-:W-:-:S02]  /*7830*/  FADD.FTZ R0, R230, R2 ;  /* 0x00000002e6007221 */ /* 0x000fc40000010000 */
[----:B------:R-:W-:Y:S01]  /*7840*/  FADD.FTZ R2, R243, R4 ;  /* 0x00000004f3027221 */ /* 0x000fe20000010000 */
[----:B------:R-:W-:-:S03]  /*7850*/  ISETP.GT.U32.AND P3, PT, R66, UR6, PT ;  /* 0x0000000642007c0c */ /* 0x000fc6000bf64070 */
[----:B------:R-:W-:Y:S02]  /*7860*/  FADD.FTZ R2, R244, R2 ;  /* 0x00000002f4027221 */ /* 0x000fe40000010000 */
[----:B------:R-:W5:Y:S01]  /*7870*/  LDC R244, c[0x0][0x448] ;  /* 0x00011200fff47b82 */ /* 0x000f620000000800 */
[----:B------:R-:W-:Y:S01]  /*7880*/  ISETP.GT.U32.AND P1, PT, R67, UR6, PT ;  /* 0x0000000643007c0c */ /* 0x000fe2000bf24070 */
[----:B------:R-:W-:Y:S01]  /*7890*/  FADD.FTZ R0, R203, R0 ;  /* 0x00000000cb007221 */ /* 0x000fe20000010000 */
[----:B------:R-:W-:Y:S01]  /*78a0*/  ISETP.LE.U32.AND P6, PT, R65, UR6, PT ;  /* 0x0000000641007c0c */ /* 0x000fe2000bfc3070 */
[----:B------:R-:W-:Y:S01]  /*78b0*/  IMAD.MOV.U32 R246, RZ, RZ, R88 ;  /* 0x000000fffff67224 */ /* 0x000fe200078e0058 */
[----:B------:R-:W-:Y:S01]  /*78c0*/  LDSM.16.MT88.4 R64, [R92+0x3800] ;  /* 0x003800005c40783b */ /* 0x000fe20000004200 */
[----:B------:R-:W-:-:S03]  /*78d0*/  FADD.FTZ R0, R206, R0 ;  /* 0x00000000ce007221 */ /* 0x000fc60000010000 */
[----:B------:R-:W5:Y:S01]  /*78e0*/  LDSM.16.MT88.4 R88, [R20+0x5800] ;  /* 0x005800001458783b */ /* 0x000f620000004200 */
[----:B------:R-:W-:Y:S01]  /*78f0*/  FADD.FTZ R2, R245, R2 ;  /* 0x00000002f5027221 */ /* 0x000fe20000010000 */
[----:B------:R-:W-:-:S03]  /*7900*/  FADD.FTZ R0, R249, R0 ;  /* 0x00000000f9007221 */ /* 0x000fc60000010000 */
[----:B------:R-:W-:Y:S01]  /*7910*/  FADD.FTZ R2, R246, R2 ;  /* 0x00000002f6027221 */ /* 0x000fe20000010000 */
[----:B------:R-:W-:Y:S01]  /*7920*/  FADD.FTZ R0, R202, R0 ;  /* 0x00000000ca007221 */ /* 0x000fe20000010000 */
[----:B---3--:R-:W-:Y:S01]  /*7930*/  @!P6 HFMA2.BF16_V2 R17, -RZ.H0_H0, RZ.H0_H0, -R13.H0_H0 ;  /* 0x200000ffff11e231 */ /* 0x008fe2000034090d */
[----:B------:R-:W-:Y:S01]  /*7940*/  STG.E.U16 desc[UR16][R184.64], R163 ;  /* 0x000000a3b8007986 */ /* 0x000fe2000c101510 */
[----:B------:R-:W-:-:S03]  /*7950*/  FADD.FTZ R2, R250, R2 ;  /* 0x00000002fa027221 */ /* 0x000fc60000010000 */
[----:B------:R-:W-:Y:S01]  /*7960*/  STG.E.U16 desc[UR16][R184.64+0x2], R162 ;  /* 0x000002a2b8007986 */ /* 0x000fe2000c101510 */
[----:B------:R-:W-:Y:S01]  /*7970*/  FADD.FTZ R0, R248, R0 ;  /* 0x00000000f8007221 */ /* 0x000fe20000010000 */
[----:B------:R-:W-:Y:S01]  /*7980*/  PRMT R16, R17, 0x7610, R16 ;  /* 0x0000761011107816 */ /* 0x000fe20000000010 */
[----:B------:R-:W-:Y:S02]  /*7990*/  FADD.FTZ R2, R199, R2 ;  /* 0x00000002c7027221 */ /* 0x000fe40000010000 */
[----:B------:R-:W-:Y:S01]  /*79a0*/  FADD.FTZ R0, R190, R0 ;  /* 0x00000000be007221 */ /* 0x000fe20000010000 */
[----:B------:R-:W-:Y:S01]  /*79b0*/  @!P6 PRMT R13, R16, 0x5410, RZ ;  /* 0x00005410100de816 */ /* 0x000fe200000000ff */
[----:B------:R-:W-:Y:S02]  /*79c0*/  FADD.FTZ R2, R196, R2 ;  /* 0x00000002c4027221 */ /* 0x000fe40000010000 */
[----:B------:R-:W-:Y:S02]  /*79d0*/  FADD.FTZ R0, R188, R0 ;  /* 0x00000000bc007221 */ /* 0x000fe40000010000 */
[----:B------:R-:W-:-:S02]  /*79e0*/  FADD.FTZ R2, R195, R2 ;  /* 0x00000002c3027221 */ /* 0x000fc40000010000 */
[----:B------:R-:W-:Y:S01]  /*79f0*/  FADD.FTZ R0, R179, R0 ;  /* 0x00000000b3007221 */ /* 0x000fe20000010000 */
        /* <DEDUP_REMOVED lines=10> */
[C---:B-----5:R-:W-:Y:S08]  /*7aa0*/  HMMA.16816.F32.BF16 R84, R96.reuse, R88, R144 ;  /* 0x000000586054723c */ /* 0x060ff00000041890 */
[C---:B------:R-:W-:Y:S08]  /*7ab0*/  HMMA.16816.F32.BF16 R60, R96.reuse, R64, R212 ;  /* 0x00000040603c723c */ /* 0x040ff000000418d4 */
[C---:B------:R-:W-:Y:S08]  /*7ac0*/  HMMA.16816.F32.BF16 R40, R96.reuse, R42, R32 ;  /* 0x0000002a6028723c */ /* 0x040ff00000041820 */
[C---:B------:R-:W-:Y:S08]  /*7ad0*/  HMMA.16816.F32.BF16 R56, R96.reuse, R58, R148 ;  /* 0x0000003a6038723c */ /* 0x040ff00000041894 */
[C---:B------:R-:W-:Y:S08]  /*7ae0*/  HMMA.16816.F32.BF16 R88, R96.reuse, R90, R152 ;  /* 0x0000005a6058723c */ /* 0x040ff00000041898 */
[----:B------:R-:W-:Y:S01]  /*7af0*/  HMMA.16816.F32.BF16 R64, R96, R66, R216 ;  /* 0x000000426040723c */ /* 0x000fe200000418d8 */
[----:B----4-:R-:W-:-:S02]  /*7b00*/  @!P5 HFMA2.BF16_V2 R11, -RZ.H0_H0, RZ.H0_H0, -R23.H0_H0 ;  /* 0x200000ffff0bd231 */ /* 0x010fc40000340917 */
[----:B------:R-:W-:Y:S02]  /*7b10*/  @P4 HFMA2.BF16_V2 R10, -RZ.H0_H0, RZ.H0_H0, -R21.H0_H0 ;  /* 0x200000ffff0a4231 */ /* 0x000fe40000340915 */
[----:B------:R-:W-:Y:S01]  /*7b20*/  @P3 HFMA2.BF16_V2 R9, -RZ.H0_H0, RZ.H0_H0, -R14.H0_H0 ;  /* 0x200000ffff093231 */ /* 0x000fe2000034090e */
[----:B------:R-:W-:-:S04]  /*7b30*/  PRMT R7, R11, 0x7610, R7 ;  /* 0x000076100b077816 */ /* 0x000fc80000000007 */
[----:B------:R-:W-:Y:S02]  /*7b40*/  PRMT R4, R9, 0x7610, R4 ;  /* 0x0000761009047816 */ /* 0x000fe40000000004 */
[----:B------:R-:W-:Y:S02]  /*7b50*/  PRMT R6, R10, 0x7610, R6 ;  /* 0x000076100a067816 */ /* 0x000fe40000000006 */
[----:B------:R-:W-:Y:S01]  /*7b60*/  @P3 PRMT R14, R4, 0x5410, RZ ;  /* 0x00005410040e3816 */ /* 0x000fe200000000ff */
[----:B------:R-:W-:Y:S02]  /*7b70*/  IMAD.SHL.U32 R4, R244, 0x8, RZ ;  /* 0x00000008f4047824 */ /* 0x000fe400078e00ff */
[----:B--2---:R-:W-:-:S05]  /*7b80*/  @P1 HFMA2.BF16_V2 R8, -RZ.H0_H0, RZ.H0_H0, -R12.H0_H0 ;  /* 0x200000ffff081231 */ /* 0x004fca000034090c */
[----:B------:R-:W-:Y:S02]  /*7b90*/  PRMT R5, R8, 0x7610, R5 ;  /* 0x0000761008057816 */ /* 0x000fe40000000005 */
[----:B------:R-:W1:Y:S02]  /*7ba0*/  LDSM.16.MT88.4 R8, [R92+0x5800] ;  /* 0x005800005c08783b */ /* 0x000e640000004200 */
[----:B------:R-:W-:Y:S01]  /*7bb0*/  @P1 PRMT R12, R5, 0x5410, RZ ;  /* 0x00005410050c1816 */ /* 0x000fe200000000ff */
[----:B------:R-:W-:-:S05]  /*7bc0*/  IMAD.WIDE R4, R4, 0x2, R184 ;  /* 0x0000000204047825 */ /* 0x000fca00078e02b8 */
        /* <DEDUP_REMOVED lines=9> */
[----:B------:R-:W-:Y:S01]  /*7c60*/  STG.E.U16 desc[UR16][R4.64+0x22], R173 ;  /* 0x000022ad04007986 */ /* 0x000fe2000c101510 */
[----:B------:R-:W-:-:S03]  /*7c70*/  @!P5 PRMT R23, R7, 0x5410, RZ ;  /* 0x000054100717d816 */ /* 0x000fc600000000ff */
[----:B------:R-:W-:Y:S01]  /*7c80*/  STG.E.U16 desc[UR16][R184.64+0x30], R170 ;  /* 0x000030aab8007986 */ /* 0x000fe2000c101510 */
[----:B------:R-:W-:-:S03]  /*7c90*/  @P4 PRMT R21, R6, 0x5410, RZ ;  /* 0x0000541006154816 */ /* 0x000fc600000000ff */
        /* <DEDUP_REMOVED lines=10> */
[----:B------:R1:W-:Y:S04]  /*7d40*/  STG.E.U16 desc[UR16][R4.64+0x52], R94 ;  /* 0x0000525e04007986 */ /* 0x0003e8000c101510 */
[----:B------:R2:W-:Y:S04]  /*7d50*/  STG.E.U16 desc[UR16][R184.64+0x60], R29 ;  /* 0x0000601db8007986 */ /* 0x0005e8000c101510 */
[----:B------:R2:W-:Y:S04]  /*7d60*/  STG.E.U16 desc[UR16][R184.64+0x62], R28 ;  /* 0x0000621cb8007986 */ /* 0x0005e8000c101510 */
[----:B------:R2:W-:Y:S04]  /*7d70*/  STG.E.U16 desc[UR16][R4.64+0x60], R15 ;  /* 0x0000600f04007986 */ /* 0x0005e8000c101510 */
[----:B------:R2:W-:Y:S04]  /*7d80*/  STG.E.U16 desc[UR16][R4.64+0x62], R13 ;  /* 0x0000620d04007986 */ /* 0x0005e8000c101510 */
[----:B------:R2:W-:Y:S04]  /*7d90*/  STG.E.U16 desc[UR16][R184.64+0x70], R23 ;  /* 0x00007017b8007986 */ /* 0x0005e8000c101510 */
[----:B------:R2:W-:Y:S01]  /*7da0*/  STG.E.U16 desc[UR16][R184.64+0x72], R21 ;  /* 0x00007215b8007986 */ /* 0x0005e2000c101510 */
[----:B------:R-:W-:-:S03]  /*7db0*/  FADD.FTZ R6, R194, R2 ;  /* 0x00000002c2067221 */ /* 0x000fc60000010000 */
[----:B------:R2:W-:Y:S04]  /*7dc0*/  STG.E.U16 desc[UR16][R4.64+0x70], R14 ;  /* 0x0000700e04007986 */ /* 0x0005e8000c101510 */
[----:B------:R2:W-:Y:S01]  /*7dd0*/  STG.E.U16 desc[UR16][R4.64+0x72], R12 ;  /* 0x0000720c04007986 */ /* 0x0005e2000c101510 */
[----:B------:R-:W-:Y:S01]  /*7de0*/  FADD.FTZ R2, R178, R0 ;  /* 0x00000000b2027221 */ /* 0x000fe20000010000 */
[----:B------:R-:W-:Y:S01]  /*7df0*/  ISETP.GT.U32.AND P3, PT, R177, R247, PT ;  /* 0x000000f7b100720c */ /* 0x000fe20003f64070 */
[----:B------:R-:W-:Y:S02]  /*7e00*/  FADD.FTZ R0, R157, R6 ;  /* 0x000000069d007221 */ /* 0x000fe40000010000 */
[----:B------:R-:W-:Y:S02]  /*7e10*/  FADD.FTZ R2, R156, R2 ;  /* 0x000000029c027221 */ /* 0x000fe40000010000 */
[----:B------:R-:W-:-:S02]  /*7e20*/  FADD.FTZ R0, R160, R0 ;  /* 0x00000000a0007221 */ /* 0x000fc40000010000 */
[----:B------:R-:W-:Y:S01]  /*7e30*/  FADD.FTZ R223, R143, R2 ;  /* 0x000000028fdf7221 */ /* 0x000fe20000010000 */
[----:B-1----:R-:W-:Y:S01]  /*7e40*/  HMMA.16816.F32.BF16 R92, R96, R8, R180 ;  /* 0x00000008605c723c */ /* 0x002fe200000418b4 */
[----:B------:R-:W-:Y:S01]  /*7e50*/  FADD.FTZ R0, R159, R0 ;  /* 0x000000009f007221 */ /* 0x000fe20000010000 */
[----:B------:R-:W-:Y:S01]  /*7e60*/  IADD3 R222, P1, PT, R184, -0x80, RZ ;  /* 0xffffff80b8de7810 */ /* 0x000fe20007f3e0ff */
[----:B------:R-:W-:Y:S02]  /*7e70*/  FADD.FTZ R223, R142, R223 ;  /* 0x000000df8edf7221 */ /* 0x000fe40000010000 */
[----:B------:R-:W-:-:S03]  /*7e80*/  FADD.FTZ R220, R158, R0 ;  /* 0x000000009edc7221 */ /* 0x000fc60000010000 */
[----:B------:R-:W-:Y:S01]  /*7e90*/  HMMA.16816.F32.BF16 R96, R96, R10, R24 ;  /* 0x0000000a6060723c */ /* 0x000fe20000041818 */
[----:B------:R-:W-:Y:S01]  /*7ea0*/  FADD.FTZ R223, R139, R223 ;  /* 0x000000df8bdf7221 */ /* 0x000fe20000010000 */
[----:B------:R-:W-:Y:S01]  /*7eb0*/  IADD3.X R221, PT, PT, R185, -0x1, RZ, P1, !PT ;  /* 0xffffffffb9dd7810 */ /* 0x000fe20000ffe4ff */
[----:B------:R-:W-:-:S02]  /*7ec0*/  NOP ;  /* 0x0000000000007918 */ /* 0x000fc40000000000 */
[----:B------:R-:W-:-:S15]  /*7ed0*/  @!P3 BRA `(.L_x_1536) ;  /* 0x000000580064b947 */ /* 0x000fde0003800000 */
[----:B------:R-:W3:Y:S01]  /*7ee0*/  LDL R246, [R1+0x34] ;  /* 0x0000340001f67983 */ /* 0x000ee20000100800 */
[----:B------:R-:W1:Y:S03]  /*7ef0*/  LDCU UR7, c[0x0][0x440] ;  /* 0x00008800ff0777ac */ /* 0x000e660008000800 */
[----:B------:R-:W4:Y:S04]  /*7f00*/  LDL R241, [R1+0x4c] ;  /* 0x00004c0001f17983 */ /* 0x000f280000100800 */
[----:B------:R-:W5:Y:S04]  /*7f10*/  LDL R244, [R1+0x48] ;  /* 0x0000480001f47983 */ /* 0x000f680000100800 */
[----:B------:R-:W5:Y:S04]  /*7f20*/  LDL R239, [R1+0x58] ;  /* 0x0000580001ef7983 */ /* 0x000f680000100800 */
[----:B------:R-:W5:Y:S04]  /*7f30*/  LDL R242, [R1+0x5c] ;  /* 0x00005c0001f27983 */ /* 0x000f680000100800 */
[----:B------:R-:W5:Y:S01]  /*7f40*/  LDL R243, [R1+0xc8] ;  /* 0x0000c80001f37983 */ /* 0x000f620000100800 */
[C---:B------:R-:W-:Y:S01]  /*7f50*/  IMAD.SHL.U32 R7, R140.reuse, 0x10, RZ ;  /* 0x000000108c077824 */ /* 0x040fe200078e00ff */
[----:B------:R-:W-:Y:S01]  /*7f60*/  SHF.L.U64.HI R6, R140, 0x4, R141 ;  /* 0x000000048c067819 */ /* 0x000fe2000001028d */
[----:B------:R-:W-:-:S04]  /*7f70*/  DEPBAR.LE SB0, 0x0 ;  /* 0x000080000000791a */ /* 0x000fc80000000000 */
[----:B------:R-:W5:Y:S01]  /*7f80*/  LDL.LU R245, [R1+0x38] ;  /* 0x0000380001f57983 */ /* 0x000f620000300800 */
[C---:B------:R-:W-:Y:S01]  /*7f90*/  IMAD.SHL.U32 R192, R193.reuse, 0x20, RZ ;  /* 0x00000020c1c07824 */ /* 0x040fe200078e00ff */
[----:B------:R-:W-:Y:S01]  /*7fa0*/  SHF.R.U32.HI R191, RZ, 0x1, R193 ;  /* 0x00000001ffbf7819 */ /* 0x000fe200000116c1 */
[----:B------:R-:W-:-:S03]  /*7fb0*/  IMAD.SHL.U32 R240, R193, 0x40, RZ ;  /* 0x00000040c1f07824 */ /* 0x000fc600078e00ff */
[----:B------:R-:W-:Y:S02]  /*7fc0*/  LOP3.LUT R192, R192, 0x7c00, RZ, 0xc0, !PT ;  /* 0x00007c00c0c07812 */ /* 0x000fe400078ec0ff */
[----:B--2---:R-:W-:Y:S01]  /*7fd0*/  LOP3.LUT R28, R191, 0x8, RZ, 0xc0, !PT ;  /* 0x00000008bf1c7812 */ /* 0x004fe200078ec0ff */
[----:B------:R-:W-:-:S05]  /*7fe0*/  IMAD.MOV.U32 R30, RZ, RZ, 0x20 ;  /* 0x00000020ff1e7424 */ /* 0x000fca00078e00ff */
[----:B------:R-:W-:Y:S01]  /*7ff0*/  SEL R30, R30, 0xffffffe0, !P0 ;  /* 0xffffffe01e1e7807 */ /* 0x000fe20004000000 */
[----:B------:R-:W-:Y:S01]  /*8000*/  BAR.SYNC.DEFER_BLOCKING 0x0 ;  /* 0x0000000000007b1d */ /* 0x000fe20000010000 */
[----:B---3--:R-:W-:-:S04]  /*8010*/  VIADD R4, R246, 0xfffffffe ;  /* 0xfffffffef6047836 */ /* 0x008fc80000000000 */
[C---:B------:R-:W-:Y:S02]  /*8020*/  IMAD R2, R4.reuse, R141, RZ ;  /* 0x0000008d04027224 */ /* 0x040fe400078e02ff */
[----:B------:R-:W-:-:S04]  /*8030*/  IMAD.WIDE.U32 R4, R4, R140, RZ ;  /* 0x0000008c04047225 */ /* 0x000fc800078e00ff */
[----:B------:R-:W-:Y:S01]  /*8040*/  IMAD.IADD R8, R2, 0x1, R5 ;  /* 0x0000000102087824 */ /* 0x000fe200078e0205 */
[C---:B------:R-:W-:Y:S01]  /*8050*/  LEA R0, P1, R4.reuse, R7, 0x6 ;  /* 0x0000000704007211 */ /* 0x040fe200078230ff */
[----:B------:R-:W-:Y:S01]  /*8060*/  IMAD.IADD R9, R5, 0x1, R2 ;  /* 0x0000000105097824 */ /* 0x000fe200078e0202 */
[CC--:B----4-:R-:W-:Y:S02]  /*8070*/  LEA R10, P3, R4.reuse, R241.reuse, 0x7 ;  /* 0x000000f1040a7211 */ /* 0x0d0fe400078638ff */
[C---:B------:R-:W-:Y:S02]  /*8080*/  LEA.HI.X R2, R4.reuse, R6, R8, 0x6, P1 ;  /* 0x0000000604027211 */ /* 0x040fe400008f3408 */
[----:B-----5:R-:W-:Y:S02]  /*8090*/  LEA.HI.X R11, R4, R244, R9, 0x7, P3 ;  /* 0x000000f4040b7211 */ /* 0x020fe400018f3c09 */
[----:B------:R-:W-:Y:S02]  /*80a0*/  LEA R5, P1, R140, R0, 0x5 ;  /* 0x000000008c057211 */ /* 0x000fe400078228ff */
[----:B------:R-:W-:-:S02]  /*80b0*/  LEA R8, P4, R0, R241, 0x1 ;  /* 0x000000f100087211 */ /* 0x000fc400078808ff */
[----:B------:R-:W-:Y:S02]  /*80c0*/  IADD3 R7, P3, PT, R0, R7, RZ ;  /* 0x0000000700077210 */ /* 0x000fe40007f7e0ff */
[----:B------:R-:W-:Y:S02]  /*80d0*/  LEA.HI.X R12, R140, R2, R141, 0x5, P1 ;  /* 0x000000028c0c7211 */ /* 0x000fe400008f2c8d */
[----:B------:R-:W-:Y:S01]  /*80e0*/  LEA.HI.X R9, R0, R244, R2, 0x1, P4 ;  /* 0x000000f400097211 */ /* 0x000fe200020f0c02 */
[----:B------:R-:W-:Y:S01]  /*80f0*/  IMAD.X R2, R2, 0x1, R6, P3 ;  /* 0x0000000102027824 */ /* 0x000fe200018e0606 */
[----:B------:R-:W-:Y:S02]  /*8100*/  LEA R6, P1, R7, R241, 0x1 ;  /* 0x000000f107067211 */ /* 0x000fe400078208ff */
[----:B-1----:R-:W-:Y:S02]  /*8110*/  ISETP.GE.AND P4, PT, R189, UR7, PT ;  /* 0x00000007bd007c0c */ /* 0x002fe4000bf86270 */
[----:B------:R-:W-:-:S02]  /*8120*/  ISETP.GE.AND P3, PT, R239, UR7, PT ;  /* 0x00000007ef007c0c */ /* 0x000fc4000bf66270 */
[----:B------:R-:W-:Y:S02]  /*8130*/  LEA.HI.X R7, R7, R244, R2, 0x1, P1 ;  /* 0x000000f407077211 */ /* 0x000fe400008f0c02 */
[----:B------:R-:W-:-:S07]  /*8140*/  ISETP.GE.AND P1, PT, R242, UR7, PT ;  /* 0x00000007f2007c0c */ /* 0x000fce000bf26270 */
        /* <DEDUP_REMOVED lines=14> */
[----:B------:R-:W-:Y:S01]  /*8230*/  @P1 STS.128 [R197+0x10000], RZ ;  /* 0x010000ffc5001388 */ /* 0x000fe20000000c00 */
[----:B------:R-:W-:-:S03]  /*8240*/  LEA R4, P5, R5, R241, 0x1 ;  /* 0x000000f105047211 */ /* 0x000fc600078a08ff */
[----:B------:R-:W-:Y:S01]  /*8250*/  @!PT LDS RZ, [RZ] ;  /* 0x00000000fffff984 */ /* 0x000fe20000000800 */
[----:B------:R-:W-:Y:S01]  /*8260*/  @!PT LDS RZ, [RZ] ;  /* 0x00000000fffff984 */ /* 0x000fe20000000800 */
[----:B------:R-:W-:Y:S01]  /*8270*/  @!PT LDS RZ, [RZ] ;  /* 0x00000000fffff984 */ /* 0x000fe20000000800 */
[----:B------:R-:W-:Y:S04]  /*8280*/  @!P4 LDGSTS.E.BYPASS.LTC128B.128 [R197+0xc800], desc[UR16][R8.64] ;  /* 0x0c80000008c5cfae */ /* 0x000fe8000b981a10 */
[----:B------:R-:W-:Y:S01]  /*8290*/  @P4 STS.128 [R197+0xc800], RZ ;  /* 0x00c800ffc5004388 */ /* 0x000fe20000000c00 */
[----:B------:R-:W-:-:S03]  /*82a0*/  LOP3.LUT R0, R192, 0x200, R240, 0xf8, !PT ;  /* 0x00000200c0007812 */ /* 0x000fc600078ef8f0 */
[----:B------:R-:W-:Y:S01]  /*82b0*/  @!PT LDS RZ, [RZ] ;  /* 0x00000000fffff984 */ /* 0x000fe20000000800 */
[----:B------:R-:W-:Y:S01]  /*82c0*/  @!PT LDS RZ, [RZ] ;  /* 0x00000000fffff984 */ /* 0x000fe20000000800 */
[----:B------:R-:W-:Y:S01]  /*82d0*/  @!PT LDS RZ, [RZ] ;  /* 0x00000000fffff984 */ /* 0x000fe20000000800 */
[----:B------:R-:W-:Y:S04]  /*82e0*/  @!P3 LDGSTS.E.BYPASS.LTC128B.128 [R197+0xe800], desc[UR16][R8.64+0x80] ;  /* 0x0e80008008c5bfae */ /* 0x000fe8000b981a10 */
[----:B------:R-:W-:Y:S01]  /*82f0*/  @P3 STS.128 [R197+0xe800], RZ ;  /* 0x00e800ffc5003388 */ /* 0x000fe20000000c00 */
[----:B------:R-:W-:-:S03]  /*8300*/  LEA.HI.X R5, R5, R244, R12, 0x1, P5 ;  /* 0x000000f405057211 */ /* 0x000fc600028f0c0c */
[----:B------:R-:W-:Y:S01]  /*8310*/  @!PT LDS RZ, [RZ] ;  /* 0x00000000fffff984 */ /* 0x000fe20000000800 */
[----:B------:R-:W-:Y:S01]  /*8320*/  @!PT LDS RZ, [RZ] ;  /* 0x00000000fffff984 */ /* 0x000fe20000000800 */
[----:B------:R-:W-:Y:S01]  /*8330*/  @!PT LDS RZ, [RZ] ;  /* 0x00000000fffff984 */ /* 0x000fe20000000800 */
[----:B------:R1:W-:Y:S04]  /*8340*/  @!P1 LDGSTS.E.BYPASS.LTC128B.128 [R197+0x10800], desc[UR16][R8.64+0x100] ;  /* 0x1080010008c59fae */ /* 0x0003e8000b981a10 */
[----:B------:R-:W-:Y:S01]  /*8350*/  @P1 STS.128 [R197+0x10800], RZ ;  /* 0x010800ffc5001388 */ /* 0x000fe20000000c00 */
[----:B------:R-:W-:-:S03]  /*8360*/  LOP3.LUT R28, R0, R243, R28, 0xf6, !PT ;  /* 0x000000f3001c7212 */ /* 0x000fc600078ef61c */
        /* <DEDUP_REMOVED lines=10> */
[----:B------:R-:W-:-:S03]  /*8410*/  LEA R28, R28, UR5, 0x1 ;  /* 0x000000051c1c7c11 */ /* 0x000fc6000f8e08ff */
        /* <DEDUP_REMOVED lines=20> */
[----:B------:R-:W-:Y:S01]  /*8560*/  LDSM.16.M88.4 R16, [R101+UR5+0x6000] ;  /* 0x006000056510783b */ /* 0x000fe20008000200 */
[----:B------:R-:W-:-:S03]  /*8570*/  VIADD R0, R101, UR5 ;  /* 0x0000000565007c36 */ /* 0x000fc60008000000 */
[----:B------:R-:W-:Y:S01]  /*8580*/  LDSM.16.M88.4 R24, [R101+UR5+0x7000] ;  /* 0x007000056518783b */ /* 0x000fe20008000200 */
[----:B------:R-:W-:-:S03]  /*8590*/  IMAD.IADD R29, R30, 0x1, R28 ;  /* 0x000000011e1d7824 */ /* 0x000fc600078e021c */
[----:B-1----:R-:W-:Y:S04]  /*85a0*/  LDSM.16.M88.4 R8, [R101+UR5+0x6800] ;  /* 0x006800056508783b */ /* 0x002fe80008000200 */
[----:B------:R-:W-:Y:S04]  /*85b0*/  LDSM.16.M88.4 R136, [R101+UR5+0x7800] ;  /* 0x007800056588783b */ /* 0x000fe80008000200 */
[----:B------:R-:W-:Y:S04]  /*85c0*/  LDSM.16.M88.4 R236, [R101+UR5+0xb800] ;  /* 0x00b8000565ec783b */ /* 0x000fe80008000200 */
[----:B--2---:R-:W1:Y:S01]  /*85d0*/  LDSM.16.M88.4 R4, [R28] ;  /* 0x000000001c04783b */ /* 0x004e620000000200 */
[----:B------:R-:W-:-:S03]  /*85e0*/  IMAD.IADD R2, R0, 0x1, R30 ;  /* 0x0000000100027824 */ /* 0x000fc600078e021e */
[----:B------:R-:W-:Y:S04]  /*85f0*/  LDSM.16.M88.4 R12, [R29] ;  /* 0x000000001d0c783b */ /* 0x000fe80000000200 */
[----:B------:R-:W2:Y:S04]  /*8600*/  LDSM.16.M88.4 R148, [R2+0x6000] ;  /* 0x006000000294783b */ /* 0x000ea80000000200 */
[----:B------:R-:W3:Y:S04]  /*8610*/  LDSM.16.M88.4 R156, [R2+0x6800] ;  /* 0x00680000029c783b */ /* 0x000ee80000000200 */
[----:B------:R-:W4:Y:S04]  /*8620*/  LDSM.16.M88.4 R176, [R2+0x7000] ;  /* 0x0070000002b0783b */ /* 0x000f280000000200 */
[----:B------:R-:W5:Y:S01]  /*8630*/  LDSM.16.M88.4 R164, [R2+0x7800] ;  /* 0x0078000002a4783b */ /* 0x000f620000000200 */
[----:B------:R-:W-:-:S03]  /*8640*/  IMAD.IADD R0, R0, 0x1, R245 ;  /* 0x0000000100007824 */ /* 0x000fc600078e02f5 */
[----:B------:R-:W-:Y:S04]  /*8650*/  LDSM.16.M88.4 R224, [R2+0x8000] ;  /* 0x0080000002e0783b */ /* 0x000fe80000000200 */
[----:B------:R-:W-:Y:S04]  /*8660*/  LDSM.16.M88.4 R208, [R0+0x6800] ;  /* 0x0068000000d0783b */ /* 0x000fe80000000200 */
[----:B------:R-:W-:Y:S04]  /*8670*/  LDSM.16.M88.4 R180, [R0+0x6000] ;  /* 0x0060000000b4783b */ /* 0x000fe80000000200 */
[----:B------:R-:W-:Y:S01]  /*8680*/  LDSM.16.M88.4 R212, [R0+0x7000] ;  /* 0x0070000000d4783b */ /* 0x000fe20000000200 */
[C---:B-1----:R-:W-:Y:S03]  /*8690*/  HMMA.16816.F32.BF16 R144, R4.reuse, R16, RZ ;  /* 0x000000100490723c */ /* 0x042fe600000418ff */
[----:B------:R-:W0:Y:S05]  /*86a0*/  LDGDEPBAR ;  /* 0x00000000000079af */ /* 0x000e2a0000000000 */
[C---:B------:R-:W-:Y:S08]  /*86b0*/  HMMA.16816.F32.BF16 R140, R4.reuse, R18, RZ ;  /* 0x00000012048c723c */ /* 0x040ff000000418ff */
[C---:B------:R-:W-:Y:S08]  /*86c0*/  HMMA.16816.F32.BF16 R16, R4.reuse, R24, RZ ;  /* 0x000000180410723c */ /* 0x040ff000000418ff */
[C---:B------:R-:W-:Y:S08]  /*86d0*/  HMMA.16816.F32.BF16 R32, R4.reuse, R8, RZ ;  /* 0x000000080420723c */ /* 0x040ff000000418ff */
[C---:B------:R-:W-:Y:S08]  /*86e0*/  HMMA.16816.F32.BF16 R20, R4.reuse, R10, RZ ;  /* 0x0000000a0414723c */ /* 0x040ff000000418ff */
[C---:B------:R-:W-:Y:S08]  /*86f0*/  HMMA.16816.F32.BF16 R24, R4.reuse, R26, RZ ;  /* 0x0000001a0418723c */ /* 0x040ff000000418ff */
[C---:B------:R-:W-:Y:S08]  /*8700*/  HMMA.16816.F32.BF16 R172, R4.reuse, R136, RZ ;  /* 0x0000008804ac723c */ /* 0x040ff000000418ff */
[----:B------:R-:W-:Y:S01]  /*8710*/  HMMA.16816.F32.BF16 R168, R4, R138, RZ ;  /* 0x0000008a04a8723c */ /* 0x000fe200000418ff */
[----:B------:R-:W-:-:S05]  /*8720*/  IMAD.IADD R5, R245, 0x1, R28 ;  /* 0x00000001f5057824 */ /* 0x000fca00078e021c */
[----:B------:R-:W1:Y:S02]  /*8730*/  LDSM.16.M88.4 R8, [R5] ;  /* 0x000000000508783b */ /* 0x000e640000000200 */
[C---:B--2---:R-:W-:Y:S08]  /*8740*/  HMMA.16816.F32.BF16 R160, R12.reuse, R148, R144 ;  /* 0x000000940ca0723c */ /* 0x044ff00000041890 */
[----:B------:R-:W-:Y:S01]  /*8750*/  HMMA.16816.F32.BF16 R152, R12, R150, R140 ;  /* 0x000000960c98723c */ /* 0x000fe2000004188c */
[----:B------:R-:W2:Y:S01]  /*8760*/  LDSM.16.M88.4 R148, [R0+0x7800] ;  /* 0x007800000094783b */ /* 0x000ea20000000200 */
[----:B------:R-:W-:-:S02]  /*8770*/  IMAD.IADD R6, R30, 0x1, R5 ;  /* 0x000000011e067824 */ /* 0x000fc400078e0205 */
[----:B------:R-:W-:-:S04]  /*8780*/  IMAD.IADD R4, R30, 0x1, R0 ;  /* 0x000000011e047824 */ /* 0x000fc800078e0200 */
[C---:B---3--:R-:W-:Y:S01]  /*8790*/  HMMA.16816.F32.BF16 R144, R12.reuse, R156, R32 ;  /* 0x0000009c0c90723c */ /* 0x048fe20000041820 */
[----:B------:R-:W-:Y:S07]  /*87a0*/  LDSM.16.M88.4 R216, [R4+0x6800] ;  /* 0x0068000004d8783b */ /* 0x000fee0000000200 */
[C---:B------:R-:W-:Y:S01]  /*87b0*/  HMMA.16816.F32.BF16 R140, R12.reuse, R158, R20 ;  /* 0x0000009e0c8c723c */ /* 0x040fe20000041814 */
[----:B------:R-:W3:Y:S07]  /*87c0*/  LDSM.16.M88.4 R20, [R6] ;  /* 0x000000000614783b */ /* 0x000eee0000000200 */
[C---:B----4-:R-:W-:Y:S08]  /*87d0*/  HMMA.16816.F32.BF16 R136, R12.reuse, R176, R16 ;  /* 0x000000b00c88723c */ /* 0x050ff00000041810 */
[C---:B------:R-:W-:Y:S01]  /*87e0*/  HMMA.16816.F32.BF16 R32, R12.reuse, R178, R24 ;  /* 0x000000b20c20723c */ /* 0x040fe20000041818 */
[----:B------:R-:W4:Y:S07]  /*87f0*/  LDSM.16.M88.4 R176, [R4+0x6000] ;  /* 0x0060000004b0783b */ /* 0x000f2e0000000200 */
[C---:B-----5:R-:W-:Y:S01]  /*8800*/  HMMA.16816.F32.BF16 R16, R12.reuse, R164, R172 ;  /* 0x000000a40c10723c */ /* 0x060fe200000418ac */
[----:B------:R-:W5:Y:S07]  /*8810*/  LDSM.16.M88.4 R172, [R4+0x7000] ;  /* 0x0070000004ac783b */ /* 0x000f6e0000000200 */
[----:B------:R-:W-:Y:S08]  /*8820*/  HMMA.16816.F32.BF16 R24, R12, R166, R168 ;  /* 0x000000a60c18723c */ /* 0x000ff000000418a8 */
[C---:B-1----:R-:W-:Y:S08]  /*8830*/  HMMA.16816.F32.BF16 R144, R8.reuse, R208, R144 ;  /* 0x000000d00890723c */ /* 0x042ff00000041890 */
[C---:B------:R-:W-:Y:S08]  /*8840*/  HMMA.16816.F32.BF16 R12, R8.reuse, R180, R160 ;  /* 0x000000b4080c723c */ /* 0x040ff000000418a0 */
[C---:B------:R-:W-:Y:S01]  /*8850*/  HMMA.16816.F32.BF16 R152, R8.reuse, R182, R152 ;  /* 0x000000b60898723c */ /* 0x040fe20000041898 */
[----:B------:R-:W1:Y:S07]  /*8860*/  LDSM.16.M88.4 R180, [R4+0x7800] ;  /* 0x0078000004b4783b */ /* 0x000e6e0000000200 */
[C---:B------:R-:W-:Y:S08]  /*8870*/  HMMA.16816.F32.BF16 R168, R8.reuse, R212, R136 ;  /* 0x000000d408a8723c */ /* 0x040ff00000041888 */
[C---:B------:R-:W-:Y:S01]  /*8880*/  HMMA.16816.F32.BF16 R164, R8.reuse, R214, R32 ;  /* 0x000000d608a4723c */ /* 0x040fe20000041820 */
[----:B------:R-:W-:Y:S07]  /*8890*/  LDSM.16.M88.4 R212, [R101+UR5+0x8000] ;  /* 0x0080000565d4783b */ /* 0x000fee0008000200 */
[C---:B--2---:R-:W-:Y:S01]  /*88a0*/  HMMA.16816.F32.BF16 R160, R8.reuse, R148, R16 ;  /* 0x0000009408a0723c */ /* 0x044fe20000041810 */
[----:B------:R-:W2:Y:S07]  /*88b0*/  LDSM.16.M88.4 R16, [R28+0x2000] ;  /* 0x002000001c10783b */ /* 0x000eae0000000200 */
[----:B------:R-:W-:Y:S01]  /*88c0*/  HMMA.16816.F32.BF16 R156, R8, R210, R140 ;  /* 0x000000d2089c723c */ /* 0x000fe2000004188c */
[----:B------:R-:W-:Y:S07]  /*88d0*/  LDSM.16.M88.4 R208, [R101+UR5+0x9800] ;  /* 0x0098000565d0783b */ /* 0x000fee0008000200 */
[C---:B---3--:R-:W-:Y:S01]  /*88e0*/  HMMA.16816.F32.BF16 R32, R20.reuse, R216, R144 ;  /* 0x000000d81420723c */ /* 0x048fe20000041890 */
[----:B------:R-:W3:Y:S07]  /*88f0*/  LDSM.16.M88.4 R144, [R101+UR5+0x8800] ;  /* 0x008800056590783b */ /* 0x000eee0008000200 */
[C---:B----4-:R-:W-:Y:S01]  /*8900*/  HMMA.16816.F32.BF16 R140, R20.reuse, R176, R12 ;  /* 0x000000b0148c723c */ /* 0x050fe2000004180c */
[----:B------:R-:W-:Y:S07]  /*8910*/  LDSM.16.M88.4 R12, [R29+0x2000] ;  /* 0x002000001d0c783b */ /* 0x000fee0000000200 */
[----:B------:R-:W-:Y:S01]  /*8920*/  HMMA.16816.F32.BF16 R136, R20, R178, R152 ;  /* 0x000000b21488723c */ /* 0x000fe20000041898 */
[----:B------:R-:W4:Y:S07]  /*8930*/  LDSM.16.M88.4 R176, [R101+UR5+0x9000] ;  /* 0x0090000565b0783b */ /* 0x000f2e0008000200 */
[----:B------:R-:W-:Y:S08]  /*8940*/  HMMA.16816.F32.BF16 R148, R8, R150, R24 ;  /* 0x000000960894723c */ /* 0x000ff00000041818 */
[C---:B------:R-:W-:Y:S01]  /*8950*/  HMMA.16816.F32.BF16 R24, R20.reuse, R218, R156 ;  /* 0x000000da1418723c */ /* 0x040fe2000004189c */
[----:B------:R-:W-:Y:S07]  /*8960*/  LDSM.16.M88.4 R216, [R2+0x9000] ;  /* 0x0090000002d8783b */ /* 0x000fee0000000200 */
[C---:B-----5:R-:W-:Y:S01]  /*8970*/  HMMA.16816.F32.BF16 R8, R20.reuse, R172, R168 ;  /* 0x000000ac1408723c */ /* 0x060fe200000418a8 */
[----:B------:R-:W5:Y:S07]  /*8980*/  LDSM.16.M88.4 R168, [R2+0x8800] ;  /* 0x0088000002a8783b */ /* 0x000f6e0000000200 */
[C---:B------:R-:W-:Y:S08]  /*8990*/  HMMA.16816.F32.BF16 R152, R20.reuse, R174, R164 ;  /* 0x000000ae1498723c */ /* 0x040ff000000418a4 */
[C---:B-1----:R-:W-:Y:S08]  /*89a0*/  HMMA.16816.F32.BF16 R156, R20.reuse, R180, R160 ;  /* 0x000000b4149c723c */ /* 0x042ff000000418a0 */
[----:B------:R-:W-:Y:S01]  /*89b0*/  HMMA.16816.F32.BF16 R148, R20, R182, R148 ;  /* 0x000000b61494723c */ /* 0x000fe20000041894 */
[----:B------:R-:W-:Y:S07]  /*89c0*/  LDSM.16.M88.4 R180, [R0+0x8800] ;  /* 0x0088000000b4783b */ /* 0x000fee0000000200 */
[C---:B--2---:R-:W-:Y:S01]  /*89d0*/  HMMA.16816.F32.BF16 R20, R16.reuse, R212, R140 ;  /* 0x000000d41014723c */ /* 0x044fe2000004188c */
[----:B------:R-:W-:Y:S07]  /*89e0*/  LDSM.16.M88.4 R140, [R0+0x8000] ;  /* 0x00800000008c783b */ /* 0x000fee0000000200 */
[C---:B------:R-:W-:Y:S01]  /*89f0*/  HMMA.16816.F32.BF16 R160, R16.reuse, R214, R136 ;  /* 0x000000d610a0723c */ /* 0x040fe20000041888 */
[----:B------:R-:W1:Y:S07]  /*8a00*/  LDSM.16.M88.4 R212, [R2+0x9800] ;  /* 0x0098000002d4783b */ /* 0x000e6e0000000200 */
[C---:B---3--:R-:W-:Y:S08]  /*8a10*/  HMMA.16816.F32.BF16 R164, R16.reuse, R144, R32 ;  /* 0x0000009010a4723c */ /* 0x048ff00000041820 */
[C---:B------:R-:W-:Y:S08]  /*8a20*/  HMMA.16816.F32.BF16 R144, R16.reuse, R146, R24 ;  /* 0x000000921090723c */ /* 0x040ff00000041818 */
[C---:B----4-:R-:W-:Y:S01]  /*8a30*/  HMMA.16816.F32.BF16 R136, R16.reuse, R176, R8 ;  /* 0x000000b01088723c */ /* 0x050fe20000041808 */
[----:B------:R-:W2:Y:S07]  /*8a40*/  LDSM.16.M88.4 R8, [R5+0x2000] ;  /* 0x002000000508783b */ /* 0x000eae0000000200 */
[C---:B------:R-:W-:Y:S01]  /*8a50*/  HMMA.16816.F32.BF16 R32, R16.reuse, R178, R152 ;  /* 0x000000b21020723c */ /* 0x040fe20000041898 */
[----:B------:R-:W-:Y:S07]  /*8a60*/  LDSM.16.M88.4 R176, [R0+0x9800] ;  /* 0x0098000000b0783b */ /* 0x000fee0000000200 */
[C---:B------:R-:W-:Y:S08]  /*8a70*/  HMMA.16816.F32.BF16 R24, R16.reuse, R208, R156 ;  /* 0x000000d01018723c */ /* 0x040ff0000004189c */
[----:B------:R-:W-:Y:S01]  /*8a80*/  HMMA.16816.F32.BF16 R16, R16, R210, R148 ;  /* 0x000000d21010723c */ /* 0x000fe20000041894 */
[----:B------:R-:W3:Y:S04]  /*8a90*/  LDSM.16.M88.4 R208, [R0+0x9000] ;  /* 0x0090000000d0783b */ /* 0x000ee80000000200 */
[----:B------:R-:W-:Y:S03]  /*8aa0*/  LDSM.16.M88.4 R148, [R4+0x8000] ;  /* 0x008000000494783b */ /* 0x000fe60000000200 */
[C---:B------:R-:W-:Y:S08]  /*8ab0*/  HMMA.16816.F32.BF16 R20, R12.reuse, R224, R20 ;  /* 0x000000e00c14723c */ /* 0x040ff00000041814 */
[C---:B------:R-:W-:Y:S08]  /*8ac0*/  HMMA.16816.F32.BF16 R152, R12.reuse, R226, R160 ;  /* 0x000000e20c98723c */ /* 0x040ff000000418a0 */
[C---:B-----5:R-:W-:Y:S08]  /*8ad0*/  HMMA.16816.F32.BF16 R164, R12.reuse, R168, R164 ;  /* 0x000000a80ca4723c */ /* 0x060ff000000418a4 */
[C---:B------:R-:W-:Y:S08]  /*8ae0*/  HMMA.16816.F32.BF16 R144, R12.reuse, R170, R144 ;  /* 0x000000aa0c90723c */ /* 0x040ff00000041890 */
[C---:B------:R-:W-:Y:S08]  /*8af0*/  HMMA.16816.F32.BF16 R172, R12.reuse, R216, R136 ;  /* 0x000000d80cac723c */ /* 0x040ff00000041888 */
[C---:B-1----:R-:W-:Y:S01]  /*8b00*/  HMMA.16816.F32.BF16 R160, R12.reuse, R212, R24 ;  /* 0x000000d40ca0723c */ /* 0x042fe20000041818 */
[----:B------:R-:W1:Y:S07]  /*8b10*/  LDSM.16.M88.4 R24, [R6+0x2000] ;  /* 0x002000000618783b */ /* 0x000e6e0000000200 */
[C---:B------:R-:W-:Y:S01]  /*8b20*/  HMMA.16816.F32.BF16 R168, R12.reuse, R218, R32 ;  /* 0x000000da0ca8723c */ /* 0x040fe20000041820 */
[----:B------:R-:W-:Y:S07]  /*8b30*/  LDSM.16.M88.4 R216, [R2+0xa000] ;  /* 0x00a0000002d8783b */ /* 0x000fee0000000200 */
[----:B------:R-:W-:Y:S01]  /*8b40*/  HMMA.16816.F32.BF16 R156, R12, R214, R16 ;  /* 0x000000d60c9c723c */ /* 0x000fe20000041810 */
[----:B------:R-:W-:Y:S04]  /*8b50*/  LDSM.16.M88.4 R16, [R29+0x4000] ;  /* 0x004000001d10783b */ /* 0x000fe80000000200 */
[----:B------:R-:W-:Y:S03]  /*8b60*/  LDSM.16.M88.4 R212, [R4+0xa000] ;  /* 0x00a0000004d4783b */ /* 0x000fe60000000200 */
[C---:B--2---:R-:W-:Y:S01]  /*8b70*/  HMMA.16816.F32.BF16 R12, R8.reuse, R140, R20 ;  /* 0x0000008c080c723c */ /* 0x044fe20000041814 */
[----:B------:R-:W-:Y:S07]  /*8b80*/  LDSM.16.M88.4 R20, [R28+0x4000] ;  /* 0x004000001c14783b */ /* 0x000fee0000000200 */
[C---:B------:R-:W-:Y:S08]  /*8b90*/  HMMA.16816.F32.BF16 R32, R8.reuse, R142, R152 ;  /* 0x0000008e0820723c */ /* 0x040ff00000041898 */
[C---:B------:R-:W-:Y:S01]  /*8ba0*/  HMMA.16816.F32.BF16 R140, R8.reuse, R180, R164 ;  /* 0x000000b4088c723c */ /* 0x040fe200000418a4 */
[----:B------:R-:W-:Y:S07]  /*8bb0*/  LDSM.16.M88.4 R164, [R101+UR5+0xb000] ;  /* 0x00b0000565a4783b */ /* 0x000fee0008000200 */
[C---:B------:R-:W-:Y:S01]  /*8bc0*/  HMMA.16816.F32.BF16 R136, R8.reuse, R182, R144 ;  /* 0x000000b60888723c */ /* 0x040fe20000041890 */
[----:B------:R-:W-:Y:S07]  /*8bd0*/  LDSM.16.M88.4 R144, [R4+0x8800] ;  /* 0x008800000490783b */ /* 0x000fee0000000200 */
[----:B---3--:R-:W-:Y:S01]  /*8be0*/  HMMA.16816.F32.BF16 R180, R8, R208, R172 ;  /* 0x000000d008b4723c */ /* 0x008fe200000418ac */
[----:B------:R-:W2:Y:S07]  /*8bf0*/  LDSM.16.M88.4 R172, [R101+UR5+0xa000] ;  /* 0x00a0000565ac783b */ /* 0x000eae0008000200 */
[----:B-1----:R-:W-:Y:S08]  /*8c00*/  HMMA.16816.F32.BF16 R12, R24, R148, R12 ;  /* 0x00000094180c723c */ /* 0x002ff0000004180c */
[C---:B------:R-:W-:Y:S01]  /*8c10*/  HMMA.16816.F32.BF16 R232, R8.reuse, R210, R168 ;  /* 0x000000d208e8723c */ /* 0x040fe200000418a8 */
[----:B------:R-:W1:Y:S04]  /*8c20*/  LDSM.16.M88.4 R168, [R4+0x9000] ;  /* 0x0090000004a8783b */ /* 0x000e680000000200 */
[----:B------:R-:W-:Y:S03]  /*8c30*/  LDSM.16.M88.4 R208, [R0+0xa000] ;  /* 0x00a0000000d0783b */ /* 0x000fe60000000200 */
[C---:B------:R-:W-:Y:S08]  /*8c40*/  HMMA.16816.F32.BF16 R224, R8.reuse, R176, R160 ;  /* 0x000000b008e0723c */ /* 0x040ff000000418a0 */
[----:B------:R-:W-:Y:S01]  /*8c50*/  HMMA.16816.F32.BF16 R176, R8, R178, R156 ;  /* 0x000000b208b0723c */ /* 0x000fe2000004189c */
[----:B------:R-:W3:Y:S07]  /*8c60*/  LDSM.16.M88.4 R156, [R4+0x9800] ;  /* 0x00980000049c783b */ /* 0x000eee0000000200 */
[----:B--2---:R-:W-:Y:S01]  /*8c70*/  HMMA.16816.F32.BF16 R8, R20, R172, R12 ;  /* 0x000000ac1408723c */ /* 0x004fe2000004180c */
[----:B------:R-:W2:Y:S07]  /*8c80*/  LDSM.16.M88.4 R12, [R5+0x4000] ;  /* 0x00400000050c783b */ /* 0x000eae0000000200 */
[C---:B------:R-:W-:Y:S01]  /*8c90*/  HMMA.16816.F32.BF16 R28, R24.reuse, R150, R32 ;  /* 0x00000096181c723c */ /* 0x040fe20000041820 */
[----:B------:R-:W4:Y:S07]  /*8ca0*/  LDSM.16.M88.4 R148, [R101+UR5+0xa800] ;  /* 0x00a800056594783b */ /* 0x000f2e0008000200 */
[----:B------:R-:W-:Y:S08]  /*8cb0*/  HMMA.16816.F32.BF16 R152, R24, R146, R136 ;  /* 0x000000921898723c */ /* 0x000ff00000041888 */
[----:B------:R-:W-:Y:S01]  /*8cc0*/  HMMA.16816.F32.BF16 R32, R16, R216, R8 ;  /* 0x000000d81020723c */ /* 0x000fe20000041808 */
[----:B------:R-:W5:Y:S07]  /*8cd0*/  LDSM.16.M88.4 R8, [R6+0x4000] ;  /* 0x004000000608783b */ /* 0x000f6e0000000200 */
[C---:B-1----:R-:W-:Y:S01]  /*8ce0*/  HMMA.16816.F32.BF16 R136, R24.reuse, R168, R180 ;  /* 0x000000a81888723c */ /* 0x042fe200000418b4 */
[----:B------:R-:W1:Y:S07]  /*8cf0*/  LDSM.16.M88.4 R180, [R2+0xa800] ;  /* 0x00a8000002b4783b */ /* 0x000e6e0000000200 */
[----:B------:R-:W-:Y:S08]  /*8d00*/  HMMA.16816.F32.BF16 R160, R24, R144, R140 ;  /* 0x0000009018a0723c */ /* 0x000ff0000004188c */
[----:B------:R-:W-:Y:S08]  /*8d10*/  HMMA.16816.F32.BF16 R28, R20, R174, R28 ;  /* 0x000000ae141c723c */ /* 0x000ff0000004181c */
[----:B---3--:R-:W-:Y:S08]  /*8d20*/  HMMA.16816.F32.BF16 R140, R24, R156, R224 ;  /* 0x0000009c188c723c */ /* 0x008ff000000418e0 */
[----:B--2---:R-:W-:Y:S08]  /*8d30*/  HMMA.16816.F32.BF16 R32, R12, R208, R32 ;  /* 0x000000d00c20723c */ /* 0x004ff00000041820 */
[C---:B------:R-:W-:Y:S01]  /*8d40*/  HMMA.16816.F32.BF16 R144, R24.reuse, R170, R232 ;  /* 0x000000aa1890723c */ /* 0x040fe200000418e8 */
[----:B------:R-:W2:Y:S07]  /*8d50*/  LDSM.16.M88.4 R168, [R0+0xa800] ;  /* 0x00a8000000a8783b */ /* 0x000eae0000000200 */
[----:B------:R-:W-:Y:S01]  /*8d60*/  HMMA.16816.F32.BF16 R224, R24, R158, R176 ;  /* 0x0000009e18e0723c */ /* 0x000fe200000418b0 */
[----:B------:R-:W-:Y:S01]  /*8d70*/  IMAD.SHL.U32 R7, R193, 0x2, RZ ;  /* 0x00000002c1077824 */ /* 0x000fe200078e00ff */
[----:B------:R-:W-:Y:S06]  /*8d80*/  LDSM.16.M88.4 R156, [R4+0xa800] ;  /* 0x00a80000049c783b */ /* 0x000fec0000000200 */
[C---:B----4-:R-:W-:Y:S08]  /*8d90*/  HMMA.16816.F32.BF16 R24, R20.reuse, R148, R160 ;  /* 0x000000941418723c */ /* 0x050ff000000418a0 */
[----:B------:R-:W-:Y:S08]  /*8da0*/  HMMA.16816.F32.BF16 R172, R20, R164, R136 ;  /* 0x000000a414ac723c */ /* 0x000ff00000041888 */
[----:B------:R-:W-:Y:S08]  /*8db0*/  HMMA.16816.F32.BF16 R136, R16, R218, R28 ;  /* 0x000000da1088723c */ /* 0x000ff0000004181c */
[----:B------:R-:W-:Y:S01]  /*8dc0*/  HMMA.16816.F32.BF16 R176, R20, R236, R140 ;  /* 0x000000ec14b0723c */ /* 0x000fe2000004188c */
[----:B------:R-:W3:Y:S01]  /*8dd0*/  LDSM.16.M88.4 R140, [R2+0xb000] ;  /* 0x00b00000028c783b */ /* 0x000ee20000000200 */
[----:B------:R-:W-:-:S06]  /*8de0*/  LOP3.LUT R5, R7, 0x6, RZ, 0xc0, !PT ;  /* 0x0000000607057812 */ /* 0x000fcc00078ec0ff */
[----:B-----5:R-:W-:Y:S01]  /*8df0*/  HMMA.16816.F32.BF16 R32, R8, R212, R32 ;  /* 0x000000d40820723c */ /* 0x020fe20000041820 */
[----:B------:R-:W-:Y:S04]  /*8e00*/  STL [R1+0x70], R7 ;  /* 0x0000700701007387 */ /* 0x000fe80000100800 */
[----:B------:R4:W-:Y:S03]  /*8e10*/  STL [R1+0x54], R5 ;  /* 0x0000540501007387 */ /* 0x0009e60000100800 */
[----:B-1----:R-:W-:Y:S08]  /*8e20*/  HMMA.16816.F32.BF16 R28, R16, R180, R24 ;  /* 0x000000b4101c723c */ /* 0x002ff00000041818 */
[----:B------:R-:W-:Y:S01]  /*8e30*/  HMMA.16816.F32.BF16 R136, R12, R210, R136 ;  /* 0x000000d20c88723c */ /* 0x000fe20000041888 */
[----:B------:R-:W-:-:S07]  /*8e40*/  VIADD R6, R198, 0x8 ;  /* 0x00000008c6067836 */ /* 0x000fce0000000000 */
[----:B------:R-:W-:Y:S01]  /*8e50*/  HMMA.16816.F32.BF16 R148, R20, R150, R152 ;  /* 0x000000961494723c */ /* 0x000fe20000041898 */
[----:B------:R-:W1:Y:S01]  /*8e60*/  LDSM.16.M88.4 R152, [R0+0xb000] ;  /* 0x00b000000098783b */ /* 0x000e620000000200 */
[----:B----4-:R-:W-:-:S04]  /*8e70*/  IMAD R5, R246, 0x40, R5 ;  /* 0x00000040f6057824 */ /* 0x010fc800078e0205 */
[----:B------:R-:W-:-:S05]  /*8e80*/  VIADD R24, R5, 0xffffff80 ;  /* 0xffffff8005187836 */ /* 0x000fca0000000000 */
[----:B------:R-:W-:Y:S02]  /*8e90*/  ISETP.GT.AND P5, PT, R198, R24, PT ;  /* 0x00000018c600720c */ /* 0x000fe40003fa4270 */
[----:B------:R-:W-:Y:S02]  /*8ea0*/  ISETP.GE.AND P6, PT, R24, R200, PT ;  /* 0x000000c81800720c */ /* 0x000fe40003fc6270 */
[----:B------:R-:W-:Y:S01]  /*8eb0*/  FSEL R25, R32, -INF , !P5 ;  /* 0xff80000020197808 */ /* 0x000fe20006800000 */
[----:B------:R-:W-:Y:S01]  /*8ec0*/  VIADD R7, R5, 0xffffff81 ;  /* 0xffffff8105077836 */ /* 0x000fe20000000000 */
[----:B------:R-:W-:Y:S01]  /*8ed0*/  ISETP.GT.AND P5, PT, R6, R24, PT ;  /* 0x000000180600720c */ /* 0x000fe20003fa4270 */
[----:B--2---:R-:W-:Y:S01]  /*8ee0*/  HMMA.16816.F32.BF16 R28, R12, R168, R28 ;  /* 0x000000a80c1c723c */ /* 0x004fe2000004181c */
[----:B------:R-:W-:Y:S02]  /*8ef0*/  FSEL R168, R25, -INF , !P6 ;  /* 0xff80000019a87808 */ /* 0x000fe40007000000 */
[----:B------:R-:W-:-:S02]  /*8f00*/  ISETP.GE.AND P6, PT, R24, R201, PT ;  /* 0x000000c91800720c */ /* 0x000fc40003fc6270 */
[----:B------:R-:W-:Y:S02]  /*8f10*/  FSEL R24, R34, -INF , !P5 ;  /* 0xff80000022187808 */ /* 0x000fe40006800000 */
[----:B------:R-:W-:Y:S01]  /*8f20*/  ISETP.GT.AND P5, PT, R198, R7, PT ;  /* 0x00000007c600720c */ /* 0x000fe20003fa4270 */
[----:B------:R-:W-:Y:S08]  /*8f30*/  HMMA.16816.F32.BF16 R136, R8, R214, R136 ;  /* 0x000000d60888723c */ /* 0x000ff00000041888 */
[----:B------:R-:W-:Y:S01]  /*8f40*/  HMMA.16816.F32.BF16 R160, R20, R166, R144 ;  /* 0x000000a614a0723c */ /* 0x000fe20000041890 */
[----:B------:R2:W-:Y:S07]  /*8f50*/  LDSM.16.M88.4 R164, [R2+0xb800] ;  /* 0x00b8000002a4783b */ /* 0x0005ee0000000200 */
[----:B---3--:R-:W-:Y:S01]  /*8f60*/  HMMA.16816.F32.BF16 R144, R16, R140, R172 ;  /* 0x0000008c1090723c */ /* 0x008fe200000418ac */
[----:B------:R-:W-:-:S02]  /*8f70*/  FSEL R172, R24, -INF , !P6 ;  /* 0xff80000018ac7808 */ /* 0x000fc40007000000 */
[----:B------:R-:W-:Y:S02]  /*8f80*/  ISETP.GE.AND P6, PT, R7, R200, PT ;  /* 0x000000c80700720c */ /* 0x000fe40003fc6270 */
[----:B------:R-:W-:-:S03]  /*8f90*/  FSEL R24, R33, -INF , !P5 ;  /* 0xff80000021187808 */ /* 0x000fc60006800000 */
[----:B------:R-:W-:Y:S01]  /*8fa0*/  HMMA.16816.F32.BF16 R148, R16, R182, R148 ;  /* 0x000000b61094723c */ /* 0x000fe20000041894 */
[----:B------:R-:W-:Y:S02]  /*8fb0*/  FSEL R103, R24, -INF , !P6 ;  /* 0xff80000018677808 */ /* 0x000fe40007000000 */
[----:B------:R-:W-:Y:S02]  /*8fc0*/  ISETP.GT.AND P5, PT, R6, R7, PT ;  /* 0x000000070600720c */ /* 0x000fe40003fa4270 */
[----:B------:R-:W-:Y:S01]  /*8fd0*/  ISETP.GE.AND P6, PT, R7, R201, PT ;  /* 0x000000c90700720c */ /* 0x000fe20003fc6270 */
[----:B------:R-:W-:Y:S01]  /*8fe0*/  VIADD R7, R5, 0xffffff88 ;  /* 0xffffff8805077836 */ /* 0x000fe20000000000 */
[----:B------:R-:W-:-:S04]  /*8ff0*/  FSEL R24, R35, -INF , !P5 ;  /* 0xff80000023187808 */ /* 0x000fc80006800000 */
[-C--:B------:R-:W-:Y:S02]  /*9000*/  ISETP.GT.AND P5, PT, R198, R7.reuse, PT ;  /* 0x00000007c600720c */ /* 0x080fe40003fa4270 */
[----:B------:R-:W-:Y:S02]  /*9010*/  FSEL R169, R24, -INF , !P6 ;  /* 0xff80000018a97808 */ /* 0x000fe40007000000 */
[----:B------:R-:W-:Y:S02]  /*9020*/  ISETP.GE.AND P6, PT, R7, R200, PT ;  /* 0x000000c80700720c */ /* 0x000fe40003fc6270 */
[----:B------:R-:W-:Y:S01]  /*9030*/  FSEL R24, R136, -INF , !P5 ;  /* 0xff80000088187808 */ /* 0x000fe20006800000 */
[----:B------:R-:W-:Y:S01]  /*9040*/  HMMA.16816.F32.BF16 R160, R16, R142, R160 ;  /* 0x0000008e10a0723c */ /* 0x000fe200000418a0 */
[----:B------:R-:W-:Y:S01]  /*9050*/  ISETP.GT.AND P5, PT, R6, R7, PT ;  /* 0x000000070600720c */ /* 0x000fe20003fa4270 */
[----:B--2---:R-:W-:Y:S01]  /*9060*/  VIADD R2, R5, 0xffffff89 ;  /* 0xffffff8905027836 */ /* 0x004fe20000000000 */
[----:B------:R-:W-:-:S02]  /*9070*/  FSEL R102, R24, -INF , !P6 ;  /* 0xff80000018667808 */ /* 0x000fc40007000000 */
[----:B------:R-:W-:-:S03]  /*9080*/  ISETP.GE.AND P6, PT, R7, R201, PT ;  /* 0x000000c90700720c */ /* 0x000fc60003fc6270 */
[----:B------:R-:W-:Y:S01]  /*9090*/  HMMA.16816.F32.BF16 R140, R8, R156, R28 ;  /* 0x0000009c088c723c */ /* 0x000fe2000004181c */
[----:B------:R-:W-:Y:S02]  /*90a0*/  FSEL R7, R138, -INF , !P5 ;  /* 0xff8000008a077808 */ /* 0x000fe40006800000 */
[----:B------:R-:W-:-:S05]  /*90b0*/  ISETP.GT.AND P5, PT, R198, R2, PT ;  /* 0x00000002c600720c */ /* 0x000fca0003fa4270 */
[----:B------:R-:W-:Y:S01]  /*90c0*/  HMMA.16816.F32.BF16 R28, R12, R170, R148 ;  /* 0x000000aa0c1c723c */ /* 0x000fe20000041894 */
[----:B------:R-:W2:Y:S01]  /*90d0*/  LDSM.16.M88.4 R148, [R4+0xb000] ;  /* 0x00b000000494783b */ /* 0x000ea20000000200 */
[----:B------:R-:W-:Y:S02]  /*90e0*/  FSEL R156, R7, -INF , !P6 ;  /* 0xff800000079c7808 */ /* 0x000fe40007000000 */
[----:B------:R-:W-:Y:S02]  /*90f0*/  ISETP.GE.AND P6, PT, R2, R200, PT ;  /* 0x000000c80200720c */ /* 0x000fe40003fc6270 */
[----:B------:R-:W-:Y:S01]  /*9100*/  FSEL R24, R137, -INF , !P5 ;  /* 0xff80000089187808 */ /* 0x000fe20006800000 */
[----:B------:R-:W-:Y:S01]  /*9110*/  VIADD R7, R5, 0xffffff90 ;  /* 0xffffff9005077836 */ /* 0x000fe20000000000 */
[----:B------:R-:W-:Y:S02]  /*9120*/  ISETP.GT.AND P5, PT, R6, R2, PT ;  /* 0x000000020600720c */ /* 0x000fe40003fa4270 */
[----:B------:R-:W-:-:S02]  /*9130*/  FSEL R101, R24, -INF , !P6 ;  /* 0xff80000018657808 */ /* 0x000fc40007000000 */
[----:B------:R-:W-:Y:S02]  /*9140*/  ISETP.GE.AND P6, PT, R2, R201, PT ;  /* 0x000000c90200720c */ /* 0x000fe40003fc6270 */
[----:B------:R-:W-:Y:S02]  /*9150*/  FSEL R2, R139, -INF , !P5 ;  /* 0xff8000008b027808 */ /* 0x000fe40006800000 */
[-C--:B------:R-:W-:Y:S01]  /*9160*/  ISETP.GT.AND P5, PT, R198, R7.reuse, PT ;  /* 0x00000007c600720c */ /* 0x080fe20003fa4270 */
[----:B-1----:R-:W-:Y:S01]  /*9170*/  HMMA.16816.F32.BF16 R32, R12, R152, R144 ;  /* 0x000000980c20723c */ /* 0x002fe20000041890 */
[----:B------:R-:W-:Y:S01]  /*9180*/  FSEL R152, R2, -INF , !P6 ;  /* 0xff80000002987808 */ /* 0x000fe20007000000 */
[----:B------:R1:W3:Y:S01]  /*9190*/  LDSM.16.M88.4 R144, [R0+0xb800] ;  /* 0x00b800000090783b */ /* 0x0002e20000000200 */
[----:B------:R-:W-:Y:S02]  /*91a0*/  ISETP.GE.AND P6, PT, R7, R200, PT ;  /* 0x000000c80700720c */ /* 0x000fe40003fc6270 */
[----:B------:R-:W-:Y:S01]  /*91b0*/  FSEL R24, R140, -INF , !P5 ;  /* 0xff8000008c187808 */ /* 0x000fe20006800000 */
[----:B------:R-:W-:Y:S01]  /*91c0*/  VIADD R2, R5, 0xffffff91 ;  /* 0xffffff9105027836 */ /* 0x000fe20000000000 */
[----:B------:R-:W-:Y:S01]  /*91d0*/  ISETP.GT.AND P5, PT, R6, R7, PT ;  /* 0x000000070600720c */ /* 0x000fe20003fa4270 */
[----:B------:R-:W-:Y:S01]  /*91e0*/  HMMA.16816.F32.BF16 R28, R8, R158, R28 ;  /* 0x0000009e081c723c */ /* 0x000fe2000004181c */
[----:B------:R-:W-:-:S02]  /*91f0*/  FSEL R171, R24, -INF , !P6 ;  /* 0xff80000018ab7808 */ /* 0x000fc40007000000 */
[----:B------:R-:W-:Y:S02]  /*9200*/  ISETP.GE.AND P6, PT, R7, R201, PT ;  /* 0x000000c90700720c */ /* 0x000fe40003fc6270 */
[----:B------:R-:W-:Y:S02]  /*9210*/  FSEL R7, R142, -INF , !P5 ;  /* 0xff8000008e077808 */ /* 0x000fe40006800000 */
[----:B------:R-:W-:Y:S02]  /*9220*/  ISETP.GT.AND P5, PT, R198, R2, PT ;  /* 0x00000002c600720c */ /* 0x000fe40003fa4270 */
[----:B------:R-:W-:Y:S02]  /*9230*/  FSEL R194, R7, -INF , !P6 ;  /* 0xff80000007c27808 */ /* 0x000fe40007000000 */
[----:B------:R-:W-:Y:S02]  /*9240*/  ISETP.GE.AND P6, PT, R2, R200, PT ;  /* 0x000000c80200720c */ /* 0x000fe40003fc6270 */
[----:B------:R-:W-:-:S02]  /*9250*/  FSEL R7, R141, -INF , !P5 ;  /* 0xff8000008d077808 */ /* 0x000fc40006800000 */
[----:B------:R-:W-:Y:S01]  /*9260*/  ISETP.GT.AND P5, PT, R6, R2, PT ;  /* 0x000000020600720c */ /* 0x000fe20003fa4270 */
[----:B-1----:R-:W-:Y:S01]  /*9270*/  VIADD R0, R5, 0xffffff98 ;  /* 0xffffff9805007836 */ /* 0x002fe20000000000 */
[----:B------:R-:W-:Y:S02]  /*9280*/  FSEL R158, R7, -INF , !P6 ;  /* 0xff800000079e7808 */ /* 0x000fe40007000000 */
[----:B------:R-:W-:Y:S02]  /*9290*/  ISETP.GE.AND P6, PT, R2, R201, PT ;  /* 0x000000c90200720c */ /* 0x000fe40003fc6270 */
[----:B------:R-:W-:Y:S02]  /*92a0*/  FSEL R2, R143, -INF , !P5 ;  /* 0xff8000008f027808 */ /* 0x000fe40006800000 */
[----:B------:R-:W-:Y:S01]  /*92b0*/  ISETP.GT.AND P5, PT, R198, R0, PT ;  /* 0x00000000c600720c */ /* 0x000fe20003fa4270 */
[----:B--2---:R-:W-:Y:S01]  /*92c0*/  HMMA.16816.F32.BF16 R32, R8, R148, R32 ;  /* 0x000000940820723c */ /* 0x004fe20000041820 */
[----:B------:R-:W-:Y:S01]  /*92d0*/  FSEL R188, R2, -INF , !P6 ;  /* 0xff80000002bc7808 */ /* 0x000fe20007000000 */
[----:B------:R1:W2:Y:S01]  /*92e0*/  LDSM.16.M88.4 R140, [R4+0xb800] ;  /* 0x00b80000048c783b */ /* 0x0002a20000000200 */
[----:B------:R-:W-:Y:S01]  /*92f0*/  ISETP.GE.AND P6, PT, R0, R200, PT ;  /* 0x000000c80000720c */ /* 0x000fe20003fc6270 */
[----:B------:R-:W-:-:S04]  /*9300*/  DEPBAR.LE SB0, 0x0 ;  /* 0x000080000000791a */ /* 0x000fc80000000000 */
[----:B------:R-:W-:Y:S01]  /*9310*/  FSEL R2, R28, -INF , !P5 ;  /* 0xff8000001c027808 */ /* 0x000fe20006800000 */
[----:B------:R-:W-:Y:S01]  /*9320*/  BAR.SYNC.DEFER_BLOCKING 0x0 ;  /* 0x0000000000007b1d */ /* 0x000fe20000010000 */
[----:B------:R-:W-:Y:S02]  /*9330*/  ISETP.GT.AND P5, PT, R6, R0, PT ;  /* 0x000000000600720c */ /* 0x000fe40003fa4270 */
[----:B------:R-:W-:Y:S01]  /*9340*/  FSEL R159, R2, -INF , !P6 ;  /* 0xff800000029f7808 */ /* 0x000fe20007000000 */
[----:B------:R-:W-:Y:S01]  /*9350*/  VIADD R2, R5, 0xffffff99 ;  /* 0xffffff9905027836 */ /* 0x000fe20000000000 */
[----:B------:R-:W-:Y:S01]  /*9360*/  ISETP.GE.AND P6, PT, R0, R201, PT ;  /* 0x000000c90000720c */ /* 0x000fe20003fc6270 */
[----:B------:R-:W-:Y:S01]  /*9370*/  HMMA.16816.F32.BF16 R24, R16, R164, R176 ;  /* 0x000000a41018723c */ /* 0x000fe200000418b0 */
[----:B------:R-:W-:Y:S02]  /*9380*/  FSEL R0, R30, -INF , !P5 ;  /* 0xff8000001e007808 */ /* 0x000fe40006800000 */
[----:B------:R-:W-:-:S02]  /*9390*/  ISETP.GT.AND P5, PT, R198, R2, PT ;  /* 0x00000002c600720c */ /* 0x000fc40003fa4270 */
[----:B------:R-:W-:-:S03]  /*93a0*/  FSEL R190, R0, -INF , !P6 ;  /* 0xff80000000be7808 */ /* 0x000fc60007000000 */
[----:B------:R-:W-:Y:S01]  /*93b0*/  HMMA.16816.F32.BF16 R136, R12, R154, R160 ;  /* 0x0000009a0c88723c */ /* 0x000fe200000418a0 */
[----:B------:R-:W-:Y:S01]  /*93c0*/  ISETP.GE.AND P6, PT, R2, R200, PT ;  /* 0x000000c80200720c */ /* 0x000fe20003fc6270 */
[----:B------:R-:W-:Y:S01]  /*93d0*/  VIADD R0, R5, 0xffffffa0 ;  /* 0xffffffa005007836 */ /* 0x000fe20000000000 */
[----:B-1----:R-:W-:Y:S02]  /*93e0*/  FSEL R4, R29, -INF , !P5 ;  /* 0xff8000001d047808 */ /* 0x002fe40006800000 */
[----:B------:R-:W-:-:S03]  /*93f0*/  ISETP.GT.AND P5, PT, R6, R2, PT ;  /* 0x000000020600720c */ /* 0x000fc60003fa4270 */
[----:B------:R-:W-:Y:S01]  /*9400*/  HMMA.16816.F32.BF16 R20, R20, R238, R224 ;  /* 0x000000ee1414723c */ /* 0x000fe200000418e0 */
[----:B------:R-:W-:Y:S02]  /*9410*/  FSEL R157, R4, -INF , !P6 ;  /* 0xff800000049d7808 */ /* 0x000fe40007000000 */
[----:B------:R-:W-:Y:S02]  /*9420*/  ISETP.GE.AND P6, PT, R2, R201, PT ;  /* 0x000000c90200720c */ /* 0x000fe40003fc6270 */
[----:B------:R-:W-:Y:S02]  /*9430*/  FSEL R31, R31, -INF , !P5 ;  /* 0xff8000001f1f7808 */ /* 0x000fe40006800000 */
[----:B------:R-:W-:Y:S02]  /*9440*/  ISETP.GT.AND P5, PT, R198, R0, PT ;  /* 0x00000000c600720c */ /* 0x000fe40003fa4270 */
[----:B------:R-:W-:Y:S02]  /*9450*/  FSEL R170, R31, -INF , !P6 ;  /* 0xff8000001faa7808 */ /* 0x000fe40007000000 */
[----:B------:R-:W-:-:S02]  /*9460*/  ISETP.GE.AND P6, PT, R0, R200, PT ;  /* 0x000000c80000720c */ /* 0x000fc40003fc6270 */
[----:B------:R-:W-:Y:S01]  /*9470*/  FSEL R2, R32, -INF , !P5 ;  /* 0xff80000020027808 */ /* 0x000fe20006800000 */
[----:B---3--:R-:W-:Y:S01]  /*9480*/  HMMA.16816.F32.BF16 R24, R12, R144, R24 ;  /* 0x000000900c18723c */ /* 0x008fe20000041818 */
[----:B------:R-:W-:Y:S02]  /*9490*/  ISETP.GT.AND P5, PT, R6, R0, PT ;  /* 0x000000000600720c */ /* 0x000fe40003fa4270 */
[----:B------:R-:W-:Y:S01]  /*94a0*/  FSEL R243, R2, -INF , !P6 ;  /* 0xff80000002f37808 */ /* 0x000fe20007000000 */
[----:B------:R-:W-:Y:S01]  /*94b0*/  VIADD R2, R5, 0xffffffa1 ;  /* 0xffffffa105027836 */ /* 0x000fe20000000000 */
[----:B------:R-:W-:-:S03]  /*94c0*/  ISETP.GE.AND P6, PT, R0, R201, PT ;  /* 0x000000c90000720c */ /* 0x000fc60003fc6270 */
[----:B------:R-:W-:Y:S01]  /*94d0*/  HMMA.16816.F32.BF16 R28, R8, R150, R136 ;  /* 0x00000096081c723c */ /* 0x000fe20000041888 */
[----:B------:R-:W-:Y:S02]  /*94e0*/  FSEL R34, R34, -INF , !P5 ;  /* 0xff80000022227808 */ /* 0x000fe40006800000 */
[----:B------:R-:W-:Y:S02]  /*94f0*/  ISETP.GT.AND P5, PT, R198, R2, PT ;  /* 0x00000002c600720c */ /* 0x000fe40003fa4270 */
[----:B------:R-:W-:-:S03]  /*9500*/  FSEL R244, R34, -INF , !P6 ;  /* 0xff80000022f47808 */ /* 0x000fc60007000000 */
[----:B------:R-:W-:Y:S01]  /*9510*/  HMMA.16816.F32.BF16 R16, R16, R166, R20 ;  /* 0x000000a61010723c */ /* 0x000fe20000041814 */
[----:B------:R-:W-:Y:S02]  /*9520*/  ISETP.GE.AND P6, PT, R2, R200, PT ;  /* 0x000000c80200720c */ /* 0x000fe40003fc6270 */
[----:B------:R-:W-:Y:S01]  /*9530*/  FSEL R4, R33, -INF , !P5 ;  /* 0xff80000021047808 */ /* 0x000fe20006800000 */
[----:B------:R-:W-:Y:S01]  /*9540*/  VIADD R0, R5, 0xffffffa8 ;  /* 0xffffffa805007836 */ /* 0x000fe20000000000 */
[----:B------:R-:W-:Y:S02]  /*9550*/  ISETP.GT.AND P5, PT, R6, R2, PT ;  /* 0x000000020600720c */ /* 0x000fe40003fa4270 */
[----:B------:R-:W-:Y:S02]  /*9560*/  FSEL R231, R4, -INF , !P6 ;  /* 0xff80000004e77808 */ /* 0x000fe40007000000 */
[----:B------:R-:W-:Y:S02]  /*9570*/  ISETP.GE.AND P6, PT, R2, R201, PT ;  /* 0x000000c90200720c */ /* 0x000fe40003fc6270 */
[----:B------:R-:W-:-:S02]  /*9580*/  FSEL R2, R35, -INF , !P5 ;  /* 0xff80000023027808 */ /* 0x000fc40006800000 */
[----:B------:R-:W-:Y:S02]  /*9590*/  ISETP.GT.AND P5, PT, R198, R0, PT ;  /* 0x00000000c600720c */ /* 0x000fe40003fa4270 */
[----:B------:R-:W-:Y:S01]  /*95a0*/  FSEL R242, R2, -INF , !P6 ;  /* 0xff80000002f27808 */ /* 0x000fe20007000000 */
[----:B--2---:R-:W-:Y:S01]  /*95b0*/  HMMA.16816.F32.BF16 R20, R8, R140, R24 ;  /* 0x0000008c0814723c */ /* 0x004fe20000041818 */
[----:B------:R-:W-:Y:S01]  /*95c0*/  ISETP.GE.AND P6, PT, R0, R200, PT ;  /* 0x000000c80000720c */ /* 0x000fe20003fc6270 */
[----:B------:R-:W-:Y:S01]  /*95d0*/  VIADD R4, R5, 0xffffffa9 ;  /* 0xffffffa905047836 */ /* 0x000fe20000000000 */
[----:B------:R-:W-:Y:S02]  /*95e0*/  FSEL R2, R28, -INF , !P5 ;  /* 0xff8000001c027808 */ /* 0x000fe40006800000 */
[----:B------:R-:W-:Y:S02]  /*95f0*/  ISETP.GT.AND P5, PT, R6, R0, PT ;  /* 0x000000000600720c */ /* 0x000fe40003fa4270 */
[----:B------:R-:W-:Y:S01]  /*9600*/  FSEL R230, R2, -INF , !P6 ;  /* 0xff80000002e67808 */ /* 0x000fe20007000000 */
[----:B------:R-:W-:Y:S01]  /*9610*/  HMMA.16816.F32.BF16 R12, R12, R146, R16 ;  /* 0x000000920c0c723c */ /* 0x000fe20000041810 */
[----:B------:R-:W-:-:S02]  /*9620*/  ISETP.GE.AND P6, PT, R0, R201, PT ;  /* 0x000000c90000720c */ /* 0x000fc40003fc6270 */
[----:B------:R-:W-:Y:S02]  /*9630*/  FSEL R30, R30, -INF , !P5 ;  /* 0xff8000001e1e7808 */ /* 0x000fe40006800000 */
[----:B------:R-:W-:Y:S02]  /*9640*/  ISETP.GT.AND P5, PT, R198, R4, PT ;  /* 0x00000004c600720c */ /* 0x000fe40003fa4270 */
[----:B------:R-:W-:Y:S01]  /*9650*/  FSEL R240, R30, -INF , !P6 ;  /* 0xff8000001ef07808 */ /* 0x000fe20007000000 */
[----:B------:R-:W-:Y:S01]  /*9660*/  VIADD R0, R5, 0xffffffb0 ;  /* 0xffffffb005007836 */ /* 0x000fe20000000000 */
        /* <DEDUP_REMOVED lines=10> */
[----:B------:R-:W-:Y:S01]  /*9710*/  HMMA.16816.F32.BF16 R8, R8, R142, R12 ;  /* 0x0000008e0808723c */ /* 0x000fe2000004180c */
[----:B------:R-:W-:Y:S02]  /*9720*/  ISETP.GT.AND P5, PT, R6, R0, PT ;  /* 0x000000000600720c */ /* 0x000fe40003fa4270 */
[----:B------:R-:W-:Y:S02]  /*9730*/  FSEL R252, R2, -INF , !P6 ;  /* 0xff80000002fc7808 */ /* 0x000fe40007000000 */
[----:B------:R-:W-:Y:S01]  /*9740*/  ISETP.GE.AND P6, PT, R0, R201, PT ;  /* 0x000000c90000720c */ /* 0x000fe20003fc6270 */
[----:B------:R-:W-:Y:S01]  /*9750*/  VIADD R0, R5, 0xffffffb1 ;  /* 0xffffffb105007836 */ /* 0x000fe20000000000 */
[----:B------:R-:W-:-:S04]  /*9760*/  FSEL R22, R22, -INF , !P5 ;  /* 0xff80000016167808 */ /* 0x000fc80006800000 */
[----:B------:R-:W-:Y:S01]  /*9770*/  ISETP.GT.AND P5, PT, R198, R0, PT ;  /* 0x00000000c600720c */ /* 0x000fe20003fa4270 */
[----:B------:R-:W-:-:S03]  /*9780*/  VIADD R2, R5, 0xffffffb8 ;  /* 0xffffffb805027836 */ /* 0x000fc60000000000 */
[----:B------:R-:W-:Y:S02]  /*9790*/  FSEL R4, R21, -INF , !P5 ;  /* 0xff80000015047808 */ /* 0x000fe40006800000 */
[----:B------:R-:W-:Y:S02]  /*97a0*/  ISETP.GT.AND P5, PT, R6, R0, PT ;  /* 0x000000000600720c */ /* 0x000fe40003fa4270 */
[----:B------:R-:W-:Y:S02]  /*97b0*/  FSEL R251, R22, -INF , !P6 ;  /* 0xff80000016fb7808 */ /* 0x000fe40007000000 */
[----:B------:R-:W-:Y:S02]  /*97c0*/  ISETP.GE.AND P6, PT, R0, R200, PT ;  /* 0x000000c80000720c */ /* 0x000fe40003fc6270 */
[----:B------:R-:W-:Y:S02]  /*97d0*/  FSEL R23, R23, -INF , !P5 ;  /* 0xff80000017177808 */ /* 0x000fe40006800000 */
[----:B------:R-:W-:-:S02]  /*97e0*/  ISETP.GT.AND P5, PT, R198, R2, PT ;  /* 0x00000002c600720c */ /* 0x000fc40003fa4270 */
[----:B------:R-:W-:Y:S02]  /*97f0*/  FSEL R249, R4, -INF , !P6 ;  /* 0xff80000004f97808 */ /* 0x000fe40007000000 */
[----:B------:R-:W-:Y:S01]  /*9800*/  ISETP.GE.AND P6, PT, R0, R201, PT ;  /* 0x000000c90000720c */ /* 0x000fe20003fc6270 */
[----:B------:R-:W-:Y:S01]  /*9810*/  VIADD R5, R5, 0xffffffb9 ;  /* 0xffffffb905057836 */ /* 0x000fe20000000000 */
[----:B------:R-:W-:Y:S02]  /*9820*/  FSEL R0, R8, -INF , !P5 ;  /* 0xff80000008007808 */ /* 0x000fe40006800000 */
[----:B------:R-:W-:Y:S02]  /*9830*/  ISETP.GT.AND P5, PT, R6, R2, PT ;  /* 0x000000020600720c */ /* 0x000fe40003fa4270 */
[----:B------:R-:W-:Y:S02]  /*9840*/  FSEL R250, R23, -INF , !P6 ;  /* 0xff80000017fa7808 */ /* 0x000fe40007000000 */
[----:B------:R-:W-:-:S02]  /*9850*/  ISETP.GE.AND P6, PT, R2, R200, PT ;  /* 0x000000c80200720c */ /* 0x000fc40003fc6270 */
[----:B------:R-:W-:Y:S01]  /*9860*/  FSEL R10, R10, -INF , !P5 ;  /* 0xff8000000a0a7808 */ /* 0x000fe20006800000 */
[----:B------:R-:W-:Y:S01]  /*9870*/  IMAD.MOV.U32 R145, RZ, RZ, R246 ;  /* 0x000000ffff917224 */ /* 0x000fe200078e00f6 */
[-C--:B------:R-:W-:Y:S01]  /*9880*/  ISETP.GT.AND P5, PT, R198, R5.reuse, PT ;  /* 0x00000005c600720c */ /* 0x080fe20003fa4270 */
[----:B------:R-:W-:Y:S01]  /*9890*/  IMAD.MOV.U32 R163, RZ, RZ, R247 ;  /* 0x000000ffffa37224 */ /* 0x000fe200078e00f7 */
[----:B------:R-:W-:Y:S01]  /*98a0*/  FSEL R247, R0, -INF , !P6 ;  /* 0xff80000000f77808 */ /* 0x000fe20007000000 */
[----:B------:R-:W-:Y:S01]  /*98b0*/  VIADD R196, R145, 0xfffffffe ;  /* 0xfffffffe91c47836 */ /* 0x000fe20000000000 */
[----:B------:R-:W-:Y:S02]  /*98c0*/  FSEL R0, R9, -INF , !P5 ;  /* 0xff80000009007808 */ /* 0x000fe40006800000 */
[----:B------:R-:W-:Y:S02]  /*98d0*/  ISETP.GT.AND P5, PT, R6, R5, PT ;  /* 0x000000050600720c */ /* 0x000fe40003fa4270 */
[----:B------:R-:W-:-:S02]  /*98e0*/  ISETP.GE.AND P6, PT, R2, R201, PT ;  /* 0x000000c90200720c */ /* 0x000fc40003fc6270 */
[----:B------:R-:W-:Y:S02]  /*98f0*/  FSEL R11, R11, -INF , !P5 ;  /* 0xff8000000b0b7808 */ /* 0x000fe40006800000 */
[----:B------:R-:W-:Y:S02]  /*9900*/  ISETP.GT.U32.AND P5, PT, R196, R163, PT ;  /* 0x000000a3c400720c */ /* 0x000fe40003fa4070 */
[----:B------:R-:W-:Y:S02]  /*9910*/  FSEL R248, R10, -INF , !P6 ;  /* 0xff8000000af87808 */ /* 0x000fe40007000000 */
[----:B------:R-:W-:-:S04]  /*9920*/  ISETP.GE.AND P6, PT, R5, R200, PT ;  /* 0x000000c80500720c */ /* 0x000fc80003fc6270 */
[----:B------:R-:W-:Y:S02]  /*9930*/  FSEL R245, R0, -INF , !P6 ;  /* 0xff80000000f57808 */ /* 0x000fe40007000000 */
[----:B------:R-:W-:-:S04]  /*9940*/  ISETP.GE.AND P6, PT, R5, R201, PT ;  /* 0x000000c90500720c */ /* 0x000fc80003fc6270 */
[----:B------:R-:W-:Y:S01]  /*9950*/  FSEL R246, R11, -INF , !P6 ;  /* 0xff8000000bf67808 */ /* 0x000fe20007000000 */
[----:B------:R-:W-:Y:S08]  /*9960*/  @!P5 BRA `(.L_x_1537) ;  /* 0x000000040060d947 */ /* 0x000ff00003800000 */
[----:B------:R-:W2:Y:S04]  /*9970*/  LDL.LU R202, [R1+0xb8] ;  /* 0x0000b80001ca7983 */ /* 0x000ea80000300800 */
[----:B------:R-:W3:Y:S04]  /*9980*/  LDL.LU R206, [R1+0xbc] ;  /* 0x0000bc0001ce7983 */ /* 0x000ee80000300800 */
[----:B------:R-:W4:Y:S04]  /*9990*/  LDL R203, [R1+0x44] ;  /* 0x0000440001cb7983 */ /* 0x000f280000100800 */
[----:B------:R-:W5:Y:S01]  /*99a0*/  LDL R207, [R1+0x40] ;  /* 0x0000400001cf7983 */ /* 0x000f620000100800 */
[----:B------:R-:W-:Y:S01]  /*99b0*/  VIADD R4, R145, 0xfffffffd ;  /* 0xfffffffd91047836 */ /* 0x000fe20000000000 */
[----:B------:R-:W-:Y:S03]  /*99c0*/  BSSY.RECONVERGENT B0, `(.L_x_1538) ;  /* 0x0000051000007945 */ /* 0x000fe60003800200 */
[----:B------:R-:W-:-:S02]  /*99d0*/  IMAD R0, R4, R187, RZ ;  /* 0x000000bb04007224 */ /* 0x000fc400078e02ff */
[----:B------:R-:W-:-:S04]  /*99e0*/  IMAD.WIDE.U32 R4, R4, R186, RZ ;  /* 0x000000ba04047225 */ /* 0x000fc800078e00ff */
[----:B------:R-:W-:Y:S02]  /*99f0*/  IMAD.IADD R6, R5, 0x1, R0 ;  /* 0x0000000105067824 */ /* 0x000fe400078e0200 */
[----:B------:R-:W-:Y:S01]  /*9a00*/  IMAD.IADD R2, R0, 0x1, R5 ;  /* 0x0000000100027824 */ /* 0x000fe200078e0205 */
[C---:B--2---:R-:W-:Y:S02]  /*9a10*/  LEA R0, P5, R4.reuse, R202, 0x6 ;  /* 0x000000ca04007211 */ /* 0x044fe400078a30ff */
[----:B----4-:R-:W-:-:S04]  /*9a20*/  LEA R10, P6, R4, R203, 0x7 ;  /* 0x000000cb040a7211 */ /* 0x010fc800078c38ff */
[C---:B-----5:R-:W-:Y:S02]  /*9a30*/  LEA.HI.X R11, R4.reuse, R207, R6, 0x7, P6 ;  /* 0x000000cf040b7211 */ /* 0x060fe400030f3c06 */
[----:B---3--:R-:W-:Y:S02]  /*9a40*/  LEA.HI.X R4, R4, R206, R2, 0x6, P5 ;  /* 0x000000ce04047211 */ /* 0x008fe400028f3402 */
[----:B------:R-:W-:Y:S01]  /*9a50*/  IADD3 R2, P5, PT, R202, R0, RZ ;  /* 0x00000000ca027210 */ /* 0x000fe20007fbe0ff */
[----:B------:R-:W-:Y:S01]  /*9a60*/  @!PT LDS RZ, [RZ] ;  /* 0x00000000fffff984 */ /* 0x000fe20000000800 */
[----:B------:R-:W-:Y:S01]  /*9a70*/  @!PT LDS RZ, [RZ] ;  /* 0x00000000fffff984 */ /* 0x000fe20000000800 */
[----:B------:R-:W-:Y:S01]  /*9a80*/  @!PT LDS RZ, [RZ] ;  /* 0x00000000fffff984 */ /* 0x000fe20000000800 */
[----:B------:R1:W-:Y:S01]  /*9a90*/  @!P4 LDGSTS.E.BYPASS.LTC128B.128 [R197+0x6000], desc[UR16][R10.64] ;  /* 0x060000000ac5cfae */ /* 0x0003e2000b981a10 */
[----:B------:R-:W-:-:S03]  /*9aa0*/  LEA R8, P6, R0, R203, 0x1 ;  /* 0x000000cb00087211 */ /* 0x000fc600078c08ff */
[----:B------:R1:W-:Y:S01]  /*9ab0*/  @P4 STS.128 [R197+0x6000], RZ ;  /* 0x006000ffc5004388 */ /* 0x0003e20000000c00 */
[--C-:B------:R-:W-:Y:S01]  /*9ac0*/  LEA.HI.X R9, R0, R207, R4.reuse, 0x1, P6 ;  /* 0x000000cf00097211 */ /* 0x100fe200030f0c04 */
[----:B------:R-:W-:Y:S01]  /*9ad0*/  IMAD.X R7, R206, 0x1, R4, P5 ;  /* 0x00000001ce077824 */ /* 0x000fe200028e0604 */
        /* <DEDUP_REMOVED lines=8> */
[----:B------:R-:W-:Y:S02]  /*9b60*/  LEA.HI.X R0, R186, R4, R187, 0x5, P5 ;  /* 0x00000004ba007211 */ /* 0x000fe400028f2cbb */
        /* <DEDUP_REMOVED lines=53> */
.L_x_1539:
[----:B------:R2:W-:Y:S02]  /*9ec0*/  STS.128 [R197+0xb800], RZ ;  /* 0x00b800ffc5007388 */ /* 0x0005e40000000c00 */
.L_x_1540:
[----:B------:R-:W-:Y:S05]  /*9ed0*/  BSYNC.RECONVERGENT B0 ;  /* 0x0000000000007941 */ /* 0x000fea0003800200 */
.L_x_1538:
[----:B------:R-:W0:Y:S02]  /*9ee0*/  LDGDEPBAR ;  /* 0x00000000000079af */ /* 0x000e240000000000 */
.L_x_1537:
[----:B------:R-:W4:Y:S04]  /*9ef0*/  LDL.64 R150, [R1+0x60] ;  /* 0x0000600001967983 */ /* 0x000f280000100a00 */
[----:B------:R-:W5:Y:S01]  /*9f00*/  LDL.64 R174, [R1+0x68] ;  /* 0x0000680001ae7983 */ /* 0x000f620000100a00 */
[----:B------:R-:W-:Y:S01]  /*9f10*/  FMNMX3.FTZ R0, R100, R168, R103, !PT ;  /* 0x000000a864007276 */ /* 0x000fe20007810067 */
[----:B------:R-:W2:Y:S01]  /*9f20*/  S2R R154, SR_CTAID.X ;  /* 0x00000000009a7919 */ /* 0x000ea20000002500 */
[----:B------:R-:W-:Y:S01]  /*9f30*/  SHF.R.U32.HI R153, RZ, 0x5, R193 ;  /* 0x00000005ff997819 */ /* 0x000fe200000116c1 */
[----:B------:R-:W-:Y:S01]  /*9f40*/  VIADD R186, R204, 0x9e3779b9 ;  /* 0x9e3779b9ccba7836 */ /* 0x000fe20000000000 */
[----:B------:R-:W2:Y:S01]  /*9f50*/  LDC R28, c[0x0][0x4f8] ;  /* 0x00013e00ff1c7b82 */ /* 0x000ea20000000800 */
[----:B------:R-:W5:Y:S01]  /*9f60*/  LDL.LU R12, [R1+0xc4] ;  /* 0x0000c400010c7983 */ /* 0x000f620000300800 */
        /* <DEDUP_REMOVED lines=12> */
[----:B------:R-:W-:Y:S02]  /*a030*/  FMNMX3.FTZ R2, R0, R230, R222, !PT ;  /* 0x000000e600027276 */ /* 0x000fe400078100de */
[----:B------:R-:W-:Y:S02]  /*a040*/  FMNMX3.FTZ R0, R3, R172, R169, !PT ;  /* 0x000000ac03007276 */ /* 0x000fe400078100a9 */
[----:B-1-3--:R-:W-:Y:S02]  /*a050*/  FMNMX3.FTZ R4, R2, R252, R249, !PT ;  /* 0x000000fc02047276 */ /* 0x00afe400078100f9 */
[----:B------:R-:W-:Y:S02]  /*a060*/  FMNMX3.FTZ R2, R0, R156, R152, !PT ;  /* 0x0000009c00027276 */ /* 0x000fe40007810098 */
[----:B------:R-:W-:Y:S02]  /*a070*/  FMNMX3.FTZ R0, R4, R247, R245, !PT ;  /* 0x000000f704007276 */ /* 0x000fe400078100f5 */
[----:B------:R-:W-:Y:S01]  /*a080*/  FMNMX3.FTZ R2, R2, R194, R188, !PT ;  /* 0x000000c202027276 */ /* 0x000fe200078100bc */
[----:B--2---:R-:W-:Y:S01]  /*a090*/  IMAD R154, R154, 0x4, R153 ;  /* 0x000000049a9a7824 */ /* 0x004fe200078e0299 */
[----:B------:R-:W-:Y:S01]  /*a0a0*/  LOP3.LUT R28, R28, 0xff, RZ, 0xc0, !PT ;  /* 0x000000ff1c1c7812 */ /* 0x000fe200078ec0ff */
[----:B------:R-:W1:Y:S01]  /*a0b0*/  SHFL.BFLY PT, R4, R0, 0x2, 0x1f ;  /* 0x0c401f0000047f89 */ /* 0x000e6200000e0000 */
[----:B------:R-:W-:Y:S01]  /*a0c0*/  FMNMX3.FTZ R2, R2, R190, R170, !PT ;  /* 0x000000be02027276 */ /* 0x000fe200078100aa */
[----:B------:R-:W-:-:S03]  /*a0d0*/  IMAD.WIDE.U32 R154, R154, -0x326172a9, RZ ;  /* 0xcd9e8d579a9a7825 */ /* 0x000fc600078e00ff */
[----:B------:R-:W-:Y:S01]  /*a0e0*/  FMNMX3.FTZ R2, R2, R244, R242, !PT ;  /* 0x000000f402027276 */ /* 0x000fe200078100f2 */
[----:B------:R-:W-:-:S03]  /*a0f0*/  IMAD R28, R28, 0x10000, R28 ;  /* 0x000100001c1c7824 */ /* 0x000fc600078e021c */
[----:B------:R-:W-:-:S04]  /*a100*/  FMNMX3.FTZ R2, R2, R240, R241, !PT ;  /* 0x000000f002027276 */ /* 0x000fc800078100f1 */
[----:B------:R-:W-:-:S04]  /*a110*/  FMNMX3.FTZ R2, R2, R251, R250, !PT ;  /* 0x000000fb02027276 */ /* 0x000fc800078100fa */
[----:B------:R-:W-:-:S05]  /*a120*/  FMNMX3.FTZ R2, R2, R248, R246, !PT ;  /* 0x000000f802027276 */ /* 0x000fca00078100f6 */
[----:B------:R-:W2:Y:S01]  /*a130*/  SHFL.BFLY PT, R5, R2, 0x2, 0x1f ;  /* 0x0c401f0002057f89 */ /* 0x000ea200000e0000 */
[----:B-1----:R-:W-:Y:S01]  /*a140*/  FMNMX.FTZ R0, R0, R4, !PT ;  /* 0x0000000400007209 */ /* 0x002fe20007810000 */
[----:B------:R-:W-:-:S04]  /*a150*/  IMAD.SHL.U32 R4, R196, 0x2, RZ ;  /* 0x00000002c4047824 */ /* 0x000fc800078e00ff */
[----:B------:R-:W1:Y:S01]  /*a160*/  SHFL.BFLY PT, R6, R0, 0x1, 0x1f ;  /* 0x0c201f0000067f89 */ /* 0x000e6200000e0000 */
[----:B--2---:R-:W-:-:S05]  /*a170*/  FMNMX.FTZ R2, R2, R5, !PT ;  /* 0x0000000502027209 */ /* 0x004fca0007810000 */
[----:B------:R-:W2:Y:S01]  /*a180*/  SHFL.BFLY PT, R8, R2, 0x1, 0x1f ;  /* 0x0c201f0002087f89 */ /* 0x000ea200000e0000 */
[----:B-1----:R-:W-:-:S04]  /*a190*/  FMNMX.FTZ R140, R0, R6, !PT ;  /* 0x00000006008c7209 */ /* 0x002fc80007810000 */
[C---:B------:R-:W-:Y:S01]  /*a1a0*/  FSETP.NEU.FTZ.AND P3, PT, R140.reuse, -INF , PT ;  /* 0xff8000008c00780b */ /* 0x040fe20003f7d000 */
[----:B------:R-:W-:-:S05]  /*a1b0*/  FMUL.FTZ R27, R140, UR4 ;  /* 0x000000048c1b7c20 */ /* 0x000fca0008410000 */
[----:B------:R-:W-:Y:S02]  /*a1c0*/  FSEL R27, R27, RZ, P3 ;  /* 0x000000ff1b1b7208 */ /* 0x000fe40001800000 */
[----:B--2---:R-:W-:-:S04]  /*a1d0*/  FMNMX.FTZ R139, R2, R8, !PT ;  /* 0x00000008028b7209 */ /* 0x004fc80007810000 */
[C---:B------:R-:W-:Y:S01]  /*a1e0*/  FSETP.NEU.FTZ.AND P1, PT, R139.reuse, -INF , PT ;  /* 0xff8000008b00780b */ /* 0x040fe20003f3d000 */
[----:B------:R-:W-:-:S05]  /*a1f0*/  FMUL.FTZ R26, R139, UR4 ;  /* 0x000000048b1a7c20 */ /* 0x000fca0008410000 */
[----:B------:R-:W-:-:S05]  /*a200*/  FSEL R26, R26, RZ, P1 ;  /* 0x000000ff1a1a7208 */ /* 0x000fca0000800000 */
[----:B------:R-:W-:-:S04]  /*a210*/  FFMA.FTZ R2, R172, UR4, -R26 ;  /* 0x00000004ac027c23 */ /* 0x000fc8000801081a */
[----:B------:R1:W-:Y:S02]  /*a220*/  MUFU.EX2 R147, R2 ;  /* 0x0000000200937308 */ /* 0x0003e40000000800 */
[----:B-1----:R-:W-:-:S06]  /*a230*/  FFMA.FTZ R2, R169, UR4, -R26 ;  /* 0x00000004a9027c23 */ /* 0x002fcc000801081a */
[----:B------:R1:W-:Y:S02]  /*a240*/  MUFU.EX2 R160, R2 ;  /* 0x0000000200a07308 */ /* 0x0003e40000000800 */
[----:B-1----:R-:W-:-:S06]  /*a250*/  FFMA.FTZ R2, R156, UR4, -R26 ;  /* 0x000000049c027c23 */ /* 0x002fcc000801081a */
[----:B------:R-:W-:Y:S01]  /*a260*/  MUFU.EX2 R161, R2 ;  /* 0x0000000200a17308 */ /* 0x000fe20000000800 */
[----:B----4-:R-:W-:-:S05]  /*a270*/  LOP3.LUT R4, R205, R4, R151, 0x96, !PT ;  /* 0x00000004cd047212 */ /* 0x010fca00078e9697 */
[----:B------:R-:W-:-:S05]  /*a280*/  IMAD.WIDE.U32 R10, R4, -0x326172a9, RZ ;  /* 0xcd9e8d57040a7825 */ /* 0x000fca00078e00ff */
[----:B------:R-:W-:Y:S02]  /*a290*/  LOP3.LUT R4, R186, R154, R11, 0x96, !PT ;  /* 0x0000009aba047212 */ /* 0x000fe400078e960b */
[----:B------:R-:W-:Y:S01]  /*a2a0*/  LOP3.LUT R6, R187, R10, R229, 0x96, !PT ;  /* 0x0000000abb067212 */ /* 0x000fe200078e96e5 */
[----:B------:R-:W-:Y:S01]  /*a2b0*/  IMAD.MOV.U32 R10, RZ, RZ, 0x20 ;  /* 0x00000020ff0a7424 */ /* 0x000fe200078e00ff */
[----:B-----5:R-:W-:Y:S01]  /*a2c0*/  LEA R169, R12, UR5, 0x1 ;  /* 0x000000050ca97c11 */ /* 0x020fe2000f8e08ff */
[----:B------:R-:W-:-:S03]  /*a2d0*/  IMAD.WIDE.U32 R4, R4, -0x2daee0ad, RZ ;  /* 0xd2511f5304047825 */ /* 0x000fc600078e00ff */
[----:B------:R-:W-:Y:S01]  /*a2e0*/  SEL R10, R10, 0xffffffe0, !P0 ;  /* 0xffffffe00a0a7807 */ /* 0x000fe20004000000 */
[----:B------:R-:W-:Y:S01]  /*a2f0*/  IMAD.WIDE.U32 R6, R6, -0x2daee0ad, RZ ;  /* 0xd2511f5306067825 */ /* 0x000fe200078e00ff */
[----:B------:R-:W-:Y:S01]  /*a300*/  LOP3.LUT R5, R202, R174, R5, 0x96, !PT ;  /* 0x000000aeca057212 */ /* 0x000fe200078e9605 */
[----:B------:R-:W1:Y:S02]  /*a310*/  LDSM.16.MT88.4 R12, [R169+0xc000] ;  /* 0x00c00000a90c783b */ /* 0x000e640000004200 */
[----:B------:R-:W-:Y:S01]  /*a320*/  VIADD R32, R169, 0xc040 ;  /* 0x0000c040a9207836 */ /* 0x000fe20000000000 */
[----:B------:R-:W-:Y:S01]  /*a330*/  LOP3.LUT R0, R199, R4, R7, 0x96, !PT ;  /* 0x00000004c7007212 */ /* 0x000fe200078e9607 */
[----:B------:R-:W-:-:S04]  /*a340*/  IMAD.WIDE.U32 R4, R5, -0x326172a9, RZ ;  /* 0xcd9e8d5705047825 */ /* 0x000fc800078e00ff */
[----:B------:R-:W-:Y:S01]  /*a350*/  FFMA.FTZ R7, R168, UR4, -R27 ;  /* 0x00000004a8077c23 */ /* 0x000fe2000801081b */
[----:B------:R-:W-:Y:S01]  /*a360*/  IMAD.WIDE.U32 R30, R0, -0x326172a9, RZ ;  /* 0xcd9e8d57001e7825 */ /* 0x000fe200078e00ff */
[----:B------:R-:W-:Y:S02]  /*a370*/  LOP3.LUT R5, R206, R228, R5, 0x96, !PT ;  /* 0x000000e4ce057212 */ /* 0x000fe400078e9605 */
[----:B------:R2:W-:Y:S02]  /*a380*/  MUFU.EX2 R146, R7 ;  /* 0x0000000700927308 */ /* 0x0005e40000000800 */
[----:B------:R-:W-:Y:S01]  /*a390*/  LOP3.LUT R0, R203, R4, R31, 0x96, !PT ;  /* 0x00000004cb007212 */ /* 0x000fe200078e961f */
[----:B------:R-:W-:-:S04]  /*a3a0*/  IMAD.WIDE.U32 R4, R5, -0x2daee0ad, RZ ;  /* 0xd2511f5305047825 */ /* 0x000fc800078e00ff */
[----:B------:R-:W-:-:S04]  /*a3b0*/  IMAD.WIDE.U32 R136, R0, -0x2daee0ad, RZ ;  /* 0xd2511f5300887825 */ /* 0x000fc800078e00ff */
[----:B------:R-:W-:Y:S01]  /*a3c0*/  FFMA.FTZ R0, R102, UR4, -R27 ;  /* 0x0000000466007c23 */ /* 0x000fe2000801081b */
[----:B------:R-:W-:-:S03]  /*a3d0*/  LOP3.LUT R102, R207, R4, R137, 0x96, !PT ;  /* 0x00000004cf667212 */ /* 0x000fc600078e9689 */
[----:B------:R3:W-:Y:S01]  /*a3e0*/  MUFU.EX2 R148, R0 ;  /* 0x0000000000947308 */ /* 0x0007e20000000800 */
[----:B------:R-:W-:Y:S01]  /*a3f0*/  LOP3.LUT R4, R195, R6, R5, 0x96, !PT ;  /* 0x00000006c3047212 */ /* 0x000fe200078e9605 */
[----:B--2---:R-:W-:Y:S01]  /*a400*/  FFMA.FTZ R7, R103, UR4, -R27 ;  /* 0x0000000467077c23 */ /* 0x004fe2000801081b */
[----:B------:R-:W-:-:S05]  /*a410*/  IMAD.WIDE.U32 R102, R102, -0x326172a9, RZ ;  /* 0xcd9e8d5766667825 */ /* 0x000fca00078e00ff */
[----:B------:R2:W-:Y:S01]  /*a420*/  MUFU.EX2 R144, R7 ;  /* 0x0000000700907308 */ /* 0x0005e20000000800 */
[----:B------:R-:W-:Y:S01]  /*a430*/  IMAD.WIDE.U32 R24, R4, -0x326172a9, RZ ;  /* 0xcd9e8d5704187825 */ /* 0x000fe200078e00ff */
[----:B------:R-:W-:Y:S02]  /*a440*/  FSEL R4, R140, RZ, P3 ;  /* 0x000000ff8c047208 */ /* 0x000fe40001800000 */
[----:B------:R-:W-:Y:S02]  /*a450*/  PRMT R6, R102, 0x7773, RZ ;  /* 0x0000777366067816 */ /* 0x000fe400000000ff */
[----:B------:R-:W-:Y:S01]  /*a460*/  LOP3.LUT R35, R221, R24, R103, 0x96, !PT ;  /* 0x00000018dd237212 */ /* 0x000fe200078e9667 */
[----:B------:R-:W-:Y:S01]  /*a470*/  VIADD R24, R204, 0x1715609d ;  /* 0x1715609dcc187836 */ /* 0x000fe20000000000 */
[----:B------:R-:W-:Y:S01]  /*a480*/  PRMT R5, R102, 0x7772, RZ ;  /* 0x0000777266057816 */ /* 0x000fe200000000ff */
[----:B---3--:R-:W-:Y:S01]  /*a490*/  FFMA.FTZ R0, R101, UR4, -R27 ;  /* 0x0000000465007c23 */ /* 0x008fe2000801081b */
[----:B------:R-:W-:-:S02]  /*a4a0*/  PRMT R2, R35, 0x7632, R2 ;  /* 0x0000763223027816 */ /* 0x000fc40000000002 */
[----:B------:R-:W-:Y:S01]  /*a4b0*/  PRMT R8, R5, 0x5410, R6 ;  /* 0x0000541005087816 */ /* 0x000fe20000000006 */
[----:B------:R3:W4:Y:S01]  /*a4c0*/  MUFU.EX2 R29, R0 ;  /* 0x00000000001d7308 */ /* 0x0007220000000800 */
[----:B------:R-:W-:Y:S02]  /*a4d0*/  LOP3.LUT R6, R35, 0xff, RZ, 0xc0, !PT ;  /* 0x000000ff23067812 */ /* 0x000fe400078ec0ff */
[----:B------:R-:W-:Y:S02]  /*a4e0*/  LOP3.LUT R2, R2, 0xff, RZ, 0xc0, !PT ;  /* 0x000000ff02027812 */ /* 0x000fe400078ec0ff */
[----:B--2---:R-:W-:Y:S01]  /*a4f0*/  PRMT R7, R102, 0x7771, RZ ;  /* 0x0000777166077816 */ /* 0x004fe200000000ff */
[----:B---3--:R-:W-:-:S05]  /*a500*/  IMAD.MOV.U32 R0, RZ, RZ, R102 ;  /* 0x000000ffff007224 */ /* 0x008fca00078e0066 */
[----:B------:R-:W-:-:S04]  /*a510*/  LOP3.LUT R0, R0, 0xff, RZ, 0xc0, !PT ;  /* 0x000000ff00007812 */ /* 0x000fc800078ec0ff */
[----:B------:R-:W-:Y:S01]  /*a520*/  PRMT R9, R0, 0x5410, R7 ;  /* 0x0000541000097816 */ /* 0x000fe20000000007 */
[----:B------:R-:W-:Y:S01]  /*a530*/  FADD.FTZ R7, R100, -R4 ;  /* 0x8000000464077221 */ /* 0x000fe20000010000 */
[----:B------:R-:W-:Y:S02]  /*a540*/  FSEL R4, R139, RZ, P1 ;  /* 0x000000ff8b047208 */ /* 0x000fe40000800000 */
[----:B------:R-:W-:Y:S01]  /*a550*/  LOP3.LUT R0, R35, 0xffff, RZ, 0xc0, !PT ;  /* 0x0000ffff23007812 */ /* 0x000fe200078ec0ff */
[----:B------:R-:W-:Y:S01]  /*a560*/  FMUL.FTZ R7, R7, UR4 ;  /* 0x0000000407077c20 */ /* 0x000fe20008410000 */
[----:B------:R-:W-:Y:S01]  /*a570*/  IADD3 R100, PT, PT, R10, R169, RZ ;  /* 0x000000a90a647210 */ /* 0x000fe20007ffe0ff */
[----:B------:R-:W-:Y:S01]  /*a580*/  FADD.FTZ R4, R3, -R4 ;  /* 0x8000000403047221 */ /* 0x000fe20000010000 */
[----:B------:R-:W-:Y:S01]  /*a590*/  FFMA.FTZ R3, R152, UR4, -R26 ;  /* 0x0000000498037c23 */ /* 0x000fe2000801081a */
[----:B------:R-:W-:Y:S01]  /*a5a0*/  SHF.R.U32.HI R5, RZ, 0x8, R0 ;  /* 0x00000008ff057819 */ /* 0x000fe20000011600 */
[----:B------:R-:W2:Y:S01]  /*a5b0*/  MUFU.EX2 R34, R7 ;  /* 0x0000000700227308 */ /* 0x000ea20000000800 */
[----:B------:R-:W-:Y:S01]  /*a5c0*/  SHF.R.U32.HI R0, RZ, 0x18, R35 ;  /* 0x00000018ff007819 */ /* 0x000fe20000011623 */
[----:B------:R-:W-:Y:S01]  /*a5d0*/  FMUL.FTZ R4, R4, UR4 ;  /* 0x0000000404047c20 */ /* 0x000fe20008410000 */
[----:B------:R-:W-:Y:S01]  /*a5e0*/  PRMT R5, R6, 0x5410, R5 ;  /* 0x0000541006057816 */ /* 0x000fe20000000005 */
[----:B------:R-:W3:Y:S01]  /*a5f0*/  LDSM.16.MT88.4 R20, [R100+0xc000] ;  /* 0x00c000006414783b */ /* 0x000ee20000004200 */
[----:B------:R-:W-:-:S02]  /*a600*/  PRMT R6, R2, 0x5410, R0 ;  /* 0x0000541002067816 */ /* 0x000fc40000000000 */
[----:B----4-:R-:W-:Y:S01]  /*a610*/  F2FP.BF16.F32.PACK_AB R0, R29, R148 ;  /* 0x000000941d00723e */ /* 0x010fe200000010ff */
[----:B------:R4:W5:Y:S01]  /*a620*/  MUFU.EX2 R149, R3 ;  /* 0x0000000300957308 */ /* 0x0009620000000800 */
[----:B------:R-:W-:Y:S02]  /*a630*/  F2FP.BF16.F32.PACK_AB R2, R160, R147 ;  /* 0x00000093a002723e */ /* 0x000fe400000010ff */
[C---:B------:R-:W-:Y:S02]  /*a640*/  PRMT R165, R0.reuse, 0x7610, R165 ;  /* 0x0000761000a57816 */ /* 0x040fe400000000a5 */
[----:B------:R-:W-:Y:S02]  /*a650*/  PRMT R143, R0, 0x7632, R143 ;  /* 0x00007632008f7816 */ /* 0x000fe4000000008f */
[C---:B------:R-:W-:Y:S01]  /*a660*/  PRMT R168, R2.reuse, 0x7610, R168 ;  /* 0x0000761002a87816 */ /* 0x040fe200000000a8 */
[----:B------:R-:W1:Y:S01]  /*a670*/  MUFU.EX2 R33, R4 ;  /* 0x0000000400217308 */ /* 0x000e620000000800 */
[----:B------:R-:W-:Y:S01]  /*a680*/  PRMT R166, R2, 0x7632, R166 ;  /* 0x0000763202a67816 */ /* 0x000fe200000000a6 */
[-C--:B--2---:R-:W-:Y:S01]  /*a690*/  FMUL.FTZ R104, R104, R34.reuse ;  /* 0x0000002268687220 */ /* 0x084fe20000410000 */
        /* <DEDUP_REMOVED lines=8> */
[----:B-----5:R-:W-:Y:S01]  /*a720*/  F2FP.BF16.F32.PACK_AB R0, R149, R161 ;  /* 0x000000a19500723e */ /* 0x020fe200000010ff */
[-C--:B------:R-:W-:Y:S01]  /*a730*/  FMUL.FTZ R112, R112, R34.reuse ;  /* 0x0000002270707220 */ /* 0x080fe20000410000 */
[----:B------:R-:W-:Y:S01]  /*a740*/  PRMT R164, R3, 0x7610, R164 ;  /* 0x0000761003a47816 */ /* 0x000fe200000000a4 */
[-C--:B------:R-:W-:Y:S01]  /*a750*/  FMUL.FTZ R113, R113, R34.reuse ;  /* 0x0000002271717220 */ /* 0x080fe20000410000 */
[----:B------:R-:W-:Y:S01]  /*a760*/  PRMT R167, R3, 0x7632, R167 ;  /* 0x0000763203a77816 */ /* 0x000fe200000000a7 */
[----:B------:R-:W-:Y:S01]  /*a770*/  FMUL.FTZ R128, R128, R34 ;  /* 0x0000002280807220 */ /* 0x000fe20000410000 */
[----:B------:R-:W-:Y:S01]  /*a780*/  PRMT R142, R0, 0x7610, R142 ;  /* 0x00007610008e7816 */ /* 0x000fe2000000008e */
[-C--:B-1----:R-:W-:Y:S01]  /*a790*/  FMUL.FTZ R106, R106, R33.reuse ;  /* 0x000000216a6a7220 */ /* 0x082fe20000410000 */
[----:B------:R-:W-:Y:S01]  /*a7a0*/  PRMT R141, R0, 0x7632, R141 ;  /* 0x00007632008d7816 */ /* 0x000fe2000000008d */
[-C--:B------:R-:W-:Y:S01]  /*a7b0*/  FMUL.FTZ R107, R107, R33.reuse ;  /* 0x000000216b6b7220 */ /* 0x080fe20000410000 */
[--C-:B------:R-:W-:Y:S01]  /*a7c0*/  HSET2.LE.AND R0, R5, R28.reuse, PT ;  /* 0x0000001c05007233 */ /* 0x100fe20003803000 */
[-C--:B------:R-:W-:Y:S01]  /*a7d0*/  FMUL.FTZ R110, R110, R33.reuse ;  /* 0x000000216e6e7220 */ /* 0x080fe20000410000 */
[----:B------:R-:W-:Y:S01]  /*a7e0*/  PRMT R2, R164, 0x5410, R167 ;  /* 0x00005410a4027816 */ /* 0x000fe200000000a7 */
[-C--:B------:R-:W-:Y:S01]  /*a7f0*/  FMUL.FTZ R111, R111, R33.reuse ;  /* 0x000000216f6f7220 */ /* 0x080fe20000410000 */
[----:B------:R-:W-:Y:S01]  /*a800*/  PRMT R5, R168, 0x5410, R166 ;  /* 0x00005410a8057816 */ /* 0x000fe200000000a6 */
[-C--:B------:R-:W-:Y:S01]  /*a810*/  FMUL.FTZ R122, R122, R33.reuse ;  /* 0x000000217a7a7220 */ /* 0x080fe20000410000 */
[----:B------:R-:W-:Y:S01]  /*a820*/  LOP3.LUT R4, R2, R0, RZ, 0xc0, !PT ;  /* 0x0000000002047212 */ /* 0x000fe200078ec0ff */
[-C--:B------:R-:W-:Y:S01]  /*a830*/  FMUL.FTZ R123, R123, R33.reuse ;  /* 0x000000217b7b7220 */ /* 0x080fe20000410000 */
[--C-:B------:R-:W-:Y:S01]  /*a840*/  HSET2.LE.AND R0, R6, R28.reuse, PT ;  /* 0x0000001c06007233 */ /* 0x100fe20003803000 */
[-C--:B------:R-:W-:Y:S01]  /*a850*/  FMUL.FTZ R126, R126, R33.reuse ;  /* 0x000000217e7e7220 */ /* 0x080fe20000410000 */
[----:B------:R-:W-:Y:S01]  /*a860*/  LOP3.LUT R3, R8, 0xff00ff, RZ, 0xc0, !PT ;  /* 0x00ff00ff08037812 */ /* 0x000fe200078ec0ff */
[-C--:B------:R-:W-:Y:S01]  /*a870*/  FMUL.FTZ R127, R127, R33.reuse ;  /* 0x000000217f7f7220 */ /* 0x080fe20000410000 */
[--C-:B------:R-:W-:Y:S01]  /*a880*/  HSET2.LE.AND R2, R9, R28.reuse, PT ;  /* 0x0000001c09027233 */ /* 0x100fe20003803000 */
[-C--:B------:R-:W-:Y:S01]  /*a890*/  FMUL.FTZ R114, R114, R33.reuse ;  /* 0x0000002172727220 */ /* 0x080fe20000410000 */
[----:B------:R-:W-:Y:S01]  /*a8a0*/  LOP3.LUT R5, R5, R0, RZ, 0xc0, !PT ;  /* 0x0000000005057212 */ /* 0x000fe200078ec0ff */
[-C--:B------:R-:W-:Y:S01]  /*a8b0*/  FMUL.FTZ R115, R115, R33.reuse ;  /* 0x0000002173737220 */ /* 0x080fe20000410000 */
[----:B------:R-:W-:Y:S01]  /*a8c0*/  PRMT R0, R165, 0x5410, R143 ;  /* 0x00005410a5007816 */ /* 0x000fe2000000008f */
[----:B------:R-:W-:Y:S01]  /*a8d0*/  FMUL.FTZ R129, R129, R34 ;  /* 0x0000002281817220 */ /* 0x000fe20000410000 */
[----:B------:R-:W-:Y:S01]  /*a8e0*/  HSET2.LE.AND R3, R3, R28, PT ;  /* 0x0000001c03037233 */ /* 0x000fe20003803000 */
[-C--:B------:R-:W-:Y:S01]  /*a8f0*/  FMUL.FTZ R130, R130, R33.reuse ;  /* 0x0000002182827220 */ /* 0x080fe20000410000 */
[----:B------:R-:W-:Y:S01]  /*a900*/  LOP3.LUT R6, R0, R2, RZ, 0xc0, !PT ;  /* 0x0000000200067212 */ /* 0x000fe200078ec0ff */
[-C--:B------:R-:W-:Y:S01]  /*a910*/  FMUL.FTZ R131, R131, R33.reuse ;  /* 0x0000002183837220 */ /* 0x080fe20000410000 */
[----:B------:R-:W-:Y:S01]  /*a920*/  PRMT R0, R142, 0x5410, R141 ;  /* 0x000054108e007816 */ /* 0x000fe2000000008d */
[-C--:B------:R-:W-:Y:S01]  /*a930*/  FMUL.FTZ R132, R132, R34.reuse ;  /* 0x0000002284847220 */ /* 0x080fe20000410000 */
[----:B------:R-:W-:Y:S01]  /*a940*/  FMUL.FTZ R133, R133, R34 ;  /* 0x0000002285857220 */ /* 0x000fe20000410000 */
[----:B------:R-:W-:Y:S01]  /*a950*/  FMUL.FTZ R134, R134, R33 ;  /* 0x0000002186867220 */ /* 0x000fe20000410000 */
[----:B------:R-:W-:Y:S01]  /*a960*/  LOP3.LUT R7, R0, R3, RZ, 0xc0, !PT ;  /* 0x0000000300077212 */ /* 0x000fe200078ec0ff */
[----:B------:R-:W-:-:S02]  /*a970*/  VIADD R0, R169, 0xc000 ;  /* 0x0000c000a9007836 */ /* 0x000fc40000000000 */
[-C--:B------:R-:W-:Y:S01]  /*a980*/  FMUL.FTZ R135, R135, R33.reuse ;  /* 0x0000002187877220 */ /* 0x080fe20000410000 */
[-C--:B------:R-:W-:Y:S01]  /*a990*/  FMUL.FTZ R36, R36, R34.reuse ;  /* 0x0000002224247220 */ /* 0x080fe20000410000 */
[-C--:B------:R-:W-:Y:S01]  /*a9a0*/  FMUL.FTZ R37, R37, R34.reuse ;  /* 0x0000002225257220 */ /* 0x080fe20000410000 */
[----:B------:R-:W-:Y:S02]  /*a9b0*/  @P2 VIADD R32, R0, 0xffffffc0 ;  /* 0xffffffc000202836 */ /* 0x000fe40000000000 */
[-C--:B------:R-:W-:Y:S01]  /*a9c0*/  FMUL.FTZ R38, R38, R33.reuse ;  /* 0x0000002126267220 */ /* 0x080fe20000410000 */
[C---:B------:R-:W-:Y:S01]  /*a9d0*/  HMMA.16816.F32.BF16 R224, R4.reuse, R12, R104 ;  /* 0x0000000c04e0723c */ /* 0x040fe20000041868 */
[-C--:B------:R-:W-:Y:S01]  /*a9e0*/  FMUL.FTZ R39, R39, R33.reuse ;  /* 0x0000002127277220 */ /* 0x080fe20000410000 */
[----:B------:R-:W-:Y:S01]  /*a9f0*/  IMAD.IADD R138, R10, 0x1, R32 ;  /* 0x000000010a8a7824 */ /* 0x000fe200078e0220 */
[----:B------:R-:W1:Y:S01]  /*aa00*/  LDSM.16.MT88.4 R16, [R32] ;  /* 0x000000002010783b */ /* 0x000e620000004200 */
[-C--:B------:R-:W-:Y:S01]  /*aa10*/  FMUL.FTZ R40, R40, R34.reuse ;  /* 0x0000002228287220 */ /* 0x080fe20000410000 */
[-C--:B------:R-:W-:Y:S01]  /*aa20*/  FMUL.FTZ R41, R41, R34.reuse ;  /* 0x0000002229297220 */ /* 0x080fe20000410000 */
[-C--:B------:R-:W-:Y:S01]  /*aa30*/  FMUL.FTZ R42, R42, R33.reuse ;  /* 0x000000212a2a7220 */ /* 0x080fe20000410000 */
[----:B------:R-:W-:Y:S01]  /*aa40*/  LDSM.16.MT88.4 R8, [R169+0xe000] ;  /* 0x00e00000a908783b */ /* 0x000fe20000004200 */
[C---:B------:R-:W-:Y:S01]  /*aa50*/  HMMA.16816.F32.BF16 R236, R4.reuse, R14, R108 ;  /* 0x0000000e04ec723c */ /* 0x040fe2000004186c */
[-C--:B------:R-:W-:Y:S01]  /*aa60*/  FMUL.FTZ R43, R43, R33.reuse ;  /* 0x000000212b2b7220 */ /* 0x080fe20000410000 */
[-C--:B------:R-:W-:Y:S01]  /*aa70*/  FMUL.FTZ R44, R44, R34.reuse ;  /* 0x000000222c2c7220 */ /* 0x080fe20000410000 */
[----:B------:R-:W2:Y:S01]  /*aa80*/  LDSM.16.MT88.4 R12, [R138] ;  /* 0x000000008a0c783b */ /* 0x000ea20000004200 */
        /* <DEDUP_REMOVED lines=24> */
[----:B------:R-:W-:Y:S01]  /*ac10*/  FFMA.FTZ R0, R171, UR4, -R27 ;  /* 0x00000004ab007c23 */ /* 0x000fe2000801081b */
[-C--:B------:R-:W-:Y:S01]  /*ac20*/  FMUL.FTZ R68, R68, R34.reuse ;  /* 0x0000002244447220 */ /* 0x080fe20000410000 */
[-C--:B------:R-:W-:Y:S01]  /*ac30*/  FMUL.FTZ R69, R69, R34.reuse ;  /* 0x0000002245457220 */ /* 0x080fe20000410000 */
[-C--:B------:R-:W-:Y:S01]  /*ac40*/  FMUL.FTZ R70, R70, R33.reuse ;  /* 0x0000002146467220 */ /* 0x080fe20000410000 */
[-C--:B------:R-:W-:Y:S01]  /*ac50*/  FMUL.FTZ R71, R71, R33.reuse ;  /* 0x0000002147477220 */ /* 0x080fe20000410000 */
[-C--:B------:R-:W-:Y:S01]  /*ac60*/  FMUL.FTZ R72, R72, R34.reuse ;  /* 0x0000002248487220 */ /* 0x080fe20000410000 */
[----:B------:R-:W-:Y:S01]  /*ac70*/  FMUL.FTZ R73, R73, R34 ;  /* 0x0000002249497220 */ /* 0x000fe20000410000 */
[C---:B-1----:R-:W-:Y:S01]  /*ac80*/  HMMA.16816.F32.BF16 R212, R4.reuse, R16, R120 ;  /* 0x0000001004d4723c */ /* 0x042fe20000041878 */
[-C--:B------:R-:W-:Y:S01]  /*ac90*/  FMUL.FTZ R74, R74, R33.reuse ;  /* 0x000000214a4a7220 */ /* 0x080fe20000410000 */
[-C--:B------:R-:W-:Y:S01]  /*aca0*/  FMUL.FTZ R75, R75, R33.reuse ;  /* 0x000000214b4b7220 */ /* 0x080fe20000410000 */
[----:B------:R1:W-:Y:S01]  /*acb0*/  MUFU.EX2 R156, R0 ;  /* 0x00000000009c7308 */ /* 0x0003e20000000800 */
[----:B------:R-:W-:Y:S01]  /*acc0*/  LOP3.LUT R2, R24, R30, R25, 0x96, !PT ;  /* 0x0000001e18027212 */ /* 0x000fe200078e9619 */
[-C--:B------:R-:W-:Y:S01]  /*acd0*/  FMUL.FTZ R88, R88, R34.reuse ;  /* 0x0000002258587220 */ /* 0x080fe20000410000 */
[----:B------:R-:W-:Y:S01]  /*ace0*/  FMUL.FTZ R89, R89, R34 ;  /* 0x0000002259597220 */ /* 0x000fe20000410000 */
[----:B------:R-:W-:Y:S01]  /*acf0*/  FMUL.FTZ R90, R90, R33 ;  /* 0x000000215a5a7220 */ /* 0x000fe20000410000 */
[----:B------:R-:W-:Y:S01]  /*ad00*/  HMMA.16816.F32.BF16 R208, R4, R18, R124 ;  /* 0x0000001204d0723c */ /* 0x000fe2000004187c */
[----:B------:R-:W3:Y:S01]  /*ad10*/  LDSM.16.MT88.4 R16, [R100+0xe000] ;  /* 0x00e000006410783b */ /* 0x000ee20000004200 */
[----:B------:R-:W-:-:S04]  /*ad20*/  IMAD.WIDE.U32 R30, R2, -0x2daee0ad, RZ ;  /* 0xd2511f53021e7825 */ /* 0x000fc800078e00ff */
        /* <DEDUP_REMOVED lines=9> */
[----:B-1----:R-:W-:Y:S01]  /*adc0*/  FFMA.FTZ R0, R158, UR4, -R27 ;  /* 0x000000049e007c23 */ /* 0x002fe2000801081b */
[-C--:B------:R-:W-:Y:S01]  /*add0*/  FMUL.FTZ R79, R79, R33.reuse ;  /* 0x000000214f4f7220 */ /* 0x080fe20000410000 */
[----:B------:R-:W-:Y:S01]  /*ade0*/  FFMA.FTZ R2, R194, UR4, -R26 ;  /* 0x00000004c2027c23 */ /* 0x000fe2000801081a */
        /* <DEDUP_REMOVED lines=18> */
[----:B------:R-:W2:Y:S01]  /*af10*/  LDSM.16.MT88.4 R8, [R138+0x2000] ;  /* 0x002000008a08783b */ /* 0x000ea20000004200 */
[----:B------:R-:W-:-:S02]  /*af20*/  IMAD.MOV.U32 R40, RZ, RZ, R174 ;  /* 0x000000ffff287224 */ /* 0x000fc400078e00ae */
[-C--:B------:R-:W-:Y:S01]  /*af30*/  FMUL.FTZ R98, R98, R33.reuse ;  /* 0x0000002162627220 */ /* 0x080fe20000410000 */
[----:B------:R-:W-:Y:S02]  /*af40*/  IMAD.MOV.U32 R41, RZ, RZ, R175 ;  /* 0x000000ffff297224 */ /* 0x000fe400078e00af */
[----:B------:R-:W-:Y:S01]  /*af50*/  FMUL.FTZ R99, R99, R33 ;  /* 0x0000002163637220 */ /* 0x000fe20000410000 */
[----:B------:R-:W-:Y:S01]  /*af60*/  IMAD.MOV.U32 R42, RZ, RZ, R161 ;  /* 0x000000ffff2a7224 */ /* 0x000fe200078e00a1 */
[----:B------:R-:W-:Y:S01]  /*af70*/  LDSM.16.MT88.4 R36, [R169+0xc800] ;  /* 0x00c80000a924783b */ /* 0x000fe20000004200 */
[C---:B------:R-:W-:Y:S03]  /*af80*/  HMMA.16816.F32.BF16 R216, R4.reuse, R22, R116 ;  /* 0x0000001604d8723c */ /* 0x040fe60000041874 */
[----:B------:R-:W-:Y:S05]  /*af90*/  LDSM.16.MT88.4 R20, [R169+0xe800] ;  /* 0x00e80000a914783b */ /* 0x000fea0000004200 */
[C---:B---3--:R-:W-:Y:S08]  /*afa0*/  HMMA.16816.F32.BF16 R172, R4.reuse, R16, R44 ;  /* 0x0000001004ac723c */ /* 0x048ff0000004182c */
[----:B------:R-:W-:Y:S01]  /*afb0*/  HMMA.16816.F32.BF16 R104, R4, R18, R48 ;  /* 0x000000120468723c */ /* 0x000fe20000041830 */
[----:B------:R-:W3:Y:S01]  /*afc0*/  LDSM.16.MT88.4 R16, [R169+0x10000] ;  /* 0x01000000a910783b */ /* 0x000ee20000004200 */
[----:B------:R-:W-:Y:S01]  /*afd0*/  IMAD.MOV.U32 R49, RZ, RZ, R163 ;  /* 0x000000ffff317224 */ /* 0x000fe200078e00a3 */
[----:B------:R4:W-:Y:S01]  /*afe0*/  MUFU.EX2 R51, R2 ;  /* 0x0000000200337308 */ /* 0x0009e20000000800 */
[----:B------:R-:W-:-:S04]  /*aff0*/  IMAD.MOV.U32 R48, RZ, RZ, R160 ;  /* 0x000000ffff307224 */ /* 0x000fc800078e00a0 */
[----:B-1----:R-:W-:Y:S01]  /*b000*/  HMMA.16816.F32.BF16 R160, R4, R12, R52 ;  /* 0x0000000c04a0723c */ /* 0x002fe20000041834 */
[----:B------:R-:W-:Y:S02]  /*b010*/  IMAD.MOV.U32 R54, RZ, RZ, R154 ;  /* 0x000000ffff367224 */ /* 0x000fe400078e009a */
[----:B------:R-:W-:Y:S02]  /*b020*/  IMAD.MOV.U32 R55, RZ, RZ, R155 ;  /* 0x000000ffff377224 */ /* 0x000fe400078e009b */
[----:B------:R-:W-:-:S03]  /*b030*/  IMAD.MOV.U32 R53, RZ, RZ, R149 ;  /* 0x000000ffff357224 */ /* 0x000fc600078e0095 */
[C---:B------:R-:W-:Y:S01]  /*b040*/  HMMA.16816.F32.BF16 R152, R4.reuse, R14, R56 ;  /* 0x0000000e0498723c */ /* 0x040fe20000041838 */
[----:B------:R-:W-:Y:S01]  /*b050*/  MOV R58, R150 ;  /* 0x00000096003a7202 */ /* 0x000fe20000000f00 */
[----:B------:R-:W-:Y:S01]  /*b060*/  IMAD.MOV.U32 R59, RZ, RZ, R151 ;  /* 0x000000ffff3b7224 */ /* 0x000fe200078e0097 */
[----:B------:R-:W1:Y:S01]  /*b070*/  LDSM.16.MT88.4 R12, [R100+0x10000] ;  /* 0x01000000640c783b */ /* 0x000e620000004200 */
[----:B------:R-:W-:Y:S02]  /*b080*/  IMAD.MOV.U32 R57, RZ, RZ, R148 ;  /* 0x000000ffff397224 */ /* 0x000fe400078e0094 */
[----:B----4-:R-:W-:Y:S01]  /*b090*/  FFMA.FTZ R2, R190, UR4, -R26 ;  /* 0x00000004be027c23 */ /* 0x010fe2000801081a */
[----:B------:R-:W-:Y:S01]  /*b0a0*/  IMAD.MOV.U32 R56, RZ, RZ, R147 ;  /* 0x000000ffff387224 */ /* 0x000fe200078e0093 */
[C---:B--2---:R-:W-:Y:S02]  /*b0b0*/  HMMA.16816.F32.BF16 R148, R4.reuse, R8, R60 ;  /* 0x000000080494723c */ /* 0x044fe4000004183c */
[----:B------:R-:W-:Y:S06]  /*b0c0*/  MUFU.EX2 R50, R2 ;  /* 0x0000000200327308 */ /* 0x000fec0000000800 */
[C---:B------:R-:W-:Y:S01]  /*b0d0*/  HMMA.16816.F32.BF16 R132, R4.reuse, R10, R64 ;  /* 0x0000000a0484723c */ /* 0x040fe20000041840 */
[----:B------:R-:W2:Y:S07]  /*b0e0*/  LDSM.16.MT88.4 R8, [R32+0x4000] ;  /* 0x004000002008783b */ /* 0x000eae0000004200 */
[----:B---3--:R-:W-:Y:S01]  /*b0f0*/  HMMA.16816.F32.BF16 R124, R4, R16, R68 ;  /* 0x00000010047c723c */ /* 0x008fe20000041844 */
[----:B------:R3:W-:Y:S01]  /*b100*/  MUFU.EX2 R71, R0 ;  /* 0x0000000000477308 */ /* 0x0007e20000000800 */
[----:B------:R-:W-:-:S02]  /*b110*/  IMAD.MOV.U32 R70, RZ, RZ, R146 ;  /* 0x000000ffff467224 */ /* 0x000fc400078e0092 */
[----:B------:R-:W-:-:S04]  /*b120*/  IMAD.MOV.U32 R69, RZ, RZ, R144 ;  /* 0x000000ffff457224 */ /* 0x000fc800078e0090 */
[C---:B------:R-:W-:Y:S01]  /*b130*/  HMMA.16816.F32.BF16 R128, R4.reuse, R18, R72 ;  /* 0x000000120480723c */ /* 0x040fe20000041848 */
[----:B------:R-:W4:Y:S01]  /*b140*/  LDSM.16.MT88.4 R16, [R138+0x4000] ;  /* 0x004000008a10783b */ /* 0x000f220000004200 */
[----:B------:R-:W-:Y:S02]  /*b150*/  VIADD R72, R205, 0x646e171e ;  /* 0x646e171ecd487836 */ /* 0x000fe40000000000 */
[----:B------:R-:W-:Y:S02]  /*b160*/  IMAD.MOV.U32 R75, RZ, RZ, R29 ;  /* 0x000000ffff4b7224 */ /* 0x000fe400078e001d */
[----:B------:R-:W-:Y:S01]  /*b170*/  IMAD.MOV.U32 R74, RZ, RZ, R145 ;  /* 0x000000ffff4a7224 */ /* 0x000fe200078e0091 */
[----:B------:R-:W-:Y:S01]  /*b180*/  LOP3.LUT R29, R72, R136, R31, 0x96, !PT ;  /* 0x00000088481d7212 */ /* 0x000fe200078e961f */
[----:B------:R-:W-:Y:S02]  /*b190*/  IMAD.MOV.U32 R73, RZ, RZ, R70 ;  /* 0x000000ffff497224 */ /* 0x000fe400078e0046 */
[----:B---3--:R-:W-:Y:S01]  /*b1a0*/  FFMA.FTZ R0, R159, UR4, -R27 ;  /* 0x000000049f007c23 */ /* 0x008fe2000801081b */
[----:B-1----:R-:W-:Y:S01]  /*b1b0*/  HMMA.16816.F32.BF16 R120, R4, R12, R76 ;  /* 0x0000000c0478723c */ /* 0x002fe2000004184c */
[----:B------:R-:W-:-:S02]  /*b1c0*/  IMAD.MOV.U32 R31, RZ, RZ, R75 ;  /* 0x000000ffff1f7224 */ /* 0x000fc400078e004b */
[----:B------:R1:W-:Y:S01]  /*b1d0*/  MUFU.EX2 R68, R0 ;  /* 0x0000000000447308 */ /* 0x0003e20000000800 */
[----:B------:R-:W-:-:S04]  /*b1e0*/  IMAD.MOV.U32 R75, RZ, RZ, R57 ;  /* 0x000000ffff4b7224 */ /* 0x000fc800078e0039 */
[C---:B------:R-:W-:Y:S08]  /*b1f0*/  HMMA.16816.F32.BF16 R144, R4.reuse, R14, R80 ;  /* 0x0000000e0490723c */ /* 0x040ff00000041850 */
[----:B--2---:R-:W-:Y:S01]  /*b200*/  HMMA.16816.F32.BF16 R88, R4, R10, R88 ;  /* 0x0000000a0458723c */ /* 0x004fe20000041858 */
[----:B------:R-:W-:Y:S01]  /*b210*/  PRMT R10, R30, 0x7771, RZ ;  /* 0x000077711e0a7816 */ /* 0x000fe200000000ff */
[----:B-1----:R-:W-:-:S04]  /*b220*/  FFMA.FTZ R0, R157, UR4, -R27 ;  /* 0x000000049d007c23 */ /* 0x002fc8000801081b */
[----:B------:R1:W2:Y:S02]  /*b230*/  MUFU.EX2 R25, R0 ;  /* 0x0000000000197308 */ /* 0x0002a40000000800 */
[C---:B------:R-:W-:Y:S01]  /*b240*/  HMMA.16816.F32.BF16 R64, R4.reuse, R8, R84 ;  /* 0x000000080440723c */ /* 0x040fe20000041854 */
[C---:B------:R-:W-:Y:S01]  /*b250*/  PRMT R9, R30.reuse, 0x7773, RZ ;  /* 0x000077731e097816 */ /* 0x040fe200000000ff */
[----:B------:R-:W-:Y:S01]  /*b260*/  IMAD.MOV.U32 R84, RZ, RZ, R58 ;  /* 0x000000ffff547224 */ /* 0x000fe200078e003a */
[----:B------:R-:W-:Y:S01]  /*b270*/  PRMT R8, R30, 0x7772, RZ ;  /* 0x000077721e087816 */ /* 0x000fe200000000ff */
[----:B------:R-:W-:Y:S02]  /*b280*/  IMAD.MOV.U32 R85, RZ, RZ, R59 ;  /* 0x000000ffff557224 */ /* 0x000fe400078e003b */
[----:B------:R-:W-:Y:S01]  /*b290*/  IMAD.MOV.U32 R86, RZ, RZ, R54 ;  /* 0x000000ffff567224 */ /* 0x000fe200078e0036 */
[----:B------:R-:W-:Y:S01]  /*b2a0*/  PRMT R11, R8, 0x5410, R9 ;  /* 0x00005410080b7816 */ /* 0x000fe20000000009 */
[----:B----4-:R-:W-:Y:S01]  /*b2b0*/  HMMA.16816.F32.BF16 R92, R4, R16, R92 ;  /* 0x00000010045c723c */ /* 0x010fe2000004185c */
[----:B------:R-:W-:Y:S01]  /*b2c0*/  LOP3.LUT R9, R29, 0xff, RZ, 0xc0, !PT ;  /* 0x000000ff1d097812 */ /* 0x000fe200078ec0ff */
[----:B------:R-:W-:-:S02]  /*b2d0*/  IMAD.MOV.U32 R87, RZ, RZ, R55 ;  /* 0x000000ffff577224 */ /* 0x000fc400078e0037 */
[----:B-1----:R-:W-:-:S04]  /*b2e0*/  IMAD.MOV.U32 R0, RZ, RZ, R30 ;  /* 0x000000ffff007224 */ /* 0x002fc800078e001e */
[----:B------:R-:W-:Y:S01]  /*b2f0*/  HMMA.16816.F32.BF16 R96, R4, R18, R96 ;  /* 0x000000120460723c */ /* 0x000fe20000041860 */
[----:B------:R-:W1:Y:S01]  /*b300*/  LDSM.16.MT88.4 R16, [R100+0xc800] ;  /* 0x00c800006410783b */ /* 0x000e620000004200 */
[----:B--2---:R-:W-:Y:S02]  /*b310*/  F2FP.BF16.F32.PACK_AB R6, R25, R68 ;  /* 0x000000441906723e */ /* 0x004fe400000010ff */
[----:B------:R-:W-:Y:S01]  /*b320*/  LOP3.LUT R3, R0, 0xff, RZ, 0xc0, !PT ;  /* 0x000000ff00037812 */ /* 0x000fe200078ec0ff */
[----:B------:R-:W-:Y:S01]  /*b330*/  FFMA.FTZ R0, R188, UR4, -R26 ;  /* 0x00000004bc007c23 */ /* 0x000fe2000801081a */
[----:B------:R-:W-:Y:S02]  /*b340*/  PRMT R62, R6, 0x7610, R62 ;  /* 0x00007610063e7816 */ /* 0x000fe4000000003e */
[----:B------:R-:W-:Y:S01]  /*b350*/  PRMT R12, R3, 0x5410, R10 ;  /* 0x00005410030c7816 */ /* 0x000fe2000000000a */
[----:B------:R2:W3:Y:S01]  /*b360*/  MUFU.EX2 R52, R0 ;  /* 0x0000000000347308 */ /* 0x0004e20000000800 */
[----:B------:R-:W-:Y:S01]  /*b370*/  PRMT R3, R29, 0x7632, R3 ;  /* 0x000076321d037816 */ /* 0x000fe20000000003 */
[----:B------:R-:W-:Y:S01]  /*b380*/  FFMA.FTZ R10, R170, UR4, -R26 ;  /* 0x00000004aa0a7c23 */ /* 0x000fe2000801081a */
[----:B------:R-:W-:-:S02]  /*b390*/  PRMT R61, R6, 0x7632, R61 ;  /* 0x00007632063d7816 */ /* 0x000fc4000000003d */
[----:B------:R-:W-:Y:S02]  /*b3a0*/  LOP3.LUT R8, R3, 0xff, RZ, 0xc0, !PT ;  /* 0x000000ff03087812 */ /* 0x000fe400078ec0ff */
[----:B------:R-:W-:Y:S01]  /*b3b0*/  F2FP.BF16.F32.PACK_AB R3, R71, R156 ;  /* 0x0000009c4703723e */ /* 0x000fe200000010ff */
[----:B------:R4:W5:Y:S03]  /*b3c0*/  MUFU.EX2 R43, R10 ;  /* 0x0000000a002b7308 */ /* 0x0009660000000800 */
[C---:B------:R-:W-:Y:S02]  /*b3d0*/  PRMT R137, R3.reuse, 0x7610, R137 ;  /* 0x0000761003897816 */ /* 0x040fe40000000089 */
[----:B------:R-:W-:Y:S02]  /*b3e0*/  PRMT R136, R3, 0x7632, R136 ;  /* 0x0000763203887816 */ /* 0x000fe40000000088 */
[----:B--2---:R-:W-:-:S02]  /*b3f0*/  LOP3.LUT R0, R29, 0xffff, RZ, 0xc0, !PT ;  /* 0x0000ffff1d007812 */ /* 0x004fc400078ec0ff */
[----:B------:R-:W-:Y:S02]  /*b400*/  PRMT R3, R137, 0x5410, R136 ;  /* 0x0000541089037816 */ /* 0x000fe40000000088 */
[----:B------:R-:W-:Y:S02]  /*b410*/  SHF.R.U32.HI R2, RZ, 0x8, R0 ;  /* 0x00000008ff027819 */ /* 0x000fe40000011600 */
[----:B------:R-:W-:Y:S02]  /*b420*/  SHF.R.U32.HI R0, RZ, 0x18, R29 ;  /* 0x00000018ff007819 */ /* 0x000fe4000001161d */
[----:B------:R-:W-:Y:S02]  /*b430*/  PRMT R9, R9, 0x5410, R2 ;  /* 0x0000541009097816 */ /* 0x000fe40000000002 */
[----:B------:R-:W-:Y:S02]  /*b440*/  PRMT R8, R8, 0x5410, R0 ;  /* 0x0000541008087816 */ /* 0x000fe40000000000 */
[----:B---3--:R-:W-:-:S02]  /*b450*/  F2FP.BF16.F32.PACK_AB R2, R52, R51 ;  /* 0x000000333402723e */ /* 0x008fc400000010ff */
[--C-:B------:R-:W-:Y:S02]  /*b460*/  HSET2.LE.AND R0, R9, R28.reuse, PT ;  /* 0x0000001c09007233 */ /* 0x100fe40003803000 */
[C---:B------:R-:W-:Y:S02]  /*b470*/  PRMT R103, R2.reuse, 0x7610, R103 ;  /* 0x0000761002677816 */ /* 0x040fe40000000067 */
[----:B------:R-:W-:Y:S02]  /*b480*/  PRMT R63, R2, 0x7632, R63 ;  /* 0x00007632023f7816 */ /* 0x000fe4000000003f */
[----:B------:R-:W-:Y:S02]  /*b490*/  LOP3.LUT R4, R3, R0, RZ, 0xc0, !PT ;  /* 0x0000000003047212 */ /* 0x000fe400078ec0ff */
[----:B------:R-:W-:Y:S02]  /*b4a0*/  HSET2.LE.AND R2, R8, R28, PT ;  /* 0x0000001c08027233 */ /* 0x000fe40003803000 */
[----:B------:R-:W-:-:S02]  /*b4b0*/  LOP3.LUT R3, R11, 0xff00ff, RZ, 0xc0, !PT ;  /* 0x00ff00ff0b037812 */ /* 0x000fc400078ec0ff */
[----:B----4-:R-:W2:Y:S01]  /*b4c0*/  LDSM.16.MT88.4 R8, [R138+0x800] ;  /* 0x000800008a08783b */ /* 0x010ea20000004200 */
[----:B------:R-:W-:-:S04]  /*b4d0*/  PRMT R0, R103, 0x5410, R63 ;  /* 0x0000541067007816 */ /* 0x000fc8000000003f */
[----:B------:R-:W-:Y:S02]  /*b4e0*/  LOP3.LUT R5, R0, R2, RZ, 0xc0, !PT ;  /* 0x0000000200057212 */ /* 0x000fe400078ec0ff */
[----:B-----5:R-:W-:Y:S02]  /*b4f0*/  F2FP.BF16.F32.PACK_AB R2, R43, R50 ;  /* 0x000000322b02723e */ /* 0x020fe400000010ff */
[--C-:B------:R-:W-:Y:S02]  /*b500*/  HSET2.LE.AND R0, R12, R28.reuse, PT ;  /* 0x0000001c0c007233 */ /* 0x100fe40003803000 */
[C---:B------:R-:W-:Y:S01]  /*b510*/  PRMT R60, R2.reuse, 0x7610, R60 ;  /* 0x00007610023c7816 */ /* 0x040fe2000000003c */
[----:B------:R-:W3:Y:S01]  /*b520*/  LDSM.16.MT88.4 R12, [R32+0x800] ;  /* 0x00080000200c783b */ /* 0x000ee20000004200 */
[----:B------:R-:W-:Y:S02]  /*b530*/  PRMT R101, R2, 0x7632, R101 ;  /* 0x0000763202657816 */ /* 0x000fe40000000065 */
[----:B------:R-:W-:-:S02]  /*b540*/  HSET2.LE.AND R2, R3, R28, PT ;  /* 0x0000001c03027233 */ /* 0x000fc40003803000 */
[----:B------:R-:W-:-:S04]  /*b550*/  PRMT R3, R62, 0x5410, R61 ;  /* 0x000054103e037816 */ /* 0x000fc8000000003d */
[----:B------:R-:W-:Y:S02]  /*b560*/  LOP3.LUT R6, R3, R0, RZ, 0xc0, !PT ;  /* 0x0000000003067212 */ /* 0x000fe400078ec0ff */
[----:B------:R-:W-:-:S04]  /*b570*/  PRMT R0, R60, 0x5410, R101 ;  /* 0x000054103c007816 */ /* 0x000fc80000000065 */
[----:B------:R-:W-:-:S07]  /*b580*/  LOP3.LUT R7, R0, R2, RZ, 0xc0, !PT ;  /* 0x0000000200077212 */ /* 0x000fce00078ec0ff */
[C---:B------:R-:W-:Y:S01]  /*b590*/  HMMA.16816.F32.BF16 R44, R4.reuse, R36, R224 ;  /* 0x00000024042c723c */ /* 0x040fe200000418e0 */
[----:B------:R-:W-:Y:S01]  /*b5a0*/  IMAD.MOV.U32 R227, RZ, RZ, R42 ;  /* 0x000000ffffe37224 */ /* 0x000fe200078e002a */
[----:B------:R-:W-:Y:S01]  /*b5b0*/  MOV R37, R69 ;  /* 0x0000004500257202 */ /* 0x000fe20000000f00 */
[----:B------:R-:W-:Y:S02]  /*b5c0*/  IMAD.MOV.U32 R226, RZ, RZ, R43 ;  /* 0x000000ffffe27224 */ /* 0x000fe400078e002b */
[----:B------:R-:W-:Y:S02]  /*b5d0*/  IMAD.MOV.U32 R36, RZ, RZ, R68 ;  /* 0x000000ffff247224 */ /* 0x000fe400078e0044 */
[----:B------:R-:W-:Y:S01]  /*b5e0*/  IMAD.MOV.U32 R224, RZ, RZ, R51 ;  /* 0x000000ffffe07224 */ /* 0x000fe200078e0033 */
[----:B-1----:R-:W-:Y:S01]  /*b5f0*/  HMMA.16816.F32.BF16 R80, R4, R16, R232 ;  /* 0x000000100450723c */ /* 0x002fe200000418e8 */
[----:B------:R-:W-:Y:S02]  /*b600*/  IMAD.MOV.U32 R232, RZ, RZ, R40 ;  /* 0x000000ffffe87224 */ /* 0x000fe400078e0028 */
[----:B------:R-:W-:-:S02]  /*b610*/  IMAD.MOV.U32 R233, RZ, RZ, R41 ;  /* 0x000000ffffe97224 */ /* 0x000fc400078e0029 */
[----:B------:R-:W-:Y:S02]  /*b620*/  IMAD.MOV.U32 R235, RZ, RZ, R53 ;  /* 0x000000ffffeb7224 */ /* 0x000fe400078e0035 */
[----:B------:R-:W-:Y:S01]  /*b630*/  IMAD.MOV.U32 R225, RZ, RZ, R156 ;  /* 0x000000ffffe17224 */ /* 0x000fe200078e009c */
[----:B--2---:R-:W-:Y:S01]  /*b640*/  HMMA.16816.F32.BF16 R40, R4, R8, R180 ;  /* 0x000000080428723c */ /* 0x004fe200000418b4 */
[----:B------:R-:W-:Y:S02]  /*b650*/  IMAD.MOV.U32 R234, RZ, RZ, R36 ;  /* 0x000000ffffea7224 */ /* 0x000fe400078e0024 */
[----:B------:R-:W-:-:S05]  /*b660*/  IMAD.MOV.U32 R233, RZ, RZ, R37 ;  /* 0x000000ffffe97224 */ /* 0x000fca00078e0025 */
[C---:B------:R-:W-:Y:S01]  /*b670*/  HMMA.16816.F32.BF16 R112, R4.reuse, R10, R112 ;  /* 0x0000000a0470723c */ /* 0x040fe20000041870 */
[----:B------:R-:W1:Y:S07]  /*b680*/  LDSM.16.MT88.4 R8, [R32+0x2800] ;  /* 0x002800002008783b */ /* 0x000e6e0000004200 */
[----:B------:R-:W-:Y:S01]  /*b690*/  HMMA.16816.F32.BF16 R116, R4, R38, R236 ;  /* 0x000000260474723c */ /* 0x000fe200000418ec */
[----:B------:R-:W-:Y:S01]  /*b6a0*/  IMAD.MOV.U32 R39, RZ, RZ, R71 ;  /* 0x000000ffff277224 */ /* 0x000fe200078e0047 */
[----:B------:R-:W-:Y:S01]  /*b6b0*/  MOV R237, R49 ;  /* 0x0000003100ed7202 */ /* 0x000fe20000000f00 */
[----:B------:R-:W-:-:S02]  /*b6c0*/  IMAD.MOV.U32 R239, RZ, RZ, R74 ;  /* 0x000000ffffef7224 */ /* 0x000fc400078e004a */
[----:B------:R-:W-:Y:S02]  /*b6d0*/  IMAD.MOV.U32 R74, RZ, RZ, R56 ;  /* 0x000000ffff4a7224 */ /* 0x000fe400078e0038 */
[----:B------:R-:W-:Y:S01]  /*b6e0*/  IMAD.MOV.U32 R38, RZ, RZ, R52 ;  /* 0x000000ffff267224 */ /* 0x000fe200078e0034 */
[----:B------:R-:W-:Y:S01]  /*b6f0*/  HMMA.16816.F32.BF16 R56, R4, R18, R216 ;  /* 0x000000120438723c */ /* 0x000fe200000418d8 */
[----:B------:R-:W-:Y:S01]  /*b700*/  IMAD.MOV.U32 R236, RZ, RZ, R48 ;  /* 0x000000ffffec7224 */ /* 0x000fe200078e0030 */
[----:B------:R-:W2:Y:S01]  /*b710*/  LDSM.16.MT88.4 R16, [R138+0x2800] ;  /* 0x002800008a10783b */ /* 0x000ea20000004200 */
[----:B------:R-:W-:Y:S01]  /*b720*/  IMAD.MOV.U32 R238, RZ, RZ, R50 ;  /* 0x000000ffffee7224 */ /* 0x000fe200078e0032 */
[----:B------:R-:W-:Y:S01]  /*b730*/  LEA R0, R239, 0xfffffffd, 0x1 ;  /* 0xfffffffdef007811 */ /* 0x000fe200078e08ff */
[----:B------:R-:W-:-:S03]  /*b740*/  IMAD.MOV.U32 R219, RZ, RZ, R25 ;  /* 0x000000ffffdb7224 */ /* 0x000fc600078e0019 */
[----:B---3--:R-:W-:Y:S01]  /*b750*/  HMMA.16816.F32.BF16 R52, R4, R12, R212 ;  /* 0x0000000c0434723c */ /* 0x008fe200000418d4 */
[----:B------:R-:W-:-:S07]  /*b760*/  LOP3.LUT R0, R205, R0, R85, 0x96, !PT ;  /* 0x00000000cd007212 */ /* 0x000fce00078e9655 */
[C---:B------:R-:W-:Y:S01]  /*b770*/  HMMA.16816.F32.BF16 R48, R4.reuse, R14, R208 ;  /* 0x0000000e0430723c */ /* 0x040fe200000418d0 */
[----:B------:R-:W3:Y:S07]  /*b780*/  LDSM.16.MT88.4 R12, [R100+0xe800] ;  /* 0x00e80000640c783b */ /* 0x000eee0000004200 */
[C---:B------:R-:W-:Y:S08]  /*b790*/  HMMA.16816.F32.BF16 R76, R4.reuse, R20, R108 ;  /* 0x00000014044c723c */ /* 0x040ff0000004186c */
[C---:B-1----:R-:W-:Y:S08]  /*b7a0*/  HMMA.16816.F32.BF16 R68, R4.reuse, R8, R160 ;  /* 0x000000080444723c */ /* 0x042ff000000418a0 */
[C---:B------:R-:W-:Y:S01]  /*b7b0*/  HMMA.16816.F32.BF16 R160, R4.reuse, R10, R152 ;  /* 0x0000000a04a0723c */ /* 0x040fe20000041898 */
[----:B------:R-:W1:Y:S07]  /*b7c0*/  LDSM.16.MT88.4 R8, [R169+0x10800] ;  /* 0x01080000a908783b */ /* 0x000e6e0000004200 */
[C---:B------:R-:W-:Y:S01]  /*b7d0*/  HMMA.16816.F32.BF16 R108, R4.reuse, R22, R176 ;  /* 0x00000016046c723c */ /* 0x040fe200000418b0 */
[----:B------:R-:W4:Y:S07]  /*b7e0*/  LDSM.16.MT88.4 R20, [R100+0x10800] ;  /* 0x010800006414783b */ /* 0x000f2e0000004200 */
[C---:B--2---:R-:W-:Y:S08]  /*b7f0*/  HMMA.16816.F32.BF16 R148, R4.reuse, R16, R148 ;  /* 0x000000100494723c */ /* 0x044ff00000041894 */
[C---:B---3--:R-:W-:Y:S08]  /*b800*/  HMMA.16816.F32.BF16 R156, R4.reuse, R12, R172 ;  /* 0x0000000c049c723c */ /* 0x048ff000000418ac */
[C---:B------:R-:W-:Y:S01]  /*b810*/  HMMA.16816.F32.BF16 R104, R4.reuse, R14, R104 ;  /* 0x0000000e0468723c */ /* 0x040fe20000041868 */
[----:B------:R-:W2:Y:S07]  /*b820*/  LDSM.16.MT88.4 R12, [R32+0x4800] ;  /* 0x00480000200c783b */ /* 0x000eae0000004200 */
[C---:B------:R-:W-:Y:S01]  /*b830*/  HMMA.16816.F32.BF16 R132, R4.reuse, R18, R132 ;  /* 0x000000120484723c */ /* 0x040fe20000041884 */
[----:B------:R-:W3:Y:S07]  /*b840*/  LDSM.16.MT88.4 R16, [R138+0x4800] ;  /* 0x004800008a10783b */ /* 0x000eee0000004200 */
[----:B-1----:R-:W-:Y:S01]  /*b850*/  HMMA.16816.F32.BF16 R124, R4, R8, R124 ;  /* 0x00000008047c723c */ /* 0x002fe2000004187c */
[----:B------:R-:W-:-:S05]  /*b860*/  IMAD.WIDE.U32 R8, R0, -0x326172a9, RZ ;  /* 0xcd9e8d5700087825 */ /* 0x000fca00078e00ff */
[----:B------:R-:W-:Y:S01]  /*b870*/  LOP3.LUT R2, R186, R86, R9, 0x96, !PT ;  /* 0x00000056ba027212 */ /* 0x000fe200078e9609 */
[----:B------:R-:W-:Y:S01]  /*b880*/  IMAD.MOV.U32 R186, RZ, RZ, R234 ;  /* 0x000000ffffba7224 */ /* 0x000fe200078e00ea */
[----:B------:R-:W-:Y:S01]  /*b890*/  LOP3.LUT R0, R187, R8, R229, 0x96, !PT ;  /* 0x00000008bb007212 */ /* 0x000fe200078e96e5 */
[----:B------:R-:W-:Y:S02]  /*b8a0*/  HMMA.16816.F32.BF16 R84, R4, R10, R128 ;  /* 0x0000000a0454723c */ /* 0x000fe40000041880 */
[----:B------:R-:W-:-:S04]  /*b8b0*/  IMAD.WIDE.U32 R2, R2, -0x2daee0ad, RZ ;  /* 0xd2511f5302027825 */ /* 0x000fc800078e00ff */
[----:B------:R-:W-:Y:S01]  /*b8c0*/  IMAD.WIDE.U32 R10, R0, -0x2daee0ad, RZ ;  /* 0xd2511f53000a7825 */ /* 0x000fe200078e00ff */
[----:B------:R-:W-:Y:S01]  /*b8d0*/  LOP3.LUT R3, R202, R232, R3, 0x96, !PT ;  /* 0x000000e8ca037212 */ /* 0x000fe200078e9603 */
[----:B----4-:R-:W-:Y:S02]  /*b8e0*/  HMMA.16816.F32.BF16 R128, R4, R22, R144 ;  /* 0x000000160480723c */ /* 0x010fe40000041890 */
[----:B------:R-:W-:Y:S01]  /*b8f0*/  IMAD.MOV.U32 R232, RZ, RZ, R31 ;  /* 0x000000ffffe87224 */ /* 0x000fe200078e001f */
[----:B------:R-:W-:Y:S01]  /*b900*/  LOP3.LUT R0, R199, R2, R11, 0x96, !PT ;  /* 0x00000002c7007212 */ /* 0x000fe200078e960b */
[----:B------:R-:W-:-:S04]  /*b910*/  IMAD.WIDE.U32 R2, R3, -0x326172a9, RZ ;  /* 0xcd9e8d5703027825 */ /* 0x000fc800078e00ff */
[----:B------:R-:W-:Y:S01]  /*b920*/  IMAD.WIDE.U32 R8, R0, -0x326172a9, RZ ;  /* 0xcd9e8d5700087825 */ /* 0x000fe200078e00ff */
[----:B------:R-:W-:Y:S01]  /*b930*/  LOP3.LUT R3, R206, R228, R3, 0x96, !PT ;  /* 0x000000e4ce037212 */ /* 0x000fe200078e9603 */
[----:B------:R-:W-:Y:S01]  /*b940*/  HMMA.16816.F32.BF16 R120, R4, R20, R120 ;  /* 0x000000140478723c */ /* 0x000fe20000041878 */
[----:B------:R-:W-:Y:S02]  /*b950*/  LDSM.16.MT88.4 R20, [R138+0x1000] ;  /* 0x001000008a14783b */ /* 0x000fe40000004200 */
[----:B------:R-:W-:Y:S01]  /*b960*/  LOP3.LUT R0, R203, R2, R9, 0x96, !PT ;  /* 0x00000002cb007212 */ /* 0x000fe200078e9609 */
[----:B------:R-:W-:-:S04]  /*b970*/  IMAD.WIDE.U32 R2, R3, -0x2daee0ad, RZ ;  /* 0xd2511f5303027825 */ /* 0x000fc800078e00ff */
[----:B------:R-:W-:-:S04]  /*b980*/  IMAD.WIDE.U32 R36, R0, -0x2daee0ad, RZ ;  /* 0xd2511f5300247825 */ /* 0x000fc800078e00ff */
[----:B------:R-:W-:Y:S01]  /*b990*/  FFMA.FTZ R0, R243, UR4, -R27 ;  /* 0x00000004f3007c23 */ /* 0x000fe2000801081b */
[----:B------:R-:W-:Y:S01]  /*b9a0*/  LOP3.LUT R3, R195, R10, R3, 0x96, !PT ;  /* 0x0000000ac3037212 */ /* 0x000fe200078e9603 */
[----:B--2---:R-:W-:Y:S02]  /*b9b0*/  HMMA.16816.F32.BF16 R144, R4, R12, R64 ;  /* 0x0000000c0490723c */ /* 0x004fe40000041840 */
[----:B------:R1:W-:Y:S01]  /*b9c0*/  MUFU.EX2 R206, R0 ;  /* 0x0000000000ce7308 */ /* 0x0003e20000000800 */
[----:B------:R-:W-:Y:S01]  /*b9d0*/  LOP3.LUT R9, R207, R2, R37, 0x96, !PT ;  /* 0x00000002cf097212 */ /* 0x000fe200078e9625 */
[----:B------:R-:W-:-:S04]  /*b9e0*/  IMAD.WIDE.U32 R2, R3, -0x326172a9, RZ ;  /* 0xcd9e8d5703027825 */ /* 0x000fc800078e00ff */
[----:B------:R-:W-:Y:S01]  /*b9f0*/  HMMA.16816.F32.BF16 R152, R4, R14, R88 ;  /* 0x0000000e0498723c */ /* 0x000fe20000041858 */
[----:B------:R-:W-:Y:S01]  /*ba00*/  LOP3.LUT R31, R24, R8, R3, 0x96, !PT ;  /* 0x00000008181f7212 */ /* 0x000fe200078e9603 */
[----:B------:R-:W-:Y:S01]  /*ba10*/  IMAD.WIDE.U32 R24, R9, -0x326172a9, RZ ;  /* 0xcd9e8d5709187825 */ /* 0x000fe200078e00ff */
[----:B------:R-:W-:Y:S02]  /*ba20*/  LDSM.16.MT88.4 R12, [R100+0xd000] ;  /* 0x00d00000640c783b */ /* 0x000fe40000004200 */
[----:B------:R-:W-:-:S03]  /*ba30*/  PRMT R3, R24, 0x7773, RZ ;  /* 0x0000777318037816 */ /* 0x000fc600000000ff */
[C---:B---3--:R-:W-:Y:S01]  /*ba40*/  HMMA.16816.F32.BF16 R172, R4.reuse, R16, R92 ;  /* 0x0000001004ac723c */ /* 0x048fe2000004185c */
[----:B------:R-:W-:Y:S01]  /*ba50*/  LOP3.LUT R25, R221, R2, R25, 0x96, !PT ;  /* 0x00000002dd197212 */ /* 0x000fe200078e9619 */
[--C-:B------:R-:W-:Y:S01]  /*ba60*/  FFMA.FTZ R2, R242, UR4, -R26.reuse ;  /* 0x00000004f2027c23 */ /* 0x100fe2000801081a */
[----:B-1----:R-:W-:Y:S01]  /*ba70*/  FFMA.FTZ R0, R231, UR4, -R27 ;  /* 0x00000004e7007c23 */ /* 0x002fe2000801081b */
[----:B------:R-:W-:Y:S01]  /*ba80*/  IMAD.MOV.U32 R221, RZ, RZ, R237 ;  /* 0x000000ffffdd7224 */ /* 0x000fe200078e00ed */
[----:B------:R-:W-:Y:S01]  /*ba90*/  SHF.R.U32.HI R8, RZ, 0x18, R25 ;  /* 0x00000018ff087819 */ /* 0x000fe20000011619 */
[----:B------:R1:W-:Y:S02]  /*baa0*/  MUFU.EX2 R187, R2 ;  /* 0x0000000200bb7308 */ /* 0x0003e40000000800 */
[----:B------:R-:W-:Y:S01]  /*bab0*/  HMMA.16816.F32.BF16 R96, R4, R18, R96 ;  /* 0x000000120460723c */ /* 0x000fe20000041860 */
[----:B------:R-:W-:Y:S01]  /*bac0*/  LOP3.LUT R5, R25, 0xff, RZ, 0xc0, !PT ;  /* 0x000000ff19057812 */ /* 0x000fe200078ec0ff */
[--C-:B------:R-:W-:Y:S01]  /*bad0*/  FFMA.FTZ R6, R241, UR4, -R26.reuse ;  /* 0x00000004f1067c23 */ /* 0x100fe2000801081a */
[----:B------:R-:W-:Y:S01]  /*bae0*/  PRMT R7, R24, 0x7771, RZ ;  /* 0x0000777118077816 */ /* 0x000fe200000000ff */
[----:B------:R-:W2:Y:S02]  /*baf0*/  LDSM.16.MT88.4 R16, [R169+0xd000] ;  /* 0x00d00000a910783b */ /* 0x000ea40000004200 */
[----:B------:R3:W4:Y:S08]  /*bb00*/  MUFU.EX2 R203, R0 ;  /* 0x0000000000cb7308 */ /* 0x0007300000000800 */
[----:B------:R-:W-:Y:S01]  /*bb10*/  MUFU.EX2 R195, R6 ;  /* 0x0000000600c37308 */ /* 0x000fe20000000800 */
[----:B-1----:R-:W-:-:S07]  /*bb20*/  FFMA.FTZ R2, R240, UR4, -R26 ;  /* 0x00000004f0027c23 */ /* 0x002fce000801081a */
[----:B------:R-:W-:Y:S01]  /*bb30*/  MUFU.EX2 R199, R2 ;  /* 0x0000000200c77308 */ /* 0x000fe20000000800 */
[----:B---3--:R-:W-:-:S07]  /*bb40*/  FFMA.FTZ R0, R230, UR4, -R27 ;  /* 0x00000004e6007c23 */ /* 0x008fce000801081b */
[----:B------:R1:W-:Y:S02]  /*bb50*/  MUFU.EX2 R176, R0 ;  /* 0x0000000000b07308 */ /* 0x0003e40000000800 */
[----:B-1----:R-:W-:-:S06]  /*bb60*/  FFMA.FTZ R0, R222, UR4, -R27 ;  /* 0x00000004de007c23 */ /* 0x002fcc000801081b */
[----:B------:R1:W-:Y:S02]  /*bb70*/  MUFU.EX2 R207, R0 ;  /* 0x0000000000cf7308 */ /* 0x0003e40000000800 */
[----:B-1----:R-:W-:-:S06]  /*bb80*/  FFMA.FTZ R0, R244, UR4, -R26 ;  /* 0x00000004f4007c23 */ /* 0x002fcc000801081a */
[----:B------:R1:W3:Y:S02]  /*bb90*/  MUFU.EX2 R202, R0 ;  /* 0x0000000000ca7308 */ /* 0x0002e40000000800 */
[----:B-1----:R-:W-:-:S04]  /*bba0*/  PRMT R0, R24, 0x7772, RZ ;  /* 0x0000777218007816 */ /* 0x002fc800000000ff */
[--C-:B------:R-:W-:Y:S01]  /*bbb0*/  PRMT R9, R0, 0x5410, R3.reuse ;  /* 0x0000541000097816 */ /* 0x100fe20000000003 */
[----:B------:R-:W-:Y:S01]  /*bbc0*/  IMAD.MOV.U32 R0, RZ, RZ, R24 ;  /* 0x000000ffff007224 */ /* 0x000fe200078e0018 */
[----:B------:R-:W-:-:S04]  /*bbd0*/  PRMT R3, R25, 0x7632, R3 ;  /* 0x0000763219037816 */ /* 0x000fc80000000003 */
[----:B------:R-:W-:Y:S02]  /*bbe0*/  LOP3.LUT R4, R0, 0xff, RZ, 0xc0, !PT ;  /* 0x000000ff00047812 */ /* 0x000fe400078ec0ff */
[----:B------:R-:W-:Y:S02]  /*bbf0*/  LOP3.LUT R0, R25, 0xffff, RZ, 0xc0, !PT ;  /* 0x0000ffff19007812 */ /* 0x000fe400078ec0ff */
[----:B------:R-:W-:Y:S02]  /*bc00*/  PRMT R7, R4, 0x5410, R7 ;  /* 0x0000541004077816 */ /* 0x000fe40000000007 */
[----:B------:R-:W-:Y:S02]  /*bc10*/  SHF.R.U32.HI R2, RZ, 0x8, R0 ;  /* 0x00000008ff027819 */ /* 0x000fe40000011600 */
[----:B------:R-:W-:Y:S02]  /*bc20*/  LOP3.LUT R0, R3, 0xff, RZ, 0xc0, !PT ;  /* 0x000000ff03007812 */ /* 0x000fe400078ec0ff */
[----:B----4-:R-:W-:-:S02]  /*bc30*/  F2FP.BF16.F32.PACK_AB R3, R203, R206 ;  /* 0x000000cecb03723e */ /* 0x010fc400000010ff */
[----:B------:R-:W-:Y:S02]  /*bc40*/  PRMT R5, R5, 0x5410, R2 ;  /* 0x0000541005057816 */ /* 0x000fe40000000002 */
[C---:B------:R-:W-:Y:S02]  /*bc50*/  PRMT R95, R3.reuse, 0x7610, R95 ;  /* 0x00007610035f7816 */ /* 0x040fe4000000005f */
[----:B------:R-:W-:Y:S02]  /*bc60*/  PRMT R94, R3, 0x7632, R94 ;  /* 0x00007632035e7816 */ /* 0x000fe4000000005e */
[----:B---3--:R-:W-:Y:S02]  /*bc70*/  F2FP.BF16.F32.PACK_AB R2, R187, R202 ;  /* 0x000000cabb02723e */ /* 0x008fe400000010ff */
[----:B------:R-:W-:Y:S02]  /*bc80*/  PRMT R4, R0, 0x5410, R8 ;  /* 0x0000541000047816 */ /* 0x000fe40000000008 */
[----:B------:R-:W-:-:S02]  /*bc90*/  HSET2.LE.AND R0, R5, R28, PT ;  /* 0x0000001c05007233 */ /* 0x000fc40003803000 */
[----:B------:R-:W-:Y:S02]  /*bca0*/  PRMT R3, R95, 0x5410, R94 ;  /* 0x000054105f037816 */ /* 0x000fe4000000005e */
[C---:B------:R-:W-:Y:S02]  /*bcb0*/  PRMT R67, R2.reuse, 0x7610, R67 ;  /* 0x0000761002437816 */ /* 0x040fe40000000043 */
[----:B------:R-:W-:Y:S02]  /*bcc0*/  PRMT R66, R2, 0x7632, R66 ;  /* 0x0000763202427816 */ /* 0x000fe40000000042 */
[----:B------:R-:W-:Y:S02]  /*bcd0*/  HSET2.LE.AND R2, R4, R28, PT ;  /* 0x0000001c04027233 */ /* 0x000fe40003803000 */
[----:B------:R-:W-:Y:S02]  /*bce0*/  LOP3.LUT R4, R3, R0, RZ, 0xc0, !PT ;  /* 0x0000000003047212 */ /* 0x000fe400078ec0ff */
[----:B------:R-:W-:-:S02]  /*bcf0*/  PRMT R0, R67, 0x5410, R66 ;  /* 0x0000541043007816 */ /* 0x000fc40000000042 */
[----:B------:R-:W-:Y:S02]  /*bd00*/  LOP3.LUT R3, R9, 0xff00ff, RZ, 0xc0, !PT ;  /* 0x00ff00ff09037812 */ /* 0x000fe400078ec0ff */
[----:B------:R-:W-:Y:S01]  /*bd10*/  LOP3.LUT R5, R0, R2, RZ, 0xc0, !PT ;  /* 0x0000000200057212 */ /* 0x000fe200078ec0ff */
[----:B------:R-:W1:Y:S01]  /*bd20*/  LDSM.16.MT88.4 R8, [R32+0x1000] ;  /* 0x001000002008783b */ /* 0x000e620000004200 */
[----:B------:R-:W-:Y:S02]  /*bd30*/  F2FP.BF16.F32.PACK_AB R0, R207, R176 ;  /* 0x000000b0cf00723e */ /* 0x000fe400000010ff */
[----:B------:R-:W-:Y:S02]  /*bd40*/  F2FP.BF16.F32.PACK_AB R2, R195, R199 ;  /* 0x000000c7c302723e */ /* 0x000fe400000010ff */
[C---:B------:R-:W-:Y:S02]  /*bd50*/  PRMT R65, R0.reuse, 0x7610, R65 ;  /* 0x0000761000417816 */ /* 0x040fe40000000041 */
[----:B------:R-:W-:-:S02]  /*bd60*/  PRMT R64, R0, 0x7632, R64 ;  /* 0x0000763200407816 */ /* 0x000fc40000000040 */
[C---:B------:R-:W-:Y:S02]  /*bd70*/  PRMT R93, R2.reuse, 0x7610, R93 ;  /* 0x00007610025d7816 */ /* 0x040fe4000000005d */
[----:B------:R-:W-:Y:S02]  /*bd80*/  PRMT R92, R2, 0x7632, R92 ;  /* 0x00007632025c7816 */ /* 0x000fe4000000005c */
[--C-:B------:R-:W-:Y:S02]  /*bd90*/  HSET2.LE.AND R0, R7, R28.reuse, PT ;  /* 0x0000001c07007233 */ /* 0x100fe40003803000 */
[----:B------:R-:W-:Y:S02]  /*bda0*/  HSET2.LE.AND R2, R3, R28, PT ;  /* 0x0000001c03027233 */ /* 0x000fe40003803000 */
[----:B------:R-:W-:-:S04]  /*bdb0*/  PRMT R3, R65, 0x5410, R64 ;  /* 0x0000541041037816 */ /* 0x000fc80000000040 */
[----:B------:R-:W-:Y:S01]  /*bdc0*/  LOP3.LUT R6, R3, R0, RZ, 0xc0, !PT ;  /* 0x0000000003067212 */ /* 0x000fe200078ec0ff */
[----:B------:R-:W-:Y:S01]  /*bdd0*/  IMAD.MOV.U32 R3, RZ, RZ, R233 ;  /* 0x000000ffff037224 */ /* 0x000fe200078e00e9 */
[----:B------:R-:W-:-:S04]  /*bde0*/  PRMT R0, R93, 0x5410, R92 ;  /* 0x000054105d007816 */ /* 0x000fc8000000005c */
[----:B------:R-:W-:Y:S01]  /*bdf0*/  LOP3.LUT R7, R0, R2, RZ, 0xc0, !PT ;  /* 0x0000000200077212 */ /* 0x000fe200078ec0ff */
[----:B------:R-:W-:Y:S02]  /*be00*/  IMAD.MOV.U32 R2, RZ, RZ, R176 ;  /* 0x000000ffff027224 */ /* 0x000fe400078e00b0 */
[----:B------:R-:W-:-:S04]  /*be10*/  IMAD.MOV.U32 R0, RZ, RZ, R235 ;  /* 0x000000ffff007224 */ /* 0x000fc800078e00eb */
[----:B--2---:R-:W-:Y:S01]  /*be20*/  HMMA.16816.F32.BF16 R88, R4, R16, R44 ;  /* 0x000000100458723c */ /* 0x004fe2000004182c */
[----:B------:R-:W-:Y:S01]  /*be30*/  IMAD.MOV.U32 R44, RZ, RZ, R236 ;  /* 0x000000ffff2c7224 */ /* 0x000fe200078e00ec */
[----:B------:R3:W2:Y:S01]  /*be40*/  LDL.LU.S16 R47, [R1+0x8] ;  /* 0x00000800012f7983 */ /* 0x0006a20000300600 */
[----:B------:R-:W-:Y:S01]  /*be50*/  MOV R46, R219 ;  /* 0x000000db002e7202 */ /* 0x000fe20000000f00 */
[----:B------:R-:W-:-:S04]  /*be60*/  IMAD.MOV.U32 R45, RZ, RZ, R232 ;  /* 0x000000ffff2d7224 */ /* 0x000fc800078e00e8 */
[----:B------:R-:W-:Y:S01]  /*be70*/  HMMA.16816.F32.BF16 R176, R4, R12, R80 ;  /* 0x0000000c04b0723c */ /* 0x000fe20000041850 */
[----:B------:R-:W-:Y:S02]  /*be80*/  IMAD.MOV.U32 R80, RZ, RZ, R238 ;  /* 0x000000ffff507224 */ /* 0x000fe400078e00ee */
[----:B------:R-:W-:-:S05]  /*be90*/  IMAD.MOV.U32 R81, RZ, RZ, R239 ;  /* 0x000000ffff517224 */ /* 0x000fca00078e00ef */
[C---:B------:R-:W-:Y:S01]  /*bea0*/  HMMA.16816.F32.BF16 R236, R4.reuse, R22, R112 ;  /* 0x0000001604ec723c */ /* 0x040fe20000041870 */
[----:B------:R3:W4:Y:S07]  /*beb0*/  LDL.LU.S16 R113, [R1+0x4] ;  /* 0x0000040001717983 */ /* 0x00072e0000300600 */
[C---:B------:R-:W-:Y:S01]  /*bec0*/  HMMA.16816.F32.BF16 R180, R4.reuse, R14, R56 ;  /* 0x0000000e04b4723c */ /* 0x040fe20000041838 */
[----:B------:R-:W5:Y:S07]  /*bed0*/  LDSM.16.MT88.4 R12, [R169+0xf000] ;  /* 0x00f00000a90c783b */ /* 0x000f6e0000004200 */
[C---:B-1----:R-:W-:Y:S08]  /*bee0*/  HMMA.16816.F32.BF16 R212, R4.reuse, R8, R52 ;  /* 0x0000000804d4723c */ /* 0x042ff00000041834 */
[----:B------:R-:W-:Y:S01]  /*bef0*/  HMMA.16816.F32.BF16 R216, R4, R10, R48 ;  /* 0x0000000a04d8723c */ /* 0x000fe20000041830 */
[----:B------:R-:W1:Y:S01]  /*bf00*/  LDSM.16.MT88.4 R8, [R100+0xf000] ;  /* 0x00f000006408783b */ /* 0x000e620000004200 */
[----:B------:R-:W-:-:S02]  /*bf10*/  IMAD.MOV.U32 R82, RZ, RZ, R224 ;  /* 0x000000ffff527224 */ /* 0x000fc400078e00e0 */
[----:B------:R-:W-:Y:S01]  /*bf20*/  IMAD.MOV.U32 R83, RZ, RZ, R225 ;  /* 0x000000ffff537224 */ /* 0x000fe200078e00e1 */
[----:B------:R3:W3:Y:S03]  /*bf30*/  LDL.LU.S16 R112, [R1] ;  /* 0x0000000001707983 */ /* 0x0006e60000300600 */
[C---:B-----5:R-:W-:Y:S08]  /*bf40*/  HMMA.16816.F32.BF16 R48, R4.reuse, R12, R76 ;  /* 0x0000000c0430723c */ /* 0x060ff0000004184c */
[----:B------:R-:W-:Y:S01]  /*bf50*/  HMMA.16816.F32.BF16 R56, R4, R14, R108 ;  /* 0x0000000e0438723c */ /* 0x000fe2000004186c */
[----:B------:R-:W5:Y:S01]  /*bf60*/  LDSM.16.MT88.4 R12, [R138+0x3000] ;  /* 0x003000008a0c783b */ /* 0x000f620000004200 */
[----:B------:R-:W-:Y:S01]  /*bf70*/  IMAD.MOV.U32 R54, RZ, RZ, R226 ;  /* 0x000000ffff367224 */ /* 0x000fe200078e00e2 */
[----:B------:R-:W-:-:S02]  /*bf80*/  MOV R55, R227 ;  /* 0x000000e300377202 */ /* 0x000fc40000000f00 */
[----:B------:R-:W-:Y:S03]  /*bf90*/  LDSM.16.MT88.4 R108, [R169+0xd800] ;  /* 0x00d80000a96c783b */ /* 0x000fe60000004200 */
[C---:B------:R-:W-:Y:S01]  /*bfa0*/  HMMA.16816.F32.BF16 R116, R4.reuse, R18, R116 ;  /* 0x000000120474723c */ /* 0x040fe20000041874 */
[----:B------:R-:W5:Y:S07]  /*bfb0*/  LDSM.16.MT88.4 R16, [R32+0x3000] ;  /* 0x003000002010783b */ /* 0x000f6e0000004200 */
[C---:B-1----:R-:W-:Y:S08]  /*bfc0*/  HMMA.16816.F32.BF16 R156, R4.reuse, R8, R156 ;  /* 0x00000008049c723c */ /* 0x042ff0000004189c */
[C---:B------:R-:W-:Y:S01]  /*bfd0*/  HMMA.16816.F32.BF16 R76, R4.reuse, R10, R104 ;  /* 0x0000000a044c723c */ /* 0x040fe20000041868 */
[----:B------:R-:W1:Y:S07]  /*bfe0*/  LDSM.16.MT88.4 R8, [R169+0x11000] ;  /* 0x01100000a908783b */ /* 0x000e6e0000004200 */
[----:B-----5:R-:W-:Y:S01]  /*bff0*/  HMMA.16816.F32.BF16 R224, R4, R14, R132 ;  /* 0x0000000e04e0723c */ /* 0x020fe20000041884 */
[----:B------:R-:W-:Y:S01]  /*c000*/  IMAD.MOV.U32 R135, RZ, RZ, R0 ;  /* 0x000000ffff877224 */ /* 0x000fe200078e0000 */
[----:B------:R-:W-:-:S04]  /*c010*/  LOP3.LUT R0, R35, 0xff, RZ, 0xc0, !PT ;  /* 0x000000ff23007812 */ /* 0x000fc800078ec0ff */
[----:B------:R-:W-:Y:S02]  /*c020*/  ISETP.LE.U32.AND P5, PT, R0, UR6, PT ;  /* 0x0000000600007c0c */ /* 0x000fe4000bfa3070 */
[----:B------:R-:W-:-:S04]  /*c030*/  LOP3.LUT R0, R35, 0xffff, RZ, 0xc0, !PT ;  /* 0x0000ffff23007812 */ /* 0x000fc800078ec0ff */
[----:B------:R-:W-:-:S04]  /*c040*/  SHF.R.U32.HI R0, RZ, 0x8, R0 ;  /* 0x00000008ff007819 */ /* 0x000fc80000011600 */
[----:B------:R-:W-:-:S04]  /*c050*/  LOP3.LUT R0, R0, 0xffff, RZ, 0xc0, !PT ;  /* 0x0000ffff00007812 */ /* 0x000fc800078ec0ff */
[----:B------:R-:W-:Y:S02]  /*c060*/  ISETP.LE.U32.AND P1, PT, R0, UR6, PT ;  /* 0x0000000600007c0c */ /* 0x000fe4000bf23070 */
[----:B------:R-:W-:Y:S01]  /*c070*/  PRMT R0, R35, 0x7632, R0 ;  /* 0x0000763223007816 */ /* 0x000fe20000000000 */
[----:B------:R-:W-:Y:S01]  /*c080*/  HMMA.16816.F32.BF16 R240, R4, R20, R40 ;  /* 0x0000001404f0723c */ /* 0x000fe20000041828 */
[----:B------:R-:W5:Y:S02]  /*c090*/  LDSM.16.MT88.4 R20, [R100+0x11000] ;  /* 0x011000006414783b */ /* 0x000f640000004200 */
[----:B------:R-:W-:-:S05]  /*c0a0*/  LOP3.LUT R0, R0, 0xff, RZ, 0xc0, !PT ;  /* 0x000000ff00007812 */ /* 0x000fca00078ec0ff */
[C---:B------:R-:W-:Y:S01]  /*c0b0*/  HMMA.16816.F32.BF16 R208, R4.reuse, R16, R68 ;  /* 0x0000001004d0723c */ /* 0x040fe20000041844 */
[----:B------:R-:W-:Y:S01]  /*c0c0*/  ISETP.LE.U32.AND P4, PT, R0, UR6, PT ;  /* 0x0000000600007c0c */ /* 0x000fe2000bf83070 */
[----:B------:R-:W-:Y:S01]  /*c0d0*/  @!P1 HFMA2.BF16_V2 R170, -RZ.H0_H0, RZ.H0_H0, -R167.H0_H0 ;  /* 0x200000ffffaa9231 */ /* 0x000fe200003409a7 */
[----:B------:R-:W-:Y:S01]  /*c0e0*/  SHF.R.U32.HI R0, RZ, 0x18, R35 ;  /* 0x00000018ff007819 */ /* 0x000fe20000011623 */
[----:B------:R-:W-:Y:S02]  /*c0f0*/  IMAD.MOV.U32 R134, RZ, RZ, R54 ;  /* 0x000000ffff867224 */ /* 0x000fe400078e0036 */
[----:B------:R-:W-:Y:S01]  /*c100*/  IMAD.MOV.U32 R133, RZ, RZ, R55 ;  /* 0x000000ffff857224 */ /* 0x000fe200078e0037 */
[----:B------:R-:W-:Y:S01]  /*c110*/  @!P1 PRMT R167, R170, 0x5410, RZ ;  /* 0x00005410aaa79816 */ /* 0x000fe200000000ff */
[----:B-1----:R-:W-:Y:S01]  /*c120*/  HMMA.16816.F32.BF16 R68, R4, R8, R124 ;  /* 0x000000080444723c */ /* 0x002fe2000004187c */
[----:B------:R-:W-:Y:S01]  /*c130*/  IMAD.WIDE.U32 R8, R31, -0x2daee0ad, RZ ;  /* 0xd2511f531f087825 */ /* 0x000fe200078e00ff */
[----:B------:R-:W-:-:S06]  /*c140*/  ISETP.LE.U32.AND P1, PT, R0, UR6, PT ;  /* 0x0000000600007c0c */ /* 0x000fcc000bf23070 */
[----:B------:R-:W-:Y:S01]  /*c150*/  HMMA.16816.F32.BF16 R160, R4, R18, R160 ;  /* 0x0000001204a0723c */ /* 0x000fe200000418a0 */
[----:B------:R-:W1:Y:S01]  /*c160*/  LDSM.16.MT88.4 R16, [R32+0x5000] ;  /* 0x005000002010783b */ /* 0x000e620000004200 */
[----:B------:R-:W-:-:S06]  /*c170*/  @!P4 HFMA2.BF16_V2 R188, -RZ.H0_H0, RZ.H0_H0, -R168.H0_H0 ;  /* 0x200000ffffbcc231 */ /* 0x000fcc00003409a8 */
[C---:B------:R-:W-:Y:S01]  /*c180*/  HMMA.16816.F32.BF16 R232, R4.reuse, R12, R148 ;  /* 0x0000000c04e8723c */ /* 0x040fe20000041894 */
[----:B------:R-:W-:Y:S01]  /*c190*/  LOP3.LUT R13, R72, R36, R9, 0x96, !PT ;  /* 0x00000024480d7212 */ /* 0x000fe200078e9609 */
[----:B------:R-:W-:Y:S01]  /*c1a0*/  @!P5 HFMA2.BF16_V2 R171, -RZ.H0_H0, RZ.H0_H0, -R164.H0_H0 ;  /* 0x200000ffffabd231 */ /* 0x000fe200003409a4 */
[----:B------:R-:W-:Y:S01]  /*c1b0*/  PRMT R9, R102, 0x7771, RZ ;  /* 0x0000777166097816 */ /* 0x000fe200000000ff */
[--C-:B------:R-:W-:Y:S01]  /*c1c0*/  FFMA.FTZ R14, R251, UR4, -R26.reuse ;  /* 0x00000004fb0e7c23 */ /* 0x100fe2000801081a */
[----:B------:R-:W-:Y:S01]  /*c1d0*/  FFMA.FTZ R15, R250, UR4, -R26 ;  /* 0x00000004fa0f7c23 */ /* 0x000fe2000801081a */
[----:B------:R-:W-:Y:S02]  /*c1e0*/  LDSM.16.MT88.4 R40, [R169+0xf800] ;  /* 0x00f80000a928783b */ /* 0x000fe40000004200 */
[----:B------:R-:W-:Y:S01]  /*c1f0*/  HMMA.16816.F32.BF16 R52, R4, R10, R84 ;  /* 0x0000000a0434723c */ /* 0x000fe20000041854 */
[----:B------:R-:W-:Y:S01]  /*c200*/  IMAD.MOV.U32 R10, RZ, RZ, R102 ;  /* 0x000000ffff0a7224 */ /* 0x000fe200078e0066 */
[----:B------:R-:W-:Y:S01]  /*c210*/  ISETP.GT.U32.AND P3, PT, R9, UR6, PT ;  /* 0x0000000609007c0c */ /* 0x000fe2000bf64070 */
[----:B------:R-:W-:-:S03]  /*c220*/  IMAD.MOV.U32 R125, RZ, RZ, R83 ;  /* 0x000000ffff7d7224 */ /* 0x000fc600078e0053 */
[----:B------:R-:W-:Y:S01]  /*c230*/  LOP3.LUT R0, R10, 0xff, RZ, 0xc0, !PT ;  /* 0x000000ff0a007812 */ /* 0x000fe200078ec0ff */
[----:B------:R-:W-:Y:S01]  /*c240*/  IMAD.MOV.U32 R124, RZ, RZ, R44 ;  /* 0x000000ffff7c7224 */ /* 0x000fe200078e002c */
[----:B------:R-:W-:Y:S01]  /*c250*/  @!P4 PRMT R168, R188, 0x5410, RZ ;  /* 0x00005410bca8c816 */ /* 0x000fe200000000ff */
[----:B------:R-:W-:Y:S02]  /*c260*/  @!P1 HFMA2.BF16_V2 R190, -RZ.H0_H0, RZ.H0_H0, -R166.H0_H0 ;  /* 0x200000ffffbe9231 */ /* 0x000fe400003409a6 */
[----:B------:R-:W-:Y:S01]  /*c270*/  IMAD.MOV.U32 R83, RZ, RZ, R2 ;  /* 0x000000ffff537224 */ /* 0x000fe200078e0002 */
[----:B------:R-:W-:Y:S01]  /*c280*/  ISETP.LE.U32.AND P4, PT, R0, UR6, PT ;  /* 0x0000000600007c0c */ /* 0x000fe2000bf83070 */
[----:B------:R-:W-:Y:S01]  /*c290*/  IMAD.MOV.U32 R44, RZ, RZ, R3 ;  /* 0x000000ffff2c7224 */ /* 0x000fe200078e0003 */
[C---:B------:R-:W-:Y:S02]  /*c2a0*/  PRMT R3, R102.reuse, 0x7772, RZ ;  /* 0x0000777266037816 */ /* 0x040fe400000000ff */
[----:B------:R-:W-:-:S02]  /*c2b0*/  PRMT R2, R102, 0x7773, RZ ;  /* 0x0000777366027816 */ /* 0x000fc400000000ff */
[----:B------:R-:W-:Y:S02]  /*c2c0*/  PRMT R0, R30, 0x7771, RZ ;  /* 0x000077711e007816 */ /* 0x000fe400000000ff */
[----:B------:R-:W-:Y:S02]  /*c2d0*/  @!P5 PRMT R164, R171, 0x5410, RZ ;  /* 0x00005410aba4d816 */ /* 0x000fe400000000ff */
[----:B------:R-:W-:Y:S02]  /*c2e0*/  @!P1 PRMT R166, R190, 0x5410, RZ ;  /* 0x00005410bea69816 */ /* 0x000fe400000000ff */
[----:B------:R-:W-:Y:S02]  /*c2f0*/  ISETP.GT.U32.AND P6, PT, R3, UR6, PT ;  /* 0x0000000603007c0c */ /* 0x000fe4000bfc4070 */
[----:B------:R-:W-:Y:S02]  /*c300*/  ISETP.GT.U32.AND P5, PT, R2, UR6, PT ;  /* 0x0000000602007c0c */ /* 0x000fe4000bfa4070 */
[----:B------:R-:W-:Y:S01]  /*c310*/  ISETP.GT.U32.AND P1, PT, R0, UR6, PT ;  /* 0x0000000600007c0c */ /* 0x000fe2000bf24070 */
[----:B------:R-:W-:Y:S01]  /*c320*/  IMAD.MOV.U32 R188, RZ, RZ, R44 ;  /* 0x000000ffffbc7224 */ /* 0x000fe200078e002c */
[----:B------:R-:W-:-:S02]  /*c330*/  PRMT R2, R8, 0x7773, RZ ;  /* 0x0000777308027816 */ /* 0x000fc400000000ff */
[----:B------:R-:W-:Y:S02]  /*c340*/  PRMT R0, R8, 0x7772, RZ ;  /* 0x0000777208007816 */ /* 0x000fe400000000ff */
[----:B------:R-:W-:Y:S01]  /*c350*/  MOV R9, R30 ;  /* 0x0000001e00097202 */ /* 0x000fe20000000f00 */
[--C-:B------:R-:W-:Y:S01]  /*c360*/  FFMA.FTZ R31, R246, UR4, -R26.reuse ;  /* 0x00000004f61f7c23 */ /* 0x100fe2000801081a */
[C---:B------:R-:W-:Y:S01]  /*c370*/  PRMT R35, R30.reuse, 0x7772, RZ ;  /* 0x000077721e237816 */ /* 0x040fe200000000ff */
[----:B------:R-:W-:Y:S01]  /*c380*/  @P3 HFMA2.BF16_V2 R194, -RZ.H0_H0, RZ.H0_H0, -R143.H0_H0 ;  /* 0x200000ffffc23231 */ /* 0x000fe2000034098f */
[----:B------:R-:W-:Y:S01]  /*c390*/  PRMT R44, R30, 0x7773, RZ ;  /* 0x000077731e2c7816 */ /* 0x000fe200000000ff */
[----:B------:R-:W-:Y:S01]  /*c3a0*/  FFMA.FTZ R30, R248, UR4, -R26 ;  /* 0x00000004f81e7c23 */ /* 0x000fe2000801081a */
[----:B------:R-:W-:Y:S02]  /*c3b0*/  PRMT R26, R0, 0x5410, R2 ;  /* 0x00005410001a7816 */ /* 0x000fe40000000002 */
[----:B------:R-:W-:Y:S01]  /*c3c0*/  LOP3.LUT R0, R9, 0xff, RZ, 0xc0, !PT ;  /* 0x000000ff09007812 */ /* 0x000fe200078ec0ff */
[----:B------:R-:W-:Y:S01]  /*c3d0*/  @!P4 HFMA2.BF16_V2 R222, -RZ.H0_H0, RZ.H0_H0, -R165.H0_H0 ;  /* 0x200000ffffdec231 */ /* 0x000fe200003409a5 */
[----:B------:R-:W-:Y:S01]  /*c3e0*/  @P3 PRMT R143, R194, 0x5410, RZ ;  /* 0x00005410c28f3816 */ /* 0x000fe200000000ff */
[----:B-----5:R-:W-:Y:S01]  /*c3f0*/  HMMA.16816.F32.BF16 R120, R4, R20, R120 ;  /* 0x000000140478723c */ /* 0x020fe20000041878 */
[----:B------:R-:W-:Y:S01]  /*c400*/  ISETP.LE.U32.AND P3, PT, R0, UR6, PT ;  /* 0x0000000600007c0c */ /* 0x000fe2000bf63070 */
[----:B------:R-:W-:Y:S01]  /*c410*/  IMAD.MOV.U32 R0, RZ, RZ, R8 ;  /* 0x000000ffff007224 */ /* 0x000fe200078e0008 */
[----:B------:R-:W-:Y:S01]  /*c420*/  LOP3.LUT R3, R29, 0xff, RZ, 0xc0, !PT ;  /* 0x000000ff1d037812 */ /* 0x000fe200078ec0ff */
[----:B------:R-:W-:Y:S01]  /*c430*/  @P6 HFMA2.BF16_V2 R230, -RZ.H0_H0, RZ.H0_H0, -R142.H0_H0 ;  /* 0x200000ffffe66231 */ /* 0x000fe2000034098e */
[----:B------:R-:W-:-:S03]  /*c440*/  @!P4 PRMT R165, R222, 0x5410, RZ ;  /* 0x00005410dea5c816 */ /* 0x000fc600000000ff */
[----:B------:R-:W-:Y:S01]  /*c450*/  HMMA.16816.F32.BF16 R84, R4, R22, R128 ;  /* 0x000000160454723c */ /* 0x000fe20000041880 */
[----:B------:R-:W5:Y:S01]  /*c460*/  LDSM.16.MT88.4 R20, [R138+0x5000] ;  /* 0x005000008a14783b */ /* 0x000f620000004200 */
[----:B------:R-:W-:Y:S02]  /*c470*/  ISETP.LE.U32.AND P4, PT, R3, UR6, PT ;  /* 0x0000000603007c0c */ /* 0x000fe4000bf83070 */
[----:B------:R-:W-:Y:S02]  /*c480*/  SHF.R.U32.HI R2, RZ, 0x18, R29 ;  /* 0x00000018ff027819 */ /* 0x000fe4000001161d */
[----:B------:R-:W-:Y:S02]  /*c490*/  LOP3.LUT R3, R0, 0xff, RZ, 0xc0, !PT ;  /* 0x000000ff00037812 */ /* 0x000fe400078ec0ff */
[----:B------:R-:W-:Y:S01]  /*c4a0*/  PRMT R0, R29, 0x7632, R0 ;  /* 0x000076321d007816 */ /* 0x000fe20000000000 */
[--C-:B------:R-:W-:Y:S01]  /*c4b0*/  FFMA.FTZ R11, R249, UR4, -R27.reuse ;  /* 0x00000004f90b7c23 */ /* 0x100fe2000801081b */
[----:B------:R-:W-:Y:S01]  /*c4c0*/  @P6 PRMT R142, R230, 0x5410, RZ ;  /* 0x00005410e68e6816 */ /* 0x000fe200000000ff */
[----:B------:R-:W-:Y:S01]  /*c4d0*/  @P5 HFMA2.BF16_V2 R231, -RZ.H0_H0, RZ.H0_H0, -R141.H0_H0 ;  /* 0x200000ffffe75231 */ /* 0x000fe2000034098d */
[----:B------:R-:W-:Y:S01]  /*c4e0*/  ISETP.LE.U32.AND P6, PT, R2, UR6, PT ;  /* 0x0000000602007c0c */ /* 0x000fe2000bfc3070 */
[----:B------:R-:W-:Y:S01]  /*c4f0*/  FFMA.FTZ R10, R252, UR4, -R27 ;  /* 0x00000004fc0a7c23 */ /* 0x000fe2000801081b */
[----:B------:R-:W-:-:S02]  /*c500*/  PRMT R2, R8, 0x7771, RZ ;  /* 0x0000777108027816 */ /* 0x000fc400000000ff */
[----:B------:R-:W-:Y:S01]  /*c510*/  LOP3.LUT R0, R0, 0xff, RZ, 0xc0, !PT ;  /* 0x000000ff00007812 */ /* 0x000fe200078ec0ff */
[----:B------:R-:W-:Y:S01]  /*c520*/  IMAD.MOV.U32 R222, RZ, RZ, R186 ;  /* 0x000000ffffde7224 */ /* 0x000fe200078e00ba */
[----:B------:R5:W-:Y:S01]  /*c530*/  MUFU.EX2 R171, R11 ;  /* 0x0000000b00ab7308 */ /* 0x000be20000000800 */
[----:B------:R-:W-:Y:S01]  /*c540*/  @P5 PRMT R141, R231, 0x5410, RZ ;  /* 0x00005410e78d5816 */ /* 0x000fe200000000ff */
[----:B-1----:R-:W-:Y:S01]  /*c550*/  HMMA.16816.F32.BF16 R128, R4, R18, R152 ;  /* 0x000000120480723c */ /* 0x002fe20000041898 */
[----:B------:R-:W-:Y:S02]  /*c560*/  ISETP.LE.U32.AND P5, PT, R0, UR6, PT ;  /* 0x0000000600007c0c */ /* 0x000fe4000bfa3070 */
[----:B------:R-:W-:-:S03]  /*c570*/  PRMT R0, R13, 0x7632, R0 ;  /* 0x000076320d007816 */ /* 0x000fc60000000000 */
[----:B------:R1:W2:Y:S01]  /*c580*/  MUFU.EX2 R186, R10 ;  /* 0x0000000a00ba7308 */ /* 0x0002a20000000800 */
[----:B------:R-:W-:Y:S01]  /*c590*/  FFMA.FTZ R12, R247, UR4, -R27 ;  /* 0x00000004f70c7c23 */ /* 0x000fe2000801081b */
[----:B-----5:R-:W-:Y:S02]  /*c5a0*/  PRMT R11, R3, 0x5410, R2 ;  /* 0x00005410030b7816 */ /* 0x020fe40000000002 */
[----:B------:R-:W-:-:S04]  /*c5b0*/  LOP3.LUT R2, R13, 0xffff, RZ, 0xc0, !PT ;  /* 0x0000ffff0d027812 */ /* 0x000fc800078ec0ff */
[----:B------:R-:W-:Y:S01]  /*c5c0*/  MUFU.EX2 R102, R14 ;  /* 0x0000000e00667308 */ /* 0x000fe20000000800 */
[----:B------:R-:W-:Y:S02]  /*c5d0*/  LOP3.LUT R3, R29, 0xffff, RZ, 0xc0, !PT ;  /* 0x0000ffff1d037812 */ /* 0x000fe400078ec0ff */
[----:B------:R-:W-:Y:S02]  /*c5e0*/  SHF.R.U32.HI R9, RZ, 0x8, R2 ;  /* 0x00000008ff097819 */ /* 0x000fe40000011602 */
[----:B-1----:R-:W-:-:S03]  /*c5f0*/  LOP3.LUT R10, R13, 0xff, RZ, 0xc0, !PT ;  /* 0x000000ff0d0a7812 */ /* 0x002fc600078ec0ff */
[----:B------:R-:W1:Y:S01]  /*c600*/  MUFU.EX2 R19, R15 ;  /* 0x0000000f00137308 */ /* 0x000e620000000800 */
[----:B------:R-:W-:Y:S02]  /*c610*/  LOP3.LUT R2, R0, 0xff, RZ, 0xc0, !PT ;  /* 0x000000ff00027812 */ /* 0x000fe400078ec0ff */
[----:B------:R-:W-:Y:S01]  /*c620*/  SHF.R.U32.HI R0, RZ, 0x18, R13 ;  /* 0x00000018ff007819 */ /* 0x000fe2000001160d */
[----:B------:R-:W-:Y:S01]  /*c630*/  FFMA.FTZ R27, R245, UR4, -R27 ;  /* 0x00000004f51b7c23 */ /* 0x000fe2000801081b */
[----:B------:R-:W-:-:S03]  /*c640*/  SHF.R.U32.HI R3, RZ, 0x8, R3 ;  /* 0x00000008ff037819 */ /* 0x000fc60000011603 */
[----:B------:R5:W-:Y:S01]  /*c650*/  MUFU.EX2 R170, R12 ;  /* 0x0000000c00aa7308 */ /* 0x000be20000000800 */
[----:B------:R-:W-:Y:S01]  /*c660*/  @!P4 HFMA2.BF16_V2 R244, -RZ.H0_H0, RZ.H0_H0, -R137.H0_H0 ;  /* 0x200000fffff4c231 */ /* 0x000fe20000340989 */
[----:B------:R-:W-:Y:S06]  /*c670*/  HMMA.16816.F32.BF16 R144, R4, R16, R144 ;  /* 0x000000100490723c */ /* 0x000fec0000041890 */
[----:B------:R-:W4:Y:S01]  /*c680*/  MUFU.EX2 R18, R27 ;  /* 0x0000001b00127308 */ /* 0x000f220000000800 */
[----:B------:R-:W-:Y:S02]  /*c690*/  @!P4 PRMT R137, R244, 0x5410, RZ ;  /* 0x00005410f489c816 */ /* 0x000fe400000000ff */
[----:B-----5:R-:W-:-:S02]  /*c6a0*/  PRMT R12, R10, 0x5410, R9 ;  /* 0x000054100a0c7816 */ /* 0x020fc40000000009 */
[----:B------:R-:W-:Y:S02]  /*c6b0*/  PRMT R10, R2, 0x5410, R0 ;  /* 0x00005410020a7816 */ /* 0x000fe40000000000 */
[----:B------:R-:W-:Y:S01]  /*c6c0*/  LOP3.LUT R0, R3, 0xffff, RZ, 0xc0, !PT ;  /* 0x0000ffff03007812 */ /* 0x000fe200078ec0ff */
[----:B------:R-:W-:Y:S02]  /*c6d0*/  MUFU.EX2 R30, R30 ;  /* 0x0000001e001e7308 */ /* 0x000fe40000000800 */
[----:B------:R-:W-:Y:S02]  /*c6e0*/  HSET2.LE.AND R3, R10, R28, PT ;  /* 0x0000001c0a037233 */ /* 0x000fe40003803000 */
[----:B--2---:R-:W-:Y:S02]  /*c6f0*/  F2FP.BF16.F32.PACK_AB R10, R171, R186 ;  /* 0x000000baab0a723e */ /* 0x004fe400000010ff */
[----:B------:R-:W-:Y:S02]  /*c700*/  LOP3.LUT R2, R26, 0xff00ff, RZ, 0xc0, !PT ;  /* 0x00ff00ff1a027812 */ /* 0x000fe400078ec0ff */
[----:B------:R-:W2:Y:S01]  /*c710*/  MUFU.EX2 R31, R31 ;  /* 0x0000001f001f7308 */ /* 0x000ea20000000800 */
[----:B------:R-:W-:-:S02]  /*c720*/  ISETP.LE.U32.AND P4, PT, R0, UR6, PT ;  /* 0x0000000600007c0c */ /* 0x000fc4000bf83070 */
[----:B-1----:R-:W-:Y:S02]  /*c730*/  F2FP.BF16.F32.PACK_AB R0, R19, R102 ;  /* 0x000000661300723e */ /* 0x002fe400000010ff */
[C---:B------:R-:W-:Y:S02]  /*c740*/  PRMT R17, R10.reuse, 0x7610, R17 ;  /* 0x000076100a117816 */ /* 0x040fe40000000011 */
[----:B------:R-:W-:Y:S02]  /*c750*/  PRMT R16, R10, 0x7632, R16 ;  /* 0x000076320a107816 */ /* 0x000fe40000000010 */
[--C-:B------:R-:W-:Y:S02]  /*c760*/  HSET2.LE.AND R9, R11, R28.reuse, PT ;  /* 0x0000001c0b097233 */ /* 0x100fe40003803000 */
[--C-:B------:R-:W-:Y:S02]  /*c770*/  HSET2.LE.AND R11, R2, R28.reuse, PT ;  /* 0x0000001c020b7233 */ /* 0x100fe40003803000 */
[----:B------:R-:W-:-:S02]  /*c780*/  HSET2.LE.AND R2, R12, R28, PT ;  /* 0x0000001c0c027233 */ /* 0x000fc40003803000 */
[C---:B------:R-:W-:Y:S02]  /*c790*/  PRMT R15, R0.reuse, 0x7610, R15 ;  /* 0x00007610000f7816 */ /* 0x040fe4000000000f */
[----:B------:R-:W-:Y:S02]  /*c7a0*/  PRMT R14, R0, 0x7632, R14 ;  /* 0x00007632000e7816 */ /* 0x000fe4000000000e */
[----:B------:R-:W-:Y:S01]  /*c7b0*/  PRMT R0, R17, 0x5410, R16 ;  /* 0x0000541011007816 */ /* 0x000fe20000000010 */
[----:B------:R-:W-:Y:S03]  /*c7c0*/  HMMA.16816.F32.BF16 R148, R4, R22, R96 ;  /* 0x000000160494723c */ /* 0x000fe60000041860 */
[----:B------:R-:W-:Y:S02]  /*c7d0*/  LOP3.LUT R96, R0, R2, RZ, 0xc0, !PT ;  /* 0x0000000200607212 */ /* 0x000fe400078ec0ff */
[----:B------:R-:W-:-:S02]  /*c7e0*/  PRMT R0, R15, 0x5410, R14 ;  /* 0x000054100f007816 */ /* 0x000fc4000000000e */
[----:B----4-:R-:W-:Y:S02]  /*c7f0*/  F2FP.BF16.F32.PACK_AB R2, R18, R170 ;  /* 0x000000aa1202723e */ /* 0x010fe400000010ff */
[----:B------:R-:W-:Y:S02]  /*c800*/  LOP3.LUT R97, R0, R3, RZ, 0xc0, !PT ;  /* 0x0000000300617212 */ /* 0x000fe400078ec0ff */
[----:B--2---:R-:W-:Y:S02]  /*c810*/  F2FP.BF16.F32.PACK_AB R0, R31, R30 ;  /* 0x0000001e1f00723e */ /* 0x004fe400000010ff */
[C---:B------:R-:W-:Y:S02]  /*c820*/  PRMT R12, R2.reuse, 0x7610, R12 ;  /* 0x00007610020c7816 */ /* 0x040fe4000000000c */
[----:B------:R-:W-:Y:S01]  /*c830*/  PRMT R10, R2, 0x7632, R10 ;  /* 0x00007632020a7816 */ /* 0x000fe2000000000a */
[----:B------:R-:W-:Y:S01]  /*c840*/  HMMA.16816.F32.BF16 R152, R4, R20, R172 ;  /* 0x000000140498723c */ /* 0x000fe200000418ac */
[----:B------:R-:W-:-:S02]  /*c850*/  PRMT R7, R0, 0x7610, R7 ;  /* 0x0000761000077816 */ /* 0x000fc40000000007 */
[----:B------:R-:W-:Y:S02]  /*c860*/  PRMT R6, R0, 0x7632, R6 ;  /* 0x0000763200067816 */ /* 0x000fe40000000006 */
[----:B------:R-:W-:-:S04]  /*c870*/  PRMT R0, R12, 0x5410, R10 ;  /* 0x000054100c007816 */ /* 0x000fc8000000000a */
[----:B------:R-:W-:Y:S02]  /*c880*/  LOP3.LUT R98, R0, R9, RZ, 0xc0, !PT ;  /* 0x0000000900627212 */ /* 0x000fe400078ec0ff */
[----:B------:R-:W-:Y:S01]  /*c890*/  PRMT R0, R7, 0x5410, R6 ;  /* 0x0000541007007816 */ /* 0x000fe20000000006 */
[----:B------:R-:W-:-:S03]  /*c8a0*/  @!P6 HFMA2.BF16_V2 R247, -RZ.H0_H0, RZ.H0_H0, -R63.H0_H0 ;  /* 0x200000fffff7e231 */ /* 0x000fc6000034093f */
[----:B------:R-:W-:Y:S02]  /*c8b0*/  LOP3.LUT R99, R0, R11, RZ, 0xc0, !PT ;  /* 0x0000000b00637212 */ /* 0x000fe400078ec0ff */
[----:B------:R-:W-:Y:S01]  /*c8c0*/  PRMT R0, R25, 0x7632, R0 ;  /* 0x0000763219007816 */ /* 0x000fe20000000000 */
[----:B------:R-:W-:-:S03]  /*c8d0*/  @!P3 HFMA2.BF16_V2 R249, -RZ.H0_H0, RZ.H0_H0, -R62.H0_H0 ;  /* 0x200000fffff9b231 */ /* 0x000fc6000034093e */
[----:B------:R-:W-:Y:S02]  /*c8e0*/  LOP3.LUT R2, R0, 0xff, RZ, 0xc0, !PT ;  /* 0x000000ff00027812 */ /* 0x000fe400078ec0ff */
[----:B------:R-:W-:Y:S01]  /*c8f0*/  @!P6 PRMT R63, R247, 0x5410, RZ ;  /* 0x00005410f73fe816 */ /* 0x000fe200000000ff */
[----:B------:R-:W-:Y:S01]  /*c900*/  @!P4 HFMA2.BF16_V2 R245, -RZ.H0_H0, RZ.H0_H0, -R136.H0_H0 ;  /* 0x200000fffff5c231 */ /* 0x000fe20000340988 */
[----:B------:R-:W-:Y:S02]  /*c910*/  ISETP.LE.U32.AND P6, PT, R2, UR6, PT ;  /* 0x0000000602007c0c */ /* 0x000fe4000bfc3070 */
[----:B------:R-:W-:Y:S02]  /*c920*/  LOP3.LUT R2, R25, 0xff, RZ, 0xc0, !PT ;  /* 0x000000ff19027812 */ /* 0x000fe400078ec0ff */
[----:B------:R-:W-:Y:S02]  /*c930*/  @!P3 PRMT R62, R249, 0x5410, RZ ;  /* 0x00005410f93eb816 */ /* 0x000fe400000000ff */
[----:B------:R-:W-:-:S02]  /*c940*/  ISETP.LE.U32.AND P3, PT, R2, UR6, PT ;  /* 0x0000000602007c0c */ /* 0x000fc4000bf63070 */
[----:B------:R-:W-:Y:S02]  /*c950*/  @!P4 PRMT R136, R245, 0x5410, RZ ;  /* 0x00005410f588c816 */ /* 0x000fe400000000ff */
[----:B------:R-:W-:Y:S02]  /*c960*/  ISETP.GT.U32.AND P4, PT, R35, UR6, PT ;  /* 0x0000000623007c0c */ /* 0x000fe4000bf84070 */
[----:B------:R-:W-:-:S07]  /*c970*/  SHF.R.U32.HI R2, RZ, 0x18, R25 ;  /* 0x00000018ff027819 */ /* 0x000fce0000011619 */
[----:B------:R-:W-:-:S04]  /*c980*/  @!P3 HFMA2.BF16_V2 R113, -RZ.H0_H0, RZ.H0_H0, -R95.H0_H0 ;  /* 0x200000ffff71b231 */ /* 0x000fc8000034095f */
[----:B------:R-:W-:Y:S01]  /*c990*/  @P4 HFMA2.BF16_V2 R250, -RZ.H0_H0, RZ.H0_H0, -R60.H0_H0 ;  /* 0x200000fffffa4231 */ /* 0x000fe2000034093c */
[----:B------:R-:W-:-:S04]  /*c9a0*/  PRMT R4, R113, 0x7610, R4 ;  /* 0x0000761071047816 */ /* 0x000fc80000000004 */
[----:B------:R-:W-:Y:S02]  /*c9b0*/  @P4 PRMT R60, R250, 0x5410, RZ ;  /* 0x00005410fa3c4816 */ /* 0x000fe400000000ff */
[----:B------:R-:W-:Y:S02]  /*c9c0*/  ISETP.LE.U32.AND P4, PT, R2, UR6, PT ;  /* 0x0000000602007c0c */ /* 0x000fe4000bf83070 */
[----:B------:R-:W-:Y:S02]  /*c9d0*/  @!P3 PRMT R95, R4, 0x5410, RZ ;  /* 0x00005410045fb816 */ /* 0x000fe400000000ff */
[----:B------:R1:W2:Y:S04]  /*c9e0*/  LDL.LU.S16 R4, [R1+0xc] ;  /* 0x00000c0001047983 */ /* 0x0002a80000300600 */
[----:B------:R1:W4:Y:S04]  /*c9f0*/  LDL.LU.S16 R23, [R1+0x10] ;  /* 0x0000100001177983 */ /* 0x0003280000300600 */
[----:B------:R1:W5:Y:S01]  /*ca00*/  LDL.LU.S16 R21, [R1+0x14] ;  /* 0x0000140001157983 */ /* 0x0003620000300600 */
[----:B------:R-:W-:-:S05]  /*ca10*/  @!P4 HFMA2.BF16_V2 R47, -RZ.H0_H0, RZ.H0_H0, -R66.H0_H0 ;  /* 0x200000ffff2fc231 */ /* 0x000fca0000340942 */
[----:B------:R-:W-:-:S04]  /*ca20*/  PRMT R11, R47, 0x7610, R11 ;  /* 0x000076102f0b7816 */ /* 0x000fc8000000000b */
[----:B------:R-:W-:Y:S02]  /*ca30*/  @!P4 PRMT R66, R11, 0x5410, RZ ;  /* 0x000054100b42c816 */ /* 0x000fe400000000ff */
[----:B------:R1:W5:Y:S01]  /*ca40*/  LDL.LU.S16 R11, [R1+0x18] ;  /* 0x00001800010b7983 */ /* 0x0003620000300600 */
[----:B------:R-:W-:Y:S01]  /*ca50*/  LOP3.LUT R0, R25, 0xffff, RZ, 0xc0, !PT ;  /* 0x0000ffff19007812 */ /* 0x000fe200078ec0ff */
[----:B------:R-:W-:-:S03]  /*ca60*/  @!P5 HFMA2.BF16_V2 R246, -RZ.H0_H0, RZ.H0_H0, -R103.H0_H0 ;  /* 0x200000fffff6d231 */ /* 0x000fc60000340967 */
[----:B------:R-:W-:Y:S01]  /*ca70*/  SHF.R.U32.HI R0, RZ, 0x8, R0 ;  /* 0x00000008ff007819 */ /* 0x000fe20000011600 */
[----:B------:R-:W-:Y:S01]  /*ca80*/  @P1 HFMA2.BF16_V2 R248, -RZ.H0_H0, RZ.H0_H0, -R61.H0_H0 ;  /* 0x200000fffff81231 */ /* 0x000fe2000034093d */
[----:B------:R-:W-:Y:S02]  /*ca90*/  @!P5 PRMT R103, R246, 0x5410, RZ ;  /* 0x00005410f667d816 */ /* 0x000fe400000000ff */
[----:B------:R-:W-:Y:S02]  /*caa0*/  LOP3.LUT R0, R0, 0xffff, RZ, 0xc0, !PT ;  /* 0x0000ffff00007812 */ /* 0x000fe400078ec0ff */
[----:B------:R-:W-:Y:S02]  /*cab0*/  ISETP.GT.U32.AND P5, PT, R44, UR6, PT ;  /* 0x000000062c007c0c */ /* 0x000fe4000bfa4070 */
[----:B------:R-:W-:Y:S02]  /*cac0*/  @P1 PRMT R61, R248, 0x5410, RZ ;  /* 0x00005410f83d1816 */ /* 0x000fe400000000ff */
[----:B------:R-:W-:-:S02]  /*cad0*/  ISETP.LE.U32.AND P1, PT, R0, UR6, PT ;  /* 0x0000000600007c0c */ /* 0x000fc4000bf23070 */
[----:B------:R-:W-:Y:S01]  /*cae0*/  PRMT R3, R24, 0x7771, RZ ;  /* 0x0000777118037816 */ /* 0x000fe200000000ff */
[----:B------:R-:W-:-:S03]  /*caf0*/  IMAD.MOV.U32 R0, RZ, RZ, R24 ;  /* 0x000000ffff007224 */ /* 0x000fc600078e0018 */
[----:B------:R-:W-:-:S03]  /*cb00*/  ISETP.GT.U32.AND P3, PT, R3, UR6, PT ;  /* 0x0000000603007c0c */ /* 0x000fc6000bf64070 */
[----:B------:R-:W-:Y:S01]  /*cb10*/  @P5 HFMA2.BF16_V2 R251, -RZ.H0_H0, RZ.H0_H0, -R101.H0_H0 ;  /* 0x200000fffffb5231 */ /* 0x000fe20000340965 */
[----:B------:R-:W-:-:S03]  /*cb20*/  LOP3.LUT R0, R0, 0xff, RZ, 0xc0, !PT ;  /* 0x000000ff00007812 */ /* 0x000fc600078ec0ff */
[----:B---3--:R-:W-:Y:S01]  /*cb30*/  @!P1 HFMA2.BF16_V2 R112, -RZ.H0_H0, RZ.H0_H0, -R94.H0_H0 ;  /* 0x200000ffff709231 */ /* 0x008fe2000034095e */
[----:B------:R-:W-:Y:S02]  /*cb40*/  @P5 PRMT R101, R251, 0x5410, RZ ;  /* 0x00005410fb655816 */ /* 0x000fe400000000ff */
[----:B------:R-:W-:Y:S02]  /*cb50*/  ISETP.LE.U32.AND P5, PT, R0, UR6, PT ;  /* 0x0000000600007c0c */ /* 0x000fe4000bfa3070 */
[----:B------:R-:W-:Y:S02]  /*cb60*/  PRMT R5, R112, 0x7610, R5 ;  /* 0x0000761070057816 */ /* 0x000fe40000000005 */
[----:B------:R-:W-:Y:S02]  /*cb70*/  PRMT R2, R24, 0x7772, RZ ;  /* 0x0000777218027816 */ /* 0x000fe400000000ff */
[----:B------:R-:W-:Y:S01]  /*cb80*/  @!P1 PRMT R94, R5, 0x5410, RZ ;  /* 0x00005410055e9816 */ /* 0x000fe200000000ff */
[----:B------:R-:W-:Y:S01]  /*cb90*/  @!P6 HFMA2.BF16_V2 R252, -RZ.H0_H0, RZ.H0_H0, -R67.H0_H0 ;  /* 0x200000fffffce231 */ /* 0x000fe20000340943 */
[----:B------:R-:W-:-:S02]  /*cba0*/  ISETP.GT.U32.AND P1, PT, R2, UR6, PT ;  /* 0x0000000602007c0c */ /* 0x000fc4000bf24070 */
[----:B------:R-:W-:Y:S02]  /*cbb0*/  PRMT R0, R24, 0x7773, RZ ;  /* 0x0000777318007816 */ /* 0x000fe400000000ff */
[----:B------:R-:W-:Y:S02]  /*cbc0*/  @!P6 PRMT R67, R252, 0x5410, RZ ;  /* 0x00005410fc43e816 */ /* 0x000fe400000000ff */
[----:B------:R-:W-:Y:S02]  /*cbd0*/  ISETP.GT.U32.AND P6, PT, R0, UR6, PT ;  /* 0x0000000600007c0c */ /* 0x000fe4000bfc4070 */
[----:B------:R-:W-:-:S04]  /*cbe0*/  PRMT R0, R8, 0x7771, RZ ;  /* 0x0000777108007816 */ /* 0x000fc800000000ff */
[----:B------:R-:W-:Y:S02]  /*cbf0*/  ISETP.GT.U32.AND P4, PT, R0, UR6, PT ;  /* 0x0000000600007c0c */ /* 0x000fe4000bf84070 */
[----:B------:R-:W-:Y:S01]  /*cc00*/  LOP3.LUT R0, R13, 0xff, RZ, 0xc0, !PT ;  /* 0x000000ff0d007812 */ /* 0x000fe200078ec0ff */
[----:B----4-:R-:W-:Y:S02]  /*cc10*/  @P3 HFMA2.BF16_V2 R23, -RZ.H0_H0, RZ.H0_H0, -R64.H0_H0 ;  /* 0x200000ffff173231 */ /* 0x010fe40000340940 */
[----:B--2---:R-:W-:-:S03]  /*cc20*/  @!P5 HFMA2.BF16_V2 R4, -RZ.H0_H0, RZ.H0_H0, -R65.H0_H0 ;  /* 0x200000ffff04d231 */ /* 0x004fc60000340941 */
[----:B------:R-:W-:Y:S02]  /*cc30*/  PRMT R22, R23, 0x7610, R22 ;  /* 0x0000761017167816 */ /* 0x000fe40000000016 */
[----:B------:R1:W2:Y:S01]  /*cc40*/  LDL.LU.S16 R23, [R1+0x1c] ;  /* 0x00001c0001177983 */ /* 0x0002a20000300600 */
[----:B------:R-:W-:Y:S01]  /*cc50*/  PRMT R2, R4, 0x7610, R2 ;  /* 0x0000761004027816 */ /* 0x000fe20000000002 */
[----:B-----5:R-:W-:Y:S01]  /*cc60*/  @P1 HFMA2.BF16_V2 R21, -RZ.H0_H0, RZ.H0_H0, -R93.H0_H0 ;  /* 0x200000ffff151231 */ /* 0x020fe2000034095d */
[----:B------:R-:W-:Y:S02]  /*cc70*/  @P3 PRMT R64, R22, 0x5410, RZ ;  /* 0x0000541016403816 */ /* 0x000fe400000000ff */
[----:B------:R-:W-:Y:S01]  /*cc80*/  @!P5 PRMT R65, R2, 0x5410, RZ ;  /* 0x000054100241d816 */ /* 0x000fe200000000ff */
[----:B------:R1:W3:Y:S01]  /*cc90*/  LDL.LU.S16 R22, [R1+0x20] ;  /* 0x0000200001167983 */ /* 0x0002e20000300600 */
[----:B------:R-:W-:Y:S02]  /*cca0*/  ISETP.LE.U32.AND P5, PT, R0, UR6, PT ;  /* 0x0000000600007c0c */ /* 0x000fe4000bfa3070 */
[----:B------:R-:W-:Y:S01]  /*ccb0*/  PRMT R3, R21, 0x7610, R3 ;  /* 0x0000761015037816 */ /* 0x000fe20000000003 */
[----:B------:R-:W-:Y:S01]  /*ccc0*/  @P6 HFMA2.BF16_V2 R11, -RZ.H0_H0, RZ.H0_H0, -R92.H0_H0 ;  /* 0x200000ffff0b6231 */ /* 0x000fe2000034095c */
[----:B------:R-:W-:Y:S01]  /*ccd0*/  PRMT R0, R13, 0x7632, R0 ;  /* 0x000076320d007816 */ /* 0x000fe20000000000 */
[----:B------:R1:W4:Y:S03]  /*cce0*/  LDL.LU.S16 R21, [R1+0x24] ;  /* 0x0000240001157983 */ /* 0x0003260000300600 */
[----:B------:R-:W-:-:S02]  /*ccf0*/  LOP3.LUT R0, R0, 0xff, RZ, 0xc0, !PT ;  /* 0x000000ff00007812 */ /* 0x000fc400078ec0ff */
[----:B------:R-:W-:Y:S02]  /*cd00*/  PRMT R9, R11, 0x7610, R9 ;  /* 0x000076100b097816 */ /* 0x000fe40000000009 */
[----:B------:R-:W-:Y:S02]  /*cd10*/  @P1 PRMT R93, R3, 0x5410, RZ ;  /* 0x00005410035d1816 */ /* 0x000fe400000000ff */
[----:B------:R-:W-:Y:S02]  /*cd20*/  ISETP.LE.U32.AND P1, PT, R0, UR6, PT ;  /* 0x0000000600007c0c */ /* 0x000fe4000bf23070 */
[----:B------:R-:W-:Y:S02]  /*cd30*/  LOP3.LUT R2, R13, 0xffff, RZ, 0xc0, !PT ;  /* 0x0000ffff0d027812 */ /* 0x000fe400078ec0ff */
[----:B------:R-:W-:Y:S02]  /*cd40*/  SHF.R.U32.HI R0, RZ, 0x18, R13 ;  /* 0x00000018ff007819 */ /* 0x000fe4000001160d */
[----:B------:R1:W5:Y:S01]  /*cd50*/  LDL.LU.S16 R13, [R1+0x28] ;  /* 0x00002800010d7983 */ /* 0x0003620000300600 */
[----:B------:R-:W-:-:S03]  /*cd60*/  @P6 PRMT R92, R9, 0x5410, RZ ;  /* 0x00005410095c6816 */ /* 0x000fc600000000ff */
[----:B------:R1:W5:Y:S04]  /*cd70*/  LDL.LU.S16 R11, [R1+0x30] ;  /* 0x00003000010b7983 */ /* 0x0003680000300600 */
[----:B------:R1:W5:Y:S01]  /*cd80*/  LDL.LU.S16 R9, [R1+0x2c] ;  /* 0x00002c0001097983 */ /* 0x0003620000300600 */
[----:B------:R-:W-:Y:S01]  /*cd90*/  IMAD.MOV.U32 R29, RZ, RZ, R73 ;  /* 0x000000ffff1d7224 */ /* 0x000fe200078e0049 */
[----:B------:R-:W-:Y:S01]  /*cda0*/  SHF.R.U32.HI R2, RZ, 0x8, R2 ;  /* 0x00000008ff027819 */ /* 0x000fe20000011602 */
[----:B------:R-:W-:Y:S02]  /*cdb0*/  IMAD.MOV.U32 R4, RZ, RZ, R8 ;  /* 0x000000ffff047224 */ /* 0x000fe400078e0008 */
[----:B------:R-:W-:Y:S01]  /*cdc0*/  IMAD.MOV.U32 R172, RZ, RZ, R29 ;  /* 0x000000ffffac7224 */ /* 0x000fe200078e001d */
[----:B------:R-:W-:Y:S01]  /*cdd0*/  LOP3.LUT R2, R2, 0xffff, RZ, 0xc0, !PT ;  /* 0x0000ffff02027812 */ /* 0x000fe200078ec0ff */
[----:B------:R-:W-:-:S02]  /*cde0*/  IMAD.MOV.U32 R27, RZ, RZ, R74 ;  /* 0x000000ffff1b7224 */ /* 0x000fc400078e004a */
[----:B------:R-:W-:Y:S01]  /*cdf0*/  FFMA.FTZ R3, R220, R34, R172 ;  /* 0x00000022dc037223 */ /* 0x000fe200000100ac */
[----:B------:R-:W-:Y:S01]  /*ce00*/  ISETP.LE.U32.AND P3, PT, R2, UR6, PT ;  /* 0x0000000602007c0c */ /* 0x000fe2000bf63070 */
[----:B------:R-:W-:Y:S01]  /*ce10*/  @!P5 HFMA2.BF16_V2 R220, -RZ.H0_H0, RZ.H0_H0, -R17.H0_H0 ;  /* 0x200000ffffdcd231 */ /* 0x000fe20000340911 */
[----:B------:R-:W-:Y:S02]  /*ce20*/  ISETP.LE.U32.AND P6, PT, R0, UR6, PT ;  /* 0x0000000600007c0c */ /* 0x000fe4000bfc3070 */
[----:B------:R-:W-:Y:S01]  /*ce30*/  LOP3.LUT R0, R4, 0xff, RZ, 0xc0, !PT ;  /* 0x000000ff04007812 */ /* 0x000fe200078ec0ff */
[----:B------:R-:W-:Y:S01]  /*ce40*/  IMAD.MOV.U32 R173, RZ, RZ, R27 ;  /* 0x000000ffffad7224 */ /* 0x000fe200078e001b */
[----:B------:R-:W-:Y:S01]  /*ce50*/  @!P5 PRMT R17, R220, 0x5410, RZ ;  /* 0x00005410dc11d816 */ /* 0x000fe200000000ff */
[----:B------:R-:W-:Y:S01]  /*ce60*/  IMAD.MOV.U32 R194, RZ, RZ, R38 ;  /* 0x000000ffffc27224 */ /* 0x000fe200078e0026 */
[----:B------:R-:W-:Y:S01]  /*ce70*/  ISETP.LE.U32.AND P5, PT, R0, UR6, PT ;  /* 0x0000000600007c0c */ /* 0x000fe2000bfa3070 */
[----:B------:R-:W-:-:S02]  /*ce80*/  IMAD.MOV.U32 R174, RZ, RZ, R188 ;  /* 0x000000ffffae7224 */ /* 0x000fc400078e00bc */
[----:B------:R-:W-:Y:S02]  /*ce90*/  IMAD.MOV.U32 R231, RZ, RZ, R39 ;  /* 0x000000ffffe77224 */ /* 0x000fe400078e0027 */
[----:B------:R-:W-:Y:S01]  /*cea0*/  FFMA.FTZ R2, R223, R33, R173 ;  /* 0x00000021df027223 */ /* 0x000fe200000100ad */
[----:B------:R-:W-:Y:S02]  /*ceb0*/  IMAD.MOV.U32 R132, RZ, RZ, R80 ;  /* 0x000000ffff847224 */ /* 0x000fe400078e0050 */
[----:B------:R-:W-:Y:S01]  /*cec0*/  FADD.FTZ R3, R174, R3 ;  /* 0x00000003ae037221 */ /* 0x000fe20000010000 */
[----:B------:R-:W-:Y:S01]  /*ced0*/  IMAD.MOV.U32 R175, RZ, RZ, R124 ;  /* 0x000000ffffaf7224 */ /* 0x000fe200078e007c */
[----:B------:R-:W-:Y:S01]  /*cee0*/  MOV R29, R194 ;  /* 0x000000c2001d7202 */ /* 0x000fe20000000f00 */
[----:B------:R-:W-:Y:S02]  /*cef0*/  IMAD.MOV.U32 R230, RZ, RZ, R75 ;  /* 0x000000ffffe67224 */ /* 0x000fe400078e004b */
[----:B------:R-:W-:-:S02]  /*cf00*/  IMAD.MOV.U32 R27, RZ, RZ, R231 ;  /* 0x000000ffff1b7224 */ /* 0x000fc400078e00e7 */
[----:B------:R-:W-:Y:S01]  /*cf10*/  FADD.FTZ R2, R175, R2 ;  /* 0x00000002af027221 */ /* 0x000fe20000010000 */
[----:B------:R-:W-:Y:S02]  /*cf20*/  IMAD.MOV.U32 R231, RZ, RZ, R222 ;  /* 0x000000ffffe77224 */ /* 0x000fe400078e00de */
[----:B------:R-:W-:Y:S01]  /*cf30*/  IMAD.MOV.U32 R194, RZ, RZ, R132 ;  /* 0x000000ffffc27224 */ /* 0x000fe200078e0084 */
[----:B------:R-:W-:Y:S01]  /*cf40*/  PRMT R5, R8, 0x7772, RZ ;  /* 0x0000777208057816 */ /* 0x000fe200000000ff */
[----:B------:R-:W-:Y:S02]  /*cf50*/  IMAD.MOV.U32 R222, RZ, RZ, R133 ;  /* 0x000000ffffde7224 */ /* 0x000fe400078e0085 */
[----:B------:R-:W-:Y:S02]  /*cf60*/  @!P3 HFMA2.BF16_V2 R223, -RZ.H0_H0, RZ.H0_H0, -R16.H0_H0 ;  /* 0x200000ffffdfb231 */ /* 0x000fe40000340910 */
[----:B------:R-:W-:Y:S02]  /*cf70*/  IMAD.MOV.U32 R132, RZ, RZ, R134 ;  /* 0x000000ffff847224 */ /* 0x000fe400078e0086 */
[----:B------:R-:W-:Y:S01]  /*cf80*/  FADD.FTZ R0, R230, R3 ;  /* 0x00000003e6007221 */ /* 0x000fe20000010000 */
[----:B------:R-:W-:Y:S01]  /*cf90*/  IMAD.MOV.U32 R134, RZ, RZ, R45 ;  /* 0x000000ffff867224 */ /* 0x000fe200078e002d */
[----:B------:R-:W-:Y:S01]  /*cfa0*/  PRMT R8, R8, 0x7773, RZ ;  /* 0x0000777308087816 */ /* 0x000fe200000000ff */
[----:B------:R-:W-:-:S02]  /*cfb0*/  IMAD.MOV.U32 R126, RZ, RZ, R82 ;  /* 0x000000ffff7e7224 */ /* 0x000fc400078e0052 */
[----:B------:R-:W-:Y:S01]  /*cfc0*/  FADD.FTZ R2, R222, R2 ;  /* 0x00000002de027221 */ /* 0x000fe20000010000 */
[----:B------:R-:W-:Y:S02]  /*cfd0*/  IMAD.MOV.U32 R244, RZ, RZ, R125 ;  /* 0x000000fffff47224 */ /* 0x000fe400078e007d */
[----:B------:R-:W-:Y:S01]  /*cfe0*/  FADD.FTZ R0, R134, R0 ;  /* 0x0000000086007221 */ /* 0x000fe20000010000 */
[----:B------:R-:W-:Y:S01]  /*cff0*/  @!P3 PRMT R16, R223, 0x5410, RZ ;  /* 0x00005410df10b816 */ /* 0x000fe200000000ff */
[----:B------:R-:W-:Y:S01]  /*d000*/  IMAD.MOV.U32 R26, RZ, RZ, R126 ;  /* 0x000000ffff1a7224 */ /* 0x000fe200078e007e */
[----:B------:R-:W-:Y:S01]  /*d010*/  ISETP.GT.U32.AND P3, PT, R5, UR6, PT ;  /* 0x0000000605007c0c */ /* 0x000fe2000bf64070 */
[----:B------:R-:W-:Y:S01]  /*d020*/  FADD.FTZ R2, R135, R2 ;  /* 0x0000000287027221 */ /* 0x000fe20000010000 */
[----:B------:R-:W-:Y:S01]  /*d030*/  FADD.FTZ R0, R244, R0 ;  /* 0x00000000f4007221 */ /* 0x000fe20000010000 */
[----:B------:R-:W-:Y:S01]  /*d040*/  IMAD.MOV.U32 R133, RZ, RZ, R46 ;  /* 0x000000ffff857224 */ /* 0x000fe200078e002e */
[----:B------:R-:W-:Y:S01]  /*d050*/  HMMA.16816.F32.BF16 R36, R96, R40, R48 ;  /* 0x000000286024723c */ /* 0x000fe20000041830 */
[----:B------:R-:W-:Y:S01]  /*d060*/  FADD.FTZ R2, R26, R2 ;  /* 0x000000021a027221 */ /* 0x000fe20000010000 */
[----:B------:R-:W-:Y:S01]  /*d070*/  FADD.FTZ R0, R27, R0 ;  /* 0x000000001b007221 */ /* 0x000fe20000010000 */
[----:B------:R-:W-:Y:S01]  /*d080*/  IMAD.MOV.U32 R127, RZ, RZ, R81 ;  /* 0x000000ffff7f7224 */ /* 0x000fe200078e0051 */
[----:B------:R-:W1:Y:S01]  /*d090*/  LDSM.16.MT88.4 R48, [R100+0xf800] ;  /* 0x00f800006430783b */ /* 0x000e620000004200 */
[----:B------:R-:W-:Y:S01]  /*d0a0*/  MOV R230, R194 ;  /* 0x000000c200e67202 */ /* 0x000fe20000000f00 */
[----:B------:R-:W-:-:S02]  /*d0b0*/  IMAD.MOV.U32 R190, RZ, RZ, R83 ;  /* 0x000000ffffbe7224 */ /* 0x000fc400078e0053 */
[----:B------:R-:W-:Y:S01]  /*d0c0*/  FADD.FTZ R2, R29, R2 ;  /* 0x000000021d027221 */ /* 0x000fe20000010000 */
[----:B------:R-:W1:Y:S01]  /*d0d0*/  LDSM.16.MT88.4 R80, [R100+0x11800] ;  /* 0x011800006450783b */ /* 0x000e620000004200 */
[----:B------:R-:W-:Y:S01]  /*d0e0*/  IMAD.MOV.U32 R194, RZ, RZ, R133 ;  /* 0x000000ffffc27224 */ /* 0x000fe200078e0085 */
[----:B------:R-:W-:Y:S01]  /*d0f0*/  HMMA.16816.F32.BF16 R104, R96, R108, R88 ;  /* 0x0000006c6068723c */ /* 0x000fe20000041858 */
[----:B------:R-:W-:Y:S01]  /*d100*/  IMAD.MOV.U32 R188, RZ, RZ, R127 ;  /* 0x000000ffffbc7224 */ /* 0x000fe200078e007f */
[----:B------:R-:W1:Y:S01]  /*d110*/  LDSM.16.MT88.4 R72, [R169+0x11800] ;  /* 0x01180000a948783b */ /* 0x000e620000004200 */
[----:B------:R-:W-:-:S03]  /*d120*/  IMAD.MOV.U32 R222, RZ, RZ, R132 ;  /* 0x000000ffffde7224 */ /* 0x000fc600078e0084 */
[----:B------:R-:W1:Y:S02]  /*d130*/  LDSM.16.MT88.4 R88, [R32+0x5800] ;  /* 0x005800002058783b */ /* 0x000e640000004200 */
[C---:B------:R-:W-:Y:S02]  /*d140*/  HMMA.16816.F32.BF16 R108, R96.reuse, R110, R116 ;  /* 0x0000006e606c723c */ /* 0x040fe40000041874 */
[----:B------:R1:W1:Y:S04]  /*d150*/  LDSM.16.MT88.4 R116, [R100+0xd800] ;  /* 0x00d800006474783b */ /* 0x0002680000004200 */
[----:B------:R-:W1:Y:S02]  /*d160*/  LDSM.16.MT88.4 R124, [R32+0x1800] ;  /* 0x00180000207c783b */ /* 0x000e640000004200 */
[C---:B------:R-:W-:Y:S02]  /*d170*/  HMMA.16816.F32.BF16 R40, R96.reuse, R42, R56 ;  /* 0x0000002a6028723c */ /* 0x040fe40000041838 */
[----:B------:R-:W1:Y:S04]  /*d180*/  LDSM.16.MT88.4 R56, [R32+0x3800] ;  /* 0x003800002038783b */ /* 0x000e680000004200 */
[----:B------:R-:W1:Y:S04]  /*d190*/  LDSM.16.MT88.4 R132, [R138+0x1800] ;  /* 0x001800008a84783b */ /* 0x000e680000004200 */
[----:B------:R-:W5:Y:S01]  /*d1a0*/  LDSM.16.MT88.4 R24, [R138+0x3800] ;  /* 0x003800008a18783b */ /* 0x000f620000004200 */
[C---:B-1----:R-:W-:Y:S08]  /*d1b0*/  HMMA.16816.F32.BF16 R44, R96.reuse, R48, R156 ;  /* 0x00000030602c723c */ /* 0x042ff0000004189c */
[C---:B------:R-:W-:Y:S08]  /*d1c0*/  HMMA.16816.F32.BF16 R48, R96.reuse, R50, R76 ;  /* 0x000000326030723c */ /* 0x040ff0000004184c */
[----:B------:R-:W-:Y:S01]  /*d1d0*/  HMMA.16816.F32.BF16 R76, R96, R80, R120 ;  /* 0x00000050604c723c */ /* 0x000fe20000041878 */
[----:B------:R-:W-:-:S07]  /*d1e0*/  IMAD.MOV.U32 R100, RZ, RZ, R140 ;  /* 0x000000ffff647224 */ /* 0x000fce00078e008c */
[C---:B------:R-:W-:Y:S08]  /*d1f0*/  HMMA.16816.F32.BF16 R80, R96.reuse, R82, R84 ;  /* 0x000000526050723c */ /* 0x040ff00000041854 */
[C---:B------:R-:W-:Y:S08]  /*d200*/  HMMA.16816.F32.BF16 R68, R96.reuse, R72, R68 ;  /* 0x000000486044723c */ /* 0x040ff00000041844 */
[C---:B------:R-:W-:Y:S08]  /*d210*/  HMMA.16816.F32.BF16 R84, R96.reuse, R88, R144 ;  /* 0x000000586054723c */ /* 0x040ff00000041890 */
[C---:B------:R-:W-:Y:S08]  /*d220*/  HMMA.16816.F32.BF16 R72, R96.reuse, R74, R52 ;  /* 0x0000004a6048723c */ /* 0x040ff00000041834 */
[C---:B------:R-:W-:Y:S08]  /*d230*/  HMMA.16816.F32.BF16 R88, R96.reuse, R90, R128 ;  /* 0x0000005a6058723c */ /* 0x040ff00000041880 */
[----:B------:R-:W-:Y:S01]  /*d240*/  HMMA.16816.F32.BF16 R112, R96, R116, R176 ;  /* 0x000000746070723c */ /* 0x000fe200000418b0 */
[----:B------:R-:W-:-:S07]  /*d250*/  IMAD.MOV.U32 R177, RZ, RZ, R196 ;  /* 0x000000ffffb17224 */ /* 0x000fce00078e00c4 */
[C---:B------:R-:W-:Y:S08]  /*d260*/  HMMA.16816.F32.BF16 R120, R96.reuse, R124, R212 ;  /* 0x0000007c6078723c */ /* 0x040ff000000418d4 */
[C---:B------:R-:W-:Y:S08]  /*d270*/  HMMA.16816.F32.BF16 R52, R96.reuse, R56, R208 ;  /* 0x000000386034723c */ /* 0x040ff000000418d0 */
[C---:B------:R-:W-:Y:S08]  /*d280*/  HMMA.16816.F32.BF16 R128, R96.reuse, R132, R240 ;  /* 0x000000846080723c */ /* 0x040ff000000418f0 */
[----:B------:R-:W-:Y:S01]  /*d290*/  HMMA.16816.F32.BF16 R116, R96, R118, R180 ;  /* 0x000000766074723c */ /* 0x000fe200000418b4 */
[----:B--2---:R-:W-:-:S05]  /*d2a0*/  @!P1 HFMA2.BF16_V2 R23, -RZ.H0_H0, RZ.H0_H0, -R15.H0_H0 ;  /* 0x200000ffff179231 */ /* 0x004fca000034090f */
[----:B------:R-:W-:-:S04]  /*d2b0*/  PRMT R4, R23, 0x7610, R4 ;  /* 0x0000761017047816 */ /* 0x000fc80000000004 */
[----:B------:R-:W-:Y:S02]  /*d2c0*/  @!P1 PRMT R15, R4, 0x5410, RZ ;  /* 0x00005410040f9816 */ /* 0x000fe400000000ff */
[----:B------:R-:W1:Y:S01]  /*d2d0*/  LDC R4, c[0x0][0x448] ;  /* 0x00011200ff047b82 */ /* 0x000e620000000800 */
[----:B------:R-:W-:Y:S01]  /*d2e0*/  ISETP.GT.U32.AND P1, PT, R8, UR6, PT ;  /* 0x0000000608007c0c */ /* 0x000fe2000bf24070 */
[----:B----4-:R-:W-:Y:S02]  /*d2f0*/  @!P5 HFMA2.BF16_V2 R21, -RZ.H0_H0, RZ.H0_H0, -R12.H0_H0 ;  /* 0x200000ffff15d231 */ /* 0x010fe4000034090c */
[----:B---3--:R-:W-:-:S03]  /*d300*/  @!P6 HFMA2.BF16_V2 R22, -RZ.H0_H0, RZ.H0_H0, -R14.H0_H0 ;  /* 0x200000ffff16e231 */ /* 0x008fc6000034090e */
[----:B------:R-:W-:Y:S02]  /*d310*/  PRMT R3, R21, 0x7610, R3 ;  /* 0x0000761015037816 */ /* 0x000fe40000000003 */
[----:B------:R-:W-:Y:S02]  /*d320*/  PRMT R20, R22, 0x7610, R20 ;  /* 0x0000761016147816 */ /* 0x000fe40000000014 */
[----:B------:R-:W-:Y:S01]  /*d330*/  @!P5 PRMT R12, R3, 0x5410, RZ ;  /* 0x00005410030cd816 */ /* 0x000fe200000000ff */
[----:B------:R-:W-:Y:S01]  /*d340*/  FADD.FTZ R3, R231, R0 ;  /* 0x00000000e7037221 */ /* 0x000fe20000010000 */
[----:B------:R-:W-:Y:S01]  /*d350*/  FADD.FTZ R0, R230, R2 ;  /* 0x00000002e6007221 */ /* 0x000fe20000010000 */
[----:B------:R-:W-:Y:S02]  /*d360*/  @!P6 PRMT R14, R20, 0x5410, RZ ;  /* 0x00005410140ee816 */ /* 0x000fe400000000ff */
[----:B------:R-:W-:Y:S01]  /*d370*/  FADD.FTZ R2, R194, R3 ;  /* 0x00000003c2027221 */ /* 0x000fe20000010000 */
[----:B------:R-:W2:Y:S01]  /*d380*/  LDSM.16.MT88.4 R20, [R138+0x5800] ;  /* 0x005800008a14783b */ /* 0x000ea20000004200 */
[----:B-----5:R-:W-:-:S02]  /*d390*/  @P3 HFMA2.BF16_V2 R11, -RZ.H0_H0, RZ.H0_H0, -R7.H0_H0 ;  /* 0x200000ffff0b3231 */ /* 0x020fc40000340907 */
[----:B------:R-:W-:Y:S02]  /*d3a0*/  @P1 HFMA2.BF16_V2 R9, -RZ.H0_H0, RZ.H0_H0, -R6.H0_H0 ;  /* 0x200000ffff091231 */ /* 0x000fe40000340906 */
[----:B------:R-:W-:Y:S01]  /*d3b0*/  @P4 HFMA2.BF16_V2 R13, -RZ.H0_H0, RZ.H0_H0, -R10.H0_H0 ;  /* 0x200000ffff0d4231 */ /* 0x000fe2000034090a */
[----:B------:R-:W-:Y:S01]  /*d3c0*/  PRMT R5, R11, 0x7610, R5 ;  /* 0x000076100b057816 */ /* 0x000fe20000000005 */
[----:B------:R-:W-:Y:S01]  /*d3d0*/  FADD.FTZ R2, R206, R2 ;  /* 0x00000002ce027221 */ /* 0x000fe20000010000 */
[----:B------:R-:W-:Y:S02]  /*d3e0*/  PRMT R3, R9, 0x7610, R3 ;  /* 0x0000761009037816 */ /* 0x000fe40000000003 */
[----:B------:R-:W-:Y:S01]  /*d3f0*/  PRMT R8, R13, 0x7610, R8 ;  /* 0x000076100d087816 */ /* 0x000fe20000000008 */
[----:B------:R-:W-:Y:S01]  /*d400*/  FADD.FTZ R2, R203, R2 ;  /* 0x00000002cb027221 */ /* 0x000fe20000010000 */
[----:B------:R-:W-:Y:S01]  /*d410*/  @P1 PRMT R6, R3, 0x5410, RZ ;  /* 0x0000541003061816 */ /* 0x000fe200000000ff */
[----:B-1----:R-:W-:Y:S01]  /*d420*/  IMAD.SHL.U32 R3, R4, 0x8, RZ ;  /* 0x0000000804037824 */ /* 0x002fe200078e00ff */
[----:B------:R-:W-:Y:S01]  /*d430*/  @P3 PRMT R7, R5, 0x5410, RZ ;  /* 0x0000541005073816 */ /* 0x000fe200000000ff */
[----:B------:R-:W-:-:S02]  /*d440*/  IMAD.MOV.U32 R4, RZ, RZ, R184 ;  /* 0x000000ffff047224 */ /* 0x000fc400078e00b8 */
[----:B------:R-:W-:Y:S01]  /*d450*/  IMAD.MOV.U32 R5, RZ, RZ, R185 ;  /* 0x000000ffff057224 */ /* 0x000fe200078e00b9 */
[----:B------:R-:W-:Y:S01]  /*d460*/  @P4 PRMT R10, R8, 0x5410, RZ ;  /* 0x00005410080a4816 */ /* 0x000fe200000000ff */
[----:B------:R-:W-:Y:S01]  /*d470*/  FADD.FTZ R8, R190, R2 ;  /* 0x00000002be087221 */ /* 0x000fe20000010000 */
[----:B------:R-:W-:Y:S01]  /*d480*/  FADD.FTZ R0, R222, R0 ;  /* 0x00000000de007221 */ /* 0x000fe20000010000 */
[----:B------:R-:W-:Y:S01]  /*d490*/  IMAD.WIDE R2, R3, 0x2, R4 ;  /* 0x0000000203027825 */ /* 0x000fe200078e0204 */
[----:B------:R-:W-:Y:S03]  /*d4a0*/  STG.E.U16 desc[UR16][R4.64+-0x80], R164 ;  /* 0xffff80a404007986 */ /* 0x000fe6000c101510 */
[----:B------:R-:W-:Y:S01]  /*d4b0*/  FADD.FTZ R0, R202, R0 ;  /* 0x00000000ca007221 */ /* 0x000fe20000010000 */
[----:B------:R-:W-:Y:S04]  /*d4c0*/  STG.E.U16 desc[UR16][R4.64+-0x7e], R167 ;  /* 0xffff82a704007986 */ /* 0x000fe8000c101510 */
[----:B------:R-:W-:Y:S01]  /*d4d0*/  STG.E.U16 desc[UR16][R2.64+-0x80], R168 ;  /* 0xffff80a802007986 */ /* 0x000fe2000c101510 */
[----:B------:R-:W-:-:S03]  /*d4e0*/  FADD.FTZ R0, R187, R0 ;  /* 0x00000000bb007221 */ /* 0x000fc60000010000 */
[----:B------:R-:W-:Y:S04]  /*d4f0*/  STG.E.U16 desc[UR16][R2.64+-0x7e], R166 ;  /* 0xffff82a602007986 */ /* 0x000fe8000c101510 */
[----:B------:R-:W-:Y:S04]  /*d500*/  STG.E.U16 desc[UR16][R4.64+-0x70], R165 ;  /* 0xffff90a504007986 */ /* 0x000fe8000c101510 */
[----:B------:R-:W-:Y:S04]  /*d510*/  STG.E.U16 desc[UR16][R4.64+-0x6e], R143 ;  /* 0xffff928f04007986 */ /* 0x000fe8000c101510 */
[----:B------:R-:W-:Y:S04]  /*d520*/  STG.E.U16 desc[UR16][R2.64+-0x70], R142 ;  /* 0xffff908e02007986 */ /* 0x000fe8000c101510 */
[----:B------:R-:W-:Y:S04]  /*d530*/  STG.E.U16 desc[UR16][R2.64+-0x6e], R141 ;  /* 0xffff928d02007986 */ /* 0x000fe8000c101510 */
        /* <DEDUP_REMOVED lines=12> */
[----:B------:R-:W-:Y:S01]  /*d600*/  STG.E.U16 desc[UR16][R2.64+-0x40], R67 ;  /* 0xffffc04302007986 */ /* 0x000fe2000c101510 */
[----:B------:R-:W-:-:S03]  /*d610*/  FADD.FTZ R0, R195, R0 ;  /* 0x00000000c3007221 */ /* 0x000fc60000010000 */
[----:B------:R-:W-:Y:S01]  /*d620*/  STG.E.U16 desc[UR16][R2.64+-0x3e], R66 ;  /* 0xffffc24202007986 */ /* 0x000fe2000c101510 */
[----:B------:R-:W-:-:S03]  /*d630*/  ISETP.GT.U32.AND P3, PT, R196, R221, PT ;  /* 0x000000ddc400720c */ /* 0x000fc60003f64070 */
        /* <DEDUP_REMOVED lines=12> */
[----:B------:R1:W-:Y:S01]  /*d700*/  STG.E.U16 desc[UR16][R2.64+-0xe], R6 ;  /* 0xfffff20602007986 */ /* 0x0003e2000c101510 */
[----:B------:R-:W-:Y:S01]  /*d710*/  FADD.FTZ R0, R19, R0 ;  /* 0x0000000013007221 */ /* 0x000fe20000010000 */
[----:B------:R-:W-:Y:S01]  /*d720*/  HMMA.16816.F32.BF16 R124, R96, R126, R216 ;  /* 0x0000007e607c723c */ /* 0x000fe200000418d8 */
[----:B------:R-:W-:-:S02]  /*d730*/  IADD3 R222, P1, PT, R184, -0x100, RZ ;  /* 0xffffff00b8de7810 */ /* 0x000fc40007f3e0ff */
[----:B------:R-:W-:Y:S01]  /*d740*/  FADD.FTZ R0, R30, R0 ;  /* 0x000000001e007221 */ /* 0x000fe20000010000 */
[----:B------:R-:W-:-:S04]  /*d750*/  @P3 IMAD.MOV.U32 R100, RZ, RZ, R140 ;  /* 0x000000ffff643224 */ /* 0x000fc800078e008c */
[----:B------:R-:W-:Y:S01]  /*d760*/  HMMA.16816.F32.BF16 R56, R96, R58, R160 ;  /* 0x0000003a6038723c */ /* 0x000fe200000418a0 */
[----:B------:R-:W-:Y:S01]  /*d770*/  FADD.FTZ R223, R31, R0 ;  /* 0x000000001fdf7221 */ /* 0x000fe20000010000 */
[----:B------:R-:W-:Y:S01]  /*d780*/  IADD3.X R221, PT, PT, R185, -0x1, RZ, P1, !PT ;  /* 0xffffffffb9dd7810 */ /* 0x000fe20000ffe4ff */
[----:B------:R-:W-:-:S05]  /*d790*/  @P3 VIADD R203, R188, 0xfffffffd ;  /* 0xfffffffdbccb3836 */ /* 0x000fca0000000000 */
[----:B------:R-:W-:Y:S01]  /*d7a0*/  HMMA.16816.F32.BF16 R132, R96, R134, R236 ;  /* 0x000000866084723c */ /* 0x000fe200000418ec */
[----:B-1----:R-:W-:-:S04]  /*d7b0*/  FADD.FTZ R2, R186, R8 ;  /* 0x00000008ba027221 */ /* 0x002fc80000010000 */
[----:B------:R-:W-:-:S03]  /*d7c0*/  FADD.FTZ R2, R171, R2 ;  /* 0x00000002ab027221 */ /* 0x000fc60000010000 */
[----:B------:R-:W-:Y:S01]  /*d7d0*/  HMMA.16816.F32.BF16 R60, R96, R24, R232 ;  /* 0x00000018603c723c */ /* 0x000fe200000418e8 */
[----:B------:R-:W-:Y:S01]  /*d7e0*/  FADD.FTZ R2, R170, R2 ;  /* 0x00000002aa027221 */ /* 0x000fe20000010000 */
[----:B------:R-:W-:-:S06]  /*d7f0*/  IMAD.MOV.U32 R3, RZ, RZ, R139 ;  /* 0x000000ffff037224 */ /* 0x000fcc00078e008b */
[----:B------:R-:W-:Y:S01]  /*d800*/  HMMA.16816.F32.BF16 R64, R96, R26, R224 ;  /* 0x0000001a6040723c */ /* 0x000fe200000418e0 */
[----:B------:R-:W-:Y:S02]  /*d810*/  @P3 IMAD.MOV.U32 R3, RZ, RZ, R139 ;  /* 0x000000ffff033224 */ /* 0x000fe400078e008b */
[----:B------:R-:W-:-:S05]  /*d820*/  FADD.FTZ R220, R18, R2 ;  /* 0x0000000212dc7221 */ /* 0x000fca0000010000 */
[C---:B--2---:R-:W-:Y:S08]  /*d830*/  HMMA.16816.F32.BF16 R92, R96.reuse, R20, R152 ;  /* 0x00000014605c723c */ /* 0x044ff00000041898 */
[----:B------:R-:W-:Y:S01]  /*d840*/  HMMA.16816.F32.BF16 R96, R96, R22, R148 ;  /* 0x000000166060723c */ /* 0x000fe20000041894 */
[----:B------:R-:W-:-:S04]  /*d850*/  NOP ;  /* 0x0000000000007918 */ /* 0x000fc80000000000 */
[----:B------:R-:W-:-:S15]  /*d860*/  @P3 BRA `(.L_x_1541) ;  /* 0x0000000000043947 */ /* 0x000fde0003800000 */
.L_x_1536:
[----:B------:R-:W-:-:S07]  /*d870*/  IADD3 R203, PT, PT, R177, -0x1, RZ ;  /* 0xffffffffb1cb7810 */ /* 0x000fce0007ffe0ff */
.L_x_1541:
[----:B------:R-:W3:Y:S02]  /*d880*/  LDL R0, [R1+0x78] ;  /* 0x0000780001007983 */ /* 0x000ee40000100800 */
[----:B---3--:R-:W-:-:S13]  /*d890*/  ISETP.GE.AND P1, PT, R203, R0, PT ;  /* 0x00000000cb00720c */ /* 0x008fda0003f26270 */
[----:B------:R-:W-:Y:S05]  /*d8a0*/  @!P1 BRA `(.L_x_1542) ;  /* 0x0000005000e89947 */ /* 0x000fea0003800000 */
[----:B--2---:R-:W2:Y:S01]  /*d8b0*/  LDL.LU R4, [R1+0xc8] ;  /* 0x0000c80001047983 */ /* 0x004ea20000300800 */
[----:B------:R-:W-:Y:S01]  /*d8c0*/  SHF.R.U32.HI R184, RZ, 0x1, R193 ;  /* 0x00000001ffb87819 */ /* 0x000fe200000116c1 */
[----:B------:R-:W1:Y:S01]  /*d8d0*/  LDC.64 R234, c[0x0][0x3c0] ;  /* 0x0000f000ffea7b82 */ /* 0x000e620000000a00 */
[----:B------:R-:W3:Y:S01]  /*d8e0*/  LDCU UR4, c[0x0][0x440] ;  /* 0x00008800ff0477ac */ /* 0x000ee20008000800 */
[----:B------:R-:W4:Y:S01]  /*d8f0*/  S2R R193, SR_TID.X ;  /* 0x0000000000c17919 */ /* 0x000f220000002100 */
[----:B------:R-:W-:Y:S01]  /*d900*/  IMAD.MOV.U32 R186, RZ, RZ, 0x20 ;  /* 0x00000020ffba7424 */ /* 0x000fe200078e00ff */
[----:B------:R-:W-:Y:S01]  /*d910*/  IADD3 R199, PT, PT, R198, 0x8, RZ ;  /* 0x00000008c6c77810 */ /* 0x000fe20007ffe0ff */
[----:B------:R-:W-:Y:S01]  /*d920*/  IMAD.MOV.U32 R190, RZ, RZ, 0x20 ;  /* 0x00000020ffbe7424 */ /* 0x000fe200078e00ff */
[----:B------:R-:W-:Y:S01]  /*d930*/  UMOV UR8, 0x400 ;  /* 0x0000040000087882 */ /* 0x000fe20000000000 */
[----:B------:R-:W-:Y:S01]  /*d940*/  IMAD.MOV.U32 R102, RZ, RZ, R3 ;  /* 0x000000ffff667224 */ /* 0x000fe200078e0003 */
[----:B------:R-:W5:Y:S01]  /*d950*/  LDC R202, c[0x0][0x4f8] ;  /* 0x00013e00ffca7b82 */ /* 0x000f620000000800 */
[----:B------:R-:W-:Y:S01]  /*d960*/  SEL R186, R186, 0xffffffe0, !P0 ;  /* 0xffffffe0baba7807 */ /* 0x000fe20004000000 */
[----:B------:R-:W-:Y:S01]  /*d970*/  IMAD.MOV.U32 R101, RZ, RZ, R100 ;  /* 0x000000ffff657224 */ /* 0x000fe200078e0064 */
[----:B------:R-:W1:Y:S01]  /*d980*/  LDCU UR9, c[0x0][0x440] ;  /* 0x00008800ff0977ac */ /* 0x000e620008000800 */
[----:B------:R-:W-:Y:S01]  /*d990*/  IMAD.MOV.U32 R196, RZ, RZ, 0x40 ;  /* 0x00000040ffc47424 */ /* 0x000fe200078e00ff */
[----:B------:R-:W1:Y:S03]  /*d9a0*/  LDCU.U8 UR6, c[0x0][0x4f8] ;  /* 0x00009f00ff0677ac */ /* 0x000e660008000000 */
[----:B------:R-:W4:Y:S01]  /*d9b0*/  S2UR UR7, SR_CgaCtaId ;  /* 0x00000000000779c3 */ /* 0x000f220000008800 */
[----:B---3--:R-:W-:Y:S01]  /*d9c0*/  ISETP.GE.AND P3, PT, R189, UR4, PT ;  /* 0x00000004bd007c0c */ /* 0x008fe2000bf66270 */
[----:B------:R-:W3:Y:S01]  /*d9d0*/  LDCU UR4, c[0x0][0x45c] ;  /* 0x00008b80ff0477ac */ /* 0x000ee20008000800 */
[----:B-1----:R-:W-:Y:S01]  /*d9e0*/  IMAD.SHL.U32 R0, R234, 0x10, RZ ;  /* 0x00000010ea007824 */ /* 0x002fe200078e00ff */
[----:B-----5:R-:W-:Y:S01]  /*d9f0*/  LOP3.LUT R202, R202, 0xff, RZ, 0xc0, !PT ;  /* 0x000000ffcaca7812 */ /* 0x020fe200078ec0ff */
[C---:B----4-:R-:W-:Y:S01]  /*da00*/  IMAD.SHL.U32 R2, R193.reuse, 0x40, RZ ;  /* 0x00000040c1027824 */ /* 0x050fe200078e00ff */
[C---:B------:R-:W-:Y:S01]  /*da10*/  LOP3.LUT P0, RZ, R193.reuse, 0x2, RZ, 0xc0, !PT ;  /* 0x00000002c1ff7812 */ /* 0x040fe2000780c0ff */
[----:B------:R-:W-:-:S02]  /*da20*/  IMAD.SHL.U32 R194, R193, 0x40, RZ ;  /* 0x00000040c1c27824 */ /* 0x000fc400078e00ff */
[----:B------:R-:W-:Y:S01]  /*da30*/  IMAD R202, R202, 0x10000, R202 ;  /* 0x00010000caca7824 */ /* 0x000fe200078e02ca */
[----:B------:R-:W-:Y:S01]  /*da40*/  SEL R190, R190, 0xffffffe0, !P0 ;  /* 0xffffffe0bebe7807 */ /* 0x000fe20004000000 */
[----:B------:R-:W-:Y:S01]  /*da50*/  ULEA UR7, UR7, UR8, 0x18 ;  /* 0x0000000807077291 */ /* 0x000fe2000f8ec0ff */
[----:B------:R-:W-:Y:S02]  /*da60*/  LOP3.LUT R195, R194, 0x400, RZ, 0xc0, !PT ;  /* 0x00000400c2c37812 */ /* 0x000fe400078ec0ff */
[----:B--2---:R-:W-:-:S04]  /*da70*/  LOP3.LUT R184, R4, 0x8, R184, 0x78, !PT ;  /* 0x0000000804b87812 */ /* 0x004fc800078e78b8 */
[----:B------:R-:W-:Y:S02]  /*da80*/  LOP3.LUT R184, R184, 0x200, R2, 0xf8, !PT ;  /* 0x00000200b8b87812 */ /* 0x000fe400078ef802 */
[----:B------:R-:W-:Y:S02]  /*da90*/  SHF.L.U64.HI R2, R234, 0x4, R235 ;  /* 0x00000004ea027819 */ /* 0x000fe400000102eb */
[----:B------:R-:W-:-:S04]  /*daa0*/  LEA R184, R184, UR5, 0x1 ;  /* 0x00000005b8b87c11 */ /* 0x000fc8000f8e08ff */
[----:B------:R-:W-:Y:S01]  /*dab0*/  IADD3 R186, PT, PT, R186, R184, RZ ;  /* 0x000000b8baba7210 */ /* 0x000fe20007ffe0ff */
[----:B------:R-:W-:-:S05]  /*dac0*/  VIADD R0, R184, 0xc000 ;  /* 0x0000c000b8007836 */ /* 0x000fca0000000000 */
[----:B------:R1:W-:Y:S01]  /*dad0*/  STL [R1+0x74], R0 ;  /* 0x0000740001007387 */ /* 0x0003e20000100800 */
[----:B---3--:R-:W-:Y:S05]  /*dae0*/  BRA `(.L_x_1543) ;  /* 0x0000000400607947 */ /* 0x008fea0003800000 */
.L_x_1545:
[----:B------:R-:W2:Y:S01]  /*daf0*/  LDL R174, [R1+0x44] ;  /* 0x0000440001ae7983 */ /* 0x000ea20000100800 */
[----:B------:R-:W1:Y:S01]  /*db00*/  LDC.64 R4, c[0x0][0x3b8] ;  /* 0x0000ee00ff047b82 */ /* 0x000e620000000a00 */
[----:B------:R-:W-:Y:S02]  /*db10*/  VIADD R0, R203, 0xffffffff ;  /* 0xffffffffcb007836 */ /* 0x000fe40000000000 */
[----:B------:R-:W3:Y:S02]  /*db20*/  LDL R165, [R1+0x40] ;  /* 0x0000400001a57983 */ /* 0x000ee40000100800 */
[----:B-1----:R-:W-:Y:S01]  /*db30*/  IMAD.WIDE.U32 R2, R0, R4, RZ ;  /* 0x0000000400027225 */ /* 0x002fe200078e00ff */
[C---:B------:R-:W-:Y:S03]  /*db40*/  SHF.L.U64.HI R18, R4.reuse, 0x4, R5 ;  /* 0x0000000404127819 */ /* 0x040fe60000010205 */
[----:B------:R-:W-:Y:S02]  /*db50*/  IMAD.SHL.U32 R6, R4, 0x10, RZ ;  /* 0x0000001004067824 */ /* 0x000fe400078e00ff */
[----:B------:R-:W-:Y:S03]  /*db60*/  IMAD R3, R0, R5, R3 ;  /* 0x0000000500037224 */ /* 0x000fe600078e0203 */
[C---:B------:R-:W-:Y:S04]  /*db70*/  LEA R0, P4, R2.reuse, R6, 0x6 ;  /* 0x0000000602007211 */ /* 0x040fe800078830ff */
[C-C-:B------:R-:W-:Y:S02]  /*db80*/  LEA.HI.X R7, R2.reuse, R18, R3.reuse, 0x6, P4 ;  /* 0x0000001202077211 */ /* 0x140fe400020f3403 */
[C---:B--2---:R-:W-:Y:S04]  /*db90*/  LEA R8, P4, R2.reuse, R174, 0x7 ;  /* 0x000000ae02087211 */ /* 0x044fe800078838ff */
[----:B---3--:R-:W-:Y:S02]  /*dba0*/  LEA.HI.X R9, R2, R165, R3, 0x7, P4 ;  /* 0x000000a502097211 */ /* 0x008fe400020f3c03 */
[CC--:B------:R-:W-:Y:S04]  /*dbb0*/  LEA R3, P4, R4.reuse, R0.reuse, 0x5 ;  /* 0x0000000004037211 */ /* 0x0c0fe800078828ff */
[----:B------:R-:W-:Y:S02]  /*dbc0*/  LEA.HI.X R19, R4, R7, R5, 0x5, P4 ;  /* 0x0000000704137211 */ /* 0x000fe400020f2c05 */
[----:B------:R-:W-:Y:S02]  /*dbd0*/  LOP3.LUT R4, R215, 0x1f8, RZ, 0xc0, !PT ;  /* 0x000001f8d7047812 */ /* 0x000fe400078ec0ff */
[----:B------:R-:W-:Y:S02]  /*dbe0*/  IADD3 R2, P4, PT, R6, R0, RZ ;  /* 0x0000000006027210 */ /* 0x000fe40007f9e0ff */
[----:B------:R-:W-:Y:S03]  /*dbf0*/  LOP3.LUT R197, R4, 0x38, R193, 0x78, !PT ;  /* 0x0000003804c57812 */ /* 0x000fe600078e78c1 */
[----:B------:R-:W-:Y:S01]  /*dc00*/  IMAD.X R18, R18, 0x1, R7, P4 ;  /* 0x0000000112127824 */ /* 0x000fe200020e0607 */
        /* <DEDUP_REMOVED lines=70> */
.L_x_1543:
[----:B------:R-:W2:Y:S01]  /*e070*/  LDL R10, [R1+0x4c] ;  /* 0x00004c00010a7983 */ /* 0x000ea20000100800 */
[----:B------:R-:W-:Y:S04]  /*e080*/  DEPBAR.LE SB0, 0x0 ;  /* 0x000080000000791a */ /* 0x000fe80000000000 */
[----:B------:R-:W3:Y:S01]  /*e090*/  LDL R15, [R1+0x48] ;  /* 0x00004800010f7983 */ /* 0x000ee20000100800 */
[----:B------:R-:W-:Y:S01]  /*e0a0*/  IMAD.SHL.U32 R215, R193, 0x8, RZ ;  /* 0x00000008c1d77824 */ /* 0x000fe200078e00ff */
[C---:B------:R-:W-:Y:S01]  /*e0b0*/  SHF.L.U64.HI R13, R234.reuse, 0x4, R235 ;  /* 0x00000004ea0d7819 */ /* 0x040fe200000102eb */
[----:B------:R-:W-:Y:S01]  /*e0c0*/  IMAD.WIDE.U32 R8, R203, R234, RZ ;  /* 0x000000eacb087225 */ /* 0x000fe200078e00ff */
[----:B------:R-:W-:Y:S02]  /*e0d0*/  BAR.SYNC.DEFER_BLOCKING 0x0 ;  /* 0x0000000000007b1d */ /* 0x000fe40000010000 */
[----:B------:R-:W-:Y:S01]  /*e0e0*/  LOP3.LUT R189, R215, 0x38, RZ, 0xc0, !PT ;  /* 0x00000038d7bd7812 */ /* 0x000fe200078ec0ff */
[----:B------:R-:W-:Y:S01]  /*e0f0*/  IMAD R9, R203, R235, R9 ;  /* 0x000000ebcb097224 */ /* 0x000fe200078e0209 */
[--C-:B------:R-:W-:Y:S01]  /*e100*/  SHF.R.U32.HI R191, RZ, 0x1, R193.reuse ;  /* 0x00000001ffbf7819 */ /* 0x100fe200000116c1 */
[----:B-1----:R-:W-:Y:S01]  /*e110*/  IMAD.SHL.U32 R0, R234, 0x10, RZ ;  /* 0x00000010ea007824 */ /* 0x002fe200078e00ff */
[----:B------:R-:W-:Y:S01]  /*e120*/  LOP3.LUT R14, R189, 0x40, RZ, 0xfc, !PT ;  /* 0x00000040bd0e7812 */ /* 0x000fe200078efcff */
[C---:B------:R-:W-:Y:S01]  /*e130*/  IMAD.SHL.U32 R2, R193.reuse, 0x20, RZ ;  /* 0x00000020c1027824 */ /* 0x040fe200078e00ff */
[----:B------:R-:W-:Y:S01]  /*e140*/  STL [R1+0x50], R215 ;  /* 0x000050d701007387 */ /* 0x000fe20000100800 */
[----:B------:R-:W-:Y:S01]  /*e150*/  UMOV UR5, UR7 ;  /* 0x0000000700057c82 */ /* 0x000fe20008000000 */
[-C--:B------:R-:W-:Y:S01]  /*e160*/  LEA R5, P0, R8, R0.reuse, 0x6 ;  /* 0x0000000008057211 */ /* 0x080fe200078030ff */
[----:B------:R-:W-:Y:S02]  /*e170*/  IMAD.SHL.U32 R206, R193, 0x2, RZ ;  /* 0x00000002c1ce7824 */ /* 0x000fe400078e00ff */
[----:B------:R1:W-:Y:S01]  /*e180*/  STL [R1+0x58], R14 ;  /* 0x0000580e01007387 */ /* 0x0003e20000100800 */
[----:B------:R-:W-:Y:S02]  /*e190*/  LOP3.LUT R192, R2, 0x7c00, RZ, 0xc0, !PT ;  /* 0x00007c0002c07812 */ /* 0x000fe400078ec0ff */
[----:B------:R-:W-:Y:S02]  /*e1a0*/  IADD3 R11, P4, PT, R5, R0, RZ ;  /* 0x00000000050b7210 */ /* 0x000fe40007f9e0ff */
[----:B------:R-:W-:Y:S02]  /*e1b0*/  LEA R12, P2, R234, R5, 0x5 ;  /* 0x00000005ea0c7211 */ /* 0x000fe400078428ff */
[--C-:B------:R-:W-:Y:S02]  /*e1c0*/  LOP3.LUT R3, R192, 0x200, R194.reuse, 0xf8, !PT ;  /* 0x00000200c0037812 */ /* 0x100fe400078ef8c2 */
[----:B------:R-:W-:Y:S02]  /*e1d0*/  LOP3.LUT R2, R191, 0x8, RZ, 0xc0, !PT ;  /* 0x00000008bf027812 */ /* 0x000fe400078ec0ff */
[----:B------:R-:W-:Y:S04]  /*e1e0*/  LOP3.LUT R0, R189, 0x1c0, R194, 0xf8, !PT ;  /* 0x000001c0bd007812 */ /* 0x000fe800078ef8c2 */
[----:B------:R-:W-:Y:S02]  /*e1f0*/  LOP3.LUT R2, R3, R0, R2, 0xf6, !PT ;  /* 0x0000000003027212 */ /* 0x000fe400078ef602 */
[----:B------:R-:W-:Y:S02]  /*e200*/  LOP3.LUT R0, R0, 0x8, R193, 0x78, !PT ;  /* 0x0000000800007812 */ /* 0x000fe400078e78c1 */
[----:B------:R-:W-:Y:S03]  /*e210*/  LEA R103, R2, UR5, 0x1 ;  /* 0x0000000502677c11 */ /* 0x000fe6000f8e08ff */
[----:B------:R-:W-:Y:S02]  /*e220*/  IMAD R0, R0, 0x2, R195 ;  /* 0x0000000200007824 */ /* 0x000fe400078e02c3 */
[----:B------:R-:W-:Y:S02]  /*e230*/  IMAD.IADD R187, R190, 0x1, R103 ;  /* 0x00000001bebb7824 */ /* 0x000fe400078e0267 */
[----:B------:R-:W-:Y:S04]  /*e240*/  VIADD R28, R0, UR5 ;  /* 0x00000005001c7c36 */ /* 0x000fe80008000000 */
[----:B------:R-:W-:Y:S01]  /*e250*/  IMAD.IADD R3, R28, 0x1, R190 ;  /* 0x000000011c037824 */ /* 0x000fe200078e02be */
[CC--:B--2---:R-:W-:Y:S02]  /*e260*/  LEA R6, P1, R8.reuse, R10.reuse, 0x7 ;  /* 0x0000000a08067211 */ /* 0x0c4fe400078238ff */
[-C--:B------:R-:W-:Y:S02]  /*e270*/  LEA R4, P5, R5, R10.reuse, 0x1 ;  /* 0x0000000a05047211 */ /* 0x080fe400078a08ff */
[--C-:B---3--:R-:W-:Y:S02]  /*e280*/  LEA.HI.X R7, R8, R15, R9.reuse, 0x7, P1 ;  /* 0x0000000f08077211 */ /* 0x108fe400008f3c09 */
[----:B------:R-:W-:Y:S02]  /*e290*/  ISETP.GE.AND P1, PT, R14, UR9, PT ;  /* 0x000000090e007c0c */ /* 0x000fe4000bf26270 */
[----:B------:R-:W-:Y:S01]  /*e2a0*/  LEA.HI.X R9, R8, R13, R9, 0x6, P0 ;  /* 0x0000000d08097211 */ /* 0x000fe200000f3409 */
[----:B------:R-:W-:Y:S01]  /*e2b0*/  @!PT LDS RZ, [RZ] ;  /* 0x00000000fffff984 */ /* 0x000fe20000000800 */
[----:B------:R-:W-:Y:S01]  /*e2c0*/  @!PT LDS RZ, [RZ] ;  /* 0x00000000fffff984 */ /* 0x000fe20000000800 */
[----:B------:R-:W-:Y:S01]  /*e2d0*/  @!PT LDS RZ, [RZ] ;  /* 0x00000000fffff984 */ /* 0x000fe20000000800 */
[----:B------:R-:W-:Y:S01]  /*e2e0*/  @!P3 LDGSTS.E.BYPASS.LTC128B.128 [R197+0xc000], desc[UR16][R6.64] ;  /* 0x0c00000006c5bfae */ /* 0x000fe2000b981a10 */
[----:B------:R-:W-:Y:S02]  /*e2f0*/  LOP3.LUT R8, R189, 0x80, RZ, 0xfc, !PT ;  /* 0x00000080bd087812 */ /* 0x000fe400078efcff */
[----:B------:R-:W-:Y:S02]  /*e300*/  LEA.HI.X R5, R5, R15, R9, 0x1, P5 ;  /* 0x0000000f05057211 */ /* 0x000fe400028f0c09 */
[----:B------:R-:W-:Y:S01]  /*e310*/  @P3 STS.128 [R197+0xc000], RZ ;  /* 0x00c000ffc5003388 */ /* 0x000fe20000000c00 */
[----:B------:R-:W-:Y:S01]  /*e320*/  ISETP.GE.AND P0, PT, R8, UR9, PT ;  /* 0x0000000908007c0c */ /* 0x000fe2000bf06270 */
[----:B------:R-:W-:Y:S01]  /*e330*/  IMAD.X R13, R9, 0x1, R13, P4 ;  /* 0x00000001090d7824 */ /* 0x000fe200020e060d */
[----:B------:R-:W-:Y:S02]  /*e340*/  ISETP.GE.AND P3, PT, R189, UR9, PT ;  /* 0x00000009bd007c0c */ /* 0x000fe4000bf66270 */
[----:B------:R2:W-:Y:S01]  /*e350*/  STL [R1+0x5c], R8 ;  /* 0x00005c0801007387 */ /* 0x0005e20000100800 */
[----:B-1----:R-:W-:Y:S04]  /*e360*/  LEA.HI.X R14, R234, R9, R235, 0x5, P2 ;  /* 0x00000009ea0e7211 */ /* 0x002fe800010f2ceb */
        /* <DEDUP_REMOVED lines=14> */
[----:B------:R-:W-:Y:S01]  /*e450*/  @P3 STS.128 [R197+0xc800], RZ ;  /* 0x00c800ffc5003388 */ /* 0x000fe20000000c00 */
[CC--:B--2---:R-:W-:Y:S02]  /*e460*/  LEA R8, P4, R11.reuse, R10.reuse, 0x1 ;  /* 0x0000000a0b087211 */ /* 0x0c4fe400078808ff */
[C---:B------:R-:W-:Y:S02]  /*e470*/  LEA R10, P2, R12.reuse, R10, 0x1 ;  /* 0x0000000a0c0a7211 */ /* 0x040fe400078408ff */
[----:B------:R-:W-:Y:S01]  /*e480*/  @!PT LDS RZ, [RZ] ;  /* 0x00000000fffff984 */ /* 0x000fe20000000800 */
[----:B------:R-:W-:Y:S01]  /*e490*/  @!PT LDS RZ, [RZ] ;  /* 0x00000000fffff984 */ /* 0x000fe20000000800 */
[----:B------:R-:W-:Y:S01]  /*e4a0*/  @!PT LDS RZ, [RZ] ;  /* 0x00000000fffff984 */ /* 0x000fe20000000800 */
[----:B------:R-:W-:Y:S01]  /*e4b0*/  @!P1 LDGSTS.E.BYPASS.LTC128B.128 [R197+0xe800], desc[UR16][R4.64+0x80] ;  /* 0x0e80008004c59fae */ /* 0x000fe2000b981a10 */
[-C--:B------:R-:W-:Y:S02]  /*e4c0*/  LEA.HI.X R9, R11, R15.reuse, R13, 0x1, P4 ;  /* 0x0000000f0b097211 */ /* 0x080fe400020f0c0d */
[----:B------:R-:W-:Y:S02]  /*e4d0*/  LEA.HI.X R11, R12, R15, R14, 0x1, P2 ;  /* 0x0000000f0c0b7211 */ /* 0x000fe400010f0c0e */
[----:B------:R-:W-:Y:S01]  /*e4e0*/  @P1 STS.128 [R197+0xe800], RZ ;  /* 0x00e800ffc5001388 */ /* 0x000fe20000000c00 */
[----:B------:R-:W-:Y:S04]  /*e4f0*/  LOP3.LUT P2, RZ, R193, 0x4, RZ, 0xc0, !PT ;  /* 0x00000004c1ff7812 */ /* 0x000fe8000784c0ff */
[----:B------:R-:W-:Y:S01]  /*e500*/  @!PT LDS RZ, [RZ] ;  /* 0x00000000fffff984 */ /* 0x000fe20000000800 */
[----:B------:R-:W-:Y:S01]  /*e510*/  @!PT LDS RZ, [RZ] ;  /* 0x00000000fffff984 */ /* 0x000fe20000000800 */
[----:B------:R-:W-:Y:S01]  /*e520*/  @!PT LDS RZ, [RZ] ;  /* 0x00000000fffff984 */ /* 0x000fe20000000800 */
[----:B------:R-:W-:Y:S01]  /*e530*/  @!P0 LDGSTS.E.BYPASS.LTC128B.128 [R197+0x10800], desc[UR16][R4.64+0x100] ;  /* 0x1080010004c58fae */ /* 0x000fe2000b981a10 */
[----:B------:R-:W-:Y:S04]  /*e540*/  SEL R2, R196, 0xffffffc0, !P2 ;  /* 0xffffffc0c4027807 */ /* 0x000fe80005000000 */
[----:B------:R-:W-:Y:S01]  /*e550*/  @P0 STS.128 [R197+0x10800], RZ ;  /* 0x010800ffc5000388 */ /* 0x000fe20000000c00 */
[----:B------:R-:W-:Y:S04]  /*e560*/  IMAD.IADD R185, R2, 0x1, R103 ;  /* 0x0000000102b97824 */ /* 0x000fe800078e0267 */
        /* <DEDUP_REMOVED lines=34> */
[----:B------:R-:W-:Y:S05]  /*e790*/  LDSM.16.M88.4 R16, [R0+UR5+0x6800] ;  /* 0x006800050010783b */ /* 0x000fea0008000200 */
[----:B------:R-:W-:Y:S05]  /*e7a0*/  LDSM.16.M88.4 R24, [R0+UR5+0x7000] ;  /* 0x007000050018783b */ /* 0x000fea0008000200 */
[----:B------:R-:W-:Y:S05]  /*e7b0*/  LDSM.16.M88.4 R136, [R0+UR5+0x7800] ;  /* 0x007800050088783b */ /* 0x000fea0008000200 */
[----:B-1----:R-:W1:Y:S05]  /*e7c0*/  LDSM.16.M88.4 R8, [R0+UR5+0x6000] ;  /* 0x006000050008783b */ /* 0x002e6a0008000200 */
[----:B------:R-:W0:Y:S05]  /*e7d0*/  LDGDEPBAR ;  /* 0x00000000000079af */ /* 0x000e2a0000000000 */
[----:B------:R-:W-:Y:S05]  /*e7e0*/  LDSM.16.M88.4 R140, [R187] ;  /* 0x00000000bb8c783b */ /* 0x000fea0000000200 */
[----:B------:R-:W2:Y:S05]  /*e7f0*/  LDSM.16.M88.4 R144, [R3+0x6000] ;  /* 0x006000000390783b */ /* 0x000eaa0000000200 */
[----:B------:R-:W3:Y:S05]  /*e800*/  LDSM.16.M88.4 R148, [R3+0x6800] ;  /* 0x006800000394783b */ /* 0x000eea0000000200 */
[----:B------:R-:W4:Y:S05]  /*e810*/  LDSM.16.M88.4 R152, [R3+0x7000] ;  /* 0x007000000398783b */ /* 0x000f2a0000000200 */
[----:B------:R-:W5:Y:S05]  /*e820*/  LDSM.16.M88.4 R156, [R3+0x7800] ;  /* 0x00780000039c783b */ /* 0x000f6a0000000200 */
[----:B------:R-:W-:Y:S05]  /*e830*/  LDSM.16.M88.4 R160, [R185] ;  /* 0x00000000b9a0783b */ /* 0x000fea0000000200 */
[----:B------:R-:W5:Y:S01]  /*e840*/  LDSM.16.M88.4 R164, [R2+0x6000] ;  /* 0x0060000002a4783b */ /* 0x000f620000000200 */
[C---:B-1----:R-:W-:Y:S04]  /*e850*/  HMMA.16816.F32.BF16 R4, R32.reuse, R8, RZ ;  /* 0x000000082004723c */ /* 0x042fe800000418ff */
[----:B------:R-:W1:Y:S04]  /*e860*/  LDSM.16.M88.4 R168, [R2+0x6800] ;  /* 0x0068000002a8783b */ /* 0x000e680000000200 */
[C---:B------:R-:W-:Y:S01]  /*e870*/  HMMA.16816.F32.BF16 R8, R32.reuse, R10, RZ ;  /* 0x0000000a2008723c */ /* 0x040fe200000418ff */
[----:B------:R-:W-:Y:S05]  /*e880*/  LDSM.16.M88.4 R172, [R0+UR5+0x8000] ;  /* 0x0080000500ac783b */ /* 0x000fea0008000200 */
[----:B------:R-:W-:Y:S02]  /*e890*/  LDSM.16.M88.4 R176, [R2+0x8800] ;  /* 0x0088000002b0783b */ /* 0x000fe40000000200 */
[C---:B------:R-:W-:Y:S03]  /*e8a0*/  HMMA.16816.F32.BF16 R12, R32.reuse, R16, RZ ;  /* 0x00000010200c723c */ /* 0x040fe600000418ff */
[----:B------:R-:W-:Y:S05]  /*e8b0*/  LDSM.16.M88.4 R180, [R100+0x9000] ;  /* 0x0090000064b4783b */ /* 0x000fea0000000200 */
[C---:B------:R-:W-:Y:S01]  /*e8c0*/  HMMA.16816.F32.BF16 R16, R32.reuse, R18, RZ ;  /* 0x000000122010723c */ /* 0x040fe200000418ff */
[----:B------:R-:W-:Y:S07]  /*e8d0*/  STL [R1+0x70], R206 ;  /* 0x000070ce01007387 */ /* 0x000fee0000100800 */
[C---:B------:R-:W-:Y:S08]  /*e8e0*/  HMMA.16816.F32.BF16 R20, R32.reuse, R24, RZ ;  /* 0x000000182014723c */ /* 0x040ff000000418ff */
[C---:B------:R-:W-:Y:S08]  /*e8f0*/  HMMA.16816.F32.BF16 R24, R32.reuse, R26, RZ ;  /* 0x0000001a2018723c */ /* 0x040ff000000418ff */
[C---:B------:R-:W-:Y:S08]  /*e900*/  HMMA.16816.F32.BF16 R28, R32.reuse, R136, RZ ;  /* 0x00000088201c723c */ /* 0x040ff000000418ff */
[----:B------:R-:W-:Y:S01]  /*e910*/  HMMA.16816.F32.BF16 R32, R32, R138, RZ ;  /* 0x0000008a2020723c */ /* 0x000fe200000418ff */
[----:B------:R-:W1:Y:S07]  /*e920*/  LDSM.16.M88.4 R136, [R2+0x7000] ;  /* 0x007000000288783b */ /* 0x000e6e0000000200 */
[C---:B--2---:R-:W-:Y:S08]  /*e930*/  HMMA.16816.F32.BF16 R4, R140.reuse, R144, R4 ;  /* 0x000000908c04723c */ /* 0x044ff00000041804 */
[C---:B------:R-:W-:Y:S01]  /*e940*/  HMMA.16816.F32.BF16 R8, R140.reuse, R146, R8 ;  /* 0x000000928c08723c */ /* 0x040fe20000041808 */
[----:B------:R-:W2:Y:S07]  /*e950*/  LDSM.16.M88.4 R144, [R2+0x7800] ;  /* 0x007800000290783b */ /* 0x000eae0000000200 */
[C---:B---3--:R-:W-:Y:S08]  /*e960*/  HMMA.16816.F32.BF16 R12, R140.reuse, R148, R12 ;  /* 0x000000948c0c723c */ /* 0x048ff0000004180c */
[C---:B------:R-:W-:Y:S01]  /*e970*/  HMMA.16816.F32.BF16 R16, R140.reuse, R150, R16 ;  /* 0x000000968c10723c */ /* 0x040fe20000041810 */
[----:B------:R-:W-:Y:S07]  /*e980*/  LDSM.16.M88.4 R148, [R188] ;  /* 0x00000000bc94783b */ /* 0x000fee0000000200 */
[C---:B----4-:R-:W-:Y:S08]  /*e990*/  HMMA.16816.F32.BF16 R20, R140.reuse, R152, R20 ;  /* 0x000000988c14723c */ /* 0x050ff00000041814 */
[C---:B------:R-:W-:Y:S01]  /*e9a0*/  HMMA.16816.F32.BF16 R24, R140.reuse, R154, R24 ;  /* 0x0000009a8c18723c */ /* 0x040fe20000041818 */
[----:B------:R-:W3:Y:S07]  /*e9b0*/  LDSM.16.M88.4 R152, [R100+0x6000] ;  /* 0x006000006498783b */ /* 0x000eee0000000200 */
[C---:B-----5:R-:W-:Y:S08]  /*e9c0*/  HMMA.16816.F32.BF16 R28, R140.reuse, R156, R28 ;  /* 0x0000009c8c1c723c */ /* 0x060ff0000004181c */
[----:B------:R-:W-:Y:S01]  /*e9d0*/  HMMA.16816.F32.BF16 R32, R140, R158, R32 ;  /* 0x0000009e8c20723c */ /* 0x000fe20000041820 */
[----:B------:R-:W4:Y:S05]  /*e9e0*/  LDSM.16.M88.4 R140, [R100+0x6800] ;  /* 0x00680000648c783b */ /* 0x000f2a0000000200 */
[----:B------:R-:W5:Y:S02]  /*e9f0*/  LDSM.16.M88.4 R156, [R100+0x7000] ;  /* 0x00700000649c783b */ /* 0x000f640000000200 */
[C---:B------:R-:W-:Y:S08]  /*ea00*/  HMMA.16816.F32.BF16 R4, R160.reuse, R164, R4 ;  /* 0x000000a4a004723c */ /* 0x040ff00000041804 */
[C---:B------:R-:W-:Y:S01]  /*ea10*/  HMMA.16816.F32.BF16 R8, R160.reuse, R166, R8 ;  /* 0x000000a6a008723c */ /* 0x040fe20000041808 */
[----:B------:R-:W5:Y:S07]  /*ea20*/  LDSM.16.M88.4 R164, [R100+0x7800] ;  /* 0x0078000064a4783b */ /* 0x000f6e0000000200 */
[C---:B-1----:R-:W-:Y:S08]  /*ea30*/  HMMA.16816.F32.BF16 R12, R160.reuse, R168, R12 ;  /* 0x000000a8a00c723c */ /* 0x042ff0000004180c */
[C---:B------:R-:W-:Y:S01]  /*ea40*/  HMMA.16816.F32.BF16 R16, R160.reuse, R170, R16 ;  /* 0x000000aaa010723c */ /* 0x040fe20000041810 */
[----:B------:R-:W1:Y:S07]  /*ea50*/  LDSM.16.M88.4 R168, [R103+0x2000] ;  /* 0x0020000067a8783b */ /* 0x000e6e0000000200 */
[C---:B------:R-:W-:Y:S08]  /*ea60*/  HMMA.16816.F32.BF16 R20, R160.reuse, R136, R20 ;  /* 0x00000088a014723c */ /* 0x040ff00000041814 */
[C---:B------:R-:W-:Y:S01]  /*ea70*/  HMMA.16816.F32.BF16 R24, R160.reuse, R138, R24 ;  /* 0x0000008aa018723c */ /* 0x040fe20000041818 */
[----:B------:R-:W1:Y:S07]  /*ea80*/  LDSM.16.M88.4 R136, [R0+UR5+0x8800] ;  /* 0x008800050088783b */ /* 0x000e6e0008000200 */
[C---:B--2---:R-:W-:Y:S08]  /*ea90*/  HMMA.16816.F32.BF16 R28, R160.reuse, R144, R28 ;  /* 0x00000090a01c723c */ /* 0x044ff0000004181c */
[----:B------:R-:W-:Y:S01]  /*eaa0*/  HMMA.16816.F32.BF16 R32, R160, R146, R32 ;  /* 0x00000092a020723c */ /* 0x000fe20000041820 */
[----:B------:R-:W2:Y:S05]  /*eab0*/  LDSM.16.M88.4 R144, [R0+UR5+0x9000] ;  /* 0x009000050090783b */ /* 0x000eaa0008000200 */
[----:B------:R-:W-:Y:S02]  /*eac0*/  LDSM.16.M88.4 R160, [R3+0x9000] ;  /* 0x0090000003a0783b */ /* 0x000fe40000000200 */
[C---:B---3--:R-:W-:Y:S08]  /*ead0*/  HMMA.16816.F32.BF16 R4, R148.reuse, R152, R4 ;  /* 0x000000989404723c */ /* 0x048ff00000041804 */
[C---:B------:R-:W-:Y:S01]  /*eae0*/  HMMA.16816.F32.BF16 R8, R148.reuse, R154, R8 ;  /* 0x0000009a9408723c */ /* 0x040fe20000041808 */
[----:B------:R-:W-:Y:S07]  /*eaf0*/  LDSM.16.M88.4 R152, [R3+0x8000] ;  /* 0x008000000398783b */ /* 0x000fee0000000200 */
[C---:B----4-:R-:W-:Y:S08]  /*eb00*/  HMMA.16816.F32.BF16 R12, R148.reuse, R140, R12 ;  /* 0x0000008c940c723c */ /* 0x050ff0000004180c */
[C---:B------:R-:W-:Y:S01]  /*eb10*/  HMMA.16816.F32.BF16 R16, R148.reuse, R142, R16 ;  /* 0x0000008e9410723c */ /* 0x040fe20000041810 */
[----:B------:R-:W3:Y:S07]  /*eb20*/  LDSM.16.M88.4 R140, [R0+UR5+0x9800] ;  /* 0x00980005008c783b */ /* 0x000eee0008000200 */
[C---:B-----5:R-:W-:Y:S08]  /*eb30*/  HMMA.16816.F32.BF16 R20, R148.reuse, R156, R20 ;  /* 0x0000009c9414723c */ /* 0x060ff00000041814 */
[C---:B------:R-:W-:Y:S01]  /*eb40*/  HMMA.16816.F32.BF16 R24, R148.reuse, R158, R24 ;  /* 0x0000009e9418723c */ /* 0x040fe20000041818 */
[----:B------:R-:W-:Y:S07]  /*eb50*/  LDSM.16.M88.4 R156, [R3+0x8800] ;  /* 0x00880000039c783b */ /* 0x000fee0000000200 */
[C---:B------:R-:W-:Y:S08]  /*eb60*/  HMMA.16816.F32.BF16 R28, R148.reuse, R164, R28 ;  /* 0x000000a4941c723c */ /* 0x040ff0000004181c */
[----:B------:R-:W-:Y:S01]  /*eb70*/  HMMA.16816.F32.BF16 R32, R148, R166, R32 ;  /* 0x000000a69420723c */ /* 0x000fe20000041820 */
[----:B------:R-:W4:Y:S05]  /*eb80*/  LDSM.16.M88.4 R148, [R187+0x2000] ;  /* 0x00200000bb94783b */ /* 0x000f2a0000000200 */
[----:B------:R-:W-:Y:S02]  /*eb90*/  LDSM.16.M88.4 R164, [R185+0x2000] ;  /* 0x00200000b9a4783b */ /* 0x000fe40000000200 */
[C---:B-1----:R-:W-:Y:S08]  /*eba0*/  HMMA.16816.F32.BF16 R4, R168.reuse, R172, R4 ;  /* 0x000000aca804723c */ /* 0x042ff00000041804 */
[C---:B------:R-:W-:Y:S01]  /*ebb0*/  HMMA.16816.F32.BF16 R8, R168.reuse, R174, R8 ;  /* 0x000000aea808723c */ /* 0x040fe20000041808 */
[----:B------:R-:W-:Y:S07]  /*ebc0*/  LDSM.16.M88.4 R172, [R2+0x8000] ;  /* 0x0080000002ac783b */ /* 0x000fee0000000200 */
[C---:B------:R-:W-:Y:S08]  /*ebd0*/  HMMA.16816.F32.BF16 R12, R168.reuse, R136, R12 ;  /* 0x00000088a80c723c */ /* 0x040ff0000004180c */
        /* <DEDUP_REMOVED lines=8> */
[----:B------:R-:W-:Y:S02]  /*ec60*/  LDSM.16.M88.4 R168, [R100+0x8800] ;  /* 0x0088000064a8783b */ /* 0x000fe40000000200 */
[C---:B----4-:R-:W-:Y:S08]  /*ec70*/  HMMA.16816.F32.BF16 R4, R148.reuse, R152, R4 ;  /* 0x000000989404723c */ /* 0x050ff00000041804 */
        /* <DEDUP_REMOVED lines=20> */
[----:B------:R-:W-:Y:S07]  /*edc0*/  LDSM.16.M88.4 R144, [R187+0x4000] ;  /* 0x00400000bb90783b */ /* 0x000fee0000000200 */
[C---:B---3--:R-:W-:Y:S08]  /*edd0*/  HMMA.16816.F32.BF16 R28, R164.reuse, R140, R28 ;  /* 0x0000008ca41c723c */ /* 0x048ff0000004181c */
[----:B------:R-:W-:Y:S01]  /*ede0*/  HMMA.16816.F32.BF16 R32, R164, R142, R32 ;  /* 0x0000008ea420723c */ /* 0x000fe20000041820 */
[----:B------:R2:W3:Y:S05]  /*edf0*/  LDSM.16.M88.4 R140, [R0+UR5+0xb800] ;  /* 0x00b80005008c783b */ /* 0x0004ea0008000200 */
[----:B------:R1:W-:Y:S02]  /*ee00*/  LDSM.16.M88.4 R164, [R185+0x4000] ;  /* 0x00400000b9a4783b */ /* 0x0003e40000000200 */
[C---:B----4-:R-:W-:Y:S08]  /*ee10*/  HMMA.16816.F32.BF16 R4, R152.reuse, R156, R4 ;  /* 0x0000009c9804723c */ /* 0x050ff00000041804 */
[C---:B------:R-:W-:Y:S01]  /*ee20*/  HMMA.16816.F32.BF16 R8, R152.reuse, R158, R8 ;  /* 0x0000009e9808723c */ /* 0x040fe20000041808 */
[----:B------:R-:W4:Y:S07]  /*ee30*/  LDSM.16.M88.4 R156, [R3+0xa000] ;  /* 0x00a00000039c783b */ /* 0x000f2e0000000200 */
[C---:B------:R-:W-:Y:S03]  /*ee40*/  HMMA.16816.F32.BF16 R12, R152.reuse, R168, R12 ;  /* 0x000000a8980c723c */ /* 0x040fe6000004180c */
[----:B--2---:R-:W-:Y:S05]  /*ee50*/  LOP3.LUT R0, R206, 0x6, RZ, 0xc0, !PT ;  /* 0x00000006ce007812 */ /* 0x004fea00078ec0ff */
[C---:B------:R-:W-:Y:S01]  /*ee60*/  HMMA.16816.F32.BF16 R16, R152.reuse, R170, R16 ;  /* 0x000000aa9810723c */ /* 0x040fe20000041810 */
[----:B------:R-:W-:Y:S05]  /*ee70*/  LDSM.16.M88.4 R168, [R2+0xa000] ;  /* 0x00a0000002a8783b */ /* 0x000fea0000000200 */
[----:B------:R2:W-:Y:S02]  /*ee80*/  STL [R1+0x54], R0 ;  /* 0x0000540001007387 */ /* 0x0005e40000100800 */
[C---:B------:R-:W-:Y:S03]  /*ee90*/  HMMA.16816.F32.BF16 R20, R152.reuse, R180, R20 ;  /* 0x000000b49814723c */ /* 0x040fe60000041814 */
[----:B-1----:R-:W4:Y:S05]  /*eea0*/  LDL R185, [R1+0x78] ;  /* 0x0000780001b97983 */ /* 0x002f2a0000100800 */
[C---:B------:R-:W-:Y:S08]  /*eeb0*/  HMMA.16816.F32.BF16 R24, R152.reuse, R182, R24 ;  /* 0x000000b69818723c */ /* 0x040ff00000041818 */
[C---:B------:R-:W-:Y:S03]  /*eec0*/  HMMA.16816.F32.BF16 R28, R152.reuse, R136, R28 ;  /* 0x00000088981c723c */ /* 0x040fe6000004181c */
[----:B--2---:R-:W-:Y:S05]  /*eed0*/  IMAD R0, R203, 0x40, R0 ;  /* 0x00000040cb007824 */ /* 0x004fea00078e0200 */
[----:B------:R-:W-:Y:S01]  /*eee0*/  HMMA.16816.F32.BF16 R32, R152, R138, R32 ;  /* 0x0000008a9820723c */ /* 0x000fe20000041820 */
[----:B------:R-:W1:Y:S02]  /*eef0*/  LDSM.16.M88.4 R136, [R3+0xa800] ;  /* 0x00a800000388783b */ /* 0x000e640000000200 */
[-C--:B------:R-:W-:Y:S02]  /*ef00*/  ISETP.GT.AND P4, PT, R198, R0.reuse, PT ;  /* 0x00000000c600720c */ /* 0x080fe40003f84270 */
[C---:B------:R-:W-:Y:S01]  /*ef10*/  ISETP.GT.AND P5, PT, R199.reuse, R0, PT ;  /* 0x00000000c700720c */ /* 0x040fe20003fa4270 */
[----:B------:R-:W2:Y:S02]  /*ef20*/  LDSM.16.M88.4 R152, [R3+0xb000] ;  /* 0x00b000000398783b */ /* 0x000ea40000000200 */
[C---:B-----5:R-:W-:Y:S08]  /*ef30*/  HMMA.16816.F32.BF16 R4, R148.reuse, R160, R4 ;  /* 0x000000a09404723c */ /* 0x060ff00000041804 */
[C---:B------:R-:W-:Y:S01]  /*ef40*/  HMMA.16816.F32.BF16 R8, R148.reuse, R162, R8 ;  /* 0x000000a29408723c */ /* 0x040fe20000041808 */
[----:B------:R5:W2:Y:S07]  /*ef50*/  LDSM.16.M88.4 R160, [R3+0xb800] ;  /* 0x00b8000003a0783b */ /* 0x000aae0000000200 */
[C---:B------:R-:W-:Y:S08]  /*ef60*/  HMMA.16816.F32.BF16 R12, R148.reuse, R172, R12 ;  /* 0x000000ac940c723c */ /* 0x040ff0000004180c */
[C---:B------:R-:W-:Y:S01]  /*ef70*/  HMMA.16816.F32.BF16 R16, R148.reuse, R174, R16 ;  /* 0x000000ae9410723c */ /* 0x040fe20000041810 */
[----:B------:R-:W-:Y:S07]  /*ef80*/  LDSM.16.M88.4 R172, [R2+0xb800] ;  /* 0x00b8000002ac783b */ /* 0x000fee0000000200 */
[C---:B------:R-:W-:Y:S03]  /*ef90*/  HMMA.16816.F32.BF16 R20, R148.reuse, R176, R20 ;  /* 0x000000b09414723c */ /* 0x040fe60000041814 */
[C---:B-----5:R-:W-:Y:S05]  /*efa0*/  VIADD R3, R0.reuse, 0x38 ;  /* 0x0000003800037836 */ /* 0x060fea0000000000 */
[C---:B------:R-:W-:Y:S01]  /*efb0*/  HMMA.16816.F32.BF16 R24, R148.reuse, R178, R24 ;  /* 0x000000b29418723c */ /* 0x040fe20000041818 */
[----:B------:R-:W-:Y:S07]  /*efc0*/  LDSM.16.M88.4 R176, [R100+0xa000] ;  /* 0x00a0000064b0783b */ /* 0x000fee0000000200 */
[C---:B---3--:R-:W-:Y:S08]  /*efd0*/  HMMA.16816.F32.BF16 R28, R148.reuse, R140, R28 ;  /* 0x0000008c941c723c */ /* 0x048ff0000004181c */
[----:B------:R-:W-:Y:S01]  /*efe0*/  HMMA.16816.F32.BF16 R32, R148, R142, R32 ;  /* 0x0000008e9420723c */ /* 0x000fe20000041820 */
[----:B------:R-:W3:Y:S05]  /*eff0*/  LDSM.16.M88.4 R140, [R2+0xa800] ;  /* 0x00a80000028c783b */ /* 0x000eea0000000200 */
[----:B------:R5:W3:Y:S02]  /*f000*/  LDSM.16.M88.4 R148, [R2+0xb000] ;  /* 0x00b000000294783b */ /* 0x000ae40000000200 */
[C---:B----4-:R-:W-:Y:S08]  /*f010*/  HMMA.16816.F32.BF16 R4, R144.reuse, R156, R4 ;  /* 0x0000009c9004723c */ /* 0x050ff00000041804 */
[C---:B------:R-:W-:Y:S01]  /*f020*/  HMMA.16816.F32.BF16 R8, R144.reuse, R158, R8 ;  /* 0x0000009e9008723c */ /* 0x040fe20000041808 */
[----:B------:R-:W4:Y:S07]  /*f030*/  LDSM.16.M88.4 R156, [R188+0x4000] ;  /* 0x00400000bc9c783b */ /* 0x000f2e0000000200 */
[C---:B-1----:R-:W-:Y:S03]  /*f040*/  HMMA.16816.F32.BF16 R12, R144.reuse, R136, R12 ;  /* 0x00000088900c723c */ /* 0x042fe6000004180c */
[C---:B-----5:R-:W-:Y:S05]  /*f050*/  VIADD R2, R0.reuse, 0x31 ;  /* 0x0000003100027836 */ /* 0x060fea0000000000 */
[C---:B------:R-:W-:Y:S01]  /*f060*/  HMMA.16816.F32.BF16 R16, R144.reuse, R138, R16 ;  /* 0x0000008a9010723c */ /* 0x040fe20000041810 */
[----:B------:R-:W1:Y:S07]  /*f070*/  LDSM.16.M88.4 R136, [R100+0xa800] ;  /* 0x00a800006488783b */ /* 0x000e6e0000000200 */
[C---:B--2---:R-:W-:Y:S08]  /*f080*/  HMMA.16816.F32.BF16 R20, R144.reuse, R152, R20 ;  /* 0x000000989014723c */ /* 0x044ff00000041814 */
[C---:B------:R-:W-:Y:S03]  /*f090*/  HMMA.16816.F32.BF16 R24, R144.reuse, R154, R24 ;  /* 0x0000009a9018723c */ /* 0x040fe60000041818 */
[C---:B------:R-:W-:Y:S02]  /*f0a0*/  VIADD R155, R0.reuse, 0x8 ;  /* 0x00000008009b7836 */ /* 0x040fe40000000000 */
[C---:B------:R-:W-:Y:S03]  /*f0b0*/  VIADD R154, R0.reuse, 0x9 ;  /* 0x00000009009a7836 */ /* 0x040fe60000000000 */
[C---:B------:R-:W-:Y:S08]  /*f0c0*/  HMMA.16816.F32.BF16 R28, R144.reuse, R160, R28 ;  /* 0x000000a0901c723c */ /* 0x040ff0000004181c */
[----:B------:R-:W-:Y:S01]  /*f0d0*/  HMMA.16816.F32.BF16 R32, R144, R162, R32 ;  /* 0x000000a29020723c */ /* 0x000fe20000041820 */
[----:B------:R-:W-:Y:S07]  /*f0e0*/  LDSM.16.M88.4 R144, [R100+0xb800] ;  /* 0x00b800006490783b */ /* 0x000fee0000000200 */
[C---:B------:R-:W-:Y:S08]  /*f0f0*/  HMMA.16816.F32.BF16 R4, R164.reuse, R168, R4 ;  /* 0x000000a8a404723c */ /* 0x040ff00000041804 */
[C---:B------:R-:W-:Y:S08]  /*f100*/  HMMA.16816.F32.BF16 R8, R164.reuse, R170, R8 ;  /* 0x000000aaa408723c */ /* 0x040ff00000041808 */
[C---:B---3--:R-:W-:Y:S08]  /*f110*/  HMMA.16816.F32.BF16 R12, R164.reuse, R140, R12 ;  /* 0x0000008ca40c723c */ /* 0x048ff0000004180c */
[C---:B------:R-:W-:Y:S01]  /*f120*/  HMMA.16816.F32.BF16 R16, R164.reuse, R142, R16 ;  /* 0x0000008ea410723c */ /* 0x040fe20000041810 */
[----:B------:R-:W2:Y:S01]  /*f130*/  LDSM.16.M88.4 R140, [R100+0xb000] ;  /* 0x00b00000648c783b */ /* 0x000ea20000000200 */
[----:B------:R-:W-:Y:S04]  /*f140*/  DEPBAR.LE SB0, 0x0 ;  /* 0x000080000000791a */ /* 0x000fe80000000000 */
[----:B------:R-:W-:Y:S02]  /*f150*/  BAR.SYNC.DEFER_BLOCKING 0x0 ;  /* 0x0000000000007b1d */ /* 0x000fe40000010000 */
[C---:B------:R-:W-:Y:S05]  /*f160*/  HMMA.16816.F32.BF16 R20, R164.reuse, R148, R20 ;  /* 0x00000094a414723c */ /* 0x040fea0000041814 */
[C---:B------:R-:W-:Y:S02]  /*f170*/  VIADD R149, R0.reuse, 0x10 ;  /* 0x0000001000957836 */ /* 0x040fe40000000000 */
[C---:B------:R-:W-:Y:S01]  /*f180*/  VIADD R148, R0.reuse, 0x11 ;  /* 0x0000001100947836 */ /* 0x040fe20000000000 */
[C---:B------:R-:W-:Y:S08]  /*f190*/  HMMA.16816.F32.BF16 R24, R164.reuse, R150, R24 ;  /* 0x00000096a418723c */ /* 0x040ff00000041818 */
[C---:B------:R-:W-:Y:S08]  /*f1a0*/  HMMA.16816.F32.BF16 R28, R164.reuse, R172, R28 ;  /* 0x000000aca41c723c */ /* 0x040ff0000004181c */
[----:B------:R-:W-:Y:S03]  /*f1b0*/  HMMA.16816.F32.BF16 R32, R164, R174, R32 ;  /* 0x000000aea420723c */ /* 0x000fe60000041820 */
[----:B------:R-:W-:Y:S05]  /*f1c0*/  VIADD R164, R0, 0x1 ;  /* 0x0000000100a47836 */ /* 0x000fea0000000000 */
[-C--:B------:R-:W-:Y:S01]  /*f1d0*/  ISETP.GT.AND P6, PT, R198, R164.reuse, PT ;  /* 0x000000a4c600720c */ /* 0x080fe20003fc4270 */
[C---:B----4-:R-:W-:Y:S08]  /*f1e0*/  HMMA.16816.F32.BF16 R4, R156.reuse, R176, R4 ;  /* 0x000000b09c04723c */ /* 0x050ff00000041804 */
[C---:B------:R-:W-:Y:S08]  /*f1f0*/  HMMA.16816.F32.BF16 R8, R156.reuse, R178, R8 ;  /* 0x000000b29c08723c */ /* 0x040ff00000041808 */
[C---:B-1----:R-:W-:Y:S03]  /*f200*/  HMMA.16816.F32.BF16 R12, R156.reuse, R136, R12 ;  /* 0x000000889c0c723c */ /* 0x042fe6000004180c */
[----:B------:R-:W-:Y:S01]  /*f210*/  FSEL R163, R4, -INF , !P4 ;  /* 0xff80000004a37808 */ /* 0x000fe20006000000 */
[C---:B------:R-:W-:Y:S01]  /*f220*/  VIADD R137, R0.reuse, 0x18 ;  /* 0x0000001800897836 */ /* 0x040fe20000000000 */
[----:B------:R-:W-:Y:S01]  /*f230*/  ISETP.GT.AND P4, PT, R199, R164, PT ;  /* 0x000000a4c700720c */ /* 0x000fe20003f84270 */
[C---:B------:R-:W-:Y:S01]  /*f240*/  VIADD R136, R0.reuse, 0x19 ;  /* 0x0000001900887836 */ /* 0x040fe20000000000 */
[----:B------:R-:W-:Y:S01]  /*f250*/  FSEL R162, R5, -INF , !P6 ;  /* 0xff80000005a27808 */ /* 0x000fe20007000000 */
[C---:B------:R-:W-:Y:S03]  /*f260*/  HMMA.16816.F32.BF16 R16, R156.reuse, R138, R16 ;  /* 0x0000008a9c10723c */ /* 0x040fe60000041810 */
[----:B------:R-:W-:Y:S01]  /*f270*/  FSEL R160, R7, -INF , !P4 ;  /* 0xff80000007a07808 */ /* 0x000fe20006000000 */
[----:B------:R-:W-:Y:S01]  /*f280*/  VIADD R7, R0, 0x28 ;  /* 0x0000002800077836 */ /* 0x000fe20000000000 */
[----:B------:R-:W-:Y:S01]  /*f290*/  ISETP.GT.AND P4, PT, R198, R155, PT ;  /* 0x0000009bc600720c */ /* 0x000fe20003f84270 */
[----:B------:R-:W-:Y:S01]  /*f2a0*/  VIADD R4, R0, 0x30 ;  /* 0x0000003000047836 */ /* 0x000fe20000000000 */
[-C--:B------:R-:W-:Y:S01]  /*f2b0*/  ISETP.GT.AND P6, PT, R198, R154.reuse, PT ;  /* 0x0000009ac600720c */ /* 0x080fe20003fc4270 */
[C---:B--2---:R-:W-:Y:S03]  /*f2c0*/  HMMA.16816.F32.BF16 R20, R156.reuse, R140, R20 ;  /* 0x0000008c9c14723c */ /* 0x044fe60000041814 */
        /* <DEDUP_REMOVED lines=8> */
[----:B------:R-:W-:Y:S02]  /*f350*/  ISETP.GT.AND P4, PT, R198, R149, PT ;  /* 0x00000095c600720c */ /* 0x000fe40003f84270 */
[----:B------:R-:W-:Y:S01]  /*f360*/  FSEL R161, R6, -INF , !P5 ;  /* 0xff80000006a17808 */ /* 0x000fe20006800000 */
[C---:B------:R-:W-:Y:S03]  /*f370*/  HMMA.16816.F32.BF16 R28, R156.reuse, R144, R28 ;  /* 0x000000909c1c723c */ /* 0x040fe6000004181c */
[----:B------:R-:W-:Y:S01]  /*f380*/  FSEL R141, R12, -INF , !P4 ;  /* 0xff8000000c8d7808 */ /* 0x000fe20006000000 */
[----:B------:R-:W-:Y:S01]  /*f390*/  VIADD R6, R0, 0x29 ;  /* 0x0000002900067836 */ /* 0x000fe20000000000 */
[C---:B------:R-:W-:Y:S02]  /*f3a0*/  ISETP.GT.AND P4, PT, R199.reuse, R148, PT ;  /* 0x00000094c700720c */ /* 0x040fe40003f84270 */
[----:B------:R-:W-:Y:S01]  /*f3b0*/  ISETP.GT.AND P5, PT, R199, R155, PT ;  /* 0x0000009bc700720c */ /* 0x000fe20003fa4270 */
[----:B------:R-:W-:Y:S03]  /*f3c0*/  HMMA.16816.F32.BF16 R32, R156, R146, R32 ;  /* 0x000000929c20723c */ /* 0x000fe60000041820 */
[----:B------:R-:W-:Y:S02]  /*f3d0*/  FSEL R138, R15, -INF , !P4 ;  /* 0xff8000000f8a7808 */ /* 0x000fe40006000000 */
[----:B------:R-:W-:Y:S02]  /*f3e0*/  ISETP.GT.AND P4, PT, R198, R137, PT ;  /* 0x00000089c600720c */ /* 0x000fe40003f84270 */
[----:B------:R-:W-:Y:S02]  /*f3f0*/  FSEL R151, R10, -INF , !P5 ;  /* 0xff8000000a977808 */ /* 0x000fe40006800000 */
[----:B------:R-:W-:Y:S02]  /*f400*/  FSEL R103, R16, -INF , !P4 ;  /* 0xff80000010677808 */ /* 0x000fe40006000000 */
[C---:B------:R-:W-:Y:S02]  /*f410*/  ISETP.GT.AND P4, PT, R199.reuse, R136, PT ;  /* 0x00000088c700720c */ /* 0x040fe40003f84270 */
[----:B------:R-:W-:Y:S02]  /*f420*/  ISETP.GT.AND P5, PT, R199, R149, PT ;  /* 0x00000095c700720c */ /* 0x000fe40003fa4270 */
        /* <DEDUP_REMOVED lines=15> */
[C---:B------:R-:W-:Y:S02]  /*f520*/  ISETP.GT.AND P5, PT, R199.reuse, R7, PT ;  /* 0x00000007c700720c */ /* 0x040fe40003fa4270 */
[----:B------:R-:W-:Y:S02]  /*f530*/  FSEL R28, R28, -INF , !P4 ;  /* 0xff8000001c1c7808 */ /* 0x000fe40006000000 */
[-C--:B------:R-:W-:Y:S02]  /*f540*/  ISETP.GT.AND P4, PT, R199, R2.reuse, PT ;  /* 0x00000002c700720c */ /* 0x080fe40003f84270 */
[----:B------:R-:W-:Y:S02]  /*f550*/  FSEL R26, R26, -INF , !P5 ;  /* 0xff8000001a1a7808 */ /* 0x000fe40006800000 */
[C---:B------:R-:W-:Y:S02]  /*f560*/  ISETP.GT.AND P5, PT, R198.reuse, R2, PT ;  /* 0x00000002c600720c */ /* 0x040fe40003fa4270 */
[----:B------:R-:W-:Y:S02]  /*f570*/  FSEL R31, R31, -INF , !P4 ;  /* 0xff8000001f1f7808 */ /* 0x000fe40006000000 */
[C---:B------:R-:W-:Y:S02]  /*f580*/  ISETP.GT.AND P6, PT, R198.reuse, R148, PT ;  /* 0x00000094c600720c */ /* 0x040fe40003fc4270 */
[C---:B------:R-:W-:Y:S02]  /*f590*/  ISETP.GT.AND P4, PT, R198.reuse, R5, PT ;  /* 0x00000005c600720c */ /* 0x040fe40003f84270 */
[----:B------:R-:W-:Y:S02]  /*f5a0*/  FSEL R29, R29, -INF , !P5 ;  /* 0xff8000001d1d7808 */ /* 0x000fe40006800000 */
[----:B------:R-:W-:Y:S02]  /*f5b0*/  FSEL R140, R13, -INF , !P6 ;  /* 0xff8000000d8c7808 */ /* 0x000fe40007000000 */
[C---:B------:R-:W-:Y:S02]  /*f5c0*/  ISETP.GT.AND P5, PT, R198.reuse, R3, PT ;  /* 0x00000003c600720c */ /* 0x040fe40003fa4270 */
[----:B------:R-:W-:Y:S02]  /*f5d0*/  FSEL R33, R33, -INF , !P4 ;  /* 0xff80000021217808 */ /* 0x000fe40006000000 */
[----:B------:R-:W-:Y:S02]  /*f5e0*/  ISETP.GT.AND P6, PT, R198, R136, PT ;  /* 0x00000088c600720c */ /* 0x000fe40003fc4270 */
[----:B------:R-:W-:Y:S02]  /*f5f0*/  ISETP.GE.AND P4, PT, R0, R200, PT ;  /* 0x000000c80000720c */ /* 0x000fe40003f86270 */
[----:B------:R-:W-:Y:S02]  /*f600*/  FSEL R32, R32, -INF , !P5 ;  /* 0xff80000020207808 */ /* 0x000fe40006800000 */
[----:B------:R-:W-:Y:S02]  /*f610*/  FSEL R100, R17, -INF , !P6 ;  /* 0xff80000011647808 */ /* 0x000fe40007000000 */
[----:B------:R-:W-:Y:S02]  /*f620*/  ISETP.GT.AND P5, PT, R199, R5, PT ;  /* 0x00000005c700720c */ /* 0x000fe40003fa4270 */
[----:B------:R-:W-:Y:S02]  /*f630*/  FSEL R11, R163, -INF , !P4 ;  /* 0xff800000a30b7808 */ /* 0x000fe40006000000 */
[----:B------:R-:W-:Y:S02]  /*f640*/  ISETP.GT.AND P6, PT, R198, R8, PT ;  /* 0x00000008c600720c */ /* 0x000fe40003fc4270 */
[-C--:B------:R-:W-:Y:S02]  /*f650*/  ISETP.GE.AND P4, PT, R164, R201.reuse, PT ;  /* 0x000000c9a400720c */ /* 0x080fe40003f86270 */
[----:B------:R-:W-:Y:S02]  /*f660*/  FSEL R35, R35, -INF , !P5 ;  /* 0xff80000023237808 */ /* 0x000fe40006800000 */
[----:B------:R-:W-:Y:S02]  /*f670*/  FSEL R21, R21, -INF , !P6 ;  /* 0xff80000015157808 */ /* 0x000fe40007000000 */
[-C--:B------:R-:W-:Y:S02]  /*f680*/  ISETP.GE.AND P5, PT, R0, R201.reuse, PT ;  /* 0x000000c90000720c */ /* 0x080fe40003fa6270 */
[----:B------:R-:W-:Y:S02]  /*f690*/  FSEL R12, R160, -INF , !P4 ;  /* 0xff800000a00c7808 */ /* 0x000fe40006000000 */
[----:B------:R-:W-:Y:S02]  /*f6a0*/  ISETP.GT.AND P6, PT, R198, R6, PT ;  /* 0x00000006c600720c */ /* 0x000fe40003fc4270 */
[----:B------:R-:W-:Y:S02]  /*f6b0*/  ISETP.GE.AND P4, PT, R155, R201, PT ;  /* 0x000000c99b00720c */ /* 0x000fe40003f86270 */
[----:B------:R-:W-:Y:S02]  /*f6c0*/  FSEL R13, R161, -INF , !P5 ;  /* 0xff800000a10d7808 */ /* 0x000fe40006800000 */
[----:B------:R-:W-:Y:S02]  /*f6d0*/  FSEL R25, R25, -INF , !P6 ;  /* 0xff80000019197808 */ /* 0x000fe40007000000 */
[----:B------:R-:W-:Y:S02]  /*f6e0*/  ISETP.GE.AND P5, PT, R154, R200, PT ;  /* 0x000000c89a00720c */ /* 0x000fe40003fa6270 */
        /* <DEDUP_REMOVED lines=8> */
[-C--:B------:R-:W-:Y:S02]  /*f770*/  ISETP.GE.AND P4, PT, R137, R200.reuse, PT ;  /* 0x000000c88900720c */ /* 0x080fe40003f86270 */
[----:B------:R-:W-:Y:S02]  /*f780*/  FSEL R166, R141, -INF , !P5 ;  /* 0xff8000008da67808 */ /* 0x000fe40006800000 */
[----:B------:R-:W-:Y:S02]  /*f790*/  FSEL R34, R34, -INF , !P6 ;  /* 0xff80000022227808 */ /* 0x000fe40007000000 */
[-C--:B------:R-:W-:Y:S02]  /*f7a0*/  ISETP.GE.AND P5, PT, R148, R201.reuse, PT ;  /* 0x000000c99400720c */ /* 0x080fe40003fa6270 */
        /* <DEDUP_REMOVED lines=19> */
[----:B------:R-:W-:Y:S02]  /*f8e0*/  ISETP.GE.AND P6, PT, R149, R201, PT ;  /* 0x000000c99500720c */ /* 0x000fe40003fc6270 */
[-C--:B------:R-:W-:Y:S02]  /*f8f0*/  ISETP.GE.AND P4, PT, R4, R200.reuse, PT ;  /* 0x000000c80400720c */ /* 0x080fe40003f86270 */
[----:B------:R-:W-:Y:S02]  /*f900*/  FMNMX3.FTZ R0, R101, R11, R10, !PT ;  /* 0x0000000b65007276 */ /* 0x000fe4000781000a */
[----:B------:R-:W-:Y:S02]  /*f910*/  FSEL R207, R24, -INF , !P5 ;  /* 0xff80000018cf7808 */ /* 0x000fe40006800000 */
[----:B------:R-:W-:Y:S02]  /*f920*/  FSEL R168, R139, -INF , !P6 ;  /* 0xff8000008ba87808 */ /* 0x000fe40007000000 */
[-C--:B------:R-:W-:Y:S02]  /*f930*/  ISETP.GE.AND P5, PT, R6, R201.reuse, PT ;  /* 0x000000c90600720c */ /* 0x080fe40003fa6270 */
[----:B------:R-:W-:Y:S02]  /*f940*/  FSEL R209, R28, -INF , !P4 ;  /* 0xff8000001cd17808 */ /* 0x000fe40006000000 */
[----:B------:R-:W-:Y:S02]  /*f950*/  ISETP.GE.AND P6, PT, R136, R200, PT ;  /* 0x000000c88800720c */ /* 0x000fe40003fc6270 */
[----:B------:R-:W-:Y:S02]  /*f960*/  ISETP.GE.AND P4, PT, R2, R201, PT ;  /* 0x000000c90200720c */ /* 0x000fe40003f86270 */
[----:B------:R-:W-:Y:S02]  /*f970*/  FMNMX3.FTZ R0, R0, R14, R17, !PT ;  /* 0x0000000e00007276 */ /* 0x000fe40007810011 */
[----:B------:R-:W-:Y:S02]  /*f980*/  FSEL R214, R27, -INF , !P5 ;  /* 0xff8000001bd67808 */ /* 0x000fe40006800000 */
[----:B------:R-:W-:Y:S02]  /*f990*/  FSEL R171, R100, -INF , !P6 ;  /* 0xff80000064ab7808 */ /* 0x000fe40007000000 */
[-C--:B------:R-:W-:Y:S02]  /*f9a0*/  ISETP.GE.AND P5, PT, R2, R200.reuse, PT ;  /* 0x000000c80200720c */ /* 0x080fe40003fa6270 */
[----:B------:R-:W-:Y:S02]  /*f9b0*/  FSEL R212, R31, -INF , !P4 ;  /* 0xff8000001fd47808 */ /* 0x000fe40006000000 */
[----:B------:R-:W-:Y:S02]  /*f9c0*/  ISETP.GE.AND P6, PT, R9, R200, PT ;  /* 0x000000c80900720c */ /* 0x000fe40003fc6270 */
[----:B------:R-:W-:Y:S02]  /*f9d0*/  FMNMX3.FTZ R2, R0, R166, R167, !PT ;  /* 0x000000a600027276 */ /* 0x000fe400078100a7 */
[----:B------:R-:W-:Y:S02]  /*f9e0*/  ISETP.GE.AND P4, PT, R5, R200, PT ;  /* 0x000000c80500720c */ /* 0x000fe40003f86270 */
[----:B------:R-:W-:Y:S02]  /*f9f0*/  FSEL R177, R20, -INF , !P6 ;  /* 0xff80000014b17808 */ /* 0x000fe40007000000 */
[----:B------:R-:W-:Y:S02]  /*fa00*/  FMNMX3.FTZ R0, R102, R13, R12, !PT ;  /* 0x0000000d66007276 */ /* 0x000fe4000781000c */
[----:B------:R-:W-:Y:S02]  /*fa10*/  FMNMX3.FTZ R2, R2, R170, R171, !PT ;  /* 0x000000aa02027276 */ /* 0x000fe400078100ab */
[----:B------:R-:W-:Y:S02]  /*fa20*/  FSEL R182, R33, -INF , !P4 ;  /* 0xff80000021b67808 */ /* 0x000fe40006000000 */
[----:B------:R-:W-:Y:S02]  /*fa30*/  ISETP.GE.AND P6, PT, R8, R201, PT ;  /* 0x000000c90800720c */ /* 0x000fe40003fc6270 */
[----:B------:R-:W-:Y:S02]  /*fa40*/  ISETP.GT.AND P4, PT, R203, R185, PT ;  /* 0x000000b9cb00720c */ /* 0x000fe40003f84270 */
[----:B------:R-:W-:Y:S02]  /*fa50*/  FMNMX3.FTZ R0, R0, R16, R15, !PT ;  /* 0x0000001000007276 */ /* 0x000fe4000781000f */
[----:B------:R-:W-:Y:S02]  /*fa60*/  FMNMX3.FTZ R100, R2, R177, R180, !PT ;  /* 0x000000b102647276 */ /* 0x000fe400078100b4 */
[----:B------:R-:W-:Y:S02]  /*fa70*/  FSEL R206, R23, -INF , !P6 ;  /* 0xff80000017ce7808 */ /* 0x000fe40007000000 */
[----:B------:R-:W-:Y:S02]  /*fa80*/  ISETP.GE.AND P6, PT, R7, R201, PT ;  /* 0x000000c90700720c */ /* 0x000fe40003fc6270 */
[----:B------:R-:W-:Y:S02]  /*fa90*/  FSEL R208, R29, -INF , !P5 ;  /* 0xff8000001dd07808 */ /* 0x000fe40006800000 */
[C---:B------:R-:W-:Y:S02]  /*faa0*/  ISETP.GE.AND P5, PT, R3.reuse, R200, PT ;  /* 0x000000c80300720c */ /* 0x040fe40003fa6270 */
[----:B------:R-:W-:Y:S02]  /*fab0*/  FMNMX3.FTZ R0, R0, R168, R169, !PT ;  /* 0x000000a800007276 */ /* 0x000fe400078100a9 */
[----:B------:R-:W-:Y:S02]  /*fac0*/  FMNMX3.FTZ R100, R100, R207, R210, !PT ;  /* 0x000000cf64647276 */ /* 0x000fe400078100d2 */
[----:B------:R-:W-:Y:S02]  /*fad0*/  FSEL R211, R26, -INF , !P6 ;  /* 0xff8000001ad37808 */ /* 0x000fe40007000000 */
[----:B------:R-:W-:Y:S02]  /*fae0*/  ISETP.GE.AND P6, PT, R4, R201, PT ;  /* 0x000000c90400720c */ /* 0x000fe40003fc6270 */
[----:B------:R-:W-:Y:S02]  /*faf0*/  FSEL R188, R32, -INF , !P5 ;  /* 0xff80000020bc7808 */ /* 0x000fe40006800000 */
[----:B------:R-:W-:Y:S02]  /*fb00*/  FMNMX3.FTZ R0, R0, R172, R173, !PT ;  /* 0x000000ac00007276 */ /* 0x000fe400078100ad */
[----:B------:R-:W-:Y:S02]  /*fb10*/  FMNMX3.FTZ R100, R100, R209, R208, !PT ;  /* 0x000000d164647276 */ /* 0x000fe400078100d0 */
[----:B------:R-:W-:Y:S02]  /*fb20*/  FSEL R213, R30, -INF , !P6 ;  /* 0xff8000001ed57808 */ /* 0x000fe40007000000 */
[-C--:B------:R-:W-:Y:S02]  /*fb30*/  ISETP.GE.AND P6, PT, R3, R201.reuse, PT ;  /* 0x000000c90300720c */ /* 0x080fe40003fc6270 */
[----:B------:R-:W-:Y:S02]  /*fb40*/  ISETP.GE.AND P5, PT, R5, R201, PT ;  /* 0x000000c90500720c */ /* 0x000fe40003fa6270 */
[----:B------:R-:W-:Y:S02]  /*fb50*/  FMNMX3.FTZ R20, R0, R181, R206, !PT ;  /* 0x000000b500147276 */ /* 0x000fe400078100ce */
[----:B------:R-:W-:Y:S01]  /*fb60*/  FMNMX3.FTZ R100, R100, R188, R182, !PT ;  /* 0x000000bc64647276 */ /* 0x000fe200078100b6 */
[----:B------:R-:W-:Y:S08]  /*fb70*/  @P4 BRA `(.L_x_1545) ;  /* 0xffffffdc00dc4947 */ /* 0x000ff0000383ffff */
.L_x_1544:
[----:B-1----:R-:W1:Y:S01]  /*fb80*/  SHFL.BFLY PT, R3, R100, 0x2, 0x1f ;  /* 0x0c401f0064037f89 */ /* 0x002e6200000e0000 */
[----:B------:R-:W-:Y:S01]  /*fb90*/  FMNMX3.FTZ R0, R20, R211, R214, !PT ;  /* 0x000000d314007276 */ /* 0x000fe200078100d6 */
[----:B------:R-:W-:Y:S01]  /*fba0*/  IMAD.SHL.U32 R140, R203, 0x2, RZ ;  /* 0x00000002cb8c7824 */ /* 0x000fe200078e00ff */
[----:B------:R-:W-:Y:S05]  /*fbb0*/  FSEL R179, R34, -INF , !P6 ;  /* 0xff80000022b37808 */ /* 0x000fea0007000000 */
[----:B------:R-:W2:Y:S01]  /*fbc0*/  LDL.64 R18, [R1+0x60] ;  /* 0x0000600001127983 */ /* 0x000ea20000100a00 */
[----:B------:R-:W-:Y:S01]  /*fbd0*/  FMNMX3.FTZ R0, R0, R213, R212, !PT ;  /* 0x000000d500007276 */ /* 0x000fe200078100d4 */
[C---:B------:R-:W-:Y:S01]  /*fbe0*/  VIADD R153, R204.reuse, 0x3c6ef372 ;  /* 0x3c6ef372cc997836 */ /* 0x040fe20000000000 */
[----:B------:R-:W-:Y:S01]  /*fbf0*/  FSEL R178, R35, -INF , !P5 ;  /* 0xff80000023b27808 */ /* 0x000fe20006800000 */
[----:B------:R-:W-:Y:S01]  /*fc00*/  VIADD R149, R204, 0x9e3779b9 ;  /* 0x9e3779b9cc957836 */ /* 0x000fe20000000000 */
[--C-:B------:R-:W-:Y:S01]  /*fc10*/  SHF.R.U32.HI R8, RZ, 0x5, R193.reuse ;  /* 0x00000005ff087819 */ /* 0x100fe200000116c1 */
[----:B------:R-:W3:Y:S01]  /*fc20*/  LDL.64 R224, [R1+0x68] ;  /* 0x0000680001e07983 */ /* 0x000ee20000100a00 */
[----:B------:R-:W-:Y:S01]  /*fc30*/  FMNMX3.FTZ R4, R0, R179, R178, !PT ;  /* 0x000000b300047276 */ /* 0x000fe200078100b2 */
[C---:B------:R-:W-:Y:S01]  /*fc40*/  VIADD R152, R205.reuse, 0x76cf5d0a ;  /* 0x76cf5d0acd987836 */ /* 0x040fe20000000000 */
[----:B------:R-:W-:Y:S01]  /*fc50*/  SHF.R.U32.HI R187, RZ, 0x5, R193 ;  /* 0x00000005ffbb7819 */ /* 0x000fe200000116c1 */
[C---:B------:R-:W-:Y:S02]  /*fc60*/  VIADD R155, R205.reuse, 0x32370b8f ;  /* 0x32370b8fcd9b7836 */ /* 0x040fe40000000000 */
[----:B------:R-:W4:Y:S01]  /*fc70*/  SHFL.BFLY PT, R2, R4, 0x2, 0x1f ;  /* 0x0c401f0004027f89 */ /* 0x000f2200000e0000 */
[C---:B------:R-:W-:Y:S02]  /*fc80*/  VIADD R154, R204.reuse, 0xdaa66d2b ;  /* 0xdaa66d2bcc9a7836 */ /* 0x040fe40000000000 */
[----:B------:R-:W-:Y:S01]  /*fc90*/  VIADD R159, R204, 0x78dde6e4 ;  /* 0x78dde6e4cc9f7836 */ /* 0x000fe20000000000 */
[----:B------:R-:W5:Y:S01]  /*fca0*/  S2R R6, SR_CTAID.X ;  /* 0x0000000000067919 */ /* 0x000f620000002500 */
[----:B------:R-:W-:Y:S03]  /*fcb0*/  VIADD R158, R205, 0xed9eba14 ;  /* 0xed9eba14cd9e7836 */ /* 0x000fe60000000000 */
[----:B------:R-:W-:Y:S01]  /*fcc0*/  LDSM.16.MT88.4 R20, [R186+0xc000] ;  /* 0x00c00000ba14783b */ /* 0x000fe20000004200 */
[----:B-1----:R-:W-:Y:S07]  /*fcd0*/  FMNMX.FTZ R100, R100, R3, !PT ;  /* 0x0000000364647209 */ /* 0x002fee0007810000 */
[----:B------:R-:W1:Y:S01]  /*fce0*/  SHFL.BFLY PT, R0, R100, 0x1, 0x1f ;  /* 0x0c201f0064007f89 */ /* 0x000e6200000e0000 */
[----:B----4-:R-:W-:Y:S07]  /*fcf0*/  FMNMX.FTZ R2, R4, R2, !PT ;  /* 0x0000000204027209 */ /* 0x010fee0007810000 */
[----:B------:R-:W4:Y:S01]  /*fd00*/  SHFL.BFLY PT, R3, R2, 0x1, 0x1f ;  /* 0x0c201f0002037f89 */ /* 0x000f2200000e0000 */
[----:B-----5:R-:W-:Y:S01]  /*fd10*/  IMAD R6, R6, 0x4, R8 ;  /* 0x0000000406067824 */ /* 0x020fe200078e0208 */
[----:B-1----:R-:W-:Y:S03]  /*fd20*/  FMNMX.FTZ R100, R100, R0, !PT ;  /* 0x0000000064647209 */ /* 0x002fe60007810000 */
[----:B------:R-:W-:Y:S01]  /*fd30*/  IMAD.WIDE.U32 R6, R6, -0x326172a9, RZ ;  /* 0xcd9e8d5706067825 */ /* 0x000fe200078e00ff */
[C---:B------:R-:W-:Y:S03]  /*fd40*/  FSETP.NEU.FTZ.AND P1, PT, R100.reuse, -INF , PT ;  /* 0xff8000006400780b */ /* 0x040fe60003f3d000 */
[----:B------:R-:W-:Y:S05]  /*fd50*/  FMUL.FTZ R147, R100, UR4 ;  /* 0x0000000464937c20 */ /* 0x000fea0008410000 */
[----:B------:R-:W-:Y:S02]  /*fd60*/  FSEL R147, R147, RZ, P1 ;  /* 0x000000ff93937208 */ /* 0x000fe40000800000 */
[----:B----4-:R-:W-:Y:S03]  /*fd70*/  FMNMX.FTZ R3, R2, R3, !PT ;  /* 0x0000000302037209 */ /* 0x010fe60007810000 */
[--C-:B------:R-:W-:Y:S01]  /*fd80*/  FFMA.FTZ R10, R10, UR4, -R147.reuse ;  /* 0x000000040a0a7c23 */ /* 0x100fe20008010893 */
[--C-:B------:R-:W-:Y:S01]  /*fd90*/  FFMA.FTZ R14, R14, UR4, -R147.reuse ;  /* 0x000000040e0e7c23 */ /* 0x100fe20008010893 */
[C---:B------:R-:W-:Y:S01]  /*fda0*/  FSETP.NEU.FTZ.AND P0, PT, R3.reuse, -INF , PT ;  /* 0xff8000000300780b */ /* 0x040fe20003f1d000 */
[----:B------:R-:W-:Y:S01]  /*fdb0*/  FMUL.FTZ R148, R3, UR4 ;  /* 0x0000000403947c20 */ /* 0x000fe20008410000 */
[----:B------:R1:W-:Y:S01]  /*fdc0*/  MUFU.EX2 R233, R10 ;  /* 0x0000000a00e97308 */ /* 0x0003e20000000800 */
[--C-:B------:R-:W-:Y:S01]  /*fdd0*/  FFMA.FTZ R11, R11, UR4, -R147.reuse ;  /* 0x000000040b0b7c23 */ /* 0x100fe20008010893 */
[----:B------:R-:W-:Y:S02]  /*fde0*/  FFMA.FTZ R17, R17, UR4, -R147 ;  /* 0x0000000411117c23 */ /* 0x000fe40008010893 */
[----:B------:R-:W-:Y:S06]  /*fdf0*/  FSEL R148, R148, RZ, P0 ;  /* 0x000000ff94947208 */ /* 0x000fec0000000000 */
[----:B------:R-:W-:Y:S01]  /*fe00*/  MUFU.EX2 R232, R14 ;  /* 0x0000000e00e87308 */ /* 0x000fe20000000800 */
[--C-:B------:R-:W-:Y:S01]  /*fe10*/  FFMA.FTZ R13, R13, UR4, -R148.reuse ;  /* 0x000000040d0d7c23 */ /* 0x100fe20008010894 */
[--C-:B------:R-:W-:Y:S01]  /*fe20*/  FFMA.FTZ R12, R12, UR4, -R148.reuse ;  /* 0x000000040c0c7c23 */ /* 0x100fe20008010894 */
[--C-:B------:R-:W-:Y:S01]  /*fe30*/  FFMA.FTZ R15, R15, UR4, -R148.reuse ;  /* 0x000000040f0f7c23 */ /* 0x100fe20008010894 */
[----:B------:R-:W-:Y:S06]  /*fe40*/  FFMA.FTZ R16, R16, UR4, -R148 ;  /* 0x0000000410107c23 */ /* 0x000fec0008010894 */
[----:B------:R-:W-:Y:S01]  /*fe50*/  MUFU.EX2 R219, R13 ;  /* 0x0000000d00db7308 */ /* 0x000fe20000000800 */
[----:B-1----:R-:W4:Y:S09]  /*fe60*/  LDL R10, [R1+0x74] ;  /* 0x00007400010a7983 */ /* 0x002f320000100800 */
[----:B------:R-:W1:Y:S10]  /*fe70*/  MUFU.EX2 R231, R12 ;  /* 0x0000000c00e77308 */ /* 0x000e740000000800 */
[----:B------:R5:W-:Y:S10]  /*fe80*/  MUFU.EX2 R230, R15 ;  /* 0x0000000f00e67308 */ /* 0x000bf40000000800 */
[----:B------:R-:W5:Y:S01]  /*fe90*/  MUFU.EX2 R183, R11 ;  /* 0x0000000b00b77308 */ /* 0x000f620000000800 */
[----:B-1----:R-:W-:Y:S04]  /*fea0*/  F2FP.BF16.F32.PACK_AB R142, R231, R219 ;  /* 0x000000dbe78e723e */ /* 0x002fe800000010ff */
[----:B------:R-:W-:Y:S05]  /*feb0*/  PRMT R143, R142, 0x7632, R143 ;  /* 0x000076328e8f7816 */ /* 0x000fea000000008f */
[----:B------:R-:W1:Y:S01]  /*fec0*/  MUFU.EX2 R236, R17 ;  /* 0x0000001100ec7308 */ /* 0x000e620000000800 */
[----:B-----5:R-:W5:Y:S09]  /*fed0*/  LDSM.16.MT88.4 R12, [R184+0xc000] ;  /* 0x00c00000b80c783b */ /* 0x020f720000004200 */
[----:B------:R-:W1:Y:S01]  /*fee0*/  MUFU.EX2 R227, R16 ;  /* 0x0000001000e37308 */ /* 0x000e620000000800 */
[----:B------:R-:W-:Y:S04]  /*fef0*/  F2FP.BF16.F32.PACK_AB R103, R233, R183 ;  /* 0x000000b7e967723e */ /* 0x000fe800000010ff */
[----:B------:R-:W-:Y:S02]  /*ff00*/  PRMT R141, R103, 0x7632, R141 ;  /* 0x00007632678d7816 */ /* 0x000fe4000000008d */
[----:B-1----:R-:W-:Y:S04]  /*ff10*/  F2FP.BF16.F32.PACK_AB R145, R236, R232 ;  /* 0x000000e8ec91723e */ /* 0x002fe800000010ff */
[----:B------:R-:W-:Y:S02]  /*ff20*/  PRMT R144, R145, 0x7632, R144 ;  /* 0x0000763291907816 */ /* 0x000fe40000000090 */
[----:B------:R-:W-:Y:S04]  /*ff30*/  F2FP.BF16.F32.PACK_AB R161, R230, R227 ;  /* 0x000000e3e6a1723e */ /* 0x000fe800000010ff */
[----:B------:R-:W-:Y:S02]  /*ff40*/  PRMT R146, R161, 0x7632, R146 ;  /* 0x00007632a1927816 */ /* 0x000fe40000000092 */
[----:B--2---:R-:W-:Y:S05]  /*ff50*/  LOP3.LUT R4, R140, R19, R205, 0x96, !PT ;  /* 0x000000138c047212 */ /* 0x004fea00078e96cd */
[----:B------:R-:W-:Y:S05]  /*ff60*/  IMAD.WIDE.U32 R4, R4, -0x326172a9, RZ ;  /* 0xcd9e8d5704047825 */ /* 0x000fea00078e00ff */
[----:B------:R-:W-:Y:S02]  /*ff70*/  LOP3.LUT R5, R6, R149, R5, 0x96, !PT ;  /* 0x0000009506057212 */ /* 0x000fe400078e9605 */
[----:B------:R-:W-:Y:S03]  /*ff80*/  LOP3.LUT R0, R229, R153, R4, 0x96, !PT ;  /* 0x00000099e5007212 */ /* 0x000fe600078e9604 */
[----:B------:R-:W-:Y:S04]  /*ff90*/  IMAD.WIDE.U32 R4, R5, -0x2daee0ad, RZ ;  /* 0xd2511f5305047825 */ /* 0x000fe800078e00ff */
[----:B------:R-:W-:Y:S01]  /*ffa0*/  IMAD.WIDE.U32 R8, R0, -0x2daee0ad, RZ ;  /* 0xd2511f5300087825 */ /* 0x000fe200078e00ff */
[----:B---3--:R-:W-:Y:S04]  /*ffb0*/  LOP3.LUT R0, R224, R152, R5, 0x96, !PT ;  /* 0x00000098e0007212 */ /* 0x008fe800078e9605 */
[----:B------:R-:W-:Y:S01]  /*ffc0*/  LOP3.LUT R4, R155, R4, R9, 0x96, !PT ;  /* 0x000000049b047212 */ /* 0x000fe200078e9609 */
[----:B------:R-:W-:Y:S04]  /*ffd0*/  IMAD.WIDE.U32 R6, R0, -0x326172a9, RZ ;  /* 0xcd9e8d5700067825 */ /* 0x000fe800078e00ff */
[----:B------:R-:W-:Y:S01]  /*ffe0*/  IMAD.WIDE.U32 R162, R4, -0x326172a9, RZ ;  /* 0xcd9e8d5704a27825 */ /* 0x000fe200078e00ff */
[----:B------:R-:W-:Y:S04]  /*fff0*/  LOP3.LUT R2, R228, R154, R7, 0x96, !PT ;  /* 0x0000009ae4027212 */ /* 0x000fe800078e9607 */
[----:B------:R-:W-:Y:S01]  /*10000*/  LOP3.LUT R0, R159, R6, R163, 0x96, !PT ;  /* 0x000000069f007212 */ /* 0x000fe200078e96a3 */
[----:B------:R-:W-:Y:S02]  /*10010*/  VIADD R163, R205, 0xa9066899 ;  /* 0xa9066899cda37836 */ /* 0x000fe40000000000 */
[----:B------:R-:W-:Y:S01]  /*10020*/  IMAD.WIDE.U32 R150, R2, -0x2daee0ad, RZ ;  /* 0xd2511f5302967825 */ /* 0x000fe200078e00ff */
[----:B------:R-:W-:Y:S03]  /*10030*/  FSEL R2, R100, RZ, P1 ;  /* 0x000000ff64027208 */ /* 0x000fe60000800000 */
[----:B------:R-:W-:Y:S01]  /*10040*/  IMAD.WIDE.U32 R164, R0, -0x2daee0ad, RZ ;  /* 0xd2511f5300a47825 */ /* 0x000fe200078e00ff */
[----:B------:R-:W-:Y:S02]  /*10050*/  LOP3.LUT R4, R158, R8, R151, 0x96, !PT ;  /* 0x000000089e047212 */ /* 0x000fe400078e9697 */
[----:B------:R-:W-:Y:S01]  /*10060*/  FSEL R0, R3, RZ, P0 ;  /* 0x000000ff03007208 */ /* 0x000fe20000000000 */
[----:B------:R-:W-:Y:S01]  /*10070*/  FADD.FTZ R2, -R2, R101 ;  /* 0x0000006502027221 */ /* 0x000fe20000010100 */
[----:B------:R-:W-:Y:S01]  /*10080*/  LOP3.LUT R150, R163, R150, R165, 0x96, !PT ;  /* 0x00000096a3967212 */ /* 0x000fe200078e96a5 */
[----:B------:R-:W-:Y:S02]  /*10090*/  VIADD R165, R204, 0xb54cda56 ;  /* 0xb54cda56cca57836 */ /* 0x000fe40000000000 */
[----:B------:R-:W-:Y:S04]  /*100a0*/  IMAD.WIDE.U32 R156, R4, -0x326172a9, RZ ;  /* 0xcd9e8d57049c7825 */ /* 0x000fe800078e00ff */
[----:B------:R-:W-:Y:S01]  /*100b0*/  FADD.FTZ R0, -R0, R102 ;  /* 0x0000006600007221 */ /* 0x000fe20000010100 */
[----:B------:R-:W-:Y:S01]  /*100c0*/  FMUL.FTZ R2, R2, UR4 ;  /* 0x0000000402027c20 */ /* 0x000fe20008410000 */
[----:B------:R-:W-:Y:S04]  /*100d0*/  IMAD.WIDE.U32 R150, R150, -0x326172a9, RZ ;  /* 0xcd9e8d5796967825 */ /* 0x000fe800078e00ff */
[----:B------:R-:W-:Y:S01]  /*100e0*/  FMUL.FTZ R0, R0, UR4 ;  /* 0x0000000400007c20 */ /* 0x000fe20008410000 */
[----:B------:R-:W-:Y:S01]  /*100f0*/  IMAD.MOV.U32 R6, RZ, RZ, R150 ;  /* 0x000000ffff067224 */ /* 0x000fe200078e0096 */
[----:B------:R-:W-:Y:S01]  /*10100*/  LOP3.LUT R4, R165, R156, R151, 0x96, !PT ;  /* 0x0000009ca5047212 */ /* 0x000fe200078e9697 */
[----:B------:R-:W1:Y:S01]  /*10110*/  MUFU.EX2 R2, R2 ;  /* 0x0000000200027308 */ /* 0x000e620000000800 */
[----:B------:R-:W-:Y:S01]  /*10120*/  PRMT R215, R150, 0x7771, RZ ;  /* 0x0000777196d77816 */ /* 0x000fe200000000ff */
[----:B------:R-:W-:Y:S01]  /*10130*/  VIADD R101, R184, 0xc040 ;  /* 0x0000c040b8657836 */ /* 0x000fe20000000000 */
[----:B------:R-:W-:Y:S01]  /*10140*/  LOP3.LUT R5, R4, 0xffff, RZ, 0xc0, !PT ;  /* 0x0000ffff04057812 */ /* 0x000fe200078ec0ff */
[----:B------:R-:W-:Y:S01]  /*10150*/  VIADD R102, R140, 0x1 ;  /* 0x000000018c667836 */ /* 0x000fe20000000000 */
[C---:B------:R-:W-:Y:S02]  /*10160*/  LOP3.LUT R175, R4.reuse, 0xff, RZ, 0xc0, !PT ;  /* 0x000000ff04af7812 */ /* 0x040fe400078ec0ff */
[--C-:B------:R-:W-:Y:S03]  /*10170*/  SHF.R.U32.HI R174, RZ, 0x8, R5.reuse ;  /* 0x00000008ffae7819 */ /* 0x100fe60000011605 */
[----:B------:R-:W2:Y:S01]  /*10180*/  MUFU.EX2 R0, R0 ;  /* 0x0000000000007308 */ /* 0x000ea20000000800 */
[----:B------:R-:W-:Y:S02]  /*10190*/  PRMT R5, R4, 0x7632, R5 ;  /* 0x0000763204057816 */ /* 0x000fe40000000005 */
[----:B------:R-:W-:Y:S02]  /*101a0*/  PRMT R136, R175, 0x5410, R174 ;  /* 0x00005410af887816 */ /* 0x000fe400000000ae */
[----:B------:R-:W-:Y:S02]  /*101b0*/  SHF.R.U32.HI R176, RZ, 0x18, R4 ;  /* 0x00000018ffb07819 */ /* 0x000fe40000011604 */
[----:B------:R-:W-:Y:S02]  /*101c0*/  LOP3.LUT R151, R5, 0xff, RZ, 0xc0, !PT ;  /* 0x000000ff05977812 */ /* 0x000fe400078ec0ff */
[--C-:B------:R-:W-:Y:S01]  /*101d0*/  HSET2.LE.AND R136, R136, R202.reuse, PT ;  /* 0x000000ca88887233 */ /* 0x100fe20003803000 */
[C---:B-1----:R-:W-:Y:S01]  /*101e0*/  FMUL.FTZ R5, R2.reuse, R105 ;  /* 0x0000006902057220 */ /* 0x042fe20000410000 */
[----:B------:R-:W-:Y:S01]  /*101f0*/  PRMT R137, R151, 0x5410, R176 ;  /* 0x0000541097897816 */ /* 0x000fe200000000b0 */
[----:B------:R-:W-:Y:S01]  /*10200*/  FMUL.FTZ R8, R2, R108 ;  /* 0x0000006c02087220 */ /* 0x000fe20000410000 */
[----:B------:R-:W-:Y:S01]  /*10210*/  LOP3.LUT R138, R6, 0xff, RZ, 0xc0, !PT ;  /* 0x000000ff068a7812 */ /* 0x000fe200078ec0ff */
[C---:B------:R-:W-:Y:S01]  /*10220*/  FMUL.FTZ R9, R2.reuse, R109 ;  /* 0x0000006d02097220 */ /* 0x040fe20000410000 */
[----:B------:R-:W-:Y:S01]  /*10230*/  PRMT R4, R103, 0x5410, R141 ;  /* 0x0000541067047816 */ /* 0x000fe2000000008d */
[----:B------:R-:W-:Y:S01]  /*10240*/  FMUL.FTZ R16, R2, R116 ;  /* 0x0000007402107220 */ /* 0x000fe20000410000 */
[----:B------:R-:W-:Y:S01]  /*10250*/  PRMT R216, R150, 0x7773, RZ ;  /* 0x0000777396d87816 */ /* 0x000fe200000000ff */
[----:B--2---:R-:W-:Y:S01]  /*10260*/  FMUL.FTZ R7, R0, R107 ;  /* 0x0000006b00077220 */ /* 0x004fe20000410000 */
[----:B------:R-:W-:Y:S01]  /*10270*/  PRMT R217, R150, 0x7772, RZ ;  /* 0x0000777296d97816 */ /* 0x000fe200000000ff */
[----:B------:R-:W-:Y:S01]  /*10280*/  FMUL.FTZ R11, R0, R111 ;  /* 0x0000006f000b7220 */ /* 0x000fe20000410000 */
[----:B------:R-:W-:Y:S01]  /*10290*/  PRMT R138, R138, 0x5410, R215 ;  /* 0x000054108a8a7816 */ /* 0x000fe200000000d7 */
[----:B----4-:R-:W-:Y:S01]  /*102a0*/  @P2 VIADD R101, R10, 0xffffffc0 ;  /* 0xffffffc00a652836 */ /* 0x010fe20000000000 */
[----:B------:R-:W-:Y:S01]  /*102b0*/  LOP3.LUT R136, R4, R136, RZ, 0xc0, !PT ;  /* 0x0000008804887212 */ /* 0x000fe200078ec0ff */
[----:B------:R-:W-:Y:S01]  /*102c0*/  FMUL.FTZ R10, R0, R110 ;  /* 0x0000006e000a7220 */ /* 0x000fe20000410000 */
[--C-:B------:R-:W-:Y:S01]  /*102d0*/  HSET2.LE.AND R137, R137, R202.reuse, PT ;  /* 0x000000ca89897233 */ /* 0x100fe20003803000 */
[----:B------:R-:W-:Y:S01]  /*102e0*/  IMAD.IADD R160, R190, 0x1, R101 ;  /* 0x00000001bea07824 */ /* 0x000fe200078e0265 */
[----:B------:R-:W-:Y:S01]  /*102f0*/  PRMT R6, R217, 0x5410, R216 ;  /* 0x00005410d9067816 */ /* 0x000fe200000000d8 */
[----:B------:R-:W1:Y:S01]  /*10300*/  LDSM.16.MT88.4 R28, [R101] ;  /* 0x00000000651c783b */ /* 0x000e620000004200 */
[----:B------:R-:W-:Y:S01]  /*10310*/  PRMT R4, R142, 0x5410, R143 ;  /* 0x000054108e047816 */ /* 0x000fe2000000008f */
[----:B------:R-:W-:Y:S01]  /*10320*/  FMUL.FTZ R17, R2, R117 ;  /* 0x0000007502117220 */ /* 0x000fe20000410000 */
[----:B------:R-:W-:Y:S01]  /*10330*/  LOP3.LUT R6, R6, 0xff00ff, RZ, 0xc0, !PT ;  /* 0x00ff00ff06067812 */ /* 0x000fe200078ec0ff */
[----:B------:R-:W-:Y:S01]  /*10340*/  IMAD.MOV.U32 R116, RZ, RZ, R18 ;  /* 0x000000ffff747224 */ /* 0x000fe200078e0012 */
[----:B------:R-:W-:Y:S01]  /*10350*/  LOP3.LUT R137, R4, R137, RZ, 0xc0, !PT ;  /* 0x0000008904897212 */ /* 0x000fe200078ec0ff */
[----:B------:R-:W-:Y:S01]  /*10360*/  IMAD.MOV.U32 R117, RZ, RZ, R19 ;  /* 0x000000ffff757224 */ /* 0x000fe200078e0013 */
[--C-:B------:R-:W-:Y:S01]  /*10370*/  HSET2.LE.AND R138, R138, R202.reuse, PT ;  /* 0x000000ca8a8a7233 */ /* 0x100fe20003803000 */
[C---:B------:R-:W-:Y:S01]  /*10380*/  FMUL.FTZ R18, R0.reuse, R118 ;  /* 0x0000007600127220 */ /* 0x040fe20000410000 */
[----:B------:R-:W-:Y:S01]  /*10390*/  PRMT R4, R145, 0x5410, R144 ;  /* 0x0000541091047816 */ /* 0x000fe20000000090 */
[C---:B------:R-:W-:Y:S01]  /*103a0*/  FMUL.FTZ R19, R0.reuse, R119 ;  /* 0x0000007700137220 */ /* 0x040fe20000410000 */
[--C-:B------:R-:W-:Y:S01]  /*103b0*/  HSET2.LE.AND R139, R6, R202.reuse, PT ;  /* 0x000000ca068b7233 */ /* 0x100fe20003803000 */
[----:B------:R-:W-:Y:S01]  /*103c0*/  FMUL.FTZ R6, R0, R106 ;  /* 0x0000006a00067220 */ /* 0x000fe20000410000 */
[----:B------:R-:W-:Y:S01]  /*103d0*/  LOP3.LUT R138, R4, R138, RZ, 0xc0, !PT ;  /* 0x0000008a048a7212 */ /* 0x000fe200078ec0ff */
[----:B------:R-:W-:Y:S01]  /*103e0*/  LDSM.16.MT88.4 R108, [R184+0xe000] ;  /* 0x00e00000b86c783b */ /* 0x000fe20000004200 */
[----:B------:R-:W-:Y:S01]  /*103f0*/  PRMT R4, R161, 0x5410, R146 ;  /* 0x00005410a1047816 */ /* 0x000fe20000000092 */
[C---:B------:R-:W-:Y:S01]  /*10400*/  FMUL.FTZ R25, R2.reuse, R125 ;  /* 0x0000007d02197220 */ /* 0x040fe20000410000 */
[----:B------:R-:W-:Y:S01]  /*10410*/  FMUL.FTZ R24, R2, R124 ;  /* 0x0000007c02187220 */ /* 0x000fe20000410000 */
[----:B------:R-:W-:Y:S01]  /*10420*/  FMUL.FTZ R26, R0, R126 ;  /* 0x0000007e001a7220 */ /* 0x000fe20000410000 */
[----:B------:R-:W-:Y:S01]  /*10430*/  LOP3.LUT R139, R4, R139, RZ, 0xc0, !PT ;  /* 0x0000008b048b7212 */ /* 0x000fe200078ec0ff */
[C---:B------:R-:W-:Y:S01]  /*10440*/  FMUL.FTZ R4, R2.reuse, R104 ;  /* 0x0000006802047220 */ /* 0x040fe20000410000 */
[----:B------:R-:W-:Y:S01]  /*10450*/  FMUL.FTZ R33, R2, R133 ;  /* 0x0000008502217220 */ /* 0x000fe20000410000 */
[----:B------:R-:W2:Y:S01]  /*10460*/  LDSM.16.MT88.4 R104, [R160] ;  /* 0x00000000a068783b */ /* 0x000ea20000004200 */
[----:B------:R-:W-:Y:S01]  /*10470*/  ISETP.LE.U32.AND P6, PT, R175, UR6, PT ;  /* 0x00000006af007c0c */ /* 0x000fe2000bfc3070 */
[----:B------:R-:W-:Y:S01]  /*10480*/  FMUL.FTZ R27, R0, R127 ;  /* 0x0000007f001b7220 */ /* 0x000fe20000410000 */
[----:B------:R-:W-:Y:S01]  /*10490*/  ISETP.LE.U32.AND P4, PT, R151, UR6, PT ;  /* 0x0000000697007c0c */ /* 0x000fe2000bf83070 */
[C---:B------:R-:W-:Y:S01]  /*104a0*/  FMUL.FTZ R32, R2.reuse, R132 ;  /* 0x0000008402207220 */ /* 0x040fe20000410000 */
[C---:B-----5:R-:W-:Y:S03]  /*104b0*/  HMMA.16816.F32.BF16 R4, R136.reuse, R12, R4 ;  /* 0x0000000c8804723c */ /* 0x060fe60000041804 */
[----:B------:R3:W4:Y:S02]  /*104c0*/  LDL.S16 R133, [R1+0x38] ;  /* 0x0000380001857983 */ /* 0x0007240000100600 */
[C---:B------:R-:W-:Y:S01]  /*104d0*/  FMUL.FTZ R12, R2.reuse, R112 ;  /* 0x00000070020c7220 */ /* 0x040fe20000410000 */
[----:B------:R-:W-:Y:S01]  /*104e0*/  FMUL.FTZ R13, R2, R113 ;  /* 0x00000071020d7220 */ /* 0x000fe20000410000 */
[----:B------:R3:W5:Y:S01]  /*104f0*/  LDL.S16 R125, [R1+0x34] ;  /* 0x00003400017d7983 */ /* 0x0007620000100600 */
[C---:B------:R-:W-:Y:S03]  /*10500*/  HMMA.16816.F32.BF16 R8, R136.reuse, R14, R8 ;  /* 0x0000000e8808723c */ /* 0x040fe60000041808 */
[C---:B------:R-:W-:Y:S01]  /*10510*/  FMUL.FTZ R14, R0.reuse, R114 ;  /* 0x00000072000e7220 */ /* 0x040fe20000410000 */
[C---:B------:R-:W-:Y:S01]  /*10520*/  FMUL.FTZ R15, R0.reuse, R115 ;  /* 0x00000073000f7220 */ /* 0x040fe20000410000 */
[C---:B------:R-:W-:Y:S01]  /*10530*/  FMUL.FTZ R34, R0.reuse, R134 ;  /* 0x0000008600227220 */ /* 0x040fe20000410000 */
[----:B------:R-:W3:Y:S01]  /*10540*/  LDSM.16.MT88.4 R112, [R186+0xe000] ;  /* 0x00e00000ba70783b */ /* 0x000ee20000004200 */
        /* <DEDUP_REMOVED lines=10> */
[C---:B------:R-:W-:Y:S01]  /*105f0*/  HMMA.16816.F32.BF16 R16, R136.reuse, R22, R16 ;  /* 0x000000168810723c */ /* 0x040fe20000041810 */
[----:B------:R-:W3:Y:S02]  /*10600*/  S2R R116, SR_CTAID.X ;  /* 0x0000000000747919 */ /* 0x000ee40000002500 */
[C---:B------:R-:W-:Y:S01]  /*10610*/  FMUL.FTZ R22, R0.reuse, R122 ;  /* 0x0000007a00167220 */ /* 0x040fe20000410000 */
[C---:B------:R-:W-:Y:S01]  /*10620*/  FMUL.FTZ R23, R0.reuse, R123 ;  /* 0x0000007b00177220 */ /* 0x040fe20000410000 */
        /* <DEDUP_REMOVED lines=8> */
[C---:B------:R-:W-:Y:S01]  /*106b0*/  FMUL.FTZ R28, R2.reuse, R128 ;  /* 0x00000080021c7220 */ /* 0x040fe20000410000 */
[----:B------:R-:W1:Y:S01]  /*106c0*/  LDC R129, c[0x0][0x448] ;  /* 0x00011200ff817b82 */ /* 0x000e620000000800 */
[C---:B------:R-:W-:Y:S01]  /*106d0*/  FMUL.FTZ R48, R2.reuse, R48 ;  /* 0x0000003002307220 */ /* 0x040fe20000410000 */
[----:B------:R-:W-:Y:S01]  /*106e0*/  FMUL.FTZ R49, R2, R49 ;  /* 0x0000003102317220 */ /* 0x000fe20000410000 */
[C---:B------:R-:W-:Y:S03]  /*106f0*/  HMMA.16816.F32.BF16 R24, R136.reuse, R30, R24 ;  /* 0x0000001e8818723c */ /* 0x040fe60000041818 */
        /* <DEDUP_REMOVED lines=36> */
[C---:B------:R-:W-:Y:S01]  /*10940*/  FMUL.FTZ R77, R2.reuse, R77 ;  /* 0x0000004d024d7220 */ /* 0x040fe20000410000 */
[C---:B------:R-:W-:Y:S01]  /*10950*/  FMUL.FTZ R80, R2.reuse, R80 ;  /* 0x0000005002507220 */ /* 0x040fe20000410000 */
[C---:B------:R-:W-:Y:S01]  /*10960*/  FMUL.FTZ R81, R2.reuse, R81 ;  /* 0x0000005102517220 */ /* 0x040fe20000410000 */
[C---:B------:R-:W-:Y:S01]  /*10970*/  FMUL.FTZ R84, R2.reuse, R84 ;  /* 0x0000005402547220 */ /* 0x040fe20000410000 */
[C---:B------:R-:W-:Y:S01]  /*10980*/  HMMA.16816.F32.BF16 R48, R136.reuse, R114, R48 ;  /* 0x000000728830723c */ /* 0x040fe20000041830 */
[----:B------:R-:W3:Y:S02]  /*10990*/  LDSM.16.MT88.4 R112, [R184+0x10000] ;  /* 0x01000000b870783b */ /* 0x000ee40000004200 */
[C---:B------:R-:W-:Y:S01]  /*109a0*/  FMUL.FTZ R85, R2.reuse, R85 ;  /* 0x0000005502557220 */ /* 0x040fe20000410000 */
[C---:B------:R-:W-:Y:S01]  /*109b0*/  FMUL.FTZ R88, R2.reuse, R88 ;  /* 0x0000005802587220 */ /* 0x040fe20000410000 */
[C---:B------:R-:W-:Y:S01]  /*109c0*/  FMUL.FTZ R89, R2.reuse, R89 ;  /* 0x0000005902597220 */ /* 0x040fe20000410000 */
[C---:B------:R-:W-:Y:S01]  /*109d0*/  FMUL.FTZ R92, R2.reuse, R92 ;  /* 0x0000005c025c7220 */ /* 0x040fe20000410000 */
[C---:B------:R-:W-:Y:S01]  /*109e0*/  FMUL.FTZ R93, R2.reuse, R93 ;  /* 0x0000005d025d7220 */ /* 0x040fe20000410000 */
[C---:B------:R-:W-:Y:S01]  /*109f0*/  FMUL.FTZ R96, R2.reuse, R96 ;  /* 0x0000006002607220 */ /* 0x040fe20000410000 */
[C---:B--2---:R-:W-:Y:S03]  /*10a00*/  HMMA.16816.F32.BF16 R52, R136.reuse, R104, R52 ;  /* 0x000000688834723c */ /* 0x044fe60000041834 */
[----:B------:R-:W-:Y:S01]  /*10a10*/  FMUL.FTZ R97, R2, R97 ;  /* 0x0000006102617220 */ /* 0x000fe20000410000 */
[----:B------:R-:W-:Y:S02]  /*10a20*/  IMAD.MOV.U32 R123, RZ, RZ, R185 ;  /* 0x000000ffff7b7224 */ /* 0x000fe400078e00b9 */
[C---:B------:R-:W-:Y:S01]  /*10a30*/  FMUL.FTZ R78, R0.reuse, R78 ;  /* 0x0000004e004e7220 */ /* 0x040fe20000410000 */
[C---:B------:R-:W-:Y:S01]  /*10a40*/  FMUL.FTZ R79, R0.reuse, R79 ;  /* 0x0000004f004f7220 */ /* 0x040fe20000410000 */
[----:B------:R-:W-:Y:S01]  /*10a50*/  FMUL.FTZ R82, R0, R82 ;  /* 0x0000005200527220 */ /* 0x000fe20000410000 */
[C---:B------:R-:W-:Y:S01]  /*10a60*/  HMMA.16816.F32.BF16 R56, R136.reuse, R106, R56 ;  /* 0x0000006a8838723c */ /* 0x040fe20000041838 */
[----:B------:R-:W2:Y:S02]  /*10a70*/  LDSM.16.MT88.4 R104, [R186+0x10000] ;  /* 0x01000000ba68783b */ /* 0x000ea40000004200 */
[----:B------:R-:W-:Y:S01]  /*10a80*/  LOP3.LUT R102, R117, R205, R102, 0x96, !PT ;  /* 0x000000cd75667212 */ /* 0x000fe200078e9666 */
[----:B------:R-:W-:Y:S02]  /*10a90*/  IMAD R116, R116, 0x4, R187 ;  /* 0x0000000474747824 */ /* 0x000fe400078e02bb */
[C---:B------:R-:W-:Y:S01]  /*10aa0*/  FMUL.FTZ R83, R0.reuse, R83 ;  /* 0x0000005300537220 */ /* 0x040fe20000410000 */
[C---:B------:R-:W-:Y:S01]  /*10ab0*/  FMUL.FTZ R86, R0.reuse, R86 ;  /* 0x0000005600567220 */ /* 0x040fe20000410000 */
[----:B------:R-:W-:Y:S01]  /*10ac0*/  FMUL.FTZ R87, R0, R87 ;  /* 0x0000005700577220 */ /* 0x000fe20000410000 */
[C---:B-1----:R-:W-:Y:S03]  /*10ad0*/  HMMA.16816.F32.BF16 R60, R136.reuse, R108, R60 ;  /* 0x0000006c883c723c */ /* 0x042fe6000004183c */
[----:B------:R-:W-:Y:S04]  /*10ae0*/  IMAD.WIDE.U32 R108, R102, -0x326172a9, RZ ;  /* 0xcd9e8d57666c7825 */ /* 0x000fe800078e00ff */
[C---:B------:R-:W-:Y:S01]  /*10af0*/  FMUL.FTZ R90, R0.reuse, R90 ;  /* 0x0000005a005a7220 */ /* 0x040fe20000410000 */
[----:B------:R-:W-:Y:S01]  /*10b00*/  FMUL.FTZ R91, R0, R91 ;  /* 0x0000005b005b7220 */ /* 0x000fe20000410000 */
[----:B------:R-:W-:Y:S01]  /*10b10*/  IMAD.WIDE.U32 R116, R116, -0x326172a9, RZ ;  /* 0xcd9e8d5774747825 */ /* 0x000fe200078e00ff */
[C---:B------:R-:W-:Y:S03]  /*10b20*/  HMMA.16816.F32.BF16 R64, R136.reuse, R110, R64 ;  /* 0x0000006e8840723c */ /* 0x040fe60000041840 */
[----:B------:R-:W-:Y:S01]  /*10b30*/  LOP3.LUT R108, R229, R153, R108, 0x96, !PT ;  /* 0x00000099e56c7212 */ /* 0x000fe200078e966c */
[----:B------:R-:W-:Y:S01]  /*10b40*/  FMUL.FTZ R94, R0, R94 ;  /* 0x0000005e005e7220 */ /* 0x000fe20000410000 */
[----:B------:R-:W-:Y:S01]  /*10b50*/  LOP3.LUT R116, R116, R149, R109, 0x96, !PT ;  /* 0x0000009574747212 */ /* 0x000fe200078e966d */
[----:B------:R-:W-:Y:S01]  /*10b60*/  FFMA.FTZ R109, R166, UR4, -R147 ;  /* 0x00000004a66d7c23 */ /* 0x000fe20008010893 */
[----:B------:R-:W-:Y:S01]  /*10b70*/  FMUL.FTZ R95, R0, R95 ;  /* 0x0000005f005f7220 */ /* 0x000fe20000410000 */
[C---:B---3--:R-:W-:Y:S02]  /*10b80*/  HMMA.16816.F32.BF16 R68, R136.reuse, R112, R68 ;  /* 0x000000708844723c */ /* 0x048fe40000041844 */
[----:B------:R1:W-:Y:S01]  /*10b90*/  MUFU.EX2 R218, R109 ;  /* 0x0000006d00da7308 */ /* 0x0003e20000000800 */
[----:B------:R-:W-:Y:S04]  /*10ba0*/  IMAD.WIDE.U32 R120, R108, -0x2daee0ad, RZ ;  /* 0xd2511f536c787825 */ /* 0x000fe800078e00ff */
[C---:B------:R-:W-:Y:S01]  /*10bb0*/  FMUL.FTZ R98, R0.reuse, R98 ;  /* 0x0000006200627220 */ /* 0x040fe20000410000 */
[----:B------:R-:W-:Y:S01]  /*10bc0*/  FMUL.FTZ R99, R0, R99 ;  /* 0x0000006300637220 */ /* 0x000fe20000410000 */
[----:B------:R-:W-:Y:S01]  /*10bd0*/  IMAD.WIDE.U32 R116, R116, -0x2daee0ad, RZ ;  /* 0xd2511f5374747825 */ /* 0x000fe200078e00ff */
[C---:B------:R-:W-:Y:S03]  /*10be0*/  HMMA.16816.F32.BF16 R72, R136.reuse, R114, R72 ;  /* 0x000000728848723c */ /* 0x040fe60000041848 */
[--C-:B------:R-:W-:Y:S01]  /*10bf0*/  FFMA.FTZ R114, R168, UR4, -R148.reuse ;  /* 0x00000004a8727c23 */ /* 0x100fe20008010894 */
[----:B------:R-:W-:Y:S01]  /*10c00*/  LOP3.LUT R102, R224, R152, R117, 0x96, !PT ;  /* 0x00000098e0667212 */ /* 0x000fe200078e9675 */
[----:B------:R-:W-:Y:S01]  /*10c10*/  IMAD.SHL.U32 R129, R129, 0x8, RZ ;  /* 0x0000000881817824 */ /* 0x000fe200078e00ff */
[----:B------:R-:W-:Y:S01]  /*10c20*/  LOP3.LUT R112, R155, R116, R121, 0x96, !PT ;  /* 0x000000749b707212 */ /* 0x000fe200078e9679 */
[----:B------:R-:W-:Y:S01]  /*10c30*/  MUFU.EX2 R166, R114 ;  /* 0x0000007200a67308 */ /* 0x000fe20000000800 */
[----:B------:R-:W-:Y:S01]  /*10c40*/  PRMT R150, R150, 0x7770, RZ ;  /* 0x0000777096967816 */ /* 0x000fe200000000ff */
[C---:B--2---:R-:W-:Y:S01]  /*10c50*/  HMMA.16816.F32.BF16 R76, R136.reuse, R104, R76 ;  /* 0x00000068884c723c */ /* 0x044fe2000004184c */
[----:B-1----:R-:W1:Y:S02]  /*10c60*/  LDSM.16.MT88.4 R108, [R101+0x4000] ;  /* 0x00400000656c783b */ /* 0x002e640000004200 */
[----:B------:R-:W-:Y:S04]  /*10c70*/  IMAD.WIDE.U32 R118, R102, -0x326172a9, RZ ;  /* 0xcd9e8d5766767825 */ /* 0x000fe800078e00ff */
[----:B------:R-:W-:Y:S01]  /*10c80*/  FFMA.FTZ R102, R167, UR4, -R147 ;  /* 0x00000004a7667c23 */ /* 0x000fe20008010893 */
[----:B------:R-:W-:Y:S01]  /*10c90*/  ISETP.LE.U32.AND P1, PT, R150, UR6, PT ;  /* 0x0000000696007c0c */ /* 0x000fe2000bf23070 */
[----:B------:R-:W-:Y:S01]  /*10ca0*/  IMAD.WIDE.U32 R112, R112, -0x326172a9, RZ ;  /* 0xcd9e8d5770707825 */ /* 0x000fe200078e00ff */
[C---:B------:R-:W-:Y:S01]  /*10cb0*/  HMMA.16816.F32.BF16 R80, R136.reuse, R106, R80 ;  /* 0x0000006a8850723c */ /* 0x040fe20000041850 */
[----:B------:R2:W-:Y:S01]  /*10cc0*/  MUFU.EX2 R224, R102 ;  /* 0x0000006600e07308 */ /* 0x0005e20000000800 */
[----:B------:R-:W3:Y:S02]  /*10cd0*/  LDSM.16.MT88.4 R104, [R160+0x4000] ;  /* 0x00400000a068783b */ /* 0x000ee40000004200 */
[----:B------:R-:W-:Y:S01]  /*10ce0*/  LOP3.LUT R118, R159, R118, R113, 0x96, !PT ;  /* 0x000000769f767212 */ /* 0x000fe200078e9671 */
[----:B------:R-:W-:Y:S06]  /*10cf0*/  FFMA.FTZ R113, R170, UR4, -R147 ;  /* 0x00000004aa717c23 */ /* 0x000fec0008010893 */
[----:B------:R1:W-:Y:S01]  /*10d00*/  MUFU.EX2 R225, R113 ;  /* 0x0000007100e17308 */ /* 0x0003e20000000800 */
[----:B------:R3:W5:Y:S01]  /*10d10*/  LDL.S16 R170, [R1+0x3c] ;  /* 0x00003c0001aa7983 */ /* 0x0007620000100600 */
[----:B--2---:R-:W-:Y:S01]  /*10d20*/  LOP3.LUT R102, R228, R154, R119, 0x96, !PT ;  /* 0x0000009ae4667212 */ /* 0x004fe200078e9677 */
[----:B------:R-:W-:Y:S04]  /*10d30*/  IMAD.WIDE.U32 R118, R118, -0x2daee0ad, RZ ;  /* 0xd2511f5376767825 */ /* 0x000fe800078e00ff */
[----:B------:R-:W-:Y:S04]  /*10d40*/  IMAD.WIDE.U32 R116, R102, -0x2daee0ad, RZ ;  /* 0xd2511f5366747825 */ /* 0x000fe800078e00ff */
[--C-:B------:R-:W-:Y:S01]  /*10d50*/  FFMA.FTZ R102, R169, UR4, -R148.reuse ;  /* 0x00000004a9667c23 */ /* 0x100fe20008010894 */
[----:B-1----:R-:W-:Y:S03]  /*10d60*/  FFMA.FTZ R113, R171, UR4, -R147 ;  /* 0x00000004ab717c23 */ /* 0x002fe60008010893 */
[----:B------:R1:W2:Y:S01]  /*10d70*/  MUFU.EX2 R169, R102 ;  /* 0x0000006600a97308 */ /* 0x0002a20000000800 */
[----:B------:R-:W-:Y:S02]  /*10d80*/  LOP3.LUT R114, R158, R120, R117, 0x96, !PT ;  /* 0x000000789e727212 */ /* 0x000fe400078e9675 */
[----:B------:R-:W-:Y:S01]  /*10d90*/  LOP3.LUT R120, R163, R116, R119, 0x96, !PT ;  /* 0x00000074a3787212 */ /* 0x000fe200078e9677 */
[----:B------:R-:W-:Y:S01]  /*10da0*/  IMAD.MOV.U32 R163, RZ, RZ, R221 ;  /* 0x000000ffffa37224 */ /* 0x000fe200078e00dd */
[C---:B------:R-:W-:Y:S05]  /*10db0*/  HMMA.16816.F32.BF16 R84, R136.reuse, R108, R84 ;  /* 0x0000006c8854723c */ /* 0x040fea0000041854 */
[----:B------:R-:W3:Y:S01]  /*10dc0*/  MUFU.EX2 R226, R113 ;  /* 0x0000007100e27308 */ /* 0x000ee20000000800 */
[----:B------:R-:W-:Y:S04]  /*10dd0*/  IMAD.WIDE.U32 R114, R114, -0x326172a9, RZ ;  /* 0xcd9e8d5772727825 */ /* 0x000fe800078e00ff */
[--C-:B------:R-:W-:Y:S01]  /*10de0*/  FFMA.FTZ R108, R172, UR4, -R148.reuse ;  /* 0x00000004ac6c7c23 */ /* 0x100fe20008010894 */
[----:B------:R-:W-:Y:S01]  /*10df0*/  FFMA.FTZ R172, R178, UR4, -R148 ;  /* 0x00000004b2ac7c23 */ /* 0x000fe20008010894 */
[----:B------:R-:W-:Y:S01]  /*10e00*/  IMAD.WIDE.U32 R120, R120, -0x326172a9, RZ ;  /* 0xcd9e8d5778787825 */ /* 0x000fe200078e00ff */
[C---:B------:R-:W-:Y:S02]  /*10e10*/  HMMA.16816.F32.BF16 R88, R136.reuse, R110, R88 ;  /* 0x0000006e8858723c */ /* 0x040fe40000041858 */
[----:B------:R3:W-:Y:S01]  /*10e20*/  MUFU.EX2 R167, R108 ;  /* 0x0000006c00a77308 */ /* 0x0007e20000000800 */
[----:B-1----:R-:W-:Y:S01]  /*10e30*/  VIADD R102, R204, 0x1715609d ;  /* 0x1715609dcc667836 */ /* 0x002fe20000000000 */
[----:B--2---:R-:W-:Y:S02]  /*10e40*/  F2FP.BF16.F32.PACK_AB R132, R169, R166 ;  /* 0x000000a6a984723e */ /* 0x004fe400000010ff */
[----:B------:R-:W-:Y:S02]  /*10e50*/  LOP3.LUT R121, R165, R114, R121, 0x96, !PT ;  /* 0x00000072a5797212 */ /* 0x000fe400078e9679 */
[C---:B---3--:R-:W-:Y:S04]  /*10e60*/  HMMA.16816.F32.BF16 R92, R136.reuse, R104, R92 ;  /* 0x00000068885c723c */ /* 0x048fe8000004185c */
[----:B------:R-:W-:Y:S01]  /*10e70*/  MUFU.EX2 R172, R172 ;  /* 0x000000ac00ac7308 */ /* 0x000fe20000000800 */
[C---:B------:R-:W-:Y:S01]  /*10e80*/  LOP3.LUT R116, R102.reuse, R162, R157, 0x96, !PT ;  /* 0x000000a266747212 */ /* 0x040fe200078e969d */
[----:B------:R-:W-:Y:S01]  /*10e90*/  IMAD.MOV.U32 R162, RZ, RZ, R222 ;  /* 0x000000ffffa27224 */ /* 0x000fe200078e00de */
[----:B------:R-:W-:Y:S01]  /*10ea0*/  LOP3.LUT R112, R102, R112, R115, 0x96, !PT ;  /* 0x0000007066707212 */ /* 0x000fe200078e9673 */
[----:B------:R-:W-:Y:S01]  /*10eb0*/  VIADD R102, R205, 0x646e171e ;  /* 0x646e171ecd667836 */ /* 0x000fe20000000000 */
[----:B------:R-:W-:Y:S01]  /*10ec0*/  SHF.R.U32.HI R178, RZ, 0x18, R121 ;  /* 0x00000018ffb27819 */ /* 0x000fe20000011679 */
[----:B------:R-:W-:Y:S03]  /*10ed0*/  HMMA.16816.F32.BF16 R96, R136, R106, R96 ;  /* 0x0000006a8860723c */ /* 0x000fe60000041860 */
[----:B------:R-:W-:Y:S04]  /*10ee0*/  IMAD.WIDE.U32 R116, R116, -0x2daee0ad, RZ ;  /* 0xd2511f5374747825 */ /* 0x000fe800078e00ff */
[----:B------:R-:W-:Y:S01]  /*10ef0*/  FFMA.FTZ R108, R173, UR4, -R148 ;  /* 0x00000004ad6c7c23 */ /* 0x000fe20008010894 */
[----:B------:R-:W-:Y:S01]  /*10f00*/  PRMT R140, R132, 0x7632, R140 ;  /* 0x00007632848c7816 */ /* 0x000fe2000000008c */
[----:B------:R-:W-:Y:S01]  /*10f10*/  IMAD.WIDE.U32 R126, R112, -0x2daee0ad, RZ ;  /* 0xd2511f53707e7825 */ /* 0x000fe200078e00ff */
[----:B------:R-:W-:Y:S02]  /*10f20*/  LOP3.LUT R112, R102, R164, R117, 0x96, !PT ;  /* 0x000000a466707212 */ /* 0x000fe400078e9675 */
[----:B------:R-:W-:Y:S01]  /*10f30*/  PRMT R117, R116, 0x7770, RZ ;  /* 0x0000777074757816 */ /* 0x000fe200000000ff */
[----:B------:R-:W-:Y:S01]  /*10f40*/  FFMA.FTZ R136, R188, UR4, -R147 ;  /* 0x00000004bc887c23 */ /* 0x000fe20008010893 */
[----:B------:R-:W-:Y:S01]  /*10f50*/  LOP3.LUT R168, R102, R118, R127, 0x96, !PT ;  /* 0x0000007666a87212 */ /* 0x000fe200078e967f */
[----:B------:R-:W-:Y:S01]  /*10f60*/  FFMA.FTZ R127, R2, R220, R183 ;  /* 0x000000dc027f7223 */ /* 0x000fe200000100b7 */
[----:B------:R-:W-:Y:S01]  /*10f70*/  LOP3.LUT R2, R112, 0xffff, RZ, 0xc0, !PT ;  /* 0x0000ffff70027812 */ /* 0x000fe200078ec0ff */
[----:B------:R1:W2:Y:S01]  /*10f80*/  MUFU.EX2 R220, R108 ;  /* 0x0000006c00dc7308 */ /* 0x0002a20000000800 */
[C---:B------:R-:W-:Y:S01]  /*10f90*/  PRMT R185, R116.reuse, 0x7773, RZ ;  /* 0x0000777374b97816 */ /* 0x040fe200000000ff */
[----:B------:R-:W-:Y:S01]  /*10fa0*/  FFMA.FTZ R173, R179, UR4, -R148 ;  /* 0x00000004b3ad7c23 */ /* 0x000fe20008010894 */
[----:B------:R-:W-:Y:S01]  /*10fb0*/  SHF.R.U32.HI R122, RZ, 0x8, R2 ;  /* 0x00000008ff7a7819 */ /* 0x000fe20000011602 */
[----:B------:R-:W-:Y:S01]  /*10fc0*/  IMAD.MOV.U32 R2, RZ, RZ, R116 ;  /* 0x000000ffff027224 */ /* 0x000fe200078e0074 */
[C---:B------:R-:W-:Y:S02]  /*10fd0*/  PRMT R187, R116.reuse, 0x7772, RZ ;  /* 0x0000777274bb7816 */ /* 0x040fe400000000ff */
[----:B------:R-:W-:Y:S03]  /*10fe0*/  PRMT R183, R116, 0x7771, RZ ;  /* 0x0000777174b77816 */ /* 0x000fe600000000ff */
[----:B------:R-:W-:Y:S01]  /*10ff0*/  MUFU.EX2 R173, R173 ;  /* 0x000000ad00ad7308 */ /* 0x000fe20000000800 */
[----:B------:R-:W-:Y:S02]  /*11000*/  LOP3.LUT R116, R174, 0xffff, RZ, 0xc0, !PT ;  /* 0x0000ffffae747812 */ /* 0x000fe400078ec0ff */
[----:B------:R-:W-:Y:S02]  /*11010*/  LOP3.LUT R128, R112, 0xff, RZ, 0xc0, !PT ;  /* 0x000000ff70807812 */ /* 0x000fe400078ec0ff */
[----:B------:R-:W-:Y:S02]  /*11020*/  ISETP.LE.U32.AND P5, PT, R116, UR6, PT ;  /* 0x0000000674007c0c */ /* 0x000fe4000bfa3070 */
[----:B------:R-:W-:Y:S01]  /*11030*/  PRMT R106, R112, 0x7632, R106 ;  /* 0x00007632706a7816 */ /* 0x000fe2000000006a */
[----:B-1----:R-:W1:Y:S01]  /*11040*/  LDSM.16.MT88.4 R108, [R184+0xc800] ;  /* 0x00c80000b86c783b */ /* 0x002e620000004200 */
[----:B------:R-:W-:Y:S02]  /*11050*/  F2FP.BF16.F32.PACK_AB R102, R224, R218 ;  /* 0x000000dae066723e */ /* 0x000fe400000010ff */
[----:B------:R-:W-:Y:S02]  /*11060*/  PRMT R104, R128, 0x5410, R122 ;  /* 0x0000541080687816 */ /* 0x000fe4000000007a */
[----:B------:R-:W-:Y:S02]  /*11070*/  PRMT R105, R187, 0x5410, R185 ;  /* 0x00005410bb697816 */ /* 0x000fe400000000b9 */
[----:B------:R-:W-:Y:S02]  /*11080*/  SHF.R.U32.HI R134, RZ, 0x18, R112 ;  /* 0x00000018ff867819 */ /* 0x000fe40000011670 */
[----:B------:R-:W-:Y:S01]  /*11090*/  LOP3.LUT R135, R106, 0xff, RZ, 0xc0, !PT ;  /* 0x000000ff6a877812 */ /* 0x000fe200078ec0ff */
[----:B------:R-:W3:Y:S01]  /*110a0*/  LDSM.16.MT88.4 R112, [R186+0xc800] ;  /* 0x00c80000ba70783b */ /* 0x000ee20000004200 */
[----:B------:R-:W-:Y:S02]  /*110b0*/  PRMT R124, R102, 0x7632, R124 ;  /* 0x00007632667c7816 */ /* 0x000fe4000000007c */
[----:B------:R-:W-:Y:S02]  /*110c0*/  LOP3.LUT R107, R105, 0xff00ff, RZ, 0xc0, !PT ;  /* 0x00ff00ff696b7812 */ /* 0x000fe400078ec0ff */
[----:B------:R-:W-:Y:S02]  /*110d0*/  PRMT R105, R135, 0x5410, R134 ;  /* 0x0000541087697816 */ /* 0x000fe40000000086 */
[--C-:B------:R-:W-:Y:S02]  /*110e0*/  HSET2.LE.AND R104, R104, R202.reuse, PT ;  /* 0x000000ca68687233 */ /* 0x100fe40003803000 */
[----:B------:R-:W-:Y:S02]  /*110f0*/  LOP3.LUT R106, R2, 0xff, RZ, 0xc0, !PT ;  /* 0x000000ff026a7812 */ /* 0x000fe400078ec0ff */
[----:B------:R-:W-:Y:S02]  /*11100*/  PRMT R2, R102, 0x5410, R124 ;  /* 0x0000541066027816 */ /* 0x000fe4000000007c */
[----:B------:R-:W-:Y:S02]  /*11110*/  F2FP.BF16.F32.PACK_AB R157, R226, R225 ;  /* 0x000000e1e29d723e */ /* 0x000fe400000010ff */
[----:B------:R-:W-:Y:S02]  /*11120*/  LOP3.LUT R104, R2, R104, RZ, 0xc0, !PT ;  /* 0x0000006802687212 */ /* 0x000fe400078ec0ff */
[--C-:B------:R-:W-:Y:S02]  /*11130*/  HSET2.LE.AND R105, R105, R202.reuse, PT ;  /* 0x000000ca69697233 */ /* 0x100fe40003803000 */
[----:B------:R-:W-:Y:S02]  /*11140*/  PRMT R106, R106, 0x5410, R183 ;  /* 0x000054106a6a7816 */ /* 0x000fe400000000b7 */
[----:B------:R-:W-:Y:S02]  /*11150*/  PRMT R2, R132, 0x5410, R140 ;  /* 0x0000541084027816 */ /* 0x000fe4000000008c */
[C---:B------:R-:W-:Y:S02]  /*11160*/  PRMT R156, R157.reuse, 0x7632, R156 ;  /* 0x000076329d9c7816 */ /* 0x040fe4000000009c */
[----:B--2---:R-:W-:Y:S02]  /*11170*/  F2FP.BF16.F32.PACK_AB R159, R220, R167 ;  /* 0x000000a7dc9f723e */ /* 0x004fe400000010ff */
[----:B------:R-:W-:Y:S02]  /*11180*/  LOP3.LUT R105, R2, R105, RZ, 0xc0, !PT ;  /* 0x0000006902697212 */ /* 0x000fe400078ec0ff */
[--C-:B------:R-:W-:Y:S02]  /*11190*/  HSET2.LE.AND R106, R106, R202.reuse, PT ;  /* 0x000000ca6a6a7233 */ /* 0x100fe40003803000 */
[----:B------:R-:W-:Y:S02]  /*111a0*/  PRMT R2, R157, 0x5410, R156 ;  /* 0x000054109d027816 */ /* 0x000fe4000000009c */
[C---:B------:R-:W-:Y:S02]  /*111b0*/  PRMT R158, R159.reuse, 0x7632, R158 ;  /* 0x000076329f9e7816 */ /* 0x040fe4000000009e */
[----:B------:R-:W-:Y:S02]  /*111c0*/  LOP3.LUT R106, R2, R106, RZ, 0xc0, !PT ;  /* 0x0000006a026a7212 */ /* 0x000fe400078ec0ff */
[----:B------:R-:W-:Y:S02]  /*111d0*/  HSET2.LE.AND R107, R107, R202, PT ;  /* 0x000000ca6b6b7233 */ /* 0x000fe40003803000 */
[----:B------:R-:W-:Y:S01]  /*111e0*/  PRMT R2, R159, 0x5410, R158 ;  /* 0x000054109f027816 */ /* 0x000fe2000000009e */
[----:B----4-:R-:W-:Y:S01]  /*111f0*/  @!P5 HFMA2.BF16_V2 R133, -RZ.H0_H0, RZ.H0_H0, -R141.H0_H0 ;  /* 0x200000ffff85d231 */ /* 0x010fe2000034098d */
[C---:B------:R-:W-:Y:S02]  /*11200*/  LEA R164, P0, R129.reuse, R162, 0x1 ;  /* 0x000000a281a47211 */ /* 0x040fe400078008ff */
[----:B------:R-:W-:Y:S01]  /*11210*/  LOP3.LUT R107, R2, R107, RZ, 0xc0, !PT ;  /* 0x0000006b026b7212 */ /* 0x000fe200078ec0ff */
[----:B-----5:R-:W-:Y:S01]  /*11220*/  @!P4 HFMA2.BF16_V2 R125, -RZ.H0_H0, RZ.H0_H0, -R142.H0_H0 ;  /* 0x200000ffff7dc231 */ /* 0x020fe2000034098e */
[----:B------:R-:W-:Y:S01]  /*11230*/  LEA.HI.X.SX32 R165, R129, R163, 0x1, P0 ;  /* 0x000000a381a57211 */ /* 0x000fe200000f0eff */
[----:B------:R-:W-:Y:S01]  /*11240*/  FFMA.FTZ R2, R177, UR4, -R147 ;  /* 0x00000004b1027c23 */ /* 0x000fe20008010893 */
[----:B------:R-:W-:Y:S01]  /*11250*/  ISETP.LE.U32.AND P0, PT, R117, UR6, PT ;  /* 0x0000000675007c0c */ /* 0x000fe2000bf03070 */
[----:B------:R-:W-:Y:S01]  /*11260*/  IMAD.MOV.U32 R129, RZ, RZ, R123 ;  /* 0x000000ffff817224 */ /* 0x000fe200078e007b */
[----:B------:R-:W-:Y:S01]  /*11270*/  LDSM.16.MT88.4 R116, [R186+0x10800] ;  /* 0x01080000ba74783b */ /* 0x000fe20000004200 */
[C---:B-1----:R-:W-:Y:S01]  /*11280*/  HMMA.16816.F32.BF16 R4, R104.reuse, R108, R4 ;  /* 0x0000006c6804723c */ /* 0x042fe20000041804 */
[----:B------:R1:W-:Y:S04]  /*11290*/  MUFU.EX2 R138, R2 ;  /* 0x00000002008a7308 */ /* 0x0003e80000000800 */
[----:B------:R-:W-:Y:S01]  /*112a0*/  FFMA.FTZ R123, R0, R223, R219 ;  /* 0x000000df007b7223 */ /* 0x000fe200000100db */
[C---:B------:R-:W-:Y:S02]  /*112b0*/  LOP3.LUT R0, R121.reuse, 0xffff, RZ, 0xc0, !PT ;  /* 0x0000ffff79007812 */ /* 0x040fe400078ec0ff */
[C---:B------:R-:W-:Y:S01]  /*112c0*/  HMMA.16816.F32.BF16 R8, R104.reuse, R110, R8 ;  /* 0x0000006e6808723c */ /* 0x040fe20000041808 */
[----:B------:R-:W2:Y:S02]  /*112d0*/  LDSM.16.MT88.4 R108, [R101+0x800] ;  /* 0x00080000656c783b */ /* 0x000ea40000004200 */
[----:B------:R-:W-:Y:S02]  /*112e0*/  LOP3.LUT R177, R121, 0xff, RZ, 0xc0, !PT ;  /* 0x000000ff79b17812 */ /* 0x000fe400078ec0ff */
[----:B------:R-:W-:Y:S02]  /*112f0*/  PRMT R130, R133, 0x7610, R130 ;  /* 0x0000761085827816 */ /* 0x000fe40000000082 */
[----:B------:R-:W-:Y:S01]  /*11300*/  SHF.R.U32.HI R0, RZ, 0x8, R0 ;  /* 0x00000008ff007819 */ /* 0x000fe20000011600 */
[C---:B---3--:R-:W-:Y:S03]  /*11310*/  HMMA.16816.F32.BF16 R12, R104.reuse, R112, R12 ;  /* 0x00000070680c723c */ /* 0x048fe6000004180c */
[----:B------:R-:W-:Y:S01]  /*11320*/  @!P5 PRMT R141, R130, 0x5410, RZ ;  /* 0x00005410828dd816 */ /* 0x000fe200000000ff */
[--C-:B------:R-:W-:Y:S01]  /*11330*/  FFMA.FTZ R130, R212, UR4, -R148.reuse ;  /* 0x00000004d4827c23 */ /* 0x100fe20008010894 */
[----:B-1----:R-:W-:Y:S01]  /*11340*/  FFMA.FTZ R2, R180, UR4, -R147 ;  /* 0x00000004b4027c23 */ /* 0x002fe20008010893 */
[----:B------:R-:W-:Y:S02]  /*11350*/  PRMT R180, R120, 0x7771, RZ ;  /* 0x0000777178b47816 */ /* 0x000fe400000000ff */
[C---:B------:R-:W-:Y:S01]  /*11360*/  HMMA.16816.F32.BF16 R16, R104.reuse, R114, R16 ;  /* 0x000000726810723c */ /* 0x040fe20000041810 */
[----:B------:R-:W1:Y:S01]  /*11370*/  LDSM.16.MT88.4 R112, [R160+0x800] ;  /* 0x00080000a070783b */ /* 0x000e620000004200 */
[----:B------:R-:W3:Y:S07]  /*11380*/  MUFU.EX2 R174, R2 ;  /* 0x0000000200ae7308 */ /* 0x000eee0000000800 */
[----:B------:R-:W-:Y:S01]  /*11390*/  STG.E.U16 desc[UR16][R162.64+0x2], R141 ;  /* 0x0000028da2007986 */ /* 0x000fe2000c101510 */
[----:B---3--:R-:W-:Y:S01]  /*113a0*/  F2FP.BF16.F32.PACK_AB R155, R174, R138 ;  /* 0x0000008aae9b723e */ /* 0x008fe200000010ff */
[----:B------:R-:W-:Y:S01]  /*113b0*/  FFMA.FTZ R2, R181, UR4, -R148 ;  /* 0x00000004b5027c23 */ /* 0x000fe20008010894 */
[----:B------:R-:W-:Y:S02]  /*113c0*/  PRMT R181, R120, 0x7772, RZ ;  /* 0x0000777278b57816 */ /* 0x000fe400000000ff */
[----:B------:R-:W-:Y:S01]  /*113d0*/  PRMT R154, R155, 0x7632, R154 ;  /* 0x000076329b9a7816 */ /* 0x000fe2000000009a */
[----:B------:R3:W-:Y:S01]  /*113e0*/  MUFU.EX2 R137, R2 ;  /* 0x0000000200897308 */ /* 0x0007e20000000800 */
[C---:B--2---:R-:W-:Y:S08]  /*113f0*/  HMMA.16816.F32.BF16 R20, R104.reuse, R108, R20 ;  /* 0x0000006c6814723c */ /* 0x044ff00000041814 */
[C---:B------:R-:W-:Y:S01]  /*11400*/  HMMA.16816.F32.BF16 R24, R104.reuse, R110, R24 ;  /* 0x0000006e6818723c */ /* 0x040fe20000041818 */
[----:B------:R-:W2:Y:S07]  /*11410*/  LDSM.16.MT88.4 R108, [R184+0xe800] ;  /* 0x00e80000b86c783b */ /* 0x000eae0000004200 */
[C---:B-1----:R-:W-:Y:S03]  /*11420*/  HMMA.16816.F32.BF16 R28, R104.reuse, R112, R28 ;  /* 0x00000070681c723c */ /* 0x042fe6000004181c */
[----:B---3--:R-:W-:Y:S02]  /*11430*/  FFMA.FTZ R2, R206, UR4, -R148 ;  /* 0x00000004ce027c23 */ /* 0x008fe40008010894 */
[----:B------:R-:W-:Y:S03]  /*11440*/  MUFU.EX2 R206, R136 ;  /* 0x0000008800ce7308 */ /* 0x000fe60000000800 */
[C---:B------:R-:W-:Y:S01]  /*11450*/  HMMA.16816.F32.BF16 R32, R104.reuse, R114, R32 ;  /* 0x000000726820723c */ /* 0x040fe20000041820 */
[----:B------:R-:W1:Y:S06]  /*11460*/  LDSM.16.MT88.4 R112, [R186+0xe800] ;  /* 0x00e80000ba70783b */ /* 0x000e6c0000004200 */
[----:B------:R-:W3:Y:S02]  /*11470*/  MUFU.EX2 R223, R2 ;  /* 0x0000000200df7308 */ /* 0x000ee40000000800 */
[----:B---3--:R-:W-:Y:S02]  /*11480*/  F2FP.BF16.F32.PACK_AB R150, R223, R137 ;  /* 0x00000089df96723e */ /* 0x008fe400000010ff */
[----:B------:R-:W-:Y:S01]  /*11490*/  LOP3.LUT R2, R0, 0xffff, RZ, 0xc0, !PT ;  /* 0x0000ffff00027812 */ /* 0x000fe200078ec0ff */
[C---:B--2---:R-:W-:Y:S03]  /*114a0*/  HMMA.16816.F32.BF16 R36, R104.reuse, R108, R36 ;  /* 0x0000006c6824723c */ /* 0x044fe60000041824 */
[----:B------:R-:W-:Y:S05]  /*114b0*/  PRMT R153, R150, 0x7632, R153 ;  /* 0x0000763296997816 */ /* 0x000fea0000000099 */
[C---:B------:R-:W-:Y:S01]  /*114c0*/  HMMA.16816.F32.BF16 R40, R104.reuse, R110, R40 ;  /* 0x0000006e6828723c */ /* 0x040fe20000041828 */
[----:B------:R-:W2:Y:S07]  /*114d0*/  LDSM.16.MT88.4 R108, [R101+0x2800] ;  /* 0x00280000656c783b */ /* 0x000eae0000004200 */
[C---:B-1----:R-:W-:Y:S08]  /*114e0*/  HMMA.16816.F32.BF16 R44, R104.reuse, R112, R44 ;  /* 0x00000070682c723c */ /* 0x042ff0000004182c */
[C---:B------:R-:W-:Y:S01]  /*114f0*/  HMMA.16816.F32.BF16 R48, R104.reuse, R114, R48 ;  /* 0x000000726830723c */ /* 0x040fe20000041830 */
[----:B------:R-:W1:Y:S07]  /*11500*/  LDSM.16.MT88.4 R112, [R160+0x2800] ;  /* 0x00280000a070783b */ /* 0x000e6e0000004200 */
[C---:B--2---:R-:W-:Y:S08]  /*11510*/  HMMA.16816.F32.BF16 R52, R104.reuse, R108, R52 ;  /* 0x0000006c6834723c */ /* 0x044ff00000041834 */
[C---:B------:R-:W-:Y:S01]  /*11520*/  HMMA.16816.F32.BF16 R56, R104.reuse, R110, R56 ;  /* 0x0000006e6838723c */ /* 0x040fe20000041838 */
[----:B------:R-:W2:Y:S02]  /*11530*/  LDSM.16.MT88.4 R108, [R184+0x10800] ;  /* 0x01080000b86c783b */ /* 0x000ea40000004200 */
[----:B------:R-:W-:Y:S05]  /*11540*/  @!P6 HFMA2.BF16_V2 R170, -RZ.H0_H0, RZ.H0_H0, -R103.H0_H0 ;  /* 0x200000ffffaae231 */ /* 0x000fea0000340967 */
[C---:B-1----:R-:W-:Y:S01]  /*11550*/  HMMA.16816.F32.BF16 R60, R104.reuse, R112, R60 ;  /* 0x00000070683c723c */ /* 0x042fe2000004183c */
[----:B------:R1:W-:Y:S02]  /*11560*/  @!P6 STL.S16 [R1+0x3c], R170 ;  /* 0x00003caa0100e387 */ /* 0x0003e40000100600 */
[----:B------:R-:W-:Y:S01]  /*11570*/  PRMT R131, R170, 0x7610, R131 ;  /* 0x00007610aa837816 */ /* 0x000fe20000000083 */
[--C-:B------:R-:W-:Y:S01]  /*11580*/  FFMA.FTZ R113, R207, UR4, -R147.reuse ;  /* 0x00000004cf717c23 */ /* 0x100fe20008010893 */
[----:B------:R-:W-:Y:S01]  /*11590*/  LOP3.LUT R112, R122, 0xffff, RZ, 0xc0, !PT ;  /* 0x0000ffff7a707812 */ /* 0x000fe200078ec0ff */
[----:B------:R3:W-:Y:S01]  /*115a0*/  @!P5 STL.S16 [R1+0x38], R133 ;  /* 0x000038850100d387 */ /* 0x0007e20000100600 */
[----:B------:R-:W-:Y:S01]  /*115b0*/  @!P6 PRMT R103, R131, 0x5410, RZ ;  /* 0x000054108367e816 */ /* 0x000fe200000000ff */
[C---:B------:R-:W-:Y:S01]  /*115c0*/  HMMA.16816.F32.BF16 R64, R104.reuse, R114, R64 ;  /* 0x000000726840723c */ /* 0x040fe20000041840 */
[----:B------:R4:W-:Y:S01]  /*115d0*/  MUFU.EX2 R222, R113 ;  /* 0x0000007100de7308 */ /* 0x0009e20000000800 */
[----:B------:R5:W-:Y:S01]  /*115e0*/  @!P4 STL.S16 [R1+0x34], R125 ;  /* 0x0000347d0100c387 */ /* 0x000be20000100600 */
[----:B------:R-:W-:Y:S01]  /*115f0*/  ISETP.LE.U32.AND P6, PT, R2, UR6, PT ;  /* 0x0000000602007c0c */ /* 0x000fe2000bfc3070 */
[--C-:B------:R-:W-:Y:S01]  /*11600*/  FFMA.FTZ R2, R210, UR4, -R147.reuse ;  /* 0x00000004d2027c23 */ /* 0x100fe20008010893 */
[----:B------:R-:W-:Y:S01]  /*11610*/  ISETP.LE.U32.AND P5, PT, R112, UR6, PT ;  /* 0x0000000670007c0c */ /* 0x000fe2000bfa3070 */
[----:B------:R5:W5:Y:S01]  /*11620*/  LDL.S16 R175, [R1+0x30] ;  /* 0x0000300001af7983 */ /* 0x000b620000100600 */
[----:B------:R-:W-:Y:S01]  /*11630*/  PRMT R122, R125, 0x7610, R122 ;  /* 0x000076107d7a7816 */ /* 0x000fe2000000007a */
[----:B------:R-:W-:Y:S03]  /*11640*/  FFMA.FTZ R131, R209, UR4, -R147 ;  /* 0x00000004d1837c23 */ /* 0x000fe60008010893 */
[----:B------:R2:W5:Y:S01]  /*11650*/  MUFU.EX2 R221, R2 ;  /* 0x0000000200dd7308 */ /* 0x0005620000000800 */
[----:B------:R5:W5:Y:S01]  /*11660*/  LDL.S16 R171, [R1+0x2c] ;  /* 0x00002c0001ab7983 */ /* 0x000b620000100600 */
[----:B------:R-:W-:Y:S02]  /*11670*/  @!P4 PRMT R142, R122, 0x5410, RZ ;  /* 0x000054107a8ec816 */ /* 0x000fe400000000ff */
[----:B------:R-:W-:Y:S01]  /*11680*/  ISETP.LE.U32.AND P4, PT, R176, UR6, PT ;  /* 0x00000006b0007c0c */ /* 0x000fe2000bf83070 */
[----:B------:R5:W-:Y:S01]  /*11690*/  STG.E.U16 desc[UR16][R162.64], R103 ;  /* 0x00000067a2007986 */ /* 0x000be2000c101510 */
[----:B------:R-:W-:Y:S04]  /*116a0*/  @!P6 HFMA2.BF16_V2 R251, -RZ.H0_H0, RZ.H0_H0, -R154.H0_H0 ;  /* 0x200000fffffbe231 */ /* 0x000fe8000034099a */
[----:B------:R-:W-:Y:S01]  /*116b0*/  MUFU.EX2 R210, R131 ;  /* 0x0000008300d27308 */ /* 0x000fe20000000800 */
[----:B----4-:R-:W4:Y:S01]  /*116c0*/  LDSM.16.MT88.4 R112, [R101+0x4800] ;  /* 0x004800006570783b */ /* 0x010f220000004200 */
[----:B-1----:R-:W-:Y:S02]  /*116d0*/  IMAD.MOV.U32 R170, RZ, RZ, R129 ;  /* 0x000000ffffaa7224 */ /* 0x002fe400078e0081 */
[--C-:B------:R-:W-:Y:S01]  /*116e0*/  FFMA.FTZ R129, R213, UR4, -R148.reuse ;  /* 0x00000004d5817c23 */ /* 0x100fe20008010894 */
[--C-:B---3--:R-:W-:Y:S01]  /*116f0*/  FFMA.FTZ R133, R208, UR4, -R147.reuse ;  /* 0x00000004d0857c23 */ /* 0x108fe20008010893 */
[----:B------:R-:W-:Y:S01]  /*11700*/  FFMA.FTZ R147, R182, UR4, -R147 ;  /* 0x00000004b6937c23 */ /* 0x000fe20008010893 */
[C---:B--2---:R-:W-:Y:S02]  /*11710*/  HMMA.16816.F32.BF16 R68, R104.reuse, R108, R68 ;  /* 0x0000006c6844723c */ /* 0x044fe40000041844 */
[----:B------:R-:W-:Y:S01]  /*11720*/  STG.E.U16 desc[UR16][R164.64], R142 ;  /* 0x0000008ea4007986 */ /* 0x000fe2000c101510 */
[----:B------:R-:W-:Y:S01]  /*11730*/  MUFU.EX2 R208, R129 ;  /* 0x0000008100d07308 */ /* 0x000fe20000000800 */
[----:B------:R-:W-:Y:S01]  /*11740*/  FFMA.FTZ R2, R211, UR4, -R148 ;  /* 0x00000004d3027c23 */ /* 0x000fe20008010894 */
[----:B------:R-:W-:Y:S01]  /*11750*/  PRMT R182, R120, 0x7773, RZ ;  /* 0x0000777378b67816 */ /* 0x000fe200000000ff */
[----:B-----5:R-:W-:Y:S01]  /*11760*/  IMAD.MOV.U32 R125, RZ, RZ, R120 ;  /* 0x000000ffff7d7224 */ /* 0x020fe200078e0078 */
[----:B------:R-:W-:Y:S01]  /*11770*/  F2FP.BF16.F32.PACK_AB R152, R221, R222 ;  /* 0x000000dedd98723e */ /* 0x000fe200000010ff */
[C---:B------:R-:W-:Y:S01]  /*11780*/  HMMA.16816.F32.BF16 R72, R104.reuse, R110, R72 ;  /* 0x0000006e6848723c */ /* 0x040fe20000041848 */
[----:B------:R-:W1:Y:S04]  /*11790*/  LDSM.16.MT88.4 R108, [R160+0x4800] ;  /* 0x00480000a06c783b */ /* 0x000e680000004200 */
[----:B------:R2:W-:Y:S01]  /*117a0*/  MUFU.EX2 R219, R2 ;  /* 0x0000000200db7308 */ /* 0x0005e20000000800 */
[----:B------:R-:W-:Y:S02]  /*117b0*/  PRMT R151, R152, 0x7632, R151 ;  /* 0x0000763298977816 */ /* 0x000fe40000000097 */
[C---:B------:R-:W-:Y:S07]  /*117c0*/  HMMA.16816.F32.BF16 R76, R104.reuse, R116, R76 ;  /* 0x00000074684c723c */ /* 0x040fee000004184c */
[----:B------:R-:W-:Y:S01]  /*117d0*/  MUFU.EX2 R207, R130 ;  /* 0x0000008200cf7308 */ /* 0x000fe20000000800 */
[----:B------:R-:W-:Y:S04]  /*117e0*/  FADD.FTZ R116, R233, R127 ;  /* 0x0000007fe9747221 */ /* 0x000fe80000010000 */
[----:B------:R-:W-:Y:S01]  /*117f0*/  FADD.FTZ R116, R232, R116 ;  /* 0x00000074e8747221 */ /* 0x000fe20000010000 */
[C---:B------:R-:W-:Y:S04]  /*11800*/  HMMA.16816.F32.BF16 R80, R104.reuse, R118, R80 ;  /* 0x000000766850723c */ /* 0x040fe80000041850 */
[----:B------:R-:W-:Y:S01]  /*11810*/  MUFU.EX2 R209, R133 ;  /* 0x0000008500d17308 */ /* 0x000fe20000000800 */
[----:B--2---:R-:W-:Y:S01]  /*11820*/  FFMA.FTZ R2, R214, UR4, -R148 ;  /* 0x00000004d6027c23 */ /* 0x004fe20008010894 */
[----:B------:R-:W-:Y:S02]  /*11830*/  FADD.FTZ R120, R236, R116 ;  /* 0x00000074ec787221 */ /* 0x000fe40000010000 */
[----:B------:R-:W2:Y:S02]  /*11840*/  LDSM.16.MT88.4 R116, [R184+0xd000] ;  /* 0x00d00000b874783b */ /* 0x000ea40000004200 */
[----:B------:R-:W-:Y:S01]  /*11850*/  FADD.FTZ R103, R218, R120 ;  /* 0x00000078da677221 */ /* 0x000fe20000010000 */
[C---:B----4-:R-:W-:Y:S03]  /*11860*/  HMMA.16816.F32.BF16 R84, R104.reuse, R112, R84 ;  /* 0x000000706854723c */ /* 0x050fe60000041854 */
[----:B------:R3:W4:Y:S01]  /*11870*/  MUFU.EX2 R211, R2 ;  /* 0x0000000200d37308 */ /* 0x0007220000000800 */
[----:B------:R-:W-:Y:S01]  /*11880*/  PRMT R112, R177, 0x5410, R0 ;  /* 0x00005410b1707816 */ /* 0x000fe20000000000 */
[----:B------:R-:W-:Y:S01]  /*11890*/  FADD.FTZ R103, R224, R103 ;  /* 0x00000067e0677221 */ /* 0x000fe20000010000 */
[----:B------:R-:W-:Y:S02]  /*118a0*/  PRMT R0, R155, 0x5410, R154 ;  /* 0x000054109b007816 */ /* 0x000fe4000000009a */
[----:B------:R-:W-:Y:S01]  /*118b0*/  @!P6 PRMT R154, R251, 0x5410, RZ ;  /* 0x00005410fb9ae816 */ /* 0x000fe200000000ff */
[C---:B------:R-:W-:Y:S04]  /*118c0*/  HMMA.16816.F32.BF16 R88, R104.reuse, R114, R88 ;  /* 0x000000726858723c */ /* 0x040fe80000041858 */
[----:B------:R5:W2:Y:S01]  /*118d0*/  MUFU.EX2 R188, R147 ;  /* 0x0000009300bc7308 */ /* 0x000aa20000000800 */
[--C-:B------:R-:W-:Y:S02]  /*118e0*/  HSET2.LE.AND R112, R112, R202.reuse, PT ;  /* 0x000000ca70707233 */ /* 0x100fe40003803000 */
[----:B------:R-:W-:Y:S01]  /*118f0*/  ISETP.GT.U32.AND P6, PT, R180, UR6, PT ;  /* 0x00000006b4007c0c */ /* 0x000fe2000bfc4070 */
[C---:B-1----:R-:W-:Y:S03]  /*11900*/  HMMA.16816.F32.BF16 R92, R104.reuse, R108, R92 ;  /* 0x0000006c685c723c */ /* 0x042fe6000004185c */
[----:B---3--:R-:W-:Y:S01]  /*11910*/  FADD.FTZ R2, R231, R123 ;  /* 0x0000007be7027221 */ /* 0x008fe20000010000 */
[----:B------:R-:W-:Y:S02]  /*11920*/  LOP3.LUT R112, R0, R112, RZ, 0xc0, !PT ;  /* 0x0000007000707212 */ /* 0x000fe400078ec0ff */
[----:B------:R-:W-:Y:S01]  /*11930*/  PRMT R0, R150, 0x5410, R153 ;  /* 0x0000541096007816 */ /* 0x000fe20000000099 */
[----:B------:R-:W-:Y:S01]  /*11940*/  FADD.FTZ R2, R227, R2 ;  /* 0x00000002e3027221 */ /* 0x000fe20000010000 */
[----:B----4-:R-:W-:Y:S01]  /*11950*/  F2FP.BF16.F32.PACK_AB R149, R211, R219 ;  /* 0x000000dbd395723e */ /* 0x010fe200000010ff */
[----:B------:R-:W-:Y:S01]  /*11960*/  HMMA.16816.F32.BF16 R96, R104, R110, R96 ;  /* 0x0000006e6860723c */ /* 0x000fe20000041860 */
[----:B------:R-:W-:Y:S02]  /*11970*/  LDSM.16.MT88.4 R104, [R101+0x1000] ;  /* 0x001000006568783b */ /* 0x000fe40000004200 */
[--C-:B------:R-:W-:Y:S01]  /*11980*/  FADD.FTZ R122, R230, R2.reuse ;  /* 0x00000002e67a7221 */ /* 0x100fe20000010000 */
[----:B------:R-:W-:Y:S01]  /*11990*/  PRMT R2, R121, 0x7632, R2 ;  /* 0x0000763279027816 */ /* 0x000fe20000000002 */
[----:B------:R-:W-:Y:S01]  /*119a0*/  @P6 HFMA2.BF16_V2 R247, -RZ.H0_H0, RZ.H0_H0, -R151.H0_H0 ;  /* 0x200000fffff76231 */ /* 0x000fe20000340997 */
[----:B------:R-:W-:Y:S01]  /*119b0*/  PRMT R148, R149, 0x7632, R148 ;  /* 0x0000763295947816 */ /* 0x000fe20000000094 */
[----:B------:R-:W-:Y:S01]  /*119c0*/  FADD.FTZ R127, R166, R122 ;  /* 0x0000007aa67f7221 */ /* 0x000fe20000010000 */
[----:B------:R-:W-:Y:S01]  /*119d0*/  LOP3.LUT R176, R2, 0xff, RZ, 0xc0, !PT ;  /* 0x000000ff02b07812 */ /* 0x000fe200078ec0ff */
[----:B------:R-:W1:Y:S01]  /*119e0*/  LDSM.16.MT88.4 R120, [R186+0xd000] ;  /* 0x00d00000ba78783b */ /* 0x000e620000004200 */
[----:B------:R-:W-:Y:S02]  /*119f0*/  PRMT R2, R181, 0x5410, R182 ;  /* 0x00005410b5027816 */ /* 0x000fe400000000b6 */
[----:B------:R-:W-:Y:S02]  /*11a00*/  PRMT R113, R176, 0x5410, R178 ;  /* 0x00005410b0717816 */ /* 0x000fe400000000b2 */
[----:B------:R-:W-:Y:S02]  /*11a10*/  LOP3.LUT R2, R2, 0xff00ff, RZ, 0xc0, !PT ;  /* 0x00ff00ff02027812 */ /* 0x000fe400078ec0ff */
[----:B-----5:R-:W-:Y:S01]  /*11a20*/  F2FP.BF16.F32.PACK_AB R147, R207, R208 ;  /* 0x000000d0cf93723e */ /* 0x020fe200000010ff */
[----:B------:R-:W3:Y:S01]  /*11a30*/  LDSM.16.MT88.4 R108, [R160+0x1000] ;  /* 0x00100000a06c783b */ /* 0x000ee20000004200 */
[--C-:B------:R-:W-:Y:S02]  /*11a40*/  HSET2.LE.AND R113, R113, R202.reuse, PT ;  /* 0x000000ca71717233 */ /* 0x100fe40003803000 */
[--C-:B------:R-:W-:Y:S03]  /*11a50*/  HSET2.LE.AND R115, R2, R202.reuse, PT ;  /* 0x000000ca02737233 */ /* 0x100fe60003803000 */
[----:B------:R-:W-:Y:S02]  /*11a60*/  LOP3.LUT R113, R0, R113, RZ, 0xc0, !PT ;  /* 0x0000007100717212 */ /* 0x000fe400078ec0ff */
[----:B------:R-:W-:Y:S02]  /*11a70*/  PRMT R0, R152, 0x5410, R151 ;  /* 0x0000541098007816 */ /* 0x000fe40000000097 */
[----:B------:R-:W-:Y:S01]  /*11a80*/  @P6 PRMT R151, R247, 0x5410, RZ ;  /* 0x00005410f7976816 */ /* 0x000fe200000000ff */
[----:B------:R-:W-:Y:S02]  /*11a90*/  @!P4 HFMA2.BF16_V2 R175, -RZ.H0_H0, RZ.H0_H0, -R143.H0_H0 ;  /* 0x200000ffffafc231 */ /* 0x000fe4000034098f */
[----:B------:R-:W-:Y:S03]  /*11aa0*/  @!P1 HFMA2.BF16_V2 R171, -RZ.H0_H0, RZ.H0_H0, -R145.H0_H0 ;  /* 0x200000ffffab9231 */ /* 0x000fe60000340991 */
[----:B------:R4:W-:Y:S01]  /*11ab0*/  @!P4 STL.S16 [R1+0x30], R175 ;  /* 0x000030af0100c387 */ /* 0x0009e20000100600 */
[----:B------:R-:W-:Y:S03]  /*11ac0*/  PRMT R139, R175, 0x7610, R139 ;  /* 0x00007610af8b7816 */ /* 0x000fe6000000008b */
[----:B------:R1:W5:Y:S01]  /*11ad0*/  LDL.S16 R166, [R1+0x24] ;  /* 0x0000240001a67983 */ /* 0x0003620000100600 */
[----:B------:R-:W-:Y:S02]  /*11ae0*/  @!P4 PRMT R143, R139, 0x5410, RZ ;  /* 0x000054108b8fc816 */ /* 0x000fe400000000ff */
[----:B------:R-:W-:Y:S01]  /*11af0*/  ISETP.GT.U32.AND P4, PT, R215, UR6, PT ;  /* 0x00000006d7007c0c */ /* 0x000fe2000bf84070 */
[----:B------:R1:W5:Y:S04]  /*11b00*/  LDL.S16 R139, [R1+0x28] ;  /* 0x00002800018b7983 */ /* 0x0003680000100600 */
[----:B------:R1:W5:Y:S04]  /*11b10*/  LDL.S16 R2, [R1+0x20] ;  /* 0x0000200001027983 */ /* 0x0003680000100600 */
[----:B------:R-:W-:Y:S04]  /*11b20*/  @!P1 STL.S16 [R1+0x2c], R171 ;  /* 0x00002cab01009387 */ /* 0x000fe80000100600 */
[----:B------:R1:W5:Y:S04]  /*11b30*/  LDL.S16 R142, [R1+0x1c] ;  /* 0x00001c00018e7983 */ /* 0x0003680000100600 */
[----:B------:R1:W5:Y:S01]  /*11b40*/  LDL.S16 R141, [R1+0x18] ;  /* 0x00001800018d7983 */ /* 0x0003620000100600 */
[----:B----4-:R-:W-:Y:S03]  /*11b50*/  LOP3.LUT R175, R125, 0xff, RZ, 0xc0, !PT ;  /* 0x000000ff7daf7812 */ /* 0x010fe600078ec0ff */
[----:B------:R-:W-:Y:S01]  /*11b60*/  STG.E.U16 desc[UR16][R164.64+0x2], R143 ;  /* 0x0000028fa4007986 */ /* 0x000fe2000c101510 */
[----:B------:R-:W-:Y:S05]  /*11b70*/  PRMT R114, R175, 0x5410, R180 ;  /* 0x00005410af727816 */ /* 0x000fea00000000b4 */
[----:B------:R-:W-:Y:S05]  /*11b80*/  HSET2.LE.AND R114, R114, R202, PT ;  /* 0x000000ca72727233 */ /* 0x000fea0003803000 */
[----:B------:R-:W-:Y:S02]  /*11b90*/  LOP3.LUT R114, R0, R114, RZ, 0xc0, !PT ;  /* 0x0000007200727212 */ /* 0x000fe400078ec0ff */
[----:B------:R-:W-:Y:S04]  /*11ba0*/  PRMT R0, R149, 0x5410, R148 ;  /* 0x0000541095007816 */ /* 0x000fe80000000094 */
[----:B------:R-:W-:Y:S07]  /*11bb0*/  LOP3.LUT R115, R0, R115, RZ, 0xc0, !PT ;  /* 0x0000007300737212 */ /* 0x000fee00078ec0ff */
[C---:B--2---:R-:W-:Y:S08]  /*11bc0*/  HMMA.16816.F32.BF16 R4, R112.reuse, R116, R4 ;  /* 0x000000747004723c */ /* 0x044ff00000041804 */
[C---:B------:R-:W-:Y:S01]  /*11bd0*/  HMMA.16816.F32.BF16 R8, R112.reuse, R118, R8 ;  /* 0x000000767008723c */ /* 0x040fe20000041808 */
[----:B------:R-:W2:Y:S07]  /*11be0*/  LDSM.16.MT88.4 R116, [R184+0xf000] ;  /* 0x00f00000b874783b */ /* 0x000eae0000004200 */
[C---:B-1----:R-:W-:Y:S08]  /*11bf0*/  HMMA.16816.F32.BF16 R12, R112.reuse, R120, R12 ;  /* 0x00000078700c723c */ /* 0x042ff0000004180c */
[C---:B------:R-:W-:Y:S01]  /*11c00*/  HMMA.16816.F32.BF16 R16, R112.reuse, R122, R16 ;  /* 0x0000007a7010723c */ /* 0x040fe20000041810 */
[----:B------:R-:W1:Y:S07]  /*11c10*/  LDSM.16.MT88.4 R120, [R186+0xf000] ;  /* 0x00f00000ba78783b */ /* 0x000e6e0000004200 */
[C---:B------:R-:W-:Y:S08]  /*11c20*/  HMMA.16816.F32.BF16 R20, R112.reuse, R104, R20 ;  /* 0x000000687014723c */ /* 0x040ff00000041814 */
[C---:B------:R-:W-:Y:S01]  /*11c30*/  HMMA.16816.F32.BF16 R24, R112.reuse, R106, R24 ;  /* 0x0000006a7018723c */ /* 0x040fe20000041818 */
[----:B------:R-:W4:Y:S07]  /*11c40*/  LDSM.16.MT88.4 R104, [R101+0x3000] ;  /* 0x003000006568783b */ /* 0x000f2e0000004200 */
[C---:B---3--:R-:W-:Y:S08]  /*11c50*/  HMMA.16816.F32.BF16 R28, R112.reuse, R108, R28 ;  /* 0x0000006c701c723c */ /* 0x048ff0000004181c */
[C---:B------:R-:W-:Y:S01]  /*11c60*/  HMMA.16816.F32.BF16 R32, R112.reuse, R110, R32 ;  /* 0x0000006e7020723c */ /* 0x040fe20000041820 */
[----:B------:R-:W3:Y:S07]  /*11c70*/  LDSM.16.MT88.4 R108, [R160+0x3000] ;  /* 0x00300000a06c783b */ /* 0x000eee0000004200 */
[C---:B--2---:R-:W-:Y:S03]  /*11c80*/  HMMA.16816.F32.BF16 R36, R112.reuse, R116, R36 ;  /* 0x000000747024723c */ /* 0x044fe60000041824 */
[----:B------:R-:W-:Y:S02]  /*11c90*/  PRMT R116, R171, 0x7610, R116 ;  /* 0x00007610ab747816 */ /* 0x000fe40000000074 */
[----:B------:R-:W-:Y:S02]  /*11ca0*/  PRMT R171, R126, 0x7772, RZ ;  /* 0x000077727eab7816 */ /* 0x000fe400000000ff */
[----:B------:R-:W-:Y:S01]  /*11cb0*/  @!P1 PRMT R145, R116, 0x5410, RZ ;  /* 0x0000541074919816 */ /* 0x000fe200000000ff */
[C---:B------:R-:W-:Y:S01]  /*11cc0*/  HMMA.16816.F32.BF16 R40, R112.reuse, R118, R40 ;  /* 0x000000767028723c */ /* 0x040fe20000041828 */
[----:B------:R-:W2:Y:S02]  /*11cd0*/  LDSM.16.MT88.4 R116, [R184+0x11000] ;  /* 0x01100000b874783b */ /* 0x000ea40000004200 */
[----:B------:R-:W-:Y:S05]  /*11ce0*/  ISETP.GT.U32.AND P1, PT, R216, UR6, PT ;  /* 0x00000006d8007c0c */ /* 0x000fea000bf24070 */
[C---:B-1----:R-:W-:Y:S01]  /*11cf0*/  HMMA.16816.F32.BF16 R44, R112.reuse, R120, R44 ;  /* 0x00000078702c723c */ /* 0x042fe2000004182c */
[----:B------:R1:W-:Y:S07]  /*11d00*/  STG.E.U16 desc[UR16][R162.64+0x10], R145 ;  /* 0x00001091a2007986 */ /* 0x0003ee000c101510 */
[C---:B------:R-:W-:Y:S08]  /*11d10*/  HMMA.16816.F32.BF16 R48, R112.reuse, R122, R48 ;  /* 0x0000007a7030723c */ /* 0x040ff00000041830 */
[C---:B----4-:R-:W-:Y:S08]  /*11d20*/  HMMA.16816.F32.BF16 R52, R112.reuse, R104, R52 ;  /* 0x000000687034723c */ /* 0x050ff00000041834 */
[C---:B------:R-:W-:Y:S01]  /*11d30*/  HMMA.16816.F32.BF16 R56, R112.reuse, R106, R56 ;  /* 0x0000006a7038723c */ /* 0x040fe20000041838 */
[----:B------:R-:W4:Y:S02]  /*11d40*/  LDSM.16.MT88.4 R104, [R186+0x11000] ;  /* 0x01100000ba68783b */ /* 0x000f240000004200 */
[----:B-1----:R-:W-:Y:S05]  /*11d50*/  F2FP.BF16.F32.PACK_AB R145, R209, R210 ;  /* 0x000000d2d191723e */ /* 0x002fea00000010ff */
[C---:B---3--:R-:W-:Y:S08]  /*11d60*/  HMMA.16816.F32.BF16 R60, R112.reuse, R108, R60 ;  /* 0x0000006c703c723c */ /* 0x048ff0000004183c */
[C---:B------:R-:W-:Y:S01]  /*11d70*/  HMMA.16816.F32.BF16 R64, R112.reuse, R110, R64 ;  /* 0x0000006e7040723c */ /* 0x040fe20000041840 */
[----:B------:R-:W1:Y:S07]  /*11d80*/  LDSM.16.MT88.4 R108, [R101+0x5000] ;  /* 0x00500000656c783b */ /* 0x000e6e0000004200 */
[C---:B--2---:R-:W-:Y:S08]  /*11d90*/  HMMA.16816.F32.BF16 R68, R112.reuse, R116, R68 ;  /* 0x000000747044723c */ /* 0x044ff00000041844 */
[C---:B------:R-:W-:Y:S01]  /*11da0*/  HMMA.16816.F32.BF16 R72, R112.reuse, R118, R72 ;  /* 0x000000767048723c */ /* 0x040fe20000041848 */
[----:B------:R-:W2:Y:S07]  /*11db0*/  LDSM.16.MT88.4 R116, [R160+0x5000] ;  /* 0x00500000a074783b */ /* 0x000eae0000004200 */
[C---:B----4-:R-:W-:Y:S08]  /*11dc0*/  HMMA.16816.F32.BF16 R76, R112.reuse, R104, R76 ;  /* 0x00000068704c723c */ /* 0x050ff0000004184c */
[C---:B------:R-:W-:Y:S08]  /*11dd0*/  HMMA.16816.F32.BF16 R80, R112.reuse, R106, R80 ;  /* 0x0000006a7050723c */ /* 0x040ff00000041850 */
[C---:B-1----:R-:W-:Y:S08]  /*11de0*/  HMMA.16816.F32.BF16 R84, R112.reuse, R108, R84 ;  /* 0x0000006c7054723c */ /* 0x042ff00000041854 */
[C---:B------:R-:W-:Y:S08]  /*11df0*/  HMMA.16816.F32.BF16 R88, R112.reuse, R110, R88 ;  /* 0x0000006e7058723c */ /* 0x040ff00000041858 */
[C---:B--2---:R-:W-:Y:S08]  /*11e00*/  HMMA.16816.F32.BF16 R92, R112.reuse, R116, R92 ;  /* 0x00000074705c723c */ /* 0x044ff0000004185c */
[----:B------:R-:W-:Y:S03]  /*11e10*/  HMMA.16816.F32.BF16 R96, R112, R118, R96 ;  /* 0x000000767060723c */ /* 0x000fe60000041860 */
[----:B-----5:R-:W-:Y:S02]  /*11e20*/  @P4 HFMA2.BF16_V2 R166, -RZ.H0_H0, RZ.H0_H0, -R144.H0_H0 ;  /* 0x200000ffffa64231 */ /* 0x020fe40000340990 */
[----:B------:R-:W-:Y:S03]  /*11e30*/  @P1 HFMA2.BF16_V2 R139, -RZ.H0_H0, RZ.H0_H0, -R146.H0_H0 ;  /* 0x200000ffff8b1231 */ /* 0x000fe60000340992 */
[----:B------:R1:W-:Y:S01]  /*11e40*/  @P4 STL.S16 [R1+0x24], R166 ;  /* 0x000024a601004387 */ /* 0x0003e20000100600 */
[----:B------:R-:W-:Y:S03]  /*11e50*/  PRMT R125, R166, 0x7610, R125 ;  /* 0x00007610a67d7816 */ /* 0x000fe6000000007d */
[----:B------:R2:W-:Y:S01]  /*11e60*/  @P1 STL.S16 [R1+0x28], R139 ;  /* 0x0000288b01001387 */ /* 0x0005e20000100600 */
[----:B------:R-:W-:Y:S02]  /*11e70*/  @P4 PRMT R144, R125, 0x5410, RZ ;  /* 0x000054107d904816 */ /* 0x000fe400000000ff */
[----:B------:R-:W-:Y:S02]  /*11e80*/  PRMT R0, R139, 0x7610, R0 ;  /* 0x000076108b007816 */ /* 0x000fe40000000000 */
[----:B------:R-:W-:Y:S01]  /*11e90*/  ISETP.GT.U32.AND P4, PT, R217, UR6, PT ;  /* 0x00000006d9007c0c */ /* 0x000fe2000bf84070 */
[----:B------:R3:W-:Y:S01]  /*11ea0*/  STG.E.U16 desc[UR16][R162.64+0x12], R144 ;  /* 0x00001290a2007986 */ /* 0x0007e2000c101510 */
[----:B------:R-:W-:Y:S02]  /*11eb0*/  @P1 PRMT R146, R0, 0x5410, RZ ;  /* 0x0000541000921816 */ /* 0x000fe400000000ff */
[----:B------:R-:W-:Y:S02]  /*11ec0*/  ISETP.LE.U32.AND P1, PT, R128, UR6, PT ;  /* 0x0000000680007c0c */ /* 0x000fe4000bf23070 */
[----:B------:R-:W-:Y:S01]  /*11ed0*/  LDSM.16.MT88.4 R128, [R101+0x1800] ;  /* 0x001800006580783b */ /* 0x000fe20000004200 */
[----:B------:R-:W-:Y:S01]  /*11ee0*/  @!P5 HFMA2.BF16_V2 R141, -RZ.H0_H0, RZ.H0_H0, -R124.H0_H0 ;  /* 0x200000ffff8dd231 */ /* 0x000fe2000034097c */
[----:B------:R-:W-:Y:S04]  /*11ef0*/  LOP3.LUT R125, R168, 0xffff, RZ, 0xc0, !PT ;  /* 0x0000ffffa87d7812 */ /* 0x000fe800078ec0ff */
[----:B------:R-:W-:Y:S01]  /*11f00*/  SHF.R.U32.HI R125, RZ, 0x8, R125 ;  /* 0x00000008ff7d7819 */ /* 0x000fe2000001167d */
[----:B------:R-:W-:Y:S01]  /*11f10*/  @P4 HFMA2.BF16_V2 R2, -RZ.H0_H0, RZ.H0_H0, -R161.H0_H0 ;  /* 0x200000ffff024231 */ /* 0x000fe200003409a1 */
[----:B------:R-:W-:Y:S02]  /*11f20*/  STG.E.U16 desc[UR16][R164.64+0x12], R146 ;  /* 0x00001292a4007986 */ /* 0x000fe4000c101510 */
[----:B------:R-:W-:Y:S01]  /*11f30*/  LOP3.LUT R0, R125, 0xffff, RZ, 0xc0, !PT ;  /* 0x0000ffff7d007812 */ /* 0x000fe200078ec0ff */
[----:B------:R-:W-:Y:S01]  /*11f40*/  @!P1 HFMA2.BF16_V2 R142, -RZ.H0_H0, RZ.H0_H0, -R102.H0_H0 ;  /* 0x200000ffff8e9231 */ /* 0x000fe20000340966 */
[----:B------:R4:W-:Y:S01]  /*11f50*/  @P4 STL.S16 [R1+0x20], R2 ;  /* 0x0000200201004387 */ /* 0x0009e20000100600 */
[----:B------:R-:W-:Y:S01]  /*11f60*/  PRMT R121, R2, 0x7610, R121 ;  /* 0x0000761002797816 */ /* 0x000fe20000000079 */
[----:B-1----:R-:W-:Y:S02]  /*11f70*/  IMAD.MOV.U32 R166, RZ, RZ, R126 ;  /* 0x000000ffffa67224 */ /* 0x002fe400078e007e */
[----:B------:R-:W-:Y:S01]  /*11f80*/  @!P1 STL.S16 [R1+0x1c], R142 ;  /* 0x00001c8e01009387 */ /* 0x000fe20000100600 */
[----:B------:R-:W-:Y:S01]  /*11f90*/  @P4 PRMT R161, R121, 0x5410, RZ ;  /* 0x0000541079a14816 */ /* 0x000fe200000000ff */
[----:B--2---:R-:W-:Y:S01]  /*11fa0*/  IMAD.MOV.U32 R139, RZ, RZ, R170 ;  /* 0x000000ffff8b7224 */ /* 0x004fe200078e00aa */
[----:B------:R-:W-:Y:S01]  /*11fb0*/  PRMT R120, R142, 0x7610, R120 ;  /* 0x000076108e787816 */ /* 0x000fe20000000078 */
[----:B------:R-:W-:Y:S01]  /*11fc0*/  @!P5 STL.S16 [R1+0x18], R141 ;  /* 0x0000188d0100d387 */ /* 0x000fe20000100600 */
[----:B------:R-:W-:Y:S01]  /*11fd0*/  PRMT R170, R126, 0x7773, RZ ;  /* 0x000077737eaa7816 */ /* 0x000fe200000000ff */
[----:B------:R-:W-:Y:S01]  /*11fe0*/  IMAD.MOV.U32 R214, RZ, RZ, R139 ;  /* 0x000000ffffd67224 */ /* 0x000fe200078e008b */
[----:B------:R-:W-:Y:S01]  /*11ff0*/  @!P1 PRMT R102, R120, 0x5410, RZ ;  /* 0x0000541078669816 */ /* 0x000fe200000000ff */
[----:B------:R1:W2:Y:S01]  /*12000*/  LDL.S16 R121, [R1+0x14] ;  /* 0x0000140001797983 */ /* 0x0002a20000100600 */
[----:B------:R-:W-:Y:S02]  /*12010*/  ISETP.LE.U32.AND P1, PT, R134, UR6, PT ;  /* 0x0000000686007c0c */ /* 0x000fe4000bf23070 */
[----:B------:R-:W-:Y:S01]  /*12020*/  ISETP.LE.U32.AND P4, PT, R0, UR6, PT ;  /* 0x0000000600007c0c */ /* 0x000fe2000bf83070 */
[----:B------:R1:W5:Y:S01]  /*12030*/  LDL.S16 R120, [R1+0x10] ;  /* 0x0000100001787983 */ /* 0x0003620000100600 */
[----:B------:R-:W-:Y:S02]  /*12040*/  PRMT R0, R141, 0x7610, R0 ;  /* 0x000076108d007816 */ /* 0x000fe40000000000 */
[----:B---3--:R-:W-:Y:S01]  /*12050*/  PRMT R144, R145, 0x7632, R144 ;  /* 0x0000763291907816 */ /* 0x008fe20000000090 */
[----:B------:R3:W-:Y:S01]  /*12060*/  STG.E.U16 desc[UR16][R164.64+0x10], R161 ;  /* 0x000010a1a4007986 */ /* 0x0007e2000c101510 */
[----:B------:R-:W-:Y:S01]  /*12070*/  @!P5 PRMT R124, R0, 0x5410, RZ ;  /* 0x00005410007cd816 */ /* 0x000fe200000000ff */
[----:B------:R-:W-:Y:S01]  /*12080*/  FADD.FTZ R0, R225, R103 ;  /* 0x00000067e1007221 */ /* 0x000fe20000010000 */
[----:B------:R-:W-:Y:S01]  /*12090*/  ISETP.LE.U32.AND P5, PT, R135, UR6, PT ;  /* 0x0000000687007c0c */ /* 0x000fe2000bfa3070 */
[----:B------:R1:W-:Y:S01]  /*120a0*/  STG.E.U16 desc[UR16][R162.64+0x20], R102 ;  /* 0x00002066a2007986 */ /* 0x0003e2000c101510 */
[----:B----4-:R-:W-:Y:S01]  /*120b0*/  FADD.FTZ R2, R169, R127 ;  /* 0x0000007fa9027221 */ /* 0x010fe20000010000 */
[----:B------:R-:W-:Y:S01]  /*120c0*/  FADD.FTZ R104, R226, R0 ;  /* 0x00000000e2687221 */ /* 0x000fe20000010000 */
[----:B------:R-:W-:Y:S01]  /*120d0*/  PRMT R169, R126, 0x7771, RZ ;  /* 0x000077717ea97816 */ /* 0x000fe200000000ff */
[----:B------:R-:W-:Y:S01]  /*120e0*/  STG.E.U16 desc[UR16][R162.64+0x22], R124 ;  /* 0x0000227ca2007986 */ /* 0x000fe2000c101510 */
[----:B------:R-:W-:Y:S01]  /*120f0*/  FADD.FTZ R2, R167, R2 ;  /* 0x00000002a7027221 */ /* 0x000fe20000010000 */
[----:B------:R-:W-:Y:S01]  /*12100*/  LOP3.LUT R167, R168, 0xff, RZ, 0xc0, !PT ;  /* 0x000000ffa8a77812 */ /* 0x000fe200078ec0ff */
[--C-:B------:R-:W-:Y:S01]  /*12110*/  FADD.FTZ R106, R138, R104.reuse ;  /* 0x000000688a6a7221 */ /* 0x100fe20000010000 */
[----:B------:R-:W-:Y:S01]  /*12120*/  PRMT R104, R168, 0x7632, R104 ;  /* 0x00007632a8687816 */ /* 0x000fe20000000068 */
[----:B------:R-:W-:Y:S01]  /*12130*/  FADD.FTZ R105, R220, R2 ;  /* 0x00000002dc697221 */ /* 0x000fe20000010000 */
[----:B------:R-:W-:Y:S01]  /*12140*/  PRMT R136, R167, 0x5410, R125 ;  /* 0x00005410a7887816 */ /* 0x000fe2000000007d */
[----:B------:R-:W-:Y:S01]  /*12150*/  FADD.FTZ R174, R174, R106 ;  /* 0x0000006aaeae7221 */ /* 0x000fe20000010000 */
[----:B------:R-:W-:Y:S01]  /*12160*/  LDSM.16.MT88.4 R124, [R186+0xd800] ;  /* 0x00d80000ba7c783b */ /* 0x000fe20000004200 */
[----:B------:R-:W-:Y:S01]  /*12170*/  SHF.R.U32.HI R168, RZ, 0x18, R168 ;  /* 0x00000018ffa87819 */ /* 0x000fe200000116a8 */
[----:B------:R-:W-:Y:S01]  /*12180*/  FADD.FTZ R179, R137, R105 ;  /* 0x0000006989b37221 */ /* 0x000fe20000010000 */
[----:B------:R-:W-:Y:S01]  /*12190*/  HSET2.LE.AND R136, R136, R202, PT ;  /* 0x000000ca88887233 */ /* 0x000fe20003803000 */
[----:B------:R-:W-:Y:S01]  /*121a0*/  @!P4 HFMA2.BF16_V2 R244, -RZ.H0_H0, RZ.H0_H0, -R144.H0_H0 ;  /* 0x200000fffff4c231 */ /* 0x000fe20000340990 */
[----:B------:R-:W-:Y:S02]  /*121b0*/  LOP3.LUT R166, R166, 0xff, RZ, 0xc0, !PT ;  /* 0x000000ffa6a67812 */ /* 0x000fe400078ec0ff */
[----:B------:R-:W-:Y:S02]  /*121c0*/  PRMT R146, R147, 0x7632, R146 ;  /* 0x0000763293927816 */ /* 0x000fe40000000092 */
[----:B------:R-:W-:Y:S02]  /*121d0*/  F2FP.BF16.F32.PACK_AB R103, R188, R206 ;  /* 0x000000cebc67723e */ /* 0x000fe400000010ff */
[----:B---3--:R-:W-:Y:S02]  /*121e0*/  LOP3.LUT R161, R104, 0xff, RZ, 0xc0, !PT ;  /* 0x000000ff68a17812 */ /* 0x008fe400078ec0ff */
[----:B------:R-:W-:Y:S02]  /*121f0*/  PRMT R104, R145, 0x5410, R144 ;  /* 0x0000541091687816 */ /* 0x000fe40000000090 */
[----:B------:R-:W-:Y:S02]  /*12200*/  PRMT R137, R161, 0x5410, R168 ;  /* 0x00005410a1897816 */ /* 0x000fe400000000a8 */
[----:B------:R-:W-:Y:S02]  /*12210*/  LOP3.LUT R136, R104, R136, RZ, 0xc0, !PT ;  /* 0x0000008868887212 */ /* 0x000fe400078ec0ff */
[----:B------:R-:W-:Y:S02]  /*12220*/  PRMT R138, R166, 0x5410, R169 ;  /* 0x00005410a68a7816 */ /* 0x000fe400000000a9 */
[--C-:B------:R-:W-:Y:S02]  /*12230*/  HSET2.LE.AND R137, R137, R202.reuse, PT ;  /* 0x000000ca89897233 */ /* 0x100fe40003803000 */
[----:B------:R-:W-:Y:S02]  /*12240*/  PRMT R104, R147, 0x5410, R146 ;  /* 0x0000541093687816 */ /* 0x000fe40000000092 */
[----:B------:R-:W-:Y:S02]  /*12250*/  PRMT R139, R171, 0x5410, R170 ;  /* 0x00005410ab8b7816 */ /* 0x000fe400000000aa */
[----:B-1----:R-:W-:Y:S02]  /*12260*/  PRMT R102, R103, 0x7632, R102 ;  /* 0x0000763267667816 */ /* 0x002fe40000000066 */
[----:B------:R-:W-:Y:S02]  /*12270*/  F2FP.BF16.F32.PACK_AB R2, R172, R173 ;  /* 0x000000adac02723e */ /* 0x000fe400000010ff */
[----:B------:R-:W-:Y:S02]  /*12280*/  LOP3.LUT R137, R104, R137, RZ, 0xc0, !PT ;  /* 0x0000008968897212 */ /* 0x000fe400078ec0ff */
[--C-:B------:R-:W-:Y:S02]  /*12290*/  HSET2.LE.AND R138, R138, R202.reuse, PT ;  /* 0x000000ca8a8a7233 */ /* 0x100fe40003803000 */
[----:B------:R-:W-:Y:S02]  /*122a0*/  LOP3.LUT R139, R139, 0xff00ff, RZ, 0xc0, !PT ;  /* 0x00ff00ff8b8b7812 */ /* 0x000fe400078ec0ff */
[----:B------:R-:W-:Y:S02]  /*122b0*/  PRMT R104, R103, 0x5410, R102 ;  /* 0x0000541067687816 */ /* 0x000fe40000000066 */
[----:B------:R-:W-:Y:S02]  /*122c0*/  PRMT R0, R2, 0x7632, R0 ;  /* 0x0000763202007816 */ /* 0x000fe40000000000 */
[----:B------:R-:W-:Y:S02]  /*122d0*/  LOP3.LUT R138, R104, R138, RZ, 0xc0, !PT ;  /* 0x0000008a688a7212 */ /* 0x000fe400078ec0ff */
[----:B------:R-:W-:Y:S02]  /*122e0*/  HSET2.LE.AND R139, R139, R202, PT ;  /* 0x000000ca8b8b7233 */ /* 0x000fe40003803000 */
[----:B------:R-:W-:Y:S02]  /*122f0*/  PRMT R104, R2, 0x5410, R0 ;  /* 0x0000541002687816 */ /* 0x000fe40000000000 */
[----:B------:R-:W-:Y:S02]  /*12300*/  @!P4 PRMT R144, R244, 0x5410, RZ ;  /* 0x00005410f490c816 */ /* 0x000fe400000000ff */
[----:B------:R-:W-:Y:S02]  /*12310*/  LOP3.LUT R139, R104, R139, RZ, 0xc0, !PT ;  /* 0x0000008b688b7212 */ /* 0x000fe400078ec0ff */
[----:B------:R-:W-:Y:S02]  /*12320*/  ISETP.LE.U32.AND P6, PT, R161, UR6, PT ;  /* 0x00000006a1007c0c */ /* 0x000fe4000bfc3070 */
[----:B------:R-:W-:Y:S11]  /*12330*/  ISETP.GT.U32.AND P4, PT, R171, UR6, PT ;  /* 0x00000006ab007c0c */ /* 0x000ff6000bf84070 */
        /* <DEDUP_REMOVED lines=8> */
[----:B--2---:R-:W-:Y:S02]  /*123c0*/  @!P5 HFMA2.BF16_V2 R121, -RZ.H0_H0, RZ.H0_H0, -R132.H0_H0 ;  /* 0x200000ffff79d231 */ /* 0x004fe40000340984 */
[----:B-----5:R-:W-:Y:S03]  /*123d0*/  @!P1 HFMA2.BF16_V2 R120, -RZ.H0_H0, RZ.H0_H0, -R140.H0_H0 ;  /* 0x200000ffff789231 */ /* 0x020fe6000034098c */
[----:B------:R-:W-:Y:S01]  /*123e0*/  @!P5 STL.S16 [R1+0x14], R121 ;  /* 0x000014790100d387 */ /* 0x000fe20000100600 */
[----:B------:R-:W-:Y:S03]  /*123f0*/  PRMT R133, R121, 0x7610, R133 ;  /* 0x0000761079857816 */ /* 0x000fe60000000085 */
[----:B------:R-:W-:Y:S01]  /*12400*/  @!P1 STL.S16 [R1+0x10], R120 ;  /* 0x0000107801009387 */ /* 0x000fe20000100600 */
[----:B------:R-:W-:Y:S02]  /*12410*/  PRMT R107, R120, 0x7610, R107 ;  /* 0x00007610786b7816 */ /* 0x000fe4000000006b */
[----:B------:R-:W-:Y:S01]  /*12420*/  @!P5 PRMT R132, R133, 0x5410, RZ ;  /* 0x000054108584d816 */ /* 0x000fe200000000ff */
[----:B------:R3:W2:Y:S01]  /*12430*/  LDL.S16 R216, [R1+0x4] ;  /* 0x0000040001d87983 */ /* 0x0006a20000100600 */
[----:B------:R-:W-:Y:S02]  /*12440*/  @!P1 PRMT R140, R107, 0x5410, RZ ;  /* 0x000054106b8c9816 */ /* 0x000fe400000000ff */
[----:B------:R-:W-:Y:S01]  /*12450*/  ISETP.GT.U32.AND P5, PT, R183, UR6, PT ;  /* 0x00000006b7007c0c */ /* 0x000fe2000bfa4070 */
[----:B------:R3:W4:Y:S01]  /*12460*/  LDL.S16 R215, [R1+0xc] ;  /* 0x00000c0001d77983 */ /* 0x0007220000100600 */
[----:B------:R-:W-:Y:S03]  /*12470*/  ISETP.GT.U32.AND P1, PT, R185, UR6, PT ;  /* 0x00000006b9007c0c */ /* 0x000fe6000bf24070 */
[----:B------:R3:W5:Y:S04]  /*12480*/  LDL.S16 R213, [R1+0x8] ;  /* 0x0000080001d57983 */ /* 0x0007680000100600 */
[----:B------:R3:W3:Y:S04]  /*12490*/  LDL.S16 R212, [R1] ;  /* 0x0000000001d47983 */ /* 0x0006e80000100600 */
[----:B------:R-:W1:Y:S08]  /*124a0*/  LDSM.16.MT88.4 R120, [R184+0xd800] ;  /* 0x00d80000b878783b */ /* 0x000e700000004200 */
[----:B------:R-:W-:Y:S04]  /*124b0*/  STG.E.U16 desc[UR16][R164.64+0x20], R132 ;  /* 0x00002084a4007986 */ /* 0x000fe8000c101510 */
[----:B------:R-:W1:Y:S08]  /*124c0*/  LDSM.16.MT88.4 R132, [R160+0x1800] ;  /* 0x00180000a084783b */ /* 0x000e700000004200 */
[----:B------:R-:W-:Y:S04]  /*124d0*/  STG.E.U16 desc[UR16][R164.64+0x22], R140 ;  /* 0x0000228ca4007986 */ /* 0x000fe8000c101510 */
[----:B------:R-:W1:Y:S02]  /*124e0*/  LDSM.16.MT88.4 R140, [R184+0xf800] ;  /* 0x00f80000b88c783b */ /* 0x000e640000004200 */
[C---:B-1----:R-:W-:Y:S06]  /*124f0*/  HMMA.16816.F32.BF16 R104, R136.reuse, R120, R4 ;  /* 0x000000788868723c */ /* 0x042fec0000041804 */
[----:B------:R-:W1:Y:S02]  /*12500*/  LDSM.16.MT88.4 R4, [R186+0xf800] ;  /* 0x00f80000ba04783b */ /* 0x000e640000004200 */
[C---:B------:R-:W-:Y:S06]  /*12510*/  HMMA.16816.F32.BF16 R108, R136.reuse, R122, R8 ;  /* 0x0000007a886c723c */ /* 0x040fec0000041808 */
[----:B------:R-:W1:Y:S02]  /*12520*/  LDSM.16.MT88.4 R8, [R101+0x3800] ;  /* 0x003800006508783b */ /* 0x000e640000004200 */
        /* <DEDUP_REMOVED lines=10> */
[----:B------:R-:W-:Y:S07]  /*125d0*/  LDSM.16.MT88.4 R4, [R186+0x11800] ;  /* 0x01180000ba04783b */ /* 0x000fee0000004200 */
[C---:B------:R-:W-:Y:S08]  /*125e0*/  HMMA.16816.F32.BF16 R52, R136.reuse, R8, R52 ;  /* 0x000000088834723c */ /* 0x040ff00000041834 */
[C---:B------:R-:W-:Y:S01]  /*125f0*/  HMMA.16816.F32.BF16 R56, R136.reuse, R10, R56 ;  /* 0x0000000a8838723c */ /* 0x040fe20000041838 */
[----:B------:R1:W-:Y:S02]  /*12600*/  LDSM.16.MT88.4 R8, [R101+0x5800] ;  /* 0x005800006508783b */ /* 0x0003e40000004200 */
[----:B-1----:R-:W-:Y:S02]  /*12610*/  IMAD.MOV.U32 R101, RZ, RZ, R100 ;  /* 0x000000ffff657224 */ /* 0x002fe400078e0064 */
[----:B--2---:R-:W-:Y:S02]  /*12620*/  @!P0 HFMA2.BF16_V2 R216, -RZ.H0_H0, RZ.H0_H0, -R157.H0_H0 ;  /* 0x200000ffffd88231 */ /* 0x004fe4000034099d */
[----:B----4-:R-:W-:Y:S03]  /*12630*/  @P5 HFMA2.BF16_V2 R215, -RZ.H0_H0, RZ.H0_H0, -R156.H0_H0 ;  /* 0x200000ffffd75231 */ /* 0x010fe6000034099c */
[----:B------:R-:W-:Y:S01]  /*12640*/  @!P0 STL.S16 [R1+0x4], R216 ;  /* 0x000004d801008387 */ /* 0x000fe20000100600 */
[----:B------:R-:W-:Y:S01]  /*12650*/  PRMT R13, R216, 0x7610, R13 ;  /* 0x00007610d80d7816 */ /* 0x000fe2000000000d */
[----:B-----5:R-:W-:Y:S02]  /*12660*/  @P1 HFMA2.BF16_V2 R213, -RZ.H0_H0, RZ.H0_H0, -R158.H0_H0 ;  /* 0x200000ffffd51231 */ /* 0x020fe4000034099e */
[----:B------:R-:W-:Y:S01]  /*12670*/  @P5 STL.S16 [R1+0xc], R215 ;  /* 0x00000cd701005387 */ /* 0x000fe20000100600 */
[----:B------:R-:W-:Y:S02]  /*12680*/  @!P0 PRMT R157, R13, 0x5410, RZ ;  /* 0x000054100d9d8816 */ /* 0x000fe400000000ff */
[----:B------:R-:W-:Y:S01]  /*12690*/  ISETP.GT.U32.AND P0, PT, R187, UR6, PT ;  /* 0x00000006bb007c0c */ /* 0x000fe2000bf04070 */
[----:B------:R-:W-:Y:S01]  /*126a0*/  @P1 STL.S16 [R1+0x8], R213 ;  /* 0x000008d501001387 */ /* 0x000fe20000100600 */
[----:B------:R-:W-:Y:S02]  /*126b0*/  PRMT R12, R215, 0x7610, R12 ;  /* 0x00007610d70c7816 */ /* 0x000fe4000000000c */
[----:B------:R-:W-:Y:S01]  /*126c0*/  PRMT R17, R213, 0x7610, R17 ;  /* 0x00007610d5117816 */ /* 0x000fe20000000011 */
[----:B------:R-:W-:Y:S01]  /*126d0*/  STG.E.U16 desc[UR16][R162.64+0x30], R157 ;  /* 0x0000309da2007986 */ /* 0x000fe2000c101510 */
[----:B------:R-:W-:Y:S02]  /*126e0*/  @P5 PRMT R156, R12, 0x5410, RZ ;  /* 0x000054100c9c5816 */ /* 0x000fe400000000ff */
[----:B------:R-:W-:Y:S01]  /*126f0*/  @P1 PRMT R158, R17, 0x5410, RZ ;  /* 0x00005410119e1816 */ /* 0x000fe200000000ff */
[----:B------:R-:W1:Y:S01]  /*12700*/  LDSM.16.MT88.4 R12, [R160+0x3800] ;  /* 0x00380000a00c783b */ /* 0x000e620000004200 */
[----:B------:R-:W-:Y:S02]  /*12710*/  ISETP.LE.U32.AND P5, PT, R177, UR6, PT ;  /* 0x00000006b1007c0c */ /* 0x000fe4000bfa3070 */
[----:B------:R-:W-:Y:S01]  /*12720*/  ISETP.LE.U32.AND P1, PT, R176, UR6, PT ;  /* 0x00000006b0007c0c */ /* 0x000fe2000bf23070 */
[----:B---3--:R-:W-:Y:S04]  /*12730*/  @P0 HFMA2.BF16_V2 R212, -RZ.H0_H0, RZ.H0_H0, -R159.H0_H0 ;  /* 0x200000ffffd40231 */ /* 0x008fe8000034099f */
[----:B------:R-:W-:Y:S01]  /*12740*/  STG.E.U16 desc[UR16][R162.64+0x32], R156 ;  /* 0x0000329ca2007986 */ /* 0x000fe2000c101510 */
[----:B------:R-:W-:Y:S03]  /*12750*/  PRMT R16, R212, 0x7610, R16 ;  /* 0x00007610d4107816 */ /* 0x000fe60000000010 */
[----:B------:R-:W-:Y:S01]  /*12760*/  @P0 STL.S16 [R1], R212 ;  /* 0x000000d401000387 */ /* 0x000fe20000100600 */
[----:B------:R-:W-:Y:S01]  /*12770*/  @P0 PRMT R159, R16, 0x5410, RZ ;  /* 0x00005410109f0816 */ /* 0x000fe200000000ff */
[----:B------:R-:W-:Y:S01]  /*12780*/  @!P5 HFMA2.BF16_V2 R252, -RZ.H0_H0, RZ.H0_H0, -R155.H0_H0 ;  /* 0x200000fffffcd231 */ /* 0x000fe2000034099b */
[----:B------:R-:W-:Y:S01]  /*12790*/  ISETP.LE.U32.AND P0, PT, R178, UR6, PT ;  /* 0x00000006b2007c0c */ /* 0x000fe2000bf03070 */
[----:B------:R-:W2:Y:S01]  /*127a0*/  LDSM.16.MT88.4 R16, [R184+0x11800] ;  /* 0x01180000b810783b */ /* 0x000ea20000004200 */
[----:B------:R-:W-:Y:S02]  /*127b0*/  @!P1 HFMA2.BF16_V2 R250, -RZ.H0_H0, RZ.H0_H0, -R150.H0_H0 ;  /* 0x200000fffffa9231 */ /* 0x000fe40000340996 */
[----:B------:R-:W-:Y:S02]  /*127c0*/  @!P5 PRMT R155, R252, 0x5410, RZ ;  /* 0x00005410fc9bd816 */ /* 0x000fe400000000ff */
[----:B------:R-:W-:Y:S02]  /*127d0*/  ISETP.LE.U32.AND P5, PT, R175, UR6, PT ;  /* 0x00000006af007c0c */ /* 0x000fe4000bfa3070 */
[----:B------:R-:W-:Y:S01]  /*127e0*/  @!P1 PRMT R150, R250, 0x5410, RZ ;  /* 0x00005410fa969816 */ /* 0x000fe200000000ff */
[----:B------:R-:W-:Y:S01]  /*127f0*/  STG.E.U16 desc[UR16][R164.64+0x32], R158 ;  /* 0x0000329ea4007986 */ /* 0x000fe2000c101510 */
[----:B------:R-:W-:Y:S03]  /*12800*/  ISETP.GT.U32.AND P1, PT, R181, UR6, PT ;  /* 0x00000006b5007c0c */ /* 0x000fe6000bf24070 */
[----:B------:R-:W-:Y:S01]  /*12810*/  @!P0 HFMA2.BF16_V2 R249, -RZ.H0_H0, RZ.H0_H0, -R153.H0_H0 ;  /* 0x200000fffff98231 */ /* 0x000fe20000340999 */
[----:B------:R-:W-:Y:S04]  /*12820*/  STG.E.U16 desc[UR16][R164.64+0x30], R159 ;  /* 0x0000309fa4007986 */ /* 0x000fe8000c101510 */
[----:B------:R-:W-:Y:S01]  /*12830*/  STG.E.U16 desc[UR16][R162.64+0x40], R155 ;  /* 0x0000409ba2007986 */ /* 0x000fe2000c101510 */
[----:B------:R-:W-:Y:S01]  /*12840*/  @!P5 HFMA2.BF16_V2 R248, -RZ.H0_H0, RZ.H0_H0, -R152.H0_H0 ;  /* 0x200000fffff8d231 */ /* 0x000fe20000340998 */
[----:B------:R-:W-:Y:S02]  /*12850*/  @!P0 PRMT R153, R249, 0x5410, RZ ;  /* 0x00005410f9998816 */ /* 0x000fe400000000ff */
[----:B------:R-:W-:Y:S01]  /*12860*/  STG.E.U16 desc[UR16][R162.64+0x42], R154 ;  /* 0x0000429aa2007986 */ /* 0x000fe2000c101510 */
[----:B------:R-:W-:Y:S01]  /*12870*/  ISETP.GT.U32.AND P0, PT, R182, UR6, PT ;  /* 0x00000006b6007c0c */ /* 0x000fe2000bf04070 */
[----:B------:R-:W-:Y:S01]  /*12880*/  @P1 HFMA2.BF16_V2 R246, -RZ.H0_H0, RZ.H0_H0, -R149.H0_H0 ;  /* 0x200000fffff61231 */ /* 0x000fe20000340995 */
[C---:B-1----:R-:W-:Y:S01]  /*12890*/  HMMA.16816.F32.BF16 R60, R136.reuse, R12, R60 ;  /* 0x0000000c883c723c */ /* 0x042fe2000004183c */
[----:B------:R-:W-:Y:S02]  /*128a0*/  STG.E.U16 desc[UR16][R164.64+0x40], R150 ;  /* 0x00004096a4007986 */ /* 0x000fe4000c101510 */
[----:B------:R-:W-:Y:S02]  /*128b0*/  @!P5 PRMT R152, R248, 0x5410, RZ ;  /* 0x00005410f898d816 */ /* 0x000fe400000000ff */
[----:B------:R-:W-:Y:S01]  /*128c0*/  ISETP.LE.U32.AND P5, PT, R167, UR6, PT ;  /* 0x00000006a7007c0c */ /* 0x000fe2000bfa3070 */
[----:B------:R-:W-:Y:S01]  /*128d0*/  STG.E.U16 desc[UR16][R164.64+0x42], R153 ;  /* 0x00004299a4007986 */ /* 0x000fe2000c101510 */
[----:B------:R-:W-:Y:S01]  /*128e0*/  @P1 PRMT R149, R246, 0x5410, RZ ;  /* 0x00005410f6951816 */ /* 0x000fe200000000ff */
[C---:B------:R-:W-:Y:S02]  /*128f0*/  HMMA.16816.F32.BF16 R64, R136.reuse, R14, R64 ;  /* 0x0000000e8840723c */ /* 0x040fe40000041840 */
[----:B------:R-:W1:Y:S01]  /*12900*/  LDSM.16.MT88.4 R12, [R160+0x5800] ;  /* 0x00580000a00c783b */ /* 0x000e620000004200 */
[----:B------:R-:W-:Y:S01]  /*12910*/  @P0 HFMA2.BF16_V2 R242, -RZ.H0_H0, RZ.H0_H0, -R148.H0_H0 ;  /* 0x200000fffff20231 */ /* 0x000fe20000340994 */
[----:B------:R-:W-:Y:S04]  /*12920*/  ISETP.LE.U32.AND P1, PT, R168, UR6, PT ;  /* 0x00000006a8007c0c */ /* 0x000fe8000bf23070 */
[C---:B--2---:R-:W-:Y:S02]  /*12930*/  HMMA.16816.F32.BF16 R68, R136.reuse, R16, R68 ;  /* 0x000000108844723c */ /* 0x044fe40000041844 */
[----:B------:R-:W-:Y:S01]  /*12940*/  STG.E.U16 desc[UR16][R162.64+0x50], R152 ;  /* 0x00005098a2007986 */ /* 0x000fe2000c101510 */
[----:B------:R-:W-:Y:S01]  /*12950*/  @!P5 HFMA2.BF16_V2 R245, -RZ.H0_H0, RZ.H0_H0, -R145.H0_H0 ;  /* 0x200000fffff5d231 */ /* 0x000fe20000340991 */
[----:B------:R-:W-:Y:S02]  /*12960*/  @P0 PRMT R148, R242, 0x5410, RZ ;  /* 0x00005410f2940816 */ /* 0x000fe400000000ff */
[----:B------:R-:W-:Y:S01]  /*12970*/  STG.E.U16 desc[UR16][R162.64+0x52], R151 ;  /* 0x00005297a2007986 */ /* 0x000fe2000c101510 */
[----:B------:R-:W-:Y:S01]  /*12980*/  ISETP.LE.U32.AND P0, PT, R166, UR6, PT ;  /* 0x00000006a6007c0c */ /* 0x000fe2000bf03070 */
[C---:B------:R-:W-:Y:S02]  /*12990*/  HMMA.16816.F32.BF16 R72, R136.reuse, R18, R72 ;  /* 0x000000128848723c */ /* 0x040fe40000041848 */
[----:B------:R-:W-:Y:S01]  /*129a0*/  STG.E.U16 desc[UR16][R164.64+0x50], R149 ;  /* 0x00005095a4007986 */ /* 0x000fe2000c101510 */
[----:B------:R-:W-:Y:S01]  /*129b0*/  @!P5 PRMT R145, R245, 0x5410, RZ ;  /* 0x00005410f591d816 */ /* 0x000fe200000000ff */
[----:B------:R-:W-:Y:S01]  /*129c0*/  @!P1 HFMA2.BF16_V2 R241, -RZ.H0_H0, RZ.H0_H0, -R146.H0_H0 ;  /* 0x200000fffff19231 */ /* 0x000fe20000340992 */
[----:B------:R-:W-:Y:S01]  /*129d0*/  ISETP.GT.U32.AND P5, PT, R169, UR6, PT ;  /* 0x00000006a9007c0c */ /* 0x000fe2000bfa4070 */
[----:B------:R-:W-:Y:S02]  /*129e0*/  STG.E.U16 desc[UR16][R164.64+0x52], R148 ;  /* 0x00005294a4007986 */ /* 0x000fe4000c101510 */
[C---:B------:R-:W-:Y:S02]  /*129f0*/  HMMA.16816.F32.BF16 R76, R136.reuse, R4, R76 ;  /* 0x00000004884c723c */ /* 0x040fe4000004184c */
[----:B------:R-:W-:Y:S01]  /*12a00*/  STG.E.U16 desc[UR16][R162.64+0x60], R145 ;  /* 0x00006091a2007986 */ /* 0x000fe2000c101510 */
[----:B------:R-:W-:Y:S01]  /*12a10*/  @!P1 PRMT R146, R241, 0x5410, RZ ;  /* 0x00005410f1929816 */ /* 0x000fe200000000ff */
[----:B------:R-:W-:Y:S02]  /*12a20*/  @!P0 HFMA2.BF16_V2 R240, -RZ.H0_H0, RZ.H0_H0, -R103.H0_H0 ;  /* 0x200000fffff08231 */ /* 0x000fe40000340967 */
[----:B------:R-:W-:Y:S01]  /*12a30*/  FADD.FTZ R4, R223, R179 ;  /* 0x000000b3df047221 */ /* 0x000fe20000010000 */
[----:B------:R-:W-:Y:S01]  /*12a40*/  STG.E.U16 desc[UR16][R162.64+0x62], R144 ;  /* 0x00006290a2007986 */ /* 0x000fe2000c101510 */
[----:B------:R-:W-:Y:S01]  /*12a50*/  FADD.FTZ R5, R222, R174 ;  /* 0x000000aede057221 */ /* 0x000fe20000010000 */
[C---:B------:R-:W-:Y:S02]  /*12a60*/  HMMA.16816.F32.BF16 R80, R136.reuse, R6, R80 ;  /* 0x000000068850723c */ /* 0x040fe40000041850 */
[----:B------:R-:W-:Y:S01]  /*12a70*/  STG.E.U16 desc[UR16][R164.64+0x60], R147 ;  /* 0x00006093a4007986 */ /* 0x000fe2000c101510 */
[----:B------:R-:W-:Y:S01]  /*12a80*/  @P5 HFMA2.BF16_V2 R239, -RZ.H0_H0, RZ.H0_H0, -R102.H0_H0 ;  /* 0x200000ffffef5231 */ /* 0x000fe20000340966 */
[----:B------:R-:W-:Y:S01]  /*12a90*/  @!P0 PRMT R103, R240, 0x5410, RZ ;  /* 0x00005410f0678816 */ /* 0x000fe200000000ff */
[----:B------:R-:W-:Y:S01]  /*12aa0*/  FADD.FTZ R4, R219, R4 ;  /* 0x00000004db047221 */ /* 0x000fe20000010000 */
[----:B------:R-:W-:Y:S01]  /*12ab0*/  STG.E.U16 desc[UR16][R164.64+0x62], R146 ;  /* 0x00006292a4007986 */ /* 0x000fe2000c101510 */
[----:B------:R-:W-:Y:S01]  /*12ac0*/  FADD.FTZ R5, R221, R5 ;  /* 0x00000005dd057221 */ /* 0x000fe20000010000 */
[C---:B------:R-:W-:Y:S02]  /*12ad0*/  HMMA.16816.F32.BF16 R84, R136.reuse, R8, R84 ;  /* 0x000000088854723c */ /* 0x040fe40000041854 */
[----:B------:R-:W-:Y:S01]  /*12ae0*/  STG.E.U16 desc[UR16][R162.64+0x70], R103 ;  /* 0x00007067a2007986 */ /* 0x000fe2000c101510 */
[----:B------:R-:W-:Y:S01]  /*12af0*/  @P5 PRMT R102, R239, 0x5410, RZ ;  /* 0x00005410ef665816 */ /* 0x000fe200000000ff */
[----:B------:R-:W-:Y:S01]  /*12b00*/  FADD.FTZ R4, R211, R4 ;  /* 0x00000004d3047221 */ /* 0x000fe20000010000 */
[C---:B------:R-:W-:Y:S01]  /*12b10*/  ISETP.GT.AND P1, PT, R203.reuse, R214, PT ;  /* 0x000000d6cb00720c */ /* 0x040fe20003f24270 */
[----:B------:R-:W-:Y:S01]  /*12b20*/  VIADD R203, R203, 0xffffffff ;  /* 0xffffffffcbcb7836 */ /* 0x000fe20000000000 */
[----:B------:R-:W-:Y:S01]  /*12b30*/  IADD3 R222, P0, PT, R162, -0x80, RZ ;  /* 0xffffff80a2de7810 */ /* 0x000fe20007f1e0ff */
[C---:B------:R-:W-:Y:S01]  /*12b40*/  HMMA.16816.F32.BF16 R88, R136.reuse, R10, R88 ;  /* 0x0000000a8858723c */ /* 0x040fe20000041858 */
[----:B------:R2:W-:Y:S02]  /*12b50*/  STG.E.U16 desc[UR16][R162.64+0x72], R102 ;  /* 0x00007266a2007986 */ /* 0x0005e4000c101510 */
[----:B------:R-:W-:Y:S02]  /*12b60*/  IADD3.X R221, PT, PT, R163, -0x1, RZ, P0, !PT ;  /* 0xffffffffa3dd7810 */ /* 0x000fe400007fe4ff */
[----:B------:R3:W-:Y:S03]  /*12b70*/  STG.E.U16 desc[UR16][R164.64+0x70], R2 ;  /* 0x00007002a4007986 */ /* 0x0007e6000c101510 */
[C---:B-1----:R-:W-:Y:S01]  /*12b80*/  HMMA.16816.F32.BF16 R92, R136.reuse, R12, R92 ;  /* 0x0000000c885c723c */ /* 0x042fe2000004185c */
[----:B------:R1:W-:Y:S07]  /*12b90*/  STG.E.U16 desc[UR16][R164.64+0x72], R0 ;  /* 0x00007200a4007986 */ /* 0x0003ee000c101510 */
[----:B------:R-:W-:Y:S03]  /*12ba0*/  HMMA.16816.F32.BF16 R96, R136, R14, R96 ;  /* 0x0000000e8860723c */ /* 0x000fe60000041860 */
[----:B--2---:R-:W-:Y:S02]  /*12bb0*/  IMAD.MOV.U32 R102, RZ, RZ, R3 ;  /* 0x000000ffff667224 */ /* 0x004fe400078e0003 */
[----:B---3--:R-:W-:Y:S01]  /*12bc0*/  FADD.FTZ R2, R210, R5 ;  /* 0x00000005d2027221 */ /* 0x008fe20000010000 */
[----:B-1----:R-:W-:Y:S03]  /*12bd0*/  FADD.FTZ R0, R208, R4 ;  /* 0x00000004d0007221 */ /* 0x002fe60000010000 */
[----:B------:R-:W-:Y:S01]  /*12be0*/  FADD.FTZ R2, R209, R2 ;  /* 0x00000002d1027221 */ /* 0x000fe20000010000 */
[----:B------:R-:W-:Y:S03]  /*12bf0*/  FADD.FTZ R0, R207, R0 ;  /* 0x00000000cf007221 */ /* 0x000fe60000010000 */
[----:B------:R-:W-:Y:S01]  /*12c00*/  FADD.FTZ R2, R206, R2 ;  /* 0x00000002ce027221 */ /* 0x000fe20000010000 */
[----:B------:R-:W-:Y:S03]  /*12c10*/  FADD.FTZ R0, R173, R0 ;  /* 0x00000000ad007221 */ /* 0x000fe60000010000 */
[----:B------:R-:W-:Y:S01]  /*12c20*/  FADD.FTZ R220, R188, R2 ;  /* 0x00000002bcdc7221 */ /* 0x000fe20000010000 */
[----:B------:R-:W-:Y:S01]  /*12c30*/  FADD.FTZ R223, R172, R0 ;  /* 0x00000000acdf7221 */ /* 0x000fe20000010000 */
[----:B------:R-:W-:Y:S06]  /*12c40*/  @P1 BRA `(.L_x_1543) ;  /* 0xffffffb400081947 */ /* 0x000fec000383ffff */
.L_x_1542:
[----:B------:R-:W3:Y:S01]  /*12c50*/  LDL.LU R8, [R1+0x70] ;  /* 0x0000700001087983 */ /* 0x000ee20000300800 */
[----:B------:R-:W1:Y:S03]  /*12c60*/  LDCU UR4, c[0x0][0x4fc] ;  /* 0x00009f80ff0477ac */ /* 0x000e660008000800 */
[----:B------:R-:W4:Y:S04]  /*12c70*/  LDL.LU R7, [R1+0x54] ;  /* 0x0000540001077983 */ /* 0x000f280000300800 */
[----:B------:R-:W5:Y:S04]  /*12c80*/  LDL.LU R6, [R1+0x50] ;  /* 0x0000500001067983 */ /* 0x000f680000300800 */
[----:B------:R-:W5:Y:S04]  /*12c90*/  LDL R139, [R1+0x7c] ;  /* 0x00007c00018b7983 */ /* 0x000f680000100800 */
[----:B------:R-:W2:Y:S04]  /*12ca0*/  SHFL.BFLY PT, R2, R220, 0x2, 0x1f ;  /* 0x0c401f00dc027f89 */ /* 0x000ea800000e0000 */
[----:B------:R-:W1:Y:S01]  /*12cb0*/  SHFL.BFLY PT, R0, R223, 0x2, 0x1f ;  /* 0x0c401f00df007f89 */ /* 0x000e6200000e0000 */
[----:B--2---:R-:W-:Y:S01]  /*12cc0*/  FADD.FTZ R2, R2, R220 ;  /* 0x000000dc02027221 */ /* 0x004fe20000010000 */
[----:B-1----:R-:W-:-:S04]  /*12cd0*/  FADD.FTZ R0, R0, R223 ;  /* 0x000000df00007221 */ /* 0x002fc80000010000 */
[----:B------:R-:W1:Y:S04]  /*12ce0*/  SHFL.BFLY PT, R4, R2, 0x1, 0x1f ;  /* 0x0c201f0002047f89 */ /* 0x000e6800000e0000 */
[----:B------:R-:W2:Y:S01]  /*12cf0*/  SHFL.BFLY PT, R5, R0, 0x1, 0x1f ;  /* 0x0c201f0000057f89 */ /* 0x000ea200000e0000 */
[----:B-1----:R-:W-:Y:S01]  /*12d00*/  FADD.FTZ R101, R2, R4 ;  /* 0x0000000402657221 */ /* 0x002fe20000010000 */
[----:B------:R-:W-:-:S03]  /*12d10*/  SHF.L.U32 R4, R193, 0x4, RZ ;  /* 0x00000004c1047819 */ /* 0x000fc600000006ff */
[----:B------:R-:W1:Y:S01]  /*12d20*/  MUFU.RCP R2, R101 ;  /* 0x0000006500027308 */ /* 0x000e620000001000 */
[----:B--2---:R-:W-:Y:S01]  /*12d30*/  FADD.FTZ R102, R0, R5 ;  /* 0x0000000500667221 */ /* 0x004fe20000010000 */
[----:B------:R-:W-:Y:S02]  /*12d40*/  FSETP.NE.FTZ.AND P1, PT, R101, RZ, PT ;  /* 0x000000ff6500720b */ /* 0x000fe40003f35000 */
[----:B------:R-:W-:Y:S02]  /*12d50*/  LOP3.LUT R4, R4, 0x1c0, RZ, 0xc0, !PT ;  /* 0x000001c004047812 */ /* 0x000fe400078ec0ff */
[----:B------:R-:W-:Y:S02]  /*12d60*/  FSETP.NE.FTZ.AND P0, PT, R102, RZ, PT ;  /* 0x000000ff6600720b */ /* 0x000fe40003f15000 */
[----:B------:R-:W2:Y:S01]  /*12d70*/  MUFU.RCP R0, R102 ;  /* 0x0000006600007308 */ /* 0x000ea20000001000 */
[----:B-1----:R-:W-:-:S05]  /*12d80*/  FSEL R2, R2, 1, P1 ;  /* 0x3f80000002027808 */ /* 0x002fca0000800000 */
[----:B------:R-:W-:Y:S01]  /*12d90*/  FMUL.FTZ R2, R2, UR4 ;  /* 0x0000000402027c20 */ /* 0x000fe20008410000 */
[----:B--2---:R-:W-:-:S03]  /*12da0*/  FSEL R0, R0, 1, P0 ;  /* 0x3f80000000007808 */ /* 0x004fc60000000000 */
        /* <DEDUP_REMOVED lines=9> */
[----:B------:R-:W-:Y:S01]  /*12e40*/  FMUL.FTZ R112, R2, R40 ;  /* 0x0000002802707220 */ /* 0x000fe20000410000 */
[----:B------:R-:W-:Y:S01]  /*12e50*/  FMUL.FTZ R40, R0, R43 ;  /* 0x0000002b00287220 */ /* 0x000fe20000410000 */
[----:B------:R-:W-:Y:S01]  /*12e60*/  F2FP.BF16.F32.PACK_AB R35, R35, R49 ;  /* 0x000000312323723e */ /* 0x000fe200000010ff */
        /* <DEDUP_REMOVED lines=83> */
[----:B------:R-:W-:Y:S02]  /*133a0*/  LOP3.LUT P3, RZ, R193, 0x10, RZ, 0xc0, !PT ;  /* 0x00000010c1ff7812 */ /* 0x000fe4000786c0ff */
[----:B------:R-:W-:Y:S02]  /*133b0*/  F2FP.BF16.F32.PACK_AB R11, R11, R110 ;  /* 0x0000006e0b0b723e */ /* 0x000fe400000010ff */
[----:B------:R-:W-:Y:S02]  /*133c0*/  F2FP.BF16.F32.PACK_AB R10, R10, R136 ;  /* 0x000000880a0a723e */ /* 0x000fe400000010ff */
[----:B------:R-:W-:Y:S02]  /*133d0*/  F2FP.BF16.F32.PACK_AB R9, R9, R114 ;  /* 0x000000720909723e */ /* 0x000fe400000010ff */
[----:B------:R-:W-:Y:S02]  /*133e0*/  F2FP.BF16.F32.PACK_AB R13, R13, R118 ;  /* 0x000000760d0d723e */ /* 0x000fe400000010ff */
[----:B------:R-:W-:-:S02]  /*133f0*/  F2FP.BF16.F32.PACK_AB R16, R16, R120 ;  /* 0x000000781010723e */ /* 0x000fc400000010ff */
[----:B------:R-:W-:Y:S02]  /*13400*/  F2FP.BF16.F32.PACK_AB R15, R15, R122 ;  /* 0x0000007a0f0f723e */ /* 0x000fe400000010ff */
        /* <DEDUP_REMOVED lines=22> */
[----:B---3--:R-:W-:-:S04]  /*13570*/  LOP3.LUT R4, R4, 0x38, R8, 0xf8, !PT ;  /* 0x0000003804047812 */ /* 0x008fc800078ef808 */
[----:B----4-:R-:W-:Y:S01]  /*13580*/  LOP3.LUT R192, R4, R7, R192, 0xfe, !PT ;  /* 0x0000000704c07212 */ /* 0x010fe200078efec0 */
[----:B------:R-:W-:Y:S01]  /*13590*/  FMUL.FTZ R7, R0, R42 ;  /* 0x0000002a00077220 */ /* 0x000fe20000410000 */
[C---:B------:R-:W-:Y:S01]  /*135a0*/  FMUL.FTZ R4, R2.reuse, R109 ;  /* 0x0000006d02047220 */ /* 0x040fe20000410000 */
[----:B------:R-:W-:Y:S01]  /*135b0*/  F2FP.BF16.F32.PACK_AB R42, R39, R12 ;  /* 0x0000000c272a723e */ /* 0x000fe200000010ff */
[C---:B------:R-:W-:Y:S01]  /*135c0*/  FMUL.FTZ R8, R2.reuse, R117 ;  /* 0x0000007502087220 */ /* 0x040fe20000410000 */
[----:B------:R-:W-:Y:S01]  /*135d0*/  FMUL.FTZ R109, R2, R44 ;  /* 0x0000002c026d7220 */ /* 0x000fe20000410000 */
[----:B------:R-:W-:Y:S01]  /*135e0*/  MOV R12, 0x20 ;  /* 0x00000020000c7802 */ /* 0x000fe20000000f00 */
[C---:B------:R-:W-:Y:S01]  /*135f0*/  FMUL.FTZ R2, R0.reuse, R107 ;  /* 0x0000006b00027220 */ /* 0x040fe20000410000 */
[----:B-----5:R-:W-:Y:S01]  /*13600*/  MOV R140, R6 ;  /* 0x00000006008c7202 */ /* 0x020fe20000000f00 */
[----:B------:R-:W-:Y:S01]  /*13610*/  FMUL.FTZ R6, R0, R46 ;  /* 0x0000002e00067220 */ /* 0x000fe20000410000 */
[----:B------:R-:W-:-:S02]  /*13620*/  F2FP.BF16.F32.PACK_AB R40, R40, R7 ;  /* 0x000000072828723e */ /* 0x000fc400000010ff */
[----:B------:R-:W-:Y:S01]  /*13630*/  LEA R7, R192, UR5, 0x1 ;  /* 0x00000005c0077c11 */ /* 0x000fe2000f8e08ff */
[----:B------:R-:W-:Y:S01]  /*13640*/  FMUL.FTZ R44, R0, R135 ;  /* 0x00000087002c7220 */ /* 0x000fe20000410000 */
[----:B------:R-:W-:Y:S02]  /*13650*/  SEL R12, R12, 0xffffffe0, !P4 ;  /* 0xffffffe00c0c7807 */ /* 0x000fe40006000000 */
[----:B------:R-:W-:Y:S02]  /*13660*/  F2FP.BF16.F32.PACK_AB R0, R105, R138 ;  /* 0x0000008a6900723e */ /* 0x000fe400000010ff */
[----:B------:R-:W-:Y:S02]  /*13670*/  F2FP.BF16.F32.PACK_AB R2, R2, R106 ;  /* 0x0000006a0202723e */ /* 0x000fe400000010ff */
[----:B------:R-:W-:Y:S02]  /*13680*/  F2FP.BF16.F32.PACK_AB R4, R4, R137 ;  /* 0x000000890404723e */ /* 0x000fe400000010ff */
[----:B------:R-:W-:-:S02]  /*13690*/  F2FP.BF16.F32.PACK_AB R38, R38, R6 ;  /* 0x000000062626723e */ /* 0x000fc400000010ff */
[C---:B------:R-:W-:Y:S02]  /*136a0*/  IADD3 R5, PT, PT, R7.reuse, R49, RZ ;  /* 0x0000003107057210 */ /* 0x040fe40007ffe0ff */
[----:B------:R-:W-:Y:S01]  /*136b0*/  IADD3 R6, PT, PT, R7, R12, RZ ;  /* 0x0000000c07067210 */ /* 0x000fe20007ffe0ff */
[----:B------:R1:W-:Y:S04]  /*136c0*/  STS [R7], R0 ;  /* 0x0000000007007388 */ /* 0x0003e80000000800 */
[----:B------:R-:W-:Y:S04]  /*136d0*/  STS [R7+0x400], R2 ;  /* 0x0004000207007388 */ /* 0x000fe80000000800 */
[----:B------:R2:W-:Y:S04]  /*136e0*/  STS [R5], R4 ;  /* 0x0000000405007388 */ /* 0x0005e80000000800 */
[----:B------:R-:W-:Y:S04]  /*136f0*/  STS [R5+0x400], R11 ;  /* 0x0004000b05007388 */ /* 0x000fe80000000800 */
[----:B------:R3:W-:Y:S01]  /*13700*/  STS [R6], R10 ;  /* 0x0000000a06007388 */ /* 0x0007e20000000800 */
[----:B------:R-:W-:-:S03]  /*13710*/  F2FP.BF16.F32.PACK_AB R8, R8, R116 ;  /* 0x000000740808723e */ /* 0x000fc600000010ff */
[----:B------:R4:W-:Y:S01]  /*13720*/  STS [R6+0x400], R9 ;  /* 0x0004000906007388 */ /* 0x0009e20000000800 */
[C---:B-1----:R-:W-:Y:S02]  /*13730*/  IADD3 R0, PT, PT, R7.reuse, 0x40, RZ ;  /* 0x0000004007007810 */ /* 0x042fe40007ffe0ff */
[----:B------:R-:W-:Y:S02]  /*13740*/  @P3 IADD3 R0, PT, PT, R7, -0x40, RZ ;  /* 0xffffffc007003810 */ /* 0x000fe40007ffe0ff */
[----:B--2---:R-:W-:Y:S01]  /*13750*/  IADD3 R4, PT, PT, R49, R6, RZ ;  /* 0x0000000631047210 */ /* 0x004fe20007ffe0ff */
[----:B---3--:R-:W1:Y:S04]  /*13760*/  LDC.U8 R10, c[0x0][0x549] ;  /* 0x00015240ff0a7b82 */ /* 0x008e680000000000 */
[----:B------:R2:W-:Y:S01]  /*13770*/  STS [R4], R8 ;  /* 0x0000000804007388 */ /* 0x0005e20000000800 */
[----:B----4-:R-:W-:-:S02]  /*13780*/  IADD3 R9, PT, PT, R12, R0, RZ ;  /* 0x000000000c097210 */ /* 0x010fc40007ffe0ff */
[----:B------:R-:W-:Y:S01]  /*13790*/  F2FP.BF16.F32.PACK_AB R46, R131, R130 ;  /* 0x00000082832e723e */ /* 0x000fe200000010ff */
[----:B------:R-:W-:Y:S01]  /*137a0*/  STS [R4+0x400], R13 ;  /* 0x0004000d04007388 */ /* 0x000fe20000000800 */
[----:B------:R-:W-:Y:S02]  /*137b0*/  F2FP.BF16.F32.PACK_AB R44, R44, R134 ;  /* 0x000000862c2c723e */ /* 0x000fe400000010ff */
[----:B------:R-:W-:Y:S01]  /*137c0*/  IADD3 R2, PT, PT, R49, R9, RZ ;  /* 0x0000000931027210 */ /* 0x000fe20007ffe0ff */
[----:B------:R-:W-:Y:S01]  /*137d0*/  STS [R0], R16 ;  /* 0x0000001000007388 */ /* 0x000fe20000000800 */
[----:B------:R-:W-:-:S03]  /*137e0*/  F2FP.BF16.F32.PACK_AB R39, R103, R109 ;  /* 0x0000006d6727723e */ /* 0x000fc600000010ff */
[----:B------:R-:W-:Y:S01]  /*137f0*/  STS [R0+0x400], R15 ;  /* 0x0004000f00007388 */ /* 0x000fe20000000800 */
[----:B--2---:R-:W-:-:S05]  /*13800*/  IADD3 R8, PT, PT, R49, R0, RZ ;  /* 0x0000000031087210 */ /* 0x004fca0007ffe0ff */
[----:B------:R-:W-:Y:S04]  /*13810*/  STS [R8], R14 ;  /* 0x0000000e08007388 */ /* 0x000fe80000000800 */
[----:B------:R-:W-:Y:S04]  /*13820*/  STS [R8+0x400], R48 ;  /* 0x0004003008007388 */ /* 0x000fe80000000800 */
[----:B------:R-:W-:Y:S04]  /*13830*/  STS [R9], R47 ;  /* 0x0000002f09007388 */ /* 0x000fe80000000800 */
[----:B------:R-:W-:Y:S04]  /*13840*/  STS [R9+0x400], R46 ;  /* 0x0004002e09007388 */ /* 0x000fe80000000800 */
[----:B------:R-:W-:Y:S04]  /*13850*/  STS [R2], R45 ;  /* 0x0000002d02007388 */ /* 0x000fe80000000800 */
[----:B------:R-:W-:Y:S04]  /*13860*/  STS [R2+0x400], R44 ;  /* 0x0004002c02007388 */ /* 0x000fe80000000800 */
[----:B------:R-:W-:Y:S04]  /*13870*/  STS [R7+0x2000], R43 ;  /* 0x0020002b07007388 */ /* 0x000fe80000000800 */
[----:B------:R-:W-:Y:S04]  /*13880*/  STS [R7+0x2400], R42 ;  /* 0x0024002a07007388 */ /* 0x000fe80000000800 */
[----:B------:R-:W-:Y:S04]  /*13890*/  STS [R5+0x2000], R41 ;  /* 0x0020002905007388 */ /* 0x000fe80000000800 */
[----:B------:R-:W-:Y:S01]  /*138a0*/  STS [R5+0x2400], R40 ;  /* 0x0024002805007388 */ /* 0x000fe20000000800 */
[----:B-1----:R-:W-:-:S03]  /*138b0*/  ISETP.NE.AND P3, PT, R10, RZ, PT ;  /* 0x000000ff0a00720c */ /* 0x002fc60003f65270 */
[----:B------:R-:W-:Y:S04]  /*138c0*/  STS [R6+0x2000], R39 ;  /* 0x0020002706007388 */ /* 0x000fe80000000800 */
[----:B------:R-:W-:Y:S04]  /*138d0*/  STS [R6+0x2400], R38 ;  /* 0x0024002606007388 */ /* 0x000fe80000000800 */
[----:B------:R-:W-:Y:S04]  /*138e0*/  STS [R4+0x2000], R37 ;  /* 0x0020002504007388 */ /* 0x000fe80000000800 */
[----:B------:R-:W-:Y:S01]  /*138f0*/  STS [R4+0x2400], R36 ;  /* 0x0024002404007388 */ /* 0x000fe20000000800 */
[----:B------:R-:W-:-:S03]  /*13900*/  F2FP.BF16.F32.PACK_AB R19, R19, R84 ;  /* 0x000000541313723e */ /* 0x000fc600000010ff */
[----:B------:R-:W-:Y:S01]  /*13910*/  STS [R0+0x2000], R35 ;  /* 0x0020002300007388 */ /* 0x000fe20000000800 */
[----:B------:R-:W-:-:S03]  /*13920*/  F2FP.BF16.F32.PACK_AB R18, R18, R86 ;  /* 0x000000561212723e */ /* 0x000fc600000010ff */
[----:B------:R-:W-:Y:S04]  /*13930*/  STS [R0+0x2400], R34 ;  /* 0x0024002200007388 */ /* 0x000fe80000000800 */
[----:B------:R-:W-:Y:S04]  /*13940*/  STS [R8+0x2000], R33 ;  /* 0x0020002108007388 */ /* 0x000fe80000000800 */
[----:B------:R-:W-:Y:S04]  /*13950*/  STS [R8+0x2400], R32 ;  /* 0x0024002008007388 */ /* 0x000fe80000000800 */
[----:B------:R-:W-:Y:S04]  /*13960*/  STS [R9+0x2000], R31 ;  /* 0x0020001f09007388 */ /* 0x000fe80000000800 */
[----:B------:R-:W-:Y:S01]  /*13970*/  STS [R9+0x2400], R30 ;  /* 0x0024001e09007388 */ /* 0x000fe20000000800 */
[----:B------:R-:W-:-:S03]  /*13980*/  ISETP.NE.AND P2, PT, R139, -0x1, PT ;  /* 0xffffffff8b00780c */ /* 0x000fc60003f45270 */
[----:B------:R-:W-:Y:S04]  /*13990*/  STS [R2+0x2000], R29 ;  /* 0x0020001d02007388 */ /* 0x000fe80000000800 */
[----:B------:R-:W-:Y:S04]  /*139a0*/  STS [R2+0x2400], R28 ;  /* 0x0024001c02007388 */ /* 0x000fe80000000800 */
[----:B------:R-:W-:Y:S01]  /*139b0*/  STS [R7+0x4000], R27 ;  /* 0x0040001b07007388 */ /* 0x000fe20000000800 */
[----:B------:R-:W-:Y:S01]  /*139c0*/  F2FP.BF16.F32.PACK_AB R17, R17, R88 ;  /* 0x000000581111723e */ /* 0x000fe200000010ff */
[----:B------:R-:W1:Y:S02]  /*139d0*/  @P2 LDC.64 R10, c[0x0][0x408] ;  /* 0x00010200ff0a2b82 */ /* 0x000e640000000a00 */
[----:B------:R-:W-:Y:S04]  /*139e0*/  STS [R7+0x4400], R26 ;  /* 0x0044001a07007388 */ /* 0x000fe80000000800 */
[----:B------:R-:W-:Y:S04]  /*139f0*/  STS [R5+0x4000], R25 ;  /* 0x0040001905007388 */ /* 0x000fe80000000800 */
[----:B------:R2:W-:Y:S04]  /*13a00*/  STS [R5+0x4400], R24 ;  /* 0x0044001805007388 */ /* 0x0005e80000000800 */
[----:B------:R-:W-:Y:S04]  /*13a10*/  STS [R6+0x4000], R23 ;  /* 0x0040001706007388 */ /* 0x000fe80000000800 */
[----:B------:R3:W-:Y:S01]  /*13a20*/  STS [R6+0x4400], R22 ;  /* 0x0044001606007388 */ /* 0x0007e20000000800 */
[----:B------:R-:W-:-:S03]  /*13a30*/  F2FP.BF16.F32.PACK_AB R54, R54, R90 ;  /* 0x0000005a3636723e */ /* 0x000fc600000010ff */
[----:B------:R-:W-:Y:S04]  /*13a40*/  STS [R4+0x4000], R21 ;  /* 0x0040001504007388 */ /* 0x000fe80000000800 */
[----:B------:R4:W-:Y:S01]  /*13a50*/  STS [R4+0x4400], R20 ;  /* 0x0044001404007388 */ /* 0x0009e20000000800 */
[----:B------:R-:W-:-:S03]  /*13a60*/  F2FP.BF16.F32.PACK_AB R53, R53, R92 ;  /* 0x0000005c3535723e */ /* 0x000fc600000010ff */
[----:B------:R-:W-:Y:S01]  /*13a70*/  STS [R0+0x4000], R19 ;  /* 0x0040001300007388 */ /* 0x000fe20000000800 */
[----:B------:R-:W-:-:S03]  /*13a80*/  F2FP.BF16.F32.PACK_AB R52, R52, R94 ;  /* 0x0000005e3434723e */ /* 0x000fc600000010ff */
[----:B------:R5:W-:Y:S01]  /*13a90*/  STS [R0+0x4400], R18 ;  /* 0x0044001200007388 */ /* 0x000be20000000800 */
[----:B------:R-:W-:Y:S02]  /*13aa0*/  F2FP.BF16.F32.PACK_AB R51, R97, R96 ;  /* 0x000000606133723e */ /* 0x000fe400000010ff */
[----:B------:R-:W-:Y:S01]  /*13ab0*/  F2FP.BF16.F32.PACK_AB R50, R99, R98 ;  /* 0x000000626332723e */ /* 0x000fe200000010ff */
[----:B------:R1:W-:Y:S01]  /*13ac0*/  STS [R8+0x4000], R17 ;  /* 0x0040001108007388 */ /* 0x0003e20000000800 */
[----:B--2---:R-:W2:Y:S03]  /*13ad0*/  LDC R5, c[0x0][0x434] ;  /* 0x00010d00ff057b82 */ /* 0x004ea60000000800 */
[----:B------:R-:W-:Y:S04]  /*13ae0*/  STS [R8+0x4400], R54 ;  /* 0x0044003608007388 */ /* 0x000fe80000000800 */
[----:B------:R-:W-:Y:S01]  /*13af0*/  STS [R9+0x4000], R53 ;  /* 0x0040003509007388 */ /* 0x000fe20000000800 */
[----:B---3--:R-:W3:Y:S03]  /*13b00*/  LDC.U8 R6, c[0x0][0x548] ;  /* 0x00015200ff067b82 */ /* 0x008ee60000000000 */
[----:B------:R1:W-:Y:S05]  /*13b10*/  STS [R9+0x4400], R52 ;  /* 0x0044003409007388 */ /* 0x0003ea0000000800 */
[----:B----4-:R-:W2:Y:S01]  /*13b20*/  @P3 LDC R4, c[0x0][0x430] ;  /* 0x00010c00ff043b82 */ /* 0x010ea20000000800 */
[----:B-----5:R-:W-:-:S04]  /*13b30*/  LOP3.LUT R0, R140, 0x1f8, RZ, 0xc0, !PT ;  /* 0x000001f88c007812 */ /* 0x020fc800078ec0ff */
[----:B------:R-:W-:-:S03]  /*13b40*/  LOP3.LUT R0, R0, 0x38, R193, 0x78, !PT ;  /* 0x0000003800007812 */ /* 0x000fc600078e78c1 */
[----:B-1----:R-:W2:Y:S01]  /*13b50*/  LDC R17, c[0x0][0x434] ;  /* 0x00010d00ff117b82 */ /* 0x002ea20000000800 */
[----:B------:R-:W-:Y:S04]  /*13b60*/  STS [R2+0x4000], R51 ;  /* 0x0040003302007388 */ /* 0x000fe80000000800 */
[----:B------:R1:W-:Y:S01]  /*13b70*/  STS [R2+0x4400], R50 ;  /* 0x0044003202007388 */ /* 0x0003e20000000800 */
[----:B------:R-:W4:Y:S02]  /*13b80*/  S2R R21, SR_CTAID.X ;  /* 0x0000000000157919 */ /* 0x000f240000002500 */
[----:B------:R-:W3:Y:S01]  /*13b90*/  @!P2 LDC.64 R8, c[0x0][0x400] ;  /* 0x00010000ff08ab82 */ /* 0x000ee20000000a00 */
[----:B------:R-:W2:Y:S01]  /*13ba0*/  S2R R16, SR_CTAID.Y ;  /* 0x0000000000107919 */ /* 0x000ea20000002600 */
[----:B------:R-:W2:Y:S01]  /*13bb0*/  S2R R20, SR_CTAID.Z ;  /* 0x0000000000147919 */ /* 0x000ea20000002700 */
[----:B-1----:R-:W-:-:S05]  /*13bc0*/  LOP3.LUT R2, R0, 0x1e00, R140, 0xf8, !PT ;  /* 0x00001e0000027812 */ /* 0x002fca00078ef88c */
[----:B------:R-:W1:Y:S01]  /*13bd0*/  @P3 LDC R0, c[0x0][0x430] ;  /* 0x00010c00ff003b82 */ /* 0x000e620000000800 */
[----:B--2---:R-:W-:Y:S01]  /*13be0*/  @P3 IMAD R5, R4, R17, RZ ;  /* 0x0000001104053224 */ /* 0x004fe200078e02ff */
[----:B------:R-:W-:Y:S02]  /*13bf0*/  LEA R24, R2, UR5, 0x1 ;  /* 0x0000000502187c11 */ /* 0x000fe4000f8e08ff */
[----:B------:R-:W-:Y:S01]  /*13c00*/  @P3 MOV R4, 0x1 ;  /* 0x0000000100043802 */ /* 0x000fe20000000f00 */
[----:B----4-:R-:W-:Y:S06]  /*13c10*/  @P3 BRA `(.L_x_1546) ;  /* 0x0000000000203947 */ /* 0x010fec0003800000 */
[----:B---3--:R-:W-:Y:S01]  /*13c20*/  ISETP.NE.AND P4, PT, R6, RZ, PT ;  /* 0x000000ff0600720c */ /* 0x008fe20003f85270 */
[----:B------:R-:W2:-:S12]  /*13c30*/  LDC R2, c[0x0][0x3e0] ;  /* 0x0000f800ff027b82 */ /* 0x000e980000000800 */
[----:B------:R-:W2:Y:S01]  /*13c40*/  @P4 LDC R4, c[0x0][0x454] ;  /* 0x00011500ff044b82 */ /* 0x000ea20000000800 */
[----:B-1----:R-:W-:Y:S02]  /*13c50*/  @P4 MOV R0, 0x1 ;  /* 0x0000000100004802 */ /* 0x002fe40000000f00 */
[----:B------:R-:W-:-:S05]  /*13c60*/  @!P4 MOV R0, 0x1 ;  /* 0x000000010000c802 */ /* 0x000fca0000000f00 */
[----:B------:R-:W4:Y:S01]  /*13c70*/  @P4 LDC R5, c[0x0][0x454] ;  /* 0x00011500ff054b82 */ /* 0x000f220000000800 */
[C---:B--2---:R-:W-:Y:S02]  /*13c80*/  @P4 IMAD R4, R2.reuse, R4, RZ ;  /* 0x0000000402044224 */ /* 0x044fe400078e02ff */
[----:B------:R-:W-:-:S07]  /*13c90*/  @!P4 IMAD R4, R2, R17, RZ ;  /* 0x000000110204c224 */ /* 0x000fce00078e02ff */
.L_x_1546:
[----:B------:R-:W-:Y:S01]  /*13ca0*/  BAR.SYNC.DEFER_BLOCKING 0x0 ;  /* 0x0000000000007b1d */ /* 0x000fe20000010000 */
[----:B------:R-:W-:Y:S02]  /*13cb0*/  ISETP.NE.AND P4, PT, R139, -0x1, PT ;  /* 0xffffffff8b00780c */ /* 0x000fe40003f85270 */
[----:B---3--:R-:W-:Y:S01]  /*13cc0*/  ISETP.NE.AND P3, PT, R6, RZ, !P3 ;  /* 0x000000ff0600720c */ /* 0x008fe20005f65270 */
[----:B------:R-:W-:-:S04]  /*13cd0*/  @!P2 IMAD.WIDE.U32 R6, R16, R8, RZ ;  /* 0x000000081006a225 */ /* 0x000fc800078e00ff */
[----:B------:R-:W2:Y:S01]  /*13ce0*/  @P0 LDC R13, c[0x0][0x458] ;  /* 0x00011600ff0d0b82 */ /* 0x000ea20000000800 */
[----:B------:R-:W3:Y:S01]  /*13cf0*/  @P0 MUFU.LG2 R8, R102 ;  /* 0x0000006600080308 */ /* 0x000ee20000000c00 */
[----:B------:R-:W-:Y:S01]  /*13d00*/  @P2 IMAD.WIDE.U32 R14, R139, R10, RZ ;  /* 0x0000000a8b0e2225 */ /* 0x000fe200078e00ff */
[----:B------:R2:W5:Y:S01]  /*13d10*/  LDL R22, [R1+0xc0] ;  /* 0x0000c00001167983 */ /* 0x0005620000100800 */
[----:B------:R-:W-:Y:S01]  /*13d20*/  LOP3.LUT P5, RZ, R193, 0x3, RZ, 0xc0, !PT ;  /* 0x00000003c1ff7812 */ /* 0x000fe200078ac0ff */
[----:B------:R-:W-:Y:S01]  /*13d30*/  BSSY.RECONVERGENT B0, `(.L_x_1547) ;  /* 0x000002f000007945 */ /* 0x000fe20003800200 */
[----:B----4-:R-:W-:Y:S02]  /*13d40*/  IMAD R2, R20, R5, RZ ;  /* 0x0000000514027224 */ /* 0x010fe400078e02ff */
[----:B------:R-:W4:Y:S01]  /*13d50*/  @P1 LDC R18, c[0x0][0x458] ;  /* 0x00011600ff121b82 */ /* 0x000f220000000800 */
[----:B------:R-:W2:Y:S01]  /*13d60*/  @P1 MUFU.LG2 R12, R101 ;  /* 0x00000065000c1308 */ /* 0x000ea20000000c00 */
[----:B------:R-:W-:-:S02]  /*13d70*/  @!P2 IMAD R19, R16, R9, R7 ;  /* 0x000000091013a224 */ /* 0x000fc400078e0207 */
[----:B------:R-:W-:Y:S02]  /*13d80*/  @P2 IMAD R19, R139, R11, R15 ;  /* 0x0000000b8b132224 */ /* 0x000fe400078e020f */
[C---:B------:R-:W-:Y:S01]  /*13d90*/  @!P4 IMAD R139, R16.reuse, R17, RZ ;  /* 0x00000011108bc224 */ /* 0x040fe200078e02ff */
[----:B------:R-:W-:Y:S01]  /*13da0*/  MOV R17, 0x7f800000 ;  /* 0x7f80000000117802 */ /* 0x000fe20000000f00 */
[----:B------:R-:W-:Y:S01]  /*13db0*/  @!P3 IMAD R2, R16, R4, R2 ;  /* 0x000000041002b224 */ /* 0x000fe200078e0202 */
[----:B------:R-:W-:Y:S01]  /*13dc0*/  MOV R16, 0x7f800000 ;  /* 0x7f80000000107802 */ /* 0x000fe20000000f00 */
[----:B------:R2:W4:Y:S01]  /*13dd0*/  LDS.128 R28, [R24+0x1800] ;  /* 0x00180000181c7984 */ /* 0x0005220000000c00 */
[----:B-1----:R-:W-:Y:S01]  /*13de0*/  IMAD R4, R21, R0, RZ ;  /* 0x0000000015047224 */ /* 0x002fe200078e02ff */
[----:B------:R-:W-:Y:S01]  /*13df0*/  SHF.R.S32.HI R5, RZ, 0x1f, R139 ;  /* 0x0000001fff057819 */ /* 0x000fe2000001148b */
[----:B---3--:R-:W-:Y:S01]  /*13e00*/  @P0 FMUL.FTZ R8, R8, 0.69314718246459960938 ;  /* 0x3f31721808080820 */ /* 0x008fe20000410000 */
[----:B------:R-:W-:Y:S01]  /*13e10*/  SEL R7, R139, RZ, P3 ;  /* 0x000000ff8b077207 */ /* 0x000fe20001800000 */
[----:B------:R1:W-:Y:S01]  /*13e20*/  @!P4 STL [R1+0x7c], R139 ;  /* 0x00007c8b0100c387 */ /* 0x0003e20000100800 */
[----:B------:R-:W-:Y:S01]  /*13e30*/  SHF.L.U32 R4, R4, 0x6, RZ ;  /* 0x0000000604047819 */ /* 0x000fe200000006ff */
[----:B--2---:R-:W-:Y:S01]  /*13e40*/  @P0 FFMA.FTZ R16, R3, R13, R8 ;  /* 0x0000000d03100223 */ /* 0x004fe20000010008 */
[----:B------:R-:W-:Y:S01]  /*13e50*/  SEL R10, R5, RZ, P3 ;  /* 0x000000ff050a7207 */ /* 0x000fe20001800000 */
[----:B------:R-:W-:Y:S01]  /*13e60*/  @P1 FMUL.FTZ R9, R12, 0.69314718246459960938 ;  /* 0x3f3172180c091820 */ /* 0x000fe20000410000 */
[----:B------:R-:W-:-:S02]  /*13e70*/  IADD3 R7, P4, P3, R4, R7, R2 ;  /* 0x0000000704077210 */ /* 0x000fc40007b9e002 */
[----:B------:R-:W-:Y:S02]  /*13e80*/  SHF.R.S32.HI R5, RZ, 0x1f, R2 ;  /* 0x0000001fff057819 */ /* 0x000fe40000011402 */
[----:B------:R-:W-:Y:S01]  /*13e90*/  SHF.R.S32.HI R2, RZ, 0x1f, R4 ;  /* 0x0000001fff027819 */ /* 0x000fe20000011404 */
[----:B----4-:R-:W-:Y:S01]  /*13ea0*/  @P1 FFMA.FTZ R17, R100, R18, R9 ;  /* 0x0000001264111223 */ /* 0x010fe20000010009 */
[----:B------:R-:W-:Y:S02]  /*13eb0*/  @!P2 MOV R8, R6 ;  /* 0x000000060008a202 */ /* 0x000fe40000000f00 */
[----:B------:R-:W-:Y:S01]  /*13ec0*/  IADD3.X R5, PT, PT, R2, R10, R5, P4, P3 ;  /* 0x0000000a02057210 */ /* 0x000fe200027e6405 */
[----:B-1----:R-:W-:Y:S06]  /*13ed0*/  @P5 BRA `(.L_x_1548) ;  /* 0x0000000000505947 */ /* 0x002fec0003800000 */
        /* <DEDUP_REMOVED lines=20> */
.L_x_1548:
[----:B------:R-:W-:Y:S05]  /*14020*/  BSYNC.RECONVERGENT B0 ;  /* 0x0000000000007941 */ /* 0x000fea0003800200 */
.L_x_1547:
        /* <DEDUP_REMOVED lines=39> */
.L_x_1550:
[----:B------:R-:W-:Y:S05]  /*142a0*/  BSYNC.RECONVERGENT B0 ;  /* 0x0000000000007941 */ /* 0x000fea0003800200 */
.L_x_1549:
        /* <DEDUP_REMOVED lines=24> */
.L_x_1552:
[----:B------:R-:W-:Y:S05]  /*14430*/  BSYNC.RECONVERGENT B0 ;  /* 0x0000000000007941 */ /* 0x000fea0003800200 */
.L_x_1551:
        /* <DEDUP_REMOVED lines=24> */
.L_x_1554:
[----:B------:R-:W-:Y:S05]  /*145c0*/  BSYNC.RECONVERGENT B0 ;  /* 0x0000000000007941 */ /* 0x000fea0003800200 */
.L_x_1553:
        /* <DEDUP_REMOVED lines=24> */
.L_x_1555:
        /* <DEDUP_REMOVED lines=11> */
.L_x_1826:


//--------------------- .text._ZN5flash16flash_fwd_kernelI23Flash_fwd_kernel_traitsILi192ELi64ELi64ELi4ELb0ELb0EN7cutlass10bfloat16_tE19Flash_kernel_traitsILi192ELi64ELi64ELi4ES3_EELb0ELb0ELb1ELb0ELb0ELb0ELb1ELb0EEEvNS_16Flash_fwd_paramsE --------------------------
	.section	.text._ZN5flash16flash_fwd_kernelI23Flash_fwd_kernel_traitsILi192ELi64ELi64ELi4ELb0ELb0EN7cutlass10bfloat16_tE19Flash_kernel_traitsILi192ELi64ELi64ELi4ES3_EELb0ELb0ELb1ELb0ELb0ELb0ELb1ELb0EEEvNS_16Flash_fwd_paramsE,"ax",@progbits
	.align	128
        .global         _ZN5flash16flash_fwd_kernelI23Flash_fwd_kernel_traitsILi192ELi64ELi64ELi4ELb0ELb0EN7cutlass10bfloat16_tE19Flash_kernel_traitsILi192ELi64ELi64ELi4ES3_EELb0ELb0ELb1ELb0ELb0ELb0ELb1ELb0EEEvNS_16Flash_fwd_paramsE
        .type           _ZN5flash16flash_fwd_kernelI23Flash_fwd_kernel_traitsILi192ELi64ELi64ELi4ELb0ELb0EN7cutlass10bfloat16_tE19Flash_kernel_traitsILi192ELi64ELi64ELi4ES3_EELb0ELb0ELb1ELb0ELb0ELb0ELb1ELb0EEEvNS_16Flash_fwd_paramsE,@function
        .size           _ZN5flash16flash_fwd_kernelI23Flash_fwd_kernel_traitsILi192ELi64ELi64ELi4ELb0ELb0EN7cutlass10bfloat16_tE19Flash_kernel_traitsILi192ELi64ELi64ELi4ES3_EELb0ELb0ELb1ELb0ELb0ELb0ELb1ELb0EEEvNS_16Flash_fwd_paramsE,(.L_x_1827 - _ZN5flash16flash_fwd_kernelI23Flash_fwd_kernel_traitsILi192ELi64ELi64ELi4ELb0ELb0EN7cutlass10bfloat16_tE19Flash_kernel_traitsILi192ELi64ELi64ELi4ES3_EELb0ELb0ELb1ELb0ELb0ELb0ELb1ELb0EEEvNS_16Flash_fwd_paramsE)
        .other          _ZN5flash16flash_fwd_kernelI23Flash_fwd_kernel_traitsILi192ELi64ELi64ELi4ELb0ELb0EN7cutlass10bfloat16_tE19Flash_kernel_traitsILi192ELi64ELi64ELi4ES3_EELb0ELb0ELb1ELb0ELb0ELb0ELb1ELb0EEEvNS_16Flash_fwd_paramsE,@"STO_CUDA_ENTRY STV_DEFAULT"
_ZN5flash16flash_fwd_kernelI23Flash_fwd_kernel_traitsILi192ELi64ELi64ELi4ELb0ELb0EN7cutlass10bfloat16_tE19Flash_kernel_traitsILi192ELi64ELi64ELi4ES3_EELb0ELb0ELb1ELb0ELb0ELb0ELb1ELb0EEEvNS_16Flash_fwd_paramsE:
.text._ZN5flash16flash_fwd_kernelI23Flash_fwd_kernel_traitsILi192ELi64ELi64ELi4ELb0ELb0EN7cutlass10bfloat16_tE19Flash_kernel_traitsILi192ELi64ELi64ELi4ES3_EELb0ELb0ELb1ELb0ELb0ELb0ELb1ELb0EEEvNS_16Flash_fwd_paramsE:
[----:B------:R-:W-:Y:S01]  /*0000*/  LDC R1, c[0x0][0x37c] ;  /* 0x0000df00ff017b82 */ /* 0x000fe20000000800 */
[----:B------:R-:W1:Y:S01]  /*0010*/  S2R R0, SR_CTAID.Y ;  /* 0x0000000000007919 */ /* 0x000e620000002600 */
[----:B------:R-:W2:Y:S06]  /*0020*/  LDCU.64 UR8, c[0x0][0x460] ;  /* 0x00008c00ff0877ac */ /* 0x000eac0008000a00 */
[----:B------:R-:W1:Y:S01]  /*0030*/  LDC.64 R2, c[0x0][0x460] ;  /* 0x00011800ff027b82 */ /* 0x000e620000000a00 */
[----:B------:R-:W-:Y:S01]  /*0040*/  IMAD.MOV.U32 R213, RZ, RZ, -0x1 ;  /* 0xffffffffffd57424 */ /* 0x000fe200078e00ff */
[----:B------:R-:W3:Y:S01]  /*0050*/  LDCU.64 UR4, c[0x0][0x478] ;  /* 0x00008f00ff0477ac */ /* 0x000ee20008000a00 */
[----:B------:R-:W4:Y:S05]  /*0060*/  LDCU.64 UR14, c[0x0][0x358] ;  /* 0x00006b00ff0e77ac */ /* 0x000f2a0008000a00 */
[----:B------:R-:W4:Y:S01]  /*0070*/  LDC.64 R6, c[0x0][0x468] ;  /* 0x00011a00ff067b82 */ /* 0x000f220000000a00 */
[----:B------:R-:W3:Y:S01]  /*0080*/  LDCU.64 UR6, c[0x0][0x470] ;  /* 0x00008e00ff0677ac */ /* 0x000ee20008000a00 */
[----:B--2---:R-:W-:-:S02]  /*0090*/  ISETP.NE.U32.AND P0, PT, RZ, UR8, PT ;  /* 0x00000008ff007c0c */ /* 0x004fc4000bf05070 */
[----:B------:R-:W-:Y:S02]  /*00a0*/  ISETP.NE.U32.AND P4, PT, RZ, UR8, PT ;  /* 0x00000008ff007c0c */ /* 0x000fe4000bf85070 */
[----:B---3--:R-:W-:Y:S02]  /*00b0*/  ISETP.NE.U32.AND P2, PT, RZ, UR4, PT ;  /* 0x00000004ff007c0c */ /* 0x008fe4000bf45070 */
[----:B------:R-:W-:Y:S02]  /*00c0*/  ISETP.NE.AND.EX P0, PT, RZ, UR9, PT, P0 ;  /* 0x00000009ff007c0c */ /* 0x000fe4000bf05300 */
[----:B------:R-:W-:Y:S02]  /*00d0*/  ISETP.NE.AND.EX P4, PT, RZ, UR9, PT, P4 ;  /* 0x00000009ff007c0c */ /* 0x000fe4000bf85340 */
[----:B------:R-:W-:Y:S02]  /*00e0*/  ISETP.NE.AND.EX P2, PT, RZ, UR5, PT, P2 ;  /* 0x00000005ff007c0c */ /* 0x000fe4000bf45320 */
[----:B------:R-:W-:Y:S01]  /*00f0*/  ISETP.NE.U32.AND P3, PT, RZ, UR6, PT ;  /* 0x00000006ff007c0c */ /* 0x000fe2000bf65070 */
[----:B-1----:R-:W-:-:S04]  /*0100*/  IMAD.WIDE.U32 R8, R0, 0x4, R2 ;  /* 0x0000000400087825 */ /* 0x002fc800078e0002 */
[----:B------:R-:W-:Y:S01]  /*0110*/  IMAD.SHL.U32 R11, R0, 0x4, RZ ;  /* 0x00000004000b7824 */ /* 0x000fe200078e00ff */
[----:B------:R-:W-:Y:S01]  /*0120*/  SHF.R.U32.HI R2, RZ, 0x1e, R0 ;  /* 0x0000001eff027819 */ /* 0x000fe20000011600 */
[----:B----4-:R-:W2:Y:S01]  /*0130*/  @P0 LDG.E R213, desc[UR14][R8.64] ;  /* 0x0000000e08d50981 */ /* 0x010ea2000c1e1900 */
[----:B------:R-:W-:-:S03]  /*0140*/  ISETP.NE.AND.EX P3, PT, RZ, UR7, PT, P3 ;  /* 0x00000007ff007c0c */ /* 0x000fc6000bf65330 */
[----:B------:R1:W2:Y:S01]  /*0150*/  @P4 LDG.E R12, desc[UR14][R8.64+0x4] ;  /* 0x0000040e080c4981 */ /* 0x0002a2000c1e1900 */
[----:B------:R-:W-:-:S04]  /*0160*/  @P2 IADD3 R80, P0, PT, R11, UR4, RZ ;  /* 0x000000040b502c10 */ /* 0x000fc8000ff1e0ff */
[----:B------:R-:W-:-:S05]  /*0170*/  @P2 IADD3.X R81, PT, PT, R2, UR5, RZ, P0, !PT ;  /* 0x0000000502512c10 */ /* 0x000fca00087fe4ff */
[----:B------:R3:W5:Y:S01]  /*0180*/  @P2 LDG.E R80, desc[UR14][R80.64] ;  /* 0x0000000e50502981 */ /* 0x000762000c1e1900 */
[C---:B------:R-:W-:Y:S02]  /*0190*/  IADD3 R10, P0, PT, R11.reuse, R6, RZ ;  /* 0x000000060b0a7210 */ /* 0x040fe40007f1e0ff */
[----:B------:R-:W-:Y:S01]  /*01a0*/  @P3 IADD3 R14, P1, PT, R11, UR6, RZ ;  /* 0x000000060b0e3c10 */ /* 0x000fe2000ff3e0ff */
[----:B------:R-:W4:Y:S02]  /*01b0*/  S2R R4, SR_CTAID.X ;  /* 0x0000000000047919 */ /* 0x000f240000002500 */
[----:B------:R-:W-:Y:S01]  /*01c0*/  IMAD.X R11, R2, 0x1, R7, P0 ;  /* 0x00000001020b7824 */ /* 0x000fe200000e0607 */
[----:B------:R-:W-:Y:S01]  /*01d0*/  ISETP.NE.U32.AND P0, PT, R6, RZ, PT ;  /* 0x000000ff0600720c */ /* 0x000fe20003f05070 */
[----:B------:R-:W3:Y:S03]  /*01e0*/  LDCU.U8 UR4, c[0x0][0x532] ;  /* 0x0000a640ff0477ac */ /* 0x000ee60008000000 */
[----:B------:R-:W-:Y:S01]  /*01f0*/  ISETP.NE.AND.EX P0, PT, R7, RZ, PT, P0 ;  /* 0x000000ff0700720c */ /* 0x000fe20003f05300 */
[----:B------:R-:W2:Y:S01]  /*0200*/  @!P4 LDC R13, c[0x0][0x434] ;  /* 0x00010d00ff0dcb82 */ /* 0x000ea20000000800 */
[----:B------:R-:W-:Y:S01]  /*0210*/  IMAD.MOV.U32 R5, RZ, RZ, RZ ;  /* 0x000000ffff057224 */ /* 0x000fe200078e00ff */
[----:B------:R-:W-:-:S05]  /*0220*/  @P3 IADD3.X R15, PT, PT, R2, UR7, RZ, P1, !PT ;  /* 0x00000007020f3c10 */ /* 0x000fca0008ffe4ff */
[----:B------:R2:W5:Y:S01]  /*0230*/  @P3 LDG.E R5, desc[UR14][R14.64] ;  /* 0x0000000e0e053981 */ /* 0x000562000c1e1900 */
[----:B------:R-:W-:Y:S01]  /*0240*/  ISETP.EQ.U32.AND P3, PT, R6, RZ, PT ;  /* 0x000000ff0600720c */ /* 0x000fe20003f62070 */
[----:B-1----:R-:W1:Y:S01]  /*0250*/  @!P2 LDC R9, c[0x0][0x43c] ;  /* 0x00010f00ff09ab82 */ /* 0x002e620000000800 */
[----:B---3--:R-:W-:-:S07]  /*0260*/  ISETP.NE.AND P1, PT, RZ, UR4, PT ;  /* 0x00000004ff007c0c */ /* 0x008fce000bf25270 */
[----:B------:R-:W3:Y:S01]  /*0270*/  @!P2 LDC.64 R2, c[0x0][0x488] ;  /* 0x00012200ff02ab82 */ /* 0x000ee20000000a00 */
[----:B------:R-:W-:-:S07]  /*0280*/  ISETP.EQ.OR.EX P3, PT, R7, RZ, !P1, P3 ;  /* 0x000000ff0700720c */ /* 0x000fce0004f62730 */
[----:B------:R-:W1:Y:S01]  /*0290*/  @!P0 LDC R6, c[0x0][0x438] ;  /* 0x00010e00ff068b82 */ /* 0x000e620000000800 */
[----:B------:R-:W-:Y:S02]  /*02a0*/  IMAD.MOV.U32 R8, RZ, RZ, -0x1 ;  /* 0xffffffffff087424 */ /* 0x000fe400078e00ff */
[----:B----4-:R-:W-:-:S04]  /*02b0*/  IMAD.SHL.U32 R88, R4, 0x40, RZ ;  /* 0x0000004004587824 */ /* 0x010fc800078e00ff */
[----:B------:R4:W5:Y:S01]  /*02c0*/  @!P3 LDG.E R8, desc[UR14][R10.64] ;  /* 0x0000000e0a08b981 */ /* 0x000962000c1e1900 */
[----:B--2---:R-:W-:-:S05]  /*02d0*/  @P4 IMAD.IADD R13, R12, 0x1, -R213 ;  /* 0x000000010c0d4824 */ /* 0x004fca00078e0ad5 */
[----:B------:R-:W-:Y:S01]  /*02e0*/  ISETP.GT.AND P3, PT, R13, R88, PT ;  /* 0x000000580d00720c */ /* 0x000fe20003f64270 */
[----:B-1-34-:R-:W-:-:S12]  /*02f0*/  @!P0 BRA `(.L_x_1556) ;  /* 0x00000000000c8947 */ /* 0x01afd80003800000 */
[----:B------:R-:W2:Y:S02]  /*0300*/  @P1 LDG.E R7, desc[UR14][R10.64+0x4] ;  /* 0x0000040e0a071981 */ /* 0x000ea4000c1e1900 */
[----:B--2--5:R-:W-:-:S06]  /*0310*/  @P1 IADD3 R6, PT, PT, R7, -R8, RZ ;  /* 0x8000000807061210 */ /* 0x024fcc0007ffe0ff */
[----:B------:R1:W5:Y:S02]  /*0320*/  @!P1 LDG.E R6, desc[UR14][R10.64] ;  /* 0x0000000e0a069981 */ /* 0x000364000c1e1900 */
.L_x_1556:
        /* <DEDUP_REMOVED lines=8> */
[----:B------:R-:W1:Y:S03]  /*03b0*/  S2R R188, SR_TID.X ;  /* 0x0000000000bc7919 */ /* 0x000e660000002100 */
[----:B------:R-:W-:-:S05]  /*03c0*/  @!P2 IADD3 R80, PT, PT, R9, R6, -R5 ;  /* 0x000000060950a210 */ /* 0x000fca0007ffe805 */
[----:B------:R-:W-:Y:S02]  /*03d0*/  VIADD R7, R80, 0x3f ;  /* 0x0000003f50077836 */ /* 0x000fe40000000000 */
[----:B---3--:R-:W-:-:S03]  /*03e0*/  VIADD R83, R13, UR4 ;  /* 0x000000040d537c36 */ /* 0x008fc60008000000 */
[-C--:B------:R-:W-:Y:S02]  /*03f0*/  IADD3 R2, PT, PT, R7, R88.reuse, -R13 ;  /* 0x0000005807027210 */ /* 0x080fe40007ffe80d */
[----:B------:R-:W-:Y:S02]  /*0400*/  SHF.R.S32.HI R6, RZ, 0x1f, R7 ;  /* 0x0000001fff067819 */ /* 0x000fe40000011407 */
[----:B--2---:R-:W-:Y:S02]  /*0410*/  IADD3 R3, PT, PT, R2, 0x40, R81 ;  /* 0x0000004002037810 */ /* 0x004fe40007ffe051 */
[----:B-1----:R-:W-:Y:S02]  /*0420*/  IADD3 R10, PT, PT, -R83, R88, R80 ;  /* 0x00000058530a7210 */ /* 0x002fe40007ffe150 */
        /* <DEDUP_REMOVED lines=13> */
[----:B------:R-:W-:Y:S02]  /*0500*/  ISETP.NE.AND P1, PT, R213, -0x1, PT ;  /* 0xffffffffd500780c */ /* 0x000fe40003f25270 */
[----:B------:R-:W-:-:S05]  /*0510*/  SHF.L.U32 R11, R188, 0x3, RZ ;  /* 0x00000003bc0b7819 */ /* 0x000fca00000006ff */
[----:B------:R-:W2:Y:S08]  /*0520*/  LDC.U8 R10, c[0x0][0x548] ;  /* 0x00015200ff0a7b82 */ /* 0x000eb00000000000 */
[----:B------:R-:W3:Y:S01]  /*0530*/  @!P1 LDC.64 R8, c[0x0][0x400] ;  /* 0x00010000ff089b82 */ /* 0x000ee20000000a00 */
[----:B-1----:R-:W-:-:S07]  /*0540*/  ISETP.NE.AND P6, PT, R2, RZ, PT ;  /* 0x000000ff0200720c */ /* 0x002fce0003fc5270 */
[----:B------:R-:W1:Y:S08]  /*0550*/  @P1 LDC.64 R6, c[0x0][0x408] ;  /* 0x00010200ff061b82 */ /* 0x000e700000000a00 */
        /* <DEDUP_REMOVED lines=18> */
.L_x_1558:
        /* <DEDUP_REMOVED lines=40> */
.L_x_1560:
[----:B------:R-:W-:Y:S05]  /*0900*/  BSYNC.RECONVERGENT B0 ;  /* 0x0000000000007941 */ /* 0x000fea0003800200 */
.L_x_1559:
[----:B------:R-:W-:Y:S01]  /*0910*/  BSSY.RECONVERGENT B0, `(.L_x_1561) ;  /* 0x0000016000007945 */ /* 0x000fe20003800200 */
[----:B------:R-:W-:-:S03]  /*0920*/  ISETP.GE.AND P0, PT, R10, R13, PT ;  /* 0x0000000d0a00720c */ /* 0x000fc60003f06270 */
[----:B------:R-:W-:Y:S10]  /*0930*/  @P2 BRA `(.L_x_1562) ;  /* 0x00000000004c2947 */ /* 0x000ff40003800000 */
[----:B------:R-:W5:Y:S01]  /*0940*/  LDCU.64 UR6, c[0x0][0x408] ;  /* 0x00008100ff0677ac */ /* 0x000f620008000a00 */
[----:B-1----:R-:W-:Y:S01]  /*0950*/  IADD3 R23, P2, PT, R20, 0x10, RZ ;  /* 0x0000001014177810 */ /* 0x002fe20007f5e0ff */
        /* <DEDUP_REMOVED lines=17> */
.L_x_1562:
[----:B------:R-:W-:Y:S05]  /*0a70*/  BSYNC.RECONVERGENT B0 ;  /* 0x0000000000007941 */ /* 0x000fea0003800200 */
.L_x_1561:
[----:B------:R-:W-:Y:S01]  /*0a80*/  BSSY.RECONVERGENT B0, `(.L_x_1563) ;  /* 0x0000018000007945 */ /* 0x000fe20003800200 */
[----:B------:R-:W-:Y:S01]  /*0a90*/  ISETP.NE.AND P2, PT, R6, RZ, PT ;  /* 0x000000ff0600720c */ /* 0x000fe20003f45270 */
[----:B--2---:R-:W-:Y:S01]  /*0aa0*/  IMAD R16, R0, R7, RZ ;  /* 0x0000000700107224 */ /* 0x004fe200078e02ff */
[----:B------:R-:W-:Y:S01]  /*0ab0*/  IADD3 R4, PT, PT, R188, 0x30, RZ ;  /* 0x00000030bc047810 */ /* 0x000fe20007ffe0ff */
[----:B------:R-:W-:Y:S10]  /*0ac0*/  @P0 BRA `(.L_x_1564) ;  /* 0x00000000004c0947 */ /* 0x000ff40003800000 */
[----:B------:R-:W2:Y:S01]  /*0ad0*/  LDCU.64 UR6, c[0x0][0x408] ;  /* 0x00008100ff0677ac */ /* 0x000ea20008000a00 */
[----:B------:R-:W-:Y:S01]  /*0ae0*/  IADD3 R12, P0, PT, R20, 0x20, RZ ;  /* 0x00000020140c7810 */ /* 0x000fe20007f1e0ff */
[----:B-1----:R-:W-:Y:S01]  /*0af0*/  IMAD.MOV.U32 R22, RZ, RZ, R14 ;  /* 0x000000ffff167224 */ /* 0x002fe200078e000e */
        /* <DEDUP_REMOVED lines=16> */
.L_x_1564:
[----:B------:R-:W-:Y:S05]  /*0c00*/  BSYNC.RECONVERGENT B0 ;  /* 0x0000000000007941 */ /* 0x000fea0003800200 */
.L_x_1563:
[----:B------:R-:W-:Y:S01]  /*0c10*/  ISETP.GE.AND P0, PT, R4, R13, PT ;  /* 0x0000000d0400720c */ /* 0x000fe20003f06270 */
[----:B----4-:R-:W-:Y:S01]  /*0c20*/  IMAD R2, R17, R2, RZ ;  /* 0x0000000211027224 */ /* 0x010fe200078e02ff */
[----:B------:R-:W-:Y:S01]  /*0c30*/  SEL R16, R16, R213, !P1 ;  /* 0x000000d510107207 */ /* 0x000fe20004800000 */
[----:B------:R-:W-:Y:S01]  /*0c40*/  BSSY.RECONVERGENT B0, `(.L_x_1565) ;  /* 0x000001c000007945 */ /* 0x000fe20003800200 */
[----:B------:R-:W-:Y:S01]  /*0c50*/  ISETP.GE.OR P5, PT, R188, R13, P2 ;  /* 0x0000000dbc00720c */ /* 0x000fe200017a6670 */
[----:B------:R-:W-:Y:S01]  /*0c60*/  @!P6 IMAD R2, R0, R3, R2 ;  /* 0x000000030002e224 */ /* 0x000fe200078e0202 */
[----:B------:R-:W-:Y:S01]  /*0c70*/  ISETP.GE.OR P4, PT, R8, R13, P2 ;  /* 0x0000000d0800720c */ /* 0x000fe20001786670 */
[----:B---3--:R-:W-:Y:S01]  /*0c80*/  IMAD R88, R88, R5, RZ ;  /* 0x0000000558587224 */ /* 0x008fe200078e02ff */
[-C--:B------:R-:W-:Y:S02]  /*0c90*/  ISETP.GE.OR P3, PT, R10, R13.reuse, P2 ;  /* 0x0000000d0a00720c */ /* 0x080fe40001766670 */
[----:B------:R-:W-:-:S02]  /*0ca0*/  ISETP.GE.OR P2, PT, R4, R13, P2 ;  /* 0x0000000d0400720c */ /* 0x000fc40001746670 */
[----:B------:R-:W-:Y:S02]  /*0cb0*/  SHF.R.S32.HI R0, RZ, 0x1f, R16 ;  /* 0x0000001fff007819 */ /* 0x000fe40000011410 */
[----:B------:R-:W-:Y:S01]  /*0cc0*/  SEL R3, R16, RZ, P6 ;  /* 0x000000ff10037207 */ /* 0x000fe20003000000 */
[----:B------:R-:W-:Y:S08]  /*0cd0*/  @P0 BRA `(.L_x_1566) ;  /* 0x0000000000480947 */ /* 0x000ff00003800000 */
[----:B------:R-:W3:Y:S01]  /*0ce0*/  LDCU.64 UR6, c[0x0][0x408] ;  /* 0x00008100ff0677ac */ /* 0x000ee20008000a00 */
[----:B------:R-:W-:Y:S01]  /*0cf0*/  IADD3 R7, P0, PT, R20, 0x30, RZ ;  /* 0x0000003014077810 */ /* 0x000fe20007f1e0ff */
[----:B------:R-:W-:Y:S01]  /*0d00*/  IMAD.MOV.U32 R15, RZ, RZ, R19 ;  /* 0x000000ffff0f7224 */ /* 0x000fe200078e0013 */
[----:B------:R-:W4:Y:S03]  /*0d10*/  LDCU UR8, c[0x0][0x440] ;  /* 0x00008800ff0877ac */ /* 0x000f260008000800 */
        /* <DEDUP_REMOVED lines=14> */
.L_x_1566:
[----:B------:R-:W-:Y:S05]  /*0e00*/  BSYNC.RECONVERGENT B0 ;  /* 0x0000000000007941 */ /* 0x000fea0003800200 */
.L_x_1565:
[----:B------:R-:W-:Y:S01]  /*0e10*/  IADD3 R3, P1, P0, R88, R3, R2 ;  /* 0x0000000358037210 */ /* 0x000fe2000783e002 */
[----:B------:R-:W-:Y:S01]  /*0e20*/  BSSY.RECONVERGENT B0, `(.L_x_1567) ;  /* 0x000000e000007945 */ /* 0x000fe20003800200 */
[----:B------:R-:W-:Y:S02]  /*0e30*/  SEL R0, R0, RZ, P6 ;  /* 0x000000ff00007207 */ /* 0x000fe40003000000 */
[----:B---3--:R-:W-:Y:S02]  /*0e40*/  SHF.R.S32.HI R7, RZ, 0x1f, R88 ;  /* 0x0000001fff077819 */ /* 0x008fe40000011458 */
[----:B------:R-:W-:-:S04]  /*0e50*/  SHF.R.S32.HI R2, RZ, 0x1f, R2 ;  /* 0x0000001fff027819 */ /* 0x000fc80000011402 */
[----:B------:R-:W-:Y:S01]  /*0e60*/  IADD3.X R0, PT, PT, R7, R0, R2, P1, P0 ;  /* 0x0000000007007210 */ /* 0x000fe20000fe0402 */
[----:B------:R-:W-:Y:S06]  /*0e70*/  @P5 BRA `(.L_x_1568) ;  /* 0x0000000000205947 */ /* 0x000fec0003800000 */
[----:B------:R-:W3:Y:S01]  /*0e80*/  LDCU.64 UR4, c[0x0][0x420] ;  /* 0x00008400ff0477ac */ /* 0x000ee20008000a00 */
[----:B------:R-:W-:Y:S02]  /*0e90*/  IMAD R2, R188, R5, RZ ;  /* 0x00000005bc027224 */ /* 0x000fe400078e02ff */
[----:B------:R-:W-:-:S03]  /*0ea0*/  IMAD.MOV.U32 R9, RZ, RZ, 0x7f800000 ;  /* 0x7f800000ff097424 */ /* 0x000fc600078e00ff */
[----:B------:R-:W-:-:S04]  /*0eb0*/  IADD3 R7, P0, PT, R2, R3, RZ ;  /* 0x0000000302077210 */ /* 0x000fc80007f1e0ff */
[----:B------:R-:W-:Y:S02]  /*0ec0*/  LEA.HI.X.SX32 R2, R2, R0, 0x1, P0 ;  /* 0x0000000002027211 */ /* 0x000fe400000f0eff */
[----:B---3--:R-:W-:-:S04]  /*0ed0*/  LEA R6, P0, R7, UR4, 0x2 ;  /* 0x0000000407067c11 */ /* 0x008fc8000f8010ff */
[----:B------:R-:W-:-:S05]  /*0ee0*/  LEA.HI.X R7, R7, UR5, R2, 0x2, P0 ;  /* 0x0000000507077c11 */ /* 0x000fca00080f1402 */
[----:B------:R3:W-:Y:S04]  /*0ef0*/  STG.E desc[UR14][R6.64], R9 ;  /* 0x0000000906007986 */ /* 0x0007e8000c10190e */
.L_x_1568:
[----:B------:R-:W-:Y:S05]  /*0f00*/  BSYNC.RECONVERGENT B0 ;  /* 0x0000000000007941 */ /* 0x000fea0003800200 */
.L_x_1567:
[----:B------:R-:W-:Y:S04]  /*0f10*/  BSSY.RECONVERGENT B0, `(.L_x_1569) ;  /* 0x000000a000007945 */ /* 0x000fe80003800200 */
[----:B------:R-:W-:Y:S05]  /*0f20*/  @P4 BRA `(.L_x_1570) ;  /* 0x0000000000204947 */ /* 0x000fea0003800000 */
[----:B------:R-:W4:Y:S01]  /*0f30*/  LDCU.64 UR4, c[0x0][0x420] ;  /* 0x00008400ff0477ac */ /* 0x000f220008000a00 */
[----:B------:R-:W-:Y:S02]  /*0f40*/  IMAD R2, R8, R5, RZ ;  /* 0x0000000508027224 */ /* 0x000fe400078e02ff */
[----:B---3--:R-:W-:-:S03]  /*0f50*/  IMAD.MOV.U32 R9, RZ, RZ, 0x7f800000 ;  /* 0x7f800000ff097424 */ /* 0x008fc600078e00ff */
[----:B------:R-:W-:-:S04]  /*0f60*/  IADD3 R7, P0, PT, R2, R3, RZ ;  /* 0x0000000302077210 */ /* 0x000fc80007f1e0ff */
[----:B------:R-:W-:Y:S02]  /*0f70*/  LEA.HI.X.SX32 R2, R2, R0, 0x1, P0 ;  /* 0x0000000002027211 */ /* 0x000fe400000f0eff */
[----:B----4-:R-:W-:-:S04]  /*0f80*/  LEA R6, P0, R7, UR4, 0x2 ;  /* 0x0000000407067c11 */ /* 0x010fc8000f8010ff */
[----:B------:R-:W-:-:S05]  /*0f90*/  LEA.HI.X R7, R7, UR5, R2, 0x2, P0 ;  /* 0x0000000507077c11 */ /* 0x000fca00080f1402 */
[----:B------:R4:W-:Y:S04]  /*0fa0*/  STG.E desc[UR14][R6.64], R9 ;  /* 0x0000000906007986 */ /* 0x0009e8000c10190e */
.L_x_1570:
[----:B------:R-:W-:Y:S05]  /*0fb0*/  BSYNC.RECONVERGENT B0 ;  /* 0x0000000000007941 */ /* 0x000fea0003800200 */
.L_x_1569:
[----:B------:R-:W-:Y:S04]  /*0fc0*/  BSSY.RECONVERGENT B0, `(.L_x_1571) ;  /* 0x000000a000007945 */ /* 0x000fe80003800200 */
[----:B------:R-:W-:Y:S05]  /*0fd0*/  @P3 BRA `(.L_x_1572) ;  /* 0x0000000000203947 */ /* 0x000fea0003800000 */
[----:B------:R-:W5:Y:S01]  /*0fe0*/  LDCU.64 UR4, c[0x0][0x420] ;  /* 0x00008400ff0477ac */ /* 0x000f620008000a00 */
[----:B------:R-:W-:Y:S02]  /*0ff0*/  IMAD R2, R10, R5, RZ ;  /* 0x000000050a027224 */ /* 0x000fe400078e02ff */
[----:B---34-:R-:W-:-:S03]  /*1000*/  IMAD.MOV.U32 R9, RZ, RZ, 0x7f800000 ;  /* 0x7f800000ff097424 */ /* 0x018fc600078e00ff */
[----:B------:R-:W-:-:S04]  /*1010*/  IADD3 R7, P0, PT, R2, R3, RZ ;  /* 0x0000000302077210 */ /* 0x000fc80007f1e0ff */
[----:B------:R-:W-:Y:S02]  /*1020*/  LEA.HI.X.SX32 R2, R2, R0, 0x1, P0 ;  /* 0x0000000002027211 */ /* 0x000fe400000f0eff */
[----:B-----5:R-:W-:-:S04]  /*1030*/  LEA R6, P0, R7, UR4, 0x2 ;  /* 0x0000000407067c11 */ /* 0x020fc8000f8010ff */
[----:B------:R-:W-:-:S05]  /*1040*/  LEA.HI.X R7, R7, UR5, R2, 0x2, P0 ;  /* 0x0000000507077c11 */ /* 0x000fca00080f1402 */
[----:B------:R3:W-:Y:S04]  /*1050*/  STG.E desc[UR14][R6.64], R9 ;  /* 0x0000000906007986 */ /* 0x0007e8000c10190e */
.L_x_1572:
[----:B------:R-:W-:Y:S05]  /*1060*/  BSYNC.RECONVERGENT B0 ;  /* 0x0000000000007941 */ /* 0x000fea0003800200 */
.L_x_1571:
[----:B------:R-:W-:Y:S05]  /*1070*/  @P2 EXIT ;  /* 0x000000000000294d */ /* 0x000fea0003800000 */
[----:B------:R-:W5:Y:S01]  /*1080*/  LDCU.64 UR4, c[0x0][0x420] ;  /* 0x00008400ff0477ac */ /* 0x000f620008000a00 */
[----:B------:R-:W-:Y:S02]  /*1090*/  IMAD R4, R4, R5, RZ ;  /* 0x0000000504047224 */ /* 0x000fe400078e02ff */
[----:B------:R-:W-:-:S03]  /*10a0*/  IMAD.MOV.U32 R5, RZ, RZ, 0x7f800000 ;  /* 0x7f800000ff057424 */ /* 0x000fc600078e00ff */
[----:B------:R-:W-:-:S04]  /*10b0*/  IADD3 R3, P0, PT, R4, R3, RZ ;  /* 0x0000000304037210 */ /* 0x000fc80007f1e0ff */
[----:B------:R-:W-:Y:S02]  /*10c0*/  LEA.HI.X.SX32 R0, R4, R0, 0x1, P0 ;  /* 0x0000000004007211 */ /* 0x000fe400000f0eff */
[----:B-----5:R-:W-:-:S04]  /*10d0*/  LEA R2, P0, R3, UR4, 0x2 ;  /* 0x0000000403027c11 */ /* 0x020fc8000f8010ff */
[----:B------:R-:W-:-:S05]  /*10e0*/  LEA.HI.X R3, R3, UR5, R0, 0x2, P0 ;  /* 0x0000000503037c11 */ /* 0x000fca00080f1400 */
[----:B------:R-:W-:Y:S01]  /*10f0*/  STG.E desc[UR14][R2.64], R5 ;  /* 0x0000000502007986 */ /* 0x000fe2000c10190e */
[----:B------:R-:W-:Y:S05]  /*1100*/  EXIT ;  /* 0x000000000000794d */ /* 0x000fea0003800000 */
.L_x_1557:
        /* <DEDUP_REMOVED lines=23> */
.L_x_1573:
[----:B------:R-:W1:Y:S01]  /*1280*/  LDC.64 R134, c[0x0][0x3b8] ;  /* 0x0000ee00ff867b82 */ /* 0x000e620000000a00 */
[----:B------:R-:W-:-:S05]  /*1290*/  IADD3 R10, PT, PT, R5, R8, RZ ;  /* 0x00000008050a7210 */ /* 0x000fca0007ffe0ff */
[C---:B-1----:R-:W-:Y:S02]  /*12a0*/  IMAD R3, R10.reuse, R135, RZ ;  /* 0x000000870a037224 */ /* 0x042fe400078e02ff */
[----:B------:R-:W-:-:S05]  /*12b0*/  IMAD.WIDE.U32 R10, R10, R134, RZ ;  /* 0x000000860a0a7225 */ /* 0x000fca00078e00ff */
[----:B------:R-:W-:Y:S02]  /*12c0*/  IADD3 R3, PT, PT, R11, R3, RZ ;  /* 0x000000030b037210 */ /* 0x000fe40007ffe0ff */
[----:B------:R-:W-:-:S07]  /*12d0*/  MOV R6, R10 ;  /* 0x0000000a00067202 */ /* 0x000fce0000000f00 */
.L_x_1574:
        /* <DEDUP_REMOVED lines=39> */
.L_x_1575:
[----:B------:R-:W1:Y:S01]  /*1550*/  LDC.64 R144, c[0x0][0x3c0] ;  /* 0x0000f000ff907b82 */ /* 0x000e620000000a00 */
[----:B------:R-:W-:-:S05]  /*1560*/  IADD3 R8, PT, PT, R5, R8, RZ ;  /* 0x0000000805087210 */ /* 0x000fca0007ffe0ff */
[C---:B-1----:R-:W-:Y:S02]  /*1570*/  IMAD R0, R8.reuse, R145, RZ ;  /* 0x0000009108007224 */ /* 0x042fe400078e02ff */
[----:B------:R-:W-:-:S05]  /*1580*/  IMAD.WIDE.U32 R8, R8, R144, RZ ;  /* 0x0000009008087225 */ /* 0x000fca00078e00ff */
[----:B------:R-:W-:-:S07]  /*1590*/  IADD3 R0, PT, PT, R9, R0, RZ ;  /* 0x0000000009007210 */ /* 0x000fce0007ffe0ff */
.L_x_1576:
        /* <DEDUP_REMOVED lines=8> */
[----:B------:R-:W-:Y:S01]  /*1620*/  BSSY.RECONVERGENT B0, `(.L_x_1577) ;  /* 0x000004b000007945 */ /* 0x000fe20003800200 */
[C---:B------:R-:W-:Y:S01]  /*1630*/  IADD3 R8, P0, PT, R187.reuse, R8, RZ ;  /* 0x00000008bb087210 */ /* 0x040fe20007f1e0ff */
[----:B------:R-:W4:Y:S01]  /*1640*/  LDCU.64 UR10, c[0x0][0x390] ;  /* 0x00007200ff0a77ac */ /* 0x000f220008000a00 */
[----:B------:R-:W-:-:S02]  /*1650*/  IADD3 R18, P1, PT, R187, R6, RZ ;  /* 0x00000006bb127210 */ /* 0x000fc40007f3e0ff */
[----:B------:R-:W-:Y:S01]  /*1660*/  LOP3.LUT R5, R221, 0x1e00, RZ, 0xc0, !PT ;  /* 0x00001e00dd057812 */ /* 0x000fe200078ec0ff */
[----:B------:R-:W-:Y:S01]  /*1670*/  IMAD.X R9, RZ, RZ, R0, P0 ;  /* 0x000000ffff097224 */ /* 0x000fe200000e0600 */
[----:B------:R-:W-:Y:S01]  /*1680*/  IADD3 R14, P0, PT, R187, R14, RZ ;  /* 0x0000000ebb0e7210 */ /* 0x000fe20007f1e0ff */
[----:B------:R-:W-:Y:S01]  /*1690*/  IMAD.X R19, RZ, RZ, R3, P1 ;  /* 0x000000ffff137224 */ /* 0x000fe200008e0603 */
[----:B------:R-:W5:Y:S01]  /*16a0*/  LDCU.64 UR8, c[0x0][0x3c8] ;  /* 0x00007900ff0877ac */ /* 0x000f620008000a00 */
[----:B------:R-:W-:Y:S01]  /*16b0*/  IMAD.WIDE.U32 R22, R11, R144, R8 ;  /* 0x000000900b167225 */ /* 0x000fe200078e0008 */
[----:B------:R-:W-:Y:S02]  /*16c0*/  SHF.R.S32.HI R9, RZ, 0x1f, R2 ;  /* 0x0000001fff097819 */ /* 0x000fe40000011402 */
[----:B------:R-:W-:Y:S01]  /*16d0*/  LOP3.LUT R214, R21, 0x38, R188, 0x78, !PT ;  /* 0x0000003815d67812 */ /* 0x000fe200078e78bc */
[----:B------:R-:W-:Y:S01]  /*16e0*/  IMAD.WIDE.U32 R24, R11, R134, R18 ;  /* 0x000000860b187225 */ /* 0x000fe200078e0012 */
[----:B------:R-:W-:-:S02]  /*16f0*/  SHF.R.U32.HI R190, RZ, 0x1, R188 ;  /* 0x00000001ffbe7819 */ /* 0x000fc400000116bc */
[----:B------:R-:W-:Y:S01]  /*1700*/  LOP3.LUT R214, R214, R5, RZ, 0xfc, !PT ;  /* 0x00000005d6d67212 */ /* 0x000fe200078efcff */
[----:B------:R-:W-:Y:S01]  /*1710*/  IMAD R25, R11, R135, R25 ;  /* 0x000000870b197224 */ /* 0x000fe200078e0219 */
[----:B------:R-:W-:Y:S01]  /*1720*/  LOP3.LUT R77, R190, 0x8, RZ, 0xc0, !PT ;  /* 0x00000008be4d7812 */ /* 0x000fe200078ec0ff */
[----:B-1----:R-:W-:Y:S01]  /*1730*/  IMAD R19, R9, UR4, RZ ;  /* 0x0000000409137c24 */ /* 0x002fe2000f8e02ff */
[C---:B------:R-:W-:Y:S01]  /*1740*/  LOP3.LUT R220, R187.reuse, 0x40, RZ, 0xfc, !PT ;  /* 0x00000040bbdc7812 */ /* 0x040fe200078efcff */
[----:B------:R-:W-:Y:S01]  /*1750*/  IMAD.X R15, RZ, RZ, R7, P0 ;  /* 0x000000ffff0f7224 */ /* 0x000fe200000e0607 */
[----:B------:R-:W-:Y:S01]  /*1760*/  LOP3.LUT R219, R187, 0x80, RZ, 0xfc, !PT ;  /* 0x00000080bbdb7812 */ /* 0x000fe200078efcff */
[C---:B------:R-:W-:Y:S01]  /*1770*/  IMAD R19, R2.reuse, UR5, R19 ;  /* 0x0000000502137c24 */ /* 0x040fe2000f8e0213 */
[----:B------:R-:W-:Y:S01]  /*1780*/  UMOV UR5, 0x400 ;  /* 0x0000040000057882 */ /* 0x000fe20000000000 */
[----:B------:R-:W-:Y:S01]  /*1790*/  IMAD.WIDE.U32 R6, R2, UR4, R24 ;  /* 0x0000000402067c25 */ /* 0x000fe2000f8e0018 */
[----:B--2---:R-:W-:-:S03]  /*17a0*/  ULEA UR5, UR16, UR5, 0x18 ;  /* 0x0000000510057291 */ /* 0x004fc6000f8ec0ff */
[----:B------:R-:W-:Y:S01]  /*17b0*/  IMAD R9, R9, UR6, RZ ;  /* 0x0000000609097c24 */ /* 0x000fe2000f8e02ff */
[----:B---3--:R-:W-:Y:S01]  /*17c0*/  LEA R211, P1, R6, UR12, 0x1 ;  /* 0x0000000c06d37c11 */ /* 0x008fe2000f8208ff */
[----:B------:R-:W-:Y:S01]  /*17d0*/  IMAD R23, R11, R145, R23 ;  /* 0x000000910b177224 */ /* 0x000fe200078e0217 */
[----:B------:R-:W-:Y:S01]  /*17e0*/  LEA R214, R214, UR5, 0x1 ;  /* 0x00000005d6d67c11 */ /* 0x000fe2000f8e08ff */
[----:B------:R-:W-:Y:S02]  /*17f0*/  IMAD.IADD R210, R7, 0x1, R19 ;  /* 0x0000000107d27824 */ /* 0x000fe400078e0213 */
[C---:B------:R-:W-:Y:S02]  /*1800*/  IMAD R9, R2.reuse, UR7, R9 ;  /* 0x0000000702097c24 */ /* 0x040fe4000f8e0209 */
[----:B------:R-:W-:Y:S01]  /*1810*/  IMAD.WIDE.U32 R2, R2, UR6, R22 ;  /* 0x0000000602027c25 */ /* 0x000fe2000f8e0016 */
[----:B------:R-:W-:Y:S02]  /*1820*/  LEA.HI.X R210, R6, UR13, R210, 0x1, P1 ;  /* 0x0000000d06d27c11 */ /* 0x000fe400088f0cd2 */
[----:B------:R-:W-:Y:S01]  /*1830*/  ISETP.GE.AND P1, PT, R11, R204, PT ;  /* 0x000000cc0b00720c */ /* 0x000fe20003f26270 */
[----:B------:R-:W-:Y:S01]  /*1840*/  IMAD.IADD R208, R3, 0x1, R9 ;  /* 0x0000000103d07824 */ /* 0x000fe200078e0209 */
[----:B----4-:R-:W-:Y:S01]  /*1850*/  LEA R209, P0, R2, UR10, 0x1 ;  /* 0x0000000a02d17c11 */ /* 0x010fe2000f8008ff */
[----:B-----5:R-:W-:-:S03]  /*1860*/  IMAD.WIDE.U32 R14, R17, UR8, R14 ;  /* 0x00000008110e7c25 */ /* 0x020fc6000f8e000e */
[----:B------:R-:W-:Y:S01]  /*1870*/  LEA.HI.X R208, R2, UR11, R208, 0x1, P0 ;  /* 0x0000000b02d07c11 */ /* 0x000fe200080f0cd0 */
[----:B------:R-:W-:Y:S01]  /*1880*/  IMAD.SHL.U32 R2, R188, 0x40, RZ ;  /* 0x00000040bc027824 */ /* 0x000fe200078e00ff */
[----:B------:R-:W-:Y:S01]  /*1890*/  LEA R19, P0, R4, R11, 0x6 ;  /* 0x0000000b04137211 */ /* 0x000fe200078030ff */
[----:B------:R-:W-:-:S03]  /*18a0*/  IMAD R17, R17, UR9, R15 ;  /* 0x0000000911117c24 */ /* 0x000fc6000f8e020f */
[----:B------:R-:W-:Y:S02]  /*18b0*/  LOP3.LUT R0, R187, 0x1c0, R2, 0xf8, !PT ;  /* 0x000001c0bb007812 */ /* 0x000fe400078ef802 */
[----:B------:R-:W-:Y:S02]  /*18c0*/  LEA.HI.X R3, R4, RZ, RZ, 0x6, P0 ;  /* 0x000000ff04037211 */ /* 0x000fe400000f34ff */
        /* <DEDUP_REMOVED lines=31> */
.L_x_1579:
[----:B------:R2:W-:Y:S02]  /*1ac0*/  STS.128 [R214+0x4000], RZ ;  /* 0x004000ffd6007388 */ /* 0x0005e40000000c00 */
.L_x_1578:
[----:B------:R-:W-:Y:S05]  /*1ad0*/  BSYNC.RECONVERGENT B0 ;  /* 0x0000000000007941 */ /* 0x000fea0003800200 */
.L_x_1577:
        /* <DEDUP_REMOVED lines=36> */
.L_x_1582:
[----:B------:R4:W-:Y:S02]  /*1d20*/  STS.128 [R214+0x4800], RZ ;  /* 0x004800ffd6007388 */ /* 0x0009e40000000c00 */
.L_x_1581:
[----:B------:R-:W-:Y:S05]  /*1d30*/  BSYNC.RECONVERGENT B0 ;  /* 0x0000000000007941 */ /* 0x000fea0003800200 */
.L_x_1580:
        /* <DEDUP_REMOVED lines=36> */
.L_x_1585:
[----:B------:R3:W-:Y:S02]  /*1f80*/  STS.128 [R214+0x5000], RZ ;  /* 0x005000ffd6007388 */ /* 0x0007e40000000c00 */
.L_x_1584:
[----:B------:R-:W-:Y:S05]  /*1f90*/  BSYNC.RECONVERGENT B0 ;  /* 0x0000000000007941 */ /* 0x000fea0003800200 */
.L_x_1583:
        /* <DEDUP_REMOVED lines=37> */
.L_x_1588:
[----:B------:R2:W-:Y:S02]  /*21f0*/  STS.128 [R214+0x5800], RZ ;  /* 0x005800ffd6007388 */ /* 0x0005e40000000c00 */
.L_x_1587:
[----:B------:R-:W-:Y:S05]  /*2200*/  BSYNC.RECONVERGENT B0 ;  /* 0x0000000000007941 */ /* 0x000fea0003800200 */
.L_x_1586:
[----:B------:R-:W-:Y:S01]  /*2210*/  IADD3 R133, PT, PT, R185, -0x1, RZ ;  /* 0xffffffffb9857810 */ /* 0x000fe20007ffe0ff */
[----:B------:R-:W-:Y:S03]  /*2220*/  BSSY.RECONVERGENT B0, `(.L_x_1589) ;  /* 0x000001f000007945 */ /* 0x000fe60003800200 */
[----:B------:R-:W-:Y:S01]  /*2230*/  SHF.L.U32 R3, R133, 0x6, RZ ;  /* 0x0000000685037819 */ /* 0x000fe200000006ff */
[-C--:B-12---:R-:W-:Y:S02]  /*2240*/  IMAD R17, R78, R133.reuse, RZ ;  /* 0x000000854e117224 */ /* 0x086fe400078e02ff */
[----:B------:R-:W-:Y:S01]  /*2250*/  IMAD.WIDE.U32 R14, R79, R133, RZ ;  /* 0x000000854f0e7225 */ /* 0x000fe200078e00ff */
        /* <DEDUP_REMOVED lines=26> */
.L_x_1591:
[----:B------:R2:W-:Y:S02]  /*2400*/  STS.128 [R214+0xa000], RZ ;  /* 0x00a000ffd6007388 */ /* 0x0005e40000000c00 */
.L_x_1590:
[----:B------:R-:W-:Y:S05]  /*2410*/  BSYNC.RECONVERGENT B0 ;  /* 0x0000000000007941 */ /* 0x000fea0003800200 */
.L_x_1589:
        /* <DEDUP_REMOVED lines=29> */
.L_x_1594:
[----:B------:R2:W-:Y:S02]  /*25f0*/  STS.128 [R214+0xa800], RZ ;  /* 0x00a800ffd6007388 */ /* 0x0005e40000000c00 */
.L_x_1593:
[----:B------:R-:W-:Y:S05]  /*2600*/  BSYNC.RECONVERGENT B0 ;  /* 0x0000000000007941 */ /* 0x000fea0003800200 */
.L_x_1592:
        /* <DEDUP_REMOVED lines=29> */
.L_x_1597:
[----:B------:R2:W-:Y:S02]  /*27e0*/  STS.128 [R214+0xb000], RZ ;  /* 0x00b000ffd6007388 */ /* 0x0005e40000000c00 */
.L_x_1596:
[----:B------:R-:W-:Y:S05]  /*27f0*/  BSYNC.RECONVERGENT B0 ;  /* 0x0000000000007941 */ /* 0x000fea0003800200 */
.L_x_1595:
[----:B------:R-:W-:Y:S01]  /*2800*/  ISETP.GE.AND P0, PT, R5, R4, PT ;  /* 0x000000040500720c */ /* 0x000fe20003f06270 */
[----:B------:R-:W-:Y:S01]  /*2810*/  IMAD.SHL.U32 R189, R188, 0x20, RZ ;  /* 0x00000020bcbd7824 */ /* 0x000fe200078e00ff */
[----:B------:R-:W-:Y:S01]  /*2820*/  BSSY.RECONVERGENT B0, `(.L_x_1598) ;  /* 0x0000021000007945 */ /* 0x000fe20003800200 */
[C---:B------:R-:W-:Y:S01]  /*2830*/  SHF.L.U64.HI R8, R144.reuse, 0x6, R145 ;  /* 0x0000000690087819 */ /* 0x040fe20000010291 */
[----:B-12---:R-:W-:Y:S02]  /*2840*/  IMAD.SHL.U32 R10, R144, 0x40, RZ ;  /* 0x00000040900a7824 */ /* 0x006fe400078e00ff */
[----:B------:R-:W-:-:S04]  /*2850*/  LOP3.LUT R189, R189, 0x7c00, RZ, 0xc0, !PT ;  /* 0x00007c00bdbd7812 */ /* 0x000fc800078ec0ff */
[----:B------:R-:W-:-:S03]  /*2860*/  LOP3.LUT R6, R189, 0x200, R2, 0xf8, !PT ;  /* 0x00000200bd067812 */ /* 0x000fc600078ef802 */
        /* <DEDUP_REMOVED lines=27> */
.L_x_1600:
[----:B------:R2:W-:Y:S02]  /*2a20*/  STS.128 [R214+0xb800], RZ ;  /* 0x00b800ffd6007388 */ /* 0x0005e40000000c00 */
.L_x_1599:
[----:B------:R-:W-:Y:S05]  /*2a30*/  BSYNC.RECONVERGENT B0 ;  /* 0x0000000000007941 */ /* 0x000fea0003800200 */
.L_x_1598:
[----:B------:R-:W0:Y:S01]  /*2a40*/  LDGDEPBAR ;  /* 0x00000000000079af */ /* 0x000e220000000000 */
[-C--:B------:R-:W-:Y:S01]  /*2a50*/  IMAD R8, R8, R133.reuse, RZ ;  /* 0x0000008508087224 */ /* 0x080fe200078e02ff */
[----:B------:R-:W-:Y:S01]  /*2a60*/  BSSY.RECONVERGENT B0, `(.L_x_1601) ;  /* 0x0000024000007945 */ /* 0x000fe20003800200 */
[----:B------:R-:W-:Y:S01]  /*2a70*/  IMAD.WIDE.U32 R10, R10, R133, RZ ;  /* 0x000000850a0a7225 */ /* 0x000fe200078e00ff */
[----:B------:R-:W-:Y:S02]  /*2a80*/  IADD3 R81, PT, PT, R80, R81, -R13 ;  /* 0x0000005150517210 */ /* 0x000fe40007ffe80d */
[----:B------:R-:W-:Y:S02]  /*2a90*/  IADD3 R6, PT, PT, R77, R6, RZ ;  /* 0x000000064d067210 */ /* 0x000fe40007ffe0ff */
[----:B------:R-:W-:Y:S02]  /*2aa0*/  LOP3.LUT R89, R190, 0x1f0, RZ, 0xc0, !PT ;  /* 0x000001f0be597812 */ /* 0x000fe400078ec0ff */
[----:B------:R-:W-:Y:S01]  /*2ab0*/  IADD3 R13, PT, PT, R11, R8, RZ ;  /* 0x000000080b0d7210 */ /* 0x000fe20007ffe0ff */
[----:B------:R-:W-:-:S04]  /*2ac0*/  DEPBAR.LE SB0, 0x0 ;  /* 0x000080000000791a */ /* 0x000fc80000000000 */
[----:B------:R-:W-:Y:S06]  /*2ad0*/  BAR.SYNC.DEFER_BLOCKING 0x0 ;  /* 0x0000000000007b1d */ /* 0x000fec0000010000 */
[----:B------:R-:W-:Y:S05]  /*2ae0*/  @P3 BRA `(.L_x_1602) ;  /* 0x0000000000603947 */ /* 0x000fea0003800000 */
[----:B------:R-:W5:Y:S01]  /*2af0*/  LDCU UR4, c[0x0][0x440] ;  /* 0x00008800ff0477ac */ /* 0x000f620008000800 */
        /* <DEDUP_REMOVED lines=21> */
.L_x_1603:
[----:B------:R2:W-:Y:S01]  /*2c50*/  STS.128 [R214+0x10000], RZ ;  /* 0x010000ffd6007388 */ /* 0x0005e20000000c00 */
[----:B------:R-:W-:Y:S05]  /*2c60*/  BRA `(.L_x_1604) ;  /* 0x00000000000c7947 */ /* 0x000fea0003800000 */
.L_x_1602:
[----:B------:R1:W-:Y:S04]  /*2c70*/  STS.128 [R214+0xc000], RZ ;  /* 0x00c000ffd6007388 */ /* 0x0003e80000000c00 */
[----:B------:R1:W-:Y:S04]  /*2c80*/  STS.128 [R214+0xe000], RZ ;  /* 0x00e000ffd6007388 */ /* 0x0003e80000000c00 */
[----:B------:R1:W-:Y:S02]  /*2c90*/  STS.128 [R214+0x10000], RZ ;  /* 0x010000ffd6007388 */ /* 0x0003e40000000c00 */
.L_x_1604:
[----:B------:R-:W-:Y:S05]  /*2ca0*/  BSYNC.RECONVERGENT B0 ;  /* 0x0000000000007941 */ /* 0x000fea0003800200 */
.L_x_1601:
        /* <DEDUP_REMOVED lines=30> */
.L_x_1607:
[----:B------:R2:W-:Y:S02]  /*2e90*/  STS.128 [R214+0x10800], RZ ;  /* 0x010800ffd6007388 */ /* 0x0005e40000000c00 */
.L_x_1606:
[----:B------:R-:W-:Y:S05]  /*2ea0*/  BSYNC.RECONVERGENT B0 ;  /* 0x0000000000007941 */ /* 0x000fea0003800200 */
.L_x_1605:
        /* <DEDUP_REMOVED lines=32> */
.L_x_1610:
[----:B------:R2:W-:Y:S02]  /*30b0*/  STS.128 [R214+0x11000], RZ ;  /* 0x011000ffd6007388 */ /* 0x0005e40000000c00 */
.L_x_1609:
[----:B------:R-:W-:Y:S05]  /*30c0*/  BSYNC.RECONVERGENT B0 ;  /* 0x0000000000007941 */ /* 0x000fea0003800200 */
.L_x_1608:
[----:B------:R-:W-:Y:S01]  /*30d0*/  ISETP.GE.AND P0, PT, R5, R4, PT ;  /* 0x000000040500720c */ /* 0x000fe20003f06270 */
        /* <DEDUP_REMOVED lines=34> */
.L_x_1613:
[----:B------:R1:W-:Y:S02]  /*3300*/  STS.128 [R214+0x11800], RZ ;  /* 0x011800ffd6007388 */ /* 0x0003e40000000c00 */
.L_x_1612:
[----:B------:R-:W-:Y:S05]  /*3310*/  BSYNC.RECONVERGENT B0 ;  /* 0x0000000000007941 */ /* 0x000fea0003800200 */
.L_x_1611:
[----:B------:R-:W-:Y:S01]  /*3320*/  LOP3.LUT R4, R0, R5, RZ, 0x3c, !PT ;  /* 0x0000000500047212 */ /* 0x000fe200078e3cff */
[----:B------:R-:W5:Y:S01]  /*3330*/  LDCU UR4, c[0x0][0x50c] ;  /* 0x0000a180ff0477ac */ /* 0x000f620008000800 */
[----:B------:R-:W-:Y:S01]  /*3340*/  LOP3.LUT R203, R2, 0x400, RZ, 0xc0, !PT ;  /* 0x0000040002cb7812 */ /* 0x000fe200078ec0ff */
[----:B------:R-:W0:Y:S01]  /*3350*/  LDGDEPBAR ;  /* 0x00000000000079af */ /* 0x000e220000000000 */
[----:B------:R-:W-:Y:S02]  /*3360*/  LEA R93, R6, UR5, 0x1 ;  /* 0x00000005065d7c11 */ /* 0x000fe4000f8e08ff */
[----:B------:R-:W-:Y:S02]  /*3370*/  LEA R203, R4, R203, 0x1 ;  /* 0x000000cb04cb7211 */ /* 0x000fe400078e08ff */
[----:B------:R-:W-:Y:S01]  /*3380*/  LOP3.LUT P0, RZ, R188, 0x2, RZ, 0xc0, !PT ;  /* 0x00000002bcff7812 */ /* 0x000fe2000780c0ff */
[----:B------:R-:W-:Y:S01]  /*3390*/  LDSM.16.M88.4 R48, [R93] ;  /* 0x000000005d30783b */ /* 0x000fe20000000200 */
[----:B------:R-:W-:-:S02]  /*33a0*/  MOV R186, 0x20 ;  /* 0x0000002000ba7802 */ /* 0x000fc40000000f00 */
[----:B------:R-:W-:Y:S01]  /*33b0*/  IADD3 R85, PT, PT, R203, UR5, RZ ;  /* 0x00000005cb557c10 */ /* 0x000fe2000fffe0ff */
[----:B---3--:R-:W3:Y:S01]  /*33c0*/  LDSM.16.M88.4 R20, [R203+UR5+0x6000] ;  /* 0x00600005cb14783b */ /* 0x008ee20008000200 */
[----:B------:R-:W-:Y:S02]  /*33d0*/  SEL R76, R186, 0xffffffe0, !P0 ;  /* 0xffffffe0ba4c7807 */ /* 0x000fe40004000000 */
[----:B------:R-:W-:Y:S01]  /*33e0*/  LOP3.LUT P2, RZ, R188, 0x4, RZ, 0xc0, !PT ;  /* 0x00000004bcff7812 */ /* 0x000fe2000784c0ff */
[----:B-12---:R-:W1:Y:S01]  /*33f0*/  LDSM.16.M88.4 R12, [R203+UR5+0x6800] ;  /* 0x00680005cb0c783b */ /* 0x006e620008000200 */
[-C--:B------:R-:W-:Y:S02]  /*3400*/  IADD3 R90, PT, PT, R93, R76.reuse, RZ ;  /* 0x0000004c5d5a7210 */ /* 0x080fe40007ffe0ff */
[----:B------:R-:W-:Y:S01]  /*3410*/  IADD3 R84, PT, PT, R85, R76, RZ ;  /* 0x0000004c55547210 */ /* 0x000fe20007ffe0ff */
[----:B------:R-:W2:Y:S01]  /*3420*/  LDSM.16.M88.4 R56, [R203+UR5+0x7000] ;  /* 0x00700005cb38783b */ /* 0x000ea20008000200 */
[----:B------:R-:W-:-:S02]  /*3430*/  MOV R148, 0x40 ;  /* 0x0000004000947802 */ /* 0x000fc40000000f00 */
[----:B------:R-:W-:Y:S01]  /*3440*/  ISETP.GT.U32.AND P1, PT, R133, R212, PT ;  /* 0x000000d48500720c */ /* 0x000fe20003f24070 */
[----:B------:R-:W4:Y:S01]  /*3450*/  LDSM.16.M88.4 R28, [R203+UR5+0x7800] ;  /* 0x00780005cb1c783b */ /* 0x000f220008000200 */
[----:B------:R-:W-:Y:S02]  /*3460*/  SEL R148, R148, 0xffffffc0, !P2 ;  /* 0xffffffc094947807 */ /* 0x000fe40005000000 */
[----:B------:R-:W-:Y:S01]  /*3470*/  IADD3 R86, PT, PT, R86, R89, R88 ;  /* 0x0000005956567210 */ /* 0x000fe20007ffe058 */
[----:B------:R-:W-:Y:S01]  /*3480*/  LDSM.16.M88.4 R64, [R90] ;  /* 0x000000005a40783b */ /* 0x000fe20000000200 */
[-C--:B------:R-:W-:Y:S02]  /*3490*/  IADD3 R91, PT, PT, R93, R148.reuse, RZ ;  /* 0x000000945d5b7210 */ /* 0x080fe40007ffe0ff */
[----:B------:R-:W-:Y:S01]  /*34a0*/  IADD3 R85, PT, PT, R85, R148, RZ ;  /* 0x0000009455557210 */ /* 0x000fe20007ffe0ff */
[----:B------:R-:W5:Y:S01]  /*34b0*/  LDSM.16.M88.4 R32, [R84+0x6000] ;  /* 0x006000005420783b */ /* 0x000f620000000200 */
[----:B------:R-:W-:-:S02]  /*34c0*/  IADD3 R87, PT, PT, R76, R91, RZ ;  /* 0x0000005b4c577210 */ /* 0x000fc40007ffe0ff */
[----:B------:R-:W-:Y:S01]  /*34d0*/  IADD3 R82, PT, PT, R76, R85, RZ ;  /* 0x000000554c527210 */ /* 0x000fe20007ffe0ff */
[----:B------:R-:W5:Y:S01]  /*34e0*/  LDSM.16.M88.4 R8, [R84+0x6800] ;  /* 0x006800005408783b */ /* 0x000f620000000200 */
[C---:B------:R-:W-:Y:S02]  /*34f0*/  IADD3 R81, PT, PT, R86.reuse, 0x1, R81 ;  /* 0x0000000156517810 */ /* 0x040fe40007ffe051 */
[-C--:B------:R-:W-:Y:S01]  /*3500*/  IADD3 R207, PT, PT, R86, R80.reuse, -R83 ;  /* 0x0000005056cf7210 */ /* 0x080fe20007ffe853 */
[----:B------:R-:W5:Y:S01]  /*3510*/  LDSM.16.M88.4 R4, [R84+0x7000] ;  /* 0x007000005404783b */ /* 0x000f620000000200 */
[C---:B------:R-:W-:Y:S02]  /*3520*/  VIMNMX R206, PT, PT, R81.reuse, R80, PT ;  /* 0x0000005051ce7248 */ /* 0x040fe40003fe0100 */
[----:B------:R-:W-:Y:S01]  /*3530*/  VIADDMNMX R205, R81, 0x8, R80, PT ;  /* 0x0000000851cd7846 */ /* 0x000fe20003800150 */
[----:B------:R-:W5:Y:S04]  /*3540*/  LDSM.16.M88.4 R68, [R84+0x7800] ;  /* 0x007800005444783b */ /* 0x000f680000000200 */
[----:B------:R-:W-:Y:S01]  /*3550*/  LDSM.16.M88.4 R44, [R85+0x6000] ;  /* 0x00600000552c783b */ /* 0x000fe20000000200 */
[C---:B---3--:R-:W-:Y:S03]  /*3560*/  HMMA.16816.F32.BF16 R24, R48.reuse, R20, RZ ;  /* 0x000000143018723c */ /* 0x048fe600000418ff */
[----:B------:R-:W-:Y:S04]  /*3570*/  LDSM.16.M88.4 R40, [R85+0x6800] ;  /* 0x006800005528783b */ /* 0x000fe80000000200 */
[----:B------:R-:W-:Y:S01]  /*3580*/  LDSM.16.M88.4 R72, [R87] ;  /* 0x000000005748783b */ /* 0x000fe20000000200 */
[C---:B-1----:R-:W-:Y:S03]  /*3590*/  HMMA.16816.F32.BF16 R16, R48.reuse, R12, RZ ;  /* 0x0000000c3010723c */ /* 0x042fe600000418ff */
[----:B------:R-:W-:Y:S05]  /*35a0*/  LDSM.16.M88.4 R36, [R85+0x7000] ;  /* 0x007000005524783b */ /* 0x000fea0000000200 */
[C---:B--2---:R-:W-:Y:S08]  /*35b0*/  HMMA.16816.F32.BF16 R60, R48.reuse, R56, RZ ;  /* 0x00000038303c723c */ /* 0x044ff000000418ff */
[C---:B------:R-:W-:Y:S08]  /*35c0*/  HMMA.16816.F32.BF16 R20, R48.reuse, R22, RZ ;  /* 0x000000163014723c */ /* 0x040ff000000418ff */
[C---:B------:R-:W-:Y:S08]  /*35d0*/  HMMA.16816.F32.BF16 R12, R48.reuse, R14, RZ ;  /* 0x0000000e300c723c */ /* 0x040ff000000418ff */
[C---:B------:R-:W-:Y:S08]  /*35e0*/  HMMA.16816.F32.BF16 R56, R48.reuse, R58, RZ ;  /* 0x0000003a3038723c */ /* 0x040ff000000418ff */
[C---:B----4-:R-:W-:Y:S08]  /*35f0*/  HMMA.16816.F32.BF16 R52, R48.reuse, R28, RZ ;  /* 0x0000001c3034723c */ /* 0x050ff000000418ff */
[----:B------:R-:W-:Y:S01]  /*3600*/  HMMA.16816.F32.BF16 R48, R48, R30, RZ ;  /* 0x0000001e3030723c */ /* 0x000fe200000418ff */
[----:B------:R-:W1:Y:S07]  /*3610*/  LDSM.16.M88.4 R28, [R91] ;  /* 0x000000005b1c783b */ /* 0x000e6e0000000200 */
[C---:B-----5:R-:W-:Y:S08]  /*3620*/  HMMA.16816.F32.BF16 R24, R64.reuse, R32, R24 ;  /* 0x000000204018723c */ /* 0x060ff00000041818 */
[C---:B------:R-:W-:Y:S01]  /*3630*/  HMMA.16816.F32.BF16 R20, R64.reuse, R34, R20 ;  /* 0x000000224014723c */ /* 0x040fe20000041814 */
        /* <DEDUP_REMOVED lines=17> */
[C---:B--2---:R-:W-:Y:S08]  /*3750*/  HMMA.16816.F32.BF16 R52, R28.reuse, R32, R52 ;  /* 0x000000201c34723c */ /* 0x044ff00000041834 */
[----:B------:R-:W-:Y:S01]  /*3760*/  HMMA.16816.F32.BF16 R48, R28, R34, R48 ;  /* 0x000000221c30723c */ /* 0x000fe20000041830 */
[----:B------:R-:W2:Y:S07]  /*3770*/  LDSM.16.M88.4 R32, [R203+UR5+0x9000] ;  /* 0x00900005cb20783b */ /* 0x000eae0008000200 */
[C---:B---3--:R-:W-:Y:S08]  /*3780*/  HMMA.16816.F32.BF16 R24, R72.reuse, R8, R24 ;  /* 0x000000084818723c */ /* 0x048ff00000041818 */
[C---:B------:R-:W-:Y:S01]  /*3790*/  HMMA.16816.F32.BF16 R20, R72.reuse, R10, R20 ;  /* 0x0000000a4814723c */ /* 0x040fe20000041814 */
[----:B------:R-:W-:Y:S07]  /*37a0*/  LDSM.16.M88.4 R8, [R90+0x2000] ;  /* 0x002000005a08783b */ /* 0x000fee0000000200 */
[C---:B----4-:R-:W-:Y:S08]  /*37b0*/  HMMA.16816.F32.BF16 R16, R72.reuse, R4, R16 ;  /* 0x000000044810723c */ /* 0x050ff00000041810 */
[----:B------:R-:W-:Y:S01]  /*37c0*/  HMMA.16816.F32.BF16 R12, R72, R6, R12 ;  /* 0x00000006480c723c */ /* 0x000fe2000004180c */
[----:B------:R-:W3:Y:S07]  /*37d0*/  LDSM.16.M88.4 R4, [R84+0x8000] ;  /* 0x008000005404783b */ /* 0x000eee0000000200 */
        /* <DEDUP_REMOVED lines=13> */
[C---:B--2---:R-:W-:Y:S08]  /*38b0*/  HMMA.16816.F32.BF16 R60, R44.reuse, R32, R60 ;  /* 0x000000202c3c723c */ /* 0x044ff0000004183c */
[----:B------:R-:W-:Y:S01]  /*38c0*/  HMMA.16816.F32.BF16 R56, R44, R34, R56 ;  /* 0x000000222c38723c */ /* 0x000fe20000041838 */
[----:B------:R-:W-:Y:S07]  /*38d0*/  LDSM.16.M88.4 R32, [R91+0x2000] ;  /* 0x002000005b20783b */ /* 0x000fee0000000200 */
[C---:B---3--:R-:W-:Y:S08]  /*38e0*/  HMMA.16816.F32.BF16 R24, R8.reuse, R4, R24 ;  /* 0x000000040818723c */ /* 0x048ff00000041818 */
        /* <DEDUP_REMOVED lines=92> */
[----:B------:R-:W1:Y:S01]  /*3eb0*/  MUFU.TANH R22, R22 ;  /* 0x0000001600167308 */ /* 0x000e620000002400 */
[----:B------:R-:W-:-:S05]  /*3ec0*/  DEPBAR.LE SB0, 0x0 ;  /* 0x000080000000791a */ /* 0x000fca0000000000 */
[C---:B-----5:R-:W-:Y:S02]  /*3ed0*/  HMMA.16816.F32.BF16 R52, R36.reuse, R48, R52 ;  /* 0x000000302434723c */ /* 0x060fe40000041834 */
[----:B------:R-:W1:Y:S01]  /*3ee0*/  MUFU.TANH R23, R23 ;  /* 0x0000001700177308 */ /* 0x000e620000002400 */
[----:B------:R-:W-:Y:S01]  /*3ef0*/  FMUL.FTZ R24, R28, UR4 ;  /* 0x000000041c187c20 */ /* 0x000fe20008410000 */
[----:B------:R-:W-:Y:S01]  /*3f00*/  FMUL.FTZ R25, R29, UR4 ;  /* 0x000000041d197c20 */ /* 0x000fe20008410000 */
[----:B------:R-:W-:Y:S01]  /*3f10*/  FMUL.FTZ R28, R30, UR4 ;  /* 0x000000041e1c7c20 */ /* 0x000fe20008410000 */
[----:B------:R-:W-:Y:S02]  /*3f20*/  FMUL.FTZ R29, R31, UR4 ;  /* 0x000000041f1d7c20 */ /* 0x000fe40008410000 */
[----:B------:R-:W-:Y:S02]  /*3f30*/  HMMA.16816.F32.BF16 R64, R36, R50, R64 ;  /* 0x000000322440723c */ /* 0x000fe40000041840 */
[----:B------:R-:W2:Y:S01]  /*3f40*/  MUFU.TANH R24, R24 ;  /* 0x0000001800187308 */ /* 0x000ea20000002400 */
[----:B------:R-:W-:-:S05]  /*3f50*/  FMUL.FTZ R12, R12, UR4 ;  /* 0x000000040c0c7c20 */ /* 0x000fca0008410000 */
[C---:B-1----:R-:W-:Y:S02]  /*3f60*/  HMMA.16816.F32.BF16 R68, R44.reuse, R32, R68 ;  /* 0x000000202c44723c */ /* 0x042fe40000041844 */
[----:B------:R-:W1:Y:S06]  /*3f70*/  MUFU.TANH R25, R25 ;  /* 0x0000001900197308 */ /* 0x000e6c0000002400 */
[C---:B------:R-:W-:Y:S02]  /*3f80*/  HMMA.16816.F32.BF16 R56, R44.reuse, R34, R56 ;  /* 0x000000222c38723c */ /* 0x040fe40000041838 */
[----:B------:R-:W1:Y:S06]  /*3f90*/  MUFU.TANH R28, R28 ;  /* 0x0000001c001c7308 */ /* 0x000e6c0000002400 */
[C---:B----4-:R-:W-:Y:S01]  /*3fa0*/  HMMA.16816.F32.BF16 R52, R44.reuse, R4, R52 ;  /* 0x000000042c34723c */ /* 0x050fe20000041834 */
[----:B------:R-:W-:Y:S01]  /*3fb0*/  FMUL.FTZ R4, R15, UR4 ;  /* 0x000000040f047c20 */ /* 0x000fe20008410000 */
[----:B------:R-:W4:Y:S06]  /*3fc0*/  MUFU.TANH R29, R29 ;  /* 0x0000001d001d7308 */ /* 0x000f2c0000002400 */
        /* <DEDUP_REMOVED lines=44> */
[----:B--234-:R-:W-:Y:S05]  /*4290*/  @!P1 BRA `(.L_x_1614) ;  /* 0x00000004005c9947 */ /* 0x01cfea0003800000 */
[----:B------:R-:W-:Y:S01]  /*42a0*/  VIADD R44, R185, 0xfffffffe ;  /* 0xfffffffeb92c7836 */ /* 0x000fe20000000000 */
[----:B------:R-:W2:Y:S01]  /*42b0*/  LDCU UR4, c[0x0][0x440] ;  /* 0x00008800ff0477ac */ /* 0x000ea20008000800 */
[----:B------:R-:W-:Y:S02]  /*42c0*/  BSSY.RECONVERGENT B0, `(.L_x_1615) ;  /* 0x0000053000007945 */ /* 0x000fe40003800200 */
        /* <DEDUP_REMOVED lines=8> */
[----:B------:R-:W-:Y:S02]  /*4350*/  IADD3 R44, P1, PT, R191, R42, RZ ;  /* 0x0000002abf2c7210 */ /* 0x000fe40007f3e0ff */
[----:B--2---:R-:W-:-:S02]  /*4360*/  ISETP.GE.AND P4, PT, R187, UR4, PT ;  /* 0x00000004bb007c0c */ /* 0x004fc4000bf86270 */
[----:B------:R-:W-:Y:S01]  /*4370*/  ISETP.GE.AND P3, PT, R220, UR4, PT ;  /* 0x00000004dc007c0c */ /* 0x000fe2000bf66270 */
[--C-:B------:R-:W-:Y:S01]  /*4380*/  IMAD.X R7, R184, 0x1, R5.reuse, P1 ;  /* 0x00000001b8077824 */ /* 0x100fe200008e0605 */
[----:B------:R-:W-:Y:S02]  /*4390*/  ISETP.GE.AND P1, PT, R219, UR4, PT ;  /* 0x00000004db007c0c */ /* 0x000fe4000bf26270 */
[----:B------:R-:W-:Y:S02]  /*43a0*/  LEA.HI.X R49, R42, R210, R5, 0x1, P5 ;  /* 0x000000d22a317211 */ /* 0x000fe400028f0c05 */
        /* <DEDUP_REMOVED lines=67> */
.L_x_1616:
[----:B------:R4:W-:Y:S02]  /*47e0*/  STS.128 [R214+0xb800], RZ ;  /* 0x00b800ffd6007388 */ /* 0x0009e40000000c00 */
.L_x_1617:
[----:B------:R-:W-:Y:S05]  /*47f0*/  BSYNC.RECONVERGENT B0 ;  /* 0x0000000000007941 */ /* 0x000fea0003800200 */
.L_x_1615:
[----:B------:R-:W0:Y:S02]  /*4800*/  LDGDEPBAR ;  /* 0x00000000000079af */ /* 0x000e240000000000 */
.L_x_1614:
[----:B--23--:R-:W-:Y:S01]  /*4810*/  IMAD.SHL.U32 R44, R188, 0x2, RZ ;  /* 0x00000002bc2c7824 */ /* 0x00cfe200078e00ff */
[----:B------:R-:W2:Y:S01]  /*4820*/  LDCU UR4, c[0x0][0x45c] ;  /* 0x00008b80ff0477ac */ /* 0x000ea20008000800 */
[----:B------:R-:W-:Y:S01]  /*4830*/  VIADD R42, R207, 0x8 ;  /* 0x00000008cf2a7836 */ /* 0x000fe20000000000 */
[----:B------:R-:W-:Y:S02]  /*4840*/  LOP3.LUT R200, R77, 0x200, R2, 0xf8, !PT ;  /* 0x000002004dc87812 */ /* 0x000fe400078ef802 */
[----:B------:R-:W-:Y:S02]  /*4850*/  LOP3.LUT R44, R3, 0x6, R44, 0xf8, !PT ;  /* 0x00000006032c7812 */ /* 0x000fe400078ef82c */
[----:B------:R-:W-:-:S03]  /*4860*/  LEA R167, R200, UR5, 0x1 ;  /* 0x00000005c8a77c11 */ /* 0x000fc6000f8e08ff */
[C---:B------:R-:W-:Y:S02]  /*4870*/  VIADD R3, R44.reuse, 0x1 ;  /* 0x000000012c037836 */ /* 0x040fe40000000000 */
[C---:B------:R-:W-:Y:S01]  /*4880*/  VIADD R5, R44.reuse, 0x8 ;  /* 0x000000082c057836 */ /* 0x040fe20000000000 */
[----:B------:R-:W-:Y:S01]  /*4890*/  LDSM.16.MT88.4 R124, [R167+0xc000] ;  /* 0x00c00000a77c783b */ /* 0x000fe20000004200 */
[C---:B------:R-:W-:Y:S01]  /*48a0*/  VIADD R7, R44.reuse, 0x9 ;  /* 0x000000092c077836 */ /* 0x040fe20000000000 */
[-C--:B------:R-:W-:Y:S01]  /*48b0*/  ISETP.GT.AND P1, PT, R207, R3.reuse, PT ;  /* 0x00000003cf00720c */ /* 0x080fe20003f24270 */
[----:B------:R-:W-:Y:S01]  /*48c0*/  VIADD R11, R44, 0x19 ;  /* 0x000000192c0b7836 */ /* 0x000fe20000000000 */
[----:B------:R-:W-:Y:S01]  /*48d0*/  ISETP.GE.AND P4, PT, R3, R206, PT ;  /* 0x000000ce0300720c */ /* 0x000fe20003f86270 */
[--C-:B------:R-:W-:Y:S01]  /*48e0*/  IMAD.IADD R164, R148, 0x1, R167.reuse ;  /* 0x0000000194a47824 */ /* 0x100fe200078e02a7 */
[----:B------:R-:W-:Y:S01]  /*48f0*/  ISETP.GT.AND P3, PT, R42, R3, PT ;  /* 0x000000032a00720c */ /* 0x000fe20003f64270 */
[C---:B------:R-:W-:Y:S01]  /*4900*/  IMAD.IADD R171, R76.reuse, 0x1, R167 ;  /* 0x000000014cab7824 */ /* 0x040fe200078e02a7 */
[----:B------:R-:W-:Y:S01]  /*4910*/  FSEL R87, R87, -INF , !P1 ;  /* 0xff80000057577808 */ /* 0x000fe20004800000 */
[----:B------:R-:W-:Y:S01]  /*4920*/  IMAD.IADD R163, R76, 0x1, R164 ;  /* 0x000000014ca37824 */ /* 0x000fe200078e02a4 */
[----:B------:R-:W-:Y:S01]  /*4930*/  ISETP.GT.AND P6, PT, R207, R5, PT ;  /* 0x00000005cf00720c */ /* 0x000fe20003fc4270 */
[----:B------:R-:W-:Y:S01]  /*4940*/  LDSM.16.MT88.4 R108, [R164+0xc000] ;  /* 0x00c00000a46c783b */ /* 0x000fe20000004200 */
[----:B------:R-:W-:-:S02]  /*4950*/  ISETP.GE.AND P1, PT, R3, R205, PT ;  /* 0x000000cd0300720c */ /* 0x000fc40003f26270 */
[----:B------:R-:W-:Y:S01]  /*4960*/  FSEL R3, R87, -INF , !P4 ;  /* 0xff80000057037808 */ /* 0x000fe20006000000 */
[----:B------:R-:W-:Y:S01]  /*4970*/  LDSM.16.MT88.4 R116, [R171+0xc000] ;  /* 0x00c00000ab74783b */ /* 0x000fe20000004200 */
[----:B------:R-:W-:Y:S02]  /*4980*/  FSEL R35, R74, -INF , !P3 ;  /* 0xff8000004a237808 */ /* 0x000fe40005800000 */
[C---:B------:R-:W-:Y:S01]  /*4990*/  ISETP.GE.AND P5, PT, R5.reuse, R206, PT ;  /* 0x000000ce0500720c */ /* 0x040fe20003fa6270 */
[----:B------:R-:W-:Y:S01]  /*49a0*/  LDSM.16.MT88.4 R48, [R171+0xe000] ;  /* 0x00e00000ab30783b */ /* 0x000fe20000004200 */
[----:B------:R-:W-:Y:S02]  /*49b0*/  ISETP.GT.AND P4, PT, R42, R5, PT ;  /* 0x000000052a00720c */ /* 0x000fe40003f84270 */
[----:B------:R-:W-:Y:S01]  /*49c0*/  ISETP.GE.AND P3, PT, R5, R205, PT ;  /* 0x000000cd0500720c */ /* 0x000fe20003f66270 */
[----:B------:R-:W-:Y:S01]  /*49d0*/  VIADD R5, R44, 0x10 ;  /* 0x000000102c057836 */ /* 0x000fe20000000000 */
[----:B------:R-:W-:Y:S01]  /*49e0*/  FSEL R20, R20, -INF , !P6 ;  /* 0xff80000014147808 */ /* 0x000fe20007000000 */
[----:B------:R-:W-:Y:S01]  /*49f0*/  LDSM.16.MT88.4 R80, [R171+0x10000] ;  /* 0x01000000ab50783b */ /* 0x000fe20000004200 */
[----:B------:R-:W-:-:S02]  /*4a00*/  ISETP.GT.AND P6, PT, R207, R7, PT ;  /* 0x00000007cf00720c */ /* 0x000fc40003fc4270 */
[----:B------:R-:W-:Y:S01]  /*4a10*/  FSEL R35, R35, -INF , !P1 ;  /* 0xff80000023237808 */ /* 0x000fe20004800000 */
[----:B------:R-:W-:Y:S01]  /*4a20*/  LDSM.16.MT88.4 R100, [R163+0xc000] ;  /* 0x00c00000a364783b */ /* 0x000fe20000004200 */
[----:B------:R-:W-:Y:S02]  /*4a30*/  ISETP.GE.AND P1, PT, R7, R206, PT ;  /* 0x000000ce0700720c */ /* 0x000fe40003f26270 */
[----:B------:R-:W-:Y:S01]  /*4a40*/  FSEL R22, R22, -INF , !P4 ;  /* 0xff80000016167808 */ /* 0x000fe20006000000 */
[----:B------:R-:W-:Y:S01]  /*4a50*/  LDSM.16.MT88.4 R56, [R164+0xe000] ;  /* 0x00e00000a438783b */ /* 0x000fe20000004200 */
[----:B------:R-:W-:Y:S01]  /*4a60*/  FSEL R43, R20, -INF , !P5 ;  /* 0xff800000142b7808 */ /* 0x000fe20006800000 */
[----:B------:R-:W-:Y:S01]  /*4a70*/  VIADD R20, R44, 0x20 ;  /* 0x000000202c147836 */ /* 0x000fe20000000000 */
[----:B------:R-:W-:Y:S01]  /*4a80*/  FSEL R21, R21, -INF , !P6 ;  /* 0xff80000015157808 */ /* 0x000fe20007000000 */
[----:B------:R-:W-:Y:S01]  /*4a90*/  LDSM.16.MT88.4 R64, [R163+0xe000] ;  /* 0x00e00000a340783b */ /* 0x000fe20000004200 */
[----:B------:R-:W-:-:S02]  /*4aa0*/  ISETP.GT.AND P5, PT, R42, R7, PT ;  /* 0x000000072a00720c */ /* 0x000fc40003fa4270 */
[----:B------:R-:W-:Y:S01]  /*4ab0*/  ISETP.GE.AND P4, PT, R7, R205, PT ;  /* 0x000000cd0700720c */ /* 0x000fe20003f86270 */
[----:B------:R-:W-:Y:S01]  /*4ac0*/  VIADD R7, R44, 0x11 ;  /* 0x000000112c077836 */ /* 0x000fe20000000000 */
[-C--:B------:R-:W-:Y:S01]  /*4ad0*/  ISETP.GT.AND P6, PT, R207, R5.reuse, PT ;  /* 0x00000005cf00720c */ /* 0x080fe20003fc4270 */
[----:B------:R-:W-:Y:S01]  /*4ae0*/  LDSM.16.MT88.4 R88, [R164+0x10000] ;  /* 0x01000000a458783b */ /* 0x000fe20000004200 */
[----:B------:R-:W-:Y:S02]  /*4af0*/  FSEL R33, R22, -INF , !P3 ;  /* 0xff80000016217808 */ /* 0x000fe40005800000 */
[----:B------:R-:W-:Y:S01]  /*4b00*/  FSEL R41, R21, -INF , !P1 ;  /* 0xff80000015297808 */ /* 0x000fe20004800000 */
[----:B------:R-:W-:Y:S01]  /*4b10*/  LDSM.16.MT88.4 R136, [R171+0xc800] ;  /* 0x00c80000ab88783b */ /* 0x000fe20000004200 */
[----:B------:R-:W-:Y:S02]  /*4b20*/  ISETP.GE.AND P3, PT, R5, R206, PT ;  /* 0x000000ce0500720c */ /* 0x000fe40003f66270 */
[----:B------:R-:W-:-:S02]  /*4b30*/  ISETP.GT.AND P1, PT, R42, R5, PT ;  /* 0x000000052a00720c */ /* 0x000fc40003f24270 */
[----:B------:R-:W-:Y:S02]  /*4b40*/  FSEL R21, R23, -INF , !P5 ;  /* 0xff80000017157808 */ /* 0x000fe40006800000 */
[----:B------:R-:W-:Y:S02]  /*4b50*/  FSEL R19, R24, -INF , !P6 ;  /* 0xff80000018137808 */ /* 0x000fe40007000000 */
[----:B------:R-:W-:Y:S01]  /*4b60*/  ISETP.GE.AND P5, PT, R5, R205, PT ;  /* 0x000000cd0500720c */ /* 0x000fe20003fa6270 */
[----:B------:R-:W-:Y:S01]  /*4b70*/  VIADD R5, R44, 0x18 ;  /* 0x000000182c057836 */ /* 0x000fe20000000000 */
[----:B------:R-:W-:Y:S02]  /*4b80*/  ISETP.GT.AND P6, PT, R207, R7, PT ;  /* 0x00000007cf00720c */ /* 0x000fe40003fc4270 */
[----:B------:R-:W-:Y:S02]  /*4b90*/  FSEL R21, R21, -INF , !P4 ;  /* 0xff80000015157808 */ /* 0x000fe40006000000 */
[----:B-1----:R-:W-:-:S02]  /*4ba0*/  FSEL R15, R28, -INF , !P1 ;  /* 0xff8000001c0f7808 */ /* 0x002fc40004800000 */
[----:B------:R-:W-:Y:S02]  /*4bb0*/  FSEL R19, R19, -INF , !P3 ;  /* 0xff80000013137808 */ /* 0x000fe40005800000 */
[C---:B------:R-:W-:Y:S02]  /*4bc0*/  ISETP.GE.AND P4, PT, R7.reuse, R206, PT ;  /* 0x000000ce0700720c */ /* 0x040fe40003f86270 */
[----:B------:R-:W-:Y:S02]  /*4bd0*/  ISETP.GT.AND P3, PT, R42, R7, PT ;  /* 0x000000072a00720c */ /* 0x000fe40003f64270 */
[----:B------:R-:W-:Y:S02]  /*4be0*/  ISETP.GE.AND P1, PT, R7, R205, PT ;  /* 0x000000cd0700720c */ /* 0x000fe40003f26270 */
[----:B------:R-:W-:Y:S02]  /*4bf0*/  FSEL R7, R25, -INF , !P6 ;  /* 0xff80000019077808 */ /* 0x000fe40007000000 */
[----:B------:R-:W-:-:S02]  /*4c00*/  ISETP.GT.AND P6, PT, R207, R5, PT ;  /* 0x00000005cf00720c */ /* 0x000fc40003fc4270 */
[----:B------:R-:W-:Y:S02]  /*4c10*/  FSEL R15, R15, -INF , !P5 ;  /* 0xff8000000f0f7808 */ /* 0x000fe40006800000 */
[----:B------:R-:W-:Y:S02]  /*4c20*/  FSEL R7, R7, -INF , !P4 ;  /* 0xff80000007077808 */ /* 0x000fe40006000000 */
[----:B------:R-:W-:Y:S02]  /*4c30*/  FSEL R13, R29, -INF , !P3 ;  /* 0xff8000001d0d7808 */ /* 0x000fe40005800000 */
[C---:B------:R-:W-:Y:S02]  /*4c40*/  ISETP.GE.AND P5, PT, R5.reuse, R206, PT ;  /* 0x000000ce0500720c */ /* 0x040fe40003fa6270 */
[----:B------:R-:W-:Y:S02]  /*4c50*/  ISETP.GT.AND P4, PT, R42, R5, PT ;  /* 0x000000052a00720c */ /* 0x000fe40003f84270 */
[----:B------:R-:W-:-:S02]  /*4c60*/  ISETP.GE.AND P3, PT, R5, R205, PT ;  /* 0x000000cd0500720c */ /* 0x000fc40003f66270 */
[----:B------:R-:W-:Y:S02]  /*4c70*/  FSEL R5, R12, -INF , !P6 ;  /* 0xff8000000c057808 */ /* 0x000fe40007000000 */
[----:B------:R-:W-:Y:S02]  /*4c80*/  ISETP.GT.AND P6, PT, R207, R11, PT ;  /* 0x0000000bcf00720c */ /* 0x000fe40003fc4270 */
[----:B------:R-:W-:Y:S02]  /*4c90*/  FSEL R13, R13, -INF , !P1 ;  /* 0xff8000000d0d7808 */ /* 0x000fe40004800000 */
[----:B------:R-:W-:Y:S02]  /*4ca0*/  ISETP.GE.AND P1, PT, R11, R206, PT ;  /* 0x000000ce0b00720c */ /* 0x000fe40003f26270 */
[----:B------:R-:W-:Y:S02]  /*4cb0*/  FSEL R9, R9, -INF , !P4 ;  /* 0xff80000009097808 */ /* 0x000fe40006000000 */
[----:B------:R-:W-:-:S02]  /*4cc0*/  FSEL R8, R8, -INF , !P6 ;  /* 0xff80000008087808 */ /* 0x000fc40007000000 */
[----:B------:R-:W-:Y:S02]  /*4cd0*/  ISETP.GT.AND P6, PT, R207, R20, PT ;  /* 0x00000014cf00720c */ /* 0x000fe40003fc4270 */
[----:B------:R-:W-:Y:S02]  /*4ce0*/  FSEL R5, R5, -INF , !P5 ;  /* 0xff80000005057808 */ /* 0x000fe40006800000 */
[----:B------:R-:W-:Y:S02]  /*4cf0*/  ISETP.GT.AND P4, PT, R42, R11, PT ;  /* 0x0000000b2a00720c */ /* 0x000fe40003f84270 */
[----:B------:R-:W-:Y:S02]  /*4d00*/  ISETP.GE.AND P5, PT, R11, R205, PT ;  /* 0x000000cd0b00720c */ /* 0x000fe40003fa6270 */
[----:B------:R-:W-:Y:S02]  /*4d10*/  FSEL R11, R9, -INF , !P3 ;  /* 0xff800000090b7808 */ /* 0x000fe40005800000 */
[----:B------:R-:W-:Y:S01]  /*4d20*/  FSEL R17, R8, -INF , !P1 ;  /* 0xff80000008117808 */ /* 0x000fe20004800000 */
[----:B------:R-:W-:Y:S01]  /*4d30*/  VIADD R8, R44, 0x21 ;  /* 0x000000212c087836 */ /* 0x000fe20000000000 */
[----:B------:R-:W-:-:S02]  /*4d40*/  ISETP.GE.AND P3, PT, R20, R206, PT ;  /* 0x000000ce1400720c */ /* 0x000fc40003f66270 */
[----:B------:R-:W-:Y:S02]  /*4d50*/  ISETP.GT.AND P1, PT, R42, R20, PT ;  /* 0x000000142a00720c */ /* 0x000fe40003f24270 */
[----:B------:R-:W-:Y:S02]  /*4d60*/  FSEL R10, R10, -INF , !P6 ;  /* 0xff8000000a0a7808 */ /* 0x000fe40007000000 */
[----:B------:R-:W-:Y:S01]  /*4d70*/  FSEL R9, R4, -INF , !P4 ;  /* 0xff80000004097808 */ /* 0x000fe20006000000 */
[----:B------:R-:W-:Y:S01]  /*4d80*/  VIADD R4, R44, 0x28 ;  /* 0x000000282c047836 */ /* 0x000fe20000000000 */
[----:B------:R-:W-:Y:S02]  /*4d90*/  ISETP.GE.AND P4, PT, R20, R205, PT ;  /* 0x000000cd1400720c */ /* 0x000fe40003f86270 */
[----:B------:R-:W-:Y:S02]  /*4da0*/  FSEL R27, R27, -INF , !P1 ;  /* 0xff8000001b1b7808 */ /* 0x000fe40004800000 */
[----:B------:R-:W-:-:S02]  /*4db0*/  FSEL R165, R10, -INF , !P3 ;  /* 0xff8000000aa57808 */ /* 0x000fc40005800000 */
[-C--:B------:R-:W-:Y:S02]  /*4dc0*/  ISETP.GT.AND P3, PT, R42, R8.reuse, PT ;  /* 0x000000082a00720c */ /* 0x080fe40003f64270 */
[----:B------:R-:W-:Y:S02]  /*4dd0*/  FSEL R9, R9, -INF , !P5 ;  /* 0xff80000009097808 */ /* 0x000fe40006800000 */
[----:B------:R-:W-:Y:S02]  /*4de0*/  ISETP.GT.AND P6, PT, R207, R8, PT ;  /* 0x00000008cf00720c */ /* 0x000fe40003fc4270 */
[C---:B------:R-:W-:Y:S02]  /*4df0*/  ISETP.GE.AND P5, PT, R8.reuse, R206, PT ;  /* 0x000000ce0800720c */ /* 0x040fe40003fa6270 */
[----:B------:R-:W-:Y:S01]  /*4e00*/  ISETP.GE.AND P1, PT, R8, R205, PT ;  /* 0x000000cd0800720c */ /* 0x000fe20003f26270 */
[----:B------:R-:W-:Y:S01]  /*4e10*/  VIADD R8, R44, 0x29 ;  /* 0x000000292c087836 */ /* 0x000fe20000000000 */
[----:B------:R-:W-:-:S02]  /*4e20*/  FSEL R143, R27, -INF , !P4 ;  /* 0xff8000001b8f7808 */ /* 0x000fc40006000000 */
[----:B------:R-:W-:Y:S02]  /*4e30*/  ISETP.GT.AND P4, PT, R207, R4, PT ;  /* 0x00000004cf00720c */ /* 0x000fe40003f84270 */
[----:B------:R-:W-:Y:S02]  /*4e40*/  FSEL R14, R14, -INF , !P3 ;  /* 0xff8000000e0e7808 */ /* 0x000fe40005800000 */
[----:B------:R-:W-:Y:S02]  /*4e50*/  FSEL R26, R26, -INF , !P6 ;  /* 0xff8000001a1a7808 */ /* 0x000fe40007000000 */
[----:B------:R-:W-:Y:S02]  /*4e60*/  ISETP.GE.AND P6, PT, R4, R206, PT ;  /* 0x000000ce0400720c */ /* 0x000fe40003fc6270 */
[----:B------:R-:W-:Y:S02]  /*4e70*/  FSEL R16, R16, -INF , !P4 ;  /* 0xff80000010107808 */ /* 0x000fe40006000000 */
[----:B------:R-:W-:-:S02]  /*4e80*/  FSEL R141, R14, -INF , !P1 ;  /* 0xff8000000e8d7808 */ /* 0x000fc40004800000 */
[CC--:B------:R-:W-:Y:S02]  /*4e90*/  ISETP.GT.AND P1, PT, R207.reuse, R8.reuse, PT ;  /* 0x00000008cf00720c */ /* 0x0c0fe40003f24270 */
[----:B------:R-:W-:Y:S02]  /*4ea0*/  FSEL R173, R16, -INF , !P6 ;  /* 0xff80000010ad7808 */ /* 0x000fe40007000000 */
[----:B------:R-:W-:Y:S02]  /*4eb0*/  ISETP.GT.AND P6, PT, R42, R8, PT ;  /* 0x000000082a00720c */ /* 0x000fe40003fc4270 */
[----:B------:R-:W-:Y:S01]  /*4ec0*/  FSEL R169, R6, -INF , !P1 ;  /* 0xff80000006a97808 */ /* 0x000fe20004800000 */
[----:B------:R-:W-:Y:S01]  /*4ed0*/  VIADD R6, R44, 0x38 ;  /* 0x000000382c067836 */ /* 0x000fe20000000000 */
[----:B------:R-:W-:Y:S02]  /*4ee0*/  ISETP.GT.AND P1, PT, R207, R44, PT ;  /* 0x0000002ccf00720c */ /* 0x000fe40003f24270 */
[----:B------:R-:W-:-:S02]  /*4ef0*/  FSEL R30, R30, -INF , !P6 ;  /* 0xff8000001e1e7808 */ /* 0x000fc40007000000 */
[----:B------:R-:W-:Y:S02]  /*4f00*/  ISETP.GE.AND P6, PT, R44, R206, PT ;  /* 0x000000ce2c00720c */ /* 0x000fe40003fc6270 */
[----:B------:R-:W-:Y:S02]  /*4f10*/  FSEL R25, R72, -INF , !P1 ;  /* 0xff80000048197808 */ /* 0x000fe40004800000 */
[----:B------:R-:W-:Y:S02]  /*4f20*/  FSEL R215, R26, -INF , !P5 ;  /* 0xff8000001ad77808 */ /* 0x000fe40006800000 */
[----:B------:R-:W-:Y:S02]  /*4f30*/  ISETP.GT.AND P5, PT, R42, R4, PT ;  /* 0x000000042a00720c */ /* 0x000fe40003fa4270 */
[----:B------:R-:W-:Y:S02]  /*4f40*/  FSEL R25, R25, -INF , !P6 ;  /* 0xff80000019197808 */ /* 0x000fe40007000000 */
[----:B------:R-:W-:Y:S01]  /*4f50*/  ISETP.GE.AND P3, PT, R4, R205, PT ;  /* 0x000000cd0400720c */ /* 0x000fe20003f66270 */
[----:B------:R-:W-:Y:S01]  /*4f60*/  VIADD R4, R44, 0x30 ;  /* 0x000000302c047836 */ /* 0x000fe20000000000 */
[----:B------:R-:W-:-:S02]  /*4f70*/  FSEL R32, R32, -INF , !P5 ;  /* 0xff80000020207808 */ /* 0x000fc40006800000 */
[C---:B------:R-:W-:Y:S02]  /*4f80*/  ISETP.GE.AND P4, PT, R8.reuse, R206, PT ;  /* 0x000000ce0800720c */ /* 0x040fe40003f86270 */
[----:B------:R-:W-:Y:S01]  /*4f90*/  ISETP.GE.AND P5, PT, R8, R205, PT ;  /* 0x000000cd0800720c */ /* 0x000fe20003fa6270 */
[----:B------:R-:W-:Y:S01]  /*4fa0*/  VIADD R8, R44, 0x31 ;  /* 0x000000312c087836 */ /* 0x000fe20000000000 */
[----:B------:R-:W-:Y:S02]  /*4fb0*/  FMNMX3.FTZ R10, R25, R3, R43, !PT ;  /* 0x00000003190a7276 */ /* 0x000fe4000781002b */
[----:B------:R-:W-:Y:S02]  /*4fc0*/  FSEL R201, R32, -INF , !P3 ;  /* 0xff80000020c97808 */ /* 0x000fe40005800000 */
[----:B------:R-:W-:Y:S02]  /*4fd0*/  ISETP.GT.AND P3, PT, R207, R4, PT ;  /* 0x00000004cf00720c */ /* 0x000fe40003f64270 */
[----:B------:R-:W-:-:S02]  /*4fe0*/  FMNMX3.FTZ R10, R10, R41, R19, !PT ;  /* 0x000000290a0a7276 */ /* 0x000fc40007810013 */
[----:B------:R-:W-:Y:S02]  /*4ff0*/  FSEL R169, R169, -INF , !P4 ;  /* 0xff800000a9a97808 */ /* 0x000fe40006000000 */
[----:B------:R-:W-:Y:S02]  /*5000*/  ISETP.GT.AND P6, PT, R207, R8, PT ;  /* 0x00000008cf00720c */ /* 0x000fe40003fc4270 */
[----:B------:R-:W-:Y:S02]  /*5010*/  FSEL R31, R31, -INF , !P3 ;  /* 0xff8000001f1f7808 */ /* 0x000fe40005800000 */
[----:B------:R-:W-:Y:S02]  /*5020*/  ISETP.GE.AND P4, PT, R4, R206, PT ;  /* 0x000000ce0400720c */ /* 0x000fe40003f86270 */
[----:B------:R-:W-:Y:S02]  /*5030*/  FMNMX3.FTZ R10, R10, R7, R5, !PT ;  /* 0x000000070a0a7276 */ /* 0x000fe40007810005 */
[----:B------:R-:W-:-:S02]  /*5040*/  ISETP.GT.AND P3, PT, R42, R44, PT ;  /* 0x0000002c2a00720c */ /* 0x000fc40003f64270 */
[C---:B------:R-:W-:Y:S01]  /*5050*/  ISETP.GE.AND P1, PT, R44.reuse, R205, PT ;  /* 0x000000cd2c00720c */ /* 0x040fe20003f26270 */
[----:B------:R-:W-:Y:S01]  /*5060*/  VIADD R44, R44, 0x39 ;  /* 0x000000392c2c7836 */ /* 0x000fe20000000000 */
        /* <DEDUP_REMOVED lines=8> */
[----:B------:R-:W-:Y:S02]  /*50f0*/  FSEL R40, R40, -INF , !P4 ;  /* 0xff80000028287808 */ /* 0x000fe40006000000 */
[----:B------:R-:W-:Y:S02]  /*5100*/  ISETP.GE.AND P6, PT, R6, R206, PT ;  /* 0x000000ce0600720c */ /* 0x000fe40003fc6270 */
[----:B------:R-:W-:Y:S02]  /*5110*/  ISETP.GT.AND P3, PT, R207, R44, PT ;  /* 0x0000002ccf00720c */ /* 0x000fe40003f64270 */
[----:B------:R-:W-:-:S02]  /*5120*/  FMNMX3.FTZ R10, R10, R215, R173, !PT ;  /* 0x000000d70a0a7276 */ /* 0x000fc400078100ad */
[----:B------:R-:W-:Y:S02]  /*5130*/  FSEL R23, R23, -INF , !P1 ;  /* 0xff80000017177808 */ /* 0x000fe40004800000 */
[----:B------:R-:W-:Y:S02]  /*5140*/  ISETP.GE.AND P1, PT, R44, R206, PT ;  /* 0x000000ce2c00720c */ /* 0x000fe40003f26270 */
[----:B------:R-:W-:Y:S02]  /*5150*/  FSEL R39, R39, -INF , !P3 ;  /* 0xff80000027277808 */ /* 0x000fe40005800000 */
[----:B------:R-:W-:Y:S02]  /*5160*/  FSEL R195, R40, -INF , !P6 ;  /* 0xff80000028c37808 */ /* 0x000fe40007000000 */
[----:B------:R-:W-:Y:S02]  /*5170*/  FMNMX3.FTZ R10, R10, R169, R199, !PT ;  /* 0x000000a90a0a7276 */ /* 0x000fe400078100c7 */
[----:B------:R-:W-:-:S02]  /*5180*/  ISETP.GT.AND P4, PT, R42, R4, PT ;  /* 0x000000042a00720c */ /* 0x000fc40003f84270 */
[----:B------:R-:W-:Y:S02]  /*5190*/  ISETP.GE.AND P3, PT, R4, R205, PT ;  /* 0x000000cd0400720c */ /* 0x000fe40003f66270 */
[----:B------:R-:W-:Y:S02]  /*51a0*/  FMNMX3.FTZ R4, R23, R35, R33, !PT ;  /* 0x0000002317047276 */ /* 0x000fe40007810021 */
[----:B------:R-:W-:Y:S02]  /*51b0*/  FSEL R193, R39, -INF , !P1 ;  /* 0xff80000027c17808 */ /* 0x000fe40004800000 */
[----:B------:R-:W-:Y:S02]  /*51c0*/  FMNMX3.FTZ R10, R10, R197, R195, !PT ;  /* 0x000000c50a0a7276 */ /* 0x000fe400078100c3 */
[----:B------:R-:W-:Y:S02]  /*51d0*/  ISETP.GT.AND P1, PT, R42, R8, PT ;  /* 0x000000082a00720c */ /* 0x000fe40003f24270 */
[----:B------:R-:W-:-:S02]  /*51e0*/  ISETP.GE.AND P6, PT, R8, R205, PT ;  /* 0x000000cd0800720c */ /* 0x000fc40003fc6270 */
[----:B------:R-:W-:Y:S02]  /*51f0*/  FMNMX3.FTZ R8, R4, R21, R15, !PT ;  /* 0x0000001504087276 */ /* 0x000fe4000781000f */
[----:B------:R-:W-:Y:S02]  /*5200*/  FMNMX.FTZ R4, R193, R10, !PT ;  /* 0x0000000ac1047209 */ /* 0x000fe40007810000 */
[----:B------:R-:W-:Y:S02]  /*5210*/  FMNMX3.FTZ R8, R8, R13, R11, !PT ;  /* 0x0000000d08087276 */ /* 0x000fe4000781000b */
[----:B------:R-:W-:Y:S01]  /*5220*/  FSEL R179, R30, -INF , !P5 ;  /* 0xff8000001eb37808 */ /* 0x000fe20006800000 */
[----:B------:R-:W1:Y:S01]  /*5230*/  SHFL.BFLY PT, R27, R4, 0x2, 0x1f ;  /* 0x0c401f00041b7f89 */ /* 0x000e6200000e0000 */
[----:B------:R-:W-:Y:S02]  /*5240*/  FSEL R34, R34, -INF , !P4 ;  /* 0xff80000022227808 */ /* 0x000fe40006000000 */
[----:B------:R-:W-:-:S02]  /*5250*/  ISETP.GT.AND P5, PT, R42, R6, PT ;  /* 0x000000062a00720c */ /* 0x000fc40003fa4270 */
[----:B------:R-:W-:Y:S02]  /*5260*/  FMNMX3.FTZ R8, R8, R9, R143, !PT ;  /* 0x0000000908087276 */ /* 0x000fe4000781008f */
[----:B------:R-:W-:Y:S02]  /*5270*/  FSEL R183, R34, -INF , !P3 ;  /* 0xff80000022b77808 */ /* 0x000fe40005800000 */
[----:B------:R-:W-:Y:S02]  /*5280*/  ISETP.GE.AND P4, PT, R6, R205, PT ;  /* 0x000000cd0600720c */ /* 0x000fe40003f86270 */
[----:B------:R-:W-:Y:S02]  /*5290*/  ISETP.GT.AND P3, PT, R42, R44, PT ;  /* 0x0000002c2a00720c */ /* 0x000fe40003f64270 */
[----:B------:R-:W-:Y:S02]  /*52a0*/  FSEL R18, R18, -INF , !P1 ;  /* 0xff80000012127808 */ /* 0x000fe40004800000 */
[----:B------:R-:W-:-:S02]  /*52b0*/  FSEL R36, R36, -INF , !P5 ;  /* 0xff80000024247808 */ /* 0x000fc40006800000 */
[----:B------:R-:W-:Y:S02]  /*52c0*/  FMNMX3.FTZ R8, R8, R141, R201, !PT ;  /* 0x0000008d08087276 */ /* 0x000fe400078100c9 */
[----:B------:R-:W-:Y:S02]  /*52d0*/  ISETP.GE.AND P1, PT, R44, R205, PT ;  /* 0x000000cd2c00720c */ /* 0x000fe40003f26270 */
[----:B------:R-:W-:Y:S02]  /*52e0*/  FSEL R38, R38, -INF , !P3 ;  /* 0xff80000026267808 */ /* 0x000fe40005800000 */
[----:B------:R-:W-:Y:S02]  /*52f0*/  FSEL R181, R18, -INF , !P6 ;  /* 0xff80000012b57808 */ /* 0x000fe40007000000 */
[----:B------:R-:W-:Y:S02]  /*5300*/  FSEL R177, R36, -INF , !P4 ;  /* 0xff80000024b17808 */ /* 0x000fe40006000000 */
[----:B------:R-:W-:-:S02]  /*5310*/  FMNMX3.FTZ R8, R8, R179, R183, !PT ;  /* 0x000000b308087276 */ /* 0x000fc400078100b7 */
[----:B------:R-:W-:Y:S02]  /*5320*/  FSEL R175, R38, -INF , !P1 ;  /* 0xff80000026af7808 */ /* 0x000fe40004800000 */
[----:B------:R-:W-:Y:S02]  /*5330*/  FMNMX3.FTZ R6, R8, R181, R177, !PT ;  /* 0x000000b508067276 */ /* 0x000fe400078100b1 */
[----:B-1----:R-:W-:Y:S02]  /*5340*/  FMNMX.FTZ R29, R4, R27, !PT ;  /* 0x0000001b041d7209 */ /* 0x002fe40007810000 */
[----:B------:R-:W-:-:S03]  /*5350*/  FMNMX.FTZ R6, R175, R6, !PT ;  /* 0x00000006af067209 */ /* 0x000fc60007810000 */
[----:B------:R-:W1:Y:S04]  /*5360*/  SHFL.BFLY PT, R132, R29, 0x1, 0x1f ;  /* 0x0c201f001d847f89 */ /* 0x000e6800000e0000 */
[----:B------:R-:W3:Y:S01]  /*5370*/  SHFL.BFLY PT, R27, R6, 0x2, 0x1f ;  /* 0x0c401f00061b7f89 */ /* 0x000ee200000e0000 */
[----:B-1----:R-:W-:-:S03]  /*5380*/  FMNMX.FTZ R132, R29, R132, !PT ;  /* 0x000000841d847209 */ /* 0x002fc60007810000 */
[----:B------:R-:W-:Y:S01]  /*5390*/  LDSM.16.MT88.4 R28, [R167+0xc800] ;  /* 0x00c80000a71c783b */ /* 0x000fe20000004200 */
[----:B---3--:R-:W-:Y:S01]  /*53a0*/  FMNMX.FTZ R27, R6, R27, !PT ;  /* 0x0000001b061b7209 */ /* 0x008fe20007810000 */
[C---:B--2---:R-:W-:Y:S01]  /*53b0*/  FMUL.FTZ R176, R132.reuse, UR4 ;  /* 0x0000000484b07c20 */ /* 0x044fe20008410000 */
[----:B------:R-:W-:-:S03]  /*53c0*/  FSETP.NEU.FTZ.AND P1, PT, R132, -INF , PT ;  /* 0xff8000008400780b */ /* 0x000fc60003f3d000 */
[----:B------:R-:W1:Y:S01]  /*53d0*/  SHFL.BFLY PT, R4, R27, 0x1, 0x1f ;  /* 0x0c201f001b047f89 */ /* 0x000e6200000e0000 */
        /* <DEDUP_REMOVED lines=14> */
[--C-:B------:R-:W-:Y:S01]  /*54c0*/  FFMA.FTZ R166, R215, UR4, -R176.reuse ;  /* 0x00000004d7a67c23 */ /* 0x100fe200080108b0 */
[--C-:B------:R-:W-:Y:S01]  /*54d0*/  FFMA.FTZ R169, R169, UR4, -R176.reuse ;  /* 0x00000004a9a97c23 */ /* 0x100fe200080108b0 */
[----:B------:R-:W3:Y:S01]  /*54e0*/  MUFU.EX2 R162, R162 ;  /* 0x000000a200a27308 */ /* 0x000ee20000000800 */
[--C-:B------:R-:W-:Y:S01]  /*54f0*/  FFMA.FTZ R178, R199, UR4, -R176.reuse ;  /* 0x00000004c7b27c23 */ /* 0x100fe200080108b0 */
[--C-:B------:R-:W-:Y:S01]  /*5500*/  FFMA.FTZ R197, R197, UR4, -R176.reuse ;  /* 0x00000004c5c57c23 */ /* 0x100fe200080108b0 */
[----:B-1----:R-:W-:Y:S01]  /*5510*/  FMNMX.FTZ R3, R27, R4, !PT ;  /* 0x000000041b037209 */ /* 0x002fe20007810000 */
[--C-:B------:R-:W-:Y:S01]  /*5520*/  FFMA.FTZ R180, R195, UR4, -R176.reuse ;  /* 0x00000004c3b47c23 */ /* 0x100fe200080108b0 */
[----:B------:R-:W1:Y:S01]  /*5530*/  LDSM.16.MT88.4 R4, [R163+0x10000] ;  /* 0x01000000a304783b */ /* 0x000e620000004200 */
[----:B------:R-:W-:Y:S01]  /*5540*/  FFMA.FTZ R225, R193, UR4, -R176 ;  /* 0x00000004c1e17c23 */ /* 0x000fe200080108b0 */
[C---:B------:R-:W-:Y:S01]  /*5550*/  FSETP.NEU.FTZ.AND P1, PT, R3.reuse, -INF , PT ;  /* 0xff8000000300780b */ /* 0x040fe20003f3d000 */
[----:B------:R-:W-:Y:S01]  /*5560*/  FMUL.FTZ R172, R3, UR4 ;  /* 0x0000000403ac7c20 */ /* 0x000fe20008410000 */
[----:B------:R-:W-:Y:S01]  /*5570*/  MUFU.EX2 R158, R158 ;  /* 0x0000009e009e7308 */ /* 0x000fe20000000800 */
[----:B------:R-:W-:Y:S03]  /*5580*/  LDSM.16.MT88.4 R24, [R163+0xc800] ;  /* 0x00c80000a318783b */ /* 0x000fe60000004200 */
[----:B------:R-:W-:-:S02]  /*5590*/  FSEL R172, R172, RZ, P1 ;  /* 0x000000ffacac7208 */ /* 0x000fc40000800000 */
[----:B------:R-:W-:Y:S02]  /*55a0*/  ISETP.GT.U32.AND P1, PT, R133, R212, PT ;  /* 0x000000d48500720c */ /* 0x000fe40003f24070 */
        /* <DEDUP_REMOVED lines=11> */
[----:B---3--:R-:W-:Y:S01]  /*5660*/  F2FP.BF16.F32.PACK_AB R96, R161, R162 ;  /* 0x000000a2a160723e */ /* 0x008fe200000010ff */
[--C-:B------:R-:W-:Y:S01]  /*5670*/  FFMA.FTZ R170, R143, UR4, -R172.reuse ;  /* 0x000000048faa7c23 */ /* 0x100fe200080108ac */
[----:B------:R-:W3:Y:S01]  /*5680*/  LDSM.16.MT88.4 R8, [R167+0xe800] ;  /* 0x00e80000a708783b */ /* 0x000ee20000004200 */
        /* <DEDUP_REMOVED lines=8> */
[----:B------:R-:W-:Y:S01]  /*5710*/  LDSM.16.MT88.4 R32, [R171+0x10800] ;  /* 0x01080000ab20783b */ /* 0x000fe20000004200 */
[--C-:B------:R-:W-:Y:S01]  /*5720*/  FFMA.FTZ R177, R177, UR4, -R172.reuse ;  /* 0x00000004b1b17c23 */ /* 0x100fe200080108ac */
[----:B------:R-:W-:Y:S01]  /*5730*/  MUFU.EX2 R156, R156 ;  /* 0x0000009c009c7308 */ /* 0x000fe20000000800 */
[----:B------:R-:W-:Y:S01]  /*5740*/  FFMA.FTZ R172, R175, UR4, -R172 ;  /* 0x00000004afac7c23 */ /* 0x000fe200080108ac */
[----:B------:R-:W-:Y:S01]  /*5750*/  LDSM.16.MT88.4 R140, [R171+0xd000] ;  /* 0x00d00000ab8c783b */ /* 0x000fe20000004200 */
[----:B------:R-:W-:-:S04]  /*5760*/  FADD.FTZ R161, R162, R161 ;  /* 0x000000a1a2a17221 */ /* 0x000fc80000010000 */
[----:B------:R-:W-:Y:S01]  /*5770*/  FADD.FTZ R158, R158, R161 ;  /* 0x000000a19e9e7221 */ /* 0x000fe20000010000 */
[----:B------:R-:W1:Y:S01]  /*5780*/  MUFU.EX2 R155, R155 ;  /* 0x0000009b009b7308 */ /* 0x000e620000000800 */
[----:B--2---:R-:W-:Y:S01]  /*5790*/  F2FP.BF16.F32.PACK_AB R97, R159, R160 ;  /* 0x000000a09f61723e */ /* 0x004fe200000010ff */
[----:B------:R-:W-:Y:S01]  /*57a0*/  FADD.FTZ R159, R160, R159 ;  /* 0x0000009fa09f7221 */ /* 0x000fe20000010000 */
[----:B------:R-:W-:-:S05]  /*57b0*/  FADD.FTZ R157, R157, R158 ;  /* 0x0000009e9d9d7221 */ /* 0x000fca0000010000 */
        /* <DEDUP_REMOVED lines=52> */
[----:B-1----:R-:W-:-:S03]  /*5b00*/  F2FP.BF16.F32.PACK_AB R5, R151, R152 ;  /* 0x000000989705723e */ /* 0x002fc600000010ff */
[----:B------:R-:W-:Y:S02]  /*5b10*/  FADD.FTZ R153, R153, R154 ;  /* 0x0000009a99997221 */ /* 0x000fe40000010000 */
[----:B------:R-:W-:Y:S01]  /*5b20*/  HMMA.16816.F32.BF16 R96, R96, R6, RZ ;  /* 0x000000066060723c */ /* 0x000fe200000418ff */
[----:B------:R-:W-:Y:S02]  /*5b30*/  F2FP.BF16.F32.PACK_AB R6, R149, R150 ;  /* 0x000000969506723e */ /* 0x000fe400000010ff */
[----:B----4-:R-:W-:-:S07]  /*5b40*/  F2FP.BF16.F32.PACK_AB R7, R146, R147 ;  /* 0x000000939207723e */ /* 0x010fce00000010ff */
[C---:B------:R-:W-:Y:S08]  /*5b50*/  HMMA.16816.F32.BF16 R112, R4.reuse, R12, R112 ;  /* 0x0000000c0470723c */ /* 0x040ff00000041870 */
        /* <DEDUP_REMOVED lines=35> */
[----:B------:R-:W-:-:S02]  /*5d90*/  F2FP.BF16.F32.PACK_AB R4, R166, R165 ;  /* 0x000000a5a604723e */ /* 0x000fc400000010ff */
        /* <DEDUP_REMOVED lines=56> */
[C---:B------:R-:W-:Y:S08]  /*6120*/  HMMA.16816.F32.BF16 R48, R4.reuse, R142, R48 ;  /* 0x0000008e0430723c */ /* 0x040ff00000041830 */
        /* <DEDUP_REMOVED lines=52> */
[C---:B------:R-:W-:Y:S01]  /*6470*/  LEA.HI.X R13, R14.reuse, R8, R13, 0x6, P1 ;  /* 0x000000080e0d7211 */ /* 0x040fe200008f340d */
[----:B------:R-:W-:Y:S01]  /*6480*/  VIADD R201, R203, UR5 ;  /* 0x00000005cbc97c36 */ /* 0x000fe20008000000 */
        /* <DEDUP_REMOVED lines=10> */
[----:B------:R-:W-:Y:S02]  /*6530*/  LEA.HI.X R19, R4, R208, R13, 0x1, P1 ;  /* 0x000000d004137211 */ /* 0x000fe400008f0c0d */
        /* <DEDUP_REMOVED lines=85> */
[----:B------:R-:W2:Y:S04]  /*6a90*/  LDSM.16.M88.4 R156, [R133+0x7800] ;  /* 0x00780000859c783b */ /* 0x000ea80000000200 */
        /* <DEDUP_REMOVED lines=10> */
[C---:B-----5:R-:W-:Y:S03]  /*6b40*/  HMMA.16816.F32.BF16 R172, R160.reuse, R168, RZ ;  /* 0x000000a8a0ac723c */ /* 0x060fe600000418ff */
[----:B------:R-:W0:Y:S05]  /*6b50*/  LDGDEPBAR ;  /* 0x00000000000079af */ /* 0x000e2a0000000000 */
[C---:B------:R-:W-:Y:S08]  /*6b60*/  HMMA.16816.F32.BF16 R144, R160.reuse, R146, RZ ;  /* 0x00000092a090723c */ /* 0x040ff000000418ff */
[C---:B------:R-:W-:Y:S08]  /*6b70*/  HMMA.16816.F32.BF16 R168, R160.reuse, R170, RZ ;  /* 0x000000aaa0a8723c */ /* 0x040ff000000418ff */
[C---:B-1----:R-:W-:Y:S08]  /*6b80*/  HMMA.16816.F32.BF16 R164, R160.reuse, R24, RZ ;  /* 0x00000018a0a4723c */ /* 0x042ff000000418ff */
[----:B------:R-:W-:Y:S01]  /*6b90*/  HMMA.16816.F32.BF16 R160, R160, R26, RZ ;  /* 0x0000001aa0a0723c */ /* 0x000fe200000418ff */
[----:B------:R-:W-:Y:S07]  /*6ba0*/  LDSM.16.M88.4 R24, [R201+0x7800] ;  /* 0x00780000c918783b */ /* 0x000fee0000000200 */
[C---:B--2---:R-:W-:Y:S08]  /*6bb0*/  HMMA.16816.F32.BF16 R16, R28.reuse, R4, R16 ;  /* 0x000000041c10723c */ /* 0x044ff00000041810 */
[C---:B------:R-:W-:Y:S01]  /*6bc0*/  HMMA.16816.F32.BF16 R12, R28.reuse, R6, R12 ;  /* 0x000000061c0c723c */ /* 0x040fe2000004180c */
[----:B------:R-:W1:Y:S07]  /*6bd0*/  LDSM.16.M88.4 R4, [R216] ;  /* 0x00000000d804783b */ /* 0x000e6e0000000200 */
[C---:B------:R-:W-:Y:S08]  /*6be0*/  HMMA.16816.F32.BF16 R32, R28.reuse, R8, R32 ;  /* 0x000000081c20723c */ /* 0x040ff00000041820 */
        /* <DEDUP_REMOVED lines=18> */
[C---:B------:R-:W-:Y:S08]  /*6d10*/  HMMA.16816.F32.BF16 R164, R4.reuse, R24, R164 ;  /* 0x0000001804a4723c */ /* 0x040ff000000418a4 */
[----:B------:R-:W-:Y:S01]  /*6d20*/  HMMA.16816.F32.BF16 R160, R4, R26, R160 ;  /* 0x0000001a04a0723c */ /* 0x000fe200000418a0 */
[----:B------:R-:W-:Y:S04]  /*6d30*/  LDSM.16.M88.4 R24, [R197+0x2000] ;  /* 0x00200000c518783b */ /* 0x000fe80000000200 */
[----:B------:R-:W1:Y:S03]  /*6d40*/  LDSM.16.M88.4 R4, [R203+UR5+0x8000] ;  /* 0x00800005cb04783b */ /* 0x000e660008000200 */
[C---:B--2---:R-:W-:Y:S01]  /*6d50*/  HMMA.16816.F32.BF16 R32, R8.reuse, R20, R32 ;  /* 0x000000140820723c */ /* 0x044fe20000041820 */
[----:B------:R-:W-:Y:S07]  /*6d60*/  LDSM.16.M88.4 R196, [R203+UR5+0xa800] ;  /* 0x00a80005cbc4783b */ /* 0x000fee0008000200 */
[C---:B------:R-:W-:Y:S01]  /*6d70*/  HMMA.16816.F32.BF16 R144, R8.reuse, R22, R144 ;  /* 0x000000160890723c */ /* 0x040fe20000041890 */
[----:B------:R-:W2:Y:S07]  /*6d80*/  LDSM.16.M88.4 R20, [R203+UR5+0x9000] ;  /* 0x00900005cb14783b */ /* 0x000eae0008000200 */
[C---:B------:R-:W-:Y:S08]  /*6d90*/  HMMA.16816.F32.BF16 R16, R8.reuse, R148, R16 ;  /* 0x000000940810723c */ /* 0x040ff00000041810 */
[C---:B------:R-:W-:Y:S01]  /*6da0*/  HMMA.16816.F32.BF16 R12, R8.reuse, R150, R12 ;  /* 0x00000096080c723c */ /* 0x040fe2000004180c */
[----:B------:R-:W4:Y:S07]  /*6db0*/  LDSM.16.M88.4 R148, [R133+0x8000] ;  /* 0x008000008594783b */ /* 0x000f2e0000000200 */
[C---:B---3--:R-:W-:Y:S08]  /*6dc0*/  HMMA.16816.F32.BF16 R172, R8.reuse, R28, R172 ;  /* 0x0000001c08ac723c */ /* 0x048ff000000418ac */
[----:B------:R-:W-:Y:S01]  /*6dd0*/  HMMA.16816.F32.BF16 R168, R8, R30, R168 ;  /* 0x0000001e08a8723c */ /* 0x000fe200000418a8 */
[----:B------:R-:W3:Y:S07]  /*6de0*/  LDSM.16.M88.4 R28, [R203+UR5+0x9800] ;  /* 0x00980005cb1c783b */ /* 0x000eee0008000200 */
[C---:B-1----:R-:W-:Y:S08]  /*6df0*/  HMMA.16816.F32.BF16 R16, R24.reuse, R4, R16 ;  /* 0x000000041810723c */ /* 0x042ff00000041810 */
[----:B------:R-:W-:Y:S01]  /*6e00*/  HMMA.16816.F32.BF16 R12, R24, R6, R12 ;  /* 0x00000006180c723c */ /* 0x000fe2000004180c */
[----:B------:R-:W1:Y:S07]  /*6e10*/  LDSM.16.M88.4 R4, [R133+0x8800] ;  /* 0x008800008504783b */ /* 0x000e6e0000000200 */
[C---:B------:R-:W-:Y:S08]  /*6e20*/  HMMA.16816.F32.BF16 R164, R8.reuse, R140, R164 ;  /* 0x0000008c08a4723c */ /* 0x040ff000000418a4 */
[----:B------:R-:W-:Y:S01]  /*6e30*/  HMMA.16816.F32.BF16 R160, R8, R142, R160 ;  /* 0x0000008e08a0723c */ /* 0x000fe200000418a0 */
[----:B------:R-:W-:Y:S04]  /*6e40*/  LDSM.16.M88.4 R8, [R216+0x2000] ;  /* 0x00200000d808783b */ /* 0x000fe80000000200 */
[----:B------:R-:W5:Y:S03]  /*6e50*/  LDSM.16.M88.4 R140, [R201+0x8000] ;  /* 0x00800000c98c783b */ /* 0x000f660000000200 */
[C---:B--2---:R-:W-:Y:S08]  /*6e60*/  HMMA.16816.F32.BF16 R172, R24.reuse, R20, R172 ;  /* 0x0000001418ac723c */ /* 0x044ff000000418ac */
[C---:B------:R-:W-:Y:S01]  /*6e70*/  HMMA.16816.F32.BF16 R168, R24.reuse, R22, R168 ;  /* 0x0000001618a8723c */ /* 0x040fe200000418a8 */
[----:B------:R-:W2:Y:S07]  /*6e80*/  LDSM.16.M88.4 R20, [R133+0x9000] ;  /* 0x009000008514783b */ /* 0x000eae0000000200 */
[C---:B------:R-:W-:Y:S08]  /*6e90*/  HMMA.16816.F32.BF16 R32, R24.reuse, R136, R32 ;  /* 0x000000881820723c */ /* 0x040ff00000041820 */
[----:B------:R-:W-:Y:S01]  /*6ea0*/  HMMA.16816.F32.BF16 R144, R24, R138, R144 ;  /* 0x0000008a1890723c */ /* 0x000fe20000041890 */
[----:B------:R-:W2:Y:S07]  /*6eb0*/  LDSM.16.M88.4 R136, [R202+0x8000] ;  /* 0x00800000ca88783b */ /* 0x000eae0000000200 */
[C---:B----4-:R-:W-:Y:S08]  /*6ec0*/  HMMA.16816.F32.BF16 R16, R176.reuse, R148, R16 ;  /* 0x00000094b010723c */ /* 0x050ff00000041810 */
[----:B------:R-:W-:Y:S01]  /*6ed0*/  HMMA.16816.F32.BF16 R12, R176, R150, R12 ;  /* 0x00000096b00c723c */ /* 0x000fe2000004180c */
[----:B------:R-:W-:Y:S07]  /*6ee0*/  LDSM.16.M88.4 R148, [R202+0x8800] ;  /* 0x00880000ca94783b */ /* 0x000fee0000000200 */
[C---:B---3--:R-:W-:Y:S08]  /*6ef0*/  HMMA.16816.F32.BF16 R164, R24.reuse, R28, R164 ;  /* 0x0000001c18a4723c */ /* 0x048ff000000418a4 */
[----:B------:R-:W-:Y:S01]  /*6f00*/  HMMA.16816.F32.BF16 R160, R24, R30, R160 ;  /* 0x0000001e18a0723c */ /* 0x000fe200000418a0 */
[----:B------:R-:W3:Y:S04]  /*6f10*/  LDSM.16.M88.4 R28, [R201+0x9000] ;  /* 0x00900000c91c783b */ /* 0x000ee80000000200 */
[----:B------:R-:W4:Y:S03]  /*6f20*/  LDSM.16.M88.4 R24, [R201+0x9800] ;  /* 0x00980000c918783b */ /* 0x000f260000000200 */
[C---:B-1----:R-:W-:Y:S08]  /*6f30*/  HMMA.16816.F32.BF16 R32, R176.reuse, R4, R32 ;  /* 0x00000004b020723c */ /* 0x042ff00000041820 */
[----:B------:R-:W-:Y:S01]  /*6f40*/  HMMA.16816.F32.BF16 R144, R176, R6, R144 ;  /* 0x00000006b090723c */ /* 0x000fe20000041890 */
[----:B------:R-:W1:Y:S07]  /*6f50*/  LDSM.16.M88.4 R4, [R203+UR5+0xa000] ;  /* 0x00a00005cb04783b */ /* 0x000e6e0008000200 */
[C---:B-----5:R-:W-:Y:S08]  /*6f60*/  HMMA.16816.F32.BF16 R16, R8.reuse, R140, R16 ;  /* 0x0000008c0810723c */ /* 0x060ff00000041810 */
[----:B------:R-:W-:Y:S01]  /*6f70*/  HMMA.16816.F32.BF16 R12, R8, R142, R12 ;  /* 0x0000008e080c723c */ /* 0x000fe2000004180c */
        /* <DEDUP_REMOVED lines=8> */
[C---:B------:R-:W-:Y:S08]  /*7000*/  HMMA.16816.F32.BF16 R16, R192.reuse, R136, R16 ;  /* 0x00000088c010723c */ /* 0x040ff00000041810 */
[----:B------:R-:W-:Y:S01]  /*7010*/  HMMA.16816.F32.BF16 R12, R192, R138, R12 ;  /* 0x0000008ac00c723c */ /* 0x000fe2000004180c */
[----:B------:R-:W-:Y:S07]  /*7020*/  LDSM.16.M88.4 R136, [R133+0xa800] ;  /* 0x00a800008588783b */ /* 0x000fee0000000200 */
[C---:B---3--:R-:W-:Y:S08]  /*7030*/  HMMA.16816.F32.BF16 R172, R8.reuse, R28, R172 ;  /* 0x0000001c08ac723c */ /* 0x048ff000000418ac */
[C---:B------:R-:W-:Y:S01]  /*7040*/  HMMA.16816.F32.BF16 R168, R8.reuse, R30, R168 ;  /* 0x0000001e08a8723c */ /* 0x040fe200000418a8 */
[----:B------:R-:W-:Y:S07]  /*7050*/  LDSM.16.M88.4 R28, [R216+0x4000] ;  /* 0x00400000d81c783b */ /* 0x000fee0000000200 */
[C---:B----4-:R-:W-:Y:S08]  /*7060*/  HMMA.16816.F32.BF16 R164, R8.reuse, R24, R164 ;  /* 0x0000001808a4723c */ /* 0x050ff000000418a4 */
[----:B------:R-:W-:Y:S01]  /*7070*/  HMMA.16816.F32.BF16 R160, R8, R26, R160 ;  /* 0x0000001a08a0723c */ /* 0x000fe200000418a0 */
[----:B------:R-:W3:Y:S07]  /*7080*/  LDSM.16.M88.4 R24, [R201+0xa000] ;  /* 0x00a00000c918783b */ /* 0x000eee0000000200 */
[C---:B-1----:R-:W-:Y:S08]  /*7090*/  HMMA.16816.F32.BF16 R16, R156.reuse, R4, R16 ;  /* 0x000000049c10723c */ /* 0x042ff00000041810 */
[----:B------:R-:W-:Y:S01]  /*70a0*/  HMMA.16816.F32.BF16 R12, R156, R6, R12 ;  /* 0x000000069c0c723c */ /* 0x000fe2000004180c */
[----:B------:R-:W-:Y:S07]  /*70b0*/  LDSM.16.M88.4 R4, [R202+0xa000] ;  /* 0x00a00000ca04783b */ /* 0x000fee0000000200 */
[C---:B------:R-:W-:Y:S08]  /*70c0*/  HMMA.16816.F32.BF16 R32, R8.reuse, R152, R32 ;  /* 0x000000980820723c */ /* 0x040ff00000041820 */
[----:B------:R-:W-:Y:S01]  /*70d0*/  HMMA.16816.F32.BF16 R144, R8, R154, R144 ;  /* 0x0000009a0890723c */ /* 0x000fe20000041890 */
[----:B------:R-:W1:Y:S04]  /*70e0*/  LDSM.16.M88.4 R8, [R215+0x4000] ;  /* 0x00400000d708783b */ /* 0x000e680000000200 */
[----:B------:R-:W4:Y:S03]  /*70f0*/  LDSM.16.M88.4 R152, [R203+UR5+0xb000] ;  /* 0x00b00005cb98783b */ /* 0x000f260008000200 */
[C---:B--2---:R-:W-:Y:S08]  /*7100*/  HMMA.16816.F32.BF16 R16, R140.reuse, R20, R16 ;  /* 0x000000148c10723c */ /* 0x044ff00000041810 */
[----:B------:R-:W-:Y:S01]  /*7110*/  HMMA.16816.F32.BF16 R12, R140, R22, R12 ;  /* 0x000000168c0c723c */ /* 0x000fe2000004180c */
[----:B------:R-:W2:Y:S07]  /*7120*/  LDSM.16.M88.4 R20, [R201+0xa800] ;  /* 0x00a80000c914783b */ /* 0x000eae0000000200 */
[----:B------:R-:W-:Y:S08]  /*7130*/  HMMA.16816.F32.BF16 R32, R192, R148, R32 ;  /* 0x00000094c020723c */ /* 0x000ff00000041820 */
[C---:B---3--:R-:W-:Y:S08]  /*7140*/  HMMA.16816.F32.BF16 R16, R28.reuse, R24, R16 ;  /* 0x000000181c10723c */ /* 0x048ff00000041810 */
[----:B------:R-:W-:Y:S01]  /*7150*/  HMMA.16816.F32.BF16 R12, R28, R26, R12 ;  /* 0x0000001a1c0c723c */ /* 0x000fe2000004180c */
[----:B------:R-:W3:Y:S07]  /*7160*/  LDSM.16.M88.4 R24, [R133+0xb000] ;  /* 0x00b000008518783b */ /* 0x000eee0000000200 */
[----:B------:R-:W-:Y:S08]  /*7170*/  HMMA.16816.F32.BF16 R32, R156, R196, R32 ;  /* 0x000000c49c20723c */ /* 0x000ff00000041820 */
[C---:B------:R-:W-:Y:S08]  /*7180*/  HMMA.16816.F32.BF16 R172, R192.reuse, R180, R172 ;  /* 0x000000b4c0ac723c */ /* 0x040ff000000418ac */
[----:B------:R-:W-:Y:S01]  /*7190*/  HMMA.16816.F32.BF16 R144, R192, R150, R144 ;  /* 0x00000096c090723c */ /* 0x000fe20000041890 */
[----:B------:R-:W5:Y:S07]  /*71a0*/  LDSM.16.M88.4 R148, [R203+UR5+0xb800] ;  /* 0x00b80005cb94783b */ /* 0x000f6e0008000200 */
[----:B-1----:R-:W-:Y:S01]  /*71b0*/  HMMA.16816.F32.BF16 R16, R8, R4, R16 ;  /* 0x000000040810723c */ /* 0x002fe20000041810 */
[----:B------:R-:W-:-:S05]  /*71c0*/  IMAD.SHL.U32 R4, R188, 0x2, RZ ;  /* 0x00000002bc047824 */ /* 0x000fca00078e00ff */
[----:B------:R-:W-:Y:S02]  /*71d0*/  LOP3.LUT R4, R4, 0x6, RZ, 0xc0, !PT ;  /* 0x0000000604047812 */ /* 0x000fe400078ec0ff */
[C---:B------:R-:W-:Y:S08]  /*71e0*/  HMMA.16816.F32.BF16 R164, R192.reuse, R176, R164 ;  /* 0x000000b0c0a4723c */ /* 0x040ff000000418a4 */
[----:B------:R-:W-:Y:S03]  /*71f0*/  HMMA.16816.F32.BF16 R160, R192, R178, R160 ;  /* 0x000000b2c0a0723c */ /* 0x000fe600000418a0 */
[----:B------:R-:W-:Y:S01]  /*7200*/  FMUL.FTZ R16, R16, UR4 ;  /* 0x0000000410107c20 */ /* 0x000fe20008410000 */
[----:B------:R-:W-:-:S04]  /*7210*/  FMUL.FTZ R17, R17, UR4 ;  /* 0x0000000411117c20 */ /* 0x000fc80008410000 */
[----:B------:R-:W-:Y:S01]  /*7220*/  HMMA.16816.F32.BF16 R32, R140, R136, R32 ;  /* 0x000000888c20723c */ /* 0x000fe20000041820 */
[----:B------:R-:W1:Y:S07]  /*7230*/  MUFU.TANH R16, R16 ;  /* 0x0000001000107308 */ /* 0x000e6e0000002400 */
[----:B----4-:R-:W-:Y:S01]  /*7240*/  HMMA.16816.F32.BF16 R176, R156, R152, R172 ;  /* 0x000000989cb0723c */ /* 0x010fe200000418ac */
[----:B------:R-:W4:Y:S01]  /*7250*/  LDSM.16.M88.4 R172, [R202+0xa800] ;  /* 0x00a80000caac783b */ /* 0x000f220000000200 */
[----:B------:R-:W-:Y:S06]  /*7260*/  MUFU.TANH R17, R17 ;  /* 0x0000001100117308 */ /* 0x000fec0000002400 */
[----:B------:R-:W-:Y:S08]  /*7270*/  HMMA.16816.F32.BF16 R12, R8, R6, R12 ;  /* 0x00000006080c723c */ /* 0x000ff0000004180c */
[----:B------:R-:W-:Y:S08]  /*7280*/  HMMA.16816.F32.BF16 R144, R156, R198, R144 ;  /* 0x000000c69c90723c */ /* 0x000ff00000041890 */
[----:B--2---:R-:W-:Y:S01]  /*7290*/  HMMA.16816.F32.BF16 R32, R28, R20, R32 ;  /* 0x000000141c20723c */ /* 0x004fe20000041820 */
[----:B------:R-:W-:Y:S01]  /*72a0*/  FMUL.FTZ R20, R18, UR4 ;  /* 0x0000000412147c20 */ /* 0x000fe20008410000 */
[----:B------:R-:W-:Y:S01]  /*72b0*/  FMUL.FTZ R18, R19, UR4 ;  /* 0x0000000413127c20 */ /* 0x000fe20008410000 */
[----:B------:R-:W-:Y:S01]  /*72c0*/  FMUL.FTZ R19, R12, UR4 ;  /* 0x000000040c137c20 */ /* 0x000fe20008410000 */
[----:B------:R-:W-:Y:S01]  /*72d0*/  FMUL.FTZ R14, R14, UR4 ;  /* 0x000000040e0e7c20 */ /* 0x000fe20008410000 */
[----:B------:R-:W-:-:S02]  /*72e0*/  FMUL.FTZ R13, R13, UR4 ;  /* 0x000000040d0d7c20 */ /* 0x000fc40008410000 */
[----:B------:R-:W2:Y:S01]  /*72f0*/  MUFU.TANH R20, R20 ;  /* 0x0000001400147308 */ /* 0x000ea20000002400 */
[----:B---3--:R-:W-:Y:S01]  /*7300*/  HMMA.16816.F32.BF16 R176, R140, R24, R176 ;  /* 0x000000188cb0723c */ /* 0x008fe200000418b0 */
[----:B------:R-:W-:Y:S02]  /*7310*/  IMAD R24, R185, 0x40, R4 ;  /* 0x00000040b9187824 */ /* 0x000fe400078e0204 */
[C---:B------:R-:W-:Y:S01]  /*7320*/  VIADD R25, R207.reuse, 0x8 ;  /* 0x00000008cf197836 */ /* 0x040fe20000000000 */
[----:B------:R-:W3:Y:S01]  /*7330*/  LDSM.16.M88.4 R4, [R201+0xb000] ;  /* 0x00b00000c904783b */ /* 0x000ee20000000200 */
[C---:B------:R-:W-:Y:S02]  /*7340*/  VIADD R12, R24.reuse, 0xffffff80 ;  /* 0xffffff80180c7836 */ /* 0x040fe40000000000 */
[----:B------:R-:W4:Y:S01]  /*7350*/  MUFU.TANH R18, R18 ;  /* 0x0000001200127308 */ /* 0x000f220000002400 */
[----:B------:R-:W-:Y:S01]  /*7360*/  HMMA.16816.F32.BF16 R168, R192, R182, R168 ;  /* 0x000000b6c0a8723c */ /* 0x000fe200000418a8 */
[----:B------:R-:W-:Y:S01]  /*7370*/  VIADD R136, R24, 0xffffff88 ;  /* 0xffffff8818887836 */ /* 0x000fe20000000000 */
[----:B------:R-:W-:-:S02]  /*7380*/  ISETP.GT.AND P5, PT, R207, R12, PT ;  /* 0x0000000ccf00720c */ /* 0x000fc40003fa4270 */
[----:B------:R-:W-:-:S03]  /*7390*/  ISETP.GE.AND P6, PT, R12, R206, PT ;  /* 0x000000ce0c00720c */ /* 0x000fc60003fc6270 */
[----:B------:R-:W3:Y:S01]  /*73a0*/  MUFU.TANH R19, R19 ;  /* 0x0000001300137308 */ /* 0x000ee20000002400 */
[----:B-----5:R-:W-:Y:S01]  /*73b0*/  HMMA.16816.F32.BF16 R164, R156, R148, R164 ;  /* 0x000000949ca4723c */ /* 0x020fe200000418a4 */
[----:B-1----:R-:W-:Y:S02]  /*73c0*/  FSEL R148, R16, -INF , !P5 ;  /* 0xff80000010947808 */ /* 0x002fe40006800000 */
[----:B------:R-:W-:Y:S02]  /*73d0*/  ISETP.GT.AND P5, PT, R25, R12, PT ;  /* 0x0000000c1900720c */ /* 0x000fe40003fa4270 */
[----:B------:R-:W-:Y:S02]  /*73e0*/  FSEL R148, R148, -INF , !P6 ;  /* 0xff80000094947808 */ /* 0x000fe40007000000 */
[----:B------:R-:W-:Y:S01]  /*73f0*/  ISETP.GE.AND P6, PT, R12, R205, PT ;  /* 0x000000cd0c00720c */ /* 0x000fe20003fc6270 */
[----:B------:R-:W-:Y:S01]  /*7400*/  HMMA.16816.F32.BF16 R144, R140, R138, R144 ;  /* 0x0000008a8c90723c */ /* 0x000fe20000041890 */
[----:B------:R-:W-:Y:S01]  /*7410*/  VIADD R12, R24, 0xffffff81 ;  /* 0xffffff81180c7836 */ /* 0x000fe20000000000 */
[----:B--2---:R-:W-:Y:S01]  /*7420*/  FSEL R20, R20, -INF , !P5 ;  /* 0xff80000014147808 */ /* 0x004fe20006800000 */
[----:B------:R-:W-:Y:S03]  /*7430*/  MUFU.TANH R16, R13 ;  /* 0x0000000d00107308 */ /* 0x000fe60000002400 */
[----:B------:R-:W-:-:S02]  /*7440*/  ISETP.GT.AND P5, PT, R207, R12, PT ;  /* 0x0000000ccf00720c */ /* 0x000fc40003fa4270 */
[----:B----4-:R-:W-:Y:S01]  /*7450*/  HMMA.16816.F32.BF16 R32, R8, R172, R32 ;  /* 0x000000ac0820723c */ /* 0x010fe20000041820 */
[----:B------:R-:W-:Y:S02]  /*7460*/  FSEL R152, R20, -INF , !P6 ;  /* 0xff80000014987808 */ /* 0x000fe40007000000 */
[C---:B------:R-:W-:Y:S02]  /*7470*/  ISETP.GE.AND P6, PT, R12.reuse, R206, PT ;  /* 0x000000ce0c00720c */ /* 0x040fe40003fc6270 */
[----:B------:R-:W-:Y:S02]  /*7480*/  FSEL R17, R17, -INF , !P5 ;  /* 0xff80000011117808 */ /* 0x000fe40006800000 */
[----:B------:R-:W-:Y:S01]  /*7490*/  ISETP.GE.AND P5, PT, R12, R205, PT ;  /* 0x000000cd0c00720c */ /* 0x000fe20003fa6270 */
[----:B------:R-:W-:Y:S01]  /*74a0*/  HMMA.16816.F32.BF16 R168, R156, R154, R168 ;  /* 0x0000009a9ca8723c */ /* 0x000fe200000418a8 */
[----:B------:R-:W-:Y:S02]  /*74b0*/  FSEL R154, R17, -INF , !P6 ;  /* 0xff800000119a7808 */ /* 0x000fe40007000000 */
[----:B------:R-:W-:-:S04]  /*74c0*/  ISETP.GT.AND P6, PT, R25, R12, PT ;  /* 0x0000000c1900720c */ /* 0x000fc80003fc4270 */
[----:B------:R-:W-:Y:S01]  /*74d0*/  FSEL R18, R18, -INF , !P6 ;  /* 0xff80000012127808 */ /* 0x000fe20007000000 */
[----:B------:R-:W-:Y:S01]  /*74e0*/  HMMA.16816.F32.BF16 R144, R28, R22, R144 ;  /* 0x000000161c90723c */ /* 0x000fe20000041890 */
[----:B------:R1:W2:Y:S01]  /*74f0*/  MUFU.TANH R22, R14 ;  /* 0x0000000e00167308 */ /* 0x0002a20000002400 */
[----:B------:R-:W-:Y:S01]  /*7500*/  ISETP.GT.AND P6, PT, R207, R136, PT ;  /* 0x00000088cf00720c */ /* 0x000fe20003fc4270 */
[----:B------:R-:W-:Y:S01]  /*7510*/  FMUL.FTZ R21, R32, UR4 ;  /* 0x0000000420157c20 */ /* 0x000fe20008410000 */
[----:B------:R-:W-:Y:S01]  /*7520*/  FSEL R32, R18, -INF , !P5 ;  /* 0xff80000012207808 */ /* 0x000fe20006800000 */
[----:B------:R-:W-:Y:S01]  /*7530*/  FMUL.FTZ R23, R15, UR4 ;  /* 0x000000040f177c20 */ /* 0x000fe20008410000 */
[----:B------:R-:W-:Y:S01]  /*7540*/  ISETP.GE.AND P5, PT, R136, R206, PT ;  /* 0x000000ce8800720c */ /* 0x000fe20003fa6270 */
[----:B------:R-:W-:Y:S01]  /*7550*/  FMUL.FTZ R33, R33, UR4 ;  /* 0x0000000421217c20 */ /* 0x000fe20008410000 */
[----:B---3--:R-:W-:Y:S01]  /*7560*/  FSEL R19, R19, -INF , !P6 ;  /* 0xff80000013137808 */ /* 0x008fe20007000000 */
[----:B------:R-:W-:Y:S01]  /*7570*/  HMMA.16816.F32.BF16 R160, R156, R150, R160 ;  /* 0x000000969ca0723c */ /* 0x000fe200000418a0 */
[----:B------:R-:W-:Y:S01]  /*7580*/  ISETP.GT.AND P6, PT, R25, R136, PT ;  /* 0x000000881900720c */ /* 0x000fe20003fc4270 */
[----:B------:R3:W4:Y:S01]  /*7590*/  MUFU.TANH R20, R23 ;  /* 0x0000001700147308 */ /* 0x0007220000002400 */
[----:B------:R-:W-:-:S02]  /*75a0*/  FSEL R158, R19, -INF , !P5 ;  /* 0xff800000139e7808 */ /* 0x000fc40006800000 */
[----:B------:R-:W-:Y:S01]  /*75b0*/  ISETP.GE.AND P5, PT, R136, R205, PT ;  /* 0x000000cd8800720c */ /* 0x000fe20003fa6270 */
[----:B------:R-:W-:Y:S02]  /*75c0*/  VIADD R136, R24, 0xffffff89 ;  /* 0xffffff8918887836 */ /* 0x000fe40000000000 */
[----:B------:R-:W-:Y:S01]  /*75d0*/  HMMA.16816.F32.BF16 R176, R28, R4, R176 ;  /* 0x000000041cb0723c */ /* 0x000fe200000418b0 */
[----:B-1----:R-:W1:Y:S01]  /*75e0*/  LDSM.16.M88.4 R12, [R202+0xb000] ;  /* 0x00b00000ca0c783b */ /* 0x002e620000000200 */
[----:B--2---:R-:W-:Y:S01]  /*75f0*/  FSEL R22, R22, -INF , !P6 ;  /* 0xff80000016167808 */ /* 0x004fe20007000000 */
[----:B------:R-:W2:Y:S01]  /*7600*/  MUFU.TANH R21, R21 ;  /* 0x0000001500157308 */ /* 0x000ea20000002400 */
[----:B------:R-:W-:Y:S01]  /*7610*/  ISETP.GT.AND P6, PT, R207, R136, PT ;  /* 0x00000088cf00720c */ /* 0x000fe20003fc4270 */
[----:B------:R-:W-:-:S03]  /*7620*/  FMUL.FTZ R4, R35, UR4 ;  /* 0x0000000423047c20 */ /* 0x000fc60008410000 */
[----:B------:R-:W-:Y:S01]  /*7630*/  FSEL R224, R16, -INF , !P6 ;  /* 0xff80000010e07808 */ /* 0x000fe20007000000 */
[----:B------:R-:W-:Y:S01]  /*7640*/  HMMA.16816.F32.BF16 R144, R8, R174, R144 ;  /* 0x000000ae0890723c */ /* 0x000fe20000041890 */
[----:B------:R-:W5:Y:S01]  /*7650*/  LDSM.16.M88.4 R16, [R133+0xb800] ;  /* 0x00b800008510783b */ /* 0x000f620000000200 */
[----:B---3--:R-:W-:Y:S01]  /*7660*/  FMUL.FTZ R23, R34, UR4 ;  /* 0x0000000422177c20 */ /* 0x008fe20008410000 */
[----:B------:R-:W-:Y:S01]  /*7670*/  FSEL R34, R22, -INF , !P5 ;  /* 0xff80000016227808 */ /* 0x000fe20006800000 */
[----:B------:R-:W-:Y:S01]  /*7680*/  VIADD R22, R24, 0xffffff90 ;  /* 0xffffff9018167836 */ /* 0x000fe20000000000 */
[----:B------:R-:W-:Y:S01]  /*7690*/  ISETP.GE.AND P5, PT, R136, R206, PT ;  /* 0x000000ce8800720c */ /* 0x000fe20003fa6270 */
[----:B------:R3:W3:Y:S01]  /*76a0*/  MUFU.TANH R5, R23 ;  /* 0x0000001700057308 */ /* 0x0006e20000002400 */
[----:B------:R-:W-:Y:S01]  /*76b0*/  ISETP.GT.AND P6, PT, R25, R136, PT ;  /* 0x000000881900720c */ /* 0x000fe20003fc4270 */
[----:B------:R-:W-:Y:S01]  /*76c0*/  HMMA.16816.F32.BF16 R168, R140, R26, R168 ;  /* 0x0000001a8ca8723c */ /* 0x000fe200000418a8 */
[----:B------:R-:W-:-:S02]  /*76d0*/  FSEL R224, R224, -INF , !P5 ;  /* 0xff800000e0e07808 */ /* 0x000fc40006800000 */
[-C--:B------:R-:W-:Y:S01]  /*76e0*/  ISETP.GE.AND P5, PT, R136, R205.reuse, PT ;  /* 0x000000cd8800720c */ /* 0x080fe20003fa6270 */
[----:B------:R-:W-:Y:S01]  /*76f0*/  VIADD R136, R24, 0xffffff91 ;  /* 0xffffff9118887836 */ /* 0x000fe20000000000 */
[----:B----4-:R-:W-:Y:S01]  /*7700*/  FSEL R20, R20, -INF , !P6 ;  /* 0xff80000014147808 */ /* 0x010fe20007000000 */
[----:B------:R-:W4:Y:S01]  /*7710*/  MUFU.TANH R33, R33 ;  /* 0x0000002100217308 */ /* 0x000f220000002400 */
[----:B------:R-:W-:Y:S02]  /*7720*/  ISETP.GT.AND P6, PT, R207, R22, PT ;  /* 0x00000016cf00720c */ /* 0x000fe40003fc4270 */
[----:B------:R-:W-:Y:S02]  /*7730*/  FSEL R26, R20, -INF , !P5 ;  /* 0xff800000141a7808 */ /* 0x000fe40006800000 */
[----:B------:R-:W-:Y:S01]  /*7740*/  ISETP.GE.AND P5, PT, R22, R206, PT ;  /* 0x000000ce1600720c */ /* 0x000fe20003fa6270 */
[----:B------:R-:W-:Y:S01]  /*7750*/  FMUL.FTZ R27, R144, UR4 ;  /* 0x00000004901b7c20 */ /* 0x000fe20008410000 */
[----:B--2---:R-:W-:Y:S01]  /*7760*/  FSEL R21, R21, -INF , !P6 ;  /* 0xff80000015157808 */ /* 0x004fe20007000000 */
[----:B------:R-:W2:Y:S01]  /*7770*/  MUFU.TANH R4, R4 ;  /* 0x0000000400047308 */ /* 0x000ea20000002400 */
[----:B------:R-:W-:Y:S01]  /*7780*/  ISETP.GE.AND P6, PT, R22, R205, PT ;  /* 0x000000cd1600720c */ /* 0x000fe20003fc6270 */
[----:B------:R-:W-:Y:S01]  /*7790*/  FMUL.FTZ R145, R145, UR4 ;  /* 0x0000000491917c20 */ /* 0x000fe20008410000 */
[----:B------:R-:W-:Y:S01]  /*77a0*/  FSEL R172, R21, -INF , !P5 ;  /* 0xff80000015ac7808 */ /* 0x000fe20006800000 */
[----:B------:R-:W-:Y:S01]  /*77b0*/  FMUL.FTZ R147, R147, UR4 ;  /* 0x0000000493937c20 */ /* 0x000fe20008410000 */
[----:B------:R-:W-:Y:S01]  /*77c0*/  ISETP.GT.AND P5, PT, R25, R22, PT ;  /* 0x000000161900720c */ /* 0x000fe20003fa4270 */
[----:B------:R-:W-:Y:S01]  /*77d0*/  HMMA.16816.F32.BF16 R168, R28, R6, R168 ;  /* 0x000000061ca8723c */ /* 0x000fe200000418a8 */
[----:B---3--:R-:W3:Y:S01]  /*77e0*/  LDSM.16.M88.4 R20, [R201+0xb800] ;  /* 0x00b80000c914783b */ /* 0x008ee20000000200 */
[----:B------:R-:W2:Y:S01]  /*77f0*/  MUFU.TANH R27, R27 ;  /* 0x0000001b001b7308 */ /* 0x000ea20000002400 */
[----:B------:R-:W-:-:S02]  /*7800*/  FSEL R5, R5, -INF , !P5 ;  /* 0xff80000005057808 */ /* 0x000fc40006800000 */
[----:B------:R-:W-:Y:S02]  /*7810*/  ISETP.GT.AND P5, PT, R207, R136, PT ;  /* 0x00000088cf00720c */ /* 0x000fe40003fa4270 */
[----:B------:R-:W-:Y:S01]  /*7820*/  FSEL R174, R5, -INF , !P6 ;  /* 0xff80000005ae7808 */ /* 0x000fe20007000000 */
[----:B-1----:R-:W-:Y:S01]  /*7830*/  HMMA.16816.F32.BF16 R176, R8, R12, R176 ;  /* 0x0000000c08b0723c */ /* 0x002fe200000418b0 */
[----:B------:R-:W-:Y:S01]  /*7840*/  ISETP.GE.AND P6, PT, R136, R206, PT ;  /* 0x000000ce8800720c */ /* 0x000fe20003fc6270 */
[----:B------:R-:W-:Y:S01]  /*7850*/  FMUL.FTZ R13, R146, UR4 ;  /* 0x00000004920d7c20 */ /* 0x000fe20008410000 */
[----:B----4-:R-:W-:Y:S01]  /*7860*/  FSEL R33, R33, -INF , !P5 ;  /* 0xff80000021217808 */ /* 0x010fe20006800000 */
[----:B------:R-:W-:Y:S01]  /*7870*/  MUFU.TANH R12, R145 ;  /* 0x00000091000c7308 */ /* 0x000fe20000002400 */
[----:B------:R-:W-:Y:S02]  /*7880*/  ISETP.GT.AND P5, PT, R25, R136, PT ;  /* 0x000000881900720c */ /* 0x000fe40003fa4270 */
[----:B------:R-:W-:Y:S01]  /*7890*/  FSEL R222, R33, -INF , !P6 ;  /* 0xff80000021de7808 */ /* 0x000fe20007000000 */
[----:B-----5:R-:W-:Y:S01]  /*78a0*/  HMMA.16816.F32.BF16 R164, R140, R16, R164 ;  /* 0x000000108ca4723c */ /* 0x020fe200000418a4 */
[-C--:B------:R-:W-:Y:S01]  /*78b0*/  ISETP.GE.AND P6, PT, R136, R205.reuse, PT ;  /* 0x000000cd8800720c */ /* 0x080fe20003fc6270 */
[----:B------:R-:W-:Y:S01]  /*78c0*/  VIADD R136, R24, 0xffffff98 ;  /* 0xffffff9818887836 */ /* 0x000fe20000000000 */
[----:B--2---:R-:W-:Y:S01]  /*78d0*/  FSEL R4, R4, -INF , !P5 ;  /* 0xff80000004047808 */ /* 0x004fe20006800000 */
[----:B------:R-:W1:Y:S03]  /*78e0*/  MUFU.TANH R13, R13 ;  /* 0x0000000d000d7308 */ /* 0x000e660000002400 */
[----:B------:R-:W-:Y:S01]  /*78f0*/  FSEL R216, R4, -INF , !P6 ;  /* 0xff80000004d87808 */ /* 0x000fe20007000000 */
[----:B------:R-:W-:Y:S01]  /*7900*/  HMMA.16816.F32.BF16 R168, R8, R14, R168 ;  /* 0x0000000e08a8723c */ /* 0x000fe200000418a8 */
[----:B------:R-:W-:Y:S01]  /*7910*/  ISETP.GT.AND P5, PT, R207, R136, PT ;  /* 0x00000088cf00720c */ /* 0x000fe20003fa4270 */
[----:B------:R2:W4:Y:S01]  /*7920*/  LDSM.16.M88.4 R4, [R202+0xb800] ;  /* 0x00b80000ca04783b */ /* 0x0005220000000200 */
[----:B------:R-:W-:Y:S01]  /*7930*/  ISETP.GE.AND P6, PT, R136, R206, PT ;  /* 0x000000ce8800720c */ /* 0x000fe20003fc6270 */
[----:B------:R-:W-:Y:S01]  /*7940*/  FMUL.FTZ R16, R176, UR4 ;  /* 0x00000004b0107c20 */ /* 0x000fe20008410000 */
[----:B------:R-:W-:Y:S01]  /*7950*/  FSEL R27, R27, -INF , !P5 ;  /* 0xff8000001b1b7808 */ /* 0x000fe20006800000 */
[----:B------:R-:W5:Y:S01]  /*7960*/  MUFU.TANH R33, R147 ;  /* 0x0000009300217308 */ /* 0x000f620000002400 */
[----:B------:R-:W-:Y:S01]  /*7970*/  ISETP.GE.AND P5, PT, R136, R205, PT ;  /* 0x000000cd8800720c */ /* 0x000fe20003fa6270 */
[----:B------:R-:W-:Y:S01]  /*7980*/  FMUL.FTZ R178, R178, UR4 ;  /* 0x00000004b2b27c20 */ /* 0x000fe20008410000 */
[----:B------:R-:W-:Y:S01]  /*7990*/  FSEL R218, R27, -INF , !P6 ;  /* 0xff8000001bda7808 */ /* 0x000fe20007000000 */
[----:B------:R-:W-:Y:S01]  /*79a0*/  FMUL.FTZ R177, R177, UR4 ;  /* 0x00000004b1b17c20 */ /* 0x000fe20008410000 */
[----:B------:R-:W-:Y:S01]  /*79b0*/  ISETP.GT.AND P6, PT, R25, R136, PT ;  /* 0x000000881900720c */ /* 0x000fe20003fc4270 */
[----:B------:R-:W-:-:S02]  /*79c0*/  VIADD R136, R24, 0xffffff99 ;  /* 0xffffff9918887836 */ /* 0x000fc40000000000 */
[----:B------:R-:W-:Y:S01]  /*79d0*/  FMUL.FTZ R179, R179, UR4 ;  /* 0x00000004b3b37c20 */ /* 0x000fe20008410000 */
[----:B------:R-:W5:Y:S01]  /*79e0*/  MUFU.TANH R16, R16 ;  /* 0x0000001000107308 */ /* 0x000f620000002400 */
[----:B-1----:R-:W-:Y:S01]  /*79f0*/  FSEL R13, R13, -INF , !P6 ;  /* 0xff8000000d0d7808 */ /* 0x002fe20007000000 */
[----:B------:R-:W-:Y:S01]  /*7a00*/  HMMA.16816.F32.BF16 R160, R140, R18, R160 ;  /* 0x000000128ca0723c */ /* 0x000fe200000418a0 */
[----:B------:R-:W-:Y:S01]  /*7a10*/  ISETP.GT.AND P6, PT, R207, R136, PT ;  /* 0x00000088cf00720c */ /* 0x000fe20003fc4270 */
[----:B------:R-:W-:Y:S01]  /*7a20*/  VIADD R145, R185, 0xfffffffe ;  /* 0xfffffffeb9917836 */ /* 0x000fe20000000000 */
[----:B------:R-:W-:Y:S01]  /*7a30*/  FSEL R176, R13, -INF , !P5 ;  /* 0xff8000000db07808 */ /* 0x000fe20006800000 */
[----:B------:R-:W-:Y:S01]  /*7a40*/  FMUL.FTZ R15, R168, UR4 ;  /* 0x00000004a80f7c20 */ /* 0x000fe20008410000 */
[----:B------:R-:W-:Y:S01]  /*7a50*/  ISETP.GE.AND P5, PT, R136, R206, PT ;  /* 0x000000ce8800720c */ /* 0x000fe20003fa6270 */
[----:B------:R-:W1:Y:S01]  /*7a60*/  MUFU.TANH R13, R178 ;  /* 0x000000b2000d7308 */ /* 0x000e620000002400 */
[----:B------:R-:W-:Y:S01]  /*7a70*/  FSEL R12, R12, -INF , !P6 ;  /* 0xff8000000c0c7808 */ /* 0x000fe20007000000 */
[----:B---3--:R-:W-:Y:S01]  /*7a80*/  HMMA.16816.F32.BF16 R164, R28, R20, R164 ;  /* 0x000000141ca4723c */ /* 0x008fe200000418a4 */
[----:B------:R-:W-:Y:S01]  /*7a90*/  ISETP.GT.AND P6, PT, R25, R136, PT ;  /* 0x000000881900720c */ /* 0x000fe20003fc4270 */
[----:B------:R-:W-:Y:S01]  /*7aa0*/  VIADD R20, R24, 0xffffffa0 ;  /* 0xffffffa018147836 */ /* 0x000fe20000000000 */
[----:B--2---:R-:W-:Y:S01]  /*7ab0*/  FSEL R202, R12, -INF , !P5 ;  /* 0xff8000000cca7808 */ /* 0x004fe20006800000 */
[----:B------:R-:W-:Y:S01]  /*7ac0*/  FMUL.FTZ R169, R169, UR4 ;  /* 0x00000004a9a97c20 */ /* 0x000fe20008410000 */
[----:B------:R-:W-:Y:S01]  /*7ad0*/  ISETP.GE.AND P5, PT, R136, R205, PT ;  /* 0x000000cd8800720c */ /* 0x000fe20003fa6270 */
[----:B------:R-:W2:Y:S01]  /*7ae0*/  MUFU.TANH R14, R177 ;  /* 0x000000b1000e7308 */ /* 0x000ea20000002400 */
[----:B-----5:R-:W-:Y:S01]  /*7af0*/  FSEL R33, R33, -INF , !P6 ;  /* 0xff80000021217808 */ /* 0x020fe20007000000 */
[----:B------:R-:W-:Y:S01]  /*7b00*/  FMUL.FTZ R171, R171, UR4 ;  /* 0x00000004abab7c20 */ /* 0x000fe20008410000 */
[----:B------:R-:W-:Y:S01]  /*7b10*/  ISETP.GT.AND P6, PT, R207, R20, PT ;  /* 0x00000014cf00720c */ /* 0x000fe20003fc4270 */
[----:B------:R-:W-:-:S04]  /*7b20*/  DEPBAR.LE SB0, 0x0 ;  /* 0x000080000000791a */ /* 0x000fc80000000000 */
[----:B------:R-:W-:Y:S01]  /*7b30*/  FSEL R198, R33, -INF , !P5 ;  /* 0xff80000021c67808 */ /* 0x000fe20006800000 */
[----:B------:R-:W3:Y:S01]  /*7b40*/  MUFU.TANH R12, R179 ;  /* 0x000000b3000c7308 */ /* 0x000ee20000002400 */
[----:B------:R-:W-:Y:S01]  /*7b50*/  BAR.SYNC.DEFER_BLOCKING 0x0 ;  /* 0x0000000000007b1d */ /* 0x000fe20000010000 */
[----:B------:R-:W-:Y:S01]  /*7b60*/  ISETP.GE.AND P5, PT, R20, R206, PT ;  /* 0x000000ce1400720c */ /* 0x000fe20003fa6270 */
[----:B------:R-:W-:Y:S01]  /*7b70*/  HMMA.16816.F32.BF16 R160, R28, R22, R160 ;  /* 0x000000161ca0723c */ /* 0x000fe200000418a0 */
[----:B------:R-:W-:Y:S02]  /*7b80*/  FSEL R16, R16, -INF , !P6 ;  /* 0xff80000010107808 */ /* 0x000fe40007000000 */
[----:B------:R-:W-:Y:S02]  /*7b90*/  ISETP.GT.AND P6, PT, R25, R20, PT ;  /* 0x000000141900720c */ /* 0x000fe40003fc4270 */
[----:B------:R-:W-:Y:S01]  /*7ba0*/  FSEL R182, R16, -INF , !P5 ;  /* 0xff80000010b67808 */ /* 0x000fe20006800000 */
[----:B------:R-:W-:Y:S01]  /*7bb0*/  VIADD R16, R24, 0xffffffa1 ;  /* 0xffffffa118107836 */ /* 0x000fe20000000000 */
[----:B------:R-:W-:Y:S01]  /*7bc0*/  ISETP.GE.AND P5, PT, R20, R205, PT ;  /* 0x000000cd1400720c */ /* 0x000fe20003fa6270 */
[----:B------:R-:W5:Y:S01]  /*7bd0*/  MUFU.TANH R15, R15 ;  /* 0x0000000f000f7308 */ /* 0x000f620000002400 */
[----:B-1----:R-:W-:Y:S01]  /*7be0*/  FSEL R13, R13, -INF , !P6 ;  /* 0xff8000000d0d7808 */ /* 0x002fe20007000000 */
[----:B----4-:R-:W-:Y:S01]  /*7bf0*/  HMMA.16816.F32.BF16 R164, R8, R4, R164 ;  /* 0x0000000408a4723c */ /* 0x010fe200000418a4 */
[----:B------:R-:W-:Y:S01]  /*7c00*/  ISETP.GT.AND P6, PT, R207, R16, PT ;  /* 0x00000010cf00720c */ /* 0x000fe20003fc4270 */
[----:B------:R-:W-:Y:S01]  /*7c10*/  FMUL.FTZ R5, R170, UR4 ;  /* 0x00000004aa057c20 */ /* 0x000fe20008410000 */
[----:B------:R-:W-:-:S02]  /*7c20*/  FSEL R136, R13, -INF , !P5 ;  /* 0xff8000000d887808 */ /* 0x000fc40006800000 */
[----:B------:R-:W-:Y:S01]  /*7c30*/  ISETP.GE.AND P5, PT, R16, R206, PT ;  /* 0x000000ce1000720c */ /* 0x000fe20003fa6270 */
[----:B------:R-:W-:Y:S01]  /*7c40*/  MUFU.TANH R4, R169 ;  /* 0x000000a900047308 */ /* 0x000fe20000002400 */
[----:B--2---:R-:W-:Y:S02]  /*7c50*/  FSEL R14, R14, -INF , !P6 ;  /* 0xff8000000e0e7808 */ /* 0x004fe40007000000 */
[----:B------:R-:W-:Y:S01]  /*7c60*/  ISETP.GT.AND P6, PT, R25, R16, PT ;  /* 0x000000101900720c */ /* 0x000fe20003fc4270 */
[----:B------:R-:W-:Y:S01]  /*7c70*/  HMMA.16816.F32.BF16 R160, R8, R6, R160 ;  /* 0x0000000608a0723c */ /* 0x000fe200000418a0 */
[----:B------:R-:W-:Y:S01]  /*7c80*/  FSEL R192, R14, -INF , !P5 ;  /* 0xff8000000ec07808 */ /* 0x000fe20006800000 */
[----:B------:R-:W-:Y:S01]  /*7c90*/  VIADD R14, R24, 0xffffffa8 ;  /* 0xffffffa8180e7836 */ /* 0x000fe20000000000 */
[----:B------:R-:W-:Y:S01]  /*7ca0*/  ISETP.GE.AND P5, PT, R16, R205, PT ;  /* 0x000000cd1000720c */ /* 0x000fe20003fa6270 */
[----:B------:R-:W1:Y:S01]  /*7cb0*/  MUFU.TANH R5, R5 ;  /* 0x0000000500057308 */ /* 0x000e620000002400 */
[----:B---3--:R-:W-:Y:S01]  /*7cc0*/  FSEL R12, R12, -INF , !P6 ;  /* 0xff8000000c0c7808 */ /* 0x008fe20007000000 */
[----:B------:R-:W-:Y:S01]  /*7cd0*/  VIADD R6, R24, 0xffffffb0 ;  /* 0xffffffb018067836 */ /* 0x000fe20000000000 */
[----:B------:R-:W-:-:S02]  /*7ce0*/  ISETP.GT.AND P6, PT, R207, R14, PT ;  /* 0x0000000ecf00720c */ /* 0x000fc40003fc4270 */
[----:B------:R-:W-:Y:S01]  /*7cf0*/  FSEL R138, R12, -INF , !P5 ;  /* 0xff8000000c8a7808 */ /* 0x000fe20006800000 */
[----:B------:R-:W-:Y:S01]  /*7d00*/  FMUL.FTZ R12, R164, UR4 ;  /* 0x00000004a40c7c20 */ /* 0x000fe20008410000 */
[----:B------:R-:W-:Y:S01]  /*7d10*/  ISETP.GE.AND P5, PT, R14, R206, PT ;  /* 0x000000ce0e00720c */ /* 0x000fe20003fa6270 */
[----:B------:R-:W2:Y:S01]  /*7d20*/  MUFU.TANH R171, R171 ;  /* 0x000000ab00ab7308 */ /* 0x000ea20000002400 */
[----:B-----5:R-:W-:Y:S01]  /*7d30*/  FSEL R15, R15, -INF , !P6 ;  /* 0xff8000000f0f7808 */ /* 0x020fe20007000000 */
[----:B------:R-:W-:Y:S01]  /*7d40*/  FMUL.FTZ R166, R166, UR4 ;  /* 0x00000004a6a67c20 */ /* 0x000fe20008410000 */
[----:B------:R-:W-:Y:S01]  /*7d50*/  ISETP.GT.AND P6, PT, R25, R14, PT ;  /* 0x0000000e1900720c */ /* 0x000fe20003fc4270 */
[----:B------:R-:W-:Y:S01]  /*7d60*/  FMUL.FTZ R165, R165, UR4 ;  /* 0x00000004a5a57c20 */ /* 0x000fe20008410000 */
[----:B------:R-:W-:Y:S01]  /*7d70*/  FSEL R194, R15, -INF , !P5 ;  /* 0xff8000000fc27808 */ /* 0x000fe20006800000 */
[----:B------:R-:W-:Y:S01]  /*7d80*/  FMUL.FTZ R7, R167, UR4 ;  /* 0x00000004a7077c20 */ /* 0x000fe20008410000 */
[----:B------:R-:W-:Y:S01]  /*7d90*/  ISETP.GE.AND P5, PT, R14, R205, PT ;  /* 0x000000cd0e00720c */ /* 0x000fe20003fa6270 */
[----:B------:R-:W-:Y:S01]  /*7da0*/  VIADD R14, R24, 0xffffffa9 ;  /* 0xffffffa9180e7836 */ /* 0x000fe20000000000 */
[----:B------:R-:W3:Y:S01]  /*7db0*/  MUFU.TANH R12, R12 ;  /* 0x0000000c000c7308 */ /* 0x000ee20000002400 */
[----:B-1----:R-:W-:Y:S01]  /*7dc0*/  FSEL R5, R5, -INF , !P6 ;  /* 0xff80000005057808 */ /* 0x002fe20007000000 */
[----:B------:R-:W-:Y:S01]  /*7dd0*/  FMUL.FTZ R160, R160, UR4 ;  /* 0x00000004a0a07c20 */ /* 0x000fe20008410000 */
[----:B------:R-:W-:Y:S01]  /*7de0*/  FMUL.FTZ R162, R162, UR4 ;  /* 0x00000004a2a27c20 */ /* 0x000fe20008410000 */
[----:B------:R-:W-:Y:S01]  /*7df0*/  ISETP.GT.AND P6, PT, R207, R14, PT ;  /* 0x0000000ecf00720c */ /* 0x000fe20003fc4270 */
[----:B------:R-:W-:Y:S01]  /*7e00*/  FMUL.FTZ R161, R161, UR4 ;  /* 0x00000004a1a17c20 */ /* 0x000fe20008410000 */
[----:B------:R-:W-:Y:S01]  /*7e10*/  FSEL R180, R5, -INF , !P5 ;  /* 0xff80000005b47808 */ /* 0x000fe20006800000 */
[----:B------:R-:W-:Y:S01]  /*7e20*/  FMUL.FTZ R163, R163, UR4 ;  /* 0x00000004a3a37c20 */ /* 0x000fe20008410000 */
[----:B------:R-:W-:Y:S01]  /*7e30*/  ISETP.GE.AND P5, PT, R14, R206, PT ;  /* 0x000000ce0e00720c */ /* 0x000fe20003fa6270 */
[----:B------:R-:W1:Y:S01]  /*7e40*/  MUFU.TANH R5, R166 ;  /* 0x000000a600057308 */ /* 0x000e620000002400 */
[----:B------:R-:W-:-:S02]  /*7e50*/  FSEL R4, R4, -INF , !P6 ;  /* 0xff80000004047808 */ /* 0x000fc40007000000 */
[----:B------:R-:W-:Y:S02]  /*7e60*/  ISETP.GT.AND P6, PT, R25, R14, PT ;  /* 0x0000000e1900720c */ /* 0x000fe40003fc4270 */
[----:B------:R-:W-:Y:S02]  /*7e70*/  FSEL R196, R4, -INF , !P5 ;  /* 0xff80000004c47808 */ /* 0x000fe40006800000 */
[----:B------:R-:W-:Y:S01]  /*7e80*/  ISETP.GE.AND P5, PT, R14, R205, PT ;  /* 0x000000cd0e00720c */ /* 0x000fe20003fa6270 */
[----:B------:R-:W4:Y:S01]  /*7e90*/  MUFU.TANH R4, R165 ;  /* 0x000000a500047308 */ /* 0x000f220000002400 */
[----:B--2---:R-:W-:Y:S02]  /*7ea0*/  FSEL R171, R171, -INF , !P6 ;  /* 0xff800000abab7808 */ /* 0x004fe40007000000 */
[----:B------:R-:W-:Y:S02]  /*7eb0*/  ISETP.GT.AND P6, PT, R207, R6, PT ;  /* 0x00000006cf00720c */ /* 0x000fe40003fc4270 */
[----:B------:R-:W-:-:S02]  /*7ec0*/  FSEL R178, R171, -INF , !P5 ;  /* 0xff800000abb27808 */ /* 0x000fc40006800000 */
[----:B------:R-:W-:Y:S01]  /*7ed0*/  ISETP.GE.AND P5, PT, R6, R206, PT ;  /* 0x000000ce0600720c */ /* 0x000fe20003fa6270 */
[----:B------:R-:W2:Y:S01]  /*7ee0*/  MUFU.TANH R7, R7 ;  /* 0x0000000700077308 */ /* 0x000ea20000002400 */
[----:B---3--:R-:W-:Y:S02]  /*7ef0*/  FSEL R12, R12, -INF , !P6 ;  /* 0xff8000000c0c7808 */ /* 0x008fe40007000000 */
[----:B------:R-:W-:Y:S02]  /*7f00*/  ISETP.GT.AND P6, PT, R25, R6, PT ;  /* 0x000000061900720c */ /* 0x000fe40003fc4270 */
[----:B------:R-:W-:Y:S02]  /*7f10*/  FSEL R168, R12, -INF , !P5 ;  /* 0xff8000000ca87808 */ /* 0x000fe40006800000 */
[----:B------:R-:W-:Y:S01]  /*7f20*/  ISETP.GE.AND P5, PT, R6, R205, PT ;  /* 0x000000cd0600720c */ /* 0x000fe20003fa6270 */
[----:B------:R-:W-:Y:S01]  /*7f30*/  VIADD R6, R24, 0xffffffb1 ;  /* 0xffffffb118067836 */ /* 0x000fe20000000000 */
[----:B-1----:R-:W-:-:S02]  /*7f40*/  FSEL R142, R5, -INF , !P6 ;  /* 0xff800000058e7808 */ /* 0x002fc40007000000 */
[----:B------:R-:W1:Y:S02]  /*7f50*/  MUFU.TANH R5, R160 ;  /* 0x000000a000057308 */ /* 0x000e640000002400 */
[----:B------:R-:W-:Y:S02]  /*7f60*/  ISETP.GT.AND P6, PT, R207, R6, PT ;  /* 0x00000006cf00720c */ /* 0x000fe40003fc4270 */
[----:B------:R-:W-:Y:S02]  /*7f70*/  FSEL R142, R142, -INF , !P5 ;  /* 0xff8000008e8e7808 */ /* 0x000fe40006800000 */
[----:B------:R-:W-:Y:S02]  /*7f80*/  ISETP.GE.AND P5, PT, R6, R206, PT ;  /* 0x000000ce0600720c */ /* 0x000fe40003fa6270 */
[----:B----4-:R-:W-:Y:S02]  /*7f90*/  FSEL R166, R4, -INF , !P6 ;  /* 0xff80000004a67808 */ /* 0x010fe40007000000 */
[----:B------:R-:W-:Y:S01]  /*7fa0*/  ISETP.GT.AND P6, PT, R25, R6, PT ;  /* 0x000000061900720c */ /* 0x000fe20003fc4270 */
[----:B------:R-:W3:Y:S01]  /*7fb0*/  MUFU.TANH R4, R162 ;  /* 0x000000a200047308 */ /* 0x000ee20000002400 */
[----:B------:R-:W-:-:S02]  /*7fc0*/  FSEL R166, R166, -INF , !P5 ;  /* 0xff800000a6a67808 */ /* 0x000fc40006800000 */
[----:B------:R-:W-:Y:S01]  /*7fd0*/  ISETP.GE.AND P5, PT, R6, R205, PT ;  /* 0x000000cd0600720c */ /* 0x000fe20003fa6270 */
[C---:B------:R-:W-:Y:S01]  /*7fe0*/  VIADD R6, R24.reuse, 0xffffffb8 ;  /* 0xffffffb818067836 */ /* 0x040fe20000000000 */
[----:B--2---:R-:W-:Y:S01]  /*7ff0*/  FSEL R140, R7, -INF , !P6 ;  /* 0xff800000078c7808 */ /* 0x004fe20007000000 */
[----:B------:R-:W-:Y:S02]  /*8000*/  VIADD R24, R24, 0xffffffb9 ;  /* 0xffffffb918187836 */ /* 0x000fe40000000000 */
[----:B------:R-:W2:Y:S01]  /*8010*/  MUFU.TANH R7, R161 ;  /* 0x000000a100077308 */ /* 0x000ea20000002400 */
[----:B------:R-:W-:Y:S02]  /*8020*/  ISETP.GT.AND P6, PT, R207, R6, PT ;  /* 0x00000006cf00720c */ /* 0x000fe40003fc4270 */
[----:B------:R-:W-:Y:S02]  /*8030*/  FSEL R140, R140, -INF , !P5 ;  /* 0xff8000008c8c7808 */ /* 0x000fe40006800000 */
[----:B-1----:R-:W-:-:S02]  /*8040*/  FSEL R5, R5, -INF , !P6 ;  /* 0xff80000005057808 */ /* 0x002fc40007000000 */
[----:B------:R-:W-:Y:S02]  /*8050*/  ISETP.GE.AND P5, PT, R6, R206, PT ;  /* 0x000000ce0600720c */ /* 0x000fe40003fa6270 */
[----:B------:R-:W-:Y:S02]  /*8060*/  ISETP.GT.AND P6, PT, R25, R6, PT ;  /* 0x000000061900720c */ /* 0x000fe40003fc4270 */
[----:B------:R-:W-:Y:S02]  /*8070*/  FSEL R164, R5, -INF , !P5 ;  /* 0xff80000005a47808 */ /* 0x000fe40006800000 */
[----:B------:R-:W1:Y:S01]  /*8080*/  MUFU.TANH R5, R163 ;  /* 0x000000a300057308 */ /* 0x000e620000002400 */
[----:B---3--:R-:W-:Y:S02]  /*8090*/  FSEL R4, R4, -INF , !P6 ;  /* 0xff80000004047808 */ /* 0x008fe40007000000 */
[----:B------:R-:W-:Y:S02]  /*80a0*/  ISETP.GT.AND P6, PT, R207, R24, PT ;  /* 0x00000018cf00720c */ /* 0x000fe40003fc4270 */
[----:B------:R-:W-:-:S02]  /*80b0*/  ISETP.GE.AND P5, PT, R6, R205, PT ;  /* 0x000000cd0600720c */ /* 0x000fc40003fa6270 */
[----:B--2---:R-:W-:Y:S02]  /*80c0*/  FSEL R7, R7, -INF , !P6 ;  /* 0xff80000007077808 */ /* 0x004fe40007000000 */
[----:B------:R-:W-:Y:S02]  /*80d0*/  ISETP.GT.AND P6, PT, R25, R24, PT ;  /* 0x000000181900720c */ /* 0x000fe40003fc4270 */
[----:B------:R-:W-:Y:S02]  /*80e0*/  FSEL R160, R4, -INF , !P5 ;  /* 0xff80000004a07808 */ /* 0x000fe40006800000 */
[----:B------:R-:W-:Y:S02]  /*80f0*/  ISETP.GE.AND P5, PT, R24, R206, PT ;  /* 0x000000ce1800720c */ /* 0x000fe40003fa6270 */
[----:B-1----:R-:W-:Y:S02]  /*8100*/  FSEL R5, R5, -INF , !P6 ;  /* 0xff80000005057808 */ /* 0x002fe40007000000 */
[----:B------:R-:W-:-:S02]  /*8110*/  ISETP.GT.U32.AND P6, PT, R145, R212, PT ;  /* 0x000000d49100720c */ /* 0x000fc40003fc4070 */
[----:B------:R-:W-:Y:S02]  /*8120*/  FSEL R141, R7, -INF , !P5 ;  /* 0xff800000078d7808 */ /* 0x000fe40006800000 */
[----:B------:R-:W-:-:S04]  /*8130*/  ISETP.GE.AND P5, PT, R24, R205, PT ;  /* 0x000000cd1800720c */ /* 0x000fc80003fa6270 */
[----:B------:R-:W-:-:S05]  /*8140*/  FSEL R159, R5, -INF , !P5 ;  /* 0xff800000059f7808 */ /* 0x000fca0006800000 */
        /* <DEDUP_REMOVED lines=82> */
.L_x_1621:
[----:B------:R2:W-:Y:S02]  /*8670*/  STS.128 [R214+0xb800], RZ ;  /* 0x00b800ffd6007388 */ /* 0x0005e40000000c00 */
.L_x_1622:
[----:B------:R-:W-:Y:S05]  /*8680*/  BSYNC.RECONVERGENT B0 ;  /* 0x0000000000007941 */ /* 0x000fea0003800200 */
.L_x_1620:
[----:B------:R-:W0:Y:S02]  /*8690*/  LDGDEPBAR ;  /* 0x00000000000079af */ /* 0x000e240000000000 */
.L_x_1619:
        /* <DEDUP_REMOVED lines=18> */
[----:B------:R-:W4:Y:S01]  /*87c0*/  SHFL.BFLY PT, R7, R6, 0x2, 0x1f ;  /* 0x0c401f0006077f89 */ /* 0x000f2200000e0000 */
[----:B------:R-:W-:-:S02]  /*87d0*/  SEL R155, R186, 0xffffffe0, !P0 ;  /* 0xffffffe0ba9b7807 */ /* 0x000fc40004000000 */
[C---:B------:R-:W-:Y:S01]  /*87e0*/  IADD3 R16, PT, PT, R162.reuse, 0xc000, RZ ;  /* 0x0000c000a2107810 */ /* 0x040fe20007ffe0ff */
[----:B------:R-:W5:Y:S01]  /*87f0*/  SHFL.BFLY PT, R5, R4, 0x2, 0x1f ;  /* 0x0c401f0004057f89 */ /* 0x000f6200000e0000 */
[----:B------:R-:W-:Y:S02]  /*8800*/  IADD3 R157, PT, PT, R162, 0xc040, RZ ;  /* 0x0000c040a29d7810 */ /* 0x000fe40007ffe0ff */
[----:B------:R-:W-:Y:S01]  /*8810*/  @P2 IADD3 R157, PT, PT, R16, -0x40, RZ ;  /* 0xffffffc0109d2810 */ /* 0x000fe20007ffe0ff */
[----:B---3--:R-:W-:Y:S01]  /*8820*/  LDSM.16.MT88.4 R12, [R162+0xc000] ;  /* 0x00c00000a20c783b */ /* 0x008fe20000004200 */
[----:B------:R-:W-:-:S03]  /*8830*/  @P6 IADD3 R215, PT, PT, R185, -0x3, RZ ;  /* 0xfffffffdb9d76810 */ /* 0x000fc60007ffe0ff */
[----:B------:R-:W-:Y:S01]  /*8840*/  LDSM.16.MT88.4 R28, [R157] ;  /* 0x000000009d1c783b */ /* 0x000fe20000004200 */
[----:B----4-:R-:W-:Y:S02]  /*8850*/  FMNMX.FTZ R7, R6, R7, !PT ;  /* 0x0000000706077209 */ /* 0x010fe40007810000 */
[----:B-----5:R-:W-:-:S03]  /*8860*/  FMNMX.FTZ R5, R4, R5, !PT ;  /* 0x0000000504057209 */ /* 0x020fc60007810000 */
        /* <DEDUP_REMOVED lines=8> */
[----:B------:R-:W-:Y:S02]  /*88f0*/  FSEL R5, R146, RZ, P3 ;  /* 0x000000ff92057208 */ /* 0x000fe40001800000 */
[----:B------:R-:W-:Y:S02]  /*8900*/  FSEL R6, R144, RZ, P1 ;  /* 0x000000ff90067208 */ /* 0x000fe40000800000 */
[----:B------:R-:W-:Y:S01]  /*8910*/  FSEL R143, R143, RZ, P3 ;  /* 0x000000ff8f8f7208 */ /* 0x000fe20001800000 */
[----:B------:R-:W-:Y:S01]  /*8920*/  FADD.FTZ R4, R132, -R5 ;  /* 0x8000000584047221 */ /* 0x000fe20000010000 */
[----:B------:R-:W-:Y:S01]  /*8930*/  FSEL R161, R161, RZ, P1 ;  /* 0x000000ffa1a17208 */ /* 0x000fe20000800000 */
[----:B------:R-:W-:Y:S01]  /*8940*/  FADD.FTZ R3, R3, -R6 ;  /* 0x8000000603037221 */ /* 0x000fe20000010000 */
[----:B------:R-:W-:Y:S01]  /*8950*/  LDSM.16.MT88.4 R132, [R162+0xc800] ;  /* 0x00c80000a284783b */ /* 0x000fe20000004200 */
[----:B------:R-:W-:Y:S01]  /*8960*/  FMUL.FTZ R153, R4, UR4 ;  /* 0x0000000404997c20 */ /* 0x000fe20008410000 */
[----:B------:R-:W-:Y:S01]  /*8970*/  FFMA.FTZ R149, R158, UR4, -R143 ;  /* 0x000000049e957c23 */ /* 0x000fe2000801088f */
[----:B------:R-:W-:Y:S01]  /*8980*/  FMUL.FTZ R3, R3, UR4 ;  /* 0x0000000403037c20 */ /* 0x000fe20008410000 */
[C---:B------:R-:W-:Y:S01]  /*8990*/  IADD3 R158, PT, PT, R155.reuse, R162, RZ ;  /* 0x000000a29b9e7210 */ /* 0x040fe20007ffe0ff */
[--C-:B------:R-:W-:Y:S01]  /*89a0*/  FFMA.FTZ R147, R32, UR4, -R161.reuse ;  /* 0x0000000420937c23 */ /* 0x100fe200080108a1 */
[----:B------:R-:W-:Y:S01]  /*89b0*/  FFMA.FTZ R151, R34, UR4, -R161 ;  /* 0x0000000422977c23 */ /* 0x000fe200080108a1 */
[----:B------:R-:W1:Y:S01]  /*89c0*/  MUFU.EX2 R153, R153 ;  /* 0x0000009900997308 */ /* 0x000e620000000800 */
[--C-:B------:R-:W-:Y:S01]  /*89d0*/  FFMA.FTZ R150, R154, UR4, -R143.reuse ;  /* 0x000000049a967c23 */ /* 0x100fe2000801088f */
[----:B------:R-:W-:Y:S01]  /*89e0*/  FFMA.FTZ R156, R148, UR4, -R143 ;  /* 0x00000004949c7c23 */ /* 0x000fe2000801088f */
[----:B------:R-:W-:Y:S01]  /*89f0*/  FFMA.FTZ R154, R152, UR4, -R161 ;  /* 0x00000004989a7c23 */ /* 0x000fe200080108a1 */
[----:B------:R-:W-:Y:S01]  /*8a00*/  FFMA.FTZ R148, R224, UR4, -R143 ;  /* 0x00000004e0947c23 */ /* 0x000fe2000801088f */
[----:B------:R-:W-:Y:S01]  /*8a10*/  FFMA.FTZ R152, R26, UR4, -R161 ;  /* 0x000000041a987c23 */ /* 0x000fe200080108a1 */
[----:B------:R-:W-:Y:S01]  /*8a20*/  LDSM.16.MT88.4 R20, [R158+0xc000] ;  /* 0x00c000009e14783b */ /* 0x000fe20000004200 */
[----:B------:R-:W-:Y:S01]  /*8a30*/  IADD3 R155, PT, PT, R155, R157, RZ ;  /* 0x0000009d9b9b7210 */ /* 0x000fe20007ffe0ff */
[----:B------:R-:W3:Y:S01]  /*8a40*/  MUFU.EX2 R3, R3 ;  /* 0x0000000300037308 */ /* 0x000ee20000000800 */
[----:B------:R-:W-:Y:S01]  /*8a50*/  FFMA.FTZ R163, R172, UR4, -R143 ;  /* 0x00000004aca37c23 */ /* 0x000fe2000801088f */
[----:B------:R-:W-:Y:S01]  /*8a60*/  FFMA.FTZ R167, R174, UR4, -R161 ;  /* 0x00000004aea77c23 */ /* 0x000fe200080108a1 */
[--C-:B------:R-:W-:Y:S01]  /*8a70*/  FFMA.FTZ R170, R222, UR4, -R143.reuse ;  /* 0x00000004deaa7c23 */ /* 0x100fe2000801088f */
[--C-:B------:R-:W-:Y:S01]  /*8a80*/  FFMA.FTZ R165, R218, UR4, -R143.reuse ;  /* 0x00000004daa57c23 */ /* 0x100fe2000801088f */
[----:B------:R-:W-:Y:S01]  /*8a90*/  FFMA.FTZ R172, R202, UR4, -R143 ;  /* 0x00000004caac7c23 */ /* 0x000fe2000801088f */
        /* <DEDUP_REMOVED lines=9> */
[----:B------:R-:W-:Y:S01]  /*8b30*/  FMUL.FTZ R44, R44, R153 ;  /* 0x000000992c2c7220 */ /* 0x000fe20000410000 */
[----:B------:R-:W1:Y:S01]  /*8b40*/  MUFU.EX2 R150, R150 ;  /* 0x0000009600967308 */ /* 0x000e620000000800 */
        /* <DEDUP_REMOVED lines=16> */
[----:B-1----:R-:W-:Y:S01]  /*8c50*/  F2FP.BF16.F32.PACK_AB R4, R150, R156 ;  /* 0x0000009c9604723e */ /* 0x002fe200000010ff */
[----:B------:R-:W1:Y:S01]  /*8c60*/  LDSM.16.MT88.4 R112, [R157+0x2000] ;  /* 0x002000009d70783b */ /* 0x000e620000004200 */
        /* <DEDUP_REMOVED lines=12> */
[----:B------:R-:W-:Y:S01]  /*8d30*/  FMUL.FTZ R54, R54, R3 ;  /* 0x0000000336367220 */ /* 0x000fe20000410000 */
        /* <DEDUP_REMOVED lines=17> */
[----:B-----5:R-:W-:Y:S01]  /*8e50*/  F2FP.BF16.F32.PACK_AB R5, R147, R154 ;  /* 0x0000009a9305723e */ /* 0x020fe200000010ff */
        /* <DEDUP_REMOVED lines=12> */
[----:B------:R-:W-:Y:S01]  /*8f20*/  FFMA.FTZ R169, R198, UR4, -R161 ;  /* 0x00000004c6a97c23 */ /* 0x000fe200080108a1 */
[-C--:B------:R-:W-:Y:S01]  /*8f30*/  FMUL.FTZ R36, R36, R153.reuse ;  /* 0x0000009924247220 */ /* 0x080fe20000410000 */
[----:B------:R-:W-:Y:S01]  /*8f40*/  FMUL.FTZ R37, R37, R153 ;  /* 0x0000009925257220 */ /* 0x000fe20000410000 */
[----:B----4-:R-:W-:Y:S01]  /*8f50*/  F2FP.BF16.F32.PACK_AB R7, R152, R151 ;  /* 0x000000979807723e */ /* 0x010fe200000010ff */
[-C--:B------:R-:W-:Y:S01]  /*8f60*/  FMUL.FTZ R38, R38, R3.reuse ;  /* 0x0000000326267220 */ /* 0x080fe20000410000 */
[----:B------:R-:W-:Y:S01]  /*8f70*/  FMUL.FTZ R39, R39, R3 ;  /* 0x0000000327277220 */ /* 0x000fe20000410000 */
[-C--:B------:R-:W-:Y:S01]  /*8f80*/  FMUL.FTZ R40, R40, R153.reuse ;  /* 0x0000009928287220 */ /* 0x080fe20000410000 */
[----:B------:R-:W-:Y:S01]  /*8f90*/  FMUL.FTZ R41, R41, R153 ;  /* 0x0000009929297220 */ /* 0x000fe20000410000 */
[-C--:B------:R-:W-:Y:S01]  /*8fa0*/  FMUL.FTZ R42, R42, R3.reuse ;  /* 0x000000032a2a7220 */ /* 0x080fe20000410000 */
[----:B------:R-:W-:Y:S01]  /*8fb0*/  FMUL.FTZ R43, R43, R3 ;  /* 0x000000032b2b7220 */ /* 0x000fe20000410000 */
[C---:B------:R-:W-:Y:S01]  /*8fc0*/  HMMA.16816.F32.BF16 R24, R4.reuse, R28, R24 ;  /* 0x0000001c0418723c */ /* 0x040fe20000041818 */
[----:B------:R-:W-:Y:S01]  /*8fd0*/  MUFU.EX2 R163, R163 ;  /* 0x000000a300a37308 */ /* 0x000fe20000000800 */
[-C--:B------:R-:W-:Y:S01]  /*8fe0*/  FMUL.FTZ R8, R128, R153.reuse ;  /* 0x0000009980087220 */ /* 0x080fe20000410000 */
[----:B------:R-:W-:Y:S01]  /*8ff0*/  FMUL.FTZ R9, R129, R153 ;  /* 0x0000009981097220 */ /* 0x000fe20000410000 */
[-C--:B------:R-:W-:Y:S01]  /*9000*/  FMUL.FTZ R10, R130, R3.reuse ;  /* 0x00000003820a7220 */ /* 0x080fe20000410000 */
[----:B------:R-:W-:Y:S01]  /*9010*/  FMUL.FTZ R11, R131, R3 ;  /* 0x00000003830b7220 */ /* 0x000fe20000410000 */
[-C--:B------:R-:W-:Y:S01]  /*9020*/  FMUL.FTZ R124, R124, R153.reuse ;  /* 0x000000997c7c7220 */ /* 0x080fe20000410000 */
[----:B------:R-:W-:Y:S01]  /*9030*/  FMUL.FTZ R125, R125, R153 ;  /* 0x000000997d7d7220 */ /* 0x000fe20000410000 */
[C---:B------:R-:W-:Y:S01]  /*9040*/  HMMA.16816.F32.BF16 R28, R4.reuse, R30, R108 ;  /* 0x0000001e041c723c */ /* 0x040fe2000004186c */
[----:B------:R-:W4:Y:S01]  /*9050*/  LDSM.16.MT88.4 R108, [R155+0x2000] ;  /* 0x002000009b6c783b */ /* 0x000f220000004200 */
[----:B------:R-:W5:Y:S01]  /*9060*/  MUFU.EX2 R170, R170 ;  /* 0x000000aa00aa7308 */ /* 0x000f620000000800 */
[-C--:B------:R-:W-:Y:S01]  /*9070*/  FMUL.FTZ R126, R126, R3.reuse ;  /* 0x000000037e7e7220 */ /* 0x080fe20000410000 */
[----:B------:R-:W-:Y:S01]  /*9080*/  FMUL.FTZ R127, R127, R3 ;  /* 0x000000037f7f7220 */ /* 0x000fe20000410000 */
[-C--:B------:R-:W-:Y:S01]  /*9090*/  FMUL.FTZ R76, R76, R153.reuse ;  /* 0x000000994c4c7220 */ /* 0x080fe20000410000 */
[----:B------:R-:W-:Y:S01]  /*90a0*/  FMUL.FTZ R77, R77, R153 ;  /* 0x000000994d4d7220 */ /* 0x000fe20000410000 */
[-C--:B------:R-:W-:Y:S01]  /*90b0*/  FMUL.FTZ R78, R78, R3.reuse ;  /* 0x000000034e4e7220 */ /* 0x080fe20000410000 */
[C---:B---3--:R-:W-:Y:S01]  /*90c0*/  HMMA.16816.F32.BF16 R44, R4.reuse, R104, R44 ;  /* 0x00000068042c723c */ /* 0x048fe2000004182c */
[----:B------:R-:W-:Y:S01]  /*90d0*/  FMUL.FTZ R79, R79, R3 ;  /* 0x000000034f4f7220 */ /* 0x000fe20000410000 */
[----:B------:R-:W-:Y:S01]  /*90e0*/  MUFU.EX2 R165, R165 ;  /* 0x000000a500a57308 */ /* 0x000fe20000000800 */
[-C--:B------:R-:W-:Y:S01]  /*90f0*/  FMUL.FTZ R80, R80, R153.reuse ;  /* 0x0000009950507220 */ /* 0x080fe20000410000 */
[----:B------:R-:W-:Y:S01]  /*9100*/  FMUL.FTZ R81, R81, R153 ;  /* 0x0000009951517220 */ /* 0x000fe20000410000 */
[-C--:B------:R-:W-:Y:S01]  /*9110*/  FMUL.FTZ R82, R82, R3.reuse ;  /* 0x0000000352527220 */ /* 0x080fe20000410000 */
[----:B------:R-:W-:Y:S01]  /*9120*/  FMUL.FTZ R83, R83, R3 ;  /* 0x0000000353537220 */ /* 0x000fe20000410000 */
[-C--:B------:R-:W-:Y:S01]  /*9130*/  FMUL.FTZ R84, R84, R153.reuse ;  /* 0x0000009954547220 */ /* 0x080fe20000410000 */
[C---:B------:R-:W-:Y:S01]  /*9140*/  HMMA.16816.F32.BF16 R48, R4.reuse, R106, R48 ;  /* 0x0000006a0430723c */ /* 0x040fe20000041830 */
[----:B------:R-:W3:Y:S01]  /*9150*/  LDSM.16.MT88.4 R104, [R162+0x10000] ;  /* 0x01000000a268783b */ /* 0x000ee20000004200 */
[----:B------:R-:W-:Y:S01]  /*9160*/  MUFU.EX2 R172, R172 ;  /* 0x000000ac00ac7308 */ /* 0x000fe20000000800 */
[----:B------:R-:W-:Y:S01]  /*9170*/  FMUL.FTZ R85, R85, R153 ;  /* 0x0000009955557220 */ /* 0x000fe20000410000 */
[-C--:B------:R-:W-:Y:S01]  /*9180*/  FMUL.FTZ R86, R86, R3.reuse ;  /* 0x0000000356567220 */ /* 0x080fe20000410000 */
[----:B------:R-:W-:Y:S01]  /*9190*/  FMUL.FTZ R87, R87, R3 ;  /* 0x0000000357577220 */ /* 0x000fe20000410000 */
        /* <DEDUP_REMOVED lines=12> */
[----:B------:R-:W5:Y:S01]  /*9260*/  MUFU.EX2 R174, R174 ;  /* 0x000000ae00ae7308 */ /* 0x000f620000000800 */
[-C--:B------:R-:W-:Y:S01]  /*9270*/  FMUL.FTZ R96, R96, R153.reuse ;  /* 0x0000009960607220 */ /* 0x080fe20000410000 */
[----:B------:R-:W-:Y:S01]  /*9280*/  FMUL.FTZ R97, R97, R153 ;  /* 0x0000009961617220 */ /* 0x000fe20000410000 */
[-C--:B------:R-:W-:Y:S01]  /*9290*/  FMUL.FTZ R98, R98, R3.reuse ;  /* 0x0000000362627220 */ /* 0x080fe20000410000 */
[----:B------:R-:W-:Y:S01]  /*92a0*/  FMUL.FTZ R99, R99, R3 ;  /* 0x0000000363637220 */ /* 0x000fe20000410000 */
[----:B------:R-:W-:Y:S01]  /*92b0*/  LDSM.16.MT88.4 R128, [R157+0x800] ;  /* 0x000800009d80783b */ /* 0x000fe20000004200 */
[C---:B-1----:R-:W-:Y:S01]  /*92c0*/  HMMA.16816.F32.BF16 R52, R4.reuse, R112, R52 ;  /* 0x000000700434723c */ /* 0x042fe20000041834 */
[--C-:B------:R-:W-:Y:S01]  /*92d0*/  FFMA.FTZ R171, R182, UR4, -R143.reuse ;  /* 0x00000004b6ab7c23 */ /* 0x100fe2000801088f */
[----:B------:R-:W-:Y:S01]  /*92e0*/  MUFU.EX2 R176, R176 ;  /* 0x000000b000b07308 */ /* 0x000fe20000000800 */
[--C-:B------:R-:W-:Y:S01]  /*92f0*/  FFMA.FTZ R182, R192, UR4, -R143.reuse ;  /* 0x00000004c0b67c23 */ /* 0x100fe2000801088f */
[--C-:B------:R-:W-:Y:S01]  /*9300*/  FFMA.FTZ R173, R194, UR4, -R143.reuse ;  /* 0x00000004c2ad7c23 */ /* 0x100fe2000801088f */
[----:B------:R-:W-:Y:S01]  /*9310*/  FFMA.FTZ R184, R196, UR4, -R143 ;  /* 0x00000004c4b87c23 */ /* 0x000fe2000801088f */
[--C-:B------:R-:W-:Y:S01]  /*9320*/  FFMA.FTZ R175, R136, UR4, -R161.reuse ;  /* 0x0000000488af7c23 */ /* 0x100fe200080108a1 */
[--C-:B------:R-:W-:Y:S01]  /*9330*/  FFMA.FTZ R192, R138, UR4, -R161.reuse ;  /* 0x000000048ac07c23 */ /* 0x100fe200080108a1 */
[C---:B------:R-:W-:Y:S01]  /*9340*/  HMMA.16816.F32.BF16 R56, R4.reuse, R114, R56 ;  /* 0x000000720438723c */ /* 0x040fe20000041838 */
[----:B------:R-:W1:Y:S01]  /*9350*/  LDSM.16.MT88.4 R112, [R158+0x10000] ;  /* 0x010000009e70783b */ /* 0x000e620000004200 */
[----:B------:R-:W5:Y:S01]  /*9360*/  MUFU.EX2 R169, R169 ;  /* 0x000000a900a97308 */ /* 0x000f620000000800 */
[--C-:B------:R-:W-:Y:S01]  /*9370*/  FFMA.FTZ R177, R180, UR4, -R161.reuse ;  /* 0x00000004b4b17c23 */ /* 0x100fe200080108a1 */
[----:B------:R-:W-:Y:S01]  /*9380*/  FFMA.FTZ R178, R178, UR4, -R161 ;  /* 0x00000004b2b27c23 */ /* 0x000fe200080108a1 */
[----:B------:R-:W-:Y:S01]  /*9390*/  LDSM.16.MT88.4 R136, [R162+0xd000] ;  /* 0x00d00000a288783b */ /* 0x000fe20000004200 */
[--C-:B------:R-:W-:Y:S01]  /*93a0*/  FFMA.FTZ R179, R166, UR4, -R143.reuse ;  /* 0x00000004a6b37c23 */ /* 0x100fe2000801088f */
[--C-:B------:R-:W-:Y:S01]  /*93b0*/  FFMA.FTZ R168, R168, UR4, -R143.reuse ;  /* 0x00000004a8a87c23 */ /* 0x100fe2000801088f */
[C---:B----4-:R-:W-:Y:S01]  /*93c0*/  HMMA.16816.F32.BF16 R60, R4.reuse, R108, R60 ;  /* 0x0000006c043c723c */ /* 0x050fe2000004183c */
[--C-:B------:R-:W-:Y:S01]  /*93d0*/  FFMA.FTZ R164, R164, UR4, -R143.reuse ;  /* 0x00000004a4a47c23 */ /* 0x100fe2000801088f */
[----:B------:R-:W-:Y:S01]  /*93e0*/  MUFU.EX2 R171, R171 ;  /* 0x000000ab00ab7308 */ /* 0x000fe20000000800 */
[----:B------:R-:W-:Y:S01]  /*93f0*/  FFMA.FTZ R181, R141, UR4, -R143 ;  /* 0x000000048db57c23 */ /* 0x000fe2000801088f */
[--C-:B------:R-:W-:Y:S01]  /*9400*/  FFMA.FTZ R166, R142, UR4, -R161.reuse ;  /* 0x000000048ea67c23 */ /* 0x100fe200080108a1 */
[--C-:B------:R-:W-:Y:S01]  /*9410*/  FFMA.FTZ R183, R140, UR4, -R161.reuse ;  /* 0x000000048cb77c23 */ /* 0x100fe200080108a1 */
[--C-:B------:R-:W-:Y:S01]  /*9420*/  FFMA.FTZ R160, R160, UR4, -R161.reuse ;  /* 0x00000004a0a07c23 */ /* 0x100fe200080108a1 */
[----:B------:R-:W-:Y:S01]  /*9430*/  FFMA.FTZ R159, R159, UR4, -R161 ;  /* 0x000000049f9f7c23 */ /* 0x000fe200080108a1 */
[C---:B------:R-:W-:Y:S01]  /*9440*/  HMMA.16816.F32.BF16 R64, R4.reuse, R110, R64 ;  /* 0x0000006e0440723c */ /* 0x040fe20000041840 */
[----:B------:R-:W4:Y:S01]  /*9450*/  LDSM.16.MT88.4 R108, [R157+0x4000] ;  /* 0x004000009d6c783b */ /* 0x000f220000004200 */
[----:B------:R-:W5:Y:S01]  /*9460*/  MUFU.EX2 R182, R182 ;  /* 0x000000b600b67308 */ /* 0x000f620000000800 */
[----:B------:R-:W-:Y:S01]  /*9470*/  FFMA.FTZ R153, R225, R153, R156 ;  /* 0x00000099e1997223 */ /* 0x000fe2000001009c */
[----:B------:R-:W-:Y:S01]  /*9480*/  FFMA.FTZ R154, R223, R3, R154 ;  /* 0x00000003df9a7223 */ /* 0x000fe2000001009a */
[----:B------:R-:W-:Y:S01]  /*9490*/  LDSM.16.MT88.4 R140, [R162+0xf800] ;  /* 0x00f80000a28c783b */ /* 0x000fe20000004200 */
[-C--:B------:R-:W-:Y:S01]  /*94a0*/  MOV R3, R144.reuse ;  /* 0x0000009000037202 */ /* 0x080fe20000000f00 */
[----:B------:R-:W-:Y:S01]  /*94b0*/  FADD.FTZ R150, R150, R153 ;  /* 0x0000009996967221 */ /* 0x000fe20000010000 */
[----:B---3--:R-:W-:Y:S01]  /*94c0*/  HMMA.16816.F32.BF16 R68, R4, R104, R68 ;  /* 0x000000680444723c */ /* 0x008fe20000041844 */
[----:B------:R-:W-:Y:S01]  /*94d0*/  FADD.FTZ R154, R147, R154 ;  /* 0x0000009a939a7221 */ /* 0x000fe20000010000 */
[----:B------:R-:W-:Y:S01]  /*94e0*/  MUFU.EX2 R173, R173 ;  /* 0x000000ad00ad7308 */ /* 0x000fe20000000800 */
[----:B------:R-:W-:Y:S01]  /*94f0*/  FADD.FTZ R149, R149, R150 ;  /* 0x0000009695957221 */ /* 0x000fe20000010000 */
[----:B------:R-:W-:Y:S01]  /*9500*/  @P6 MOV R3, R144 ;  /* 0x0000009000036202 */ /* 0x000fe20000000f00 */
[----:B------:R-:W-:-:S02]  /*9510*/  FADD.FTZ R151, R151, R154 ;  /* 0x0000009a97977221 */ /* 0x000fc40000010000 */
[----:B------:R-:W-:Y:S01]  /*9520*/  FADD.FTZ R148, R148, R149 ;  /* 0x0000009594947221 */ /* 0x000fe20000010000 */
[----:B------:R-:W-:Y:S01]  /*9530*/  HMMA.16816.F32.BF16 R72, R4, R106, R72 ;  /* 0x0000006a0448723c */ /* 0x000fe20000041848 */
[----:B------:R-:W3:Y:S01]  /*9540*/  LDSM.16.MT88.4 R104, [R155+0x4000] ;  /* 0x004000009b68783b */ /* 0x000ee20000004200 */
[----:B------:R-:W-:Y:S01]  /*9550*/  MUFU.EX2 R184, R184 ;  /* 0x000000b800b87308 */ /* 0x000fe20000000800 */
[----:B------:R-:W-:-:S05]  /*9560*/  FADD.FTZ R152, R152, R151 ;  /* 0x0000009798987221 */ /* 0x000fca0000010000 */
[C---:B------:R-:W-:Y:S02]  /*9570*/  HMMA.16816.F32.BF16 R32, R4.reuse, R120, R32 ;  /* 0x000000780420723c */ /* 0x040fe40000041820 */
[----:B------:R-:W-:Y:S06]  /*9580*/  MUFU.EX2 R175, R175 ;  /* 0x000000af00af7308 */ /* 0x000fec0000000800 */
[C---:B------:R-:W-:Y:S01]  /*9590*/  HMMA.16816.F32.BF16 R100, R4.reuse, R122, R100 ;  /* 0x0000007a0464723c */ /* 0x040fe20000041864 */
[----:B------:R-:W5:Y:S01]  /*95a0*/  LDSM.16.MT88.4 R120, [R162+0xe800] ;  /* 0x00e80000a278783b */ /* 0x000f620000004200 */
[----:B------:R-:W5:Y:S06]  /*95b0*/  MUFU.EX2 R192, R192 ;  /* 0x000000c000c07308 */ /* 0x000f6c0000000800 */
[C---:B--2---:R-:W-:Y:S02]  /*95c0*/  HMMA.16816.F32.BF16 R36, R4.reuse, R116, R36 ;  /* 0x000000740424723c */ /* 0x044fe40000041824 */
[----:B------:R-:W-:Y:S06]  /*95d0*/  MUFU.EX2 R177, R177 ;  /* 0x000000b100b17308 */ /* 0x000fec0000000800 */
[C---:B------:R-:W-:Y:S01]  /*95e0*/  HMMA.16816.F32.BF16 R40, R4.reuse, R118, R40 ;  /* 0x000000760428723c */ /* 0x040fe20000041828 */
[----:B------:R-:W-:Y:S01]  /*95f0*/  LDSM.16.MT88.4 R116, [R158+0xe800] ;  /* 0x00e800009e74783b */ /* 0x000fe20000004200 */
[----:B------:R-:W2:Y:S06]  /*9600*/  MUFU.EX2 R178, R178 ;  /* 0x000000b200b27308 */ /* 0x000eac0000000800 */
[C---:B------:R-:W-:Y:S02]  /*9610*/  HMMA.16816.F32.BF16 R8, R4.reuse, R12, R8 ;  /* 0x0000000c0408723c */ /* 0x040fe40000041808 */
[----:B------:R-:W-:Y:S06]  /*9620*/  MUFU.EX2 R168, R168 ;  /* 0x000000a800a87308 */ /* 0x000fec0000000800 */
[C---:B------:R-:W-:Y:S01]  /*9630*/  HMMA.16816.F32.BF16 R12, R4.reuse, R14, R124 ;  /* 0x0000000e040c723c */ /* 0x040fe2000004187c */
[----:B------:R-:W-:Y:S01]  /*9640*/  LDSM.16.MT88.4 R124, [R155+0x800] ;  /* 0x000800009b7c783b */ /* 0x000fe20000004200 */
[----:B------:R-:W2:Y:S06]  /*9650*/  MUFU.EX2 R179, R179 ;  /* 0x000000b300b37308 */ /* 0x000eac0000000800 */
[C---:B-1----:R-:W-:Y:S02]  /*9660*/  HMMA.16816.F32.BF16 R76, R4.reuse, R112, R76 ;  /* 0x00000070044c723c */ /* 0x042fe4000004184c */
[----:B------:R-:W-:Y:S06]  /*9670*/  MUFU.EX2 R164, R164 ;  /* 0x000000a400a47308 */ /* 0x000fec0000000800 */
[C---:B------:R-:W-:Y:S01]  /*9680*/  HMMA.16816.F32.BF16 R80, R4.reuse, R114, R80 ;  /* 0x000000720450723c */ /* 0x040fe20000041850 */
[----:B------:R-:W1:Y:S01]  /*9690*/  LDSM.16.MT88.4 R112, [R158+0xc800] ;  /* 0x00c800009e70783b */ /* 0x000e620000004200 */
[----:B------:R-:W-:Y:S06]  /*96a0*/  MUFU.EX2 R181, R181 ;  /* 0x000000b500b57308 */ /* 0x000fec0000000800 */
[C---:B----4-:R-:W-:Y:S02]  /*96b0*/  HMMA.16816.F32.BF16 R84, R4.reuse, R108, R84 ;  /* 0x0000006c0454723c */ /* 0x050fe40000041854 */
[----:B------:R-:W-:Y:S06]  /*96c0*/  MUFU.EX2 R166, R166 ;  /* 0x000000a600a67308 */ /* 0x000fec0000000800 */
[C---:B------:R-:W-:Y:S01]  /*96d0*/  HMMA.16816.F32.BF16 R88, R4.reuse, R110, R88 ;  /* 0x0000006e0458723c */ /* 0x040fe20000041858 */
[----:B------:R-:W4:Y:S01]  /*96e0*/  LDSM.16.MT88.4 R108, [R157+0x2800] ;  /* 0x002800009d6c783b */ /* 0x000f220000004200 */
[----:B------:R-:W2:Y:S06]  /*96f0*/  MUFU.EX2 R183, R183 ;  /* 0x000000b700b77308 */ /* 0x000eac0000000800 */
[C---:B---3--:R-:W-:Y:S02]  /*9700*/  HMMA.16816.F32.BF16 R92, R4.reuse, R104, R92 ;  /* 0x00000068045c723c */ /* 0x048fe4000004185c */
[----:B------:R-:W-:Y:S06]  /*9710*/  MUFU.EX2 R160, R160 ;  /* 0x000000a000a07308 */ /* 0x000fec0000000800 */
[----:B------:R-:W-:Y:S01]  /*9720*/  HMMA.16816.F32.BF16 R4, R4, R106, R96 ;  /* 0x0000006a0404723c */ /* 0x000fe20000041860 */
[----:B-----5:R-:W-:Y:S01]  /*9730*/  F2FP.BF16.F32.PACK_AB R96, R170, R163 ;  /* 0x000000a3aa60723e */ /* 0x020fe200000010ff */
        /* <DEDUP_REMOVED lines=14> */
[C---:B------:R-:W-:Y:S01]  /*9820*/  HMMA.16816.F32.BF16 R40, R96.reuse, R122, R40 ;  /* 0x0000007a6028723c */ /* 0x040fe20000041828 */
[----:B------:R-:W5:Y:S07]  /*9830*/  LDSM.16.MT88.4 R120, [R158+0x10800] ;  /* 0x010800009e78783b */ /* 0x000f6e0000004200 */
[C---:B-1----:R-:W-:Y:S08]  /*9840*/  HMMA.16816.F32.BF16 R16, R96.reuse, R112, R16 ;  /* 0x000000706010723c */ /* 0x042ff00000041810 */
[C---:B------:R-:W-:Y:S01]  /*9850*/  HMMA.16816.F32.BF16 R20, R96.reuse, R114, R20 ;  /* 0x000000726014723c */ /* 0x040fe20000041814 */
[----:B------:R-:W1:Y:S07]  /*9860*/  LDSM.16.MT88.4 R112, [R162+0x10800] ;  /* 0x01080000a270783b */ /* 0x000e6e0000004200 */
[C---:B------:R-:W-:Y:S08]  /*9870*/  HMMA.16816.F32.BF16 R44, R96.reuse, R116, R44 ;  /* 0x00000074602c723c */ /* 0x040ff0000004182c */
[C---:B------:R-:W-:Y:S01]  /*9880*/  HMMA.16816.F32.BF16 R48, R96.reuse, R118, R48 ;  /* 0x000000766030723c */ /* 0x040fe20000041830 */
[----:B------:R-:W2:Y:S07]  /*9890*/  LDSM.16.MT88.4 R116, [R157+0x4800] ;  /* 0x004800009d74783b */ /* 0x000eae0000004200 */
[C---:B----4-:R-:W-:Y:S08]  /*98a0*/  HMMA.16816.F32.BF16 R52, R96.reuse, R108, R52 ;  /* 0x0000006c6034723c */ /* 0x050ff00000041834 */
[C---:B------:R-:W-:Y:S01]  /*98b0*/  HMMA.16816.F32.BF16 R56, R96.reuse, R110, R56 ;  /* 0x0000006e6038723c */ /* 0x040fe20000041838 */
[----:B------:R-:W4:Y:S07]  /*98c0*/  LDSM.16.MT88.4 R108, [R155+0x4800] ;  /* 0x004800009b6c783b */ /* 0x000f2e0000004200 */
        /* <DEDUP_REMOVED lines=20> */
[----:B------:R-:W-:Y:S07]  /*9a10*/  LDSM.16.MT88.4 R116, [R158+0xf000] ;  /* 0x00f000009e74783b */ /* 0x000fee0000004200 */
[----:B----4-:R-:W-:Y:S01]  /*9a20*/  HMMA.16816.F32.BF16 R92, R96, R108, R92 ;  /* 0x0000006c605c723c */ /* 0x010fe2000004185c */
        /* <DEDUP_REMOVED lines=13> */
[----:B-----5:R-:W-:Y:S01]  /*9b00*/  HMMA.16816.F32.BF16 R36, R108, R120, R36 ;  /* 0x000000786c24723c */ /* 0x020fe20000041824 */
        /* <DEDUP_REMOVED lines=68> */
[----:B------:R-:W-:Y:S02]  /*9f50*/  @P6 MOV R132, R146 ;  /* 0x0000009200846202 */ /* 0x000fe40000000f00 */
[----:B------:R-:W-:-:S03]  /*9f60*/  MOV R133, R145 ;  /* 0x0000009100857202 */ /* 0x000fc60000000f00 */
        /* <DEDUP_REMOVED lines=9> */
.L_x_1618:
[----:B------:R-:W-:-:S07]  /*a000*/  IADD3 R215, PT, PT, R133, -0x1, RZ ;  /* 0xffffffff85d77810 */ /* 0x000fce0007ffe0ff */
.L_x_1623:
[----:B------:R-:W-:-:S13]  /*a010*/  ISETP.GE.AND P1, PT, R215, R212, PT ;  /* 0x000000d4d700720c */ /* 0x000fda0003f26270 */
[----:B------:R-:W-:Y:S05]  /*a020*/  @!P1 BRA `(.L_x_1624) ;  /* 0x0000003c006c9947 */ /* 0x000fea0003800000 */
[----:B------:R-:W-:Y:S01]  /*a030*/  SHF.R.U32.HI R5, RZ, 0x1, R188 ;  /* 0x00000001ff057819 */ /* 0x000fe200000116bc */
[----:B------:R-:W-:Y:S01]  /*a040*/  IMAD.SHL.U32 R203, R188, 0x2, RZ ;  /* 0x00000002bccb7824 */ /* 0x000fe200078e00ff */
[----:B------:R-:W1:Y:S01]  /*a050*/  LDC.64 R198, c[0x0][0x3c0] ;  /* 0x0000f000ffc67b82 */ /* 0x000e620000000a00 */
[----:B------:R-:W2:Y:S01]  /*a060*/  S2R R188, SR_TID.X ;  /* 0x0000000000bc7919 */ /* 0x000ea20000002100 */
[----:B------:R-:W3:Y:S01]  /*a070*/  LDCU UR4, c[0x0][0x440] ;  /* 0x00008800ff0477ac */ /* 0x000ee20008000800 */
[----:B------:R-:W-:Y:S01]  /*a080*/  LOP3.LUT R5, R0, 0x8, R5, 0x78, !PT ;  /* 0x0000000800057812 */ /* 0x000fe200078e7805 */
[----:B------:R-:W-:Y:S01]  /*a090*/  IMAD.MOV.U32 R184, RZ, RZ, 0x20 ;  /* 0x00000020ffb87424 */ /* 0x000fe200078e00ff */
[----:B------:R-:W-:Y:S01]  /*a0a0*/  LOP3.LUT R203, R203, 0x6, RZ, 0xc0, !PT ;  /* 0x00000006cbcb7812 */ /* 0x000fe200078ec0ff */
[----:B------:R-:W-:Y:S01]  /*a0b0*/  IMAD.MOV.U32 R0, RZ, RZ, R132 ;  /* 0x000000ffff007224 */ /* 0x000fe200078e0084 */
[----:B------:R-:W-:Y:S01]  /*a0c0*/  LOP3.LUT R185, R5, 0x200, R2, 0xf8, !PT ;  /* 0x0000020005b97812 */ /* 0x000fe200078ef802 */
[----:B------:R-:W4:Y:S01]  /*a0d0*/  S2UR UR7, SR_CgaCtaId ;  /* 0x00000000000779c3 */ /* 0x000f220000008800 */
[----:B------:R-:W-:Y:S01]  /*a0e0*/  SEL R184, R184, 0xffffffe0, !P0 ;  /* 0xffffffe0b8b87807 */ /* 0x000fe20004000000 */
[----:B------:R-:W-:Y:S01]  /*a0f0*/  IMAD.MOV.U32 R2, RZ, RZ, R3 ;  /* 0x000000ffff027224 */ /* 0x000fe200078e0003 */
[----:B------:R-:W-:Y:S01]  /*a100*/  LEA R185, R185, UR5, 0x1 ;  /* 0x00000005b9b97c11 */ /* 0x000fe2000f8e08ff */
[----:B------:R-:W-:Y:S01]  /*a110*/  VIADD R202, R207, 0x8 ;  /* 0x00000008cfca7836 */ /* 0x000fe20000000000 */
[----:B------:R-:W-:Y:S01]  /*a120*/  UMOV UR8, 0x400 ;  /* 0x0000040000087882 */ /* 0x000fe20000000000 */
[----:B------:R-:W-:Y:S01]  /*a130*/  IMAD.MOV.U32 R183, RZ, RZ, 0x40 ;  /* 0x00000040ffb77424 */ /* 0x000fe200078e00ff */
[C---:B------:R-:W-:Y:S01]  /*a140*/  IADD3 R218, PT, PT, R185.reuse, 0xc000, RZ ;  /* 0x0000c000b9da7810 */ /* 0x040fe20007ffe0ff */
[----:B------:R-:W-:Y:S01]  /*a150*/  IMAD.IADD R184, R184, 0x1, R185 ;  /* 0x00000001b8b87824 */ /* 0x000fe200078e02b9 */
[----:B------:R-:W1:Y:S01]  /*a160*/  LDCU UR9, c[0x0][0x440] ;  /* 0x00008800ff0977ac */ /* 0x000e620008000800 */
[----:B------:R-:W-:Y:S01]  /*a170*/  VIADD R217, R185, 0xc040 ;  /* 0x0000c040b9d97836 */ /* 0x000fe20000000000 */
[----:B---3--:R-:W-:Y:S01]  /*a180*/  ISETP.GE.AND P3, PT, R187, UR4, PT ;  /* 0x00000004bb007c0c */ /* 0x008fe2000bf66270 */
[----:B------:R-:W3:Y:S01]  /*a190*/  LDCU UR6, c[0x0][0x50c] ;  /* 0x0000a180ff0677ac */ /* 0x000ee20008000800 */
[C---:B-1----:R-:W-:Y:S01]  /*a1a0*/  SHF.L.U64.HI R201, R198.reuse, 0x4, R199 ;  /* 0x00000004c6c97819 */ /* 0x042fe200000102c7 */
[----:B------:R-:W1:Y:S01]  /*a1b0*/  LDCU UR4, c[0x0][0x45c] ;  /* 0x00008b80ff0477ac */ /* 0x000e620008000800 */
[----:B------:R-:W-:Y:S01]  /*a1c0*/  SHF.L.U32 R200, R198, 0x4, RZ ;  /* 0x00000004c6c87819 */ /* 0x000fe200000006ff */
[----:B----4-:R-:W-:Y:S01]  /*a1d0*/  ULEA UR7, UR7, UR8, 0x18 ;  /* 0x0000000807077291 */ /* 0x010fe2000f8ec0ff */
[C---:B--2---:R-:W-:Y:S01]  /*a1e0*/  IMAD.SHL.U32 R182, R188.reuse, 0x40, RZ ;  /* 0x00000040bcb67824 */ /* 0x044fe200078e00ff */
[C---:B------:R-:W-:Y:S01]  /*a1f0*/  LOP3.LUT P0, RZ, R188.reuse, 0x2, RZ, 0xc0, !PT ;  /* 0x00000002bcff7812 */ /* 0x040fe2000780c0ff */
[----:B------:R-:W-:-:S03]  /*a200*/  IMAD.SHL.U32 R216, R188, 0x20, RZ ;  /* 0x00000020bcd87824 */ /* 0x000fc600078e00ff */
[----:B------:R-:W-:Y:S02]  /*a210*/  LOP3.LUT R181, R182, 0x400, RZ, 0xc0, !PT ;  /* 0x00000400b6b57812 */ /* 0x000fe400078ec0ff */
[----:B------:R-:W-:Y:S01]  /*a220*/  SEL R180, R186, 0xffffffe0, !P0 ;  /* 0xffffffe0bab47807 */ /* 0x000fe20004000000 */
[----:B---3--:R-:W-:Y:S06]  /*a230*/  BRA `(.L_x_1625) ;  /* 0x0000000400487947 */ /* 0x008fec0003800000 */
.L_x_1627:
        /* <DEDUP_REMOVED lines=14> */
[----:B------:R1:W-:Y:S01]  /*a320*/  @!P3 LDGSTS.E.BYPASS.LTC128B.128 [R214+0x6000], desc[UR14][R18.64] ;  /* 0x0600000012d6bfae */ /* 0x0003e2000b981a0e */
[----:B------:R-:W-:Y:S02]  /*a330*/  LEA.HI.X R5, R4, R15, R5, 0x5, P4 ;  /* 0x0000000f04057211 */ /* 0x000fe400020f2c05 */
[----:B------:R-:W-:Y:S01]  /*a340*/  IADD3 R3, P4, PT, R3, R8, RZ ;  /* 0x0000000803037210 */ /* 0x000fe20007f9e0ff */
[----:B------:R1:W-:Y:S04]  /*a350*/  @P3 STS.128 [R214+0x6000], RZ ;  /* 0x006000ffd6003388 */ /* 0x0003e80000000c00 */
[----:B------:R-:W-:Y:S01]  /*a360*/  @!PT LDS RZ, [RZ] ;  /* 0x00000000fffff984 */ /* 0x000fe20000000800 */
[----:B------:R-:W-:Y:S01]  /*a370*/  @!PT LDS RZ, [RZ] ;  /* 0x00000000fffff984 */ /* 0x000fe20000000800 */
[----:B------:R-:W-:Y:S01]  /*a380*/  @!PT LDS RZ, [RZ] ;  /* 0x00000000fffff984 */ /* 0x000fe20000000800 */
[----:B------:R1:W-:Y:S01]  /*a390*/  @!P1 LDGSTS.E.BYPASS.LTC128B.128 [R214+0x8000], desc[UR14][R18.64+0x80] ;  /* 0x0800008012d69fae */ /* 0x0003e2000b981a0e */
[--C-:B------:R-:W-:Y:S01]  /*a3a0*/  IMAD.X R6, R6, 0x1, R15.reuse, P4 ;  /* 0x0000000106067824 */ /* 0x100fe200020e060f */
[CC--:B------:R-:W-:Y:S02]  /*a3b0*/  LEA R14, P4, R8.reuse, R211.reuse, 0x1 ;  /* 0x000000d3080e7211 */ /* 0x0c0fe400078808ff */
[----:B------:R1:W-:Y:S02]  /*a3c0*/  @P1 STS.128 [R214+0x8000], RZ ;  /* 0x008000ffd6001388 */ /* 0x0003e40000000c00 */
[-C--:B------:R-:W-:Y:S02]  /*a3d0*/  LEA.HI.X R15, R8, R210.reuse, R15, 0x1, P4 ;  /* 0x000000d2080f7211 */ /* 0x080fe400020f0c0f */
[----:B------:R-:W-:Y:S01]  /*a3e0*/  @!PT LDS RZ, [RZ] ;  /* 0x00000000fffff984 */ /* 0x000fe20000000800 */
[----:B------:R-:W-:Y:S01]  /*a3f0*/  @!PT LDS RZ, [RZ] ;  /* 0x00000000fffff984 */ /* 0x000fe20000000800 */
[----:B------:R-:W-:Y:S01]  /*a400*/  @!PT LDS RZ, [RZ] ;  /* 0x00000000fffff984 */ /* 0x000fe20000000800 */
[----:B------:R1:W-:Y:S01]  /*a410*/  @!P0 LDGSTS.E.BYPASS.LTC128B.128 [R214+0xa000], desc[UR14][R18.64+0x100] ;  /* 0x0a00010012d68fae */ /* 0x0003e2000b981a0e */
[CC--:B------:R-:W-:Y:S03]  /*a420*/  LEA R16, P4, R3.reuse, R211.reuse, 0x1 ;  /* 0x000000d303107211 */ /* 0x0c0fe600078808ff */
[----:B------:R1:W-:Y:S01]  /*a430*/  @P0 STS.128 [R214+0xa000], RZ ;  /* 0x00a000ffd6000388 */ /* 0x0003e20000000c00 */
[-C--:B------:R-:W-:Y:S02]  /*a440*/  LEA.HI.X R17, R3, R210.reuse, R6, 0x1, P4 ;  /* 0x000000d203117211 */ /* 0x080fe400020f0c06 */
        /* <DEDUP_REMOVED lines=49> */
.L_x_1625:
[----:B------:R-:W-:Y:S04]  /*a760*/  DEPBAR.LE SB0, 0x0 ;  /* 0x000080000000791a */ /* 0x000fe80000000000 */
[----:B------:R-:W-:Y:S01]  /*a770*/  BAR.SYNC.DEFER_BLOCKING 0x0 ;  /* 0x0000000000007b1d */ /* 0x000fe20000010000 */
[----:B------:R-:W-:Y:S01]  /*a780*/  IMAD.SHL.U32 R221, R188, 0x8, RZ ;  /* 0x00000008bcdd7824 */ /* 0x000fe200078e00ff */
[----:B------:R-:W-:Y:S01]  /*a790*/  LOP3.LUT R189, R216, 0x7c00, RZ, 0xc0, !PT ;  /* 0x00007c00d8bd7812 */ /* 0x000fe200078ec0ff */
[----:B------:R-:W-:Y:S01]  /*a7a0*/  IMAD.WIDE.U32 R176, R215, R198, RZ ;  /* 0x000000c6d7b07225 */ /* 0x000fe200078e00ff */
[----:B------:R-:W-:Y:S02]  /*a7b0*/  SHF.R.U32.HI R190, RZ, 0x1, R188 ;  /* 0x00000001ffbe7819 */ /* 0x000fe400000116bc */
        /* <DEDUP_REMOVED lines=14> */
[CC--:B------:R-:W-:Y:S01]  /*a8a0*/  LEA R226, P5, R179.reuse, R209.reuse, 0x1 ;  /* 0x000000d1b3e27211 */ /* 0x0c0fe200078a08ff */
[----:B------:R-:W-:Y:S01]  /*a8b0*/  UMOV UR5, UR7 ;  /* 0x0000000700057c82 */ /* 0x000fe20008000000 */
[----:B------:R-:W-:Y:S03]  /*a8c0*/  IADD3 R34, P4, PT, R179, R200, RZ ;  /* 0x000000c8b3227210 */ /* 0x000fe60007f9e0ff */
[----:B------:R-:W-:Y:S01]  /*a8d0*/  @P3 STS.128 [R214+0xc000], RZ ;  /* 0x00c000ffd6003388 */ /* 0x000fe20000000c00 */
[----:B------:R-:W-:Y:S02]  /*a8e0*/  ISETP.GE.AND P3, PT, R187, UR9, PT ;  /* 0x00000009bb007c0c */ /* 0x000fe4000bf66270 */
[-C--:B------:R-:W-:Y:S03]  /*a8f0*/  LEA.HI.X R227, R179, R208.reuse, R177, 0x1, P5 ;  /* 0x000000d0b3e37211 */ /* 0x080fe600028f0cb1 */
[----:B------:R-:W-:Y:S01]  /*a900*/  @!PT LDS RZ, [RZ] ;  /* 0x00000000fffff984 */ /* 0x000fe20000000800 */
[----:B------:R-:W-:Y:S01]  /*a910*/  @!PT LDS RZ, [RZ] ;  /* 0x00000000fffff984 */ /* 0x000fe20000000800 */
[----:B------:R-:W-:Y:S01]  /*a920*/  @!PT LDS RZ, [RZ] ;  /* 0x00000000fffff984 */ /* 0x000fe20000000800 */
[----:B------:R-:W-:Y:S01]  /*a930*/  @!P1 LDGSTS.E.BYPASS.LTC128B.128 [R214+0xe000], desc[UR14][R228.64+0x80] ;  /* 0x0e000080e4d69fae */ /* 0x000fe2000b981a0e */
[----:B------:R-:W-:Y:S01]  /*a940*/  IMAD.X R33, R177, 0x1, R201, P4 ;  /* 0x00000001b1217824 */ /* 0x000fe200020e06c9 */
[----:B------:R-:W-:Y:S04]  /*a950*/  LEA R178, P4, R34, R209, 0x1 ;  /* 0x000000d122b27211 */ /* 0x000fe800078808ff */
[----:B------:R-:W-:Y:S01]  /*a960*/  @P1 STS.128 [R214+0xe000], RZ ;  /* 0x00e000ffd6001388 */ /* 0x000fe20000000c00 */
[----:B------:R-:W-:Y:S02]  /*a970*/  LEA R176, P2, R198, R179, 0x5 ;  /* 0x000000b3c6b07211 */ /* 0x000fe400078428ff */
        /* <DEDUP_REMOVED lines=8> */
[--C-:B------:R-:W-:Y:S02]  /*aa00*/  LOP3.LUT R133, R187, 0x1c0, R182.reuse, 0xf8, !PT ;  /* 0x000001c0bb857812 */ /* 0x100fe400078ef8b6 */
[----:B------:R-:W-:Y:S03]  /*aa10*/  LEA.HI.X R33, R176, R208, R35, 0x1, P2 ;  /* 0x000000d0b0217211 */ /* 0x000fe600010f0c23 */
[----:B------:R-:W-:Y:S01]  /*aa20*/  @!PT LDS RZ, [RZ] ;  /* 0x00000000fffff984 */ /* 0x000fe20000000800 */
[----:B------:R-:W-:Y:S01]  /*aa30*/  @!PT LDS RZ, [RZ] ;  /* 0x00000000fffff984 */ /* 0x000fe20000000800 */
[----:B------:R-:W-:Y:S01]  /*aa40*/  @!PT LDS RZ, [RZ] ;  /* 0x00000000fffff984 */ /* 0x000fe20000000800 */
[----:B------:R-:W-:Y:S01]  /*aa50*/  @!P3 LDGSTS.E.BYPASS.LTC128B.128 [R214+0xc800], desc[UR14][R226.64] ;  /* 0x0c800000e2d6bfae */ /* 0x000fe2000b981a0e */
[----:B------:R-:W-:Y:S02]  /*aa60*/  LOP3.LUT R132, R189, 0x200, R182, 0xf8, !PT ;  /* 0x00000200bd847812 */ /* 0x000fe400078ef8b6 */
[----:B------:R-:W-:Y:S03]  /*aa70*/  LOP3.LUT R3, R190, 0x8, RZ, 0xc0, !PT ;  /* 0x00000008be037812 */ /* 0x000fe600078ec0ff */
[----:B------:R-:W-:Y:S01]  /*aa80*/  @P3 STS.128 [R214+0xc800], RZ ;  /* 0x00c800ffd6003388 */ /* 0x000fe20000000c00 */
[----:B------:R-:W-:Y:S02]  /*aa90*/  LOP3.LUT R196, R133, 0x8, R188, 0x78, !PT ;  /* 0x0000000885c47812 */ /* 0x000fe400078e78bc */
        /* <DEDUP_REMOVED lines=9> */
[----:B------:R-:W-:Y:S05]  /*ab30*/  VIADD R191, R196, UR5 ;  /* 0x00000005c4bf7c36 */ /* 0x000fea0008000000 */
[----:B------:R-:W-:Y:S01]  /*ab40*/  @!PT LDS RZ, [RZ] ;  /* 0x00000000fffff984 */ /* 0x000fe20000000800 */
[----:B------:R-:W-:Y:S01]  /*ab50*/  @!PT LDS RZ, [RZ] ;  /* 0x00000000fffff984 */ /* 0x000fe20000000800 */
[----:B------:R-:W-:Y:S01]  /*ab60*/  @!PT LDS RZ, [RZ] ;  /* 0x00000000fffff984 */ /* 0x000fe20000000800 */
[----:B------:R-:W-:Y:S01]  /*ab70*/  @!P0 LDGSTS.E.BYPASS.LTC128B.128 [R214+0x10800], desc[UR14][R226.64+0x100] ;  /* 0x10800100e2d68fae */ /* 0x000fe2000b981a0e */
[--C-:B------:R-:W-:Y:S02]  /*ab80*/  IMAD.IADD R195, R180, 0x1, R197.reuse ;  /* 0x00000001b4c37824 */ /* 0x100fe400078e02c5 */
[----:B------:R-:W-:Y:S03]  /*ab90*/  IMAD.IADD R194, R191, 0x1, R180 ;  /* 0x00000001bfc27824 */ /* 0x000fe600078e02b4 */
        /* <DEDUP_REMOVED lines=32> */
[----:B------:R-:W4:Y:S06]  /*ada0*/  LDSM.16.M88.4 R136, [R196+UR5+0x6000] ;  /* 0x00600005c488783b */ /* 0x000f2c0008000200 */
[----:B------:R-:W5:Y:S06]  /*adb0*/  LDSM.16.M88.4 R140, [R196+UR5+0x6800] ;  /* 0x00680005c48c783b */ /* 0x000f6c0008000200 */
[----:B------:R-:W1:Y:S06]  /*adc0*/  LDSM.16.M88.4 R144, [R196+UR5+0x7000] ;  /* 0x00700005c490783b */ /* 0x000e6c0008000200 */
[----:B------:R-:W0:Y:S06]  /*add0*/  LDGDEPBAR ;  /* 0x00000000000079af */ /* 0x000e2c0000000000 */
[----:B------:R-:W3:Y:S06]  /*ade0*/  LDSM.16.M88.4 R148, [R196+UR5+0x7800] ;  /* 0x00780005c494783b */ /* 0x000eec0008000200 */
[----:B------:R-:W-:Y:S06]  /*adf0*/  LDSM.16.M88.4 R152, [R195] ;  /* 0x00000000c398783b */ /* 0x000fec0000000200 */
[----:B------:R-:W3:Y:S01]  /*ae00*/  LDSM.16.M88.4 R156, [R194+0x6000] ;  /* 0x00600000c29c783b */ /* 0x000ee20000000200 */
[C---:B----4-:R-:W-:Y:S05]  /*ae10*/  HMMA.16816.F32.BF16 R4, R132.reuse, R136, RZ ;  /* 0x000000888404723c */ /* 0x050fea00000418ff */
[----:B------:R-:W4:Y:S01]  /*ae20*/  LDSM.16.M88.4 R160, [R194+0x6800] ;  /* 0x00680000c2a0783b */ /* 0x000f220000000200 */
[----:B------:R-:W-:Y:S05]  /*ae30*/  SEL R136, R183, 0xffffffc0, !P2 ;  /* 0xffffffc0b7887807 */ /* 0x000fea0005000000 */
[----:B------:R-:W4:Y:S01]  /*ae40*/  LDSM.16.M88.4 R164, [R194+0x7000] ;  /* 0x00700000c2a4783b */ /* 0x000f220000000200 */
[C---:B------:R-:W-:Y:S01]  /*ae50*/  HMMA.16816.F32.BF16 R8, R132.reuse, R138, RZ ;  /* 0x0000008a8408723c */ /* 0x040fe200000418ff */
[----:B------:R-:W-:Y:S02]  /*ae60*/  IMAD.IADD R193, R136, 0x1, R197 ;  /* 0x0000000188c17824 */ /* 0x000fe400078e02c5 */
[----:B------:R-:W-:Y:S02]  /*ae70*/  IMAD.IADD R191, R191, 0x1, R136 ;  /* 0x00000001bfbf7824 */ /* 0x000fe400078e0288 */
[----:B------:R-:W4:Y:S01]  /*ae80*/  LDSM.16.M88.4 R136, [R194+0x7800] ;  /* 0x00780000c288783b */ /* 0x000f220000000200 */
[C---:B------:R-:W-:Y:S02]  /*ae90*/  IMAD.IADD R192, R180.reuse, 0x1, R193 ;  /* 0x00000001b4c07824 */ /* 0x040fe400078e02c1 */
[C---:B-----5:R-:W-:Y:S01]  /*aea0*/  HMMA.16816.F32.BF16 R12, R132.reuse, R140, RZ ;  /* 0x0000008c840c723c */ /* 0x060fe200000418ff */
[----:B------:R-:W-:Y:S02]  /*aeb0*/  IMAD.IADD R3, R180, 0x1, R191 ;  /* 0x00000001b4037824 */ /* 0x000fe400078e02bf */
[----:B------:R-:W-:Y:S05]  /*aec0*/  LDSM.16.M88.4 R168, [R193] ;  /* 0x00000000c1a8783b */ /* 0x000fea0000000200 */
[C---:B------:R-:W-:Y:S01]  /*aed0*/  HMMA.16816.F32.BF16 R16, R132.reuse, R142, RZ ;  /* 0x0000008e8410723c */ /* 0x040fe200000418ff */
[----:B------:R-:W5:Y:S06]  /*aee0*/  LDSM.16.M88.4 R172, [R191+0x6000] ;  /* 0x00600000bfac783b */ /* 0x000f6c0000000200 */
[----:B------:R-:W-:Y:S01]  /*aef0*/  LDSM.16.M88.4 R140, [R191+0x7000] ;  /* 0x00700000bf8c783b */ /* 0x000fe20000000200 */
[C---:B-1----:R-:W-:Y:S05]  /*af00*/  HMMA.16816.F32.BF16 R20, R132.reuse, R144, RZ ;  /* 0x000000908414723c */ /* 0x042fea00000418ff */
[----:B--2---:R-:W-:Y:S03]  /*af10*/  LDSM.16.M88.4 R176, [R194+0x8000] ;  /* 0x00800000c2b0783b */ /* 0x004fe60000000200 */
[C---:B------:R-:W-:Y:S03]  /*af20*/  HMMA.16816.F32.BF16 R24, R132.reuse, R146, RZ ;  /* 0x000000928418723c */ /* 0x040fe600000418ff */
[----:B------:R-:W-:Y:S05]  /*af30*/  LDSM.16.M88.4 R144, [R191+0x7800] ;  /* 0x00780000bf90783b */ /* 0x000fea0000000200 */
[C---:B---3--:R-:W-:Y:S08]  /*af40*/  HMMA.16816.F32.BF16 R28, R132.reuse, R148, RZ ;  /* 0x00000094841c723c */ /* 0x048ff000000418ff */
[----:B------:R-:W-:Y:S01]  /*af50*/  HMMA.16816.F32.BF16 R32, R132, R150, RZ ;  /* 0x000000968420723c */ /* 0x000fe200000418ff */
[----:B------:R-:W1:Y:S06]  /*af60*/  LDSM.16.M88.4 R132, [R191+0x6800] ;  /* 0x00680000bf84783b */ /* 0x000e6c0000000200 */
[----:B------:R-:W-:Y:S01]  /*af70*/  LDSM.16.M88.4 R148, [R192] ;  /* 0x00000000c094783b */ /* 0x000fe20000000200 */
[C---:B------:R-:W-:Y:S08]  /*af80*/  HMMA.16816.F32.BF16 R4, R152.reuse, R156, R4 ;  /* 0x0000009c9804723c */ /* 0x040ff00000041804 */
[C---:B------:R-:W-:Y:S01]  /*af90*/  HMMA.16816.F32.BF16 R8, R152.reuse, R158, R8 ;  /* 0x0000009e9808723c */ /* 0x040fe20000041808 */
[----:B------:R-:W2:Y:S07]  /*afa0*/  LDSM.16.M88.4 R156, [R3+0x6000] ;  /* 0x00600000039c783b */ /* 0x000eae0000000200 */
[C---:B----4-:R-:W-:Y:S08]  /*afb0*/  HMMA.16816.F32.BF16 R12, R152.reuse, R160, R12 ;  /* 0x000000a0980c723c */ /* 0x050ff0000004180c */
        /* <DEDUP_REMOVED lines=9> */
[C---:B-----5:R-:W-:Y:S08]  /*b050*/  HMMA.16816.F32.BF16 R4, R168.reuse, R172, R4 ;  /* 0x000000aca804723c */ /* 0x060ff00000041804 */
[C---:B------:R-:W-:Y:S01]  /*b060*/  HMMA.16816.F32.BF16 R8, R168.reuse, R174, R8 ;  /* 0x000000aea808723c */ /* 0x040fe20000041808 */
[----:B------:R-:W5:Y:S07]  /*b070*/  LDSM.16.M88.4 R172, [R196+UR5+0x8000] ;  /* 0x00800005c4ac783b */ /* 0x000f6e0008000200 */
        /* <DEDUP_REMOVED lines=10> */
[C---:B--2---:R-:W-:Y:S08]  /*b120*/  HMMA.16816.F32.BF16 R4, R148.reuse, R156, R4 ;  /* 0x0000009c9404723c */ /* 0x044ff00000041804 */
[C---:B------:R-:W-:Y:S01]  /*b130*/  HMMA.16816.F32.BF16 R8, R148.reuse, R158, R8 ;  /* 0x0000009e9408723c */ /* 0x040fe20000041808 */
[----:B------:R-:W-:Y:S07]  /*b140*/  LDSM.16.M88.4 R156, [R193+0x2000] ;  /* 0x00200000c19c783b */ /* 0x000fee0000000200 */
[C---:B---3--:R-:W-:Y:S08]  /*b150*/  HMMA.16816.F32.BF16 R12, R148.reuse, R136, R12 ;  /* 0x00000088940c723c */ /* 0x048ff0000004180c */
[C---:B------:R-:W-:Y:S01]  /*b160*/  HMMA.16816.F32.BF16 R16, R148.reuse, R138, R16 ;  /* 0x0000008a9410723c */ /* 0x040fe20000041810 */
[----:B------:R-:W2:Y:S07]  /*b170*/  LDSM.16.M88.4 R136, [R194+0x8800] ;  /* 0x00880000c288783b */ /* 0x000eae0000000200 */
[C---:B----4-:R-:W-:Y:S08]  /*b180*/  HMMA.16816.F32.BF16 R20, R148.reuse, R152, R20 ;  /* 0x000000989414723c */ /* 0x050ff00000041814 */
        /* <DEDUP_REMOVED lines=8> */
[----:B------:R-:W-:Y:S07]  /*b210*/  LDSM.16.M88.4 R172, [R3+0x8000] ;  /* 0x0080000003ac783b */ /* 0x000fee0000000200 */
[C---:B-1----:R-:W-:Y:S08]  /*b220*/  HMMA.16816.F32.BF16 R12, R164.reuse, R132, R12 ;  /* 0x00000084a40c723c */ /* 0x042ff0000004180c */
[C---:B------:R-:W-:Y:S01]  /*b230*/  HMMA.16816.F32.BF16 R16, R164.reuse, R134, R16 ;  /* 0x00000086a410723c */ /* 0x040fe20000041810 */
[----:B------:R-:W1:Y:S07]  /*b240*/  LDSM.16.M88.4 R132, [R191+0x8800] ;  /* 0x00880000bf84783b */ /* 0x000e6e0000000200 */
[C---:B------:R-:W-:Y:S08]  /*b250*/  HMMA.16816.F32.BF16 R20, R164.reuse, R140, R20 ;  /* 0x0000008ca414723c */ /* 0x040ff00000041814 */
[C---:B------:R-:W-:Y:S01]  /*b260*/  HMMA.16816.F32.BF16 R24, R164.reuse, R142, R24 ;  /* 0x0000008ea418723c */ /* 0x040fe20000041818 */
[----:B------:R-:W5:Y:S07]  /*b270*/  LDSM.16.M88.4 R140, [R191+0x9000] ;  /* 0x00900000bf8c783b */ /* 0x000f6e0000000200 */
        /* <DEDUP_REMOVED lines=15> */
[----:B------:R-:W3:Y:S06]  /*b370*/  LDSM.16.M88.4 R152, [R3+0x9800] ;  /* 0x009800000398783b */ /* 0x000eec0000000200 */
[----:B------:R-:W-:Y:S01]  /*b380*/  LDSM.16.M88.4 R168, [R196+UR5+0xa000] ;  /* 0x00a00005c4a8783b */ /* 0x000fe20008000200 */
[C---:B----4-:R-:W-:Y:S08]  /*b390*/  HMMA.16816.F32.BF16 R4, R156.reuse, R160, R4 ;  /* 0x000000a09c04723c */ /* 0x050ff00000041804 */
        /* <DEDUP_REMOVED lines=24> */
[----:B------:R-:W-:Y:S01]  /*b520*/  LDSM.16.M88.4 R164, [R193+0x4000] ;  /* 0x00400000c1a4783b */ /* 0x000fe20000000200 */
[C---:B----4-:R-:W-:Y:S08]  /*b530*/  HMMA.16816.F32.BF16 R4, R160.reuse, R168, R4 ;  /* 0x000000a8a004723c */ /* 0x050ff00000041804 */
        /* <DEDUP_REMOVED lines=10> */
[----:B------:R-:W5:Y:S06]  /*b5e0*/  LDSM.16.M88.4 R144, [R191+0xb800] ;  /* 0x00b80000bf90783b */ /* 0x000f6c0000000200 */
[----:B------:R-:W5:Y:S01]  /*b5f0*/  LDSM.16.M88.4 R160, [R192+0x4000] ;  /* 0x00400000c0a0783b */ /* 0x000f620000000200 */
[C---:B------:R-:W-:Y:S08]  /*b600*/  HMMA.16816.F32.BF16 R4, R156.reuse, R172, R4 ;  /* 0x000000ac9c04723c */ /* 0x040ff00000041804 */
[C---:B------:R-:W-:Y:S08]  /*b610*/  HMMA.16816.F32.BF16 R8, R156.reuse, R174, R8 ;  /* 0x000000ae9c08723c */ /* 0x040ff00000041808 */
[C---:B--2---:R-:W-:Y:S08]  /*b620*/  HMMA.16816.F32.BF16 R12, R156.reuse, R136, R12 ;  /* 0x000000889c0c723c */ /* 0x044ff0000004180c */
[C---:B------:R-:W-:Y:S01]  /*b630*/  HMMA.16816.F32.BF16 R16, R156.reuse, R138, R16 ;  /* 0x0000008a9c10723c */ /* 0x040fe20000041810 */
[----:B------:R-:W-:Y:S07]  /*b640*/  LDSM.16.M88.4 R136, [R3+0xb000] ;  /* 0x00b000000388783b */ /* 0x000fee0000000200 */
[C---:B---3--:R-:W-:Y:S08]  /*b650*/  HMMA.16816.F32.BF16 R20, R156.reuse, R148, R20 ;  /* 0x000000949c14723c */ /* 0x048ff00000041814 */
        /* <DEDUP_REMOVED lines=12> */
[C---:B------:R-:W-:Y:S05]  /*b720*/  HMMA.16816.F32.BF16 R4, R160.reuse, R176, R4 ;  /* 0x000000b0a004723c */ /* 0x040fea0000041804 */
[----:B------:R-:W-:Y:S03]  /*b730*/  IMAD R176, R215, 0x40, R203 ;  /* 0x00000040d7b07824 */ /* 0x000fe600078e02cb */
[C---:B------:R-:W-:Y:S03]  /*b740*/  HMMA.16816.F32.BF16 R8, R160.reuse, R178, R8 ;  /* 0x000000b2a008723c */ /* 0x040fe60000041808 */
[-C--:B------:R-:W-:Y:S01]  /*b750*/  ISETP.GT.AND P6, PT, R207, R176.reuse, PT ;  /* 0x000000b0cf00720c */ /* 0x080fe20003fc4270 */
[----:B------:R-:W-:Y:S01]  /*b760*/  VIADD R239, R176, 0x1 ;  /* 0x00000001b0ef7836 */ /* 0x000fe20000000000 */
        /* <DEDUP_REMOVED lines=24> */
[----:B------:R-:W-:Y:S01]  /*b8f0*/  VIADD R240, R176, 0x10 ;  /* 0x00000010b0f07836 */ /* 0x000fe20000000000 */
[----:B--2---:R-:W-:Y:S01]  /*b900*/  FSEL R238, R177, -INF , !P6 ;  /* 0xff800000b1ee7808 */ /* 0x004fe20007000000 */
[C---:B------:R-:W-:Y:S03]  /*b910*/  HMMA.16816.F32.BF16 R24, R160.reuse, R138, R24 ;  /* 0x0000008aa018723c */ /* 0x040fe60000041818 */
[-C--:B------:R-:W-:Y:S01]  /*b920*/  ISETP.GT.AND P6, PT, R207, R239.reuse, PT ;  /* 0x000000efcf00720c */ /* 0x080fe20003fc4270 */
[----:B------:R-:W-:Y:S01]  /*b930*/  FMUL.FTZ R242, R20, UR6 ;  /* 0x0000000614f27c20 */ /* 0x000fe20008410000 */
[----:B------:R-:W-:Y:S01]  /*b940*/  FMUL.FTZ R241, R21, UR6 ;  /* 0x0000000615f17c20 */ /* 0x000fe20008410000 */
[----:B------:R-:W-:Y:S01]  /*b950*/  FMUL.FTZ R243, R23, UR6 ;  /* 0x0000000617f37c20 */ /* 0x000fe20008410000 */
[----:B------:R-:W2:Y:S10]  /*b960*/  MUFU.TANH R178, R178 ;  /* 0x000000b200b27308 */ /* 0x000eb40000002400 */
[----:B------:R-:W3:Y:S01]  /*b970*/  MUFU.TANH R192, R192 ;  /* 0x000000c000c07308 */ /* 0x000ee20000002400 */
[C---:B-1----:R-:W-:Y:S09]  /*b980*/  HMMA.16816.F32.BF16 R28, R160.reuse, R132, R28 ;  /* 0x00000084a01c723c */ /* 0x042ff2000004181c */
[----:B------:R-:W1:Y:S01]  /*b990*/  MUFU.TANH R222, R222 ;  /* 0x000000de00de7308 */ /* 0x000e620000002400 */
[----:B--2---:R-:W-:Y:S01]  /*b9a0*/  FSEL R234, R178, -INF , !P6 ;  /* 0xff800000b2ea7808 */ /* 0x004fe20007000000 */
[----:B------:R-:W-:Y:S01]  /*b9b0*/  FMUL.FTZ R178, R17, UR6 ;  /* 0x0000000611b27c20 */ /* 0x000fe20008410000 */
[----:B------:R-:W-:Y:S01]  /*b9c0*/  ISETP.GT.AND P6, PT, R202, R239, PT ;  /* 0x000000efca00720c */ /* 0x000fe20003fc4270 */
[----:B------:R-:W-:Y:S06]  /*b9d0*/  HMMA.16816.F32.BF16 R32, R160, R134, R32 ;  /* 0x00000086a020723c */ /* 0x000fec0000041820 */
[----:B------:R-:W2:Y:S01]  /*b9e0*/  MUFU.TANH R226, R226 ;  /* 0x000000e200e27308 */ /* 0x000ea20000002400 */
[----:B---3--:R-:W-:Y:S01]  /*b9f0*/  FSEL R235, R192, -INF , !P5 ;  /* 0xff800000c0eb7808 */ /* 0x008fe20006800000 */
[----:B------:R-:W-:Y:S01]  /*ba00*/  FMUL.FTZ R192, R18, UR6 ;  /* 0x0000000612c07c20 */ /* 0x000fe20008410000 */
[CC--:B------:R-:W-:Y:S07]  /*ba10*/  ISETP.GT.AND P5, PT, R207.reuse, R233.reuse, PT ;  /* 0x000000e9cf00720c */ /* 0x0c0fee0003fa4270 */
[----:B------:R-:W3:Y:S01]  /*ba20*/  MUFU.TANH R228, R228 ;  /* 0x000000e400e47308 */ /* 0x000ee20000002400 */
[----:B-1----:R-:W-:Y:S02]  /*ba30*/  FSEL R222, R222, -INF , !P6 ;  /* 0xff800000dede7808 */ /* 0x002fe40007000000 */
[-C--:B------:R-:W-:Y:S01]  /*ba40*/  ISETP.GT.AND P6, PT, R207, R232.reuse, PT ;  /* 0x000000e8cf00720c */ /* 0x080fe20003fc4270 */
[----:B------:R-:W-:Y:S06]  /*ba50*/  FMUL.FTZ R33, R33, UR6 ;  /* 0x0000000621217c20 */ /* 0x000fec0008410000 */
[----:B------:R-:W1:Y:S01]  /*ba60*/  MUFU.TANH R229, R229 ;  /* 0x000000e500e57308 */ /* 0x000e620000002400 */
[----:B--2---:R-:W-:Y:S02]  /*ba70*/  FSEL R236, R226, -INF , !P5 ;  /* 0xff800000e2ec7808 */ /* 0x004fe40006800000 */
[----:B------:R-:W-:Y:S07]  /*ba80*/  ISETP.GT.AND P5, PT, R202, R233, PT ;  /* 0x000000e9ca00720c */ /* 0x000fee0003fa4270 */
[----:B------:R1:W-:Y:S01]  /*ba90*/  MUFU.TANH R177, R237 ;  /* 0x000000ed00b17308 */ /* 0x0003e20000002400 */
[----:B---3--:R-:W-:Y:S02]  /*baa0*/  FSEL R228, R228, -INF , !P6 ;  /* 0xff800000e4e47808 */ /* 0x008fe40007000000 */
[----:B------:R-:W-:Y:S07]  /*bab0*/  ISETP.GT.AND P6, PT, R202, R232, PT ;  /* 0x000000e8ca00720c */ /* 0x000fee0003fc4270 */
[----:B------:R-:W2:Y:S10]  /*bac0*/  MUFU.TANH R230, R230 ;  /* 0x000000e600e67308 */ /* 0x000eb40000002400 */
[----:B------:R-:W3:Y:S01]  /*bad0*/  MUFU.TANH R179, R179 ;  /* 0x000000b300b37308 */ /* 0x000ee20000002400 */
[----:B-1----:R-:W-:Y:S02]  /*bae0*/  FSEL R237, R229, -INF , !P5 ;  /* 0xff800000e5ed7808 */ /* 0x002fe40006800000 */
[----:B------:R-:W-:Y:S04]  /*baf0*/  ISETP.GE.AND P5, PT, R239, R206, PT ;  /* 0x000000ceef00720c */ /* 0x000fe80003fa6270 */
[----:B------:R-:W-:Y:S03]  /*bb00*/  FSEL R13, R234, -INF , !P5 ;  /* 0xff800000ea0d7808 */ /* 0x000fe60006800000 */
[----:B------:R-:W1:Y:S01]  /*bb10*/  MUFU.TANH R224, R224 ;  /* 0x000000e000e07308 */ /* 0x000e620000002400 */
[----:B--2---:R-:W-:Y:S02]  /*bb20*/  FSEL R229, R230, -INF , !P6 ;  /* 0xff800000e6e57808 */ /* 0x004fe40007000000 */
[----:B------:R-:W-:Y:S01]  /*bb30*/  FSEL R230, R238, -INF , !P4 ;  /* 0xff800000eee67808 */ /* 0x000fe20006000000 */
[C---:B------:R-:W-:Y:S01]  /*bb40*/  VIADD R238, R176.reuse, 0x11 ;  /* 0x00000011b0ee7836 */ /* 0x040fe20000000000 */
[-C--:B------:R-:W-:Y:S02]  /*bb50*/  ISETP.GE.AND P4, PT, R176, R205.reuse, PT ;  /* 0x000000cdb000720c */ /* 0x080fe40003f86270 */
[----:B------:R-:W-:Y:S03]  /*bb60*/  ISETP.GT.AND P5, PT, R207, R240, PT ;  /* 0x000000f0cf00720c */ /* 0x000fe60003fa4270 */
[----:B------:R-:W2:Y:S01]  /*bb70*/  MUFU.TANH R231, R231 ;  /* 0x000000e700e77308 */ /* 0x000ea20000002400 */
[-C--:B------:R-:W-:Y:S01]  /*bb80*/  ISETP.GE.AND P6, PT, R239, R205.reuse, PT ;  /* 0x000000cdef00720c */ /* 0x080fe20003fc6270 */
[----:B------:R-:W-:Y:S01]  /*bb90*/  FMUL.FTZ R239, R19, UR6 ;  /* 0x0000000613ef7c20 */ /* 0x000fe20008410000 */
[----:B------:R-:W-:Y:S02]  /*bba0*/  FSEL R226, R235, -INF , !P4 ;  /* 0xff800000ebe27808 */ /* 0x000fe40006000000 */
[-C--:B------:R-:W-:Y:S02]  /*bbb0*/  ISETP.GT.AND P4, PT, R207, R238.reuse, PT ;  /* 0x000000eecf00720c */ /* 0x080fe40003f84270 */
[----:B---3--:R-:W-:Y:S03]  /*bbc0*/  FSEL R235, R179, -INF , !P5 ;  /* 0xff800000b3eb7808 */ /* 0x008fe60006800000 */
[----:B------:R-:W3:Y:S01]  /*bbd0*/  MUFU.TANH R227, R227 ;  /* 0x000000e300e37308 */ /* 0x000ee20000002400 */
[----:B------:R-:W-:Y:S02]  /*bbe0*/  FSEL R9, R222, -INF , !P6 ;  /* 0xff800000de097808 */ /* 0x000fe40007000000 */
[----:B-1----:R-:W-:Y:S02]  /*bbf0*/  FSEL R222, R224, -INF , !P4 ;  /* 0xff800000e0de7808 */ /* 0x002fe40006000000 */
[----:B------:R-:W-:Y:S02]  /*bc00*/  ISETP.GT.AND P5, PT, R202, R238, PT ;  /* 0x000000eeca00720c */ /* 0x000fe40003fa4270 */
[----:B------:R-:W-:Y:S03]  /*bc10*/  ISETP.GE.AND P4, PT, R233, R206, PT ;  /* 0x000000cee900720c */ /* 0x000fe60003f86270 */
[----:B------:R1:W-:Y:S01]  /*bc20*/  MUFU.TANH R234, R242 ;  /* 0x000000f200ea7308 */ /* 0x0003e20000002400 */
[----:B--2---:R-:W-:Y:S02]  /*bc30*/  FSEL R231, R231, -INF , !P5 ;  /* 0xff800000e7e77808 */ /* 0x004fe40006800000 */
[----:B------:R-:W-:Y:S01]  /*bc40*/  FSEL R11, R236, -INF , !P4 ;  /* 0xff800000ec0b7808 */ /* 0x000fe20006000000 */
[----:B------:R-:W-:Y:S01]  /*bc50*/  VIADD R236, R176, 0x18 ;  /* 0x00000018b0ec7836 */ /* 0x000fe20000000000 */
[----:B------:R-:W-:Y:S02]  /*bc60*/  ISETP.GT.AND P6, PT, R202, R240, PT ;  /* 0x000000f0ca00720c */ /* 0x000fe40003fc4270 */
[C---:B------:R-:W-:Y:S03]  /*bc70*/  ISETP.GE.AND P5, PT, R232.reuse, R206, PT ;  /* 0x000000cee800720c */ /* 0x040fe60003fa6270 */
[----:B------:R2:W-:Y:S01]  /*bc80*/  MUFU.TANH R179, R241 ;  /* 0x000000f100b37308 */ /* 0x0005e20000002400 */
[----:B---3--:R-:W-:Y:S02]  /*bc90*/  FSEL R227, R227, -INF , !P6 ;  /* 0xff800000e3e37808 */ /* 0x008fe40007000000 */
[-C--:B------:R-:W-:Y:S01]  /*bca0*/  ISETP.GE.AND P4, PT, R232, R205.reuse, PT ;  /* 0x000000cde800720c */ /* 0x080fe20003f86270 */
[----:B------:R-:W-:Y:S01]  /*bcb0*/  VIADD R232, R176, 0x19 ;  /* 0x00000019b0e87836 */ /* 0x000fe20000000000 */
[----:B------:R-:W-:Y:S02]  /*bcc0*/  FSEL R228, R228, -INF , !P5 ;  /* 0xff800000e4e47808 */ /* 0x000fe40006800000 */
[-C--:B------:R-:W-:Y:S03]  /*bcd0*/  ISETP.GE.AND P6, PT, R233, R205.reuse, PT ;  /* 0x000000cde900720c */ /* 0x080fe60003fc6270 */
[----:B------:R-:W3:Y:S01]  /*bce0*/  MUFU.TANH R178, R178 ;  /* 0x000000b200b27308 */ /* 0x000ee20000002400 */
[----:B------:R-:W-:Y:S01]  /*bcf0*/  ISETP.GT.AND P5, PT, R207, R236, PT ;  /* 0x000000eccf00720c */ /* 0x000fe20003fa4270 */
[----:B-1----:R-:W-:Y:S01]  /*bd00*/  FMUL.FTZ R242, R24, UR6 ;  /* 0x0000000618f27c20 */ /* 0x002fe20008410000 */
[----:B------:R-:W-:Y:S01]  /*bd10*/  FSEL R7, R237, -INF , !P6 ;  /* 0xff800000ed077808 */ /* 0x000fe20007000000 */
[----:B------:R-:W-:Y:S01]  /*bd20*/  FMUL.FTZ R233, R22, UR6 ;  /* 0x0000000616e97c20 */ /* 0x000fe20008410000 */
[-C--:B------:R-:W-:Y:S02]  /*bd30*/  ISETP.GT.AND P6, PT, R207, R232.reuse, PT ;  /* 0x000000e8cf00720c */ /* 0x080fe40003fc4270 */
[----:B------:R-:W-:Y:S03]  /*bd40*/  FSEL R224, R229, -INF , !P4 ;  /* 0xff800000e5e07808 */ /* 0x000fe60006000000 */
[----:B------:R-:W1:Y:S01]  /*bd50*/  MUFU.TANH R239, R239 ;  /* 0x000000ef00ef7308 */ /* 0x000e620000002400 */
[----:B--2---:R-:W-:Y:S02]  /*bd60*/  FSEL R241, R177, -INF , !P5 ;  /* 0xff800000b1f17808 */ /* 0x004fe40006800000 */
[C---:B------:R-:W-:Y:S02]  /*bd70*/  ISETP.GT.AND P5, PT, R202.reuse, R232, PT ;  /* 0x000000e8ca00720c */ /* 0x040fe40003fa4270 */
[----:B------:R-:W-:Y:S05]  /*bd80*/  ISETP.GT.AND P4, PT, R202, R236, PT ;  /* 0x000000ecca00720c */ /* 0x000fea0003f84270 */
[----:B------:R-:W2:Y:S01]  /*bd90*/  MUFU.TANH R192, R192 ;  /* 0x000000c000c07308 */ /* 0x000ea20000002400 */
[----:B---3--:R-:W-:Y:S01]  /*bda0*/  FSEL R229, R178, -INF , !P6 ;  /* 0xff800000b2e57808 */ /* 0x008fe20007000000 */
[----:B------:R-:W-:Y:S01]  /*bdb0*/  FMUL.FTZ R178, R25, UR6 ;  /* 0x0000000619b27c20 */ /* 0x000fe20008410000 */
[-C--:B------:R-:W-:Y:S04]  /*bdc0*/  ISETP.GE.AND P6, PT, R240, R206.reuse, PT ;  /* 0x000000cef000720c */ /* 0x080fe80003fc6270 */
[----:B------:R-:W-:Y:S03]  /*bdd0*/  FSEL R155, R235, -INF , !P6 ;  /* 0xff800000eb9b7808 */ /* 0x000fe60007000000 */
[----:B------:R3:W-:Y:S01]  /*bde0*/  MUFU.TANH R177, R242 ;  /* 0x000000f200b17308 */ /* 0x0007e20000002400 */
[----:B-1----:R-:W-:Y:S01]  /*bdf0*/  FSEL R249, R239, -INF , !P5 ;  /* 0xff800000eff97808 */ /* 0x002fe20006800000 */
[----:B------:R-:W-:Y:S01]  /*be00*/  VIADD R235, R176, 0x21 ;  /* 0x00000021b0eb7836 */ /* 0x000fe20000000000 */
[C---:B------:R-:W-:Y:S02]  /*be10*/  ISETP.GE.AND P5, PT, R238.reuse, R206, PT ;  /* 0x000000ceee00720c */ /* 0x040fe40003fa6270 */
[-C--:B------:R-:W-:Y:S01]  /*be20*/  ISETP.GE.AND P6, PT, R238, R205.reuse, PT ;  /* 0x000000cdee00720c */ /* 0x080fe20003fc6270 */
[----:B------:R-:W-:Y:S01]  /*be30*/  VIADD R238, R176, 0x20 ;  /* 0x00000020b0ee7836 */ /* 0x000fe20000000000 */
[----:B------:R-:W-:Y:S03]  /*be40*/  FSEL R222, R222, -INF , !P5 ;  /* 0xff800000dede7808 */ /* 0x000fe60006800000 */
[----:B------:R-:W1:Y:S01]  /*be50*/  MUFU.TANH R233, R233 ;  /* 0x000000e900e97308 */ /* 0x000e620000002400 */
[----:B--2---:R-:W-:Y:S02]  /*be60*/  FSEL R251, R192, -INF , !P4 ;  /* 0xff800000c0fb7808 */ /* 0x004fe40006000000 */
[----:B------:R-:W-:Y:S01]  /*be70*/  ISETP.GE.AND P4, PT, R240, R205, PT ;  /* 0x000000cdf000720c */ /* 0x000fe20003f86270 */
[----:B------:R-:W-:Y:S01]  /*be80*/  FMUL.FTZ R240, R26, UR6 ;  /* 0x000000061af07c20 */ /* 0x000fe20008410000 */
[-C--:B------:R-:W-:Y:S02]  /*be90*/  ISETP.GT.AND P5, PT, R207, R238.reuse, PT ;  /* 0x000000eecf00720c */ /* 0x080fe40003fa4270 */
[----:B------:R-:W-:Y:S03]  /*bea0*/  FSEL R153, R227, -INF , !P4 ;  /* 0xff800000e3997808 */ /* 0x000fe60006000000 */
[----:B------:R-:W2:Y:S01]  /*beb0*/  MUFU.TANH R237, R243 ;  /* 0x000000f300ed7308 */ /* 0x000ea20000002400 */
[-C--:B------:R-:W-:Y:S01]  /*bec0*/  ISETP.GT.AND P4, PT, R207, R235.reuse, PT ;  /* 0x000000ebcf00720c */ /* 0x080fe20003f84270 */
[----:B---3--:R-:W-:Y:S01]  /*bed0*/  FMUL.FTZ R242, R27, UR6 ;  /* 0x000000061bf27c20 */ /* 0x008fe20008410000 */
[----:B------:R-:W-:Y:S01]  /*bee0*/  FSEL R192, R231, -INF , !P6 ;  /* 0xff800000e7c07808 */ /* 0x000fe20007000000 */
[----:B------:R-:W-:Y:S01]  /*bef0*/  FMUL.FTZ R231, R28, UR6 ;  /* 0x000000061ce77c20 */ /* 0x000fe20008410000 */
[----:B------:R-:W-:Y:S02]  /*bf00*/  ISETP.GT.AND P6, PT, R202, R238, PT ;  /* 0x000000eeca00720c */ /* 0x000fe40003fc4270 */
[----:B------:R-:W-:Y:S03]  /*bf10*/  FSEL R234, R234, -INF , !P5 ;  /* 0xff800000eaea7808 */ /* 0x000fe60006800000 */
[----:B------:R3:W4:Y:S01]  /*bf20*/  MUFU.TANH R239, R178 ;  /* 0x000000b200ef7308 */ /* 0x0007220000002400 */
[----:B------:R-:W-:Y:S02]  /*bf30*/  FSEL R179, R179, -INF , !P4 ;  /* 0xff800000b3b37808 */ /* 0x000fe40006000000 */
[----:B------:R-:W-:Y:S02]  /*bf40*/  ISETP.GT.AND P5, PT, R202, R235, PT ;  /* 0x000000ebca00720c */ /* 0x000fe40003fa4270 */
[CC--:B------:R-:W-:Y:S02]  /*bf50*/  ISETP.GE.AND P4, PT, R236.reuse, R206.reuse, PT ;  /* 0x000000ceec00720c */ /* 0x0c0fe40003f86270 */
[----:B-1----:R-:W-:Y:S03]  /*bf60*/  FSEL R233, R233, -INF , !P6 ;  /* 0xff800000e9e97808 */ /* 0x002fe60007000000 */
[----:B------:R-:W1:Y:S01]  /*bf70*/  MUFU.TANH R240, R240 ;  /* 0x000000f000f07308 */ /* 0x000e620000002400 */
[-C--:B------:R-:W-:Y:S01]  /*bf80*/  ISETP.GE.AND P6, PT, R236, R205.reuse, PT ;  /* 0x000000cdec00720c */ /* 0x080fe20003fc6270 */
[----:B------:R-:W-:Y:S01]  /*bf90*/  VIADD R236, R176, 0x28 ;  /* 0x00000028b0ec7836 */ /* 0x000fe20000000000 */
[----:B--2---:R-:W-:Y:S01]  /*bfa0*/  FSEL R237, R237, -INF , !P5 ;  /* 0xff800000eded7808 */ /* 0x004fe20006800000 */
[----:B------:R-:W-:Y:S01]  /*bfb0*/  FMUL.FTZ R243, R30, UR6 ;  /* 0x000000061ef37c20 */ /* 0x000fe20008410000 */
[C---:B------:R-:W-:Y:S02]  /*bfc0*/  ISETP.GE.AND P5, PT, R232.reuse, R206, PT ;  /* 0x000000cee800720c */ /* 0x040fe40003fa6270 */
[----:B------:R-:W-:Y:S03]  /*bfd0*/  FSEL R251, R251, -INF , !P6 ;  /* 0xff800000fbfb7808 */ /* 0x000fe60007000000 */
[----:B------:R2:W5:Y:S01]  /*bfe0*/  MUFU.TANH R227, R242 ;  /* 0x000000f200e37308 */ /* 0x0005620000002400 */
[----:B---3--:R-:W-:Y:S01]  /*bff0*/  FSEL R178, R241, -INF , !P4 ;  /* 0xff800000f1b27808 */ /* 0x008fe20006000000 */
[----:B------:R-:W-:Y:S01]  /*c000*/  FMUL.FTZ R241, R31, UR6 ;  /* 0x000000061ff17c20 */ /* 0x000fe20008410000 */
[-C--:B------:R-:W-:Y:S01]  /*c010*/  ISETP.GE.AND P4, PT, R232, R205.reuse, PT ;  /* 0x000000cde800720c */ /* 0x080fe20003f86270 */
[----:B------:R-:W-:Y:S01]  /*c020*/  VIADD R232, R176, 0x29 ;  /* 0x00000029b0e87836 */ /* 0x000fe20000000000 */
[----:B------:R-:W-:Y:S02]  /*c030*/  FSEL R151, R229, -INF , !P5 ;  /* 0xff800000e5977808 */ /* 0x000fe40006800000 */
[----:B------:R-:W-:Y:S03]  /*c040*/  ISETP.GT.AND P5, PT, R207, R236, PT ;  /* 0x000000eccf00720c */ /* 0x000fe60003fa4270 */
[----:B------:R3:W-:Y:S01]  /*c050*/  MUFU.TANH R229, R243 ;  /* 0x000000f300e57308 */ /* 0x0007e20000002400 */
[----:B------:R-:W-:Y:S02]  /*c060*/  FSEL R249, R249, -INF , !P4 ;  /* 0xff800000f9f97808 */ /* 0x000fe40006000000 */
[----:B------:R-:W-:Y:S02]  /*c070*/  ISETP.GT.AND P6, PT, R207, R232, PT ;  /* 0x000000e8cf00720c */ /* 0x000fe40003fc4270 */
[----:B------:R-:W-:Y:S02]  /*c080*/  ISETP.GT.AND P4, PT, R202, R236, PT ;  /* 0x000000ecca00720c */ /* 0x000fe40003f84270 */
[----:B------:R-:W-:Y:S03]  /*c090*/  FSEL R244, R177, -INF , !P5 ;  /* 0xff800000b1f47808 */ /* 0x000fe60006800000 */
[----:B------:R-:W3:Y:S01]  /*c0a0*/  MUFU.TANH R231, R231 ;  /* 0x000000e700e77308 */ /* 0x000ee20000002400 */
[----:B----4-:R-:W-:Y:S01]  /*c0b0*/  FSEL R177, R239, -INF , !P6 ;  /* 0xff800000efb17808 */ /* 0x010fe20007000000 */
[----:B--2---:R-:W-:Y:S01]  /*c0c0*/  FMUL.FTZ R242, R29, UR6 ;  /* 0x000000061df27c20 */ /* 0x004fe20008410000 */
[----:B-1----:R-:W-:Y:S02]  /*c0d0*/  FSEL R240, R240, -INF , !P4 ;  /* 0xff800000f0f07808 */ /* 0x002fe40006000000 */
[C---:B------:R-:W-:Y:S02]  /*c0e0*/  ISETP.GE.AND P6, PT, R238.reuse, R206, PT ;  /* 0x000000ceee00720c */ /* 0x040fe40003fc6270 */
[-C--:B------:R-:W-:Y:S03]  /*c0f0*/  ISETP.GE.AND P4, PT, R238, R205.reuse, PT ;  /* 0x000000cdee00720c */ /* 0x080fe60003f86270 */
[----:B------:R-:W1:Y:S01]  /*c100*/  MUFU.TANH R242, R242 ;  /* 0x000000f200f27308 */ /* 0x000e620000002400 */
[----:B------:R-:W-:Y:S02]  /*c110*/  ISETP.GT.AND P5, PT, R202, R232, PT ;  /* 0x000000e8ca00720c */ /* 0x000fe40003fa4270 */
[----:B------:R-:W-:Y:S01]  /*c120*/  FSEL R247, R234, -INF , !P6 ;  /* 0xff800000eaf77808 */ /* 0x000fe20007000000 */
[----:B------:R-:W-:Y:S01]  /*c130*/  VIADD R234, R176, 0x30 ;  /* 0x00000030b0ea7836 */ /* 0x000fe20000000000 */
[----:B-----5:R-:W-:Y:S02]  /*c140*/  FSEL R227, R227, -INF , !P5 ;  /* 0xff800000e3e37808 */ /* 0x020fe40006800000 */
[C---:B------:R-:W-:Y:S03]  /*c150*/  ISETP.GE.AND P5, PT, R235.reuse, R206, PT ;  /* 0x000000ceeb00720c */ /* 0x040fe60003fa6270 */
[----:B------:R2:W4:Y:S01]  /*c160*/  MUFU.TANH R238, R241 ;  /* 0x000000f100ee7308 */ /* 0x0005220000002400 */
[-C--:B------:R-:W-:Y:S01]  /*c170*/  ISETP.GE.AND P6, PT, R235, R205.reuse, PT ;  /* 0x000000cdeb00720c */ /* 0x080fe20003fc6270 */
[----:B------:R-:W-:Y:S01]  /*c180*/  FMUL.FTZ R235, R32, UR6 ;  /* 0x0000000620eb7c20 */ /* 0x000fe20008410000 */
[----:B---3--:R-:W-:Y:S01]  /*c190*/  FSEL R243, R233, -INF , !P4 ;  /* 0xff800000e9f37808 */ /* 0x008fe20006000000 */
[----:B------:R-:W-:Y:S01]  /*c1a0*/  VIADD R32, R176, 0x31 ;  /* 0x00000031b0207836 */ /* 0x000fe20000000000 */
[----:B------:R-:W-:Y:S01]  /*c1b0*/  FSEL R245, R179, -INF , !P5 ;  /* 0xff800000b3f57808 */ /* 0x000fe20006800000 */
[----:B------:R-:W-:Y:S01]  /*c1c0*/  FMUL.FTZ R233, R34, UR6 ;  /* 0x0000000622e97c20 */ /* 0x000fe20008410000 */
[C---:B------:R-:W-:Y:S03]  /*c1d0*/  ISETP.GT.AND P5, PT, R207.reuse, R234, PT ;  /* 0x000000eacf00720c */ /* 0x040fe60003fa4270 */
[----:B------:R3:W5:Y:S01]  /*c1e0*/  MUFU.TANH R179, R235 ;  /* 0x000000eb00b37308 */ /* 0x0007620000002400 */
[----:B------:R-:W-:Y:S02]  /*c1f0*/  ISETP.GT.AND P4, PT, R207, R32, PT ;  /* 0x00000020cf00720c */ /* 0x000fe40003f84270 */
[----:B------:R-:W-:Y:S02]  /*c200*/  FSEL R231, R231, -INF , !P5 ;  /* 0xff800000e7e77808 */ /* 0x000fe40006800000 */
[----:B-1----:R-:W-:Y:S02]  /*c210*/  FSEL R242, R242, -INF , !P4 ;  /* 0xff800000f2f27808 */ /* 0x002fe40006000000 */
[----:B------:R-:W-:Y:S03]  /*c220*/  ISETP.GE.AND P4, PT, R236, R206, PT ;  /* 0x000000ceec00720c */ /* 0x000fe60003f86270 */
[----:B------:R-:W1:Y:S01]  /*c230*/  MUFU.TANH R33, R33 ;  /* 0x0000002100217308 */ /* 0x000e620000002400 */
[----:B--2---:R-:W-:Y:S02]  /*c240*/  FSEL R241, R237, -INF , !P6 ;  /* 0xff800000edf17808 */ /* 0x004fe40007000000 */
[C---:B------:R-:W-:Y:S02]  /*c250*/  ISETP.GT.AND P6, PT, R202.reuse, R234, PT ;  /* 0x000000eaca00720c */ /* 0x040fe40003fc4270 */
[----:B------:R-:W-:Y:S02]  /*c260*/  ISETP.GT.AND P5, PT, R202, R32, PT ;  /* 0x00000020ca00720c */ /* 0x000fe40003fa4270 */
[----:B------:R-:W-:Y:S02]  /*c270*/  FSEL R34, R229, -INF , !P6 ;  /* 0xff800000e5227808 */ /* 0x000fe40007000000 */
[-C--:B------:R-:W-:Y:S02]  /*c280*/  ISETP.GE.AND P6, PT, R236, R205.reuse, PT ;  /* 0x000000cdec00720c */ /* 0x080fe40003fc6270 */
[----:B------:R-:W-:Y:S01]  /*c290*/  FSEL R239, R244, -INF , !P4 ;  /* 0xff800000f4ef7808 */ /* 0x000fe20006000000 */
[----:B------:R2:W1:Y:S01]  /*c2a0*/  MUFU.TANH R236, R233 ;  /* 0x000000e900ec7308 */ /* 0x0004620000002400 */
[----:B----4-:R-:W-:Y:S01]  /*c2b0*/  FSEL R238, R238, -INF , !P5 ;  /* 0xff800000eeee7808 */ /* 0x010fe20006800000 */
[----:B------:R-:W-:Y:S01]  /*c2c0*/  FMUL.FTZ R244, R35, UR6 ;  /* 0x0000000623f47c20 */ /* 0x000fe20008410000 */
[C---:B------:R-:W-:Y:S02]  /*c2d0*/  ISETP.GE.AND P5, PT, R232.reuse, R206, PT ;  /* 0x000000cee800720c */ /* 0x040fe40003fa6270 */
[----:B------:R-:W-:Y:S01]  /*c2e0*/  ISETP.GE.AND P4, PT, R232, R205, PT ;  /* 0x000000cde800720c */ /* 0x000fe20003f86270 */
[----:B------:R-:W-:Y:S01]  /*c2f0*/  VIADD R232, R176, 0x38 ;  /* 0x00000038b0e87836 */ /* 0x000fe20000000000 */
[----:B------:R-:W-:Y:S03]  /*c300*/  FSEL R237, R177, -INF , !P5 ;  /* 0xff800000b1ed7808 */ /* 0x000fe60006800000 */
[----:B------:R-:W4:Y:S01]  /*c310*/  MUFU.TANH R244, R244 ;  /* 0x000000f400f47308 */ /* 0x000f220000002400 */
[----:B---3--:R-:W-:Y:S01]  /*c320*/  FSEL R235, R240, -INF , !P6 ;  /* 0xff800000f0eb7808 */ /* 0x008fe20007000000 */
[----:B------:R-:W-:Y:S01]  /*c330*/  VIADD R176, R176, 0x39 ;  /* 0x00000039b0b07836 */ /* 0x000fe20000000000 */
[----:B------:R-:W-:Y:S04]  /*c340*/  ISETP.GT.AND P5, PT, R207, R232, PT ;  /* 0x000000e8cf00720c */ /* 0x000fe80003fa4270 */
[----:B-----5:R-:W-:Y:S02]  /*c350*/  FSEL R177, R179, -INF , !P5 ;  /* 0xff800000b3b17808 */ /* 0x020fe40006800000 */
[----:B--2---:R-:W-:Y:S02]  /*c360*/  FSEL R233, R227, -INF , !P4 ;  /* 0xff800000e3e97808 */ /* 0x004fe40006000000 */
[----:B------:R-:W-:Y:S02]  /*c370*/  ISETP.GE.AND P4, PT, R234, R206, PT ;  /* 0x000000ceea00720c */ /* 0x000fe40003f86270 */
[----:B------:R-:W-:Y:S02]  /*c380*/  FMNMX3.FTZ R179, R0, R230, R13, !PT ;  /* 0x000000e600b37276 */ /* 0x000fe4000781000d */
[----:B------:R-:W-:Y:S02]  /*c390*/  ISETP.GT.AND P6, PT, R207, R176, PT ;  /* 0x000000b0cf00720c */ /* 0x000fe40003fc4270 */
[----:B------:R-:W-:Y:S02]  /*c3a0*/  ISETP.GE.AND P5, PT, R32, R206, PT ;  /* 0x000000ce2000720c */ /* 0x000fe40003fa6270 */
[----:B------:R-:W-:Y:S02]  /*c3b0*/  FSEL R231, R231, -INF , !P4 ;  /* 0xff800000e7e77808 */ /* 0x000fe40006000000 */
[----:B------:R-:W-:Y:S02]  /*c3c0*/  ISETP.GT.AND P4, PT, R202, R232, PT ;  /* 0x000000e8ca00720c */ /* 0x000fe40003f84270 */
[----:B------:R-:W-:Y:S02]  /*c3d0*/  FMNMX3.FTZ R179, R179, R11, R228, !PT ;  /* 0x0000000bb3b37276 */ /* 0x000fe400078100e4 */
[----:B-1----:R-:W-:Y:S02]  /*c3e0*/  FSEL R35, R33, -INF , !P6 ;  /* 0xff80000021237808 */ /* 0x002fe40007000000 */
[----:B------:R-:W-:Y:S02]  /*c3f0*/  FSEL R229, R242, -INF , !P5 ;  /* 0xff800000f2e57808 */ /* 0x000fe40006800000 */
[----:B------:R-:W-:Y:S02]  /*c400*/  ISETP.GE.AND P6, PT, R234, R205, PT ;  /* 0x000000cdea00720c */ /* 0x000fe40003fc6270 */
[----:B------:R-:W-:Y:S02]  /*c410*/  ISETP.GT.AND P5, PT, R202, R176, PT ;  /* 0x000000b0ca00720c */ /* 0x000fe40003fa4270 */
[----:B------:R-:W-:Y:S02]  /*c420*/  FSEL R236, R236, -INF , !P4 ;  /* 0xff800000ecec7808 */ /* 0x000fe40006000000 */
[----:B------:R-:W-:Y:S02]  /*c430*/  FMNMX3.FTZ R179, R179, R155, R222, !PT ;  /* 0x0000009bb3b37276 */ /* 0x000fe400078100de */
[----:B------:R-:W-:Y:S02]  /*c440*/  ISETP.GE.AND P4, PT, R32, R205, PT ;  /* 0x000000cd2000720c */ /* 0x000fe40003f86270 */
[----:B----4-:R-:W-:Y:S02]  /*c450*/  FSEL R33, R244, -INF , !P5 ;  /* 0xff800000f4217808 */ /* 0x010fe40006800000 */
        /* <DEDUP_REMOVED lines=8> */
[----:B------:R-:W-:Y:S02]  /*c4e0*/  ISETP.GE.AND P5, PT, R176, R205, PT ;  /* 0x000000cdb000720c */ /* 0x000fe40003fa6270 */
[----:B------:R-:W-:Y:S02]  /*c4f0*/  FSEL R176, R35, -INF , !P4 ;  /* 0xff80000023b07808 */ /* 0x000fe40006000000 */
[----:B------:R-:W-:Y:S02]  /*c500*/  ISETP.GT.AND P4, PT, R215, R212, PT ;  /* 0x000000d4d700720c */ /* 0x000fe40003f84270 */
[----:B------:R-:W-:Y:S02]  /*c510*/  FMNMX3.FTZ R32, R32, R153, R192, !PT ;  /* 0x0000009920207276 */ /* 0x000fe400078100c0 */
[----:B------:R-:W-:Y:S02]  /*c520*/  FMNMX3.FTZ R34, R34, R247, R245, !PT ;  /* 0x000000f722227276 */ /* 0x000fe400078100f5 */
[----:B------:R-:W-:Y:S02]  /*c530*/  FMNMX3.FTZ R32, R32, R251, R249, !PT ;  /* 0x000000fb20207276 */ /* 0x000fe400078100f9 */
[----:B------:R-:W-:Y:S02]  /*c540*/  FMNMX3.FTZ R34, R34, R239, R237, !PT ;  /* 0x000000ef22227276 */ /* 0x000fe400078100ed */
[----:B------:R-:W-:Y:S02]  /*c550*/  FMNMX3.FTZ R32, R32, R243, R241, !PT ;  /* 0x000000f320207276 */ /* 0x000fe400078100f1 */
[----:B------:R-:W-:Y:S02]  /*c560*/  FMNMX3.FTZ R35, R34, R231, R229, !PT ;  /* 0x000000e722237276 */ /* 0x000fe400078100e5 */
[----:B------:R-:W-:Y:S02]  /*c570*/  FMNMX3.FTZ R34, R32, R235, R233, !PT ;  /* 0x000000eb20227276 */ /* 0x000fe400078100e9 */
[----:B------:R-:W-:Y:S02]  /*c580*/  ISETP.GE.AND P6, PT, R232, R205, PT ;  /* 0x000000cde800720c */ /* 0x000fe40003fc6270 */
[----:B------:R-:W-:Y:S01]  /*c590*/  FMNMX3.FTZ R32, R35, R177, R176, !PT ;  /* 0x000000b123207276 */ /* 0x000fe200078100b0 */
[----:B------:R-:W-:Y:S10]  /*c5a0*/  @P4 BRA `(.L_x_1627) ;  /* 0xffffffdc00244947 */ /* 0x000ff4000383ffff */
.L_x_1626:
[----:B-1----:R-:W1:Y:S01]  /*c5b0*/  SHFL.BFLY PT, R15, R32, 0x2, 0x1f ;  /* 0x0c401f00200f7f89 */ /* 0x002e6200000e0000 */
        /* <DEDUP_REMOVED lines=11> */
[----:B------:R-:W-:Y:S01]  /*c670*/  LDSM.16.MT88.4 R156, [R164+0x3800] ;  /* 0x00380000a49c783b */ /* 0x000fe20000004200 */
[----:B-1----:R-:W-:Y:S07]  /*c680*/  FMNMX.FTZ R5, R32, R15, !PT ;  /* 0x0000000f20057209 */ /* 0x002fee0007810000 */
[----:B------:R-:W1:Y:S01]  /*c690*/  SHFL.BFLY PT, R132, R5, 0x1, 0x1f ;  /* 0x0c201f0005847f89 */ /* 0x000e6200000e0000 */
[----:B--2---:R-:W-:Y:S07]  /*c6a0*/  FMNMX.FTZ R4, R6, R3, !PT ;  /* 0x0000000306047209 */ /* 0x004fee0007810000 */
[----:B------:R-:W2:Y:S01]  /*c6b0*/  SHFL.BFLY PT, R3, R4, 0x1, 0x1f ;  /* 0x0c201f0004037f89 */ /* 0x000ea200000e0000 */
[----:B-1----:R-:W-:Y:S04]  /*c6c0*/  FMNMX.FTZ R132, R5, R132, !PT ;  /* 0x0000008405847209 */ /* 0x002fe80007810000 */
[C---:B------:R-:W-:Y:S01]  /*c6d0*/  FSETP.NEU.FTZ.AND P1, PT, R132.reuse, -INF , PT ;  /* 0xff8000008400780b */ /* 0x040fe20003f3d000 */
[C---:B------:R-:W-:Y:S03]  /*c6e0*/  FMUL.FTZ R140, R132.reuse, UR4 ;  /* 0x00000004848c7c20 */ /* 0x040fe60008410000 */
[----:B------:R-:W-:Y:S02]  /*c6f0*/  FSEL R5, R132, RZ, P1 ;  /* 0x000000ff84057208 */ /* 0x000fe40000800000 */
[----:B------:R-:W-:Y:S02]  /*c700*/  FSEL R140, R140, RZ, P1 ;  /* 0x000000ff8c8c7208 */ /* 0x000fe40000800000 */
[----:B--2---:R-:W-:Y:S01]  /*c710*/  FMNMX.FTZ R3, R4, R3, !PT ;  /* 0x0000000304037209 */ /* 0x004fe20007810000 */
[----:B------:R-:W-:Y:S02]  /*c720*/  FADD.FTZ R0, -R5, R0 ;  /* 0x0000000005007221 */ /* 0x000fe40000010100 */
[--C-:B------:R-:W-:Y:S01]  /*c730*/  FFMA.FTZ R171, R13, UR4, -R140.reuse ;  /* 0x000000040dab7c23 */ /* 0x100fe2000801088c */
[C---:B------:R-:W-:Y:S01]  /*c740*/  FSETP.NEU.FTZ.AND P0, PT, R3.reuse, -INF , PT ;  /* 0xff8000000300780b */ /* 0x040fe20003f1d000 */
[----:B------:R-:W1:Y:S01]  /*c750*/  LDSM.16.MT88.4 R12, [R185+0xc000] ;  /* 0x00c00000b90c783b */ /* 0x000e620000004200 */
[C---:B------:R-:W-:Y:S01]  /*c760*/  FMUL.FTZ R144, R3.reuse, UR4 ;  /* 0x0000000403907c20 */ /* 0x040fe20008410000 */
[----:B------:R-:W-:Y:S01]  /*c770*/  FMUL.FTZ R6, R0, UR4 ;  /* 0x0000000400067c20 */ /* 0x000fe20008410000 */
[----:B------:R-:W-:Y:S01]  /*c780*/  FSEL R5, R3, RZ, P0 ;  /* 0x000000ff03057208 */ /* 0x000fe20000000000 */
[--C-:B------:R-:W-:Y:S01]  /*c790*/  FFMA.FTZ R173, R230, UR4, -R140.reuse ;  /* 0x00000004e6ad7c23 */ /* 0x100fe2000801088c */
[--C-:B------:R-:W-:Y:S01]  /*c7a0*/  FFMA.FTZ R168, R11, UR4, -R140.reuse ;  /* 0x000000040ba87c23 */ /* 0x100fe2000801088c */
[----:B------:R-:W-:Y:S01]  /*c7b0*/  FSEL R144, R144, RZ, P0 ;  /* 0x000000ff90907208 */ /* 0x000fe20000000000 */
[----:B------:R-:W-:Y:S01]  /*c7c0*/  FFMA.FTZ R167, R228, UR4, -R140 ;  /* 0x00000004e4a77c23 */ /* 0x000fe2000801088c */
[----:B------:R-:W-:Y:S01]  /*c7d0*/  FADD.FTZ R0, -R5, R2 ;  /* 0x0000000205007221 */ /* 0x000fe20000010100 */
[----:B------:R-:W-:Y:S01]  /*c7e0*/  MUFU.EX2 R171, R171 ;  /* 0x000000ab00ab7308 */ /* 0x000fe20000000800 */
[----:B------:R-:W-:Y:S01]  /*c7f0*/  FFMA.FTZ R172, R155, UR4, -R140 ;  /* 0x000000049bac7c23 */ /* 0x000fe2000801088c */
[--C-:B------:R-:W-:Y:S01]  /*c800*/  FFMA.FTZ R169, R226, UR4, -R144.reuse ;  /* 0x00000004e2a97c23 */ /* 0x100fe20008010890 */
[--C-:B------:R-:W-:Y:S01]  /*c810*/  FFMA.FTZ R166, R9, UR4, -R144.reuse ;  /* 0x0000000409a67c23 */ /* 0x100fe20008010890 */
[--C-:B------:R-:W-:Y:S01]  /*c820*/  FFMA.FTZ R165, R7, UR4, -R144.reuse ;  /* 0x0000000407a57c23 */ /* 0x100fe20008010890 */
[--C-:B------:R-:W-:Y:S01]  /*c830*/  FFMA.FTZ R170, R224, UR4, -R144.reuse ;  /* 0x00000004e0aa7c23 */ /* 0x100fe20008010890 */
[----:B------:R-:W-:Y:S01]  /*c840*/  FMUL.FTZ R8, R0, UR4 ;  /* 0x0000000400087c20 */ /* 0x000fe20008410000 */
[--C-:B------:R-:W-:Y:S03]  /*c850*/  FFMA.FTZ R191, R192, UR4, -R144.reuse ;  /* 0x00000004c0bf7c23 */ /* 0x100fe60008010890 */
[----:B------:R-:W2:Y:S01]  /*c860*/  MUFU.EX2 R173, R173 ;  /* 0x000000ad00ad7308 */ /* 0x000ea20000000800 */
[----:B------:R-:W-:Y:S01]  /*c870*/  FFMA.FTZ R174, R153, UR4, -R144 ;  /* 0x0000000499ae7c23 */ /* 0x000fe20008010890 */
[----:B------:R-:W-:Y:S01]  /*c880*/  FFMA.FTZ R193, R151, UR4, -R140 ;  /* 0x0000000497c17c23 */ /* 0x000fe2000801088c */
[----:B------:R-:W-:Y:S01]  /*c890*/  LDSM.16.MT88.4 R152, [R135+0x3800] ;  /* 0x003800008798783b */ /* 0x000fe20000004200 */
[--C-:B------:R-:W-:Y:S01]  /*c8a0*/  FFMA.FTZ R192, R251, UR4, -R144.reuse ;  /* 0x00000004fbc07c23 */ /* 0x100fe20008010890 */
[--C-:B------:R-:W-:Y:S01]  /*c8b0*/  FFMA.FTZ R195, R249, UR4, -R144.reuse ;  /* 0x00000004f9c37c23 */ /* 0x100fe20008010890 */
[--C-:B------:R-:W-:Y:S01]  /*c8c0*/  FFMA.FTZ R196, R243, UR4, -R144.reuse ;  /* 0x00000004f3c47c23 */ /* 0x100fe20008010890 */
[--C-:B------:R-:W-:Y:S03]  /*c8d0*/  FFMA.FTZ R241, R241, UR4, -R144.reuse ;  /* 0x00000004f1f17c23 */ /* 0x100fe60008010890 */
[----:B------:R-:W-:Y:S01]  /*c8e0*/  MUFU.EX2 R169, R169 ;  /* 0x000000a900a97308 */ /* 0x000fe20000000800 */
[--C-:B------:R-:W-:Y:S01]  /*c8f0*/  FFMA.FTZ R224, R235, UR4, -R144.reuse ;  /* 0x00000004ebe07c23 */ /* 0x100fe20008010890 */
[--C-:B------:R-:W-:Y:S01]  /*c900*/  FFMA.FTZ R233, R233, UR4, -R144.reuse ;  /* 0x00000004e9e97c23 */ /* 0x100fe20008010890 */
[----:B------:R-:W-:Y:S01]  /*c910*/  LDSM.16.MT88.4 R148, [R184+0xf800] ;  /* 0x00f80000b894783b */ /* 0x000fe20000004200 */
[--C-:B------:R-:W-:Y:S01]  /*c920*/  FFMA.FTZ R228, R179, UR4, -R144.reuse ;  /* 0x00000004b3e47c23 */ /* 0x100fe20008010890 */
[--C-:B------:R-:W-:Y:S01]  /*c930*/  FFMA.FTZ R227, R227, UR4, -R144.reuse ;  /* 0x00000004e3e37c23 */ /* 0x100fe20008010890 */
[--C-:B------:R-:W-:Y:S01]  /*c940*/  FFMA.FTZ R179, R134, UR4, -R144.reuse ;  /* 0x0000000486b37c23 */ /* 0x100fe20008010890 */
[----:B------:R-:W-:Y:S03]  /*c950*/  FFMA.FTZ R230, R133, UR4, -R144 ;  /* 0x0000000485e67c23 */ /* 0x000fe60008010890 */
[----:B------:R-:W3:Y:S01]  /*c960*/  MUFU.EX2 R166, R166 ;  /* 0x000000a600a67308 */ /* 0x000ee20000000800 */
[----:B--2---:R-:W-:Y:S01]  /*c970*/  F2FP.BF16.F32.PACK_AB R136, R171, R173 ;  /* 0x000000adab88723e */ /* 0x004fe200000010ff */
[--C-:B------:R-:W-:Y:S01]  /*c980*/  FFMA.FTZ R175, R222, UR4, -R140.reuse ;  /* 0x00000004deaf7c23 */ /* 0x100fe2000801088c */
        /* <DEDUP_REMOVED lines=10> */
[----:B------:R-:W-:Y:S01]  /*ca30*/  FFMA.FTZ R140, R176, UR4, -R140 ;  /* 0x00000004b08c7c23 */ /* 0x000fe2000801088c */
[C---:B------:R-:W-:Y:S04]  /*ca40*/  ISETP.GT.AND P0, PT, R215.reuse, R212, PT ;  /* 0x000000d4d700720c */ /* 0x040fe80003f04270 */
[----:B------:R-:W2:Y:S01]  /*ca50*/  MUFU.EX2 R167, R167 ;  /* 0x000000a700a77308 */ /* 0x000ea20000000800 */
[----:B---3--:R-:W-:Y:S02]  /*ca60*/  F2FP.BF16.F32.PACK_AB R137, R166, R169 ;  /* 0x000000a9a689723e */ /* 0x008fe400000010ff */
[----:B------:R-:W-:Y:S07]  /*ca70*/  IADD3 R215, PT, PT, R215, -0x1, RZ ;  /* 0xffffffffd7d77810 */ /* 0x000fee0007ffe0ff */
        /* <DEDUP_REMOVED lines=155> */
[----:B------:R-:W1:Y:S01]  /*d430*/  MUFU.EX2 R226, R226 ;  /* 0x000000e200e27308 */ /* 0x000e620000000800 */
[----:B------:R-:W-:Y:S01]  /*d440*/  FADD.FTZ R168, R168, R173 ;  /* 0x000000ada8a87221 */ /* 0x000fe20000010000 */
[----:B------:R-:W-:Y:S03]  /*d450*/  FADD.FTZ R165, R165, R166 ;  /* 0x000000a6a5a57221 */ /* 0x000fe60000010000 */
[----:B------:R-:W-:Y:S01]  /*d460*/  FADD.FTZ R167, R167, R168 ;  /* 0x000000a8a7a77221 */ /* 0x000fe20000010000 */
[C---:B------:R-:W-:Y:S01]  /*d470*/  HMMA.16816.F32.BF16 R72, R136.reuse, R106, R72 ;  /* 0x0000006a8848723c */ /* 0x040fe20000041848 */
[----:B------:R-:W5:Y:S03]  /*d480*/  LDSM.16.MT88.4 R104, [R164+0x4000] ;  /* 0x00400000a468783b */ /* 0x000f660000004200 */
[----:B------:R-:W1:Y:S01]  /*d490*/  MUFU.EX2 R229, R229 ;  /* 0x000000e500e57308 */ /* 0x000e620000000800 */
        /* <DEDUP_REMOVED lines=22> */
[C---:B-----5:R-:W-:Y:S06]  /*d600*/  HMMA.16816.F32.BF16 R92, R136.reuse, R104, R92 ;  /* 0x00000068885c723c */ /* 0x060fec000004185c */
[----:B------:R-:W5:Y:S02]  /*d610*/  MUFU.EX2 R230, R230 ;  /* 0x000000e600e67308 */ /* 0x000f640000000800 */
[----:B------:R-:W-:Y:S01]  /*d620*/  HMMA.16816.F32.BF16 R96, R136, R106, R96 ;  /* 0x0000006a8860723c */ /* 0x000fe20000041860 */
[----:B------:R-:W1:Y:S07]  /*d630*/  LDSM.16.MT88.4 R104, [R135+0x2800] ;  /* 0x002800008768783b */ /* 0x000e6e0000004200 */
        /* <DEDUP_REMOVED lines=53> */
[C---:B------:R-:W-:Y:S05]  /*d990*/  FADD.FTZ R0, R229.reuse, R0 ;  /* 0x00000000e5007221 */ /* 0x040fea0000010000 */
[C---:B------:R-:W-:Y:S08]  /*d9a0*/  HMMA.16816.F32.BF16 R12, R100.reuse, R112, R12 ;  /* 0x00000070640c723c */ /* 0x040ff0000004180c */
        /* <DEDUP_REMOVED lines=17> */
[----:B------:R-:W-:Y:S01]  /*dac0*/  F2FP.BF16.F32.PACK_AB R137, R228, R227 ;  /* 0x000000e3e489723e */ /* 0x000fe200000010ff */
[----:B------:R-:W-:Y:S02]  /*dad0*/  FADD.FTZ R227, R227, R224 ;  /* 0x000000e0e3e37221 */ /* 0x000fe40000010000 */
[C---:B------:R-:W-:Y:S03]  /*dae0*/  HMMA.16816.F32.BF16 R64, R100.reuse, R138, R64 ;  /* 0x0000008a6440723c */ /* 0x040fe60000041840 */
[----:B------:R-:W-:Y:S01]  /*daf0*/  F2FP.BF16.F32.PACK_AB R138, R176, R177 ;  /* 0x000000b1b08a723e */ /* 0x000fe200000010ff */
[----:B------:R-:W-:Y:S01]  /*db00*/  FADD.FTZ R228, R228, R227 ;  /* 0x000000e3e4e47221 */ /* 0x000fe20000010000 */
[----:B-----5:R-:W-:Y:S01]  /*db10*/  F2FP.BF16.F32.PACK_AB R139, R230, R179 ;  /* 0x000000b3e68b723e */ /* 0x020fe200000010ff */
[----:B------:R-:W-:Y:S01]  /*db20*/  FADD.FTZ R177, R177, R0 ;  /* 0x00000000b1b17221 */ /* 0x000fe20000010000 */
[----:B------:R-:W-:Y:S01]  /*db30*/  MOV R0, R132 ;  /* 0x0000008400007202 */ /* 0x000fe20000000f00 */
[C---:B--2---:R-:W-:Y:S03]  /*db40*/  HMMA.16816.F32.BF16 R68, R100.reuse, R108, R68 ;  /* 0x0000006c6444723c */ /* 0x044fe60000041844 */
[----:B------:R-:W-:Y:S01]  /*db50*/  FADD.FTZ R179, R179, R228 ;  /* 0x000000e4b3b37221 */ /* 0x000fe20000010000 */
[----:B------:R-:W-:Y:S03]  /*db60*/  FADD.FTZ R225, R176, R177 ;  /* 0x000000b1b0e17221 */ /* 0x000fe60000010000 */
[----:B------:R-:W-:Y:S01]  /*db70*/  FADD.FTZ R223, R230, R179 ;  /* 0x000000b3e6df7221 */ /* 0x000fe20000010000 */
        /* <DEDUP_REMOVED lines=38> */
.L_x_1624:
[----:B------:R-:W1:Y:S01]  /*dde0*/  SHFL.BFLY PT, R8, R225, 0x2, 0x1f ;  /* 0x0c401f00e1087f89 */ /* 0x000e6200000e0000 */
[C---:B------:R-:W-:Y:S01]  /*ddf0*/  LOP3.LUT P3, RZ, R188.reuse, 0x10, RZ, 0xc0, !PT ;  /* 0x00000010bcff7812 */ /* 0x040fe2000786c0ff */
[----:B------:R-:W2:Y:S01]  /*de00*/  LDC R16, c[0x0][0x434] ;  /* 0x00010d00ff107b82 */ /* 0x000ea20000000800 */
[----:B------:R-:W-:Y:S01]  /*de10*/  LOP3.LUT P4, RZ, R188, 0x8, RZ, 0xc0, !PT ;  /* 0x00000008bcff7812 */ /* 0x000fe2000788c0ff */
[----:B------:R-:W3:Y:S03]  /*de20*/  SHFL.BFLY PT, R0, R223, 0x2, 0x1f ;  /* 0x0c401f00df007f89 */ /* 0x000ee600000e0000 */
[----:B------:R-:W-:Y:S01]  /*de30*/  SEL R186, R186, 0xffffffe0, !P4 ;  /* 0xffffffe0baba7807 */ /* 0x000fe20006000000 */
[----:B------:R-:W4:Y:S02]  /*de40*/  S2R R23, SR_CTAID.Z ;  /* 0x0000000000177919 */ /* 0x000f240000002700 */
[----:B------:R-:W2:Y:S01]  /*de50*/  LDC.U8 R22, c[0x0][0x548] ;  /* 0x00015200ff167b82 */ /* 0x000ea20000000000 */
[----:B-1----:R-:W-:Y:S01]  /*de60*/  FADD.FTZ R8, R8, R225 ;  /* 0x000000e108087221 */ /* 0x002fe20000010000 */
[----:B---3--:R-:W-:-:S04]  /*de70*/  FADD.FTZ R9, R0, R223 ;  /* 0x000000df00097221 */ /* 0x008fc80000010000 */
[----:B------:R-:W1:Y:S01]  /*de80*/  SHFL.BFLY PT, R5, R8, 0x1, 0x1f ;  /* 0x0c201f0008057f89 */ /* 0x000e6200000e0000 */
[----:B------:R-:W-:-:S03]  /*de90*/  SHF.L.U32 R0, R188, 0x1, RZ ;  /* 0x00000001bc007819 */ /* 0x000fc600000006ff */
[----:B------:R-:W3:Y:S01]  /*dea0*/  SHFL.BFLY PT, R2, R9, 0x1, 0x1f ;  /* 0x0c201f0009027f89 */ /* 0x000ee200000e0000 */
[----:B------:R-:W-:Y:S01]  /*deb0*/  LOP3.LUT R189, R189, 0x6, R0, 0xf8, !PT ;  /* 0x00000006bdbd7812 */ /* 0x000fe200078ef800 */
[----:B-1----:R-:W-:Y:S01]  /*dec0*/  FADD.FTZ R4, R8, R5 ;  /* 0x0000000508047221 */ /* 0x002fe20000010000 */
[----:B------:R-:W-:Y:S01]  /*ded0*/  SHF.L.U32 R5, R188, 0x4, RZ ;  /* 0x00000004bc057819 */ /* 0x000fe200000006ff */
[----:B---3--:R-:W-:Y:S02]  /*dee0*/  FADD.FTZ R2, R9, R2 ;  /* 0x0000000209027221 */ /* 0x008fe40000010000 */
[----:B------:R-:W1:Y:S01]  /*def0*/  MUFU.RCP R7, R4 ;  /* 0x0000000400077308 */ /* 0x000e620000001000 */
[----:B------:R-:W-:Y:S02]  /*df00*/  LOP3.LUT R5, R5, 0x1c0, RZ, 0xc0, !PT ;  /* 0x000001c005057812 */ /* 0x000fe400078ec0ff */
[----:B------:R-:W-:Y:S02]  /*df10*/  FSETP.NE.FTZ.AND P1, PT, R4, RZ, PT ;  /* 0x000000ff0400720b */ /* 0x000fe40003f35000 */
[----:B------:R-:W-:-:S02]  /*df20*/  LOP3.LUT R0, R5, 0x38, R0, 0xf8, !PT ;  /* 0x0000003805007812 */ /* 0x000fc400078ef800 */
[----:B------:R-:W-:Y:S01]  /*df30*/  FSETP.NE.FTZ.AND P0, PT, R2, RZ, PT ;  /* 0x000000ff0200720b */ /* 0x000fe20003f15000 */
[----:B------:R-:W3:Y:S01]  /*df40*/  MUFU.RCP R6, R2 ;  /* 0x0000000200067308 */ /* 0x000ee20000001000 */
[----:B------:R-:W-:Y:S02]  /*df50*/  LOP3.LUT R0, R189, R0, RZ, 0xfc, !PT ;  /* 0x00000000bd007212 */ /* 0x000fe400078efcff */
[----:B------:R-:W-:Y:S02]  /*df60*/  MOV R5, 0x10 ;  /* 0x0000001000057802 */ /* 0x000fe40000000f00 */
[----:B------:R-:W-:Y:S02]  /*df70*/  LEA R9, R0, UR5, 0x1 ;  /* 0x0000000500097c11 */ /* 0x000fe4000f8e08ff */
[----:B------:R-:W5:Y:S01]  /*df80*/  LDC.U8 R0, c[0x0][0x549] ;  /* 0x00015240ff007b82 */ /* 0x000f620000000000 */
[----:B------:R-:W-:Y:S02]  /*df90*/  SEL R5, R5, 0xfffffff0, !P2 ;  /* 0xfffffff005057807 */ /* 0x000fe40005000000 */
[----:B-1----:R-:W-:-:S02]  /*dfa0*/  FSEL R7, R7, 1, P1 ;  /* 0x3f80000007077808 */ /* 0x002fc40000800000 */
[C---:B------:R-:W-:Y:S02]  /*dfb0*/  IADD3 R15, PT, PT, R9.reuse, 0x40, RZ ;  /* 0x00000040090f7810 */ /* 0x040fe40007ffe0ff */
[----:B------:R-:W-:Y:S01]  /*dfc0*/  IADD3 R13, PT, PT, R9, R186, RZ ;  /* 0x000000ba090d7210 */ /* 0x000fe20007ffe0ff */
        /* <DEDUP_REMOVED lines=21> */
[----:B------:R-:W-:Y:S01]  /*e120*/  @P3 IADD3 R15, PT, PT, R9, -0x40, RZ ;  /* 0xffffffc0090f3810 */ /* 0x000fe20007ffe0ff */
[C---:B------:R-:W-:Y:S01]  /*e130*/  FMUL.FTZ R108, R7.reuse, R108 ;  /* 0x0000006c076c7220 */ /* 0x040fe20000410000 */
        /* <DEDUP_REMOVED lines=44> */
[C---:B------:R-:W-:Y:S01]  /*e400*/  FMUL.FTZ R51, R6.reuse, R51 ;  /* 0x0000003306337220 */ /* 0x040fe20000410000 */
[----:B------:R-:W-:Y:S01]  /*e410*/  F2FP.BF16.F32.PACK_AB R104, R105, R104 ;  /* 0x000000686968723e */ /* 0x000fe200000010ff */
[----:B------:R-:W-:Y:S01]  /*e420*/  STS [R11], R124 ;  /* 0x0000007c0b007388 */ /* 0x000fe20000000800 */
[----:B------:R-:W-:Y:S01]  /*e430*/  F2FP.BF16.F32.PACK_AB R106, R107, R106 ;  /* 0x0000006a6b6a723e */ /* 0x000fe200000010ff */
[C---:B------:R-:W-:Y:S01]  /*e440*/  FMUL.FTZ R52, R7.reuse, R52 ;  /* 0x0000003407347220 */ /* 0x040fe20000410000 */
[----:B------:R-:W-:Y:S01]  /*e450*/  FMUL.FTZ R53, R7, R53 ;  /* 0x0000003507357220 */ /* 0x000fe20000410000 */
[----:B------:R-:W-:Y:S01]  /*e460*/  STS [R11+0x400], R126 ;  /* 0x0004007e0b007388 */ /* 0x000fe20000000800 */
        /* <DEDUP_REMOVED lines=91> */
[----:B------:R-:W-:Y:S01]  /*ea20*/  F2FP.BF16.F32.PACK_AB R76, R77, R76 ;  /* 0x0000004c4d4c723e */ /* 0x000fe200000010ff */
[----:B------:R-:W2:Y:S01]  /*ea30*/  LDC R6, c[0x0][0x434] ;  /* 0x00010d00ff067b82 */ /* 0x000ea20000000800 */
[----:B------:R-:W-:Y:S01]  /*ea40*/  F2FP.BF16.F32.PACK_AB R78, R79, R78 ;  /* 0x0000004e4f4e723e */ /* 0x000fe200000010ff */
[----:B------:R-:W-:Y:S01]  /*ea50*/  STS [R19+0x2000], R56 ;  /* 0x0020003813007388 */ /* 0x000fe20000000800 */
[----:B------:R-:W-:Y:S01]  /*ea60*/  F2FP.BF16.F32.PACK_AB R80, R81, R80 ;  /* 0x000000505150723e */ /* 0x000fe200000010ff */
[----:B------:R-:W-:Y:S01]  /*ea70*/  FMUL.FTZ R96, R7, R96 ;  /* 0x0000006007607220 */ /* 0x000fe20000410000 */
[----:B------:R-:W-:Y:S01]  /*ea80*/  F2FP.BF16.F32.PACK_AB R82, R83, R82 ;  /* 0x000000525352723e */ /* 0x000fe200000010ff */
[----:B------:R-:W-:Y:S01]  /*ea90*/  STS [R19+0x2400], R58 ;  /* 0x0024003a13007388 */ /* 0x000fe20000000800 */
[----:B------:R-:W-:Y:S01]  /*eaa0*/  F2FP.BF16.F32.PACK_AB R84, R85, R84 ;  /* 0x000000545554723e */ /* 0x000fe200000010ff */
[----:B------:R-:W2:Y:S01]  /*eab0*/  @P3 LDC R25, c[0x0][0x430] ;  /* 0x00010c00ff193b82 */ /* 0x000ea20000000800 */
        /* <DEDUP_REMOVED lines=14> */
[----:B------:R1:W-:Y:S01]  /*eba0*/  STS [R9+0x4400], R70 ;  /* 0x0044004609007388 */ /* 0x0003e20000000800 */
[----:B--2---:R-:W-:-:S03]  /*ebb0*/  @P3 IMAD R16, R25, R6, RZ ;  /* 0x0000000619103224 */ /* 0x004fc600078e02ff */
[----:B------:R-:W-:Y:S04]  /*ebc0*/  STS [R11+0x4000], R72 ;  /* 0x004000480b007388 */ /* 0x000fe80000000800 */
[----:B------:R2:W-:Y:S04]  /*ebd0*/  STS [R11+0x4400], R74 ;  /* 0x0044004a0b007388 */ /* 0x0005e80000000800 */
[----:B------:R-:W-:Y:S04]  /*ebe0*/  STS [R13+0x4000], R76 ;  /* 0x0040004c0d007388 */ /* 0x000fe80000000800 */
[----:B------:R3:W-:Y:S04]  /*ebf0*/  STS [R13+0x4400], R78 ;  /* 0x0044004e0d007388 */ /* 0x0007e80000000800 */
[----:B------:R-:W-:Y:S04]  /*ec00*/  STS [R17+0x4000], R80 ;  /* 0x0040005011007388 */ /* 0x000fe80000000800 */
[----:B------:R5:W-:Y:S01]  /*ec10*/  STS [R17+0x4400], R82 ;  /* 0x0044005211007388 */ /* 0x000be20000000800 */
[----:B-1----:R-:W1:Y:S03]  /*ec20*/  @P2 LDC.64 R8, c[0x0][0x408] ;  /* 0x00010200ff082b82 */ /* 0x002e660000000a00 */
[----:B------:R-:W-:Y:S04]  /*ec30*/  STS [R15+0x4000], R84 ;  /* 0x004000540f007388 */ /* 0x000fe80000000800 */
[----:B------:R-:W-:Y:S01]  /*ec40*/  STS [R15+0x4400], R86 ;  /* 0x004400560f007388 */ /* 0x000fe20000000800 */
[----:B--2---:R-:W2:Y:S03]  /*ec50*/  @!P2 LDC.64 R10, c[0x0][0x400] ;  /* 0x00010000ff0aab82 */ /* 0x004ea60000000a00 */
[----:B------:R-:W-:Y:S04]  /*ec60*/  STS [R19+0x4000], R88 ;  /* 0x0040005813007388 */ /* 0x000fe80000000800 */
[----:B------:R4:W-:Y:S01]  /*ec70*/  STS [R19+0x4400], R90 ;  /* 0x0044005a13007388 */ /* 0x0009e20000000800 */
[----:B---3--:R-:W-:-:S03]  /*ec80*/  LOP3.LUT R13, R221, 0x1f8, RZ, 0xc0, !PT ;  /* 0x000001f8dd0d7812 */ /* 0x008fc600078ec0ff */
[----:B------:R-:W-:Y:S01]  /*ec90*/  STS [R21+0x4000], R92 ;  /* 0x0040005c15007388 */ /* 0x000fe20000000800 */
[----:B------:R-:W-:-:S03]  /*eca0*/  LOP3.LUT R12, R13, 0x38, R188, 0x78, !PT ;  /* 0x000000380d0c7812 */ /* 0x000fc600078e78bc */
[----:B------:R-:W-:Y:S01]  /*ecb0*/  STS [R21+0x4400], R94 ;  /* 0x0044005e15007388 */ /* 0x000fe20000000800 */
[----:B------:R-:W-:Y:S01]  /*ecc0*/  LOP3.LUT R221, R12, 0x1e00, R221, 0xf8, !PT ;  /* 0x00001e000cdd7812 */ /* 0x000fe200078ef8dd */
[----:B------:R-:W3:Y:S01]  /*ecd0*/  S2R R0, SR_CTAID.X ;  /* 0x0000000000007919 */ /* 0x000ee20000002500 */
[----:B-----5:R-:W1:Y:S01]  /*ece0*/  S2R R17, SR_CTAID.Y ;  /* 0x0000000000117919 */ /* 0x020e620000002600 */
[----:B------:R-:W-:Y:S04]  /*ecf0*/  STS [R5+0x4400], R98 ;  /* 0x0044006205007388 */ /* 0x000fe80000000800 */
[----:B------:R5:W-:Y:S01]  /*ed00*/  STS [R5+0x4000], R7 ;  /* 0x0040000705007388 */ /* 0x000be20000000800 */
[----:B----4-:R-:W4:Y:S01]  /*ed10*/  @P3 LDC R19, c[0x0][0x430] ;  /* 0x00010c00ff133b82 */ /* 0x010f220000000800 */
[----:B-----5:R-:W-:Y:S01]  /*ed20*/  LEA R7, R221, UR5, 0x1 ;  /* 0x00000005dd077c11 */ /* 0x020fe2000f8e08ff */
[----:B--23--:R-:W-:Y:S06]  /*ed30*/  @P3 BRA `(.L_x_1628) ;  /* 0x0000000000203947 */ /* 0x00cfec0003800000 */
[----:B------:R-:W-:Y:S01]  /*ed40*/  ISETP.NE.AND P4, PT, R22, RZ, PT ;  /* 0x000000ff1600720c */ /* 0x000fe20003f85270 */
[----:B------:R-:W2:-:S12]  /*ed50*/  LDC R5, c[0x0][0x3e0] ;  /* 0x0000f800ff057b82 */ /* 0x000e980000000800 */
[----:B------:R-:W2:Y:S01]  /*ed60*/  @P4 LDC R18, c[0x0][0x454] ;  /* 0x00011500ff124b82 */ /* 0x000ea20000000800 */
[----:B----4-:R-:W-:Y:S02]  /*ed70*/  @P4 MOV R19, 0x1 ;  /* 0x0000000100134802 */ /* 0x010fe40000000f00 */
[----:B------:R-:W-:-:S05]  /*ed80*/  @!P4 MOV R19, 0x1 ;  /* 0x000000010013c802 */ /* 0x000fca0000000f00 */
[----:B------:R-:W3:Y:S01]  /*ed90*/  @P4 LDC R16, c[0x0][0x454] ;  /* 0x00011500ff104b82 */ /* 0x000ee20000000800 */
[-C--:B--2---:R-:W-:Y:S02]  /*eda0*/  @P4 IMAD R18, R18, R5.reuse, RZ ;  /* 0x0000000512124224 */ /* 0x084fe400078e02ff */
[----:B------:R-:W-:-:S07]  /*edb0*/  @!P4 IMAD R18, R6, R5, RZ ;  /* 0x000000050612c224 */ /* 0x000fce00078e02ff */
.L_x_1628:
[----:B------:R-:W-:Y:S01]  /*edc0*/  BAR.SYNC.DEFER_BLOCKING 0x0 ;  /* 0x0000000000007b1d */ /* 0x000fe20000010000 */
[----:B------:R-:W-:Y:S01]  /*edd0*/  ISETP.NE.AND P4, PT, R213, -0x1, PT ;  /* 0xffffffffd500780c */ /* 0x000fe20003f85270 */
[C---:B-1----:R-:W-:Y:S01]  /*ede0*/  @!P2 IMAD.WIDE.U32 R20, R17.reuse, R10, RZ ;  /* 0x0000000a1114a225 */ /* 0x042fe200078e00ff */
[----:B------:R-:W-:Y:S02]  /*edf0*/  ISETP.NE.AND P3, PT, R22, RZ, !P3 ;  /* 0x000000ff1600720c */ /* 0x000fe40005f65270 */
[----:B------:R-:W-:Y:S01]  /*ee00*/  LOP3.LUT R190, R190, 0x30, RZ, 0xc0, !PT ;  /* 0x00000030bebe7812 */ /* 0x000fe200078ec0ff */
[----:B------:R-:W1:Y:S02]  /*ee10*/  @P1 MUFU.LG2 R4, R4 ;  /* 0x0000000400041308 */ /* 0x000e640000000c00 */
[----:B------:R-:W2:Y:S01]  /*ee20*/  @P1 LDC R5, c[0x0][0x458] ;  /* 0x00011600ff051b82 */ /* 0x000ea20000000800 */
[----:B------:R-:W-:Y:S01]  /*ee30*/  @!P2 IMAD R11, R17, R11, R21 ;  /* 0x0000000b110ba224 */ /* 0x000fe200078e0215 */
[----:B------:R-:W-:Y:S01]  /*ee40*/  SHF.R.U32.HI R21, RZ, 0x2, R188 ;  /* 0x00000002ff157819 */ /* 0x000fe200000116bc */
[C---:B------:R-:W-:Y:S01]  /*ee50*/  @P2 IMAD.WIDE.U32 R24, R213.reuse, R8, RZ ;  /* 0x00000008d5182225 */ /* 0x040fe200078e00ff */
[----:B------:R-:W-:Y:S01]  /*ee60*/  LOP3.LUT P5, RZ, R188, 0x3, RZ, 0xc0, !PT ;  /* 0x00000003bcff7812 */ /* 0x000fe200078ac0ff */
[----:B------:R-:W-:Y:S01]  /*ee70*/  BSSY.RECONVERGENT B0, `(.L_x_1629) ;  /* 0x000002a000007945 */ /* 0x000fe20003800200 */
[----:B------:R-:W-:Y:S01]  /*ee80*/  LOP3.LUT R8, R190, 0x7, R21, 0xf8, !PT ;  /* 0x00000007be087812 */ /* 0x000fe200078ef815 */
[----:B------:R-:W5:Y:S01]  /*ee90*/  @P0 MUFU.LG2 R2, R2 ;  /* 0x0000000200020308 */ /* 0x000f620000000c00 */
[----:B------:R-:W2:Y:S01]  /*eea0*/  @P0 LDC R10, c[0x0][0x458] ;  /* 0x00011600ff0a0b82 */ /* 0x000ea20000000800 */
[----:B------:R-:W-:-:S02]  /*eeb0*/  @P2 IMAD R11, R213, R9, R25 ;  /* 0x00000009d50b2224 */ /* 0x000fc400078e0219 */
[----:B---3--:R-:W-:Y:S02]  /*eec0*/  IMAD R16, R23, R16, RZ ;  /* 0x0000001017107224 */ /* 0x008fe400078e02ff */
[C---:B------:R-:W-:Y:S01]  /*eed0*/  @!P4 IMAD R213, R17.reuse, R6, RZ ;  /* 0x0000000611d5c224 */ /* 0x040fe200078e02ff */
[----:B------:R-:W-:Y:S01]  /*eee0*/  MOV R6, 0x7f800000 ;  /* 0x7f80000000067802 */ /* 0x000fe20000000f00 */
[----:B----4-:R-:W-:Y:S02]  /*eef0*/  IMAD R21, R0, R19, RZ ;  /* 0x0000001300157224 */ /* 0x010fe400078e02ff */
[----:B-1----:R-:W-:Y:S01]  /*ef00*/  @P1 FMUL.FTZ R27, R4, 0.69314718246459960938 ;  /* 0x3f317218041b1820 */ /* 0x002fe20000410000 */
[----:B------:R1:W3:Y:S01]  /*ef10*/  LDS.128 R12, [R7+0x1800] ;  /* 0x00180000070c7984 */ /* 0x0002e20000000c00 */
[----:B------:R-:W-:Y:S01]  /*ef20*/  @!P3 IMAD R16, R17, R18, R16 ;  /* 0x000000121110b224 */ /* 0x000fe200078e0210 */
[----:B------:R-:W-:Y:S01]  /*ef30*/  SHF.R.S32.HI R17, RZ, 0x1f, R213 ;  /* 0x0000001fff117819 */ /* 0x000fe200000114d5 */
[----:B------:R-:W-:Y:S01]  /*ef40*/  IMAD.SHL.U32 R21, R21, 0x40, RZ ;  /* 0x0000004015157824 */ /* 0x000fe200078e00ff */
[----:B------:R-:W-:Y:S01]  /*ef50*/  SEL R213, R213, RZ, P3 ;  /* 0x000000ffd5d57207 */ /* 0x000fe20001800000 */
[----:B------:R-:W-:Y:S01]  /*ef60*/  IMAD.MOV.U32 R9, RZ, RZ, 0x7f800000 ;  /* 0x7f800000ff097424 */ /* 0x000fe200078e00ff */
[----:B------:R-:W-:Y:S01]  /*ef70*/  SEL R4, R17, RZ, P3 ;  /* 0x000000ff11047207 */ /* 0x000fe20001800000 */
[----:B-----5:R-:W-:Y:S01]  /*ef80*/  @P0 FMUL.FTZ R2, R2, 0.69314718246459960938 ;  /* 0x3f31721802020820 */ /* 0x020fe20000410000 */
[--C-:B------:R-:W-:Y:S01]  /*ef90*/  IADD3 R17, P4, P3, R21, R213, R16.reuse ;  /* 0x000000d515117210 */ /* 0x100fe20007b9e010 */
[----:B--2---:R-:W-:Y:S01]  /*efa0*/  @P1 FFMA.FTZ R9, R132, R5, R27 ;  /* 0x0000000584091223 */ /* 0x004fe2000001001b */
        /* <DEDUP_REMOVED lines=22> */
.L_x_1630:
[----:B------:R-:W-:Y:S05]  /*f110*/  BSYNC.RECONVERGENT B0 ;  /* 0x0000000000007941 */ /* 0x000fea0003800200 */
.L_x_1629:
        /* <DEDUP_REMOVED lines=37> */
.L_x_1632:
[----:B------:R-:W-:Y:S05]  /*f370*/  BSYNC.RECONVERGENT B0 ;  /* 0x0000000000007941 */ /* 0x000fea0003800200 */
.L_x_1631:
        /* <DEDUP_REMOVED lines=24> */
.L_x_1634:
[----:B------:R-:W-:Y:S05]  /*f500*/  BSYNC.RECONVERGENT B0 ;  /* 0x0000000000007941 */ /* 0x000fea0003800200 */
.L_x_1633:
        /* <DEDUP_REMOVED lines=24> */
.L_x_1636:
[----:B------:R-:W-:Y:S05]  /*f690*/  BSYNC.RECONVERGENT B0 ;  /* 0x0000000000007941 */ /* 0x000fea0003800200 */
.L_x_1635:
        /* <DEDUP_REMOVED lines=24> */
.L_x_1637:
        /* <DEDUP_REMOVED lines=14> */
.L_x_1827:


//--------------------- .text._ZN5flash16flash_fwd_kernelI23Flash_fwd_kernel_traitsILi192ELi64ELi64ELi4ELb0ELb0EN7cutlass10bfloat16_tE19Flash_kernel_traitsILi192ELi64ELi64ELi4ES3_EELb1ELb0ELb1ELb1ELb0ELb0ELb0ELb1EEEvNS_16Flash_fwd_paramsE --------------------------
	.section	.text._ZN5flash16flash_fwd_kernelI23Flash_fwd_kernel_traitsILi192ELi64ELi64ELi4ELb0ELb0EN7cutlass10bfloat16_tE19Flash_kernel_traitsILi192ELi64ELi64ELi4ES3_EELb1ELb0ELb1ELb1ELb0ELb0ELb0ELb1EEEvNS_16Flash_fwd_paramsE,"ax",@progbits
	.align	128
        .global         _ZN5flash16flash_fwd_kernelI23Flash_fwd_kernel_traitsILi192ELi64ELi64ELi4ELb0ELb0EN7cutlass10bfloat16_tE19Flash_kernel_traitsILi192ELi64ELi64ELi4ES3_EELb1ELb0ELb1ELb1ELb0ELb0ELb0ELb1EEEvNS_16Flash_fwd_paramsE
        .type           _ZN5flash16flash_fwd_kernelI23Flash_fwd_kernel_traitsILi192ELi64ELi64ELi4ELb0ELb0EN7cutlass10bfloat16_tE19Flash_kernel_traitsILi192ELi64ELi64ELi4ES3_EELb1ELb0ELb1ELb1ELb0ELb0ELb0ELb1EEEvNS_16Flash_fwd_paramsE,@function
        .size           _ZN5flash16flash_fwd_kernelI23Flash_fwd_kernel_traitsILi192ELi64ELi64ELi4ELb0ELb0EN7cutlass10bfloat16_tE19Flash_kernel_traitsILi192ELi64ELi64ELi4ES3_EELb1ELb0ELb1ELb1ELb0ELb0ELb0ELb1EEEvNS_16Flash_fwd_paramsE,(.L_x_1828 - _ZN5flash16flash_fwd_kernelI23Flash_fwd_kernel_traitsILi192ELi64ELi64ELi4ELb0ELb0EN7cutlass10bfloat16_tE19Flash_kernel_traitsILi192ELi64ELi64ELi4ES3_EELb1ELb0ELb1ELb1ELb0ELb0ELb0ELb1EEEvNS_16Flash_fwd_paramsE)
        .other          _ZN5flash16flash_fwd_kernelI23Flash_fwd_kernel_traitsILi192ELi64ELi64ELi4ELb0ELb0EN7cutlass10bfloat16_tE19Flash_kernel_traitsILi192ELi64ELi64ELi4ES3_EELb1ELb0ELb1ELb1ELb0ELb0ELb0ELb1EEEvNS_16Flash_fwd_paramsE,@"STO_CUDA_ENTRY STV_DEFAULT"
_ZN5flash16flash_fwd_kernelI23Flash_fwd_kernel_traitsILi192ELi64ELi64ELi4ELb0ELb0EN7cutlass10bfloat16_tE19Flash_kernel_traitsILi192ELi64ELi64ELi4ES3_EELb1ELb0ELb1ELb1ELb0ELb0ELb0ELb1EEEvNS_16Flash_fwd_paramsE:
.text._ZN5flash16flash_fwd_kernelI23Flash_fwd_kernel_traitsILi192ELi64ELi64ELi4ELb0ELb0EN7cutlass10bfloat16_tE19Flash_kernel_traitsILi192ELi64ELi64ELi4ES3_EELb1ELb0ELb1ELb1ELb0ELb0ELb0ELb1EEEvNS_16Flash_fwd_paramsE:
[----:B------:R-:W1:Y:S01]  /*0000*/  LDC R1, c[0x0][0x37c] ;  /* 0x0000df00ff017b82 */ /* 0x000e620000000800 */
[----:B------:R-:W2:Y:S07]  /*0010*/  LDCU.U8 UR4, c[0x0][0x524] ;  /* 0x0000a480ff0477ac */ /* 0x000eae0008000000 */
[----:B------:R-:W3:Y:S01]  /*0020*/  LDC R17, c[0x0][0x518] ;  /* 0x00014600ff117b82 */ /* 0x000ee20000000800 */
[----:B-1----:R-:W-:Y:S01]  /*0030*/  VIADD R1, R1, 0xffffff68 ;  /* 0xffffff6801017836 */ /* 0x002fe20000000000 */
[----:B------:R-:W1:Y:S06]  /*0040*/  LDCU.64 UR26, c[0x0][0x358] ;  /* 0x00006b00ff1a77ac */ /* 0x000e6c0008000a00 */
[----:B------:R-:W4:Y:S01]  /*0050*/  LDC R18, c[0x0][0x51c] ;  /* 0x00014700ff127b82 */ /* 0x000f220000000800 */
[----:B------:R-:W1:Y:S01]  /*0060*/  S2R R193, SR_TID.X ;  /* 0x0000000000c17919 */ /* 0x000e620000002100 */
[----:B------:R-:W1:Y:S01]  /*0070*/  LDCU.64 UR10, c[0x0][0x460] ;  /* 0x00008c00ff0a77ac */ /* 0x000e620008000a00 */
[----:B------:R-:W1:Y:S01]  /*0080*/  LDCU.64 UR8, c[0x0][0x470] ;  /* 0x00008e00ff0877ac */ /* 0x000e620008000a00 */
[----:B--2---:R-:W-:Y:S01]  /*0090*/  ISETP.NE.AND P1, PT, RZ, UR4, PT ;  /* 0x00000004ff007c0c */ /* 0x004fe2000bf25270 */
[----:B------:R-:W2:Y:S03]  /*00a0*/  LDCU.64 UR4, c[0x0][0x510] ;  /* 0x0000a200ff0477ac */ /* 0x000ea60008000a00 */
[----:B------:R-:W-:Y:S01]  /*00b0*/  S2UR UR14, SR_CTAID.X ;  /* 0x00000000000e79c3 */ /* 0x000fe20000002500 */
[----:B------:R-:W2:Y:S07]  /*00c0*/  LDCU.64 UR16, c[0x0][0x460] ;  /* 0x00008c00ff1077ac */ /* 0x000eae0008000a00 */
[----:B------:R-:W-:Y:S08]  /*00d0*/  S2UR UR31, SR_CTAID.Y ;  /* 0x00000000001f79c3 */ /* 0x000ff00000002600 */
[----:B------:R-:W2:Y:S01]  /*00e0*/  S2UR UR30, SR_CTAID.Z ;  /* 0x00000000001e79c3 */ /* 0x000ea20000002700 */
[----:B---3--:R-:W-:Y:S01]  /*00f0*/  @P1 IMAD.MOV.U32 R2, RZ, RZ, R17 ;  /* 0x000000ffff021224 */ /* 0x008fe200078e0011 */
[----:B------:R-:W3:Y:S01]  /*0100*/  LDCU.U8 UR12, c[0x0][0x532] ;  /* 0x0000a640ff0c77ac */ /* 0x000ee20008000000 */
[----:B----4-:R-:W-:Y:S01]  /*0110*/  @P1 IMAD.MOV.U32 R3, RZ, RZ, R18 ;  /* 0x000000ffff031224 */ /* 0x010fe200078e0012 */
[----:B------:R-:W4:Y:S04]  /*0120*/  LDCU.64 UR6, c[0x0][0x468] ;  /* 0x00008d00ff0677ac */ /* 0x000f280008000a00 */
[----:B------:R-:W4:Y:S01]  /*0130*/  @P1 LDC R0, c[0x0][0x520] ;  /* 0x00014800ff001b82 */ /* 0x000f220000000800 */
[----:B-1----:R-:W4:Y:S01]  /*0140*/  @P1 LDG.E.64 R2, desc[UR26][R2.64] ;  /* 0x0000001a02021981 */ /* 0x002f22000c1e1b00 */
[----:B--2---:R-:W-:-:S02]  /*0150*/  IMAD.U32 R204, RZ, RZ, UR4 ;  /* 0x00000004ffcc7e24 */ /* 0x004fc4000f8e00ff */
[----:B------:R-:W-:-:S06]  /*0160*/  IMAD.U32 R205, RZ, RZ, UR5 ;  /* 0x00000005ffcd7e24 */ /* 0x000fcc000f8e00ff */
[----:B------:R-:W2:Y:S01]  /*0170*/  @P1 LDG.E.64 R204, desc[UR26][R204.64] ;  /* 0x0000001acccc1981 */ /* 0x000ea2000c1e1b00 */
[----:B------:R-:W-:Y:S01]  /*0180*/  UISETP.NE.U32.AND UP4, UPT, UR10, URZ, UPT ;  /* 0x000000ff0a00728c */ /* 0x000fe2000bf85070 */
[----:B------:R-:W-:Y:S01]  /*0190*/  ISETP.NE.U32.AND P4, PT, RZ, UR10, PT ;  /* 0x0000000aff007c0c */ /* 0x000fe2000bf85070 */
[----:B------:R-:W-:Y:S02]  /*01a0*/  UISETP.NE.U32.AND UP3, UPT, UR8, URZ, UPT ;  /* 0x000000ff0800728c */ /* 0x000fe4000bf65070 */
[----:B------:R-:W-:Y:S01]  /*01b0*/  UISETP.NE.AND.EX UP4, UPT, UR11, URZ, UPT, UP4 ;  /* 0x000000ff0b00728c */ /* 0x000fe2000bf85340 */
[----:B------:R-:W-:Y:S01]  /*01c0*/  ISETP.NE.AND.EX P4, PT, RZ, UR11, PT, P4 ;  /* 0x0000000bff007c0c */ /* 0x000fe2000bf85340 */
[----:B------:R-:W-:Y:S02]  /*01d0*/  ULOP3.LUT UR4, UR30, UR14, UR31, 0xfe, !UPT ;  /* 0x0000000e1e047292 */ /* 0x000fe4000f8efe1f */
[----:B------:R-:W-:Y:S02]  /*01e0*/  UISETP.NE.AND.EX UP3, UPT, UR9, URZ, UPT, UP3 ;  /* 0x000000ff0900728c */ /* 0x000fe4000bf65330 */
[----:B------:R-:W-:Y:S01]  /*01f0*/  PLOP3.LUT P2, PT, PT, PT, UP4, 0x80, 0x8 ;  /* 0x000000000008781c */ /* 0x000fe20003f4f048 */
[----:B------:R-:W-:Y:S01]  /*0200*/  USHF.L.U32 UR11, UR31, 0x2, URZ ;  /* 0x000000021f0b7899 */ /* 0x000fe200080006ff */
[----:B------:R-:W-:Y:S01]  /*0210*/  LOP3.LUT P3, RZ, R193, UR4, RZ, 0xfc, !PT ;  /* 0x00000004c1ff7c12 */ /* 0x000fe2000f86fcff */
[----:B------:R-:W-:-:S02]  /*0220*/  UIMAD.WIDE.U32 UR16, UR31, 0x4, UR16 ;  /* 0x000000041f1078a5 */ /* 0x000fc4000f8e0010 */
[----:B---3--:R-:W-:Y:S02]  /*0230*/  UISETP.NE.AND UP5, UPT, UR12, URZ, UPT ;  /* 0x000000ff0c00728c */ /* 0x008fe4000bfa5270 */
[----:B------:R-:W1:Y:S01]  /*0240*/  LDCU.64 UR4, c[0x0][0x478] ;  /* 0x00008f00ff0477ac */ /* 0x000e620008000a00 */
[----:B----4-:R-:W-:Y:S02]  /*0250*/  UISETP.EQ.U32.AND UP2, UPT, UR6, URZ, UPT ;  /* 0x000000ff0600728c */ /* 0x010fe4000bf42070 */
[----:B------:R-:W-:-:S05]  /*0260*/  USHF.R.U32.HI UR10, URZ, 0x1e, UR31 ;  /* 0x0000001eff0a7899 */ /* 0x000fca000801161f */
[----:B------:R-:W2:Y:S01]  /*0270*/  @!P3 LDC.64 R6, c[0x0][0x528] ;  /* 0x00014a00ff06bb82 */ /* 0x000ea20000000a00 */
[----:B------:R-:W-:Y:S02]  /*0280*/  @UP3 UIADD3 UR12, UP1, UPT, UR11, UR8, URZ ;  /* 0x000000080b0c3290 */ /* 0x000fe4000ff3e0ff */
[----:B------:R-:W-:Y:S02]  /*0290*/  UISETP.EQ.OR.EX UP2, UPT, UR7, URZ, !UP5, UP2 ;  /* 0x000000ff0700728c */ /* 0x000fe4000ef42720 */
[----:B------:R-:W-:Y:S02]  /*02a0*/  @UP3 UIADD3.X UR13, UPT, UPT, UR10, UR9, URZ, UP1, !UPT ;  /* 0x000000090a0d3290 */ /* 0x000fe40008ffe4ff */
[----:B------:R-:W-:Y:S02]  /*02b0*/  UIADD3 UR8, UP1, UPT, UR11, UR6, URZ ;  /* 0x000000060b087290 */ /* 0x000fe4000ff3e0ff */
[----:B-1----:R-:W-:Y:S02]  /*02c0*/  UISETP.NE.U32.AND UP0, UPT, UR4, URZ, UPT ;  /* 0x000000ff0400728c */ /* 0x002fe4000bf05070 */
[----:B------:R-:W-:-:S02]  /*02d0*/  UIADD3.X UR9, UPT, UPT, UR10, UR7, URZ, UP1, !UPT ;  /* 0x000000070a097290 */ /* 0x000fc40008ffe4ff */
[----:B------:R-:W-:-:S11]  /*02e0*/  UISETP.NE.AND.EX UP0, UPT, UR5, URZ, UPT, UP0 ;  /* 0x000000ff0500728c */ /* 0x000fd6000bf05300 */
[----:B------:R-:W-:-:S04]  /*02f0*/  @UP0 UIADD3 UR4, UP1, UPT, UR11, UR4, URZ ;  /* 0x000000040b040290 */ /* 0x000fc8000ff3e0ff */
[----:B------:R-:W-:Y:S01]  /*0300*/  @UP0 UIADD3.X UR5, UPT, UPT, UR10, UR5, URZ, UP1, !UPT ;  /* 0x000000050a050290 */ /* 0x000fe20008ffe4ff */
[----:B------:R-:W-:Y:S01]  /*0310*/  @P1 IADD3 R17, P0, PT, R2, R0, RZ ;  /* 0x0000000002111210 */ /* 0x000fe20007f1e0ff */
[----:B------:R-:W-:-:S03]  /*0320*/  IMAD.U32 R2, RZ, RZ, UR16 ;  /* 0x00000010ff027e24 */ /* 0x000fc6000f8e00ff */
[----:B------:R-:W-:Y:S01]  /*0330*/  @!P3 MOV R4, R17 ;  /* 0x000000110004b202 */ /* 0x000fe20000000f00 */
[----:B------:R-:W-:Y:S01]  /*0340*/  @P1 IMAD.X R18, RZ, RZ, R3, P0 ;  /* 0x000000ffff121224 */ /* 0x000fe200000e0603 */
[----:B------:R-:W-:Y:S01]  /*0350*/  PLOP3.LUT P1, PT, PT, PT, UP3, 0x80, 0x8 ;  /* 0x000000000008781c */ /* 0x000fe20003f2f038 */
[----:B------:R-:W-:Y:S02]  /*0360*/  IMAD.U32 R3, RZ, RZ, UR17 ;  /* 0x00000011ff037e24 */ /* 0x000fe4000f8e00ff */
[----:B------:R-:W-:Y:S01]  /*0370*/  @!P3 IMAD.MOV.U32 R5, RZ, RZ, R18 ;  /* 0x000000ffff05b224 */ /* 0x000fe200078e0012 */
[----:B--2---:R-:W-:Y:S04]  /*0380*/  @!P3 STG.E.64 desc[UR26][R6.64], R204 ;  /* 0x000000cc0600b986 */ /* 0x004fe8000c101b1a */
[----:B------:R1:W-:Y:S01]  /*0390*/  @!P3 STG.E.64 desc[UR26][R6.64+0x8], R4 ;  /* 0x000008040600b986 */ /* 0x0003e2000c101b1a */
[----:B------:R-:W-:-:S03]  /*03a0*/  PLOP3.LUT P3, PT, PT, PT, UP2, 0x80, 0x8 ;  /* 0x000000000008781c */ /* 0x000fc60003f6f028 */
[----:B------:R-:W2:Y:S01]  /*03b0*/  @P4 LDG.E R8, desc[UR26][R2.64] ;  /* 0x0000001a02084981 */ /* 0x000ea2000c1e1900 */
[----:B------:R-:W-:-:S03]  /*03c0*/  PLOP3.LUT P0, PT, PT, PT, UP0, 0x80, 0x8 ;  /* 0x000000000008781c */ /* 0x000fc60003f0f008 */
[----:B-1----:R1:W3:Y:S01]  /*03d0*/  @P2 LDG.E R7, desc[UR26][R2.64+0x4] ;  /* 0x0000041a02072981 */ /* 0x0022e2000c1e1900 */
[----:B------:R-:W-:Y:S02]  /*03e0*/  IMAD.U32 R4, RZ, RZ, UR4 ;  /* 0x00000004ff047e24 */ /* 0x000fe4000f8e00ff */
[----:B------:R-:W-:Y:S01]  /*03f0*/  IMAD.U32 R5, RZ, RZ, UR5 ;  /* 0x00000005ff057e24 */ /* 0x000fe2000f8e00ff */
[----:B------:R-:W4:Y:S06]  /*0400*/  @!UP4 LDCU UR22, c[0x0][0x434] ;  /* 0x00008680ff16c7ac */ /* 0x000f2c0008000800 */
[----:B------:R-:W5:Y:S01]  /*0410*/  @P0 LDG.E R4, desc[UR26][R4.64] ;  /* 0x0000001a04040981 */ /* 0x000f62000c1e1900 */
[----:B------:R-:W-:Y:S01]  /*0420*/  UMOV UR21, 0xffffffff ;  /* 0xffffffff00157882 */ /* 0x000fe20000000000 */
[----:B------:R-:W4:Y:S01]  /*0430*/  @!UP0 LDCU.64 UR4, c[0x0][0x488] ;  /* 0x00009100ff0487ac */ /* 0x000f220008000a00 */
[----:B-1----:R-:W-:-:S02]  /*0440*/  IMAD.U32 R2, RZ, RZ, UR12 ;  /* 0x0000000cff027e24 */ /* 0x002fc4000f8e00ff */
[----:B------:R-:W-:-:S05]  /*0450*/  IMAD.U32 R3, RZ, RZ, UR13 ;  /* 0x0000000dff037e24 */ /* 0x000fca000f8e00ff */
[----:B------:R1:W4:Y:S02]  /*0460*/  @P1 LDG.E R0, desc[UR26][R2.64] ;  /* 0x0000001a02001981 */ /* 0x000324000c1e1900 */
[----:B-1----:R-:W-:Y:S01]  /*0470*/  IMAD.U32 R2, RZ, RZ, UR8 ;  /* 0x00000008ff027e24 */ /* 0x002fe2000f8e00ff */
[----:B------:R-:W-:-:S05]  /*0480*/  MOV R3, UR9 ;  /* 0x0000000900037c02 */ /* 0x000fca0008000f00 */
[----:B------:R-:W4:Y:S01]  /*0490*/  @!P3 LDG.E R6, desc[UR26][R2.64] ;  /* 0x0000001a0206b981 */ /* 0x000f22000c1e1900 */
[----:B------:R-:W-:Y:S01]  /*04a0*/  UISETP.NE.U32.AND UP1, UPT, UR6, URZ, UPT ;  /* 0x000000ff0600728c */ /* 0x000fe2000bf25070 */
[----:B------:R-:W-:Y:S01]  /*04b0*/  UMOV UR13, 0xffffffff ;  /* 0xffffffff000d7882 */ /* 0x000fe20000000000 */
[----:B------:R-:W-:Y:S02]  /*04c0*/  USHF.L.U32 UR32, UR14, 0x6, URZ ;  /* 0x000000060e207899 */ /* 0x000fe400080006ff */
[----:B------:R-:W-:Y:S01]  /*04d0*/  UISETP.NE.AND.EX UP1, UPT, UR7, URZ, UPT, UP1 ;  /* 0x000000ff0700728c */ /* 0x000fe2000bf25310 */
[----:B------:R-:W-:Y:S01]  /*04e0*/  UMOV UR12, URZ ;  /* 0x000000ff000c7c82 */ /* 0x000fe20008000000 */
[----:B------:R-:W1:Y:S01]  /*04f0*/  @!UP0 LDCU UR6, c[0x0][0x43c] ;  /* 0x00008780ff0687ac */ /* 0x000e620008000800 */
[----:B--2---:R-:W-:Y:S02]  /*0500*/  @P4 R2UR UR21, R8 ;  /* 0x00000000081542ca */ /* 0x004fe400000e0000 */
[----:B---3--:R-:W-:-:S13]  /*0510*/  @P2 R2UR UR8, R7 ;  /* 0x00000000070822ca */ /* 0x008fda00000e0000 */
[----:B----4-:R-:W-:-:S04]  /*0520*/  @UP4 UIADD3 UR22, UPT, UPT, UR8, -UR21, URZ ;  /* 0x8000001508164290 */ /* 0x010fc8000fffe0ff */
[----:B------:R-:W-:Y:S01]  /*0530*/  UISETP.GT.AND UP2, UPT, UR22, UR32, UPT ;  /* 0x000000201600728c */ /* 0x000fe2000bf44270 */
[----:B------:R-:W-:-:S05]  /*0540*/  @P1 R2UR UR12, R0 ;  /* 0x00000000000c12ca */ /* 0x000fca00000e0000 */
[----:B------:R-:W-:Y:S01]  /*0550*/  PLOP3.LUT P1, PT, PT, PT, UP2, 0x80, 0x8 ;  /* 0x000000000008781c */ /* 0x000fe20003f2f028 */
[----:B------:R-:W-:Y:S01]  /*0560*/  @!UP0 UISETP.NE.U32.AND UP2, UPT, UR4, URZ, UPT ;  /* 0x000000ff0400828c */ /* 0x000fe2000bf45070 */
[----:B------:R-:W2:Y:S01]  /*0570*/  @!UP1 LDCU UR4, c[0x0][0x438] ;  /* 0x00008700ff0497ac */ /* 0x000ea20008000800 */
[----:B------:R-:W-:Y:S01]  /*0580*/  @!P3 R2UR UR13, R6 ;  /* 0x00000000060db2ca */ /* 0x000fe200000e0000 */
[----:B-12---:R-:W-:-:S14]  /*0590*/  BRA.U !UP1, `(.L_x_1638) ;  /* 0x0000000109187547 */ /* 0x006fdc000b800000 */
[----:B------:R-:W-:-:S13]  /*05a0*/  PLOP3.LUT P2, PT, PT, PT, UP5, 0x80, 0x8 ;  /* 0x000000000008781c */ /* 0x000fda0003f4f058 */
[----:B------:R-:W2:Y:S04]  /*05b0*/  @P2 LDG.E R0, desc[UR26][R2.64+0x4] ;  /* 0x0000041a02002981 */ /* 0x000ea8000c1e1900 */
[----:B------:R-:W3:Y:S01]  /*05c0*/  @!P2 LDG.E R2, desc[UR26][R2.64] ;  /* 0x0000001a0202a981 */ /* 0x000ee2000c1e1900 */
[----:B--2---:R-:W-:-:S13]  /*05d0*/  @P2 R2UR UR4, R0 ;  /* 0x00000000000422ca */ /* 0x004fda00000e0000 */
[----:B------:R-:W-:-:S07]  /*05e0*/  @UP5 UIADD3 UR4, UPT, UPT, UR4, -UR13, URZ ;  /* 0x8000000d04045290 */ /* 0x000fce000fffe0ff */
[----:B---3--:R-:W-:Y:S02]  /*05f0*/  @!P2 R2UR UR4, R2 ;  /* 0x000000000204a2ca */ /* 0x008fe400000e0000 */
.L_x_1638:
[----:B-----5:R-:W-:Y:S01]  /*0600*/  @P0 R2UR UR33, R4 ;  /* 0x00000000042102ca */ /* 0x020fe200000e0000 */
[----:B------:R-:W-:Y:S01]  /*0610*/  @!UP0 UISETP.NE.AND.EX UP2, UPT, UR5, URZ, UPT, UP2 ;  /* 0x000000ff0500828c */ /* 0x000fe2000bf45320 */
[----:B------:R-:W-:-:S13]  /*0620*/  @!P1 EXIT ;  /* 0x000000000000994d */ /* 0x000fda0003800000 */
[----:B------:R-:W1:Y:S01]  /*0630*/  LDCU UR28, c[0x0][0x504] ;  /* 0x0000a080ff1c77ac */ /* 0x000e620008000800 */
[----:B------:R-:W2:Y:S01]  /*0640*/  LDCU UR29, c[0x0][0x508] ;  /* 0x0000a100ff1d77ac */ /* 0x000ea20008000800 */
[----:B------:R-:W-:Y:S02]  /*0650*/  @!UP0 USEL UR6, UR6, URZ, UP2 ;  /* 0x000000ff06068287 */ /* 0x000fe40009000000 */
[----:B------:R-:W-:Y:S02]  /*0660*/  @UP0 UIADD3 UR33, UPT, UPT, UR33, -UR12, URZ ;  /* 0x8000000c21210290 */ /* 0x000fe4000fffe0ff */
[----:B------:R-:W-:Y:S01]  /*0670*/  @!UP0 UIADD3 UR33, UPT, UPT, UR6, UR4, -UR12 ;  /* 0x0000000406218290 */ /* 0x000fe2000fffe80c */
[----:B------:R-:W3:Y:S03]  /*0680*/  LDCU UR10, c[0x0][0x3e0] ;  /* 0x00007c00ff0a77ac */ /* 0x000ee60008000800 */
[----:B------:R-:W-:-:S02]  /*0690*/  UIADD3 UR7, UPT, UPT, UR33, 0x3f, URZ ;  /* 0x0000003f21077890 */ /* 0x000fc4000fffe0ff */
[----:B-1----:R-:W-:Y:S02]  /*06a0*/  UIADD3 UR28, UPT, UPT, UR22, UR28, URZ ;  /* 0x0000001c161c7290 */ /* 0x002fe4000fffe0ff */
[----:B------:R-:W-:Y:S02]  /*06b0*/  UIADD3 UR5, UPT, UPT, UR7, UR32, -UR22 ;  /* 0x0000002007057290 */ /* 0x000fe4000fffe816 */
[----:B------:R-:W-:Y:S02]  /*06c0*/  UIADD3 UR9, UPT, UPT, -UR28, UR32, UR33 ;  /* 0x000000201c097290 */ /* 0x000fe4000fffe121 */
[----:B--2---:R-:W-:Y:S02]  /*06d0*/  UIADD3 UR5, UPT, UPT, UR5, 0x40, UR29 ;  /* 0x0000004005057890 */ /* 0x004fe4000fffe01d */
[----:B------:R-:W-:Y:S02]  /*06e0*/  USHF.R.S32.HI UR6, URZ, 0x1f, UR7 ;  /* 0x0000001fff067899 */ /* 0x000fe40008011407 */
[----:B------:R-:W-:-:S02]  /*06f0*/  USHF.R.S32.HI UR8, URZ, 0x1f, UR9 ;  /* 0x0000001fff087899 */ /* 0x000fc40008011409 */
[----:B------:R-:W-:Y:S02]  /*0700*/  USHF.R.S32.HI UR4, URZ, 0x1f, UR5 ;  /* 0x0000001fff047899 */ /* 0x000fe40008011405 */
[----:B------:R-:W-:Y:S02]  /*0710*/  ULEA.HI UR6, UR6, UR7, URZ, 0x6 ;  /* 0x0000000706067291 */ /* 0x000fe4000f8f30ff */
[----:B------:R-:W-:Y:S02]  /*0720*/  ULEA.HI UR8, UR8, UR9, URZ, 0x6 ;  /* 0x0000000908087291 */ /* 0x000fe4000f8f30ff */
[----:B------:R-:W-:Y:S02]  /*0730*/  ULEA.HI UR4, UR4, UR5, URZ, 0x6 ;  /* 0x0000000504047291 */ /* 0x000fe4000f8f30ff */
[----:B------:R-:W-:Y:S02]  /*0740*/  USHF.R.S32.HI UR6, URZ, 0x6, UR6 ;  /* 0x00000006ff067899 */ /* 0x000fe40008011406 */
[----:B------:R-:W-:-:S02]  /*0750*/  USHF.R.S32.HI UR8, URZ, 0x6, UR8 ;  /* 0x00000006ff087899 */ /* 0x000fc40008011408 */
[----:B------:R-:W-:Y:S02]  /*0760*/  USHF.R.S32.HI UR4, URZ, 0x6, UR4 ;  /* 0x00000006ff047899 */ /* 0x000fe40008011404 */
[----:B------:R-:W-:Y:S02]  /*0770*/  UISETP.LT.AND UP1, UPT, URZ, UR8, UPT ;  /* 0x00000008ff00728c */ /* 0x000fe4000bf21270 */
[----:B------:R-:W-:Y:S02]  /*0780*/  UISETP.LT.AND UP0, UPT, UR6, UR4, UPT ;  /* 0x000000040600728c */ /* 0x000fe4000bf01270 */
[----:B------:R-:W-:Y:S02]  /*0790*/  USEL UR20, URZ, UR8, !UP1 ;  /* 0x00000008ff147287 */ /* 0x000fe4000c800000 */
[----:B------:R-:W-:Y:S02]  /*07a0*/  USEL UR23, UR6, UR4, UP0 ;  /* 0x0000000406177287 */ /* 0x000fe40008000000 */
[----:B---3--:R-:W-:-:S02]  /*07b0*/  UIMAD UR34, UR31, UR10, UR30 ;  /* 0x0000000a1f2272a4 */ /* 0x008fc4000f8e021e */
[----:B------:R-:W-:-:S09]  /*07c0*/  UISETP.GT.AND UP0, UPT, UR23, UR20, UPT ;  /* 0x000000141700728c */ /* 0x000fd2000bf04270 */
[----:B------:R-:W-:Y:S05]  /*07d0*/  BRA.U UP0, `(.L_x_1639) ;  /* 0x0000000d00107547 */ /* 0x000fea000b800000 */
[----:B------:R-:W1:Y:S01]  /*07e0*/  LDCU.U8 UR4, c[0x0][0x549] ;  /* 0x0000a920ff0477ac */ /* 0x000e620008000000 */
[----:B------:R-:W2:Y:S01]  /*07f0*/  S2R R6, SR_CTAID.X ;  /* 0x0000000000067919 */ /* 0x000ea20000002500 */
[----:B------:R-:W-:-:S11]  /*0800*/  UISETP.NE.AND UP0, UPT, UR21, -0x1, UPT ;  /* 0xffffffff1500788c */ /* 0x000fd6000bf05270 */
[----:B------:R-:W3:Y:S01]  /*0810*/  @!UP0 LDCU.64 UR8, c[0x0][0x400] ;  /* 0x00008000ff0887ac */ /* 0x000ee20008000a00 */
[----:B-1----:R-:W-:Y:S01]  /*0820*/  UISETP.NE.AND UP1, UPT, UR4, URZ, UPT ;  /* 0x000000ff0400728c */ /* 0x002fe2000bf25270 */
[----:B------:R-:W1:Y:S10]  /*0830*/  @UP0 LDCU.64 UR6, c[0x0][0x408] ;  /* 0x00008100ff0607ac */ /* 0x000e740008000a00 */
[----:B------:R-:W4:Y:S01]  /*0840*/  @UP1 LDCU.64 UR4, c[0x0][0x430] ;  /* 0x00008600ff0417ac */ /* 0x000f220008000a00 */
[----:B---3--:R-:W-:Y:S01]  /*0850*/  @!UP0 UIMAD.WIDE.U32 UR12, UR31, UR8, URZ ;  /* 0x000000081f0c82a5 */ /* 0x008fe2000f8e00ff */
[----:B------:R-:W-:-:S03]  /*0860*/  @UP1 UMOV UR11, 0x1 ;  /* 0x00000001000b1882 */ /* 0x000fc60000000000 */
[----:B------:R-:W-:Y:S02]  /*0870*/  @!UP0 UIMAD UR9, UR31, UR9, UR13 ;  /* 0x000000091f0982a4 */ /* 0x000fe4000f8e020d */
[----:B-1----:R-:W-:Y:S01]  /*0880*/  @UP0 UIMAD.WIDE.U32 UR14, UR21, UR6, URZ ;  /* 0x00000006150e02a5 */ /* 0x002fe2000f8e00ff */
[----:B------:R-:W1:Y:S03]  /*0890*/  @UP1 LDCU UR6, c[0x0][0x430] ;  /* 0x00008600ff0617ac */ /* 0x000e660008000800 */
[----:B------:R-:W-:Y:S02]  /*08a0*/  @UP0 UIMAD UR9, UR21, UR7, UR15 ;  /* 0x00000007150902a4 */ /* 0x000fe4000f8e020f */
[----:B----4-:R-:W-:Y:S01]  /*08b0*/  @UP1 UIMAD UR8, UR4, UR5, URZ ;  /* 0x00000005040812a4 */ /* 0x010fe2000f8e02ff */
[----:B------:R-:W3:Y:S01]  /*08c0*/  LDCU.U8 UR7, c[0x0][0x548] ;  /* 0x0000a900ff0777ac */ /* 0x000ee20008000000 */
[----:B------:R-:W-:Y:S01]  /*08d0*/  @UP0 UMOV UR12, UR14 ;  /* 0x0000000e000c0c82 */ /* 0x000fe20008000000 */
[----:B--2---:R-:W-:Y:S09]  /*08e0*/  BRA.U UP1, `(.L_x_1640) ;  /* 0x0000000101247547 */ /* 0x004ff2000b800000 */
[----:B---3--:R-:W-:-:S11]  /*08f0*/  UISETP.NE.AND UP0, UPT, UR7, URZ, UPT ;  /* 0x000000ff0700728c */ /* 0x008fd6000bf05270 */
[----:B------:R-:W2:Y:S01]  /*0900*/  @UP0 LDCU UR11, c[0x0][0x454] ;  /* 0x00008a80ff0b07ac */ /* 0x000ea20008000800 */
[----:B------:R-:W3:Y:S01]  /*0910*/  @!UP0 LDCU UR4, c[0x0][0x434] ;  /* 0x00008680ff0487ac */ /* 0x000ee20008000800 */
[----:B------:R-:W4:Y:S01]  /*0920*/  @UP0 LDCU UR8, c[0x0][0x454] ;  /* 0x00008a80ff0807ac */ /* 0x000f220008000800 */
[----:B-1----:R-:W-:Y:S01]  /*0930*/  @UP0 UMOV UR6, 0x1 ;  /* 0x0000000100060882 */ /* 0x002fe20000000000 */
[----:B----4-:R-:W4:Y:S01]  /*0940*/  @!UP0 LDCU UR8, c[0x0][0x434] ;  /* 0x00008680ff0887ac */ /* 0x010f220008000800 */
[----:B------:R-:W-:Y:S01]  /*0950*/  @!UP0 UMOV UR6, 0x1 ;  /* 0x0000000100068882 */ /* 0x000fe20000000000 */
[----:B--2---:R-:W-:Y:S02]  /*0960*/  @UP0 UIMAD UR11, UR10, UR11, URZ ;  /* 0x0000000b0a0b02a4 */ /* 0x004fe4000f8e02ff */
[----:B---3--:R-:W-:-:S12]  /*0970*/  @!UP0 UIMAD UR11, UR10, UR4, URZ ;  /* 0x000000040a0b82a4 */ /* 0x008fd8000f8e02ff */
.L_x_1640:
[----:B------:R-:W2:Y:S01]  /*0980*/  LDCU UR10, c[0x0][0x434] ;  /* 0x00008680ff0a77ac */ /* 0x000ea20008000800 */
[----:B------:R-:W-:Y:S01]  /*0990*/  IMAD.SHL.U32 R17, R193, 0x8, RZ ;  /* 0x00000008c1117824 */ /* 0x000fe200078e00ff */
[----:B------:R-:W-:Y:S01]  /*09a0*/  SHF.R.U32.HI R10, RZ, 0x3, R193 ;  /* 0x00000003ff0a7819 */ /* 0x000fe200000116c1 */
[----:B------:R-:W-:Y:S01]  /*09b0*/  IMAD.MOV.U32 R11, RZ, RZ, RZ ;  /* 0x000000ffff0b7224 */ /* 0x000fe200078e00ff */
[----:B------:R-:W5:Y:S01]  /*09c0*/  LDCU.64 UR4, c[0x0][0x410] ;  /* 0x00008200ff0477ac */ /* 0x000f620008000a00 */
[----:B------:R-:W-:Y:S01]  /*09d0*/  BSSY.RECONVERGENT B0, `(.L_x_1641) ;  /* 0x0000032000007945 */ /* 0x000fe20003800200 */
[----:B------:R-:W-:Y:S01]  /*09e0*/  LOP3.LUT R17, R17, 0x38, RZ, 0xc0, !PT ;  /* 0x0000003811117812 */ /* 0x000fe200078ec0ff */
[C---:B------:R-:W-:Y:S01]  /*09f0*/  VIADD R15, R10.reuse, 0x20 ;  /* 0x000000200a0f7836 */ /* 0x040fe20000000000 */
[----:B---3--:R-:W-:Y:S01]  /*0a00*/  UISETP.NE.AND UP1, UPT, UR7, URZ, !UP1 ;  /* 0x000000ff0700728c */ /* 0x008fe2000cf25270 */
[C---:B------:R-:W-:Y:S01]  /*0a10*/  VIADD R16, R10.reuse, 0x30 ;  /* 0x000000300a107836 */ /* 0x040fe20000000000 */
[----:B------:R-:W-:Y:S01]  /*0a20*/  UIADD3 UR22, UPT, UPT, -UR32, UR22, URZ ;  /* 0x0000001620167290 */ /* 0x000fe2000fffe1ff */
[----:B------:R-:W-:Y:S01]  /*0a30*/  IADD3 R2, P0, PT, R17, UR12, RZ ;  /* 0x0000000c11027c10 */ /* 0x000fe2000ff1e0ff */
[----:B----4-:R-:W-:Y:S01]  /*0a40*/  UIMAD UR7, UR30, UR8, URZ ;  /* 0x000000081e0772a4 */ /* 0x010fe2000f8e02ff */
[C---:B------:R-:W-:Y:S01]  /*0a50*/  IADD3 R14, PT, PT, R10.reuse, 0x10, RZ ;  /* 0x000000100a0e7810 */ /* 0x040fe20007ffe0ff */
[----:B------:R-:W-:Y:S01]  /*0a60*/  UISETP.NE.AND UP0, UPT, UR21, -0x1, UPT ;  /* 0xffffffff1500788c */ /* 0x000fe2000bf05270 */
[----:B------:R-:W-:Y:S01]  /*0a70*/  IADD3.X R3, PT, PT, RZ, UR9, RZ, P0, !PT ;  /* 0x00000009ff037c10 */ /* 0x000fe200087fe4ff */
[----:B-1----:R-:W-:Y:S01]  /*0a80*/  UIMAD UR32, UR32, UR6, URZ ;  /* 0x00000006202072a4 */ /* 0x002fe2000f8e02ff */
[----:B------:R-:W-:Y:S01]  /*0a90*/  ISETP.GE.AND P3, PT, R10, UR22, PT ;  /* 0x000000160a007c0c */ /* 0x000fe2000bf66270 */
[----:B--2---:R-:W-:Y:S01]  /*0aa0*/  UIMAD UR8, UR31, UR10, URZ ;  /* 0x0000000a1f0872a4 */ /* 0x004fe2000f8e02ff */
[----:B------:R-:W-:Y:S01]  /*0ab0*/  IMAD.WIDE.U32 R6, R6, 0x40, R10 ;  /* 0x0000004006067825 */ /* 0x000fe200078e000a */
[----:B------:R-:W-:Y:S01]  /*0ac0*/  @!UP1 UIMAD UR7, UR31, UR11, UR7 ;  /* 0x0000000b1f0792a4 */ /* 0x000fe2000f8e0207 */
[----:B------:R-:W-:Y:S01]  /*0ad0*/  ISETP.GE.AND P2, PT, R14, UR22, PT ;  /* 0x000000160e007c0c */ /* 0x000fe2000bf46270 */
[----:B------:R-:W-:Y:S01]  /*0ae0*/  USEL UR8, UR8, UR21, !UP0 ;  /* 0x0000001508087287 */ /* 0x000fe2000c000000 */
[----:B-----5:R-:W-:Y:S01]  /*0af0*/  IMAD.U32 R12, RZ, RZ, UR4 ;  /* 0x00000004ff0c7e24 */ /* 0x020fe2000f8e00ff */
[----:B------:R-:W-:Y:S01]  /*0b00*/  USHF.R.S32.HI UR10, URZ, 0x1f, UR32 ;  /* 0x0000001fff0a7899 */ /* 0x000fe20008011420 */
[----:B------:R-:W-:Y:S01]  /*0b10*/  IMAD.U32 R8, RZ, RZ, UR5 ;  /* 0x00000005ff087e24 */ /* 0x000fe2000f8e00ff */
[----:B------:R-:W-:Y:S01]  /*0b20*/  USHF.R.S32.HI UR4, URZ, 0x1f, UR8 ;  /* 0x0000001fff047899 */ /* 0x000fe20008011408 */
[----:B------:R-:W-:Y:S01]  /*0b30*/  IMAD.WIDE.U32 R12, R12, UR30, R2 ;  /* 0x0000001e0c0c7c25 */ /* 0x000fe2000f8e0002 */
[----:B------:R-:W-:Y:S01]  /*0b40*/  USEL UR8, UR8, URZ, UP1 ;  /* 0x000000ff08087287 */ /* 0x000fe20008800000 */
[----:B------:R-:W-:Y:S01]  /*0b50*/  ISETP.GE.AND P1, PT, R15, UR22, PT ;  /* 0x000000160f007c0c */ /* 0x000fe2000bf26270 */
[----:B------:R-:W-:Y:S01]  /*0b60*/  USHF.R.S32.HI UR5, URZ, 0x1f, UR7 ;  /* 0x0000001fff057899 */ /* 0x000fe20008011407 */
[----:B------:R-:W-:Y:S01]  /*0b70*/  ISETP.GE.AND P0, PT, R16, UR22, PT ;  /* 0x0000001610007c0c */ /* 0x000fe2000bf06270 */
[----:B------:R-:W-:Y:S01]  /*0b80*/  USEL UR4, UR4, URZ, UP1 ;  /* 0x000000ff04047287 */ /* 0x000fe20008800000 */
[C---:B------:R-:W-:Y:S01]  /*0b90*/  LOP3.LUT R19, R17.reuse, 0x40, RZ, 0xfc, !PT ;  /* 0x0000004011137812 */ /* 0x040fe200078efcff */
[----:B------:R-:W-:Y:S01]  /*0ba0*/  UIADD3 UR7, UP1, UP0, UR32, UR8, UR7 ;  /* 0x0000000820077290 */ /* 0x000fe2000f83e007 */
[----:B------:R-:W-:Y:S01]  /*0bb0*/  LOP3.LUT R18, R17, 0x80, RZ, 0xfc, !PT ;  /* 0x0000008011127812 */ /* 0x000fe200078efcff */
[----:B------:R-:W-:-:S02]  /*0bc0*/  IMAD R9, R8, UR30, R13 ;  /* 0x0000001e08097c24 */ /* 0x000fc4000f8e020d */
[----:B------:R-:W-:Y:S01]  /*0bd0*/  UIADD3.X UR10, UPT, UPT, UR10, UR4, UR5, UP1, UP0 ;  /* 0x000000040a0a7290 */ /* 0x000fe20008fe0405 */
[----:B------:R-:W-:Y:S11]  /*0be0*/  @P3 BRA `(.L_x_1642) ;  /* 0x0000000000403947 */ /* 0x000ff60003800000 */
        /* <DEDUP_REMOVED lines=16> */
.L_x_1642:
[----:B------:R-:W-:Y:S05]  /*0cf0*/  BSYNC.RECONVERGENT B0 ;  /* 0x0000000000007941 */ /* 0x000fea0003800200 */
.L_x_1641:
[----:B------:R-:W-:Y:S01]  /*0d00*/  BSSY.RECONVERGENT B0, `(.L_x_1643) ;  /* 0x0000016000007945 */ /* 0x000fe20003800200 */
[----:B------:R-:W-:-:S03]  /*0d10*/  ISETP.NE.AND P3, PT, R17, RZ, PT ;  /* 0x000000ff1100720c */ /* 0x000fc60003f65270 */
[----:B------:R-:W-:Y:S10]  /*0d20*/  @P2 BRA `(.L_x_1644) ;  /* 0x00000000004c2947 */ /* 0x000ff40003800000 */
[----:B------:R-:W2:Y:S01]  /*0d30*/  LDCU.64 UR8, c[0x0][0x408] ;  /* 0x00008100ff0877ac */ /* 0x000ea20008000a00 */
[----:B------:R-:W-:Y:S01]  /*0d40*/  IADD3 R0, P2, PT, R6, 0x10, RZ ;  /* 0x0000001006007810 */ /* 0x000fe20007f5e0ff */
[----:B------:R-:W-:Y:S01]  /*0d50*/  IMAD.MOV.U32 R4, RZ, RZ, R12 ;  /* 0x000000ffff047224 */ /* 0x000fe200078e000c */
[----:B------:R-:W-:Y:S01]  /*0d60*/  MOV R5, R9 ;  /* 0x0000000900057202 */ /* 0x000fe20000000f00 */
[----:B------:R-:W3:Y:S02]  /*0d70*/  LDCU UR11, c[0x0][0x440] ;  /* 0x00008800ff0b77ac */ /* 0x000ee40008000800 */
[----:B-1----:R-:W-:Y:S01]  /*0d80*/  IMAD.X R2, RZ, RZ, R7, P2 ;  /* 0x000000ffff027224 */ /* 0x002fe200010e0607 */
        /* <DEDUP_REMOVED lines=13> */
.L_x_1644:
[----:B------:R-:W-:Y:S05]  /*0e60*/  BSYNC.RECONVERGENT B0 ;  /* 0x0000000000007941 */ /* 0x000fea0003800200 */
.L_x_1643:
[----:B------:R-:W-:Y:S01]  /*0e70*/  BSSY.RECONVERGENT B0, `(.L_x_1645) ;  /* 0x0000016000007945 */ /* 0x000fe20003800200 */
[----:B------:R-:W-:-:S03]  /*0e80*/  ISETP.GE.OR P6, PT, R10, UR22, P3 ;  /* 0x000000160a007c0c */ /* 0x000fc60009fc6670 */
[----:B------:R-:W-:Y:S10]  /*0e90*/  @P1 BRA `(.L_x_1646) ;  /* 0x00000000004c1947 */ /* 0x000ff40003800000 */
[----:B------:R-:W3:Y:S01]  /*0ea0*/  LDCU.64 UR8, c[0x0][0x408] ;  /* 0x00008100ff0877ac */ /* 0x000ee20008000a00 */
[----:B------:R-:W-:Y:S01]  /*0eb0*/  IADD3 R0, P1, PT, R6, 0x20, RZ ;  /* 0x0000002006007810 */ /* 0x000fe20007f3e0ff */
[----:B------:R-:W-:Y:S01]  /*0ec0*/  IMAD.MOV.U32 R4, RZ, RZ, R12 ;  /* 0x000000ffff047224 */ /* 0x000fe200078e000c */
[----:B------:R-:W-:Y:S01]  /*0ed0*/  MOV R5, R9 ;  /* 0x0000000900057202 */ /* 0x000fe20000000f00 */
[----:B------:R-:W4:Y:S02]  /*0ee0*/  LDCU UR11, c[0x0][0x440] ;  /* 0x00008800ff0b77ac */ /* 0x000f240008000800 */
[----:B-12---:R-:W-:Y:S01]  /*0ef0*/  IMAD.X R2, RZ, RZ, R7, P1 ;  /* 0x000000ffff027224 */ /* 0x006fe200008e0607 */
[----:B------:R-:W1:Y:S03]  /*0f00*/  LDCU.64 UR4, c[0x0][0x3f0] ;  /* 0x00007e00ff0477ac */ /* 0x000e660008000a00 */
[----:B---3--:R-:W-:-:S02]  /*0f10*/  IMAD R2, R2, UR8, RZ ;  /* 0x0000000802027c24 */ /* 0x008fc4000f8e02ff */
[----:B------:R-:W-:Y:S01]  /*0f20*/  IMAD.WIDE.U32 R4, R0, UR8, R4 ;  /* 0x0000000800047c25 */ /* 0x000fe2000f8e0004 */
[----:B----4-:R-:W-:-:S03]  /*0f30*/  ISETP.GE.AND P4, PT, R17, UR11, PT ;  /* 0x0000000b11007c0c */ /* 0x010fc6000bf86270 */
        /* <DEDUP_REMOVED lines=9> */
.L_x_1646:
[----:B------:R-:W-:Y:S05]  /*0fd0*/  BSYNC.RECONVERGENT B0 ;  /* 0x0000000000007941 */ /* 0x000fea0003800200 */
.L_x_1645:
[----:B------:R-:W-:Y:S01]  /*0fe0*/  BSSY.RECONVERGENT B0, `(.L_x_1647) ;  /* 0x0000018000007945 */ /* 0x000fe20003800200 */
[----:B------:R-:W-:Y:S02]  /*0ff0*/  ISETP.GE.OR P5, PT, R14, UR22, P3 ;  /* 0x000000160e007c0c */ /* 0x000fe40009fa6670 */
[----:B------:R-:W-:Y:S02]  /*1000*/  ISETP.GE.OR P4, PT, R15, UR22, P3 ;  /* 0x000000160f007c0c */ /* 0x000fe40009f86670 */
[----:B------:R-:W-:Y:S01]  /*1010*/  ISETP.GE.OR P3, PT, R16, UR22, P3 ;  /* 0x0000001610007c0c */ /* 0x000fe20009f66670 */
[----:B------:R-:W-:-:S12]  /*1020*/  @P0 BRA `(.L_x_1648) ;  /* 0x00000000004c0947 */ /* 0x000fd80003800000 */
[----:B------:R-:W4:Y:S01]  /*1030*/  LDCU.64 UR8, c[0x0][0x408] ;  /* 0x00008100ff0877ac */ /* 0x000f220008000a00 */
[----:B------:R-:W-:Y:S01]  /*1040*/  IADD3 R0, P0, PT, R6, 0x30, RZ ;  /* 0x0000003006007810 */ /* 0x000fe20007f1e0ff */
[----:B-123--:R-:W-:Y:S01]  /*1050*/  IMAD.MOV.U32 R2, RZ, RZ, R12 ;  /* 0x000000ffff027224 */ /* 0x00efe200078e000c */
[----:B------:R-:W-:Y:S01]  /*1060*/  MOV R3, R9 ;  /* 0x0000000900037202 */ /* 0x000fe20000000f00 */
[----:B------:R-:W1:Y:S02]  /*1070*/  LDCU.64 UR4, c[0x0][0x3f0] ;  /* 0x00007e00ff0477ac */ /* 0x000e640008000a00 */
[----:B------:R-:W-:Y:S01]  /*1080*/  IMAD.X R6, RZ, RZ, R7, P0 ;  /* 0x000000ffff067224 */ /* 0x000fe200000e0607 */
[----:B------:R-:W2:Y:S03]  /*1090*/  LDCU UR11, c[0x0][0x440] ;  /* 0x00008800ff0b77ac */ /* 0x000ea60008000800 */
[----:B----4-:R-:W-:-:S02]  /*10a0*/  IMAD R6, R6, UR8, RZ ;  /* 0x0000000806067c24 */ /* 0x010fc4000f8e02ff */
[----:B------:R-:W-:-:S04]  /*10b0*/  IMAD.WIDE.U32 R4, R0, UR8, R2 ;  /* 0x0000000800047c25 */ /* 0x000fc8000f8e0002 */
[----:B------:R-:W-:Y:S01]  /*10c0*/  IMAD R0, R0, UR9, R6 ;  /* 0x0000000900007c24 */ /* 0x000fe2000f8e0206 */
[----:B-1----:R-:W-:Y:S02]  /*10d0*/  LEA R2, P0, R4, UR4, 0x1 ;  /* 0x0000000404027c11 */ /* 0x002fe4000f8008ff */
[----:B--2---:R-:W-:Y:S01]  /*10e0*/  ISETP.GE.AND P2, PT, R17, UR11, PT ;  /* 0x0000000b11007c0c */ /* 0x004fe2000bf46270 */
[----:B------:R-:W-:Y:S01]  /*10f0*/  IMAD.IADD R0, R5, 0x1, R0 ;  /* 0x0000000105007824 */ /* 0x000fe200078e0200 */
[----:B------:R-:W-:-:S04]  /*1100*/  ISETP.GE.AND P1, PT, R19, UR11, PT ;  /* 0x0000000b13007c0c */ /* 0x000fc8000bf26270 */
[----:B------:R-:W-:Y:S02]  /*1110*/  LEA.HI.X R3, R4, UR5, R0, 0x1, P0 ;  /* 0x0000000504037c11 */ /* 0x000fe400080f0c00 */
[----:B------:R-:W-:-:S05]  /*1120*/  ISETP.GE.AND P0, PT, R18, UR11, PT ;  /* 0x0000000b12007c0c */ /* 0x000fca000bf06270 */
[----:B------:R4:W-:Y:S04]  /*1130*/  @!P2 STG.E.128 desc[UR26][R2.64], RZ ;  /* 0x000000ff0200a986 */ /* 0x0009e8000c101d1a */
[----:B------:R4:W-:Y:S04]  /*1140*/  @!P1 STG.E.128 desc[UR26][R2.64+0x80], RZ ;  /* 0x000080ff02009986 */ /* 0x0009e8000c101d1a */
[----:B------:R4:W-:Y:S02]  /*1150*/  @!P0 STG.E.128 desc[UR26][R2.64+0x100], RZ ;  /* 0x000100ff02008986 */ /* 0x0009e4000c101d1a */
.L_x_1648:
[----:B------:R-:W-:Y:S05]  /*1160*/  BSYNC.RECONVERGENT B0 ;  /* 0x0000000000007941 */ /* 0x000fea0003800200 */
.L_x_1647:
[----:B------:R-:W-:Y:S04]  /*1170*/  BSSY.RECONVERGENT B0, `(.L_x_1649) ;  /* 0x000000a000007945 */ /* 0x000fe80003800200 */
[----:B------:R-:W-:Y:S05]  /*1180*/  @P6 BRA `(.L_x_1650) ;  /* 0x0000000000206947 */ /* 0x000fea0003800000 */
[----:B------:R-:W5:Y:S01]  /*1190*/  LDCU.64 UR4, c[0x0][0x420] ;  /* 0x00008400ff0477ac */ /* 0x000f620008000a00 */
[----:B------:R-:W-:-:S05]  /*11a0*/  IMAD R0, R10, UR6, RZ ;  /* 0x000000060a007c24 */ /* 0x000fca000f8e02ff */
[----:B-1234-:R-:W-:-:S04]  /*11b0*/  IADD3 R3, P0, PT, R0, UR7, RZ ;  /* 0x0000000700037c10 */ /* 0x01efc8000ff1e0ff */
[----:B------:R-:W-:Y:S02]  /*11c0*/  LEA.HI.X.SX32 R0, R0, UR10, 0x1, P0 ;  /* 0x0000000a00007c11 */ /* 0x000fe400080f0eff */
[----:B-----5:R-:W-:-:S04]  /*11d0*/  LEA R2, P0, R3, UR4, 0x2 ;  /* 0x0000000403027c11 */ /* 0x020fc8000f8010ff */
[----:B------:R-:W-:Y:S01]  /*11e0*/  LEA.HI.X R3, R3, UR5, R0, 0x2, P0 ;  /* 0x0000000503037c11 */ /* 0x000fe200080f1400 */
[----:B------:R-:W-:-:S05]  /*11f0*/  IMAD.MOV.U32 R0, RZ, RZ, 0x7f800000 ;  /* 0x7f800000ff007424 */ /* 0x000fca00078e00ff */
[----:B------:R1:W-:Y:S03]  /*1200*/  STG.E desc[UR26][R2.64], R0 ;  /* 0x0000000002007986 */ /* 0x0003e6000c10191a */
.L_x_1650:
[----:B------:R-:W-:Y:S05]  /*1210*/  BSYNC.RECONVERGENT B0 ;  /* 0x0000000000007941 */ /* 0x000fea0003800200 */
.L_x_1649:
[----:B------:R-:W-:Y:S04]  /*1220*/  BSSY.RECONVERGENT B0, `(.L_x_1651) ;  /* 0x000000a000007945 */ /* 0x000fe80003800200 */
[----:B------:R-:W-:Y:S05]  /*1230*/  @P5 BRA `(.L_x_1652) ;  /* 0x0000000000205947 */ /* 0x000fea0003800000 */
[----:B------:R-:W5:Y:S01]  /*1240*/  LDCU.64 UR4, c[0x0][0x420] ;  /* 0x00008400ff0477ac */ /* 0x000f620008000a00 */
[----:B-1----:R-:W-:-:S05]  /*1250*/  IMAD R0, R14, UR6, RZ ;  /* 0x000000060e007c24 */ /* 0x002fca000f8e02ff */
[----:B--234-:R-:W-:-:S04]  /*1260*/  IADD3 R3, P0, PT, R0, UR7, RZ ;  /* 0x0000000700037c10 */ /* 0x01cfc8000ff1e0ff */
[----:B------:R-:W-:Y:S02]  /*1270*/  LEA.HI.X.SX32 R0, R0, UR10, 0x1, P0 ;  /* 0x0000000a00007c11 */ /* 0x000fe400080f0eff */
[----:B-----5:R-:W-:-:S04]  /*1280*/  LEA R2, P0, R3, UR4, 0x2 ;  /* 0x0000000403027c11 */ /* 0x020fc8000f8010ff */
[----:B------:R-:W-:Y:S01]  /*1290*/  LEA.HI.X R3, R3, UR5, R0, 0x2, P0 ;  /* 0x0000000503037c11 */ /* 0x000fe200080f1400 */
[----:B------:R-:W-:-:S05]  /*12a0*/  IMAD.MOV.U32 R0, RZ, RZ, 0x7f800000 ;  /* 0x7f800000ff007424 */ /* 0x000fca00078e00ff */
[----:B------:R1:W-:Y:S03]  /*12b0*/  STG.E desc[UR26][R2.64], R0 ;  /* 0x0000000002007986 */ /* 0x0003e6000c10191a */
.L_x_1652:
[----:B------:R-:W-:Y:S05]  /*12c0*/  BSYNC.RECONVERGENT B0 ;  /* 0x0000000000007941 */ /* 0x000fea0003800200 */
.L_x_1651:
        /* <DEDUP_REMOVED lines=10> */
.L_x_1654:
[----:B------:R-:W-:Y:S05]  /*1370*/  BSYNC.RECONVERGENT B0 ;  /* 0x0000000000007941 */ /* 0x000fea0003800200 */
.L_x_1653:
[----:B------:R-:W-:Y:S05]  /*1380*/  @P3 EXIT ;  /* 0x000000000000394d */ /* 0x000fea0003800000 */
[----:B------:R-:W5:Y:S01]  /*1390*/  LDCU.64 UR4, c[0x0][0x420] ;  /* 0x00008400ff0477ac */ /* 0x000f620008000a00 */
[----:B-1----:R-:W-:-:S05]  /*13a0*/  IMAD R0, R16, UR6, RZ ;  /* 0x0000000610007c24 */ /* 0x002fca000f8e02ff */
[----:B--234-:R-:W-:-:S04]  /*13b0*/  IADD3 R3, P0, PT, R0, UR7, RZ ;  /* 0x0000000700037c10 */ /* 0x01cfc8000ff1e0ff */
[----:B------:R-:W-:Y:S02]  /*13c0*/  LEA.HI.X.SX32 R0, R0, UR10, 0x1, P0 ;  /* 0x0000000a00007c11 */ /* 0x000fe400080f0eff */
[----:B-----5:R-:W-:-:S04]  /*13d0*/  LEA R2, P0, R3, UR4, 0x2 ;  /* 0x0000000403027c11 */ /* 0x020fc8000f8010ff */
[----:B------:R-:W-:Y:S01]  /*13e0*/  LEA.HI.X R3, R3, UR5, R0, 0x2, P0 ;  /* 0x0000000503037c11 */ /* 0x000fe200080f1400 */
[----:B------:R-:W-:-:S05]  /*13f0*/  IMAD.MOV.U32 R0, RZ, RZ, 0x7f800000 ;  /* 0x7f800000ff007424 */ /* 0x000fca00078e00ff */
[----:B------:R-:W-:Y:S01]  /*1400*/  STG.E desc[UR26][R2.64], R0 ;  /* 0x0000000002007986 */ /* 0x000fe2000c10191a */
[----:B------:R-:W-:Y:S05]  /*1410*/  EXIT ;  /* 0x000000000000794d */ /* 0x000fea0003800000 */
.L_x_1639:
[----:B------:R-:W-:Y:S02]  /*1420*/  UISETP.NE.AND UP0, UPT, UR21, -0x1, UPT ;  /* 0xffffffff1500788c */ /* 0x000fe4000bf05270 */
[----:B------:R-:W-:Y:S02]  /*1430*/  UISETP.NE.AND UP1, UPT, UR13, -0x1, UPT ;  /* 0xffffffff0d00788c */ /* 0x000fe4000bf25270 */
[----:B------:R-:W-:-:S07]  /*1440*/  UIADD3 UR25, UPT, UPT, UR23, -0x1, URZ ;  /* 0xffffffff17197890 */ /* 0x000fce000fffe0ff */
        /* <DEDUP_REMOVED lines=18> */
[----:B------:R-:W-:Y:S11]  /*1570*/  BRA `(.L_x_1656) ;  /* 0x0000000000147947 */ /* 0x000ff60003800000 */
.L_x_1655:
[----:B------:R-:W1:Y:S01]  /*1580*/  LDCU.64 UR10, c[0x0][0x3b8] ;  /* 0x00007700ff0a77ac */ /* 0x000e620008000a00 */
[----:B------:R-:W-:-:S04]  /*1590*/  UIADD3 UR6, UPT, UPT, UR12, UR13, URZ ;  /* 0x0000000d0c067290 */ /* 0x000fc8000fffe0ff */
[----:B-1----:R-:W-:Y:S02]  /*15a0*/  UIMAD.WIDE.U32 UR14, UR6, UR10, URZ ;  /* 0x0000000a060e72a5 */ /* 0x002fe4000f8e00ff */
[----:B------:R-:W-:-:S04]  /*15b0*/  UIMAD UR6, UR6, UR11, URZ ;  /* 0x0000000b060672a4 */ /* 0x000fc8000f8e02ff */
[----:B------:R-:W-:Y:S02]  /*15c0*/  UIADD3 UR6, UPT, UPT, UR15, UR6, URZ ;  /* 0x000000060f067290 */ /* 0x000fe4000fffe0ff */
.L_x_1656:
[----:B------:R-:W1:Y:S01]  /*15d0*/  LDC R5, c[0x0][0x3e8] ;  /* 0x0000fa00ff057b82 */ /* 0x000e620000000800 */
[----:B------:R-:W2:Y:S01]  /*15e0*/  S2R R6, SR_CTAID.Z ;  /* 0x0000000000067919 */ /* 0x000ea20000002700 */
[----:B------:R-:W3:Y:S01]  /*15f0*/  LDCU UR4, c[0x0][0x444] ;  /* 0x00008880ff0477ac */ /* 0x000ee20008000800 */
[----:B------:R-:W-:Y:S01]  /*1600*/  LOP3.LUT R98, R193, 0x1f, RZ, 0xc0, !PT ;  /* 0x0000001fc1627812 */ /* 0x000fe200078ec0ff */
[----:B------:R-:W4:Y:S01]  /*1610*/  LDCU UR24, c[0x0][0x448] ;  /* 0x00008900ff1877ac */ /* 0x000f220008000800 */
[----:B------:R-:W-:Y:S02]  /*1620*/  USHF.L.U32 UR37, UR25, 0x6, URZ ;  /* 0x0000000619257899 */ /* 0x000fe400080006ff */
[----:B---3--:R-:W-:Y:S01]  /*1630*/  UIMAD UR4, UR34, UR4, UR32 ;  /* 0x00000004220472a4 */ /* 0x008fe2000f8e0220 */
[----:B-1----:R-:W-:-:S03]  /*1640*/  IABS R4, R5 ;  /* 0x0000000500047213 */ /* 0x002fc60000000000 */
[----:B----4-:R-:W-:Y:S01]  /*1650*/  UIMAD UR37, UR4, UR24, UR37 ;  /* 0x00000018042572a4 */ /* 0x010fe2000f8e0225 */
[----:B------:R-:W1:Y:S01]  /*1660*/  I2F.RP R2, R4 ;  /* 0x0000000400027306 */ /* 0x000e620000209400 */
[----:B--2---:R-:W-:-:S07]  /*1670*/  IABS R6, R6 ;  /* 0x0000000600067213 */ /* 0x004fce0000000000 */
[----:B-1----:R-:W1:Y:S02]  /*1680*/  MUFU.RCP R2, R2 ;  /* 0x0000000200027308 */ /* 0x002e640000001000 */
[----:B-1----:R-:W-:-:S06]  /*1690*/  VIADD R2, R2, 0xffffffe ;  /* 0x0ffffffe02027836 */ /* 0x002fcc0000000000 */
[----:B------:R-:W1:Y:S02]  /*16a0*/  F2I.FTZ.U32.TRUNC.NTZ R3, R2 ;  /* 0x0000000200037305 */ /* 0x000e64000021f000 */
[----:B-1----:R-:W-:Y:S02]  /*16b0*/  IMAD.MOV R0, RZ, RZ, -R3 ;  /* 0x000000ffff007224 */ /* 0x002fe400078e0a03 */
[----:B------:R-:W-:Y:S02]  /*16c0*/  IMAD.MOV.U32 R2, RZ, RZ, RZ ;  /* 0x000000ffff027224 */ /* 0x000fe400078e00ff */
[----:B------:R-:W-:-:S04]  /*16d0*/  IMAD R0, R0, R4, RZ ;  /* 0x0000000400007224 */ /* 0x000fc800078e02ff */
[----:B------:R-:W-:Y:S01]  /*16e0*/  IMAD.HI.U32 R0, R3, R0, R2 ;  /* 0x0000000003007227 */ /* 0x000fe200078e0002 */
[----:B------:R-:W-:-:S05]  /*16f0*/  MOV R3, R6 ;  /* 0x0000000600037202 */ /* 0x000fca0000000f00 */
[----:B------:R-:W-:-:S04]  /*1700*/  IMAD.HI.U32 R0, R0, R3, RZ ;  /* 0x0000000300007227 */ /* 0x000fc800078e00ff */
[----:B------:R-:W-:-:S04]  /*1710*/  IMAD.MOV R2, RZ, RZ, -R0 ;  /* 0x000000ffff027224 */ /* 0x000fc800078e0a00 */
[----:B------:R-:W-:-:S05]  /*1720*/  IMAD R2, R4, R2, R3 ;  /* 0x0000000204027224 */ /* 0x000fca00078e0203 */
[----:B------:R-:W-:-:S13]  /*1730*/  ISETP.GT.U32.AND P1, PT, R4, R2, PT ;  /* 0x000000020400720c */ /* 0x000fda0003f24070 */
[----:B------:R-:W-:Y:S01]  /*1740*/  @!P1 IMAD.IADD R2, R2, 0x1, -R4 ;  /* 0x0000000102029824 */ /* 0x000fe200078e0a04 */
[----:B------:R-:W-:Y:S02]  /*1750*/  @!P1 IADD3 R0, PT, PT, R0, 0x1, RZ ;  /* 0x0000000100009810 */ /* 0x000fe40007ffe0ff */
[C---:B------:R-:W-:Y:S02]  /*1760*/  ISETP.NE.AND P1, PT, R5.reuse, RZ, PT ;  /* 0x000000ff0500720c */ /* 0x040fe40003f25270 */
[----:B------:R-:W-:Y:S02]  /*1770*/  ISETP.GE.U32.AND P2, PT, R2, R4, PT ;  /* 0x000000040200720c */ /* 0x000fe40003f46070 */
[----:B------:R-:W-:-:S04]  /*1780*/  LOP3.LUT R2, R5, UR30, RZ, 0x3c, !PT ;  /* 0x0000001e05027c12 */ /* 0x000fc8000f8e3cff */
[----:B------:R-:W-:-:S07]  /*1790*/  ISETP.GE.AND P0, PT, R2, RZ, PT ;  /* 0x000000ff0200720c */ /* 0x000fce0003f06270 */
[----:B------:R-:W-:-:S06]  /*17a0*/  @P2 VIADD R0, R0, 0x1 ;  /* 0x0000000100002836 */ /* 0x000fcc0000000000 */
[----:B------:R-:W-:Y:S02]  /*17b0*/  @!P0 IADD3 R0, PT, PT, -R0, RZ, RZ ;  /* 0x000000ff00008210 */ /* 0x000fe40007ffe1ff */
[----:B------:R-:W-:Y:S01]  /*17c0*/  @!P1 LOP3.LUT R0, RZ, R5, RZ, 0x33, !PT ;  /* 0x00000005ff009212 */ /* 0x000fe200078e33ff */
[----:B------:R-:W-:Y:S06]  /*17d0*/  BRA.U UP1, `(.L_x_1657) ;  /* 0x00000001012c7547 */ /* 0x000fec000b800000 */
        /* <DEDUP_REMOVED lines=8> */
[----:B------:R-:W-:-:S03]  /*1860*/  UIMAD UR5, UR31, UR5, UR17 ;  /* 0x000000051f0572a4 */ /* 0x000fc6000f8e0211 */
[----:B------:R-:W-:Y:S01]  /*1870*/  UMOV UR4, UR16 ;  /* 0x0000001000047c82 */ /* 0x000fe20008000000 */
[----:B------:R-:W-:Y:S08]  /*1880*/  BRA `(.L_x_1658) ;  /* 0x0000000000147947 */ /* 0x000ff00003800000 */
.L_x_1657:
[----:B------:R-:W1:Y:S01]  /*1890*/  LDCU.64 UR8, c[0x0][0x3c0] ;  /* 0x00007800ff0877ac */ /* 0x000e620008000a00 */
[----:B------:R-:W-:-:S04]  /*18a0*/  UIADD3 UR12, UPT, UPT, UR12, UR13, URZ ;  /* 0x0000000d0c0c7290 */ /* 0x000fc8000fffe0ff */
[----:B-1----:R-:W-:Y:S02]  /*18b0*/  UIMAD.WIDE.U32 UR4, UR12, UR8, URZ ;  /* 0x000000080c0472a5 */ /* 0x002fe4000f8e00ff */
[----:B------:R-:W-:-:S04]  /*18c0*/  UIMAD UR12, UR12, UR9, URZ ;  /* 0x000000090c0c72a4 */ /* 0x000fc8000f8e02ff */
[----:B------:R-:W-:-:S12]  /*18d0*/  UIADD3 UR5, UPT, UPT, UR5, UR12, URZ ;  /* 0x0000000c05057290 */ /* 0x000fd8000fffe0ff */
.L_x_1658:
[C---:B------:R-:W-:Y:S01]  /*18e0*/  IMAD.SHL.U32 R11, R193.reuse, 0x8, RZ ;  /* 0x00000008c10b7824 */ /* 0x040fe200078e00ff */
[--C-:B------:R-:W-:Y:S01]  /*18f0*/  SHF.R.U32.HI R2, RZ, 0x3, R193.reuse ;  /* 0x00000003ff027819 */ /* 0x100fe200000116c1 */
[----:B------:R-:W1:Y:S01]  /*1900*/  LDCU.64 UR18, c[0x0][0x388] ;  /* 0x00007100ff1277ac */ /* 0x000e620008000a00 */
[--C-:B------:R-:W-:Y:S01]  /*1910*/  SHF.R.U32.HI R191, RZ, 0x1, R193.reuse ;  /* 0x00000001ffbf7819 */ /* 0x100fe200000116c1 */
[----:B------:R-:W-:Y:S01]  /*1920*/  IMAD.SHL.U32 R12, R193, 0x2, RZ ;  /* 0x00000002c10c7824 */ /* 0x000fe200078e00ff */
[C---:B------:R-:W-:Y:S01]  /*1930*/  LOP3.LUT R189, R11.reuse, 0x38, RZ, 0xc0, !PT ;  /* 0x000000380bbd7812 */ /* 0x040fe200078ec0ff */
[----:B------:R2:W-:Y:S01]  /*1940*/  STL [R1+0x64], R11 ;  /* 0x0000640b01007387 */ /* 0x0005e20000100800 */
[----:B------:R-:W-:Y:S01]  /*1950*/  LOP3.LUT R10, R11, 0x1f8, RZ, 0xc0, !PT ;  /* 0x000001f80b0a7812 */ /* 0x000fe200078ec0ff */
[----:B------:R-:W3:Y:S01]  /*1960*/  LDCU.64 UR16, c[0x0][0x390] ;  /* 0x00007200ff1077ac */ /* 0x000ee20008000a00 */
[C---:B------:R-:W-:Y:S01]  /*1970*/  IADD3 R8, P1, PT, R189.reuse, UR14, RZ ;  /* 0x0000000ebd087c10 */ /* 0x040fe2000ff3e0ff */
[----:B------:R-:W4:Y:S01]  /*1980*/  S2R R4, SR_CTAID.X ;  /* 0x0000000000047919 */ /* 0x000f220000002500 */
[C---:B------:R-:W-:Y:S01]  /*1990*/  IADD3 R6, P0, PT, R189.reuse, UR4, RZ ;  /* 0x00000004bd067c10 */ /* 0x040fe2000ff1e0ff */
[----:B------:R-:W5:Y:S01]  /*19a0*/  LDCU.64 UR12, c[0x0][0x3c8] ;  /* 0x00007900ff0c77ac */ /* 0x000f620008000a00 */
[----:B------:R-:W-:Y:S01]  /*19b0*/  LOP3.LUT R10, R10, 0x38, R193, 0x78, !PT ;  /* 0x000000380a0a7812 */ /* 0x000fe200078e78c1 */
[----:B------:R-:W-:Y:S01]  /*19c0*/  IMAD.X R9, RZ, RZ, UR6, P1 ;  /* 0x00000006ff097e24 */ /* 0x000fe200088e06ff */
[----:B------:R-:W-:Y:S01]  /*19d0*/  LOP3.LUT R93, R12, 0x6, RZ, 0xc0, !PT ;  /* 0x000000060c5d7812 */ /* 0x000fe200078ec0ff */
[----:B------:R-:W-:Y:S01]  /*19e0*/  IMAD.X R7, RZ, RZ, UR5, P0 ;  /* 0x00000005ff077e24 */ /* 0x000fe200080e06ff */
[----:B------:R-:W1:Y:S01]  /*19f0*/  LDCU.128 UR4, c[0x0][0x3d0] ;  /* 0x00007a00ff0477ac */ /* 0x000e620008000c00 */
[C---:B------:R-:W-:Y:S01]  /*1a00*/  IMAD.WIDE.U32 R8, R2.reuse, UR10, R8 ;  /* 0x0000000a02087c25 */ /* 0x040fe2000f8e0008 */
[----:B------:R4:W-:Y:S01]  /*1a10*/  STL [R1+0x8c], R12 ;  /* 0x00008c0c01007387 */ /* 0x0009e20000100800 */
[----:B------:R-:W4:Y:S01]  /*1a20*/  S2UR UR38, SR_CgaCtaId ;  /* 0x00000000002679c3 */ /* 0x000f220000008800 */
[----:B------:R-:W4:Y:S01]  /*1a30*/  LDCU.64 UR14, c[0x0][0x418] ;  /* 0x00008300ff0e77ac */ /* 0x000f220008000a00 */
[C---:B------:R-:W-:Y:S01]  /*1a40*/  IMAD.WIDE.U32 R6, R2.reuse, UR8, R6 ;  /* 0x0000000802067c25 */ /* 0x040fe2000f8e0006 */
[----:B------:R4:W-:Y:S01]  /*1a50*/  STL [R1+0x88], R93 ;  /* 0x0000885d01007387 */ /* 0x0009e20000100800 */
[C---:B------:R-:W-:Y:S01]  /*1a60*/  LOP3.LUT R105, R189.reuse, 0x40, RZ, 0xfc, !PT ;  /* 0x00000040bd697812 */ /* 0x040fe200078efcff */
[----:B------:R-:W-:Y:S01]  /*1a70*/  USHF.R.S32.HI UR39, URZ, 0x1f, UR37 ;  /* 0x0000001fff277899 */ /* 0x000fe20008011425 */
[C---:B------:R-:W-:Y:S01]  /*1a80*/  IMAD R9, R2.reuse, UR11, R9 ;  /* 0x0000000b02097c24 */ /* 0x040fe2000f8e0209 */
[----:B------:R-:W-:Y:S01]  /*1a90*/  LOP3.LUT R103, R189, 0x80, RZ, 0xfc, !PT ;  /* 0x00000080bd677812 */ /* 0x000fe200078efcff */
[----:B------:R-:W-:Y:S01]  /*1aa0*/  IMAD R7, R2, UR9, R7 ;  /* 0x0000000902077c24 */ /* 0x000fe2000f8e0207 */
[----:B------:R-:W-:Y:S01]  /*1ab0*/  BSSY.RECONVERGENT B0, `(.L_x_1659) ;  /* 0x000004e000007945 */ /* 0x000fe20003800200 */
[----:B------:R-:W-:Y:S01]  /*1ac0*/  IMAD.SHL.U32 R104, R193, 0x40, RZ ;  /* 0x00000040c1687824 */ /* 0x000fe200078e00ff */
[----:B--2---:R-:W-:Y:S01]  /*1ad0*/  LOP3.LUT R11, R11, 0x1e00, RZ, 0xc0, !PT ;  /* 0x00001e000b0b7812 */ /* 0x004fe200078ec0ff */
[----:B-----5:R-:W-:Y:S01]  /*1ae0*/  IMAD.U32 R15, RZ, RZ, UR12 ;  /* 0x0000000cff0f7e24 */ /* 0x020fe2000f8e00ff */
[----:B------:R-:W-:Y:S01]  /*1af0*/  UIADD3 UR12, UPT, UPT, -UR32, UR22, URZ ;  /* 0x00000016200c7290 */ /* 0x000fe2000fffe1ff */
[----:B------:R-:W-:Y:S01]  /*1b00*/  IMAD.MOV.U32 R3, RZ, RZ, RZ ;  /* 0x000000ffff037224 */ /* 0x000fe200078e00ff */
[----:B------:R-:W-:Y:S01]  /*1b10*/  LOP3.LUT R197, R10, R11, RZ, 0xfc, !PT ;  /* 0x0000000b0ac57212 */ /* 0x000fe200078efcff */
[----:B-1----:R-:W-:Y:S01]  /*1b20*/  IMAD.WIDE.U32 R8, R0, UR4, R8 ;  /* 0x0000000400087c25 */ /* 0x002fe2000f8e0008 */
[----:B------:R-:W-:-:S02]  /*1b30*/  SHF.R.S32.HI R10, RZ, 0x1f, R0 ;  /* 0x0000001fff0a7819 */ /* 0x000fc40000011400 */
[----:B------:R-:W-:Y:S01]  /*1b40*/  LOP3.LUT R11, R191, 0x30, RZ, 0xc0, !PT ;  /* 0x00000030bf0b7812 */ /* 0x000fe200078ec0ff */
[----:B------:R-:W-:Y:S01]  /*1b50*/  IMAD.WIDE.U32 R6, R0, UR6, R6 ;  /* 0x0000000600067c25 */ /* 0x000fe2000f8e0006 */
[----:B------:R-:W-:Y:S02]  /*1b60*/  LEA R102, P2, R8, UR18, 0x1 ;  /* 0x0000001208667c11 */ /* 0x000fe4000f8408ff */
[----:B------:R-:W-:Y:S01]  /*1b70*/  LEA.HI R13, R98, R11, RZ, 0x1e ;  /* 0x0000000b620d7211 */ /* 0x000fe200078ff0ff */
[----:B------:R-:W-:Y:S01]  /*1b80*/  IMAD R14, R10, UR4, RZ ;  /* 0x000000040a0e7c24 */ /* 0x000fe2000f8e02ff */
[----:B---3--:R-:W-:Y:S01]  /*1b90*/  LEA R21, P1, R6, UR16, 0x1 ;  /* 0x0000001006157c11 */ /* 0x008fe2000f8208ff */
[----:B------:R-:W-:Y:S01]  /*1ba0*/  IMAD R11, R10, UR6, RZ ;  /* 0x000000060a0b7c24 */ /* 0x000fe2000f8e02ff */
[C---:B----4-:R-:W-:Y:S01]  /*1bb0*/  IADD3 R12, P0, PT, R189.reuse, UR36, RZ ;  /* 0x00000024bd0c7c10 */ /* 0x050fe2000ff1e0ff */
[C---:B------:R-:W-:Y:S01]  /*1bc0*/  IMAD R16, R0.reuse, UR5, R14 ;  /* 0x0000000500107c24 */ /* 0x040fe2000f8e020e */
[----:B------:R-:W-:Y:S01]  /*1bd0*/  LOP3.LUT R19, R189, 0x1c0, R104, 0xf8, !PT ;  /* 0x000001c0bd137812 */ /* 0x000fe200078ef868 */
[----:B------:R-:W-:Y:S01]  /*1be0*/  IMAD R14, R0, UR7, R11 ;  /* 0x00000007000e7c24 */ /* 0x000fe2000f8e020b */
[----:B------:R1:W-:Y:S01]  /*1bf0*/  STL [R1+0x58], R102 ;  /* 0x0000586601007387 */ /* 0x0003e20000100800 */
[----:B------:R-:W-:-:S02]  /*1c00*/  IMAD.IADD R0, R9, 0x1, R16 ;  /* 0x0000000109007824 */ /* 0x000fc400078e0210 */
[----:B------:R-:W-:Y:S01]  /*1c10*/  IMAD.IADD R7, R7, 0x1, R14 ;  /* 0x0000000107077824 */ /* 0x000fe200078e020e */
[----:B------:R1:W-:Y:S01]  /*1c20*/  STL [R1+0x60], R21 ;  /* 0x0000601501007387 */ /* 0x0003e20000100800 */
[----:B------:R-:W-:Y:S01]  /*1c30*/  IMAD R10, R13, UR24, R93 ;  /* 0x000000180d0a7c24 */ /* 0x000fe2000f8e025d */
[----:B------:R-:W-:Y:S01]  /*1c40*/  LEA.HI.X R100, R8, UR19, R0, 0x1, P2 ;  /* 0x0000001308647c11 */ /* 0x000fe200090f0c00 */
[----:B------:R-:W-:Y:S01]  /*1c50*/  IMAD.X R13, RZ, RZ, UR35, P0 ;  /* 0x00000023ff0d7e24 */ /* 0x000fe200080e06ff */
[----:B------:R-:W-:Y:S01]  /*1c60*/  LEA.HI.X R20, R6, UR17, R7, 0x1, P1 ;  /* 0x0000001106147c11 */ /* 0x000fe200088f0c07 */
[----:B------:R-:W-:Y:S01]  /*1c70*/  IMAD.U32 R6, RZ, RZ, UR13 ;  /* 0x0000000dff067e24 */ /* 0x000fe2000f8e00ff */
[----:B------:R-:W-:Y:S01]  /*1c80*/  IADD3 R11, P0, PT, R10, UR37, RZ ;  /* 0x000000250a0b7c10 */ /* 0x000fe2000ff1e0ff */
[----:B------:R1:W-:Y:S01]  /*1c90*/  STL [R1+0x54], R100 ;  /* 0x0000546401007387 */ /* 0x0003e20000100800 */
[----:B------:R-:W-:Y:S01]  /*1ca0*/  IMAD.WIDE.U32 R12, R15, UR30, R12 ;  /* 0x0000001e0f0c7c25 */ /* 0x000fe2000f8e000c */
[----:B------:R-:W-:-:S02]  /*1cb0*/  LOP3.LUT R0, R191, 0x8, RZ, 0xc0, !PT ;  /* 0x00000008bf007812 */ /* 0x000fc400078ec0ff */
[----:B------:R1:W-:Y:S01]  /*1cc0*/  STL [R1+0x5c], R20 ;  /* 0x00005c1401007387 */ /* 0x0003e20000100800 */
[----:B------:R-:W-:Y:S01]  /*1cd0*/  LEA.HI.X.SX32 R10, R10, UR39, 0x1, P0 ;  /* 0x000000270a0a7c11 */ /* 0x000fe200080f0eff */
[----:B------:R-:W-:Y:S01]  /*1ce0*/  IMAD.WIDE.U32 R4, R4, 0x40, R2 ;  /* 0x0000004004047825 */ /* 0x000fe200078e0002 */
[----:B------:R-:W-:Y:S01]  /*1cf0*/  LEA R194, P0, R11, UR14, 0x1 ;  /* 0x0000000e0bc27c11 */ /* 0x000fe2000f8008ff */
[----:B------:R1:W-:Y:S01]  /*1d00*/  STL [R1+0x94], R19 ;  /* 0x0000941301007387 */ /* 0x0003e20000100800 */
[----:B------:R-:W-:Y:S01]  /*1d10*/  UMOV UR14, 0x400 ;  /* 0x00000400000e7882 */ /* 0x000fe20000000000 */
[----:B------:R-:W-:Y:S01]  /*1d20*/  LOP3.LUT R96, R19, R0, RZ, 0x3c, !PT ;  /* 0x0000000013607212 */ /* 0x000fe200078e3cff */
[----:B------:R-:W-:Y:S01]  /*1d30*/  ULEA UR14, UR38, UR14, 0x18 ;  /* 0x0000000e260e7291 */ /* 0x000fe2000f8ec0ff */
[----:B------:R1:W-:Y:S01]  /*1d40*/  STL [R1+0x70], R105 ;  /* 0x0000706901007387 */ /* 0x0003e20000100800 */
[----:B------:R-:W-:Y:S01]  /*1d50*/  LEA.HI.X R195, R11, UR15, R10, 0x1, P0 ;  /* 0x0000000f0bc37c11 */ /* 0x000fe200080f0c0a */
[----:B------:R-:W-:Y:S01]  /*1d60*/  IMAD R7, R6, UR30, R13 ;  /* 0x0000001e06077c24 */ /* 0x000fe2000f8e020d */
[----:B------:R-:W-:Y:S01]  /*1d70*/  ISETP.GE.AND P0, PT, R2, UR12, PT ;  /* 0x0000000c02007c0c */ /* 0x000fe2000bf06270 */
[----:B------:R1:W-:Y:S01]  /*1d80*/  STL [R1+0x74], R103 ;  /* 0x0000746701007387 */ /* 0x0003e20000100800 */
[----:B------:R-:W-:-:S11]  /*1d90*/  LEA R197, R197, UR14, 0x1 ;  /* 0x0000000ec5c57c11 */ /* 0x000fd6000f8e08ff */
        /* <DEDUP_REMOVED lines=30> */
.L_x_1661:
[----:B------:R3:W-:Y:S02]  /*1f80*/  STS.128 [R197+0x4000], RZ ;  /* 0x004000ffc5007388 */ /* 0x0007e40000000c00 */
.L_x_1660:
[----:B------:R-:W-:Y:S05]  /*1f90*/  BSYNC.RECONVERGENT B0 ;  /* 0x0000000000007941 */ /* 0x000fea0003800200 */
.L_x_1659:
[----:B------:R-:W-:Y:S01]  /*1fa0*/  IADD3 R15, PT, PT, R2, 0x10, RZ ;  /* 0x00000010020f7810 */ /* 0x000fe20007ffe0ff */
[----:B------:R-:W-:Y:S03]  /*1fb0*/  BSSY.RECONVERGENT B0, `(.L_x_1662) ;  /* 0x0000024000007945 */ /* 0x000fe60003800200 */
[----:B------:R-:W-:-:S13]  /*1fc0*/  ISETP.GE.AND P0, PT, R15, UR12, PT ;  /* 0x0000000c0f007c0c */ /* 0x000fda000bf06270 */
        /* <DEDUP_REMOVED lines=33> */
.L_x_1664:
[----:B------:R2:W-:Y:S02]  /*21e0*/  STS.128 [R197+0x4800], RZ ;  /* 0x004800ffc5007388 */ /* 0x0005e40000000c00 */
.L_x_1663:
[----:B------:R-:W-:Y:S05]  /*21f0*/  BSYNC.RECONVERGENT B0 ;  /* 0x0000000000007941 */ /* 0x000fea0003800200 */
.L_x_1662:
        /* <DEDUP_REMOVED lines=36> */
.L_x_1667:
[----:B------:R2:W-:Y:S02]  /*2440*/  STS.128 [R197+0x5000], RZ ;  /* 0x005000ffc5007388 */ /* 0x0005e40000000c00 */
.L_x_1666:
[----:B------:R-:W-:Y:S05]  /*2450*/  BSYNC.RECONVERGENT B0 ;  /* 0x0000000000007941 */ /* 0x000fea0003800200 */
.L_x_1665:
[----:B-12-4-:R-:W-:Y:S01]  /*2460*/  IADD3 R8, PT, PT, R2, 0x30, RZ ;  /* 0x0000003002087810 */ /* 0x016fe20007ffe0ff */
[----:B------:R-:W-:Y:S01]  /*2470*/  USHF.L.U64.HI UR13, UR10, 0x6, UR11 ;  /* 0x000000060a0d7899 */ /* 0x000fe2000801020b */
[----:B------:R-:W-:Y:S01]  /*2480*/  BSSY.RECONVERGENT B0, `(.L_x_1668) ;  /* 0x0000024000007945 */ /* 0x000fe20003800200 */
[----:B------:R-:W-:Y:S01]  /*2490*/  USHF.L.U32 UR15, UR10, 0x6, URZ ;  /* 0x000000060a0f7899 */ /* 0x000fe200080006ff */
[----:B------:R-:W-:-:S13]  /*24a0*/  ISETP.GE.AND P0, PT, R8, UR12, PT ;  /* 0x0000000c08007c0c */ /* 0x000fda000bf06270 */
[----:B------:R-:W-:Y:S05]  /*24b0*/  @P0 BRA `(.L_x_1669) ;  /* 0x0000000000800947 */ /* 0x000fea0003800000 */
[----:B------:R-:W1:Y:S01]  /*24c0*/  LDCU.64 UR6, c[0x0][0x3b0] ;  /* 0x00007600ff0677ac */ /* 0x000e620008000a00 */
[----:B------:R-:W-:Y:S01]  /*24d0*/  IADD3 R0, P0, PT, R4, 0x30, RZ ;  /* 0x0000003004007810 */ /* 0x000fe20007f1e0ff */
[----:B------:R-:W-:Y:S01]  /*24e0*/  IMAD.MOV.U32 R6, RZ, RZ, R12 ;  /* 0x000000ffff067224 */ /* 0x000fe200078e000c */
[----:B------:R-:W2:Y:S03]  /*24f0*/  LDCU UR16, c[0x0][0x440] ;  /* 0x00008800ff1077ac */ /* 0x000ea60008000800 */
[----:B------:R-:W-:Y:S01]  /*2500*/  IMAD.X R4, RZ, RZ, R5, P0 ;  /* 0x000000ffff047224 */ /* 0x000fe200000e0605 */
[----:B------:R-:W4:Y:S03]  /*2510*/  LDCU.64 UR4, c[0x0][0x380] ;  /* 0x00007000ff0477ac */ /* 0x000f260008000a00 */
[----:B-1----:R-:W-:-:S02]  /*2520*/  IMAD R4, R4, UR6, RZ ;  /* 0x0000000604047c24 */ /* 0x002fc4000f8e02ff */
        /* <DEDUP_REMOVED lines=24> */
.L_x_1670:
[----:B------:R4:W-:Y:S02]  /*26b0*/  STS.128 [R197+0x5800], RZ ;  /* 0x005800ffc5007388 */ /* 0x0009e40000000c00 */
.L_x_1669:
[----:B------:R-:W-:Y:S05]  /*26c0*/  BSYNC.RECONVERGENT B0 ;  /* 0x0000000000007941 */ /* 0x000fea0003800200 */
.L_x_1668:
[----:B------:R-:W-:Y:S01]  /*26d0*/  UIMAD UR18, UR25, -0x40, UR33 ;  /* 0xffffffc0191278a4 */ /* 0x000fe2000f8e0221 */
[----:B------:R-:W-:Y:S01]  /*26e0*/  BSSY.RECONVERGENT B0, `(.L_x_1671) ;  /* 0x0000020000007945 */ /* 0x000fe20003800200 */
[----:B------:R-:W-:Y:S02]  /*26f0*/  UIMAD.WIDE.U32 UR36, UR15, UR25, URZ ;  /* 0x000000190f2472a5 */ /* 0x000fe4000f8e00ff */
[----:B------:R-:W-:Y:S02]  /*2700*/  UIMAD UR5, UR13, UR25, URZ ;  /* 0x000000190d0572a4 */ /* 0x000fe4000f8e02ff */
[----:B------:R-:W-:Y:S02]  /*2710*/  ISETP.GE.AND P3, PT, R2, UR18, PT ;  /* 0x0000001202007c0c */ /* 0x000fe4000bf66270 */
[----:B------:R-:W-:-:S11]  /*2720*/  UIADD3 UR5, UPT, UPT, UR37, UR5, URZ ;  /* 0x0000000525057290 */ /* 0x000fd6000fffe0ff */
        /* <DEDUP_REMOVED lines=26> */
.L_x_1673:
[----:B------:R2:W-:Y:S02]  /*28d0*/  STS.128 [R197+0xa000], RZ ;  /* 0x00a000ffc5007388 */ /* 0x0005e40000000c00 */
.L_x_1672:
[----:B------:R-:W-:Y:S05]  /*28e0*/  BSYNC.RECONVERGENT B0 ;  /* 0x0000000000007941 */ /* 0x000fea0003800200 */
.L_x_1671:
        /* <DEDUP_REMOVED lines=31> */
.L_x_1676:
[----:B------:R2:W-:Y:S02]  /*2ae0*/  STS.128 [R197+0xa800], RZ ;  /* 0x00a800ffc5007388 */ /* 0x0005e40000000c00 */
.L_x_1675:
[----:B------:R-:W-:Y:S05]  /*2af0*/  BSYNC.RECONVERGENT B0 ;  /* 0x0000000000007941 */ /* 0x000fea0003800200 */
.L_x_1674:
[----:B------:R-:W-:Y:S01]  /*2b00*/  ISETP.GE.AND P0, PT, R14, UR18, PT ;  /* 0x000000120e007c0c */ /* 0x000fe2000bf06270 */
[----:B------:R-:W-:-:S12]  /*2b10*/  BSSY.RECONVERGENT B0, `(.L_x_1677) ;  /* 0x000001f000007945 */ /* 0x000fd80003800200 */
[----:B------:R-:W-:Y:S05]  /*2b20*/  @P0 BRA `(.L_x_1678) ;  /* 0x0000000000740947 */ /* 0x000fea0003800000 */
[----:B------:R-:W5:Y:S01]  /*2b30*/  LDCU UR4, c[0x0][0x440] ;  /* 0x00008800ff0477ac */ /* 0x000f620008000800 */
[----:B------:R-:W-:Y:S02]  /*2b40*/  UIMAD.WIDE.U32 UR38, UR10, 0x20, URZ ;  /* 0x000000200a2678a5 */ /* 0x000fe4000f8e00ff */
[----:B------:R-:W-:Y:S02]  /*2b50*/  USHF.L.U32 UR6, UR11, 0x5, URZ ;  /* 0x000000050b067899 */ /* 0x000fe400080006ff */
[----:B------:R-:W-:-:S04]  /*2b60*/  UIADD3 UR7, UP0, UPT, UR36, UR38, URZ ;  /* 0x0000002624077290 */ /* 0x000fc8000ff1e0ff */
[----:B------:R-:W-:Y:S02]  /*2b70*/  UIADD3.X UR6, UPT, UPT, UR5, UR39, UR6, UP0, !UPT ;  /* 0x0000002705067290 */ /* 0x000fe400087fe406 */
[----:B------:R-:W-:Y:S01]  /*2b80*/  IMAD.U32 R0, RZ, RZ, UR7 ;  /* 0x00000007ff007e24 */ /* 0x000fe2000f8e00ff */
[----:B-----5:R-:W-:-:S03]  /*2b90*/  ISETP.GE.AND P1, PT, R189, UR4, PT ;  /* 0x00000004bd007c0c */ /* 0x020fc6000bf26270 */
[----:B-12---:R-:W-:Y:S01]  /*2ba0*/  IMAD.U32 R3, RZ, RZ, UR6 ;  /* 0x00000006ff037e24 */ /* 0x006fe2000f8e00ff */
[----:B------:R-:W-:Y:S02]  /*2bb0*/  ISETP.GE.AND P0, PT, R105, UR4, PT ;  /* 0x0000000469007c0c */ /* 0x000fe4000bf06270 */
[----:B------:R-:W-:-:S04]  /*2bc0*/  LEA R2, P2, R0, R102, 0x1 ;  /* 0x0000006600027211 */ /* 0x000fc800078408ff */
[----:B------:R-:W-:-:S05]  /*2bd0*/  LEA.HI.X R3, R0, R100, R3, 0x1, P2 ;  /* 0x0000006400037211 */ /* 0x000fca00010f0c03 */
        /* <DEDUP_REMOVED lines=17> */
.L_x_1679:
[----:B------:R2:W-:Y:S02]  /*2cf0*/  STS.128 [R197+0xb000], RZ ;  /* 0x00b000ffc5007388 */ /* 0x0005e40000000c00 */
.L_x_1678:
[----:B------:R-:W-:Y:S05]  /*2d00*/  BSYNC.RECONVERGENT B0 ;  /* 0x0000000000007941 */ /* 0x000fea0003800200 */
.L_x_1677:
[----:B------:R-:W-:Y:S01]  /*2d10*/  ISETP.GE.AND P0, PT, R8, UR18, PT ;  /* 0x0000001208007c0c */ /* 0x000fe2000bf06270 */
[----:B------:R-:W-:-:S12]  /*2d20*/  BSSY.RECONVERGENT B0, `(.L_x_1680) ;  /* 0x0000021000007945 */ /* 0x000fd80003800200 */
[----:B------:R-:W-:Y:S05]  /*2d30*/  @P0 BRA `(.L_x_1681) ;  /* 0x00000000007c0947 */ /* 0x000fea0003800000 */
[----:B------:R-:W5:Y:S01]  /*2d40*/  LDCU UR4, c[0x0][0x440] ;  /* 0x00008800ff0477ac */ /* 0x000f620008000800 */
[----:B------:R-:W-:Y:S01]  /*2d50*/  UMOV UR38, UR36 ;  /* 0x0000002400267c82 */ /* 0x000fe20008000000 */
[----:B------:R-:W-:Y:S01]  /*2d60*/  UMOV UR39, UR5 ;  /* 0x0000000500277c82 */ /* 0x000fe20008000000 */
[----:B------:R-:W-:Y:S02]  /*2d70*/  UIMAD UR6, UR11, 0x30, URZ ;  /* 0x000000300b0678a4 */ /* 0x000fe4000f8e02ff */
[----:B------:R-:W-:-:S04]  /*2d80*/  UIMAD.WIDE.U32 UR38, UR10, 0x30, UR38 ;  /* 0x000000300a2678a5 */ /* 0x000fc8000f8e0026 */
[----:B------:R-:W-:Y:S02]  /*2d90*/  UIADD3 UR6, UPT, UPT, UR39, UR6, URZ ;  /* 0x0000000627067290 */ /* 0x000fe4000fffe0ff */
[----:B-12---:R-:W-:Y:S02]  /*2da0*/  IMAD.U32 R4, RZ, RZ, UR38 ;  /* 0x00000026ff047e24 */ /* 0x006fe4000f8e00ff */
[----:B------:R-:W-:Y:S01]  /*2db0*/  IMAD.U32 R5, RZ, RZ, UR39 ;  /* 0x00000027ff057e24 */ /* 0x000fe2000f8e00ff */
[----:B-----5:R-:W-:Y:S01]  /*2dc0*/  ISETP.GE.AND P1, PT, R189, UR4, PT ;  /* 0x00000004bd007c0c */ /* 0x020fe2000bf26270 */
[----:B------:R-:W-:Y:S01]  /*2dd0*/  IMAD.U32 R0, RZ, RZ, UR6 ;  /* 0x00000006ff007e24 */ /* 0x000fe2000f8e00ff */
        /* <DEDUP_REMOVED lines=20> */
.L_x_1682:
[----:B------:R2:W-:Y:S02]  /*2f20*/  STS.128 [R197+0xb800], RZ ;  /* 0x00b800ffc5007388 */ /* 0x0005e40000000c00 */
.L_x_1681:
[----:B------:R-:W-:Y:S05]  /*2f30*/  BSYNC.RECONVERGENT B0 ;  /* 0x0000000000007941 */ /* 0x000fea0003800200 */
.L_x_1680:
[----:B------:R-:W5:Y:S01]  /*2f40*/  LDCU.64 UR6, c[0x0][0x538] ;  /* 0x0000a700ff0677ac */ /* 0x000f620008000a00 */
[----:B------:R-:W0:Y:S01]  /*2f50*/  LDGDEPBAR ;  /* 0x00000000000079af */ /* 0x000e220000000000 */
[----:B-----5:R-:W-:-:S04]  /*2f60*/  UISETP.NE.U32.AND UP1, UPT, UR6, URZ, UPT ;  /* 0x000000ff0600728c */ /* 0x020fc8000bf25070 */
[----:B------:R-:W-:Y:S01]  /*2f70*/  UISETP.NE.AND.EX UP1, UPT, UR7, URZ, UPT, UP1 ;  /* 0x000000ff0700728c */ /* 0x000fe2000bf25310 */
[----:B------:R-:W5:Y:S01]  /*2f80*/  S2R R97, SR_CTAID.X ;  /* 0x0000000000617919 */ /* 0x000f620000002500 */
[----:B------:R-:W-:Y:S01]  /*2f90*/  IMAD.SHL.U32 R192, R193, 0x20, RZ ;  /* 0x00000020c1c07824 */ /* 0x000fe200078e00ff */
[----:B------:R-:W-:-:S04]  /*2fa0*/  DEPBAR.LE SB0, 0x0 ;  /* 0x000080000000791a */ /* 0x000fc80000000000 */
[----:B------:R-:W-:-:S04]  /*2fb0*/  PLOP3.LUT P0, PT, PT, PT, UP1, 0x80, 0x8 ;  /* 0x000000000008781c */ /* 0x000fc80003f0f018 */
[----:B------:R-:W1:Y:S01]  /*2fc0*/  @UP1 LDCU.64 UR4, c[0x0][0x540] ;  /* 0x0000a800ff0417ac */ /* 0x000e620008000a00 */
[----:B------:R-:W-:Y:S01]  /*2fd0*/  @UP1 UMOV UR36, UR30 ;  /* 0x0000001e00241c82 */ /* 0x000fe20008000000 */
[----:B------:R-:W-:Y:S02]  /*2fe0*/  @UP1 UMOV UR37, URZ ;  /* 0x000000ff00251c82 */ /* 0x000fe40008000000 */
[----:B-1----:R-:W-:Y:S01]  /*2ff0*/  @UP1 UIMAD.WIDE.U32 UR36, UR31, UR4, UR36 ;  /* 0x000000041f2412a5 */ /* 0x002fe2000f8e0024 */
[----:B------:R-:W1:Y:S03]  /*3000*/  @UP1 LDCU UR4, c[0x0][0x458] ;  /* 0x00008b00ff0417ac */ /* 0x000e660008000800 */
[----:B------:R-:W-:Y:S02]  /*3010*/  @UP1 UIMAD UR5, UR31, UR5, UR37 ;  /* 0x000000051f0512a4 */ /* 0x000fe4000f8e0225 */
[----:B------:R-:W-:-:S04]  /*3020*/  @UP1 ULEA UR6, UP0, UR36, UR6, 0x2 ;  /* 0x0000000624061291 */ /* 0x000fc8000f8010ff */
[----:B------:R-:W-:Y:S02]  /*3030*/  @UP1 ULEA.HI.X UR7, UR36, UR7, UR5, 0x2, UP0 ;  /* 0x0000000724071291 */ /* 0x000fe400080f1405 */
[----:B--2---:R-:W-:-:S04]  /*3040*/  IMAD.U32 R2, RZ, RZ, UR6 ;  /* 0x00000006ff027e24 */ /* 0x004fc8000f8e00ff */
[----:B------:R-:W-:-:S05]  /*3050*/  IMAD.U32 R3, RZ, RZ, UR7 ;  /* 0x00000007ff037e24 */ /* 0x000fca000f8e00ff */
[----:B------:R-:W2:Y:S01]  /*3060*/  @P0 LDG.E R2, desc[UR26][R2.64] ;  /* 0x0000001a02020981 */ /* 0x000ea2000c1e1900 */
[----:B-1----:R-:W2:Y:S01]  /*3070*/  @P0 MUFU.RCP R0, UR4 ;  /* 0x0000000400000d08 */ /* 0x002ea20008001000 */
[----:B------:R-:W-:Y:S01]  /*3080*/  USHF.L.U32 UR4, UR34, 0x5, URZ ;  /* 0x0000000522047899 */ /* 0x000fe200080006ff */
[----:B------:R-:W-:Y:S01]  /*3090*/  LOP3.LUT R192, R192, 0x7c00, RZ, 0xc0, !PT ;  /* 0x00007c00c0c07812 */ /* 0x000fe200078ec0ff */
[----:B------:R-:W-:Y:S01]  /*30a0*/  USHF.L.U32 UR30, UR8, 0x6, URZ ;  /* 0x00000006081e7899 */ /* 0x000fe200080006ff */
[----:B------:R-:W-:Y:S01]  /*30b0*/  BSSY.RECONVERGENT B0, `(.L_x_1683) ;  /* 0x0000031000007945 */ /* 0x000fe20003800200 */
[----:B------:R-:W-:Y:S01]  /*30c0*/  USHF.L.U64.HI UR5, UR8, 0x6, UR9 ;  /* 0x0000000608057899 */ /* 0x000fe20008010209 */
[----:B------:R-:W-:Y:S01]  /*30d0*/  LOP3.LUT R92, R191, 0x1f0, RZ, 0xc0, !PT ;  /* 0x000001f0bf5c7812 */ /* 0x000fe200078ec0ff */
[----:B------:R-:W-:Y:S01]  /*30e0*/  UIMAD.WIDE.U32 UR30, UR30, UR25, URZ ;  /* 0x000000191e1e72a5 */ /* 0x000fe2000f8e00ff */
[----:B------:R-:W-:Y:S01]  /*30f0*/  BAR.SYNC.DEFER_BLOCKING 0x0 ;  /* 0x0000000000007b1d */ /* 0x000fe20000010000 */
[----:B------:R-:W-:Y:S01]  /*3100*/  IADD3 R98, P2, P1, R17, UR4, R98 ;  /* 0x0000000411627c10 */ /* 0x000fe2000f95e062 */
[----:B------:R-:W-:-:S02]  /*3110*/  USHF.R.S32.HI UR4, URZ, 0x1f, UR4 ;  /* 0x0000001fff047899 */ /* 0x000fc40008011404 */
[----:B------:R-:W-:Y:S02]  /*3120*/  UIMAD UR5, UR5, UR25, URZ ;  /* 0x00000019050572a4 */ /* 0x000fe4000f8e02ff */
[----:B------:R-:W-:Y:S02]  /*3130*/  UMOV UR6, URZ ;  /* 0x000000ff00067c82 */ /* 0x000fe40008000000 */
[----:B------:R-:W-:Y:S01]  /*3140*/  UIADD3 UR5, UPT, UPT, UR31, UR5, URZ ;  /* 0x000000051f057290 */ /* 0x000fe2000fffe0ff */
[----:B------:R-:W-:Y:S01]  /*3150*/  IADD3.X R99, PT, PT, R18, UR4, RZ, P2, P1 ;  /* 0x0000000412637c10 */ /* 0x000fe200097e24ff */
[----:B--2---:R-:W-:-:S05]  /*3160*/  @P0 FMUL.FTZ R0, R2, R0 ;  /* 0x0000000002000220 */ /* 0x004fca0000410000 */
[----:B------:R-:W-:Y:S02]  /*3170*/  @P0 R2UR UR7, R0 ;  /* 0x00000000000702ca */ /* 0x000fe400000e0000 */
[----:B------:R-:W-:-:S05]  /*3180*/  SHF.R.U32.HI R0, RZ, 0x5, R193 ;  /* 0x00000005ff007819 */ /* 0x000fca00000116c1 */
[----:B-----5:R-:W-:Y:S01]  /*3190*/  IMAD R97, R97, 0x4, R0 ;  /* 0x0000000461617824 */ /* 0x020fe200078e0200 */
[----:B------:R-:W-:-:S05]  /*31a0*/  LOP3.LUT R0, R192, 0x200, R104, 0xf8, !PT ;  /* 0x00000200c0007812 */ /* 0x000fca00078ef868 */
[----:B------:R-:W-:Y:S01]  /*31b0*/  @UP1 UMOV UR6, UR7 ;  /* 0x0000000700061c82 */ /* 0x000fe20008000000 */
[----:B------:R-:W-:Y:S01]  /*31c0*/  IMAD.IADD R6, R96, 0x1, R0 ;  /* 0x0000000160067824 */ /* 0x000fe200078e0200 */
[----:B------:R-:W-:Y:S06]  /*31d0*/  @P3 BRA `(.L_x_1684) ;  /* 0x00000000006c3947 */ /* 0x000fec0003800000 */
        /* <DEDUP_REMOVED lines=25> */
.L_x_1685:
[----:B------:R2:W-:Y:S01]  /*3370*/  STS.128 [R197+0x10000], RZ ;  /* 0x010000ffc5007388 */ /* 0x0005e20000000c00 */
[----:B------:R-:W-:Y:S05]  /*3380*/  BRA `(.L_x_1686) ;  /* 0x00000000000c7947 */ /* 0x000fea0003800000 */
.L_x_1684:
[----:B------:R1:W-:Y:S04]  /*3390*/  STS.128 [R197+0xc000], RZ ;  /* 0x00c000ffc5007388 */ /* 0x0003e80000000c00 */
[----:B------:R1:W-:Y:S04]  /*33a0*/  STS.128 [R197+0xe000], RZ ;  /* 0x00e000ffc5007388 */ /* 0x0003e80000000c00 */
[----:B------:R1:W-:Y:S02]  /*33b0*/  STS.128 [R197+0x10000], RZ ;  /* 0x010000ffc5007388 */ /* 0x0003e40000000c00 */
.L_x_1686:
[----:B------:R-:W-:Y:S05]  /*33c0*/  BSYNC.RECONVERGENT B0 ;  /* 0x0000000000007941 */ /* 0x000fea0003800200 */
.L_x_1683:
[----:B------:R-:W-:Y:S01]  /*33d0*/  ISETP.GE.AND P0, PT, R15, UR18, PT ;  /* 0x000000120f007c0c */ /* 0x000fe2000bf06270 */
[----:B------:R-:W-:-:S12]  /*33e0*/  BSSY.RECONVERGENT B0, `(.L_x_1687) ;  /* 0x0000020000007945 */ /* 0x000fd80003800200 */
        /* <DEDUP_REMOVED lines=30> */
.L_x_1689:
[----:B------:R2:W-:Y:S02]  /*35d0*/  STS.128 [R197+0x10800], RZ ;  /* 0x010800ffc5007388 */ /* 0x0005e40000000c00 */
.L_x_1688:
[----:B------:R-:W-:Y:S05]  /*35e0*/  BSYNC.RECONVERGENT B0 ;  /* 0x0000000000007941 */ /* 0x000fea0003800200 */
.L_x_1687:
[----:B------:R-:W-:Y:S01]  /*35f0*/  ISETP.GE.AND P0, PT, R14, UR18, PT ;  /* 0x000000120e007c0c */ /* 0x000fe2000bf06270 */
[----:B------:R-:W-:-:S12]  /*3600*/  BSSY.RECONVERGENT B0, `(.L_x_1690) ;  /* 0x0000022000007945 */ /* 0x000fd80003800200 */
[----:B------:R1:W-:Y:S04]  /*3610*/  @P0 STS.128 [R197+0xd000], RZ ;  /* 0x00d000ffc5000388 */ /* 0x0003e80000000c00 */
[----:B------:R1:W-:Y:S04]  /*3620*/  @P0 STS.128 [R197+0xf000], RZ ;  /* 0x00f000ffc5000388 */ /* 0x0003e80000000c00 */
[----:B------:R1:W-:Y:S01]  /*3630*/  @P0 STS.128 [R197+0x11000], RZ ;  /* 0x011000ffc5000388 */ /* 0x0003e20000000c00 */
        /* <DEDUP_REMOVED lines=29> */
.L_x_1692:
[----:B------:R2:W-:Y:S02]  /*3810*/  STS.128 [R197+0x11000], RZ ;  /* 0x011000ffc5007388 */ /* 0x0005e40000000c00 */
.L_x_1691:
[----:B------:R-:W-:Y:S05]  /*3820*/  BSYNC.RECONVERGENT B0 ;  /* 0x0000000000007941 */ /* 0x000fea0003800200 */
.L_x_1690:
[----:B------:R-:W-:Y:S01]  /*3830*/  ISETP.GE.AND P0, PT, R8, UR18, PT ;  /* 0x0000001208007c0c */ /* 0x000fe2000bf06270 */
[----:B------:R-:W-:Y:S01]  /*3840*/  BSSY.RECONVERGENT B0, `(.L_x_1693) ;  /* 0x0000025000007945 */ /* 0x000fe20003800200 */
[----:B------:R-:W-:-:S11]  /*3850*/  LOP3.LUT R7, R193, 0x8, RZ, 0xc0, !PT ;  /* 0x00000008c1077812 */ /* 0x000fd600078ec0ff */
[----:B------:R1:W-:Y:S04]  /*3860*/  @P0 STS.128 [R197+0xd800], RZ ;  /* 0x00d800ffc5000388 */ /* 0x0003e80000000c00 */
[----:B------:R1:W-:Y:S04]  /*3870*/  @P0 STS.128 [R197+0xf800], RZ ;  /* 0x00f800ffc5000388 */ /* 0x0003e80000000c00 */
[----:B------:R1:W-:Y:S01]  /*3880*/  @P0 STS.128 [R197+0x11800], RZ ;  /* 0x011800ffc5000388 */ /* 0x0003e20000000c00 */
[----:B------:R-:W-:Y:S05]  /*3890*/  @P0 BRA `(.L_x_1694) ;  /* 0x00000000007c0947 */ /* 0x000fea0003800000 */
[----:B------:R-:W5:Y:S01]  /*38a0*/  LDCU UR4, c[0x0][0x440] ;  /* 0x00008800ff0477ac */ /* 0x000f620008000800 */
[----:B------:R-:W-:Y:S01]  /*38b0*/  UMOV UR18, UR30 ;  /* 0x0000001e00127c82 */ /* 0x000fe20008000000 */
[----:B------:R-:W-:Y:S01]  /*38c0*/  UMOV UR19, UR5 ;  /* 0x0000000500137c82 */ /* 0x000fe20008000000 */
[----:B------:R-:W-:Y:S02]  /*38d0*/  UIMAD UR7, UR9, 0x30, URZ ;  /* 0x00000030090778a4 */ /* 0x000fe4000f8e02ff */
[----:B------:R-:W-:-:S04]  /*38e0*/  UIMAD.WIDE.U32 UR18, UR8, 0x30, UR18 ;  /* 0x00000030081278a5 */ /* 0x000fc8000f8e0012 */
[----:B------:R-:W-:Y:S02]  /*38f0*/  UIADD3 UR7, UPT, UPT, UR19, UR7, URZ ;  /* 0x0000000713077290 */ /* 0x000fe4000fffe0ff */
[----:B------:R-:W-:Y:S02]  /*3900*/  IMAD.U32 R4, RZ, RZ, UR18 ;  /* 0x00000012ff047e24 */ /* 0x000fe4000f8e00ff */
[----:B------:R-:W-:Y:S01]  /*3910*/  IMAD.U32 R5, RZ, RZ, UR19 ;  /* 0x00000013ff057e24 */ /* 0x000fe2000f8e00ff */
[----:B-----5:R-:W-:Y:S01]  /*3920*/  ISETP.GE.AND P1, PT, R189, UR4, PT ;  /* 0x00000004bd007c0c */ /* 0x020fe2000bf26270 */
[----:B------:R-:W-:Y:S01]  /*3930*/  IMAD.U32 R0, RZ, RZ, UR7 ;  /* 0x00000007ff007e24 */ /* 0x000fe2000f8e00ff */
[----:B------:R-:W-:Y:S02]  /*3940*/  ISETP.GE.AND P0, PT, R105, UR4, PT ;  /* 0x0000000469007c0c */ /* 0x000fe4000bf06270 */
[----:B-12---:R-:W-:-:S04]  /*3950*/  LEA R2, P2, R4, R21, 0x1 ;  /* 0x0000001504027211 */ /* 0x006fc800078408ff */
        /* <DEDUP_REMOVED lines=18> */
.L_x_1695:
[----:B------:R2:W-:Y:S02]  /*3a80*/  STS.128 [R197+0x11800], RZ ;  /* 0x011800ffc5007388 */ /* 0x0005e40000000c00 */
.L_x_1694:
[----:B------:R-:W-:Y:S05]  /*3a90*/  BSYNC.RECONVERGENT B0 ;  /* 0x0000000000007941 */ /* 0x000fea0003800200 */
.L_x_1693:
[----:B------:R-:W-:Y:S01]  /*3aa0*/  LOP3.LUT R0, R19, R7, RZ, 0x3c, !PT ;  /* 0x0000000713007212 */ /* 0x000fe200078e3cff */
[----:B-12---:R-:W-:Y:S01]  /*3ab0*/  IMAD.MOV.U32 R3, RZ, RZ, 0x20 ;  /* 0x00000020ff037424 */ /* 0x006fe200078e00ff */
[----:B------:R-:W-:Y:S01]  /*3ac0*/  LOP3.LUT R101, R104, 0x400, RZ, 0xc0, !PT ;  /* 0x0000040068657812 */ /* 0x000fe200078ec0ff */
[----:B------:R-:W-:Y:S01]  /*3ad0*/  IMAD.MOV.U32 R251, RZ, RZ, 0x40 ;  /* 0x00000040fffb7424 */ /* 0x000fe200078e00ff */
[----:B------:R-:W-:Y:S01]  /*3ae0*/  LEA R84, R6, UR14, 0x1 ;  /* 0x0000000e06547c11 */ /* 0x000fe2000f8e08ff */
[----:B------:R-:W-:Y:S01]  /*3af0*/  UIADD3 UR29, UPT, UPT, UR33, UR29, -UR22 ;  /* 0x0000001d211d7290 */ /* 0x000fe2000fffe816 */
[C---:B------:R-:W-:Y:S01]  /*3b00*/  LOP3.LUT P0, RZ, R193.reuse, 0x2, RZ, 0xc0, !PT ;  /* 0x00000002c1ff7812 */ /* 0x040fe2000780c0ff */
[----:B------:R-:W-:Y:S01]  /*3b10*/  IMAD R101, R0, 0x2, R101 ;  /* 0x0000000200657824 */ /* 0x000fe200078e0265 */
[----:B------:R-:W-:Y:S01]  /*3b20*/  LOP3.LUT P2, RZ, R193, 0x4, RZ, 0xc0, !PT ;  /* 0x00000004c1ff7812 */ /* 0x000fe2000784c0ff */
[----:B------:R-:W-:Y:S01]  /*3b30*/  LDSM.16.M88.4 R4, [R84] ;  /* 0x000000005404783b */ /* 0x000fe20000000200 */
[----:B------:R-:W-:Y:S01]  /*3b40*/  SEL R3, R3, 0xffffffe0, !P0 ;  /* 0xffffffe003037807 */ /* 0x000fe20004000000 */
[----:B------:R-:W-:Y:S01]  /*3b50*/  VIADD R0, R101, UR14 ;  /* 0x0000000e65007c36 */ /* 0x000fe20008000000 */
[----:B------:R-:W-:Y:S01]  /*3b60*/  SEL R251, R251, 0xffffffc0, !P2 ;  /* 0xffffffc0fbfb7807 */ /* 0x000fe20005000000 */
[----:B------:R-:W1:Y:S01]  /*3b70*/  LDSM.16.M88.4 R16, [R101+UR14+0x6000] ;  /* 0x0060000e6510783b */ /* 0x000e620008000200 */
[----:B------:R-:W-:Y:S01]  /*3b80*/  UISETP.GT.U32.AND UP0, UPT, UR25, UR20, UPT ;  /* 0x000000141900728c */ /* 0x000fe2000bf04070 */
[--C-:B------:R-:W-:Y:S01]  /*3b90*/  IMAD.IADD R87, R84, 0x1, R3.reuse ;  /* 0x0000000154577824 */ /* 0x100fe200078e0203 */
[----:B------:R-:W2:Y:S01]  /*3ba0*/  LDCU.U8 UR4, c[0x0][0x4f8] ;  /* 0x00009f00ff0477ac */ /* 0x000ea20008000000 */
[----:B------:R-:W5:Y:S01]  /*3bb0*/  LDSM.16.M88.4 R8, [R101+UR14+0x6800] ;  /* 0x0068000e6508783b */ /* 0x000f620008000200 */
[----:B------:R-:W-:-:S02]  /*3bc0*/  IMAD.IADD R2, R0, 0x1, R3 ;  /* 0x0000000100027824 */ /* 0x000fc400078e0203 */
[--C-:B------:R-:W-:Y:S01]  /*3bd0*/  IMAD.IADD R86, R84, 0x1, R251.reuse ;  /* 0x0000000154567824 */ /* 0x100fe200078e02fb */
[----:B------:R-:W3:Y:S01]  /*3be0*/  LDSM.16.M88.4 R28, [R101+UR14+0x7000] ;  /* 0x0070000e651c783b */ /* 0x000ee20008000200 */
[----:B------:R-:W-:Y:S02]  /*3bf0*/  IMAD.IADD R0, R0, 0x1, R251 ;  /* 0x0000000100007824 */ /* 0x000fe400078e02fb */
[C---:B------:R-:W-:Y:S01]  /*3c00*/  IMAD.IADD R85, R3.reuse, 0x1, R86 ;  /* 0x0000000103557824 */ /* 0x040fe200078e0256 */
[----:B------:R-:W4:Y:S01]  /*3c10*/  LDSM.16.M88.4 R36, [R101+UR14+0x7800] ;  /* 0x0078000e6524783b */ /* 0x000f220008000200 */
[----:B------:R-:W-:-:S03]  /*3c20*/  IMAD.IADD R3, R3, 0x1, R0 ;  /* 0x0000000103037824 */ /* 0x000fc600078e0200 */
[----:B------:R-:W-:Y:S04]  /*3c30*/  LDSM.16.M88.4 R12, [R87] ;  /* 0x00000000570c783b */ /* 0x000fe80000000200 */
[----:B------:R-:W2:Y:S04]  /*3c40*/  LDSM.16.M88.4 R20, [R2+0x6800] ;  /* 0x006800000214783b */ /* 0x000ea80000000200 */
[----:B------:R-:W2:Y:S04]  /*3c50*/  LDSM.16.M88.4 R40, [R2+0x6000] ;  /* 0x006000000228783b */ /* 0x000ea80000000200 */
[----:B------:R-:W2:Y:S04]  /*3c60*/  LDSM.16.M88.4 R44, [R2+0x7000] ;  /* 0x00700000022c783b */ /* 0x000ea80000000200 */
[----:B------:R-:W-:Y:S04]  /*3c70*/  LDSM.16.M88.4 R64, [R0+0x6000] ;  /* 0x006000000040783b */ /* 0x000fe80000000200 */
[----:B------:R-:W-:Y:S01]  /*3c80*/  LDSM.16.M88.4 R56, [R2+0x7800] ;  /* 0x007800000238783b */ /* 0x000fe20000000200 */
[C---:B-1----:R-:W-:Y:S03]  /*3c90*/  HMMA.16816.F32.BF16 R24, R4.reuse, R16, RZ ;  /* 0x000000100418723c */ /* 0x042fe600000418ff */
[----:B------:R-:W-:Y:S04]  /*3ca0*/  LDSM.16.M88.4 R76, [R3+0x6000] ;  /* 0x00600000034c783b */ /* 0x000fe80000000200 */
[----:B------:R-:W0:Y:S01]  /*3cb0*/  LDGDEPBAR ;  /* 0x00000000000079af */ /* 0x000e220000000000 */
[C---:B-----5:R-:W-:Y:S08]  /*3cc0*/  HMMA.16816.F32.BF16 R32, R4.reuse, R8, RZ ;  /* 0x000000080420723c */ /* 0x060ff000000418ff */
[C---:B------:R-:W-:Y:S08]  /*3cd0*/  HMMA.16816.F32.BF16 R16, R4.reuse, R18, RZ ;  /* 0x000000120410723c */ /* 0x040ff000000418ff */
[C---:B------:R-:W-:Y:S08]  /*3ce0*/  HMMA.16816.F32.BF16 R8, R4.reuse, R10, RZ ;  /* 0x0000000a0408723c */ /* 0x040ff000000418ff */
[C---:B---3--:R-:W-:Y:S08]  /*3cf0*/  HMMA.16816.F32.BF16 R48, R4.reuse, R28, RZ ;  /* 0x0000001c0430723c */ /* 0x048ff000000418ff */
[C---:B------:R-:W-:Y:S08]  /*3d00*/  HMMA.16816.F32.BF16 R52, R4.reuse, R30, RZ ;  /* 0x0000001e0434723c */ /* 0x040ff000000418ff */
[C---:B----4-:R-:W-:Y:S08]  /*3d10*/  HMMA.16816.F32.BF16 R88, R4.reuse, R36, RZ ;  /* 0x000000240458723c */ /* 0x050ff000000418ff */
[----:B------:R-:W-:Y:S01]  /*3d20*/  HMMA.16816.F32.BF16 R80, R4, R38, RZ ;  /* 0x000000260450723c */ /* 0x000fe200000418ff */
[----:B------:R-:W1:Y:S04]  /*3d30*/  LDSM.16.M88.4 R4, [R86] ;  /* 0x000000005604783b */ /* 0x000e680000000200 */
[----:B------:R-:W3:Y:S03]  /*3d40*/  LDSM.16.M88.4 R36, [R0+0x6800] ;  /* 0x006800000024783b */ /* 0x000ee60000000200 */
[C---:B--2---:R-:W-:Y:S01]  /*3d50*/  HMMA.16816.F32.BF16 R60, R12.reuse, R20, R32 ;  /* 0x000000140c3c723c */ /* 0x044fe20000041820 */
[----:B------:R-:W2:Y:S07]  /*3d60*/  LDSM.16.M88.4 R32, [R0+0x7000] ;  /* 0x007000000020783b */ /* 0x000eae0000000200 */
[C---:B------:R-:W-:Y:S08]  /*3d70*/  HMMA.16816.F32.BF16 R72, R12.reuse, R40, R24 ;  /* 0x000000280c48723c */ /* 0x040ff00000041818 */
[C---:B------:R-:W-:Y:S01]  /*3d80*/  HMMA.16816.F32.BF16 R68, R12.reuse, R42, R16 ;  /* 0x0000002a0c44723c */ /* 0x040fe20000041810 */
[----:B------:R-:W4:Y:S07]  /*3d90*/  LDSM.16.M88.4 R40, [R0+0x7800] ;  /* 0x007800000028783b */ /* 0x000f2e0000000200 */
[C---:B------:R-:W-:Y:S01]  /*3da0*/  HMMA.16816.F32.BF16 R28, R12.reuse, R22, R8 ;  /* 0x000000160c1c723c */ /* 0x040fe20000041808 */
[----:B------:R-:W5:Y:S07]  /*3db0*/  LDSM.16.M88.4 R8, [R85] ;  /* 0x000000005508783b */ /* 0x000f6e0000000200 */
[C---:B------:R-:W-:Y:S08]  /*3dc0*/  HMMA.16816.F32.BF16 R24, R12.reuse, R44, R48 ;  /* 0x0000002c0c18723c */ /* 0x040ff00000041830 */
[----:B------:R-:W-:Y:S08]  /*3dd0*/  HMMA.16816.F32.BF16 R20, R12, R46, R52 ;  /* 0x0000002e0c14723c */ /* 0x000ff00000041834 */
[----:B-1----:R-:W-:Y:S01]  /*3de0*/  HMMA.16816.F32.BF16 R44, R4, R64, R72 ;  /* 0x00000040042c723c */ /* 0x002fe20000041848 */
[----:B------:R-:W1:Y:S07]  /*3df0*/  LDSM.16.M88.4 R72, [R3+0x7000] ;  /* 0x007000000348783b */ /* 0x000e6e0000000200 */
[----:B------:R-:W-:Y:S01]  /*3e00*/  HMMA.16816.F32.BF16 R16, R12, R56, R88 ;  /* 0x000000380c10723c */ /* 0x000fe20000041858 */
[----:B------:R-:W-:Y:S07]  /*3e10*/  LDSM.16.M88.4 R88, [R3+0x6800] ;  /* 0x006800000358783b */ /* 0x000fee0000000200 */
[----:B------:R-:W-:Y:S01]  /*3e20*/  HMMA.16816.F32.BF16 R48, R4, R66, R68 ;  /* 0x000000420430723c */ /* 0x000fe20000041844 */
[----:B------:R-:W1:Y:S04]  /*3e30*/  LDSM.16.M88.4 R64, [R3+0x7800] ;  /* 0x007800000340783b */ /* 0x000e680000000200 */
[----:B------:R-:W-:Y:S03]  /*3e40*/  LDSM.16.M88.4 R68, [R0+0x9000] ;  /* 0x009000000044783b */ /* 0x000fe60000000200 */
[----:B------:R-:W-:Y:S01]  /*3e50*/  HMMA.16816.F32.BF16 R12, R12, R58, R80 ;  /* 0x0000003a0c0c723c */ /* 0x000fe20000041850 */
[----:B------:R-:W-:Y:S07]  /*3e60*/  LDSM.16.M88.4 R80, [R2+0x8800] ;  /* 0x008800000250783b */ /* 0x000fee0000000200 */
[C---:B---3--:R-:W-:Y:S01]  /*3e70*/  HMMA.16816.F32.BF16 R56, R4.reuse, R36, R60 ;  /* 0x000000240438723c */ /* 0x048fe2000004183c */
[----:B------:R-:W-:Y:S07]  /*3e80*/  LDSM.16.M88.4 R60, [R101+UR14+0x8800] ;  /* 0x0088000e653c783b */ /* 0x000fee0008000200 */
[C---:B------:R-:W-:Y:S08]  /*3e90*/  HMMA.16816.F32.BF16 R52, R4.reuse, R38, R28 ;  /* 0x000000260434723c */ /* 0x040ff0000004181c */
[C---:B--2---:R-:W-:Y:S08]  /*3ea0*/  HMMA.16816.F32.BF16 R36, R4.reuse, R34, R20 ;  /* 0x000000220424723c */ /* 0x044ff00000041814 */
[C---:B------:R-:W-:Y:S01]  /*3eb0*/  HMMA.16816.F32.BF16 R28, R4.reuse, R32, R24 ;  /* 0x00000020041c723c */ /* 0x040fe20000041818 */
[----:B------:R-:W-:Y:S04]  /*3ec0*/  LDSM.16.M88.4 R24, [R101+UR14+0x8000] ;  /* 0x0080000e6518783b */ /* 0x000fe80008000200 */
[----:B------:R-:W-:Y:S03]  /*3ed0*/  LDSM.16.M88.4 R32, [R101+UR14+0x9800] ;  /* 0x0098000e6520783b */ /* 0x000fe60008000200 */
[----:B----4-:R-:W-:Y:S08]  /*3ee0*/  HMMA.16816.F32.BF16 R20, R4, R40, R16 ;  /* 0x000000280414723c */ /* 0x010ff00000041810 */
[----:B-----5:R-:W-:Y:S08]  /*3ef0*/  HMMA.16816.F32.BF16 R16, R8, R76, R44 ;  /* 0x0000004c0810723c */ /* 0x020ff0000004182c */
[----:B------:R-:W-:Y:S01]  /*3f00*/  HMMA.16816.F32.BF16 R12, R4, R42, R12 ;  /* 0x0000002a040c723c */ /* 0x000fe2000004180c */
[----:B------:R-:W2:Y:S07]  /*3f10*/  LDSM.16.M88.4 R4, [R84+0x2000] ;  /* 0x002000005404783b */ /* 0x000eae0000000200 */
[C---:B------:R-:W-:Y:S01]  /*3f20*/  HMMA.16816.F32.BF16 R44, R8.reuse, R78, R48 ;  /* 0x0000004e082c723c */ /* 0x040fe20000041830 */
[----:B------:R-:W3:Y:S04]  /*3f30*/  LDSM.16.M88.4 R48, [R101+UR14+0x9000] ;  /* 0x0090000e6530783b */ /* 0x000ee80008000200 */
[----:B------:R-:W-:Y:S03]  /*3f40*/  LDSM.16.M88.4 R76, [R2+0x9000] ;  /* 0x00900000024c783b */ /* 0x000fe60000000200 */
[C---:B-1----:R-:W-:Y:S08]  /*3f50*/  HMMA.16816.F32.BF16 R40, R8.reuse, R72, R28 ;  /* 0x000000480828723c */ /* 0x042ff0000004181c */
[C---:B------:R-:W-:Y:S08]  /*3f60*/  HMMA.16816.F32.BF16 R28, R8.reuse, R64, R20 ;  /* 0x00000040081c723c */ /* 0x040ff00000041814 */
[C---:B------:R-:W-:Y:S08]  /*3f70*/  HMMA.16816.F32.BF16 R56, R8.reuse, R88, R56 ;  /* 0x000000580838723c */ /* 0x040ff00000041838 */
[C---:B------:R-:W-:Y:S08]  /*3f80*/  HMMA.16816.F32.BF16 R52, R8.reuse, R90, R52 ;  /* 0x0000005a0834723c */ /* 0x040ff00000041834 */
[C---:B------:R-:W-:Y:S08]  /*3f90*/  HMMA.16816.F32.BF16 R36, R8.reuse, R74, R36 ;  /* 0x0000004a0824723c */ /* 0x040ff00000041824 */
[----:B------:R-:W-:Y:S01]  /*3fa0*/  HMMA.16816.F32.BF16 R20, R8, R66, R12 ;  /* 0x000000420814723c */ /* 0x000fe2000004180c */
[----:B------:R-:W-:Y:S04]  /*3fb0*/  LDSM.16.M88.4 R8, [R87+0x2000] ;  /* 0x002000005708783b */ /* 0x000fe80000000200 */
[----:B------:R-:W1:Y:S03]  /*3fc0*/  LDSM.16.M88.4 R64, [R2+0x8000] ;  /* 0x008000000240783b */ /* 0x000e660000000200 */
[C---:B--2---:R-:W-:Y:S08]  /*3fd0*/  HMMA.16816.F32.BF16 R12, R4.reuse, R26, R44 ;  /* 0x0000001a040c723c */ /* 0x044ff0000004182c */
[C---:B------:R-:W-:Y:S08]  /*3fe0*/  HMMA.16816.F32.BF16 R72, R4.reuse, R60, R56 ;  /* 0x0000003c0448723c */ /* 0x040ff00000041838 */
[C---:B---3--:R-:W-:Y:S08]  /*3ff0*/  HMMA.16816.F32.BF16 R40, R4.reuse, R48, R40 ;  /* 0x000000300428723c */ /* 0x048ff00000041828 */
[C---:B------:R-:W-:Y:S08]  /*4000*/  HMMA.16816.F32.BF16 R36, R4.reuse, R50, R36 ;  /* 0x000000320424723c */ /* 0x040ff00000041824 */
[C---:B------:R-:W-:Y:S08]  /*4010*/  HMMA.16816.F32.BF16 R16, R4.reuse, R24, R16 ;  /* 0x000000180410723c */ /* 0x040ff00000041810 */
[C---:B------:R-:W-:Y:S01]  /*4020*/  HMMA.16816.F32.BF16 R60, R4.reuse, R62, R52 ;  /* 0x0000003e043c723c */ /* 0x040fe20000041834 */
[----:B------:R-:W2:Y:S07]  /*4030*/  LDSM.16.M88.4 R52, [R2+0x9800] ;  /* 0x009800000234783b */ /* 0x000eae0000000200 */
[C---:B------:R-:W-:Y:S01]  /*4040*/  HMMA.16816.F32.BF16 R56, R4.reuse, R32, R28 ;  /* 0x000000200438723c */ /* 0x040fe2000004181c */
[----:B------:R-:W-:Y:S07]  /*4050*/  LDSM.16.M88.4 R28, [R0+0x8800] ;  /* 0x00880000001c783b */ /* 0x000fee0000000200 */
[----:B------:R-:W-:Y:S01]  /*4060*/  HMMA.16816.F32.BF16 R48, R4, R34, R20 ;  /* 0x000000220430723c */ /* 0x000fe20000041814 */
[----:B------:R-:W-:Y:S04]  /*4070*/  LDSM.16.M88.4 R4, [R86+0x2000] ;  /* 0x002000005604783b */ /* 0x000fe80000000200 */
[----:B------:R-:W3:Y:S03]  /*4080*/  LDSM.16.M88.4 R32, [R0+0x8000] ;  /* 0x008000000020783b */ /* 0x000ee60000000200 */
[C---:B-1----:R-:W-:Y:S08]  /*4090*/  HMMA.16816.F32.BF16 R24, R8.reuse, R66, R12 ;  /* 0x000000420818723c */ /* 0x042ff0000004180c */
[C---:B------:R-:W-:Y:S01]  /*40a0*/  HMMA.16816.F32.BF16 R44, R8.reuse, R64, R16 ;  /* 0x00000040082c723c */ /* 0x040fe20000041810 */
[----:B------:R-:W-:Y:S07]  /*40b0*/  LDSM.16.M88.4 R16, [R85+0x2000] ;  /* 0x002000005510783b */ /* 0x000fee0000000200 */
[C---:B------:R-:W-:Y:S01]  /*40c0*/  HMMA.16816.F32.BF16 R20, R8.reuse, R80, R72 ;  /* 0x000000500814723c */ /* 0x040fe20000041848 */
[----:B------:R-:W1:Y:S07]  /*40d0*/  LDSM.16.M88.4 R72, [R0+0x9800] ;  /* 0x009800000048783b */ /* 0x000e6e0000000200 */
[C---:B------:R-:W-:Y:S01]  /*40e0*/  HMMA.16816.F32.BF16 R12, R8.reuse, R82, R60 ;  /* 0x00000052080c723c */ /* 0x040fe2000004183c */
[----:B------:R-:W4:Y:S07]  /*40f0*/  LDSM.16.M88.4 R80, [R3+0x8000] ;  /* 0x008000000350783b */ /* 0x000f2e0000000200 */
[C---:B------:R-:W-:Y:S08]  /*4100*/  HMMA.16816.F32.BF16 R40, R8.reuse, R76, R40 ;  /* 0x0000004c0828723c */ /* 0x040ff00000041828 */
[C---:B------:R-:W-:Y:S01]  /*4110*/  HMMA.16816.F32.BF16 R36, R8.reuse, R78, R36 ;  /* 0x0000004e0824723c */ /* 0x040fe20000041824 */
[----:B------:R-:W-:Y:S07]  /*4120*/  LDSM.16.M88.4 R76, [R3+0x8800] ;  /* 0x00880000034c783b */ /* 0x000fee0000000200 */
[C---:B--2---:R-:W-:Y:S08]  /*4130*/  HMMA.16816.F32.BF16 R56, R8.reuse, R52, R56 ;  /* 0x000000340838723c */ /* 0x044ff00000041838 */
[----:B------:R-:W-:Y:S08]  /*4140*/  HMMA.16816.F32.BF16 R48, R8, R54, R48 ;  /* 0x000000360830723c */ /* 0x000ff00000041830 */
[C---:B---3--:R-:W-:Y:S08]  /*4150*/  HMMA.16816.F32.BF16 R44, R4.reuse, R32, R44 ;  /* 0x00000020042c723c */ /* 0x048ff0000004182c */
[C---:B------:R-:W-:Y:S01]  /*4160*/  HMMA.16816.F32.BF16 R52, R4.reuse, R28, R20 ;  /* 0x0000001c0434723c */ /* 0x040fe20000041814 */
[----:B------:R-:W-:Y:S07]  /*4170*/  LDSM.16.M88.4 R20, [R3+0x9800] ;  /* 0x009800000314783b */ /* 0x000fee0000000200 */
[C---:B------:R-:W-:Y:S01]  /*4180*/  HMMA.16816.F32.BF16 R8, R4.reuse, R30, R12 ;  /* 0x0000001e0408723c */ /* 0x040fe2000004180c */
[----:B------:R-:W2:Y:S04]  /*4190*/  LDSM.16.M88.4 R28, [R3+0x9000] ;  /* 0x00900000031c783b */ /* 0x000ea80000000200 */
[----:B------:R-:W-:Y:S03]  /*41a0*/  LDSM.16.M88.4 R12, [R87+0x4000] ;  /* 0x00400000570c783b */ /* 0x000fe60000000200 */
[C---:B------:R-:W-:Y:S08]  /*41b0*/  HMMA.16816.F32.BF16 R64, R4.reuse, R34, R24 ;  /* 0x000000220440723c */ /* 0x040ff00000041818 */
[C---:B------:R-:W-:Y:S08]  /*41c0*/  HMMA.16816.F32.BF16 R60, R4.reuse, R68, R40 ;  /* 0x00000044043c723c */ /* 0x040ff00000041828 */
[C---:B------:R-:W-:Y:S01]  /*41d0*/  HMMA.16816.F32.BF16 R24, R4.reuse, R70, R36 ;  /* 0x000000460418723c */ /* 0x040fe20000041824 */
[----:B------:R-:W-:Y:S07]  /*41e0*/  LDSM.16.M88.4 R68, [R101+UR14+0xb000] ;  /* 0x00b0000e6544783b */ /* 0x000fee0008000200 */
[C---:B-1----:R-:W-:Y:S08]  /*41f0*/  HMMA.16816.F32.BF16 R36, R4.reuse, R72, R56 ;  /* 0x000000480424723c */ /* 0x042ff00000041838 */
[----:B------:R-:W-:Y:S01]  /*4200*/  HMMA.16816.F32.BF16 R32, R4, R74, R48 ;  /* 0x0000004a0420723c */ /* 0x000fe20000041830 */
[----:B------:R-:W-:Y:S04]  /*4210*/  LDSM.16.M88.4 R4, [R84+0x4000] ;  /* 0x004000005404783b */ /* 0x000fe80000000200 */
[----:B------:R-:W-:Y:S03]  /*4220*/  LDSM.16.M88.4 R72, [R101+UR14+0xb800] ;  /* 0x00b8000e6548783b */ /* 0x000fe60008000200 */
[C---:B----4-:R-:W-:Y:S01]  /*4230*/  HMMA.16816.F32.BF16 R40, R16.reuse, R80, R44 ;  /* 0x000000501028723c */ /* 0x050fe2000004182c */
[----:B------:R-:W1:Y:S07]  /*4240*/  LDSM.16.M88.4 R44, [R101+UR14+0xa000] ;  /* 0x00a0000e652c783b */ /* 0x000e6e0008000200 */
[C---:B------:R-:W-:Y:S01]  /*4250*/  HMMA.16816.F32.BF16 R48, R16.reuse, R82, R64 ;  /* 0x000000521030723c */ /* 0x040fe20000041840 */
[----:B------:R-:W3:Y:S04]  /*4260*/  LDSM.16.M88.4 R64, [R101+UR14+0xa800] ;  /* 0x00a8000e6540783b */ /* 0x000ee80008000200 */
[----:B------:R-:W4:Y:S03]  /*4270*/  LDSM.16.M88.4 R80, [R2+0xa000] ;  /* 0x00a000000250783b */ /* 0x000f260000000200 */
[C---:B--2---:R-:W-:Y:S08]  /*4280*/  HMMA.16816.F32.BF16 R60, R16.reuse, R28, R60 ;  /* 0x0000001c103c723c */ /* 0x044ff0000004183c */
[C---:B------:R-:W-:Y:S08]  /*4290*/  HMMA.16816.F32.BF16 R56, R16.reuse, R76, R52 ;  /* 0x0000004c1038723c */ /* 0x040ff00000041834 */
[C---:B------:R-:W-:Y:S08]  /*42a0*/  HMMA.16816.F32.BF16 R28, R16.reuse, R30, R24 ;  /* 0x0000001e101c723c */ /* 0x040ff00000041818 */
[C---:B------:R-:W-:Y:S01]  /*42b0*/  HMMA.16816.F32.BF16 R52, R16.reuse, R78, R8 ;  /* 0x0000004e1034723c */ /* 0x040fe20000041808 */
[----:B------:R-:W2:Y:S07]  /*42c0*/  LDSM.16.M88.4 R76, [R2+0xa800] ;  /* 0x00a80000024c783b */ /* 0x000eae0000000200 */
[C---:B------:R-:W-:Y:S01]  /*42d0*/  HMMA.16816.F32.BF16 R24, R16.reuse, R20, R36 ;  /* 0x000000141018723c */ /* 0x040fe20000041824 */
[----:B------:R-:W5:Y:S07]  /*42e0*/  LDSM.16.M88.4 R36, [R2+0xb000] ;  /* 0x00b000000224783b */ /* 0x000f6e0000000200 */
[----:B------:R-:W-:Y:S08]  /*42f0*/  HMMA.16816.F32.BF16 R20, R16, R22, R32 ;  /* 0x000000161014723c */ /* 0x000ff00000041820 */
[C---:B-1----:R-:W-:Y:S08]  /*4300*/  HMMA.16816.F32.BF16 R16, R4.reuse, R44, R40 ;  /* 0x0000002c0410723c */ /* 0x042ff00000041828 */
[C---:B------:R-:W-:Y:S08]  /*4310*/  HMMA.16816.F32.BF16 R8, R4.reuse, R46, R48 ;  /* 0x0000002e0408723c */ /* 0x040ff00000041830 */
[C---:B---3--:R-:W-:Y:S08]  /*4320*/  HMMA.16816.F32.BF16 R48, R4.reuse, R66, R52 ;  /* 0x000000420430723c */ /* 0x048ff00000041834 */
[C---:B------:R-:W-:Y:S01]  /*4330*/  HMMA.16816.F32.BF16 R40, R4.reuse, R64, R56 ;  /* 0x000000400428723c */ /* 0x040fe20000041838 */
[----:B------:R-:W-:Y:S07]  /*4340*/  LDSM.16.M88.4 R64, [R0+0xa800] ;  /* 0x00a800000040783b */ /* 0x000fee0000000200 */
[C---:B------:R-:W-:Y:S08]  /*4350*/  HMMA.16816.F32.BF16 R52, R4.reuse, R68, R60 ;  /* 0x000000440434723c */ /* 0x040ff0000004183c */
[C---:B------:R-:W-:Y:S01]  /*4360*/  HMMA.16816.F32.BF16 R32, R4.reuse, R74, R20 ;  /* 0x0000004a0420723c */ /* 0x040fe20000041814 */
[----:B------:R1:W3:Y:S07]  /*4370*/  LDSM.16.M88.4 R20, [R2+0xb800] ;  /* 0x00b800000214783b */ /* 0x0002ee0000000200 */
[C---:B------:R-:W-:Y:S01]  /*4380*/  HMMA.16816.F32.BF16 R60, R4.reuse, R70, R28 ;  /* 0x00000046043c723c */ /* 0x040fe2000004181c */
[----:B------:R-:W-:Y:S07]  /*4390*/  LDSM.16.M88.4 R68, [R0+0xb000] ;  /* 0x00b000000044783b */ /* 0x000fee0000000200 */
[----:B------:R-:W-:Y:S01]  /*43a0*/  HMMA.16816.F32.BF16 R56, R4, R72, R24 ;  /* 0x000000480438723c */ /* 0x000fe20000041818 */
[----:B------:R-:W3:Y:S04]  /*43b0*/  LDSM.16.M88.4 R4, [R86+0x4000] ;  /* 0x004000005604783b */ /* 0x000ee80000000200 */
[----:B------:R-:W-:Y:S03]  /*43c0*/  LDSM.16.M88.4 R72, [R0+0xb800] ;  /* 0x00b800000048783b */ /* 0x000fe60000000200 */
[----:B----4-:R-:W-:Y:S01]  /*43d0*/  HMMA.16816.F32.BF16 R28, R12, R80, R16 ;  /* 0x000000500c1c723c */ /* 0x010fe20000041810 */
[----:B------:R4:W3:Y:S01]  /*43e0*/  LDSM.16.M88.4 R16, [R0+0xa000] ;  /* 0x00a000000010783b */ /* 0x0008e20000000200 */
[----:B-1----:R-:W-:-:S04]  /*43f0*/  SHF.R.U32.HI R2, RZ, 0x2, R193 ;  /* 0x00000002ff027819 */ /* 0x002fc800000116c1 */
[----:B------:R-:W-:Y:S02]  /*4400*/  LOP3.LUT R2, R2, 0x7, RZ, 0xc0, !PT ;  /* 0x0000000702027812 */ /* 0x000fe400078ec0ff */
[C---:B------:R-:W-:Y:S01]  /*4410*/  HMMA.16816.F32.BF16 R24, R12.reuse, R82, R8 ;  /* 0x000000520c18723c */ /* 0x040fe20000041808 */
[----:B------:R-:W-:Y:S04]  /*4420*/  LDSM.16.M88.4 R8, [R85+0x4000] ;  /* 0x004000005508783b */ /* 0x000fe80000000200 */
[----:B------:R-:W1:Y:S03]  /*4430*/  LDSM.16.M88.4 R80, [R3+0xa800] ;  /* 0x00a800000350783b */ /* 0x000e660000000200 */
[C---:B--2---:R-:W-:Y:S08]  /*4440*/  HMMA.16816.F32.BF16 R40, R12.reuse, R76, R40 ;  /* 0x0000004c0c28723c */ /* 0x044ff00000041828 */
[----:B------:R-:W-:Y:S01]  /*4450*/  HMMA.16816.F32.BF16 R48, R12, R78, R48 ;  /* 0x0000004e0c30723c */ /* 0x000fe20000041830 */
[----:B------:R-:W2:Y:S01]  /*4460*/  LDSM.16.M88.4 R76, [R3+0xa000] ;  /* 0x00a00000034c783b */ /* 0x000ea20000000200 */
[----:B----4-:R-:W-:-:S06]  /*4470*/  IMAD.U32 R0, RZ, RZ, UR25 ;  /* 0x00000019ff007e24 */ /* 0x010fcc000f8e00ff */
[C---:B-----5:R-:W-:Y:S08]  /*4480*/  HMMA.16816.F32.BF16 R52, R12.reuse, R36, R52 ;  /* 0x000000240c34723c */ /* 0x060ff00000041834 */
[C---:B------:R-:W-:Y:S08]  /*4490*/  HMMA.16816.F32.BF16 R60, R12.reuse, R38, R60 ;  /* 0x000000260c3c723c */ /* 0x040ff0000004183c */
[C---:B---3--:R-:W-:Y:S08]  /*44a0*/  HMMA.16816.F32.BF16 R56, R12.reuse, R20, R56 ;  /* 0x000000140c38723c */ /* 0x048ff00000041838 */
[----:B------:R-:W-:Y:S08]  /*44b0*/  HMMA.16816.F32.BF16 R44, R12, R22, R32 ;  /* 0x000000160c2c723c */ /* 0x000ff00000041820 */
[C---:B------:R-:W-:Y:S08]  /*44c0*/  HMMA.16816.F32.BF16 R12, R4.reuse, R64, R40 ;  /* 0x00000040040c723c */ /* 0x040ff00000041828 */
[C---:B------:R-:W-:Y:S08]  /*44d0*/  HMMA.16816.F32.BF16 R20, R4.reuse, R66, R48 ;  /* 0x000000420414723c */ /* 0x040ff00000041830 */
[----:B------:R-:W-:Y:S01]  /*44e0*/  HMMA.16816.F32.BF16 R36, R4, R16, R28 ;  /* 0x000000100424723c */ /* 0x000fe2000004181c */
[----:B------:R-:W3:Y:S07]  /*44f0*/  LDSM.16.M88.4 R28, [R3+0xb000] ;  /* 0x00b00000031c783b */ /* 0x000eee0000000200 */
[----:B-1----:R-:W-:Y:S01]  /*4500*/  HMMA.16816.F32.BF16 R48, R8, R80, R12 ;  /* 0x000000500830723c */ /* 0x002fe2000004180c */
[----:B------:R-:W-:Y:S01]  /*4510*/  IMAD R15, R0, 0x40, R93 ;  /* 0x00000040000f7824 */ /* 0x000fe200078e025d */
[----:B------:R-:W-:-:S05]  /*4520*/  IADD3 R0, PT, PT, R2, UR32, R92 ;  /* 0x0000002002007c10 */ /* 0x000fca000fffe05c */
[----:B------:R-:W-:Y:S01]  /*4530*/  VIADD R199, R0, UR33 ;  /* 0x0000002100c77c36 */ /* 0x000fe20008000000 */
[----:B------:R-:W-:Y:S01]  /*4540*/  HMMA.16816.F32.BF16 R80, R8, R82, R20 ;  /* 0x000000520850723c */ /* 0x000fe20000041814 */
[C---:B------:R-:W-:Y:S02]  /*4550*/  VIADD R23, R15.reuse, UR22 ;  /* 0x000000160f177c36 */ /* 0x040fe40008000000 */
[----:B------:R-:W-:Y:S02]  /*4560*/  VIADD R21, R15, 0x1 ;  /* 0x000000010f157836 */ /* 0x000fe40000000000 */
[----:B------:R-:W-:-:S03]  /*4570*/  IMAD.IADD R2, R199, 0x1, -R23 ;  /* 0x00000001c7027824 */ /* 0x000fc600078e0a17 */
[----:B------:R-:W-:Y:S01]  /*4580*/  HMMA.16816.F32.BF16 R40, R4, R72, R56 ;  /* 0x000000480428723c */ /* 0x000fe20000041838 */
[C---:B------:R-:W-:Y:S02]  /*4590*/  VIADD R57, R15.reuse, 0x29 ;  /* 0x000000290f397836 */ /* 0x040fe40000000000 */
[----:B------:R-:W-:-:S05]  /*45a0*/  VIADD R59, R15, 0x30 ;  /* 0x000000300f3b7836 */ /* 0x000fca0000000000 */
[----:B------:R-:W-:Y:S08]  /*45b0*/  HMMA.16816.F32.BF16 R72, R4, R74, R44 ;  /* 0x0000004a0448723c */ /* 0x000ff0000004182c */
[----:B--2---:R-:W-:Y:S01]  /*45c0*/  HMMA.16816.F32.BF16 R44, R8, R76, R36 ;  /* 0x0000004c082c723c */ /* 0x004fe20000041824 */
[----:B------:R1:W2:Y:S01]  /*45d0*/  LDSM.16.M88.4 R36, [R3+0xb800] ;  /* 0x00b800000324783b */ /* 0x0002a20000000200 */
[----:B------:R-:W-:-:S06]  /*45e0*/  DEPBAR.LE SB0, 0x0 ;  /* 0x000080000000791a */ /* 0x000fcc0000000000 */
[C---:B------:R-:W-:Y:S08]  /*45f0*/  HMMA.16816.F32.BF16 R16, R4.reuse, R18, R24 ;  /* 0x000000120410723c */ /* 0x040ff00000041818 */
[----:B------:R-:W-:Y:S01]  /*4600*/  HMMA.16816.F32.BF16 R32, R4, R70, R60 ;  /* 0x000000460420723c */ /* 0x000fe2000004183c */
[----:B------:R-:W-:Y:S01]  /*4610*/  VIADD R71, R15, 0x38 ;  /* 0x000000380f477836 */ /* 0x000fe20000000000 */
[----:B-1----:R-:W-:-:S06]  /*4620*/  IABS R3, R2 ;  /* 0x0000000200037213 */ /* 0x002fcc0000000000 */
[----:B------:R-:W-:Y:S01]  /*4630*/  HMMA.16816.F32.BF16 R24, R4, R68, R52 ;  /* 0x000000440418723c */ /* 0x000fe20000041834 */
[----:B------:R-:W-:Y:S02]  /*4640*/  IMAD.U32 R2, RZ, RZ, UR33 ;  /* 0x00000021ff027e24 */ /* 0x000fe4000f8e00ff */
[----:B------:R-:W-:Y:S02]  /*4650*/  VIADD R68, R15, 0x39 ;  /* 0x000000390f447836 */ /* 0x000fe40000000000 */
[----:B------:R-:W-:Y:S02]  /*4660*/  IMAD.MOV.U32 R4, RZ, RZ, R3 ;  /* 0x000000ffff047224 */ /* 0x000fe400078e0003 */
[----:B------:R-:W-:Y:S01]  /*4670*/  VIADD R3, R0, UR29 ;  /* 0x0000001d00037c36 */ /* 0x000fe20008000000 */
[----:B------:R-:W-:Y:S01]  /*4680*/  HMMA.16816.F32.BF16 R76, R8, R78, R16 ;  /* 0x0000004e084c723c */ /* 0x000fe20000041810 */
[----:B------:R-:W-:Y:S01]  /*4690*/  VIADD R0, R71, UR22 ;  /* 0x0000001647007c36 */ /* 0x000fe20008000000 */
[----:B------:R-:W-:-:S02]  /*46a0*/  I2FP.F32.S32 R4, R4 ;  /* 0x0000000400047245 */ /* 0x000fc40000201400 */
[C-C-:B------:R-:W-:Y:S02]  /*46b0*/  VIADDMNMX R201, R3.reuse, 0x1, R2.reuse, PT ;  /* 0x0000000103c97846 */ /* 0x140fe40003800102 */
[----:B------:R-:W-:Y:S01]  /*46c0*/  VIADDMNMX R202, R3, 0x9, R2, PT ;  /* 0x0000000903ca7846 */ /* 0x000fe20003800102 */
[----:B------:R-:W-:Y:S01]  /*46d0*/  FFMA.FTZ R22, R4, -UR6, R44 ;  /* 0x8000000604167c23 */ /* 0x000fe2000801002c */
[C-C-:B------:R-:W-:Y:S01]  /*46e0*/  IADD3 R3, PT, PT, R199.reuse, 0x37, -R0.reuse ;  /* 0x00000037c7037810 */ /* 0x140fe20007ffe800 */
[----:B---3--:R-:W-:Y:S01]  /*46f0*/  HMMA.16816.F32.BF16 R60, R8, R30, R32 ;  /* 0x0000001e083c723c */ /* 0x008fe20000041820 */
[--C-:B------:R-:W-:Y:S01]  /*4700*/  IADD3 R2, PT, PT, R199, 0x30, -R0.reuse ;  /* 0x00000030c7027810 */ /* 0x100fe20007ffe800 */
[----:B------:R-:W-:Y:S01]  /*4710*/  VIADD R31, R15, 0x18 ;  /* 0x000000180f1f7836 */ /* 0x000fe20000000000 */
[C-C-:B------:R-:W-:Y:S02]  /*4720*/  IADD3 R5, PT, PT, R199.reuse, 0x2f, -R0.reuse ;  /* 0x0000002fc7057810 */ /* 0x140fe40007ffe800 */
[----:B------:R-:W-:-:S02]  /*4730*/  IADD3 R6, PT, PT, R199, 0x28, -R0 ;  /* 0x00000028c7067810 */ /* 0x000fc40007ffe800 */
[----:B------:R-:W-:Y:S01]  /*4740*/  IADD3 R12, PT, PT, R199, 0x27, -R0 ;  /* 0x00000027c70c7810 */ /* 0x000fe20007ffe800 */
[C---:B------:R-:W-:Y:S01]  /*4750*/  HMMA.16816.F32.BF16 R52, R8.reuse, R28, R24 ;  /* 0x0000001c0834723c */ /* 0x040fe20000041818 */
[----:B------:R-:W-:Y:S01]  /*4760*/  IABS R7, R3 ;  /* 0x0000000300077213 */ /* 0x000fe20000000000 */
[C---:B------:R-:W-:Y:S01]  /*4770*/  VIADD R26, R15.reuse, 0x10 ;  /* 0x000000100f1a7836 */ /* 0x040fe20000000000 */
[----:B------:R-:W-:Y:S01]  /*4780*/  IABS R4, R2 ;  /* 0x0000000200047213 */ /* 0x000fe20000000000 */
[C---:B------:R-:W-:Y:S01]  /*4790*/  VIADD R24, R15.reuse, 0x8 ;  /* 0x000000080f187836 */ /* 0x040fe20000000000 */
[----:B------:R-:W-:Y:S01]  /*47a0*/  IABS R3, R5 ;  /* 0x0000000500037213 */ /* 0x000fe20000000000 */
[----:B------:R-:W-:Y:S01]  /*47b0*/  VIADD R25, R15, 0x9 ;  /* 0x000000090f197836 */ /* 0x000fe20000000000 */
        /* <DEDUP_REMOVED lines=14> */
[----:B------:R-:W-:Y:S01]  /*48a0*/  IADD3 R5, PT, PT, R199, 0x18, -R0 ;  /* 0x00000018c7057810 */ /* 0x000fe20007ffe800 */
[----:B------:R-:W-:Y:S01]  /*48b0*/  FFMA.FTZ R17, R3, -UR6, R48 ;  /* 0x8000000603117c23 */ /* 0x000fe20008010030 */
[C-C-:B------:R-:W-:Y:S01]  /*48c0*/  IADD3 R3, PT, PT, R199.reuse, 0x20, -R0.reuse ;  /* 0x00000020c7037810 */ /* 0x140fe20007ffe800 */
[----:B------:R-:W-:Y:S01]  /*48d0*/  FFMA.FTZ R16, R2, -UR6, R49 ;  /* 0x8000000602107c23 */ /* 0x000fe20008010031 */
[C-C-:B------:R-:W-:Y:S01]  /*48e0*/  IADD3 R2, PT, PT, R199.reuse, 0x1f, -R0.reuse ;  /* 0x0000001fc7027810 */ /* 0x140fe20007ffe800 */
[C---:B--2---:R-:W-:Y:S01]  /*48f0*/  HMMA.16816.F32.BF16 R64, R8.reuse, R36, R40 ;  /* 0x000000240840723c */ /* 0x044fe20000041828 */
[--C-:B------:R-:W-:Y:S01]  /*4900*/  IADD3 R6, PT, PT, R199, 0x17, -R0.reuse ;  /* 0x00000017c7067810 */ /* 0x100fe20007ffe800 */
[----:B------:R-:W-:Y:S01]  /*4910*/  VIADD R28, R15, 0x11 ;  /* 0x000000110f1c7836 */ /* 0x000fe20000000000 */
[----:B------:R-:W-:Y:S01]  /*4920*/  IADD3 R12, PT, PT, R199, 0x10, -R0 ;  /* 0x00000010c70c7810 */ /* 0x000fe20007ffe800 */
[C---:B------:R-:W-:Y:S01]  /*4930*/  VIADD R48, R15.reuse, 0x21 ;  /* 0x000000210f307836 */ /* 0x040fe20000000000 */
[----:B------:R-:W-:Y:S01]  /*4940*/  IABS R7, R3 ;  /* 0x0000000300077213 */ /* 0x000fe20000000000 */
[C---:B------:R-:W-:Y:S01]  /*4950*/  VIADD R40, R15.reuse, 0x19 ;  /* 0x000000190f287836 */ /* 0x040fe20000000000 */
[----:B------:R-:W-:Y:S01]  /*4960*/  IABS R4, R2 ;  /* 0x0000000200047213 */ /* 0x000fe20000000000 */
[----:B------:R-:W-:Y:S01]  /*4970*/  VIADD R43, R15, 0x20 ;  /* 0x000000200f2b7836 */ /* 0x000fe20000000000 */
[----:B------:R-:W-:Y:S01]  /*4980*/  IABS R3, R5 ;  /* 0x0000000500037213 */ /* 0x000fe20000000000 */
[----:B------:R-:W-:Y:S01]  /*4990*/  HMMA.16816.F32.BF16 R36, R8, R38, R72 ;  /* 0x000000260824723c */ /* 0x000fe20000041848 */
        /* <DEDUP_REMOVED lines=14> */
[----:B------:R-:W-:Y:S01]  /*4a80*/  BAR.SYNC.DEFER_BLOCKING 0x0 ;  /* 0x0000000000007b1d */ /* 0x000fe20000010000 */
[----:B------:R-:W-:Y:S01]  /*4a90*/  FFMA.FTZ R7, R3, -UR6, R53 ;  /* 0x8000000603077c23 */ /* 0x000fe20008010035 */
[----:B------:R-:W-:Y:S01]  /*4aa0*/  ISETP.GE.AND P1, PT, R15, R201, PT ;  /* 0x000000c90f00720c */ /* 0x000fe20003f26270 */
[----:B------:R-:W-:Y:S01]  /*4ab0*/  FFMA.FTZ R14, R2, -UR6, R60 ;  /* 0x80000006020e7c23 */ /* 0x000fe2000801003c */
[C---:B------:R-:W-:Y:S01]  /*4ac0*/  VIADD R2, R199.reuse, -UR28 ;  /* 0x8000001cc7027c36 */ /* 0x040fe20008000000 */
[--C-:B------:R-:W-:Y:S01]  /*4ad0*/  IADD3 R3, PT, PT, R199, 0xf, -R0.reuse ;  /* 0x0000000fc7037810 */ /* 0x100fe20007ffe800 */
[----:B------:R-:W-:Y:S01]  /*4ae0*/  VIADD R53, R15, 0x28 ;  /* 0x000000280f357836 */ /* 0x000fe20000000000 */
[----:B------:R-:W-:Y:S01]  /*4af0*/  IADD3 R5, PT, PT, R199, 0x8, -R0 ;  /* 0x00000008c7057810 */ /* 0x000fe20007ffe800 */
[----:B------:R-:W-:Y:S01]  /*4b00*/  VIADD R60, R15, 0x31 ;  /* 0x000000310f3c7836 */ /* 0x000fe20000000000 */
[----:B------:R-:W-:-:S02]  /*4b10*/  ISETP.GT.AND P3, PT, R2, R15, PT ;  /* 0x0000000f0200720c */ /* 0x000fc40003f64270 */
[----:B------:R-:W-:Y:S02]  /*4b20*/  ISETP.GT.AND P5, PT, R2, R26, PT ;  /* 0x0000001a0200720c */ /* 0x000fe40003fa4270 */
[----:B------:R-:W-:Y:S02]  /*4b30*/  FSEL R4, R22, -INF , !P3 ;  /* 0xff80000016047808 */ /* 0x000fe40005800000 */
[----:B------:R-:W-:Y:S02]  /*4b40*/  ISETP.GT.AND P4, PT, R2, R21, PT ;  /* 0x000000150200720c */ /* 0x000fe40003f84270 */
[----:B------:R-:W-:Y:S02]  /*4b50*/  FSEL R52, R4, -INF , !P1 ;  /* 0xff80000004347808 */ /* 0x000fe40004800000 */
[C---:B------:R-:W-:Y:S02]  /*4b60*/  ISETP.GT.AND P6, PT, R2.reuse, R24, PT ;  /* 0x000000180200720c */ /* 0x040fe40003fc4270 */
[----:B------:R-:W-:-:S02]  /*4b70*/  ISETP.GT.AND P3, PT, R2, R25, PT ;  /* 0x000000190200720c */ /* 0x000fc40003f64270 */
[----:B------:R-:W-:Y:S02]  /*4b80*/  ISETP.GT.AND P1, PT, R2, R28, PT ;  /* 0x0000001c0200720c */ /* 0x000fe40003f24270 */
[----:B------:R-:W-:Y:S02]  /*4b90*/  IABS R4, R3 ;  /* 0x0000000300047213 */ /* 0x000fe40000000000 */
[----:B------:R-:W-:Y:S01]  /*4ba0*/  IABS R3, R5 ;  /* 0x0000000500037213 */ /* 0x000fe20000000000 */
[----:B------:R-:W-:Y:S01]  /*4bb0*/  IMAD.IADD R5, R199, 0x1, -R0 ;  /* 0x00000001c7057824 */ /* 0x000fe200078e0a00 */
[----:B------:R-:W-:Y:S02]  /*4bc0*/  FSEL R27, R17, -INF , !P5 ;  /* 0xff800000111b7808 */ /* 0x000fe40006800000 */
[----:B------:R-:W-:Y:S02]  /*4bd0*/  FSEL R20, R20, -INF , !P4 ;  /* 0xff80000014147808 */ /* 0x000fe40006000000 */
[----:B------:R-:W-:-:S02]  /*4be0*/  FSEL R19, R19, -INF , !P6 ;  /* 0xff80000013137808 */ /* 0x000fc40007000000 */
[----:B------:R-:W-:Y:S02]  /*4bf0*/  FSEL R22, R18, -INF , !P3 ;  /* 0xff80000012167808 */ /* 0x000fe40005800000 */
[----:B------:R-:W-:Y:S02]  /*4c00*/  ISETP.GT.AND P5, PT, R2, R48, PT ;  /* 0x000000300200720c */ /* 0x000fe40003fa4270 */
[----:B------:R-:W-:Y:S02]  /*4c10*/  FSEL R30, R16, -INF , !P1 ;  /* 0xff800000101e7808 */ /* 0x000fe40004800000 */
[----:B------:R-:W-:Y:S02]  /*4c20*/  I2FP.F32.S32 R4, R4 ;  /* 0x0000000400047245 */ /* 0x000fe40000201400 */
[C---:B------:R-:W-:Y:S02]  /*4c30*/  ISETP.GT.AND P4, PT, R2.reuse, R31, PT ;  /* 0x0000001f0200720c */ /* 0x040fe40003f84270 */
[----:B------:R-:W-:-:S02]  /*4c40*/  ISETP.GT.AND P6, PT, R2, R40, PT ;  /* 0x000000280200720c */ /* 0x000fc40003fc4270 */
[C---:B------:R-:W-:Y:S02]  /*4c50*/  ISETP.GT.AND P3, PT, R2.reuse, R43, PT ;  /* 0x0000002b0200720c */ /* 0x040fe40003f64270 */
[----:B------:R-:W-:Y:S02]  /*4c60*/  ISETP.GT.AND P1, PT, R2, R53, PT ;  /* 0x000000350200720c */ /* 0x000fe40003f24270 */
[----:B------:R-:W-:Y:S02]  /*4c70*/  I2FP.F32.S32 R3, R3 ;  /* 0x0000000300037245 */ /* 0x000fe40000201400 */
[----:B------:R-:W-:Y:S01]  /*4c80*/  FSEL R44, R7, -INF , !P5 ;  /* 0xff800000072c7808 */ /* 0x000fe20006800000 */
[----:B------:R-:W-:Y:S01]  /*4c90*/  FFMA.FTZ R7, R4, -UR6, R61 ;  /* 0x8000000604077c23 */ /* 0x000fe2000801003d */
[----:B------:R-:W-:Y:S01]  /*4ca0*/  FSEL R32, R13, -INF , !P4 ;  /* 0xff8000000d207808 */ /* 0x000fe20006000000 */
[----:B------:R-:W-:Y:S01]  /*4cb0*/  FFMA.FTZ R8, R3, -UR6, R64 ;  /* 0x8000000603087c23 */ /* 0x000fe20008010040 */
[----:B------:R-:W-:-:S02]  /*4cc0*/  FSEL R35, R12, -INF , !P6 ;  /* 0xff8000000c237808 */ /* 0x000fc40007000000 */
[----:B------:R-:W-:Y:S02]  /*4cd0*/  FSEL R42, R6, -INF , !P3 ;  /* 0xff800000062a7808 */ /* 0x000fe40005800000 */
[----:B------:R-:W-:Y:S02]  /*4ce0*/  FSEL R45, R14, -INF , !P1 ;  /* 0xff8000000e2d7808 */ /* 0x000fe40004800000 */
[C---:B------:R-:W-:Y:S02]  /*4cf0*/  ISETP.GT.AND P4, PT, R2.reuse, R57, PT ;  /* 0x000000390200720c */ /* 0x040fe40003f84270 */
[C---:B------:R-:W-:Y:S02]  /*4d00*/  ISETP.GT.AND P6, PT, R2.reuse, R59, PT ;  /* 0x0000003b0200720c */ /* 0x040fe40003fc4270 */
[C---:B------:R-:W-:Y:S02]  /*4d10*/  ISETP.GT.AND P3, PT, R2.reuse, R60, PT ;  /* 0x0000003c0200720c */ /* 0x040fe40003f64270 */
[----:B------:R-:W-:-:S02]  /*4d20*/  ISETP.GT.AND P5, PT, R2, R71, PT ;  /* 0x000000470200720c */ /* 0x000fc40003fa4270 */
[----:B------:R-:W-:Y:S01]  /*4d30*/  ISETP.GT.AND P1, PT, R2, R68, PT ;  /* 0x000000440200720c */ /* 0x000fe20003f24270 */
[C---:B------:R-:W-:Y:S01]  /*4d40*/  VIADD R2, R199.reuse, 0x8 ;  /* 0x00000008c7027836 */ /* 0x040fe20000000000 */
[C-C-:B------:R-:W-:Y:S02]  /*4d50*/  IADD3 R4, PT, PT, R199.reuse, -0x1, -R0.reuse ;  /* 0xffffffffc7047810 */ /* 0x140fe40007ffe800 */
[--C-:B------:R-:W-:Y:S01]  /*4d60*/  IADD3 R3, PT, PT, R199, 0x7, -R0.reuse ;  /* 0x00000007c7037810 */ /* 0x100fe20007ffe800 */
[C---:B------:R-:W-:Y:S01]  /*4d70*/  IMAD.IADD R70, R2.reuse, 0x1, -R0 ;  /* 0x0000000102467824 */ /* 0x040fe200078e0a00 */
[----:B------:R-:W-:Y:S01]  /*4d80*/  IABS R6, R5 ;  /* 0x0000000500067213 */ /* 0x000fe20000000000 */
[C---:B------:R-:W-:Y:S01]  /*4d90*/  VIADD R10, R2.reuse, -UR28 ;  /* 0x8000001c020a7c36 */ /* 0x040fe20008000000 */
[----:B------:R-:W-:Y:S01]  /*4da0*/  IABS R5, R4 ;  /* 0x0000000400057213 */ /* 0x000fe20000000000 */
[----:B------:R-:W-:Y:S01]  /*4db0*/  IMAD.IADD R4, R2, 0x1, -R23 ;  /* 0x0000000102047824 */ /* 0x000fe200078e0a17 */
[----:B------:R-:W-:-:S02]  /*4dc0*/  IABS R3, R3 ;  /* 0x0000000300037213 */ /* 0x000fc40000000000 */
[C-C-:B------:R-:W-:Y:S02]  /*4dd0*/  IADD3 R9, PT, PT, R2.reuse, 0x37, -R0.reuse ;  /* 0x0000003702097810 */ /* 0x140fe40007ffe800 */
[C-C-:B------:R-:W-:Y:S02]  /*4de0*/  IADD3 R11, PT, PT, R2.reuse, 0x30, -R0.reuse ;  /* 0x00000030020b7810 */ /* 0x140fe40007ffe800 */
[C-C-:B------:R-:W-:Y:S02]  /*4df0*/  IADD3 R12, PT, PT, R2.reuse, 0x2f, -R0.reuse ;  /* 0x0000002f020c7810 */ /* 0x140fe40007ffe800 */
[C-C-:B------:R-:W-:Y:S02]  /*4e00*/  IADD3 R13, PT, PT, R2.reuse, 0x28, -R0.reuse ;  /* 0x00000028020d7810 */ /* 0x140fe40007ffe800 */
[C-C-:B------:R-:W-:Y:S02]  /*4e10*/  IADD3 R14, PT, PT, R2.reuse, 0x27, -R0.reuse ;  /* 0x00000027020e7810 */ /* 0x140fe40007ffe800 */
[----:B------:R-:W-:-:S02]  /*4e20*/  IADD3 R18, PT, PT, R2, 0x20, -R0 ;  /* 0x0000002002127810 */ /* 0x000fc40007ffe800 */
[C-C-:B------:R-:W-:Y:S02]  /*4e30*/  IADD3 R29, PT, PT, R2.reuse, 0x1f, -R0.reuse ;  /* 0x0000001f021d7810 */ /* 0x140fe40007ffe800 */
[C-C-:B------:R-:W-:Y:S02]  /*4e40*/  IADD3 R41, PT, PT, R2.reuse, 0x18, -R0.reuse ;  /* 0x0000001802297810 */ /* 0x140fe40007ffe800 */
[C-C-:B------:R-:W-:Y:S02]  /*4e50*/  IADD3 R49, PT, PT, R2.reuse, 0x17, -R0.reuse ;  /* 0x0000001702317810 */ /* 0x140fe40007ffe800 */
[C-C-:B------:R-:W-:Y:S02]  /*4e60*/  IADD3 R56, PT, PT, R2.reuse, 0x10, -R0.reuse ;  /* 0x0000001002387810 */ /* 0x140fe40007ffe800 */
[C-C-:B------:R-:W-:Y:S02]  /*4e70*/  IADD3 R58, PT, PT, R2.reuse, 0xf, -R0.reuse ;  /* 0x0000000f023a7810 */ /* 0x140fe40007ffe800 */
[----:B------:R-:W-:-:S02]  /*4e80*/  IADD3 R61, PT, PT, R2, 0x8, -R0 ;  /* 0x00000008023d7810 */ /* 0x000fc40007ffe800 */
[C-C-:B------:R-:W-:Y:S02]  /*4e90*/  IADD3 R64, PT, PT, R2.reuse, 0x7, -R0.reuse ;  /* 0x0000000702407810 */ /* 0x140fe40007ffe800 */
[----:B------:R-:W-:Y:S01]  /*4ea0*/  IADD3 R69, PT, PT, R2, -0x1, -R0 ;  /* 0xffffffff02457810 */ /* 0x000fe20007ffe800 */
[----:B------:R-:W-:Y:S01]  /*4eb0*/  IMAD.MOV.U32 R2, RZ, RZ, R3 ;  /* 0x000000ffff027224 */ /* 0x000fe200078e0003 */
[----:B------:R-:W-:Y:S01]  /*4ec0*/  IABS R0, R4 ;  /* 0x0000000400007213 */ /* 0x000fe20000000000 */
[----:B------:R-:W-:Y:S01]  /*4ed0*/  IMAD.MOV.U32 R3, RZ, RZ, R6 ;  /* 0x000000ffff037224 */ /* 0x000fe200078e0006 */
[----:B------:R-:W-:Y:S01]  /*4ee0*/  IABS R6, R9 ;  /* 0x0000000900067213 */ /* 0x000fe20000000000 */
[----:B------:R-:W-:Y:S01]  /*4ef0*/  IMAD.MOV.U32 R4, RZ, RZ, R5 ;  /* 0x000000ffff047224 */ /* 0x000fe200078e0005 */
[----:B------:R-:W-:Y:S02]  /*4f00*/  I2FP.F32.S32 R5, R2 ;  /* 0x0000000200057245 */ /* 0x000fe40000201400 */
[----:B------:R-:W-:-:S02]  /*4f10*/  I2FP.F32.S32 R3, R3 ;  /* 0x0000000300037245 */ /* 0x000fc40000201400 */
[----:B------:R-:W-:Y:S01]  /*4f20*/  I2FP.F32.S32 R2, R4 ;  /* 0x0000000400027245 */ /* 0x000fe20000201400 */
[----:B------:R-:W-:Y:S01]  /*4f30*/  FFMA.FTZ R5, R5, -UR6, R65 ;  /* 0x8000000605057c23 */ /* 0x000fe20008010041 */
[----:B------:R-:W-:Y:S01]  /*4f40*/  I2FP.F32.S32 R0, R0 ;  /* 0x0000000000007245 */ /* 0x000fe20000201400 */
[----:B------:R-:W-:Y:S01]  /*4f50*/  FFMA.FTZ R3, R3, -UR6, R36 ;  /* 0x8000000603037c23 */ /* 0x000fe20008010024 */
[----:B------:R-:W-:Y:S01]  /*4f60*/  FSEL R33, R8, -INF , !P6 ;  /* 0xff80000008217808 */ /* 0x000fe20007000000 */
[----:B------:R-:W-:Y:S01]  /*4f70*/  FFMA.FTZ R4, R2, -UR6, R37 ;  /* 0x8000000602047c23 */ /* 0x000fe20008010025 */
[----:B------:R-:W-:Y:S02]  /*4f80*/  IMAD.MOV.U32 R2, RZ, RZ, R6 ;  /* 0x000000ffff027224 */ /* 0x000fe400078e0006 */
[----:B------:R-:W-:Y:S01]  /*4f90*/  FFMA.FTZ R0, R0, -UR6, R46 ;  /* 0x8000000600007c23 */ /* 0x000fe2000801002e */
[----:B------:R-:W-:Y:S02]  /*4fa0*/  FSEL R8, R3, -INF , !P5 ;  /* 0xff80000003087808 */ /* 0x000fe40006800000 */
[----:B------:R-:W-:-:S02]  /*4fb0*/  ISETP.GT.AND P6, PT, R10, R15, PT ;  /* 0x0000000f0a00720c */ /* 0x000fc40003fc4270 */
[----:B------:R-:W-:Y:S02]  /*4fc0*/  FSEL R6, R5, -INF , !P3 ;  /* 0xff80000005067808 */ /* 0x000fe40005800000 */
[----:B------:R-:W-:Y:S02]  /*4fd0*/  I2FP.F32.S32 R3, R2 ;  /* 0x0000000200037245 */ /* 0x000fe40000201400 */
[----:B------:R-:W-:Y:S02]  /*4fe0*/  IABS R5, R11 ;  /* 0x0000000b00057213 */ /* 0x000fe40000000000 */
[----:B------:R-:W-:Y:S01]  /*4ff0*/  FSEL R2, R0, -INF , !P6 ;  /* 0xff80000000027808 */ /* 0x000fe20007000000 */
[----:B------:R-:W-:Y:S01]  /*5000*/  FFMA.FTZ R0, R3, -UR6, R47 ;  /* 0x8000000603007c23 */ /* 0x000fe2000801002f */
[----:B------:R-:W-:Y:S01]  /*5010*/  FSEL R34, R7, -INF , !P4 ;  /* 0xff80000007227808 */ /* 0x000fe20006000000 */
[----:B------:R-:W-:Y:S01]  /*5020*/  IMAD.MOV.U32 R3, RZ, RZ, R5 ;  /* 0x000000ffff037224 */ /* 0x000fe200078e0005 */
[----:B------:R-:W-:-:S02]  /*5030*/  ISETP.GE.AND P4, PT, R15, R202, PT ;  /* 0x000000ca0f00720c */ /* 0x000fc40003f86270 */
[----:B------:R-:W-:Y:S02]  /*5040*/  FSEL R7, R4, -INF , !P1 ;  /* 0xff80000004077808 */ /* 0x000fe40004800000 */
[----:B------:R-:W-:Y:S02]  /*5050*/  ISETP.GT.AND P1, PT, R10, R21, PT ;  /* 0x000000150a00720c */ /* 0x000fe40003f24270 */
[----:B------:R-:W-:Y:S02]  /*5060*/  I2FP.F32.S32 R3, R3 ;  /* 0x0000000300037245 */ /* 0x000fe40000201400 */
[----:B------:R-:W-:Y:S02]  /*5070*/  IABS R4, R12 ;  /* 0x0000000c00047213 */ /* 0x000fe40000000000 */
[----:B------:R-:W-:Y:S02]  /*5080*/  FSEL R17, R2, -INF , !P4 ;  /* 0xff80000002117808 */ /* 0x000fe40006000000 */
[----:B------:R-:W-:Y:S01]  /*5090*/  FSEL R2, R0, -INF , !P1 ;  /* 0xff80000000027808 */ /* 0x000fe20004800000 */
[----:B------:R-:W-:Y:S01]  /*50a0*/  FFMA.FTZ R0, R3, -UR6, R78 ;  /* 0x8000000603007c23 */ /* 0x000fe2000801004e */
[C---:B------:R-:W-:Y:S01]  /*50b0*/  ISETP.GE.AND P3, PT, R21.reuse, R201, PT ;  /* 0x000000c91500720c */ /* 0x040fe20003f66270 */
        /* <DEDUP_REMOVED lines=56> */
[----:B------:R-:W-:Y:S02]  /*5440*/  ISETP.GE.AND P3, PT, R40, R201, PT ;  /* 0x000000c92800720c */ /* 0x000fe40003f66270 */
[----:B------:R-:W-:-:S02]  /*5450*/  FSEL R25, R2, -INF , !P4 ;  /* 0xff80000002197808 */ /* 0x000fc40006000000 */
[----:B------:R-:W-:Y:S01]  /*5460*/  FSEL R2, R0, -INF , !P1 ;  /* 0xff80000000027808 */ /* 0x000fe20004800000 */
[----:B------:R-:W-:Y:S01]  /*5470*/  FFMA.FTZ R0, R3, -UR6, R54 ;  /* 0x8000000603007c23 */ /* 0x000fe20008010036 */
[----:B------:R-:W-:Y:S01]  /*5480*/  ISETP.GE.AND P5, PT, R40, R202, PT ;  /* 0x000000ca2800720c */ /* 0x000fe20003fa6270 */
[----:B------:R-:W-:Y:S01]  /*5490*/  IMAD.MOV.U32 R3, RZ, RZ, R4 ;  /* 0x000000ffff037224 */ /* 0x000fe200078e0004 */
[----:B------:R-:W-:Y:S02]  /*54a0*/  FSEL R21, R35, -INF , !P3 ;  /* 0xff80000023157808 */ /* 0x000fe40005800000 */
[----:B------:R-:W-:Y:S02]  /*54b0*/  ISETP.GT.AND P3, PT, R10, R43, PT ;  /* 0x0000002b0a00720c */ /* 0x000fe40003f64270 */
[----:B------:R-:W-:Y:S02]  /*54c0*/  FSEL R24, R2, -INF , !P5 ;  /* 0xff80000002187808 */ /* 0x000fe40006800000 */
[----:B------:R-:W-:-:S02]  /*54d0*/  I2FP.F32.S32 R2, R3 ;  /* 0x0000000300027245 */ /* 0x000fc40000201400 */
[C---:B------:R-:W-:Y:S02]  /*54e0*/  ISETP.GE.AND P6, PT, R43.reuse, R201, PT ;  /* 0x000000c92b00720c */ /* 0x040fe40003fc6270 */
[----:B------:R-:W-:Y:S01]  /*54f0*/  ISETP.GE.AND P4, PT, R43, R202, PT ;  /* 0x000000ca2b00720c */ /* 0x000fe20003f86270 */
[----:B------:R-:W-:Y:S01]  /*5500*/  FFMA.FTZ R2, R2, -UR6, R55 ;  /* 0x8000000602027c23 */ /* 0x000fe20008010037 */
[----:B------:R-:W-:Y:S02]  /*5510*/  FSEL R0, R0, -INF , !P3 ;  /* 0xff80000000007808 */ /* 0x000fe40005800000 */
[----:B------:R-:W-:Y:S02]  /*5520*/  IABS R3, R56 ;  /* 0x0000003800037213 */ /* 0x000fe40000000000 */
[----:B------:R-:W-:Y:S02]  /*5530*/  FSEL R95, R42, -INF , !P6 ;  /* 0xff8000002a5f7808 */ /* 0x000fe40007000000 */
[----:B------:R-:W-:-:S02]  /*5540*/  FSEL R79, R0, -INF , !P4 ;  /* 0xff800000004f7808 */ /* 0x000fc40006000000 */
[----:B------:R-:W-:Y:S02]  /*5550*/  ISETP.GT.AND P6, PT, R10, R48, PT ;  /* 0x000000300a00720c */ /* 0x000fe40003fc4270 */
[----:B------:R-:W-:Y:S02]  /*5560*/  I2FP.F32.S32 R0, R3 ;  /* 0x0000000300007245 */ /* 0x000fe40000201400 */
[----:B------:R-:W-:Y:S02]  /*5570*/  ISETP.GE.AND P1, PT, R48, R201, PT ;  /* 0x000000c93000720c */ /* 0x000fe40003f26270 */
[----:B------:R-:W-:Y:S01]  /*5580*/  IABS R4, R58 ;  /* 0x0000003a00047213 */ /* 0x000fe20000000000 */
[----:B------:R-:W-:Y:S01]  /*5590*/  FFMA.FTZ R0, R0, -UR6, R62 ;  /* 0x8000000600007c23 */ /* 0x000fe2000801003e */
[----:B------:R-:W-:Y:S02]  /*55a0*/  FSEL R3, R2, -INF , !P6 ;  /* 0xff80000002037808 */ /* 0x000fe40007000000 */
[----:B------:R-:W-:-:S02]  /*55b0*/  FSEL R93, R44, -INF , !P1 ;  /* 0xff8000002c5d7808 */ /* 0x000fc40004800000 */
[----:B------:R-:W-:Y:S02]  /*55c0*/  I2FP.F32.S32 R2, R4 ;  /* 0x0000000400027245 */ /* 0x000fe40000201400 */
[----:B------:R-:W-:Y:S02]  /*55d0*/  ISETP.GT.AND P1, PT, R10, R53, PT ;  /* 0x000000350a00720c */ /* 0x000fe40003f24270 */
[----:B------:R-:W-:Y:S01]  /*55e0*/  ISETP.GE.AND P4, PT, R53, R202, PT ;  /* 0x000000ca3500720c */ /* 0x000fe20003f86270 */
[----:B------:R-:W-:Y:S01]  /*55f0*/  FFMA.FTZ R4, R2, -UR6, R63 ;  /* 0x8000000602047c23 */ /* 0x000fe2000801003f */
[----:B------:R-:W-:Y:S02]  /*5600*/  FSEL R0, R0, -INF , !P1 ;  /* 0xff80000000007808 */ /* 0x000fe40004800000 */
[----:B------:R-:W-:Y:S02]  /*5610*/  IABS R2, R61 ;  /* 0x0000003d00027213 */ /* 0x000fe40000000000 */
[----:B------:R-:W-:-:S02]  /*5620*/  FSEL R77, R0, -INF , !P4 ;  /* 0xff800000004d7808 */ /* 0x000fc40006000000 */
[-C--:B------:R-:W-:Y:S02]  /*5630*/  ISETP.GE.AND P3, PT, R53, R201.reuse, PT ;  /* 0x000000c93500720c */ /* 0x080fe40003f66270 */
[----:B------:R-:W-:Y:S02]  /*5640*/  I2FP.F32.S32 R0, R2 ;  /* 0x0000000200007245 */ /* 0x000fe40000201400 */
[----:B------:R-:W-:Y:S02]  /*5650*/  ISETP.GE.AND P6, PT, R57, R201, PT ;  /* 0x000000c93900720c */ /* 0x000fe40003fc6270 */
[----:B------:R-:W-:Y:S01]  /*5660*/  ISETP.GE.AND P5, PT, R48, R202, PT ;  /* 0x000000ca3000720c */ /* 0x000fe20003fa6270 */
[----:B------:R-:W-:Y:S01]  /*5670*/  FFMA.FTZ R0, R0, -UR6, R66 ;  /* 0x8000000600007c23 */ /* 0x000fe20008010042 */
[----:B------:R-:W-:Y:S02]  /*5680*/  FSEL R94, R45, -INF , !P3 ;  /* 0xff8000002d5e7808 */ /* 0x000fe40005800000 */
[----:B------:R-:W-:-:S02]  /*5690*/  ISETP.GT.AND P3, PT, R10, R57, PT ;  /* 0x000000390a00720c */ /* 0x000fc40003f64270 */
[----:B------:R-:W-:Y:S02]  /*56a0*/  FSEL R92, R34, -INF , !P6 ;  /* 0xff800000225c7808 */ /* 0x000fe40007000000 */
[----:B------:R-:W-:Y:S02]  /*56b0*/  ISETP.GT.AND P6, PT, R10, R59, PT ;  /* 0x0000003b0a00720c */ /* 0x000fe40003fc4270 */
[----:B------:R-:W-:Y:S02]  /*56c0*/  FSEL R78, R3, -INF , !P5 ;  /* 0xff800000034e7808 */ /* 0x000fe40006800000 */
[-C--:B------:R-:W-:Y:S02]  /*56d0*/  ISETP.GE.AND P5, PT, R57, R202.reuse, PT ;  /* 0x000000ca3900720c */ /* 0x080fe40003fa6270 */
[----:B------:R-:W-:Y:S02]  /*56e0*/  FSEL R2, R4, -INF , !P3 ;  /* 0xff80000004027808 */ /* 0x000fe40005800000 */
[----:B------:R-:W-:-:S02]  /*56f0*/  ISETP.GE.AND P4, PT, R59, R202, PT ;  /* 0x000000ca3b00720c */ /* 0x000fc40003f86270 */
[----:B------:R-:W-:Y:S02]  /*5700*/  IABS R3, R64 ;  /* 0x0000004000037213 */ /* 0x000fe40000000000 */
[----:B------:R-:W-:Y:S02]  /*5710*/  FSEL R0, R0, -INF , !P6 ;  /* 0xff80000000007808 */ /* 0x000fe40007000000 */
[----:B------:R-:W-:Y:S02]  /*5720*/  FSEL R91, R2, -INF , !P5 ;  /* 0xff800000025b7808 */ /* 0x000fe40006800000 */
[----:B------:R-:W-:Y:S02]  /*5730*/  I2FP.F32.S32 R3, R3 ;  /* 0x0000000300037245 */ /* 0x000fe40000201400 */
[----:B------:R-:W-:Y:S02]  /*5740*/  IABS R2, R70 ;  /* 0x0000004600027213 */ /* 0x000fe40000000000 */
[----:B------:R-:W-:Y:S01]  /*5750*/  FSEL R119, R0, -INF , !P4 ;  /* 0xff80000000777808 */ /* 0x000fe20006000000 */
[----:B------:R-:W-:Y:S01]  /*5760*/  FFMA.FTZ R3, R3, -UR6, R67 ;  /* 0x8000000603037c23 */ /* 0x000fe20008010043 */
[----:B------:R-:W-:-:S02]  /*5770*/  ISETP.GE.AND P1, PT, R59, R201, PT ;  /* 0x000000c93b00720c */ /* 0x000fc40003f26270 */
[----:B------:R-:W-:Y:S02]  /*5780*/  IABS R0, R69 ;  /* 0x0000004500007213 */ /* 0x000fe40000000000 */
[----:B------:R-:W-:Y:S02]  /*5790*/  I2FP.F32.S32 R2, R2 ;  /* 0x0000000200027245 */ /* 0x000fe40000201400 */
[----:B------:R-:W-:Y:S02]  /*57a0*/  ISETP.GE.AND P3, PT, R60, R201, PT ;  /* 0x000000c93c00720c */ /* 0x000fe40003f66270 */
[----:B------:R-:W-:Y:S01]  /*57b0*/  FSEL R121, R33, -INF , !P1 ;  /* 0xff80000021797808 */ /* 0x000fe20004800000 */
[----:B------:R-:W-:Y:S01]  /*57c0*/  FFMA.FTZ R2, R2, -UR6, R38 ;  /* 0x8000000602027c23 */ /* 0x000fe20008010026 */
[----:B------:R-:W-:Y:S02]  /*57d0*/  I2FP.F32.S32 R0, R0 ;  /* 0x0000000000007245 */ /* 0x000fe40000201400 */
[----:B------:R-:W-:-:S02]  /*57e0*/  ISETP.GT.AND P1, PT, R10, R60, PT ;  /* 0x0000003c0a00720c */ /* 0x000fc40003f24270 */
[----:B------:R-:W-:Y:S01]  /*57f0*/  FSEL R120, R6, -INF , !P3 ;  /* 0xff80000006787808 */ /* 0x000fe20005800000 */
[----:B------:R-:W-:Y:S01]  /*5800*/  FFMA.FTZ R0, R0, -UR6, R39 ;  /* 0x8000000600007c23 */ /* 0x000fe20008010027 */
[----:B------:R-:W-:Y:S02]  /*5810*/  ISETP.GE.AND P5, PT, R60, R202, PT ;  /* 0x000000ca3c00720c */ /* 0x000fe40003fa6270 */
[C---:B------:R-:W-:Y:S02]  /*5820*/  ISETP.GT.AND P3, PT, R10.reuse, R71, PT ;  /* 0x000000470a00720c */ /* 0x040fe40003f64270 */
[----:B------:R-:W-:Y:S02]  /*5830*/  FSEL R3, R3, -INF , !P1 ;  /* 0xff80000003037808 */ /* 0x000fe40004800000 */
[----:B------:R-:W-:Y:S02]  /*5840*/  ISETP.GT.AND P1, PT, R10, R68, PT ;  /* 0x000000440a00720c */ /* 0x000fe40003f24270 */
        /* <DEDUP_REMOVED lines=12> */
[----:B------:R-:W-:Y:S01]  /*5910*/  UIADD3 UR5, UPT, UPT, UR23, -0x2, URZ ;  /* 0xfffffffe17057890 */ /* 0x000fe2000fffe0ff */
[----:B------:R-:W-:Y:S03]  /*5920*/  BSSY.RECONVERGENT B0, `(.L_x_1697) ;  /* 0x000005d000007945 */ /* 0x000fe60003800200 */
[----:B------:R-:W-:Y:S02]  /*5930*/  UIMAD.WIDE.U32 UR14, UR15, UR5, URZ ;  /* 0x000000050f0e72a5 */ /* 0x000fe4000f8e00ff */
[----:B------:R-:W-:Y:S02]  /*5940*/  UIMAD UR13, UR13, UR5, URZ ;  /* 0x000000050d0d72a4 */ /* 0x000fe4000f8e02ff */
[----:B------:R-:W-:Y:S02]  /*5950*/  UIADD3 UR7, UP0, UPT, UR17, UR14, URZ ;  /* 0x0000000e11077290 */ /* 0x000fe4000ff1e0ff */
[----:B------:R-:W-:Y:S01]  /*5960*/  UIADD3 UR13, UPT, UPT, UR15, UR13, URZ ;  /* 0x0000000d0f0d7290 */ /* 0x000fe2000fffe0ff */
[----:B------:R-:W-:Y:S01]  /*5970*/  IMAD.U32 R2, RZ, RZ, UR14 ;  /* 0x0000000eff027e24 */ /* 0x000fe2000f8e00ff */
[----:B------:R-:W1:Y:S01]  /*5980*/  LDCU UR5, c[0x0][0x440] ;  /* 0x00008800ff0577ac */ /* 0x000e620008000800 */
[----:B------:R-:W-:-:S02]  /*5990*/  IMAD.U32 R3, RZ, RZ, UR15 ;  /* 0x0000000fff037e24 */ /* 0x000fc4000f8e00ff */
[----:B------:R-:W-:Y:S01]  /*59a0*/  IMAD.U32 R4, RZ, RZ, UR7 ;  /* 0x00000007ff047e24 */ /* 0x000fe2000f8e00ff */
[----:B------:R-:W-:Y:S01]  /*59b0*/  UIADD3.X UR14, UPT, UPT, UR16, UR13, URZ, UP0, !UPT ;  /* 0x0000000d100e7290 */ /* 0x000fe200087fe4ff */
[----:B------:R-:W-:Y:S01]  /*59c0*/  IMAD.U32 R3, RZ, RZ, UR13 ;  /* 0x0000000dff037e24 */ /* 0x000fe2000f8e00ff */
[-C--:B------:R-:W-:Y:S01]  /*59d0*/  LEA R8, P3, R2, R102.reuse, 0x1 ;  /* 0x0000006602087211 */ /* 0x080fe200078608ff */
[----:B------:R-:W-:Y:S01]  /*59e0*/  UIADD3 UR13, UP1, UPT, UR17, UR7, URZ ;  /* 0x00000007110d7290 */ /* 0x000fe2000ff3e0ff */
[----:B------:R-:W-:Y:S01]  /*59f0*/  LEA R6, P1, R4, R102, 0x1 ;  /* 0x0000006604067211 */ /* 0x000fe200078208ff */
[----:B------:R-:W-:Y:S01]  /*5a00*/  ULEA UR15, UP0, UR10, UR7, 0x5 ;  /* 0x000000070a0f7291 */ /* 0x000fe2000f8028ff */
[----:B------:R-:W-:Y:S01]  /*5a10*/  IMAD.U32 R0, RZ, RZ, UR14 ;  /* 0x0000000eff007e24 */ /* 0x000fe2000f8e00ff */
[-C--:B------:R-:W-:Y:S01]  /*5a20*/  LEA.HI.X R9, R2, R100.reuse, R3, 0x1, P3 ;  /* 0x0000006402097211 */ /* 0x080fe200018f0c03 */
[----:B------:R-:W-:Y:S01]  /*5a30*/  UIADD3.X UR7, UPT, UPT, UR16, UR14, URZ, UP1, !UPT ;  /* 0x0000000e10077290 */ /* 0x000fe20008ffe4ff */
[----:B------:R-:W-:Y:S01]  /*5a40*/  IMAD.U32 R3, RZ, RZ, UR13 ;  /* 0x0000000dff037e24 */ /* 0x000fe2000f8e00ff */
[----:B------:R-:W-:Y:S01]  /*5a50*/  ULEA.HI.X UR14, UR10, UR14, UR11, 0x5, UP0 ;  /* 0x0000000e0a0e7291 */ /* 0x000fe200080f2c0b */
[----:B------:R-:W-:Y:S01]  /*5a60*/  LEA.HI.X R7, R4, R100, R0, 0x1, P1 ;  /* 0x0000006404077211 */ /* 0x000fe200008f0c00 */
[----:B------:R-:W-:Y:S01]  /*5a70*/  IMAD.U32 R0, RZ, RZ, UR15 ;  /* 0x0000000fff007e24 */ /* 0x000fe2000f8e00ff */
[----:B-1----:R-:W-:Y:S01]  /*5a80*/  ISETP.GE.AND P4, PT, R189, UR5, PT ;  /* 0x00000005bd007c0c */ /* 0x002fe2000bf86270 */
[----:B------:R-:W-:Y:S01]  /*5a90*/  IMAD.U32 R5, RZ, RZ, UR7 ;  /* 0x00000007ff057e24 */ /* 0x000fe2000f8e00ff */
[----:B------:R-:W-:Y:S01]  /*5aa0*/  ISETP.GE.AND P3, PT, R105, UR5, PT ;  /* 0x0000000569007c0c */ /* 0x000fe2000bf66270 */
[----:B------:R-:W-:Y:S01]  /*5ab0*/  IMAD.U32 R10, RZ, RZ, UR14 ;  /* 0x0000000eff0a7e24 */ /* 0x000fe2000f8e00ff */
[----:B------:R-:W-:-:S02]  /*5ac0*/  ISETP.GE.AND P1, PT, R103, UR5, PT ;  /* 0x0000000567007c0c */ /* 0x000fc4000bf26270 */
[CC--:B------:R-:W-:Y:S02]  /*5ad0*/  LEA R4, P6, R3.reuse, R102.reuse, 0x1 ;  /* 0x0000006603047211 */ /* 0x0c0fe400078c08ff */
[C---:B------:R-:W-:Y:S02]  /*5ae0*/  LEA R2, P5, R0.reuse, R102, 0x1 ;  /* 0x0000006600027211 */ /* 0x040fe400078a08ff */
[-C--:B------:R-:W-:Y:S02]  /*5af0*/  LEA.HI.X R5, R3, R100.reuse, R5, 0x1, P6 ;  /* 0x0000006403057211 */ /* 0x080fe400030f0c05 */
        /* <DEDUP_REMOVED lines=62> */
.L_x_1698:
[----:B------:R3:W-:Y:S02]  /*5ee0*/  STS.128 [R197+0xb800], RZ ;  /* 0x00b800ffc5007388 */ /* 0x0007e40000000c00 */
.L_x_1699:
[----:B------:R-:W-:Y:S05]  /*5ef0*/  BSYNC.RECONVERGENT B0 ;  /* 0x0000000000007941 */ /* 0x000fea0003800200 */
.L_x_1697:
[----:B------:R-:W0:Y:S02]  /*5f00*/  LDGDEPBAR ;  /* 0x00000000000079af */ /* 0x000e240000000000 */
.L_x_1696:
[----:B------:R-:W-:Y:S01]  /*5f10*/  FMNMX3.FTZ R0, R17, R16, R15, !PT ;  /* 0x0000001011007276 */ /* 0x000fe2000781000f */
[----:B------:R-:W4:Y:S01]  /*5f20*/  LDCU UR7, c[0x0][0x45c] ;  /* 0x00008b80ff0777ac */ /* 0x000f220008000800 */
[----:B------:R-:W-:Y:S01]  /*5f30*/  IMAD.WIDE.U32 R172, R98, -0x2daee0ad, RZ ;  /* 0xd2511f5362ac7825 */ /* 0x000fe200078e00ff */
[----:B------:R-:W5:Y:S01]  /*5f40*/  S2UR UR5, SR_CgaCtaId ;  /* 0x00000000000579c3 */ /* 0x000f620000008800 */
[----:B------:R-:W-:Y:S01]  /*5f50*/  FMNMX3.FTZ R0, R0, R13, R12, !PT ;  /* 0x0000000d00007276 */ /* 0x000fe2000781000c */
[----:B------:R-:W-:Y:S01]  /*5f60*/  USHF.L.U32 UR13, UR25, 0x1, URZ ;  /* 0x00000001190d7899 */ /* 0x000fe200080006ff */
[----:B------:R-:W-:Y:S01]  /*5f70*/  IMAD.WIDE.U32 R166, R97, -0x326172a9, RZ ;  /* 0xcd9e8d5761a67825 */ /* 0x000fe200078e00ff */
[----:B------:R-:W-:Y:S01]  /*5f80*/  UMOV UR14, 0x400 ;  /* 0x00000400000e7882 */ /* 0x000fe20000000000 */
[----:B------:R-:W-:Y:S01]  /*5f90*/  FMNMX3.FTZ R0, R0, R11, R25, !PT ;  /* 0x0000000b00007276 */ /* 0x000fe20007810019 */
[----:B------:R-:W-:Y:S01]  /*5fa0*/  STL.64 [R1+0x78], R172 ;  /* 0x000078ac01007387 */ /* 0x000fe20000100a00 */
[----:B------:R-:W-:Y:S01]  /*5fb0*/  VIADD R54, R204, 0x9e3779b9 ;  /* 0x9e3779b9cc367836 */ /* 0x000fe20000000000 */
[----:B------:R-:W-:Y:S01]  /*5fc0*/  LOP3.LUT R26, R96, 0x200, R104, 0xf8, !PT ;  /* 0x00000200601a7812 */ /* 0x000fe200078ef868 */
[C---:B------:R-:W-:Y:S01]  /*5fd0*/  VIADD R73, R205.reuse, 0x76cf5d0a ;  /* 0x76cf5d0acd497836 */ /* 0x040fe20000000000 */
[----:B------:R-:W-:Y:S01]  /*5fe0*/  FMNMX3.FTZ R0, R0, R24, R79, !PT ;  /* 0x0000001800007276 */ /* 0x000fe2000781004f */
[----:B------:R-:W-:Y:S01]  /*5ff0*/  VIADD R75, R204, 0xdaa66d2b ;  /* 0xdaa66d2bcc4b7836 */ /* 0x000fe20000000000 */
[----:B------:R-:W-:Y:S01]  /*6000*/  USHF.L.U32 UR24, UR24, 0x3, URZ ;  /* 0x0000000318187899 */ /* 0x000fe200080006ff */
[C---:B------:R-:W-:Y:S01]  /*6010*/  VIADD R53, R205.reuse, 0x32370b8f ;  /* 0x32370b8fcd357836 */ /* 0x040fe20000000000 */
[----:B------:R-:W-:Y:S01]  /*6020*/  FMNMX3.FTZ R0, R0, R78, R77, !PT ;  /* 0x0000004e00007276 */ /* 0x000fe2000781004d */
[----:B------:R-:W-:Y:S01]  /*6030*/  VIADD R76, R205, 0xed9eba14 ;  /* 0xed9eba14cd4c7836 */ /* 0x000fe20000000000 */
[----:B------:R-:W-:Y:S01]  /*6040*/  UISETP.GT.U32.AND UP0, UPT, UR25, UR20, UPT ;  /* 0x000000141900728c */ /* 0x000fe2000bf04070 */
[----:B------:R-:W-:Y:S01]  /*6050*/  VIADD R55, R204, 0x78dde6e4 ;  /* 0x78dde6e4cc377836 */ /* 0x000fe20000000000 */
[----:B------:R-:W-:Y:S01]  /*6060*/  FMNMX3.FTZ R0, R0, R91, R119, !PT ;  /* 0x0000005b00007276 */ /* 0x000fe20007810077 */
[----:B------:R-:W-:-:S02]  /*6070*/  VIADD R96, R204, 0x1715609d ;  /* 0x1715609dcc607836 */ /* 0x000fc40000000000 */
[----:B------:R-:W-:Y:S01]  /*6080*/  VIADD R72, R205, 0xa9066899 ;  /* 0xa9066899cd487836 */ /* 0x000fe20000000000 */
[----:B------:R-:W-:Y:S01]  /*6090*/  FMNMX3.FTZ R0, R0, R116, R111, !PT ;  /* 0x0000007400007276 */ /* 0x000fe2000781006f */
[----:B------:R-:W-:Y:S01]  /*60a0*/  VIADD R74, R204, 0xb54cda56 ;  /* 0xb54cda56cc4a7836 */ /* 0x000fe20000000000 */
[----:B-----5:R-:W-:Y:S01]  /*60b0*/  ULEA UR5, UR5, UR14, 0x18 ;  /* 0x0000000e05057291 */ /* 0x020fe2000f8ec0ff */
[----:B------:R-:W-:Y:S01]  /*60c0*/  IMAD.MOV.U32 R128, RZ, RZ, 0x20 ;  /* 0x00000020ff807424 */ /* 0x000fe200078e00ff */
[----:B-12---:R-:W-:Y:S02]  /*60d0*/  FMNMX.FTZ R3, R110, R0, !PT ;  /* 0x000000006e037209 */ /* 0x006fe40007810000 */
[----:B------:R-:W-:Y:S02]  /*60e0*/  FMNMX3.FTZ R0, R52, R23, R19, !PT ;  /* 0x0000001734007276 */ /* 0x000fe40007810013 */
[----:B------:R-:W-:Y:S01]  /*60f0*/  LEA R124, R26, UR5, 0x1 ;  /* 0x000000051a7c7c11 */ /* 0x000fe2000f8e08ff */
[----:B------:R-:W1:Y:S01]  /*6100*/  SHFL.BFLY PT, R2, R3, 0x2, 0x1f ;  /* 0x0c401f0003027f89 */ /* 0x000e6200000e0000 */
[----:B------:R-:W-:-:S02]  /*6110*/  FMNMX3.FTZ R0, R0, R22, R20, !PT ;  /* 0x0000001600007276 */ /* 0x000fc40007810014 */
[----:B------:R-:W-:Y:S01]  /*6120*/  SEL R128, R128, 0xffffffe0, !P0 ;  /* 0xffffffe080807807 */ /* 0x000fe20004000000 */
[----:B------:R-:W-:Y:S01]  /*6130*/  LDSM.16.MT88.4 R44, [R124+0xc000] ;  /* 0x00c000007c2c783b */ /* 0x000fe20000004200 */
[----:B------:R-:W-:-:S03]  /*6140*/  FMNMX3.FTZ R0, R0, R14, R18, !PT ;  /* 0x0000000e00007276 */ /* 0x000fc60007810012 */
[----:B------:R-:W-:Y:S01]  /*6150*/  LDSM.16.MT88.4 R36, [R124+0xc800] ;  /* 0x00c800007c24783b */ /* 0x000fe20000004200 */
[----:B------:R-:W-:-:S04]  /*6160*/  FMNMX3.FTZ R0, R0, R21, R95, !PT ;  /* 0x0000001500007276 */ /* 0x000fc8000781005f */
[----:B------:R-:W-:-:S04]  /*6170*/  FMNMX3.FTZ R0, R0, R93, R94, !PT ;  /* 0x0000005d00007276 */ /* 0x000fc8000781005e */
[----:B------:R-:W-:-:S04]  /*6180*/  FMNMX3.FTZ R0, R0, R92, R121, !PT ;  /* 0x0000005c00007276 */ /* 0x000fc80007810079 */
[----:B------:R-:W-:Y:S02]  /*6190*/  FMNMX3.FTZ R100, R0, R120, R118, !PT ;  /* 0x0000007800647276 */ /* 0x000fe40007810076 */
[----:B-1----:R-:W-:Y:S02]  /*61a0*/  FMNMX.FTZ R3, R3, R2, !PT ;  /* 0x0000000203037209 */ /* 0x002fe40007810000 */
[----:B------:R-:W-:-:S03]  /*61b0*/  FMNMX.FTZ R100, R117, R100, !PT ;  /* 0x0000006475647209 */ /* 0x000fc60007810000 */
[----:B------:R-:W1:Y:S04]  /*61c0*/  SHFL.BFLY PT, R0, R3, 0x1, 0x1f ;  /* 0x0c201f0003007f89 */ /* 0x000e6800000e0000 */
[----:B------:R-:W2:Y:S01]  /*61d0*/  SHFL.BFLY PT, R4, R100, 0x2, 0x1f ;  /* 0x0c401f0064047f89 */ /* 0x000ea200000e0000 */
[----:B-1----:R-:W-:-:S04]  /*61e0*/  FMNMX.FTZ R3, R3, R0, !PT ;  /* 0x0000000003037209 */ /* 0x002fc80007810000 */
[C---:B------:R-:W-:Y:S01]  /*61f0*/  FSETP.NEU.FTZ.AND P1, PT, R3.reuse, -INF , PT ;  /* 0xff8000000300780b */ /* 0x040fe20003f3d000 */
[----:B----4-:R-:W-:Y:S01]  /*6200*/  FMUL.FTZ R2, R3, UR7 ;  /* 0x0000000703027c20 */ /* 0x010fe20008410000 */
[----:B--2---:R-:W-:-:S04]  /*6210*/  FMNMX.FTZ R100, R100, R4, !PT ;  /* 0x0000000464647209 */ /* 0x004fc80007810000 */
[----:B------:R-:W-:Y:S01]  /*6220*/  FSEL R2, R2, RZ, P1 ;  /* 0x000000ff02027208 */ /* 0x000fe20000800000 */
[----:B------:R-:W1:Y:S04]  /*6230*/  SHFL.BFLY PT, R4, R100, 0x1, 0x1f ;  /* 0x0c201f0064047f89 */ /* 0x000e6800000e0000 */
[--C-:B------:R-:W-:Y:S01]  /*6240*/  FFMA.FTZ R0, R17, UR7, -R2.reuse ;  /* 0x0000000711007c23 */ /* 0x100fe20008010802 */
[----:B------:R-:W-:-:S03]  /*6250*/  FFMA.FTZ R6, R11, UR7, -R2 ;  /* 0x000000070b067c23 */ /* 0x000fc60008010802 */
[----:B------:R2:W-:Y:S08]  /*6260*/  MUFU.EX2 R163, R0 ;  /* 0x0000000000a37308 */ /* 0x0005f00000000800 */
[----:B------:R-:W-:Y:S01]  /*6270*/  MUFU.EX2 R148, R6 ;  /* 0x0000000600947308 */ /* 0x000fe20000000800 */
[----:B-1----:R-:W-:Y:S01]  /*6280*/  FMNMX.FTZ R100, R100, R4, !PT ;  /* 0x0000000464647209 */ /* 0x002fe20007810000 */
[----:B--2---:R-:W-:Y:S01]  /*6290*/  FFMA.FTZ R0, R16, UR7, -R2 ;  /* 0x0000000710007c23 */ /* 0x004fe20008010802 */
[----:B------:R-:W-:Y:S01]  /*62a0*/  LOP3.LUT R4, R205, UR13, R173, 0x96, !PT ;  /* 0x0000000dcd047c12 */ /* 0x000fe2000f8e96ad */
[----:B------:R-:W-:Y:S01]  /*62b0*/  UIADD3 UR13, UPT, UPT, UR13, 0x1, URZ ;  /* 0x000000010d0d7890 */ /* 0x000fe2000fffe0ff */
[----:B------:R-:W-:-:S03]  /*62c0*/  FSETP.NEU.FTZ.AND P1, PT, R100, -INF , PT ;  /* 0xff8000006400780b */ /* 0x000fc60003f3d000 */
[----:B------:R1:W2:Y:S01]  /*62d0*/  MUFU.EX2 R144, R0 ;  /* 0x0000000000907308 */ /* 0x0002a20000000800 */
[----:B------:R-:W-:-:S05]  /*62e0*/  IMAD.WIDE.U32 R4, R4, -0x326172a9, RZ ;  /* 0xcd9e8d5704047825 */ /* 0x000fca00078e00ff */
[----:B------:R-:W-:-:S05]  /*62f0*/  LOP3.LUT R8, R54, R166, R5, 0x96, !PT ;  /* 0x000000a636087212 */ /* 0x000fca00078e9605 */
[----:B------:R-:W-:-:S04]  /*6300*/  IMAD.WIDE.U32 R8, R8, -0x2daee0ad, RZ ;  /* 0xd2511f5308087825 */ /* 0x000fc800078e00ff */
[----:B-1----:R-:W-:Y:S01]  /*6310*/  FFMA.FTZ R0, R15, UR7, -R2 ;  /* 0x000000070f007c23 */ /* 0x002fe20008010802 */
[----:B------:R-:W-:-:S03]  /*6320*/  VIADD R15, R204, 0x3c6ef372 ;  /* 0x3c6ef372cc0f7836 */ /* 0x000fc60000000000 */
[----:B------:R1:W-:Y:S02]  /*6330*/  MUFU.EX2 R142, R0 ;  /* 0x00000000008e7308 */ /* 0x0003e40000000800 */
[----:B-1----:R-:W-:-:S06]  /*6340*/  FFMA.FTZ R0, R13, UR7, -R2 ;  /* 0x000000070d007c23 */ /* 0x002fcc0008010802 */
[----:B------:R1:W4:Y:S02]  /*6350*/  MUFU.EX2 R146, R0 ;  /* 0x0000000000927308 */ /* 0x0003240000000800 */
[----:B-1----:R-:W-:Y:S01]  /*6360*/  FFMA.FTZ R0, R12, UR7, -R2 ;  /* 0x000000070c007c23 */ /* 0x002fe20008010802 */
[----:B------:R-:W-:-:S05]  /*6370*/  FMUL.FTZ R12, R100, UR7 ;  /* 0x00000007640c7c20 */ /* 0x000fca0008410000 */
[----:B------:R1:W5:Y:S01]  /*6380*/  MUFU.EX2 R141, R0 ;  /* 0x00000000008d7308 */ /* 0x0003620000000800 */
[----:B------:R-:W-:-:S05]  /*6390*/  FSEL R12, R12, RZ, P1 ;  /* 0x000000ff0c0c7208 */ /* 0x000fca0000800000 */
[----:B------:R-:W-:Y:S01]  /*63a0*/  FFMA.FTZ R6, R52, UR7, -R12 ;  /* 0x0000000734067c23 */ /* 0x000fe2000801080c */
[----:B------:R-:W-:-:S03]  /*63b0*/  VIADD R52, R124, 0xc040 ;  /* 0x0000c0407c347836 */ /* 0x000fc60000000000 */
[----:B------:R3:W-:Y:S01]  /*63c0*/  MUFU.EX2 R126, R6 ;  /* 0x00000006007e7308 */ /* 0x0007e20000000800 */
[----:B-1----:R-:W-:Y:S01]  /*63d0*/  LOP3.LUT R0, R204, R99, R167, 0x96, !PT ;  /* 0x00000063cc007212 */ /* 0x002fe200078e96a7 */
[----:B------:R-:W-:-:S04]  /*63e0*/  VIADD R99, R205, 0x646e171e ;  /* 0x646e171ecd637836 */ /* 0x000fc80000000000 */
[----:B------:R-:W-:-:S04]  /*63f0*/  IMAD.WIDE.U32 R164, R0, -0x2daee0ad, RZ ;  /* 0xd2511f5300a47825 */ /* 0x000fc800078e00ff */
[----:B------:R-:W-:Y:S01]  /*6400*/  VIADD R0, R205, 0xbb67ae85 ;  /* 0xbb67ae85cd007836 */ /* 0x000fe20000000000 */
[----:B------:R-:W-:Y:S04]  /*6410*/  STL.64 [R1+0x80], R164 ;  /* 0x000080a401007387 */ /* 0x000fe80000100a00 */
[----:B------:R-:W-:Y:S01]  /*6420*/  LOP3.LUT R5, R0, R172, R165, 0x96, !PT ;  /* 0x000000ac00057212 */ /* 0x000fe200078e96a5 */
[----:B------:R-:W-:Y:S01]  /*6430*/  FFMA.FTZ R0, R23, UR7, -R12 ;  /* 0x0000000717007c23 */ /* 0x000fe2000801080c */
[----:B------:R-:W-:Y:S03]  /*6440*/  STL [R1+0x1c], R26 ;  /* 0x00001c1a01007387 */ /* 0x000fe60000100800 */
[----:B------:R-:W-:Y:S01]  /*6450*/  IMAD.WIDE.U32 R236, R5, -0x326172a9, RZ ;  /* 0xcd9e8d5705ec7825 */ /* 0x000fe200078e00ff */
[----:B------:R-:W-:Y:S01]  /*6460*/  LOP3.LUT R5, R73, R164, R9, 0x96, !PT ;  /* 0x000000a449057212 */ /* 0x000fe200078e9609 */
[----:B------:R1:W5:Y:S03]  /*6470*/  MUFU.EX2 R125, R0 ;  /* 0x00000000007d7308 */ /* 0x0003660000000800 */
[----:B---3--:R-:W-:Y:S01]  /*6480*/  LOP3.LUT R6, R15, R4, R237, 0x96, !PT ;  /* 0x000000040f067212 */ /* 0x008fe200078e96ed */
[----:B------:R-:W-:-:S04]  /*6490*/  IMAD.WIDE.U32 R4, R5, -0x326172a9, RZ ;  /* 0xcd9e8d5705047825 */ /* 0x000fc800078e00ff */
[----:B------:R-:W-:Y:S01]  /*64a0*/  IMAD.WIDE.U32 R6, R6, -0x2daee0ad, RZ ;  /* 0xd2511f5306067825 */ /* 0x000fe200078e00ff */
[----:B------:R-:W-:-:S04]  /*64b0*/  LOP3.LUT R10, R75, R236, R5, 0x96, !PT ;  /* 0x000000ec4b0a7212 */ /* 0x000fc800078e9605 */
[----:B------:R-:W-:Y:S01]  /*64c0*/  LOP3.LUT R8, R53, R8, R7, 0x96, !PT ;  /* 0x0000000835087212 */ /* 0x000fe200078e9607 */
[----:B------:R-:W-:-:S04]  /*64d0*/  IMAD.WIDE.U32 R10, R10, -0x2daee0ad, RZ ;  /* 0xd2511f530a0a7825 */ /* 0x000fc800078e00ff */
[----:B-1----:R-:W-:Y:S01]  /*64e0*/  FFMA.FTZ R0, R19, UR7, -R12 ;  /* 0x0000000713007c23 */ /* 0x002fe2000801080c */
[----:B------:R-:W-:Y:S01]  /*64f0*/  IMAD.WIDE.U32 R8, R8, -0x326172a9, RZ ;  /* 0xcd9e8d5708087825 */ /* 0x000fe200078e00ff */
[----:B------:R-:W-:Y:S02]  /*6500*/  LOP3.LUT R5, R76, R6, R11, 0x96, !PT ;  /* 0x000000064c057212 */ /* 0x000fe400078e960b */
[----:B------:R1:W-:Y:S02]  /*6510*/  MUFU.EX2 R150, R0 ;  /* 0x0000000000967308 */ /* 0x0003e40000000800 */
[----:B------:R-:W-:Y:S01]  /*6520*/  LOP3.LUT R6, R55, R4, R9, 0x96, !PT ;  /* 0x0000000437067212 */ /* 0x000fe200078e9609 */
[----:B------:R-:W-:-:S04]  /*6530*/  IMAD.WIDE.U32 R4, R5, -0x326172a9, RZ ;  /* 0xcd9e8d5705047825 */ /* 0x000fc800078e00ff */
[----:B------:R-:W-:Y:S01]  /*6540*/  IMAD.WIDE.U32 R6, R6, -0x2daee0ad, RZ ;  /* 0xd2511f5306067825 */ /* 0x000fe200078e00ff */
[----:B------:R-:W-:-:S03]  /*6550*/  LOP3.LUT R8, R96, R8, R5, 0x96, !PT ;  /* 0x0000000860087212 */ /* 0x000fc600078e9605 */
[----:B------:R-:W-:Y:S01]  /*6560*/  VIADD R5, R124, 0xc000 ;  /* 0x0000c0007c057836 */ /* 0x000fe20000000000 */
[----:B------:R-:W-:Y:S01]  /*6570*/  LOP3.LUT R10, R72, R10, R7, 0x96, !PT ;  /* 0x0000000a480a7212 */ /* 0x000fe200078e9607 */
[----:B------:R-:W-:Y:S01]  /*6580*/  IMAD.WIDE.U32 R50, R8, -0x2daee0ad, RZ ;  /* 0xd2511f5308327825 */ /* 0x000fe200078e00ff */
[----:B------:R-:W3:Y:S03]  /*6590*/  LDC R7, c[0x0][0x4f8] ;  /* 0x00013e00ff077b82 */ /* 0x000ee60000000800 */
[----:B-1----:R-:W-:Y:S01]  /*65a0*/  FFMA.FTZ R0, R22, UR7, -R12 ;  /* 0x0000000716007c23 */ /* 0x002fe2000801080c */
[----:B------:R-:W-:Y:S02]  /*65b0*/  @P2 VIADD R52, R5, 0xffffffc0 ;  /* 0xffffffc005342836 */ /* 0x000fe40000000000 */
[----:B------:R-:W-:Y:S01]  /*65c0*/  FFMA.FTZ R5, R25, UR7, -R2 ;  /* 0x0000000719057c23 */ /* 0x000fe20008010802 */
[----:B------:R-:W-:Y:S01]  /*65d0*/  LOP3.LUT R13, R99, R6, R51, 0x96, !PT ;  /* 0x00000006630d7212 */ /* 0x000fe200078e9633 */
[----:B------:R1:W3:Y:S01]  /*65e0*/  MUFU.EX2 R143, R0 ;  /* 0x00000000008f7308 */ /* 0x0002e20000000800 */
[----:B--2---:R-:W-:Y:S01]  /*65f0*/  F2FP.BF16.F32.PACK_AB R6, R144, R163 ;  /* 0x000000a39006723e */ /* 0x004fe200000010ff */
[----:B------:R-:W-:Y:S01]  /*6600*/  IMAD.WIDE.U32 R48, R10, -0x326172a9, RZ ;  /* 0xcd9e8d570a307825 */ /* 0x000fe200078e00ff */
[----:B------:R-:W-:Y:S01]  /*6610*/  LOP3.LUT R98, R13, 0xff, RZ, 0xc0, !PT ;  /* 0x000000ff0d627812 */ /* 0x000fe200078ec0ff */
[----:B------:R-:W-:Y:S01]  /*6620*/  LDSM.16.MT88.4 R68, [R52] ;  /* 0x000000003444783b */ /* 0x000fe20000004200 */
[----:B------:R-:W-:-:S02]  /*6630*/  PRMT R130, R6, 0x7610, R130 ;  /* 0x0000761006827816 */ /* 0x000fc40000000082 */
[----:B------:R-:W-:Y:S01]  /*6640*/  PRMT R152, R6, 0x7632, R152 ;  /* 0x0000763206987816 */ /* 0x000fe20000000098 */
[----:B------:R2:W-:Y:S01]  /*6650*/  MUFU.EX2 R147, R5 ;  /* 0x0000000500937308 */ /* 0x0005e20000000800 */
[----:B----4-:R-:W-:Y:S01]  /*6660*/  F2FP.BF16.F32.PACK_AB R6, R146, R142 ;  /* 0x0000008e9206723e */ /* 0x010fe200000010ff */
[----:B------:R-:W-:Y:S01]  /*6670*/  LDSM.16.MT88.4 R40, [R52+0x800] ;  /* 0x000800003428783b */ /* 0x000fe20000004200 */
[----:B------:R-:W-:Y:S01]  /*6680*/  LOP3.LUT R4, R74, R4, R49, 0x96, !PT ;  /* 0x000000044a047212 */ /* 0x000fe200078e9631 */
[----:B------:R-:W-:Y:S01]  /*6690*/  IMAD.IADD R49, R128, 0x1, R124 ;  /* 0x0000000180317824 */ /* 0x000fe200078e027c */
[----:B------:R-:W-:Y:S01]  /*66a0*/  PRMT R156, R6, 0x7610, R156 ;  /* 0x00007610069c7816 */ /* 0x000fe2000000009c */
[----:B------:R-:W-:Y:S01]  /*66b0*/  IMAD.IADD R128, R128, 0x1, R52 ;  /* 0x0000000180807824 */ /* 0x000fe200078e0234 */
[----:B------:R-:W-:Y:S01]  /*66c0*/  PRMT R154, R6, 0x7632, R154 ;  /* 0x00007632069a7816 */ /* 0x000fe2000000009a */
[----:B-1----:R-:W-:Y:S01]  /*66d0*/  FFMA.FTZ R0, R20, UR7, -R12 ;  /* 0x0000000714007c23 */ /* 0x002fe2000801080c */
[C---:B------:R-:W-:Y:S01]  /*66e0*/  LOP3.LUT R6, R4.reuse, 0xffff, RZ, 0xc0, !PT ;  /* 0x0000ffff04067812 */ /* 0x040fe200078ec0ff */
[----:B------:R-:W-:Y:S01]  /*66f0*/  LDSM.16.MT88.4 R60, [R49+0xc800] ;  /* 0x00c80000313c783b */ /* 0x000fe20000004200 */
[----:B------:R-:W-:Y:S01]  /*6700*/  LOP3.LUT R90, R4, 0xff, RZ, 0xc0, !PT ;  /* 0x000000ff045a7812 */ /* 0x000fe200078ec0ff */
[----:B------:R1:W-:Y:S01]  /*6710*/  MUFU.EX2 R140, R0 ;  /* 0x00000000008c7308 */ /* 0x0003e20000000800 */
[----:B------:R-:W-:Y:S01]  /*6720*/  SHF.R.U32.HI R107, RZ, 0x8, R6 ;  /* 0x00000008ff6b7819 */ /* 0x000fe20000011606 */
[----:B------:R-:W-:Y:S01]  /*6730*/  LDSM.16.MT88.4 R28, [R49+0xe000] ;  /* 0x00e00000311c783b */ /* 0x000fe20000004200 */
[----:B------:R-:W-:Y:S01]  /*6740*/  SHF.R.U32.HI R109, RZ, 0x18, R4 ;  /* 0x00000018ff6d7819 */ /* 0x000fe20000011604 */
[----:B--2---:R-:W-:Y:S01]  /*6750*/  FFMA.FTZ R5, R24, UR7, -R2 ;  /* 0x0000000718057c23 */ /* 0x004fe20008010802 */
[C---:B------:R-:W-:Y:S01]  /*6760*/  PRMT R104, R48.reuse, 0x7771, RZ ;  /* 0x0000777130687816 */ /* 0x040fe200000000ff */
[----:B------:R-:W2:Y:S01]  /*6770*/  LDSM.16.MT88.4 R24, [R49+0xc000] ;  /* 0x00c000003118783b */ /* 0x000ea20000004200 */
[C---:B------:R-:W-:Y:S01]  /*6780*/  PRMT R105, R48.reuse, 0x7772, RZ ;  /* 0x0000777230697816 */ /* 0x040fe200000000ff */
[----:B------:R5:W-:Y:S01]  /*6790*/  MUFU.EX2 R149, R5 ;  /* 0x0000000500957308 */ /* 0x000be20000000800 */
[----:B------:R-:W-:Y:S01]  /*67a0*/  PRMT R106, R48, 0x7773, RZ ;  /* 0x00007773306a7816 */ /* 0x000fe200000000ff */
[----:B------:R-:W4:Y:S01]  /*67b0*/  LDSM.16.MT88.4 R56, [R49+0xe800] ;  /* 0x00e800003138783b */ /* 0x000f220000004200 */
[----:B------:R-:W-:-:S02]  /*67c0*/  PRMT R127, R50, 0x7772, RZ ;  /* 0x00007772327f7816 */ /* 0x000fc400000000ff */
[----:B------:R-:W-:Y:S01]  /*67d0*/  PRMT R169, R50, 0x7773, RZ ;  /* 0x0000777332a97816 */ /* 0x000fe200000000ff */
[----:B------:R-:W4:Y:S01]  /*67e0*/  LDSM.16.MT88.4 R64, [R128] ;  /* 0x000000008040783b */ /* 0x000f220000004200 */
[----:B------:R-:W-:Y:S01]  /*67f0*/  SHF.R.U32.HI R88, RZ, 0x18, R13 ;  /* 0x00000018ff587819 */ /* 0x000fe2000001160d */
[----:B-1----:R-:W-:Y:S01]  /*6800*/  FFMA.FTZ R0, R14, UR7, -R12 ;  /* 0x000000070e007c23 */ /* 0x002fe2000801080c */
[----:B------:R-:W-:Y:S02]  /*6810*/  PRMT R51, R50, 0x7771, RZ ;  /* 0x0000777132337816 */ /* 0x000fe400000000ff */
[----:B------:R-:W-:Y:S01]  /*6820*/  ISETP.LE.U32.AND P4, PT, R90, UR4, PT ;  /* 0x000000045a007c0c */ /* 0x000fe2000bf83070 */
[----:B------:R1:W2:Y:S01]  /*6830*/  MUFU.EX2 R123, R0 ;  /* 0x00000000007b7308 */ /* 0x0002a20000000800 */
[----:B------:R-:W-:Y:S02]  /*6840*/  ISETP.LE.U32.AND P6, PT, R109, UR4, PT ;  /* 0x000000046d007c0c */ /* 0x000fe4000bfc3070 */
[----:B-----5:R-:W-:-:S04]  /*6850*/  F2FP.BF16.F32.PACK_AB R5, R148, R141 ;  /* 0x0000008d9405723e */ /* 0x020fc800000010ff */
[C---:B------:R-:W-:Y:S02]  /*6860*/  PRMT R162, R5.reuse, 0x7610, R162 ;  /* 0x0000761005a27816 */ /* 0x040fe400000000a2 */
[----:B------:R-:W-:Y:S02]  /*6870*/  PRMT R160, R5, 0x7632, R160 ;  /* 0x0000763205a07816 */ /* 0x000fe400000000a0 */
[----:B---3--:R-:W-:Y:S02]  /*6880*/  LOP3.LUT R5, R7, 0xff, RZ, 0xc0, !PT ;  /* 0x000000ff07057812 */ /* 0x008fe400078ec0ff */
[----:B------:R-:W-:Y:S02]  /*6890*/  PRMT R7, R4, 0x7632, R7 ;  /* 0x0000763204077816 */ /* 0x000fe40000000007 */
[----:B------:R-:W-:Y:S01]  /*68a0*/  PRMT R4, R90, 0x5410, R107 ;  /* 0x000054105a047816 */ /* 0x000fe2000000006b */
[----:B-1----:R-:W-:Y:S01]  /*68b0*/  FFMA.FTZ R0, R18, UR7, -R12 ;  /* 0x0000000712007c23 */ /* 0x002fe2000801080c */
[----:B------:R-:W-:-:S03]  /*68c0*/  LOP3.LUT R108, R7, 0xff, RZ, 0xc0, !PT ;  /* 0x000000ff076c7812 */ /* 0x000fc600078ec0ff */
[----:B------:R1:W-:Y:S01]  /*68d0*/  MUFU.EX2 R151, R0 ;  /* 0x0000000000977308 */ /* 0x0003e20000000800 */
[----:B------:R-:W-:Y:S01]  /*68e0*/  ISETP.LE.U32.AND P1, PT, R108, UR4, PT ;  /* 0x000000046c007c0c */ /* 0x000fe2000bf23070 */
[----:B-1----:R-:W-:-:S06]  /*68f0*/  FFMA.FTZ R0, R21, UR7, -R12 ;  /* 0x0000000715007c23 */ /* 0x002fcc000801080c */
[----:B------:R1:W3:Y:S02]  /*6900*/  MUFU.EX2 R252, R0 ;  /* 0x0000000000fc7308 */ /* 0x0002e40000000800 */
[----:B-1----:R-:W-:-:S04]  /*6910*/  F2FP.BF16.F32.PACK_AB R0, R125, R126 ;  /* 0x0000007e7d00723e */ /* 0x002fc800000010ff */
[C---:B------:R-:W-:Y:S02]  /*6920*/  PRMT R129, R0.reuse, 0x7610, R129 ;  /* 0x0000761000817816 */ /* 0x040fe40000000081 */
[----:B------:R-:W-:Y:S02]  /*6930*/  PRMT R131, R0, 0x7632, R131 ;  /* 0x0000763200837816 */ /* 0x000fe40000000083 */
[----:B------:R-:W-:Y:S01]  /*6940*/  F2FP.BF16.F32.PACK_AB R0, R143, R150 ;  /* 0x000000968f00723e */ /* 0x000fe200000010ff */
[----:B------:R-:W-:Y:S01]  /*6950*/  @!P4 HFMA2.BF16_V2 R122, -RZ.H0_H0, RZ.H0_H0, -R129.H0_H0 ;  /* 0x200000ffff7ac231 */ /* 0x000fe20000340981 */
[----:B------:R-:W-:Y:S02]  /*6960*/  PRMT R6, R129, 0x5410, R131 ;  /* 0x0000541081067816 */ /* 0x000fe40000000083 */
[C---:B------:R-:W-:Y:S02]  /*6970*/  PRMT R139, R0.reuse, 0x7610, R139 ;  /* 0x00007610008b7816 */ /* 0x040fe4000000008b */
[----:B------:R-:W-:-:S02]  /*6980*/  PRMT R138, R0, 0x7632, R138 ;  /* 0x00007632008a7816 */ /* 0x000fc4000000008a */
[----:B--2---:R-:W-:Y:S02]  /*6990*/  F2FP.BF16.F32.PACK_AB R0, R123, R140 ;  /* 0x0000008c7b00723e */ /* 0x004fe400000010ff */
[----:B------:R-:W-:Y:S02]  /*69a0*/  PRMT R7, R139, 0x5410, R138 ;  /* 0x000054108b077816 */ /* 0x000fe4000000008a */
[C---:B------:R-:W-:Y:S02]  /*69b0*/  PRMT R155, R0.reuse, 0x7610, R155 ;  /* 0x00007610009b7816 */ /* 0x040fe4000000009b */
[----:B------:R-:W-:Y:S02]  /*69c0*/  PRMT R153, R0, 0x7632, R153 ;  /* 0x0000763200997816 */ /* 0x000fe40000000099 */
[----:B---3--:R-:W-:Y:S02]  /*69d0*/  F2FP.BF16.F32.PACK_AB R0, R252, R151 ;  /* 0x00000097fc00723e */ /* 0x008fe400000010ff */
[----:B------:R-:W-:-:S02]  /*69e0*/  @!P4 PRMT R129, R122, 0x5410, RZ ;  /* 0x000054107a81c816 */ /* 0x000fc400000000ff */
[C---:B------:R-:W-:Y:S02]  /*69f0*/  PRMT R161, R0.reuse, 0x7610, R161 ;  /* 0x0000761000a17816 */ /* 0x040fe400000000a1 */
[----:B------:R-:W-:Y:S01]  /*6a00*/  PRMT R159, R0, 0x7632, R159 ;  /* 0x00007632009f7816 */ /* 0x000fe2000000009f */
[----:B------:R-:W-:Y:S01]  /*6a10*/  IMAD R0, R5, 0x10000, R5 ;  /* 0x0001000005007824 */ /* 0x000fe200078e0205 */
[----:B------:R-:W-:Y:S01]  /*6a20*/  F2FP.BF16.F32.PACK_AB R5, R149, R147 ;  /* 0x000000939505723e */ /* 0x000fe200000010ff */
[----:B------:R-:W-:Y:S01]  /*6a30*/  STG.E.U16 desc[UR26][R194.64], R129 ;  /* 0x00000081c2007986 */ /* 0x000fe2000c10151a */
[----:B------:R-:W-:Y:S02]  /*6a40*/  ISETP.GT.U32.AND P4, PT, R104, UR4, PT ;  /* 0x0000000468007c0c */ /* 0x000fe4000bf84070 */
[C---:B------:R-:W-:Y:S02]  /*6a50*/  PRMT R158, R5.reuse, 0x7610, R158 ;  /* 0x00007610059e7816 */ /* 0x040fe4000000009e */
[----:B------:R-:W-:-:S02]  /*6a60*/  PRMT R157, R5, 0x7632, R157 ;  /* 0x00007632059d7816 */ /* 0x000fc4000000009d */
[----:B------:R-:W-:Y:S02]  /*6a70*/  HSET2.LE.AND R4, R4, R0, PT ;  /* 0x0000000004047233 */ /* 0x000fe40003803000 */
[----:B------:R-:W-:-:S03]  /*6a80*/  PRMT R5, R108, 0x5410, R109 ;  /* 0x000054106c057816 */ /* 0x000fc6000000006d */
[----:B------:R-:W-:Y:S02]  /*6a90*/  LOP3.LUT R8, R6, R4, RZ, 0xc0, !PT ;  /* 0x0000000406087212 */ /* 0x000fe400078ec0ff */
[----:B------:R-:W-:Y:S02]  /*6aa0*/  HSET2.LE.AND R5, R5, R0, PT ;  /* 0x0000000005057233 */ /* 0x000fe40003803000 */
        /* <DEDUP_REMOVED lines=14> */
[----:B------:R-:W-:-:S04]  /*6b90*/  PRMT R4, R156, 0x5410, R154 ;  /* 0x000054109c047816 */ /* 0x000fc8000000009a */
[----:B------:R-:W-:Y:S01]  /*6ba0*/  LOP3.LUT R11, R4, R5, RZ, 0xc0, !PT ;  /* 0x00000005040b7212 */ /* 0x000fe200078ec0ff */
[----:B------:R-:W-:Y:S01]  /*6bb0*/  IMAD.MOV.U32 R5, RZ, RZ, R50 ;  /* 0x000000ffff057224 */ /* 0x000fe200078e0032 */
[----:B------:R-:W-:-:S04]  /*6bc0*/  PRMT R4, R155, 0x5410, R153 ;  /* 0x000054109b047816 */ /* 0x000fc80000000099 */
[----:B------:R-:W-:Y:S01]  /*6bd0*/  LOP3.LUT R4, R4, R6, RZ, 0xc0, !PT ;  /* 0x0000000604047212 */ /* 0x000fe200078ec0ff */
[C---:B------:R-:W-:Y:S01]  /*6be0*/  HMMA.16816.F32.BF16 R16, R8.reuse, R24, RZ ;  /* 0x000000180810723c */ /* 0x040fe200000418ff */
[----:B------:R-:W-:Y:S02]  /*6bf0*/  PRMT R6, R13, 0x7632, R6 ;  /* 0x000076320d067816 */ /* 0x000fe40000000006 */
[----:B------:R-:W-:Y:S02]  /*6c00*/  LOP3.LUT R7, R5, 0xff, RZ, 0xc0, !PT ;  /* 0x000000ff05077812 */ /* 0x000fe400078ec0ff */
[----:B------:R-:W-:Y:S02]  /*6c10*/  LOP3.LUT R89, R6, 0xff, RZ, 0xc0, !PT ;  /* 0x000000ff06597812 */ /* 0x000fe400078ec0ff */
[----:B------:R-:W-:Y:S01]  /*6c20*/  PRMT R6, R127, 0x5410, R169 ;  /* 0x000054107f067816 */ /* 0x000fe200000000a9 */
[----:B------:R-:W-:Y:S01]  /*6c30*/  HMMA.16816.F32.BF16 R20, R8, R28, RZ ;  /* 0x0000001c0814723c */ /* 0x000fe200000418ff */
[----:B------:R-:W-:-:S02]  /*6c40*/  PRMT R5, R89, 0x5410, R88 ;  /* 0x0000541059057816 */ /* 0x000fc40000000058 */
[----:B------:R-:W-:Y:S02]  /*6c50*/  LOP3.LUT R13, R6, 0xff00ff, RZ, 0xc0, !PT ;  /* 0x00ff00ff060d7812 */ /* 0x000fe400078ec0ff */
[----:B------:R-:W-:Y:S02]  /*6c60*/  PRMT R6, R7, 0x5410, R51 ;  /* 0x0000541007067816 */ /* 0x000fe40000000033 */
[--C-:B------:R-:W-:Y:S01]  /*6c70*/  HSET2.LE.AND R5, R5, R0.reuse, PT ;  /* 0x0000000005057233 */ /* 0x100fe20003803000 */
[----:B------:R-:W-:Y:S01]  /*6c80*/  HMMA.16816.F32.BF16 R32, R8, R44, RZ ;  /* 0x0000002c0820723c */ /* 0x000fe200000418ff */
[----:B------:R-:W-:Y:S02]  /*6c90*/  PRMT R7, R162, 0x5410, R160 ;  /* 0x00005410a2077816 */ /* 0x000fe400000000a0 */
[----:B------:R-:W-:Y:S02]  /*6ca0*/  HSET2.LE.AND R6, R6, R0, PT ;  /* 0x0000000006067233 */ /* 0x000fe40003803000 */
[----:B------:R-:W-:-:S02]  /*6cb0*/  LOP3.LUT R5, R7, R5, RZ, 0xc0, !PT ;  /* 0x0000000507057212 */ /* 0x000fc400078ec0ff */
[----:B------:R-:W-:Y:S01]  /*6cc0*/  HSET2.LE.AND R7, R13, R0, PT ;  /* 0x000000000d077233 */ /* 0x000fe20003803000 */
[----:B------:R-:W-:Y:S01]  /*6cd0*/  HMMA.16816.F32.BF16 R24, R8, R26, RZ ;  /* 0x0000001a0818723c */ /* 0x000fe200000418ff */
[----:B------:R-:W-:-:S04]  /*6ce0*/  PRMT R13, R161, 0x5410, R159 ;  /* 0x00005410a10d7816 */ /* 0x000fc8000000009f */
[----:B------:R-:W-:Y:S02]  /*6cf0*/  LOP3.LUT R6, R13, R6, RZ, 0xc0, !PT ;  /* 0x000000060d067212 */ /* 0x000fe400078ec0ff */
[----:B------:R-:W-:-:S04]  /*6d00*/  PRMT R13, R158, 0x5410, R157 ;  /* 0x000054109e0d7816 */ /* 0x000fc8000000009d */
[----:B------:R-:W-:Y:S02]  /*6d10*/  LOP3.LUT R7, R13, R7, RZ, 0xc0, !PT ;  /* 0x000000070d077212 */ /* 0x000fe400078ec0ff */
[----:B------:R-:W-:-:S05]  /*6d20*/  LOP3.LUT R13, R205, UR13, R173, 0x96, !PT ;  /* 0x0000000dcd0d7c12 */ /* 0x000fca000f8e96ad */
[----:B------:R-:W-:Y:S08]  /*6d30*/  HMMA.16816.F32.BF16 R84, R4, R60, R16 ;  /* 0x0000003c0454723c */ /* 0x000ff00000041810 */
[C---:B------:R-:W-:Y:S08]  /*6d40*/  HMMA.16816.F32.BF16 R16, R8.reuse, R30, RZ ;  /* 0x0000001e0810723c */ /* 0x040ff000000418ff */
[----:B------:R-:W-:Y:S01]  /*6d50*/  HMMA.16816.F32.BF16 R28, R8, R46, RZ ;  /* 0x0000002e081c723c */ /* 0x000fe200000418ff */
[----:B------:R-:W-:Y:S07]  /*6d60*/  LDSM.16.MT88.4 R44, [R128+0x800] ;  /* 0x00080000802c783b */ /* 0x000fee0000004200 */
[C---:B------:R-:W-:Y:S01]  /*6d70*/  HMMA.16816.F32.BF16 R232, R4.reuse, R36, R32 ;  /* 0x0000002404e8723c */ /* 0x040fe20000041820 */
[----:B------:R-:W-:Y:S07]  /*6d80*/  LDSM.16.MT88.4 R32, [R124+0xe800] ;  /* 0x00e800007c20783b */ /* 0x000fee0000004200 */
[----:B----4-:R-:W-:Y:S08]  /*6d90*/  HMMA.16816.F32.BF16 R132, R4, R58, R16 ;  /* 0x0000003a0484723c */ /* 0x010ff00000041810 */
[----:B------:R-:W-:Y:S08]  /*6da0*/  HMMA.16816.F32.BF16 R16, R8, R68, RZ ;  /* 0x000000440810723c */ /* 0x000ff000000418ff */
[C---:B------:R-:W-:Y:S01]  /*6db0*/  HMMA.16816.F32.BF16 R228, R4.reuse, R38, R28 ;  /* 0x0000002604e4723c */ /* 0x040fe2000004181c */
[----:B------:R-:W1:Y:S07]  /*6dc0*/  LDSM.16.MT88.4 R36, [R124+0xe000] ;  /* 0x00e000007c24783b */ /* 0x000e6e0000004200 */
[C---:B------:R-:W-:Y:S08]  /*6dd0*/  HMMA.16816.F32.BF16 R112, R4.reuse, R56, R20 ;  /* 0x000000380470723c */ /* 0x040ff00000041814 */
[----:B------:R-:W-:Y:S01]  /*6de0*/  HMMA.16816.F32.BF16 R224, R4, R40, R16 ;  /* 0x0000002804e0723c */ /* 0x000fe20000041810 */
[----:B------:R-:W-:-:S04]  /*6df0*/  IMAD.WIDE.U32 R16, R13, -0x326172a9, RZ ;  /* 0xcd9e8d570d107825 */ /* 0x000fc800078e00ff */
[--C-:B------:R-:W-:Y:S01]  /*6e00*/  FFMA.FTZ R13, R79, UR7, -R2.reuse ;  /* 0x000000074f0d7c23 */ /* 0x100fe20008010802 */
[----:B------:R-:W-:Y:S01]  /*6e10*/  FFMA.FTZ R18, R78, UR7, -R2 ;  /* 0x000000074e127c23 */ /* 0x000fe20008010802 */
[----:B------:R-:W-:Y:S02]  /*6e20*/  IMAD.MOV.U32 R79, RZ, RZ, R141 ;  /* 0x000000ffff4f7224 */ /* 0x000fe400078e008d */
[----:B------:R2:W-:Y:S01]  /*6e30*/  MUFU.EX2 R40, R13 ;  /* 0x0000000d00287308 */ /* 0x0005e20000000800 */
[----:B------:R-:W-:Y:S01]  /*6e40*/  LOP3.LUT R14, R54, R166, R17, 0x96, !PT ;  /* 0x000000a6360e7212 */ /* 0x000fe200078e9611 */
[----:B------:R-:W-:Y:S01]  /*6e50*/  HMMA.16816.F32.BF16 R20, R8, R70, RZ ;  /* 0x000000460814723c */ /* 0x000fe200000418ff */
[----:B------:R-:W-:-:S05]  /*6e60*/  IMAD.MOV.U32 R78, RZ, RZ, R140 ;  /* 0x000000ffff4e7224 */ /* 0x000fca00078e008c */
[----:B------:R3:W4:Y:S02]  /*6e70*/  MUFU.EX2 R145, R18 ;  /* 0x0000001200917308 */ /* 0x0007240000000800 */
[----:B------:R-:W-:Y:S01]  /*6e80*/  HMMA.16816.F32.BF16 R80, R4, R62, R24 ;  /* 0x0000003e0450723c */ /* 0x000fe20000041818 */
[----:B------:R-:W-:Y:S02]  /*6e90*/  IMAD.MOV.U32 R62, RZ, RZ, R143 ;  /* 0x000000ffff3e7224 */ /* 0x000fe400078e008f */
[----:B------:R-:W-:Y:S01]  /*6ea0*/  IMAD.MOV.U32 R63, RZ, RZ, R142 ;  /* 0x000000ffff3f7224 */ /* 0x000fe200078e008e */
[----:B--2---:R-:W-:Y:S01]  /*6eb0*/  LOP3.LUT R13, R15, R16, R237, 0x96, !PT ;  /* 0x000000100f0d7212 */ /* 0x004fe200078e96ed */
[----:B------:R-:W-:-:S03]  /*6ec0*/  IMAD.WIDE.U32 R14, R14, -0x2daee0ad, RZ ;  /* 0xd2511f530e0e7825 */ /* 0x000fc600078e00ff */
[----:B------:R-:W-:Y:S01]  /*6ed0*/  HMMA.16816.F32.BF16 R24, R8, R64, RZ ;  /* 0x000000400818723c */ /* 0x000fe200000418ff */
[----:B------:R-:W-:Y:S01]  /*6ee0*/  IMAD.WIDE.U32 R16, R13, -0x2daee0ad, RZ ;  /* 0xd2511f530d107825 */ /* 0x000fe200078e00ff */
[----:B------:R-:W-:-:S03]  /*6ef0*/  LOP3.LUT R15, R73, R164, R15, 0x96, !PT ;  /* 0x000000a4490f7212 */ /* 0x000fc600078e960f */
[----:B---3--:R-:W-:Y:S01]  /*6f00*/  FFMA.FTZ R18, R77, UR7, -R2 ;  /* 0x000000074d127c23 */ /* 0x008fe20008010802 */
[----:B------:R-:W-:Y:S01]  /*6f10*/  IMAD.MOV.U32 R64, RZ, RZ, R126 ;  /* 0x000000ffff407224 */ /* 0x000fe200078e007e */
[----:B------:R-:W-:Y:S01]  /*6f20*/  LOP3.LUT R13, R53, R14, R17, 0x96, !PT ;  /* 0x0000000e350d7212 */ /* 0x000fe200078e9611 */
[----:B------:R-:W-:Y:S01]  /*6f30*/  IMAD.WIDE.U32 R14, R15, -0x326172a9, RZ ;  /* 0xcd9e8d570f0e7825 */ /* 0x000fe200078e00ff */
[----:B------:R-:W-:Y:S02]  /*6f40*/  HMMA.16816.F32.BF16 R220, R4, R42, R20 ;  /* 0x0000002a04dc723c */ /* 0x000fe40000041814 */
[----:B------:R-:W-:Y:S01]  /*6f50*/  MUFU.EX2 R18, R18 ;  /* 0x0000001200127308 */ /* 0x000fe20000000800 */
[----:B------:R-:W-:Y:S01]  /*6f60*/  IMAD.WIDE.U32 R60, R13, -0x326172a9, RZ ;  /* 0xcd9e8d570d3c7825 */ /* 0x000fe200078e00ff */
[----:B------:R-:W-:-:S03]  /*6f70*/  LOP3.LUT R15, R75, R236, R15, 0x96, !PT ;  /* 0x000000ec4b0f7212 */ /* 0x000fc600078e960f */
[----:B------:R-:W-:Y:S01]  /*6f80*/  FFMA.FTZ R13, R95, UR7, -R12 ;  /* 0x000000075f0d7c23 */ /* 0x000fe2000801080c */
[----:B------:R-:W-:Y:S01]  /*6f90*/  IMAD.MOV.U32 R53, RZ, RZ, R125 ;  /* 0x000000ffff357224 */ /* 0x000fe200078e007d */
[----:B------:R-:W-:Y:S01]  /*6fa0*/  LOP3.LUT R17, R55, R14, R61, 0x96, !PT ;  /* 0x0000000e37117212 */ /* 0x000fe200078e963d */
[----:B------:R-:W-:Y:S01]  /*6fb0*/  IMAD.WIDE.U32 R14, R15, -0x2daee0ad, RZ ;  /* 0xd2511f530f0e7825 */ /* 0x000fe200078e00ff */
[----:B------:R2:W-:Y:S01]  /*6fc0*/  MUFU.EX2 R19, R13 ;  /* 0x0000000d00137308 */ /* 0x0005e20000000800 */
[----:B-1----:R-:W-:Y:S02]  /*6fd0*/  HMMA.16816.F32.BF16 R20, R8, R36, RZ ;  /* 0x000000240814723c */ /* 0x002fe400000418ff */
[----:B------:R-:W-:Y:S01]  /*6fe0*/  IMAD.WIDE.U32 R58, R17, -0x2daee0ad, RZ ;  /* 0xd2511f53113a7825 */ /* 0x000fe200078e00ff */
[----:B------:R-:W-:-:S03]  /*6ff0*/  LOP3.LUT R15, R76, R16, R15, 0x96, !PT ;  /* 0x000000104c0f7212 */ /* 0x000fc600078e960f */
[----:B------:R-:W-:Y:S01]  /*7000*/  FFMA.FTZ R16, R91, UR7, -R2 ;  /* 0x000000075b107c23 */ /* 0x000fe20008010802 */
[----:B----4-:R-:W-:Y:S01]  /*7010*/  F2FP.BF16.F32.PACK_AB R17, R145, R40 ;  /* 0x000000289111723e */ /* 0x010fe200000010ff */
[----:B------:R-:W-:Y:S01]  /*7020*/  IMAD.MOV.U32 R65, RZ, RZ, R163 ;  /* 0x000000ffff417224 */ /* 0x000fe200078e00a3 */
[----:B------:R-:W-:Y:S01]  /*7030*/  LOP3.LUT R14, R72, R14, R59, 0x96, !PT ;  /* 0x0000000e480e7212 */ /* 0x000fe200078e963b */
[----:B------:R-:W-:Y:S01]  /*7040*/  IMAD.WIDE.U32 R56, R15, -0x326172a9, RZ ;  /* 0xcd9e8d570f387825 */ /* 0x000fe200078e00ff */
[----:B------:R-:W-:Y:S01]  /*7050*/  HMMA.16816.F32.BF16 R28, R8, R66, RZ ;  /* 0x00000042081c723c */ /* 0x000fe200000418ff */
[----:B------:R-:W1:Y:S01]  /*7060*/  MUFU.EX2 R75, R16 ;  /* 0x00000010004b7308 */ /* 0x000e620000000800 */
[----:B------:R-:W-:Y:S01]  /*7070*/  PRMT R102, R17, 0x7610, R102 ;  /* 0x0000761011667816 */ /* 0x000fe20000000066 */
[----:B------:R-:W-:-:S04]  /*7080*/  IMAD.WIDE.U32 R54, R14, -0x326172a9, RZ ;  /* 0xcd9e8d570e367825 */ /* 0x000fc800078e00ff */
[--C-:B------:R-:W-:Y:S01]  /*7090*/  FFMA.FTZ R14, R92, UR7, -R12.reuse ;  /* 0x000000075c0e7c23 */ /* 0x100fe2000801080c */
[----:B--2---:R-:W-:Y:S01]  /*70a0*/  FFMA.FTZ R13, R93, UR7, -R12 ;  /* 0x000000075d0d7c23 */ /* 0x004fe2000801080c */
[----:B------:R-:W-:Y:S02]  /*70b0*/  HMMA.16816.F32.BF16 R172, R4, R44, R24 ;  /* 0x0000002c04ac723c */ /* 0x000fe40000041818 */
[----:B------:R-:W-:Y:S01]  /*70c0*/  MUFU.EX2 R72, R14 ;  /* 0x0000000e00487308 */ /* 0x000fe20000000800 */
[C---:B------:R-:W-:Y:S01]  /*70d0*/  PRMT R163, R54.reuse, 0x7772, RZ ;  /* 0x0000777236a37816 */ /* 0x040fe200000000ff */
[----:B------:R-:W-:Y:S01]  /*70e0*/  IMAD.MOV.U32 R108, RZ, RZ, R65 ;  /* 0x000000ffff6c7224 */ /* 0x000fe200078e0041 */
[C---:B------:R-:W-:Y:S02]  /*70f0*/  PRMT R168, R54.reuse, 0x7773, RZ ;  /* 0x0000777336a87816 */ /* 0x040fe400000000ff */
[----:B------:R-:W-:Y:S01]  /*7100*/  PRMT R91, R54, 0x7771, RZ ;  /* 0x00007771365b7816 */ /* 0x000fe200000000ff */
[----:B------:R-:W-:Y:S02]  /*7110*/  HMMA.16816.F32.BF16 R24, R8, R38, RZ ;  /* 0x000000260818723c */ /* 0x000fe400000418ff */
[----:B------:R2:W3:Y:S01]  /*7120*/  MUFU.EX2 R73, R13 ;  /* 0x0000000d00497308 */ /* 0x0004e20000000800 */
[----:B------:R-:W-:Y:S01]  /*7130*/  LDSM.16.MT88.4 R36, [R128+0x2800] ;  /* 0x002800008024783b */ /* 0x000fe20000004200 */
[----:B-1----:R-:W-:-:S04]  /*7140*/  IMAD.MOV.U32 R61, RZ, RZ, R75 ;  /* 0x000000ffff3d7224 */ /* 0x002fc800078e004b */
[C---:B------:R-:W-:Y:S01]  /*7150*/  HMMA.16816.F32.BF16 R216, R4.reuse, R32, R20 ;  /* 0x0000002004d8723c */ /* 0x040fe20000041814 */
[----:B------:R-:W-:Y:S07]  /*7160*/  LDSM.16.MT88.4 R20, [R49+0xd000] ;  /* 0x00d000003114783b */ /* 0x000fee0000004200 */
[----:B------:R-:W-:Y:S01]  /*7170*/  HMMA.16816.F32.BF16 R184, R4, R46, R28 ;  /* 0x0000002e04b8723c */ /* 0x000fe2000004181c */
[----:B------:R-:W-:Y:S01]  /*7180*/  LDSM.16.MT88.4 R44, [R128+0x2000] ;  /* 0x00200000802c783b */ /* 0x000fe20000004200 */
[----:B--2---:R-:W-:Y:S01]  /*7190*/  FFMA.FTZ R13, R94, UR7, -R12 ;  /* 0x000000075e0d7c23 */ /* 0x004fe2000801080c */
[----:B---3--:R-:W-:-:S02]  /*71a0*/  F2FP.BF16.F32.PACK_AB R14, R73, R19 ;  /* 0x00000013490e723e */ /* 0x008fc400000010ff */
[----:B------:R-:W-:Y:S01]  /*71b0*/  PRMT R94, R17, 0x7632, R94 ;  /* 0x00007632115e7816 */ /* 0x000fe2000000005e */
[----:B------:R1:W2:Y:S01]  /*71c0*/  MUFU.EX2 R41, R13 ;  /* 0x0000000d00297308 */ /* 0x0002a20000000800 */
[C---:B------:R-:W-:Y:S01]  /*71d0*/  PRMT R137, R14.reuse, 0x7610, R137 ;  /* 0x000076100e897816 */ /* 0x040fe20000000089 */
[----:B------:R-:W-:Y:S01]  /*71e0*/  HMMA.16816.F32.BF16 R212, R4, R34, R24 ;  /* 0x0000002204d4723c */ /* 0x000fe20000041818 */
[----:B------:R-:W-:Y:S01]  /*71f0*/  PRMT R136, R14, 0x7632, R136 ;  /* 0x000076320e887816 */ /* 0x000fe20000000088 */
[----:B------:R-:W3:Y:S01]  /*7200*/  LDSM.16.MT88.4 R24, [R52+0x2000] ;  /* 0x002000003418783b */ /* 0x000ee20000004200 */
[----:B------:R-:W-:-:S03]  /*7210*/  PRMT R17, R102, 0x5410, R94 ;  /* 0x0000541066117816 */ /* 0x000fc6000000005e */
[----:B------:R-:W4:Y:S01]  /*7220*/  LDSM.16.MT88.4 R32, [R52+0x2800] ;  /* 0x002800003420783b */ /* 0x000f220000004200 */
[----:B-1----:R-:W-:Y:S01]  /*7230*/  LOP3.LUT R13, R74, R56, R55, 0x96, !PT ;  /* 0x000000384a0d7212 */ /* 0x002fe200078e9637 */
[----:B------:R-:W-:Y:S02]  /*7240*/  IMAD.MOV.U32 R74, RZ, RZ, R18 ;  /* 0x000000ffff4a7224 */ /* 0x000fe400078e0012 */
[----:B--2---:R-:W-:Y:S01]  /*7250*/  IMAD.MOV.U32 R55, RZ, RZ, R41 ;  /* 0x000000ffff377224 */ /* 0x004fe200078e0029 */
[C---:B------:R-:W-:Y:S02]  /*7260*/  LOP3.LUT R15, R13.reuse, 0xffff, RZ, 0xc0, !PT ;  /* 0x0000ffff0d0f7812 */ /* 0x040fe400078ec0ff */
[----:B------:R-:W-:Y:S02]  /*7270*/  LOP3.LUT R126, R13, 0xff, RZ, 0xc0, !PT ;  /* 0x000000ff0d7e7812 */ /* 0x000fe400078ec0ff */
[----:B------:R-:W-:Y:S02]  /*7280*/  SHF.R.U32.HI R125, RZ, 0x8, R15 ;  /* 0x00000008ff7d7819 */ /* 0x000fe4000001160f */
[----:B------:R-:W-:-:S02]  /*7290*/  PRMT R15, R137, 0x5410, R136 ;  /* 0x00005410890f7816 */ /* 0x000fc40000000088 */
[----:B------:R-:W-:Y:S02]  /*72a0*/  PRMT R14, R126, 0x5410, R125 ;  /* 0x000054107e0e7816 */ /* 0x000fe4000000007d */
[----:B------:R-:W-:-:S03]  /*72b0*/  SHF.R.U32.HI R67, RZ, 0x18, R13 ;  /* 0x00000018ff437819 */ /* 0x000fc6000001160d */
[----:B------:R-:W-:-:S05]  /*72c0*/  HSET2.LE.AND R14, R14, R0, PT ;  /* 0x000000000e0e7233 */ /* 0x000fca0003803000 */
[----:B------:R-:W-:Y:S02]  /*72d0*/  LOP3.LUT R16, R15, R14, RZ, 0xc0, !PT ;  /* 0x0000000e0f107212 */ /* 0x000fe400078ec0ff */
[----:B------:R-:W-:Y:S02]  /*72e0*/  F2FP.BF16.F32.PACK_AB R15, R72, R41 ;  /* 0x00000029480f723e */ /* 0x000fe400000010ff */
[----:B------:R-:W-:Y:S01]  /*72f0*/  F2FP.BF16.F32.PACK_AB R14, R75, R74 ;  /* 0x0000004a4b0e723e */ /* 0x000fe200000010ff */
[----:B---3--:R-:W-:Y:S01]  /*7300*/  HMMA.16816.F32.BF16 R28, R8, R24, RZ ;  /* 0x00000018081c723c */ /* 0x008fe200000418ff */
[C---:B------:R-:W-:Y:S02]  /*7310*/  PRMT R92, R15.reuse, 0x7610, R92 ;  /* 0x000076100f5c7816 */ /* 0x040fe4000000005c */
[----:B------:R-:W-:Y:S02]  /*7320*/  PRMT R103, R15, 0x7632, R103 ;  /* 0x000076320f677816 */ /* 0x000fe40000000067 */
[----:B------:R-:W-:-:S02]  /*7330*/  PRMT R15, R13, 0x7632, R15 ;  /* 0x000076320d0f7816 */ /* 0x000fc4000000000f */
[C---:B------:R-:W-:Y:S01]  /*7340*/  PRMT R95, R14.reuse, 0x7610, R95 ;  /* 0x000076100e5f7816 */ /* 0x040fe2000000005f */
[----:B------:R-:W-:Y:S01]  /*7350*/  HMMA.16816.F32.BF16 R24, R8, R26, RZ ;  /* 0x0000001a0818723c */ /* 0x000fe200000418ff */
[----:B------:R-:W-:Y:S01]  /*7360*/  PRMT R93, R14, 0x7632, R93 ;  /* 0x000076320e5d7816 */ /* 0x000fe2000000005d */
[----:B------:R-:W-:Y:S01]  /*7370*/  IMAD.MOV.U32 R14, RZ, RZ, R54 ;  /* 0x000000ffff0e7224 */ /* 0x000fe200078e0036 */
[----:B------:R-:W-:Y:S02]  /*7380*/  PRMT R13, R163, 0x5410, R168 ;  /* 0x00005410a30d7816 */ /* 0x000fe400000000a8 */
[----:B------:R-:W-:Y:S02]  /*7390*/  LOP3.LUT R66, R15, 0xff, RZ, 0xc0, !PT ;  /* 0x000000ff0f427812 */ /* 0x000fe400078ec0ff */
[----:B------:R-:W-:Y:S02]  /*73a0*/  LOP3.LUT R15, R13, 0xff00ff, RZ, 0xc0, !PT ;  /* 0x00ff00ff0d0f7812 */ /* 0x000fe400078ec0ff */
[----:B------:R-:W-:-:S02]  /*73b0*/  PRMT R13, R66, 0x5410, R67 ;  /* 0x00005410420d7816 */ /* 0x000fc40000000043 */
[----:B------:R-:W-:Y:S01]  /*73c0*/  LOP3.LUT R14, R14, 0xff, RZ, 0xc0, !PT ;  /* 0x000000ff0e0e7812 */ /* 0x000fe200078ec0ff */
[----:B----4-:R-:W-:Y:S01]  /*73d0*/  HMMA.16816.F32.BF16 R208, R4, R32, R28 ;  /* 0x0000002004d0723c */ /* 0x010fe2000004181c */
[--C-:B------:R-:W-:Y:S01]  /*73e0*/  HSET2.LE.AND R15, R15, R0.reuse, PT ;  /* 0x000000000f0f7233 */ /* 0x100fe20003803000 */
[----:B------:R-:W-:Y:S01]  /*73f0*/  LDSM.16.MT88.4 R28, [R49+0x10800] ;  /* 0x01080000311c783b */ /* 0x000fe20000004200 */
[----:B------:R-:W-:Y:S02]  /*7400*/  HSET2.LE.AND R13, R13, R0, PT ;  /* 0x000000000d0d7233 */ /* 0x000fe40003803000 */
[----:B------:R-:W-:-:S03]  /*7410*/  PRMT R14, R14, 0x5410, R91 ;  /* 0x000054100e0e7816 */ /* 0x000fc6000000005b */
[----:B------:R-:W-:Y:S01]  /*7420*/  LOP3.LUT R17, R17, R13, RZ, 0xc0, !PT ;  /* 0x0000000d11117212 */ /* 0x000fe200078ec0ff */
[----:B------:R-:W-:Y:S01]  /*7430*/  HMMA.16816.F32.BF16 R140, R4, R34, R24 ;  /* 0x00000022048c723c */ /* 0x000fe20000041818 */
[----:B------:R-:W-:Y:S01]  /*7440*/  HSET2.LE.AND R14, R14, R0, PT ;  /* 0x000000000e0e7233 */ /* 0x000fe20003803000 */
[----:B------:R-:W-:Y:S01]  /*7450*/  LDSM.16.MT88.4 R32, [R124+0x10800] ;  /* 0x010800007c20783b */ /* 0x000fe20000004200 */
[----:B------:R-:W-:-:S04]  /*7460*/  PRMT R13, R92, 0x5410, R103 ;  /* 0x000054105c0d7816 */ /* 0x000fc80000000067 */
[----:B------:R-:W-:Y:S01]  /*7470*/  LOP3.LUT R18, R13, R14, RZ, 0xc0, !PT ;  /* 0x0000000e0d127212 */ /* 0x000fe200078ec0ff */
[----:B------:R-:W-:Y:S01]  /*7480*/  IMAD.MOV.U32 R14, RZ, RZ, R19 ;  /* 0x000000ffff0e7224 */ /* 0x000fe200078e0013 */
[----:B------:R-:W-:-:S04]  /*7490*/  PRMT R13, R95, 0x5410, R93 ;  /* 0x000054105f0d7816 */ /* 0x000fc8000000005d */
[----:B------:R-:W-:Y:S01]  /*74a0*/  LOP3.LUT R19, R13, R15, RZ, 0xc0, !PT ;  /* 0x0000000f0d137212 */ /* 0x000fe200078ec0ff */
[----:B------:R-:W-:Y:S01]  /*74b0*/  IMAD.MOV.U32 R15, RZ, RZ, R40 ;  /* 0x000000ffff0f7224 */ /* 0x000fe200078e0028 */
[----:B------:R-:W-:Y:S01]  /*74c0*/  LOP3.LUT R13, R96, R60, R57, 0x96, !PT ;  /* 0x0000003c600d7212 */ /* 0x000fe200078e9639 */
[----:B------:R-:W1:Y:S01]  /*74d0*/  LDSM.16.MT88.4 R40, [R124+0x10000] ;  /* 0x010000007c28783b */ /* 0x000e620000004200 */
[----:B------:R-:W-:Y:S02]  /*74e0*/  IMAD.MOV.U32 R60, RZ, RZ, R151 ;  /* 0x000000ffff3c7224 */ /* 0x000fe400078e0097 */
[----:B------:R-:W-:Y:S01]  /*74f0*/  IMAD.MOV.U32 R96, RZ, RZ, R15 ;  /* 0x000000ffff607224 */ /* 0x000fe200078e000f */
[----:B------:R-:W-:Y:S01]  /*7500*/  HMMA.16816.F32.BF16 R84, R16, R20, R84 ;  /* 0x000000141054723c */ /* 0x000fe20000041854 */
[----:B------:R-:W-:Y:S01]  /*7510*/  PRMT R15, R50, 0x7770, RZ ;  /* 0x00007770320f7816 */ /* 0x000fe200000000ff */
[----:B------:R-:W-:-:S06]  /*7520*/  IMAD.MOV.U32 R50, RZ, RZ, R64 ;  /* 0x000000ffff327224 */ /* 0x000fcc00078e0040 */
[----:B------:R-:W-:Y:S08]  /*7530*/  HMMA.16816.F32.BF16 R80, R16, R22, R80 ;  /* 0x000000161050723c */ /* 0x000ff00000041850 */
[----:B------:R-:W-:-:S15]  /*7540*/  HMMA.16816.F32.BF16 R20, R8, R44, RZ ;  /* 0x0000002c0814723c */ /* 0x000fde00000418ff */
[----:B------:R-:W-:-:S05]  /*7550*/  NOP ;  /* 0x0000000000007918 */ /* 0x000fca0000000000 */
[----:B------:R-:W-:Y:S08]  /*7560*/  HMMA.16816.F32.BF16 R176, R4, R36, R20 ;  /* 0x0000002404b0723c */ /* 0x000ff00000041814 */
[C---:B------:R-:W-:Y:S08]  /*7570*/  HMMA.16816.F32.BF16 R20, R8.reuse, R46, RZ ;  /* 0x0000002e0814723c */ /* 0x040ff000000418ff */
[----:B-1----:R-:W-:-:S12]  /*7580*/  HMMA.16816.F32.BF16 R24, R8, R42, RZ ;  /* 0x0000002a0818723c */ /* 0x002fd800000418ff */
[----:B------:R-:W-:Y:S01]  /*7590*/  HMMA.16816.F32.BF16 R180, R4, R38, R20 ;  /* 0x0000002604b4723c */ /* 0x000fe20000041814 */
[----:B------:R-:W1:Y:S07]  /*75a0*/  LDSM.16.MT88.4 R36, [R49+0x10000] ;  /* 0x010000003124783b */ /* 0x000e6e0000004200 */
[----:B------:R-:W-:Y:S08]  /*75b0*/  HMMA.16816.F32.BF16 R20, R8, R40, RZ ;  /* 0x000000280814723c */ /* 0x000ff000000418ff */
[----:B------:R-:W-:Y:S01]  /*75c0*/  HMMA.16816.F32.BF16 R164, R4, R34, R24 ;  /* 0x0000002204a4723c */ /* 0x000fe20000041818 */
[----:B------:R-:W-:Y:S01]  /*75d0*/  IMAD.MOV.U32 R35, RZ, RZ, R73 ;  /* 0x000000ffff237224 */ /* 0x000fe200078e0049 */
[----:B------:R-:W2:Y:S01]  /*75e0*/  LDSM.16.MT88.4 R24, [R52+0x4000] ;  /* 0x004000003418783b */ /* 0x000ea20000004200 */
[----:B------:R-:W-:-:S02]  /*75f0*/  IMAD.MOV.U32 R34, RZ, RZ, R78 ;  /* 0x000000ffff227224 */ /* 0x000fc400078e004e */
[----:B------:R-:W-:-:S07]  /*7600*/  IMAD.MOV.U32 R73, RZ, RZ, R79 ;  /* 0x000000ffff497224 */ /* 0x000fce00078e004f */
[----:B------:R-:W-:Y:S01]  /*7610*/  HMMA.16816.F32.BF16 R68, R4, R32, R20 ;  /* 0x000000200444723c */ /* 0x000fe20000041814 */
[----:B------:R-:W-:-:S05]  /*7620*/  IMAD.WIDE.U32 R32, R13, -0x2daee0ad, RZ ;  /* 0xd2511f530d207825 */ /* 0x000fca00078e00ff */
[----:B------:R-:W-:Y:S01]  /*7630*/  LOP3.LUT R13, R99, R58, R33, 0x96, !PT ;  /* 0x0000003a630d7212 */ /* 0x000fe200078e9621 */
[----:B------:R-:W-:Y:S01]  /*7640*/  IMAD.MOV.U32 R99, RZ, RZ, R145 ;  /* 0x000000ffff637224 */ /* 0x000fe200078e0091 */
[----:B------:R-:W-:Y:S02]  /*7650*/  PRMT R64, R32, 0x7773, RZ ;  /* 0x0000777320407816 */ /* 0x000fe400000000ff */
[----:B------:R-:W-:Y:S01]  /*7660*/  LOP3.LUT R33, R13, 0xff, RZ, 0xc0, !PT ;  /* 0x000000ff0d217812 */ /* 0x000fe200078ec0ff */
[----:B-1----:R-:W-:-:S15]  /*7670*/  HMMA.16816.F32.BF16 R20, R8, R36, RZ ;  /* 0x000000240814723c */ /* 0x002fde00000418ff */
[----:B------:R-:W-:-:S05]  /*7680*/  NOP ;  /* 0x0000000000007918 */ /* 0x000fca0000000000 */
[----:B------:R-:W-:Y:S08]  /*7690*/  HMMA.16816.F32.BF16 R76, R4, R28, R20 ;  /* 0x0000001c044c723c */ /* 0x000ff00000041814 */
[----:B------:R-:W-:Y:S01]  /*76a0*/  HMMA.16816.F32.BF16 R20, R8, R38, RZ ;  /* 0x000000260814723c */ /* 0x000fe200000418ff */
[----:B------:R1:W3:-:S15]  /*76b0*/  LDSM.16.MT88.4 R36, [R49+0xf000] ;  /* 0x00f000003124783b */ /* 0x0002de0000004200 */
[----:B------:R-:W-:-:S04]  /*76c0*/  NOP ;  /* 0x0000000000007918 */ /* 0x000fc80000000000 */
[----:B------:R-:W-:Y:S01]  /*76d0*/  HMMA.16816.F32.BF16 R44, R4, R30, R20 ;  /* 0x0000001e042c723c */ /* 0x000fe20000041814 */
[----:B------:R-:W4:Y:S01]  /*76e0*/  LDSM.16.MT88.4 R28, [R52+0x4800] ;  /* 0x00480000341c783b */ /* 0x000f220000004200 */
[----:B-1----:R-:W-:-:S06]  /*76f0*/  IMAD.MOV.U32 R49, RZ, RZ, R73 ;  /* 0x000000ffff317224 */ /* 0x002fcc00078e0049 */
[----:B--2---:R-:W-:Y:S01]  /*7700*/  HMMA.16816.F32.BF16 R20, R8, R24, RZ ;  /* 0x000000180814723c */ /* 0x004fe200000418ff */
[----:B------:R-:W-:Y:S01]  /*7710*/  IMAD.MOV.U32 R25, RZ, RZ, R144 ;  /* 0x000000ffff197224 */ /* 0x000fe200078e0090 */
[----:B------:R-:W-:-:S03]  /*7720*/  PRMT R24, R48, 0x7770, RZ ;  /* 0x0000777030187816 */ /* 0x000fc600000000ff */
[----:B------:R-:W-:Y:S01]  /*7730*/  IMAD.MOV.U32 R90, RZ, RZ, R25 ;  /* 0x000000ffff5a7224 */ /* 0x000fe200078e0019 */
[----:B------:R-:W-:Y:S01]  /*7740*/  ISETP.LE.U32.AND P3, PT, R24, UR4, PT ;  /* 0x0000000418007c0c */ /* 0x000fe2000bf63070 */
[----:B------:R-:W-:Y:S01]  /*7750*/  IMAD.MOV.U32 R24, RZ, RZ, R252 ;  /* 0x000000ffff187224 */ /* 0x000fe200078e00fc */
[----:B---3--:R-:W-:Y:S01]  /*7760*/  HMMA.16816.F32.BF16 R56, R16, R36, R112 ;  /* 0x000000241038723c */ /* 0x008fe20000041870 */
[----:B------:R-:W-:Y:S02]  /*7770*/  IMAD.MOV.U32 R114, RZ, RZ, R147 ;  /* 0x000000ffff727224 */ /* 0x000fe400078e0093 */
[----:B------:R-:W-:Y:S02]  /*7780*/  IMAD.MOV.U32 R115, RZ, RZ, R146 ;  /* 0x000000ffff737224 */ /* 0x000fe400078e0092 */
[----:B------:R-:W-:Y:S02]  /*7790*/  IMAD.MOV.U32 R113, RZ, RZ, R150 ;  /* 0x000000ffff717224 */ /* 0x000fe400078e0096 */
[----:B------:R-:W-:-:S02]  /*77a0*/  IMAD.MOV.U32 R37, RZ, RZ, R14 ;  /* 0x000000ffff257224 */ /* 0x000fc400078e000e */
[----:B------:R-:W-:Y:S02]  /*77b0*/  FFMA.FTZ R14, R118, UR7, -R12 ;  /* 0x00000007760e7c23 */ /* 0x000fe4000801080c */
[----:B------:R-:W-:Y:S02]  /*77c0*/  @!P3 HFMA2.BF16_V2 R118, -RZ.H0_H0, RZ.H0_H0, -R139.H0_H0 ;  /* 0x200000ffff76b231 */ /* 0x000fe4000034098b */
[----:B------:R-:W-:Y:S02]  /*77d0*/  IMAD.MOV.U32 R36, RZ, RZ, R74 ;  /* 0x000000ffff247224 */ /* 0x000fe400078e004a */
[----:B------:R-:W-:Y:S01]  /*77e0*/  IMAD.MOV.U32 R25, RZ, RZ, R37 ;  /* 0x000000ffff197224 */ /* 0x000fe200078e0025 */
[----:B------:R-:W-:Y:S01]  /*77f0*/  MUFU.EX2 R122, R14 ;  /* 0x0000000e007a7308 */ /* 0x000fe20000000800 */
[----:B------:R-:W-:Y:S01]  /*7800*/  @!P3 PRMT R139, R118, 0x5410, RZ ;  /* 0x00005410768bb816 */ /* 0x000fe200000000ff */
[----:B------:R-:W-:Y:S01]  /*7810*/  IMAD.MOV.U32 R37, RZ, RZ, R55 ;  /* 0x000000ffff257224 */ /* 0x000fe200078e0037 */
[----:B------:R-:W-:Y:S01]  /*7820*/  ISETP.LE.U32.AND P3, PT, R98, UR4, PT ;  /* 0x0000000462007c0c */ /* 0x000fe2000bf63070 */
[----:B------:R-:W-:Y:S01]  /*7830*/  IMAD.MOV.U32 R112, RZ, RZ, R72 ;  /* 0x000000ffff707224 */ /* 0x000fe200078e0048 */
[----:B------:R-:W-:Y:S01]  /*7840*/  PRMT R55, R32, 0x7772, RZ ;  /* 0x0000777220377816 */ /* 0x000fe200000000ff */
[----:B------:R-:W-:Y:S01]  /*7850*/  HMMA.16816.F32.BF16 R72, R16, R38, R132 ;  /* 0x000000261048723c */ /* 0x000fe20000041884 */
[----:B------:R-:W-:-:S02]  /*7860*/  IMAD.MOV.U32 R134, RZ, RZ, R49 ;  /* 0x000000ffff867224 */ /* 0x000fc400078e0031 */
[----:B------:R-:W-:Y:S01]  /*7870*/  IMAD.MOV.U32 R49, RZ, RZ, R35 ;  /* 0x000000ffff317224 */ /* 0x000fe200078e0023 */
[----:B------:R-:W-:Y:S01]  /*7880*/  PRMT R35, R32, 0x7771, RZ ;  /* 0x0000777120237816 */ /* 0x000fe200000000ff */
[----:B------:R-:W-:Y:S02]  /*7890*/  IMAD.MOV.U32 R38, RZ, RZ, R99 ;  /* 0x000000ffff267224 */ /* 0x000fe400078e0063 */
[----:B------:R-:W-:Y:S01]  /*78a0*/  IMAD.MOV.U32 R39, RZ, RZ, R115 ;  /* 0x000000ffff277224 */ /* 0x000fe200078e0073 */
[----:B----4-:R-:W-:Y:S08]  /*78b0*/  HMMA.16816.F32.BF16 R144, R4, R28, R20 ;  /* 0x0000001c0490723c */ /* 0x010ff00000041814 */
[----:B------:R-:W-:Y:S01]  /*78c0*/  HMMA.16816.F32.BF16 R20, R8, R26, RZ ;  /* 0x0000001a0814723c */ /* 0x000fe200000418ff */
[----:B------:R-:W-:-:S02]  /*78d0*/  IMAD.MOV.U32 R27, RZ, RZ, R149 ;  /* 0x000000ffff1b7224 */ /* 0x000fc400078e0095 */
[----:B------:R-:W-:Y:S02]  /*78e0*/  IMAD.MOV.U32 R26, RZ, RZ, R148 ;  /* 0x000000ffff1a7224 */ /* 0x000fe400078e0094 */
[----:B------:R-:W-:Y:S02]  /*78f0*/  IMAD.MOV.U32 R132, RZ, RZ, R27 ;  /* 0x000000ffff847224 */ /* 0x000fe400078e001b */
[----:B------:R-:W-:Y:S02]  /*7900*/  IMAD.MOV.U32 R133, RZ, RZ, R26 ;  /* 0x000000ffff857224 */ /* 0x000fe400078e001a */
[----:B------:R-:W-:Y:S02]  /*7910*/  IMAD.MOV.U32 R26, RZ, RZ, R34 ;  /* 0x000000ffff1a7224 */ /* 0x000fe400078e0022 */
[----:B------:R-:W-:-:S09]  /*7920*/  IMAD.MOV.U32 R27, RZ, RZ, R96 ;  /* 0x000000ffff1b7224 */ /* 0x000fd200078e0060 */
[----:B------:R-:W-:Y:S01]  /*7930*/  HMMA.16816.F32.BF16 R148, R4, R30, R20 ;  /* 0x0000001e0494723c */ /* 0x000fe20000041814 */
[----:B------:R-:W1:Y:S07]  /*7940*/  LDSM.16.MT88.4 R20, [R128+0x4000] ;  /* 0x004000008014783b */ /* 0x000e6e0000004200 */
[----:B-1----:R-:W-:Y:S01]  /*7950*/  HMMA.16816.F32.BF16 R40, R8, R20, RZ ;  /* 0x000000140828723c */ /* 0x002fe200000418ff */
[----:B------:R-:W-:Y:S01]  /*7960*/  FFMA.FTZ R20, R110, UR7, -R2 ;  /* 0x000000076e147c23 */ /* 0x000fe20008010802 */
[----:B------:R-:W-:-:S03]  /*7970*/  @!P3 HFMA2.BF16_V2 R110, -RZ.H0_H0, RZ.H0_H0, -R155.H0_H0 ;  /* 0x200000ffff6eb231 */ /* 0x000fc6000034099b */
[----:B------:R-:W-:Y:S02]  /*7980*/  MUFU.EX2 R252, R20 ;  /* 0x0000001400fc7308 */ /* 0x000fe40000000800 */
[----:B------:R-:W-:Y:S01]  /*7990*/  @!P3 PRMT R155, R110, 0x5410, RZ ;  /* 0x000054106e9bb816 */ /* 0x000fe200000000ff */
[----:B------:R-:W-:Y:S01]  /*79a0*/  HMMA.16816.F32.BF16 R28, R8, R22, RZ ;  /* 0x00000016081c723c */ /* 0x000fe200000418ff */
[----:B------:R-:W-:Y:S01]  /*79b0*/  LOP3.LUT R8, R107, 0xffff, RZ, 0xc0, !PT ;  /* 0x0000ffff6b087812 */ /* 0x000fe200078ec0ff */
[--C-:B------:R-:W-:Y:S01]  /*79c0*/  FFMA.FTZ R11, R119, UR7, -R2.reuse ;  /* 0x00000007770b7c23 */ /* 0x100fe20008010802 */
[--C-:B------:R-:W-:Y:S01]  /*79d0*/  FFMA.FTZ R10, R116, UR7, -R2.reuse ;  /* 0x00000007740a7c23 */ /* 0x100fe20008010802 */
[----:B------:R-:W-:Y:S01]  /*79e0*/  FFMA.FTZ R9, R111, UR7, -R2 ;  /* 0x000000076f097c23 */ /* 0x000fe20008010802 */
[----:B------:R-:W-:Y:S01]  /*79f0*/  ISETP.LE.U32.AND P5, PT, R8, UR4, PT ;  /* 0x0000000408007c0c */ /* 0x000fe2000bfa3070 */
[--C-:B------:R-:W-:Y:S01]  /*7a00*/  FFMA.FTZ R2, R120, UR7, -R12.reuse ;  /* 0x0000000778027c23 */ /* 0x100fe2000801080c */
[----:B------:R-:W-:Y:S01]  /*7a10*/  FFMA.FTZ R8, R121, UR7, -R12 ;  /* 0x0000000779087c23 */ /* 0x000fe2000801080c */
[----:B------:R1:W-:Y:S01]  /*7a20*/  MUFU.EX2 R109, R11 ;  /* 0x0000000b006d7308 */ /* 0x0003e20000000800 */
[----:B------:R-:W-:-:S02]  /*7a30*/  @!P1 HFMA2.BF16_V2 R120, -RZ.H0_H0, RZ.H0_H0, -R130.H0_H0 ;  /* 0x200000ffff789231 */ /* 0x000fc40000340982 */
[----:B------:R-:W-:Y:S01]  /*7a40*/  FFMA.FTZ R12, R117, UR7, -R12 ;  /* 0x00000007750c7c23 */ /* 0x000fe2000801080c */
[----:B------:R-:W-:Y:S02]  /*7a50*/  @!P6 HFMA2.BF16_V2 R119, -RZ.H0_H0, RZ.H0_H0, -R152.H0_H0 ;  /* 0x200000ffff77e231 */ /* 0x000fe40000340998 */
[----:B------:R-:W-:Y:S02]  /*7a60*/  IMAD.MOV.U32 R110, RZ, RZ, R114 ;  /* 0x000000ffff6e7224 */ /* 0x000fe400078e0072 */
[----:B------:R-:W-:Y:S01]  /*7a70*/  @P4 HFMA2.BF16_V2 R117, -RZ.H0_H0, RZ.H0_H0, -R138.H0_H0 ;  /* 0x200000ffff754231 */ /* 0x000fe2000034098a */
[----:B------:R-:W-:Y:S01]  /*7a80*/  @!P1 PRMT R130, R120, 0x5410, RZ ;  /* 0x0000541078829816 */ /* 0x000fe200000000ff */
[----:B------:R2:W-:Y:S01]  /*7a90*/  MUFU.EX2 R107, R2 ;  /* 0x00000002006b7308 */ /* 0x0005e20000000800 */
[----:B------:R-:W-:Y:S01]  /*7aa0*/  @!P6 PRMT R152, R119, 0x5410, RZ ;  /* 0x000054107798e816 */ /* 0x000fe200000000ff */
[----:B------:R-:W-:Y:S01]  /*7ab0*/  @!P5 HFMA2.BF16_V2 R121, -RZ.H0_H0, RZ.H0_H0, -R131.H0_H0 ;  /* 0x200000ffff79d231 */ /* 0x000fe20000340983 */
[----:B------:R-:W-:-:S02]  /*7ac0*/  ISETP.LE.U32.AND P6, PT, R15, UR4, PT ;  /* 0x000000040f007c0c */ /* 0x000fc4000bfc3070 */
[----:B------:R-:W-:Y:S01]  /*7ad0*/  ISETP.GT.U32.AND P1, PT, R106, UR4, PT ;  /* 0x000000046a007c0c */ /* 0x000fe2000bf24070 */
[----:B------:R-:W-:Y:S01]  /*7ae0*/  IMAD.MOV.U32 R106, RZ, RZ, R49 ;  /* 0x000000ffff6a7224 */ /* 0x000fe200078e0031 */
[----:B------:R-:W-:Y:S01]  /*7af0*/  @!P5 PRMT R131, R121, 0x5410, RZ ;  /* 0x000054107983d816 */ /* 0x000fe200000000ff */
[----:B------:R-:W3:Y:S01]  /*7b00*/  MUFU.EX2 R48, R8 ;  /* 0x0000000800307308 */ /* 0x000ee20000000800 */
[----:B-1----:R-:W-:Y:S01]  /*7b10*/  PRMT R11, R13, 0x7632, R11 ;  /* 0x000076320d0b7816 */ /* 0x002fe2000000000b */
[----:B------:R-:W-:Y:S01]  /*7b20*/  IMAD.MOV.U32 R49, RZ, RZ, R25 ;  /* 0x000000ffff317224 */ /* 0x000fe200078e0019 */
[----:B------:R-:W-:Y:S01]  /*7b30*/  ISETP.GT.U32.AND P5, PT, R105, UR4, PT ;  /* 0x0000000469007c0c */ /* 0x000fe2000bfa4070 */
[----:B------:R-:W-:Y:S01]  /*7b40*/  IMAD.MOV.U32 R105, RZ, RZ, R112 ;  /* 0x000000ffff697224 */ /* 0x000fe200078e0070 */
[----:B------:R-:W-:Y:S01]  /*7b50*/  LOP3.LUT R34, R11, 0xff, RZ, 0xc0, !PT ;  /* 0x000000ff0b227812 */ /* 0x000fe200078ec0ff */
[----:B------:R-:W-:Y:S01]  /*7b60*/  STG.E.U16 desc[UR26][R194.64+0x2], R131 ;  /* 0x00000283c2007986 */ /* 0x000fe2000c10151a */
[----:B------:R-:W-:Y:S01]  /*7b70*/  @P4 PRMT R138, R117, 0x5410, RZ ;  /* 0x00005410758a4816 */ /* 0x000fe200000000ff */
[----:B------:R1:W4:Y:S01]  /*7b80*/  MUFU.EX2 R104, R10 ;  /* 0x0000000a00687308 */ /* 0x0003220000000800 */
[----:B--2---:R-:W-:Y:S01]  /*7b90*/  LOP3.LUT R2, R97, 0xffff, RZ, 0xc0, !PT ;  /* 0x0000ffff61027812 */ /* 0x004fe200078ec0ff */
[----:B------:R-:W-:Y:S01]  /*7ba0*/  @P1 HFMA2.BF16_V2 R111, -RZ.H0_H0, RZ.H0_H0, -R154.H0_H0 ;  /* 0x200000ffff6f1231 */ /* 0x000fe2000034099a */
[----:B------:R-:W-:Y:S01]  /*7bb0*/  ISETP.GT.U32.AND P4, PT, R51, UR4, PT ;  /* 0x0000000433007c0c */ /* 0x000fe2000bf84070 */
[----:B------:R-:W-:Y:S01]  /*7bc0*/  @!P6 HFMA2.BF16_V2 R190, -RZ.H0_H0, RZ.H0_H0, -R161.H0_H0 ;  /* 0x200000ffffbee231 */ /* 0x000fe200003409a1 */
[----:B------:R-:W-:Y:S01]  /*7bd0*/  ISETP.LE.U32.AND P3, PT, R2, UR4, PT ;  /* 0x0000000402007c0c */ /* 0x000fe2000bf63070 */
[----:B------:R-:W-:Y:S01]  /*7be0*/  IMAD.MOV.U32 R2, RZ, RZ, R32 ;  /* 0x000000ffff027224 */ /* 0x000fe200078e0020 */
[----:B------:R-:W-:Y:S01]  /*7bf0*/  @P1 PRMT R154, R111, 0x5410, RZ ;  /* 0x000054106f9a1816 */ /* 0x000fe200000000ff */
[----:B------:R2:W-:Y:S01]  /*7c00*/  MUFU.EX2 R121, R9 ;  /* 0x0000000900797308 */ /* 0x0005e20000000800 */
[----:B---3--:R-:W-:-:S02]  /*7c10*/  IMAD.MOV.U32 R135, RZ, RZ, R48 ;  /* 0x000000ffff877224 */ /* 0x008fc400078e0030 */
[----:B------:R-:W-:Y:S01]  /*7c20*/  @P5 HFMA2.BF16_V2 R116, -RZ.H0_H0, RZ.H0_H0, -R156.H0_H0 ;  /* 0x200000ffff745231 */ /* 0x000fe2000034099c */
[----:B------:R-:W-:Y:S01]  /*7c30*/  LOP3.LUT R8, R2, 0xff, RZ, 0xc0, !PT ;  /* 0x000000ff02087812 */ /* 0x000fe200078ec0ff */
[----:B------:R-:W-:Y:S01]  /*7c40*/  IMAD.MOV.U32 R48, RZ, RZ, R53 ;  /* 0x000000ffff307224 */ /* 0x000fe200078e0035 */
[----:B------:R-:W-:Y:S02]  /*7c50*/  PRMT R2, R55, 0x5410, R64 ;  /* 0x0000541037027816 */ /* 0x000fe40000000040 */
[----:B------:R-:W-:Y:S01]  /*7c60*/  SHF.R.U32.HI R53, RZ, 0x18, R13 ;  /* 0x00000018ff357819 */ /* 0x000fe2000001160d */
[----:B------:R-:W3:Y:S01]  /*7c70*/  MUFU.EX2 R120, R12 ;  /* 0x0000000c00787308 */ /* 0x000ee20000000800 */
[----:B-1----:R-:W-:Y:S01]  /*7c80*/  LOP3.LUT R10, R13, 0xffff, RZ, 0xc0, !PT ;  /* 0x0000ffff0d0a7812 */ /* 0x002fe200078ec0ff */
[----:B------:R-:W-:Y:S01]  /*7c90*/  IMAD.MOV.U32 R111, RZ, RZ, R48 ;  /* 0x000000ffff6f7224 */ /* 0x000fe200078e0030 */
[----:B------:R-:W-:Y:S01]  /*7ca0*/  @P5 PRMT R156, R116, 0x5410, RZ ;  /* 0x00005410749c5816 */ /* 0x000fe200000000ff */
[----:B------:R-:W-:Y:S01]  /*7cb0*/  IMAD.MOV.U32 R48, RZ, RZ, R27 ;  /* 0x000000ffff307224 */ /* 0x000fe200078e001b */
[----:B------:R-:W-:Y:S01]  /*7cc0*/  SHF.R.U32.HI R65, RZ, 0x8, R10 ;  /* 0x00000008ff417819 */ /* 0x000fe2000001160a */
[----:B------:R-:W-:Y:S01]  /*7cd0*/  @!P3 HFMA2.BF16_V2 R170, -RZ.H0_H0, RZ.H0_H0, -R153.H0_H0 ;  /* 0x200000ffffaab231 */ /* 0x000fe20000340999 */
[----:B------:R-:W-:Y:S01]  /*7ce0*/  F2FP.BF16.F32.PACK_AB R10, R107, R135 ;  /* 0x000000876b0a723e */ /* 0x000fe200000010ff */
[----:B------:R-:W-:Y:S01]  /*7cf0*/  @P4 HFMA2.BF16_V2 R198, -RZ.H0_H0, RZ.H0_H0, -R159.H0_H0 ;  /* 0x200000ffffc64231 */ /* 0x000fe2000034099f */
[----:B--2---:R-:W-:-:S02]  /*7d00*/  LOP3.LUT R9, R2, 0xff00ff, RZ, 0xc0, !PT ;  /* 0x00ff00ff02097812 */ /* 0x004fc400078ec0ff */
[----:B------:R-:W-:Y:S02]  /*7d10*/  PRMT R2, R8, 0x5410, R35 ;  /* 0x0000541008027816 */ /* 0x000fe40000000023 */
[----:B------:R-:W-:Y:S02]  /*7d20*/  PRMT R23, R10, 0x7610, R23 ;  /* 0x000076100a177816 */ /* 0x000fe40000000017 */
[--C-:B------:R-:W-:Y:S02]  /*7d30*/  HSET2.LE.AND R11, R9, R0.reuse, PT ;  /* 0x00000000090b7233 */ /* 0x100fe40003803000 */
[----:B------:R-:W-:Y:S02]  /*7d40*/  HSET2.LE.AND R8, R2, R0, PT ;  /* 0x0000000002087233 */ /* 0x000fe40003803000 */
[----:B------:R-:W-:Y:S02]  /*7d50*/  PRMT R2, R33, 0x5410, R65 ;  /* 0x0000541021027816 */ /* 0x000fe40000000041 */
[----:B------:R-:W-:-:S02]  /*7d60*/  PRMT R9, R34, 0x5410, R53 ;  /* 0x0000541022097816 */ /* 0x000fc40000000035 */
[----:B------:R-:W-:Y:S02]  /*7d70*/  PRMT R22, R10, 0x7632, R22 ;  /* 0x000076320a167816 */ /* 0x000fe40000000016 */
[--C-:B------:R-:W-:Y:S02]  /*7d80*/  HSET2.LE.AND R2, R2, R0.reuse, PT ;  /* 0x0000000002027233 */ /* 0x100fe40003803000 */
[----:B------:R-:W-:Y:S02]  /*7d90*/  HSET2.LE.AND R0, R9, R0, PT ;  /* 0x0000000009007233 */ /* 0x000fe40003803000 */
[----:B----4-:R-:W-:Y:S02]  /*7da0*/  F2FP.BF16.F32.PACK_AB R9, R104, R109 ;  /* 0x0000006d6809723e */ /* 0x010fe400000010ff */
[----:B------:R-:W-:Y:S01]  /*7db0*/  ISETP.LE.U32.AND P5, PT, R88, UR4, PT ;  /* 0x0000000458007c0c */ /* 0x000fe2000bfa3070 */
[----:B------:R-:W-:Y:S01]  /*7dc0*/  IMAD.MOV.U32 R88, RZ, RZ, R50 ;  /* 0x000000ffff587224 */ /* 0x000fe200078e0032 */
[C---:B------:R-:W-:Y:S01]  /*7dd0*/  PRMT R21, R9.reuse, 0x7610, R21 ;  /* 0x0000761009157816 */ /* 0x040fe20000000015 */
[----:B------:R-:W-:Y:S01]  /*7de0*/  IMAD.MOV.U32 R50, RZ, RZ, R26 ;  /* 0x000000ffff327224 */ /* 0x000fe200078e001a */
[----:B------:R-:W-:-:S02]  /*7df0*/  PRMT R20, R9, 0x7632, R20 ;  /* 0x0000763209147816 */ /* 0x000fc40000000014 */
[----:B------:R-:W-:Y:S02]  /*7e00*/  PRMT R9, R23, 0x5410, R22 ;  /* 0x0000541017097816 */ /* 0x000fe40000000016 */
[----:B------:R-:W-:Y:S01]  /*7e10*/  ISETP.LE.U32.AND P1, PT, R89, UR4, PT ;  /* 0x0000000459007c0c */ /* 0x000fe2000bf23070 */
[----:B------:R-:W-:Y:S01]  /*7e20*/  IMAD.MOV.U32 R89, RZ, RZ, R113 ;  /* 0x000000ffff597224 */ /* 0x000fe200078e0071 */
[----:B------:R-:W-:Y:S02]  /*7e30*/  LOP3.LUT R96, R9, R2, RZ, 0xc0, !PT ;  /* 0x0000000209607212 */ /* 0x000fe400078ec0ff */
[----:B------:R-:W-:Y:S01]  /*7e40*/  PRMT R2, R21, 0x5410, R20 ;  /* 0x0000541015027816 */ /* 0x000fe20000000014 */
[----:B------:R-:W-:Y:S01]  /*7e50*/  @!P5 HFMA2.BF16_V2 R171, -RZ.H0_H0, RZ.H0_H0, -R160.H0_H0 ;  /* 0x200000ffffabd231 */ /* 0x000fe200003409a0 */
[----:B------:R-:W-:Y:S02]  /*7e60*/  @!P6 PRMT R161, R190, 0x5410, RZ ;  /* 0x00005410bea1e816 */ /* 0x000fe400000000ff */
[----:B------:R-:W-:-:S02]  /*7e70*/  LOP3.LUT R97, R2, R0, RZ, 0xc0, !PT ;  /* 0x0000000002617212 */ /* 0x000fc400078ec0ff */
[----:B---3--:R-:W-:Y:S02]  /*7e80*/  F2FP.BF16.F32.PACK_AB R2, R120, R122 ;  /* 0x0000007a7802723e */ /* 0x008fe400000010ff */
[----:B------:R-:W-:Y:S01]  /*7e90*/  F2FP.BF16.F32.PACK_AB R0, R252, R121 ;  /* 0x00000079fc00723e */ /* 0x000fe200000010ff */
[----:B------:R-:W-:Y:S01]  /*7ea0*/  @!P1 HFMA2.BF16_V2 R188, -RZ.H0_H0, RZ.H0_H0, -R162.H0_H0 ;  /* 0x200000ffffbc9231 */ /* 0x000fe200003409a2 */
[C---:B------:R-:W-:Y:S02]  /*7eb0*/  PRMT R15, R2.reuse, 0x7610, R15 ;  /* 0x00007610020f7816 */ /* 0x040fe4000000000f */
[----:B------:R-:W-:Y:S01]  /*7ec0*/  PRMT R14, R2, 0x7632, R14 ;  /* 0x00007632020e7816 */ /* 0x000fe2000000000e */
[----:B------:R-:W-:Y:S01]  /*7ed0*/  IMAD.MOV.U32 R2, RZ, RZ, R24 ;  /* 0x000000ffff027224 */ /* 0x000fe200078e0018 */
[C---:B------:R-:W-:Y:S02]  /*7ee0*/  PRMT R13, R0.reuse, 0x7610, R13 ;  /* 0x00007610000d7816 */ /* 0x040fe4000000000d */
[----:B------:R-:W-:-:S02]  /*7ef0*/  PRMT R12, R0, 0x7632, R12 ;  /* 0x00007632000c7816 */ /* 0x000fc4000000000c */
[----:B------:R-:W-:Y:S02]  /*7f00*/  PRMT R0, R15, 0x5410, R14 ;  /* 0x000054100f007816 */ /* 0x000fe4000000000e */
[----:B------:R-:W-:Y:S02]  /*7f10*/  @!P5 PRMT R160, R171, 0x5410, RZ ;  /* 0x00005410aba0d816 */ /* 0x000fe400000000ff */
[----:B------:R-:W-:Y:S02]  /*7f20*/  LOP3.LUT R98, R0, R8, RZ, 0xc0, !PT ;  /* 0x0000000800627212 */ /* 0x000fe400078ec0ff */
[----:B------:R-:W-:Y:S02]  /*7f30*/  PRMT R0, R13, 0x5410, R12 ;  /* 0x000054100d007816 */ /* 0x000fe4000000000c */
[----:B------:R-:W-:Y:S02]  /*7f40*/  ISETP.LE.U32.AND P5, PT, R126, UR4, PT ;  /* 0x000000047e007c0c */ /* 0x000fe4000bfa3070 */
[----:B------:R-:W-:Y:S01]  /*7f50*/  LOP3.LUT R99, R0, R11, RZ, 0xc0, !PT ;  /* 0x0000000b00637212 */ /* 0x000fe200078ec0ff */
[----:B------:R-:W-:Y:S01]  /*7f60*/  IMAD.MOV.U32 R0, RZ, RZ, 0x20 ;  /* 0x00000020ff007424 */ /* 0x000fe200078e00ff */
[----:B------:R-:W1:Y:S01]  /*7f70*/  LDSM.16.MT88.4 R8, [R128+0x4800] ;  /* 0x004800008008783b */ /* 0x000e620000004200 */
[----:B------:R-:W-:-:S02]  /*7f80*/  @!P1 PRMT R162, R188, 0x5410, RZ ;  /* 0x00005410bca29816 */ /* 0x000fc400000000ff */
[----:B------:R-:W-:Y:S02]  /*7f90*/  ISETP.GT.U32.AND P1, PT, R169, UR4, PT ;  /* 0x00000004a9007c0c */ /* 0x000fe4000bf24070 */
[----:B------:R-:W-:Y:S02]  /*7fa0*/  SEL R0, R0, 0xffffffe0, !P0 ;  /* 0xffffffe000007807 */ /* 0x000fe40004000000 */
[----:B------:R-:W-:Y:S02]  /*7fb0*/  @!P3 PRMT R153, R170, 0x5410, RZ ;  /* 0x00005410aa99b816 */ /* 0x000fe400000000ff */
[----:B------:R-:W-:Y:S02]  /*7fc0*/  @!P5 HFMA2.BF16_V2 R203, -RZ.H0_H0, RZ.H0_H0, -R137.H0_H0 ;  /* 0x200000ffffcbd231 */ /* 0x000fe40000340989 */
[----:B------:R-:W-:Y:S01]  /*7fd0*/  IMAD.IADD R0, R0, 0x1, R124 ;  /* 0x0000000100007824 */ /* 0x000fe200078e027c */
[----:B------:R-:W-:Y:S02]  /*7fe0*/  ISETP.GT.U32.AND P3, PT, R127, UR4, PT ;  /* 0x000000047f007c0c */ /* 0x000fe4000bf64070 */
[----:B------:R-:W-:-:S02]  /*7ff0*/  @P4 PRMT R159, R198, 0x5410, RZ ;  /* 0x00005410c69f4816 */ /* 0x000fc400000000ff */
[----:B------:R-:W2:Y:S01]  /*8000*/  LDSM.16.MT88.4 R116, [R0+0xd800] ;  /* 0x00d800000074783b */ /* 0x000ea20000004200 */
[----:B------:R-:W-:Y:S01]  /*8010*/  @!P5 PRMT R137, R203, 0x5410, RZ ;  /* 0x00005410cb89d816 */ /* 0x000fe200000000ff */
[----:B------:R-:W-:Y:S01]  /*8020*/  @P1 HFMA2.BF16_V2 R200, -RZ.H0_H0, RZ.H0_H0, -R157.H0_H0 ;  /* 0x200000ffffc81231 */ /* 0x000fe2000034099d */
[----:B------:R-:W-:Y:S02]  /*8030*/  ISETP.GT.U32.AND P5, PT, R91, UR4, PT ;  /* 0x000000045b007c0c */ /* 0x000fe4000bfa4070 */
[----:B------:R-:W-:Y:S02]  /*8040*/  ISETP.LE.U32.AND P4, PT, R66, UR4, PT ;  /* 0x0000000442007c0c */ /* 0x000fe4000bf83070 */
[----:B------:R-:W-:Y:S02]  /*8050*/  @P1 PRMT R157, R200, 0x5410, RZ ;  /* 0x00005410c89d1816 */ /* 0x000fe400000000ff */
[----:B------:R-:W-:-:S05]  /*8060*/  @P3 HFMA2.BF16_V2 R196, -RZ.H0_H0, RZ.H0_H0, -R158.H0_H0 ;  /* 0x200000ffffc43231 */ /* 0x000fca000034099e */
[----:B------:R-:W-:Y:S02]  /*8070*/  @P3 PRMT R158, R196, 0x5410, RZ ;  /* 0x00005410c49e3816 */ /* 0x000fe400000000ff */
[----:B------:R-:W-:Y:S01]  /*8080*/  @P5 HFMA2.BF16_V2 R241, -RZ.H0_H0, RZ.H0_H0, -R103.H0_H0 ;  /* 0x200000fffff15231 */ /* 0x000fe20000340967 */
[----:B------:R-:W-:Y:S01]  /*8090*/  ISETP.LE.U32.AND P3, PT, R67, UR4, PT ;  /* 0x0000000443007c0c */ /* 0x000fe2000bf63070 */
[----:B------:R-:W-:-:S03]  /*80a0*/  @!P4 HFMA2.BF16_V2 R207, -RZ.H0_H0, RZ.H0_H0, -R102.H0_H0 ;  /* 0x200000ffffcfc231 */ /* 0x000fc60000340966 */
[----:B------:R-:W-:Y:S02]  /*80b0*/  @P5 PRMT R103, R241, 0x5410, RZ ;  /* 0x00005410f1675816 */ /* 0x000fe400000000ff */
[----:B------:R-:W-:Y:S01]  /*80c0*/  @!P4 PRMT R102, R207, 0x5410, RZ ;  /* 0x00005410cf66c816 */ /* 0x000fe200000000ff */
[----:B-1----:R-:W-:Y:S01]  /*80d0*/  HMMA.16816.F32.BF16 R40, R4, R8, R40 ;  /* 0x000000080428723c */ /* 0x002fe20000041828 */
[----:B------:R-:W-:-:S05]  /*80e0*/  ISETP.GT.U32.AND P4, PT, R168, UR4, PT ;  /* 0x00000004a8007c0c */ /* 0x000fca000bf84070 */
[----:B------:R-:W-:Y:S02]  /*80f0*/  @!P3 HFMA2.BF16_V2 R206, -RZ.H0_H0, RZ.H0_H0, -R94.H0_H0 ;  /* 0x200000ffffceb231 */ /* 0x000fe4000034095e */
[----:B------:R-:W-:Y:S01]  /*8100*/  HMMA.16816.F32.BF16 R28, R4, R10, R28 ;  /* 0x0000000a041c723c */ /* 0x000fe2000004181c */
[----:B------:R-:W1:Y:S02]  /*8110*/  LDSM.16.MT88.4 R4, [R0+0x11000] ;  /* 0x011000000004783b */ /* 0x000e640000004200 */
[----:B------:R-:W-:Y:S02]  /*8120*/  @!P3 PRMT R94, R206, 0x5410, RZ ;  /* 0x00005410ce5eb816 */ /* 0x000fe400000000ff */
[----:B------:R-:W-:Y:S01]  /*8130*/  ISETP.LE.U32.AND P3, PT, R33, UR4, PT ;  /* 0x0000000421007c0c */ /* 0x000fe2000bf63070 */
[----:B------:R-:W-:Y:S02]  /*8140*/  @P4 HFMA2.BF16_V2 R243, -RZ.H0_H0, RZ.H0_H0, -R93.H0_H0 ;  /* 0x200000fffff34231 */ /* 0x000fe4000034095d */
[----:B--2---:R-:W-:Y:S01]  /*8150*/  HMMA.16816.F32.BF16 R112, R96, R116, R84 ;  /* 0x000000746070723c */ /* 0x004fe20000041854 */
[----:B------:R-:W-:-:S02]  /*8160*/  IMAD.MOV.U32 R85, RZ, RZ, R50 ;  /* 0x000000ffff557224 */ /* 0x000fc400078e0032 */
[----:B------:R-:W-:Y:S01]  /*8170*/  IMAD.MOV.U32 R86, RZ, RZ, R48 ;  /* 0x000000ffff567224 */ /* 0x000fe200078e0030 */
[----:B------:R-:W-:Y:S01]  /*8180*/  @P4 PRMT R93, R243, 0x5410, RZ ;  /* 0x00005410f35d4816 */ /* 0x000fe200000000ff */
[----:B------:R-:W-:Y:S01]  /*8190*/  IMAD.MOV.U32 R87, RZ, RZ, R49 ;  /* 0x000000ffff577224 */ /* 0x000fe200078e0031 */
[----:B------:R-:W-:Y:S01]  /*81a0*/  ISETP.GT.U32.AND P4, PT, R35, UR4, PT ;  /* 0x0000000423007c0c */ /* 0x000fe2000bf84070 */
[----:B------:R-:W-:Y:S01]  /*81b0*/  IMAD.MOV.U32 R84, RZ, RZ, R106 ;  /* 0x000000ffff547224 */ /* 0x000fe200078e006a */
[----:B------:R-:W-:Y:S01]  /*81c0*/  HMMA.16816.F32.BF16 R116, R96, R118, R80 ;  /* 0x000000766074723c */ /* 0x000fe20000041850 */
[----:B------:R-:W2:Y:S01]  /*81d0*/  LDSM.16.MT88.4 R48, [R0+0xf800] ;  /* 0x00f800000030783b */ /* 0x000ea20000004200 */
[----:B------:R-:W-:Y:S02]  /*81e0*/  IMAD.MOV.U32 R81, RZ, RZ, R105 ;  /* 0x000000ffff517224 */ /* 0x000fe400078e0069 */
[----:B------:R-:W-:Y:S02]  /*81f0*/  @!P3 HFMA2.BF16_V2 R242, -RZ.H0_H0, RZ.H0_H0, -R23.H0_H0 ;  /* 0x200000fffff2b231 */ /* 0x000fe40000340917 */
[----:B------:R-:W-:-:S02]  /*8200*/  IMAD.MOV.U32 R82, RZ, RZ, R104 ;  /* 0x000000ffff527224 */ /* 0x000fc400078e0068 */
[----:B------:R-:W-:Y:S02]  /*8210*/  IMAD.MOV.U32 R83, RZ, RZ, R107 ;  /* 0x000000ffff537224 */ /* 0x000fe400078e006b */
[----:B------:R-:W-:Y:S01]  /*8220*/  IMAD.MOV.U32 R80, RZ, RZ, R85 ;  /* 0x000000ffff507224 */ /* 0x000fe200078e0055 */
[----:B------:R-:W-:Y:S01]  /*8230*/  @!P3 PRMT R23, R242, 0x5410, RZ ;  /* 0x00005410f217b816 */ /* 0x000fe200000000ff */
[----:B------:R-:W-:Y:S01]  /*8240*/  IMAD.MOV.U32 R85, RZ, RZ, R133 ;  /* 0x000000ffff557224 */ /* 0x000fe200078e0085 */
[----:B------:R-:W-:Y:S01]  /*8250*/  ISETP.GT.U32.AND P3, PT, R55, UR4, PT ;  /* 0x0000000437007c0c */ /* 0x000fe2000bf64070 */
[----:B------:R-:W-:-:S05]  /*8260*/  @P4 HFMA2.BF16_V2 R246, -RZ.H0_H0, RZ.H0_H0, -R14.H0_H0 ;  /* 0x200000fffff64231 */ /* 0x000fca000034090e */
[----:B------:R-:W-:-:S07]  /*8270*/  @P4 PRMT R14, R246, 0x5410, RZ ;  /* 0x00005410f60e4816 */ /* 0x000fce00000000ff */
[----:B------:R-:W-:Y:S01]  /*8280*/  @P3 HFMA2.BF16_V2 R249, -RZ.H0_H0, RZ.H0_H0, -R13.H0_H0 ;  /* 0x200000fffff93231 */ /* 0x000fe2000034090d */
[----:B-1----:R-:W-:Y:S04]  /*8290*/  HMMA.16816.F32.BF16 R76, R16, R4, R76 ;  /* 0x00000004104c723c */ /* 0x002fe8000004184c */
[----:B------:R-:W-:-:S04]  /*82a0*/  @P3 PRMT R13, R249, 0x5410, RZ ;  /* 0x00005410f90d3816 */ /* 0x000fc800000000ff */
[----:B------:R-:W-:Y:S01]  /*82b0*/  HMMA.16816.F32.BF16 R24, R16, R6, R44 ;  /* 0x000000061018723c */ /* 0x000fe2000004182c */
[----:B------:R-:W1:Y:S07]  /*82c0*/  LDSM.16.MT88.4 R4, [R124+0xd000] ;  /* 0x00d000007c04783b */ /* 0x000e6e0000004200 */
[----:B--2---:R-:W-:Y:S01]  /*82d0*/  HMMA.16816.F32.BF16 R44, R96, R48, R56 ;  /* 0x00000030602c723c */ /* 0x004fe20000041838 */
[----:B------:R-:W-:Y:S02]  /*82e0*/  IMAD.MOV.U32 R59, RZ, RZ, R122 ;  /* 0x000000ffff3b7224 */ /* 0x000fe400078e007a */
[----:B------:R-:W-:-:S05]  /*82f0*/  IMAD.MOV.U32 R58, RZ, RZ, R123 ;  /* 0x000000ffff3a7224 */ /* 0x000fca00078e007b */
[----:B------:R-:W-:Y:S01]  /*8300*/  HMMA.16816.F32.BF16 R48, R96, R50, R72 ;  /* 0x000000326030723c */ /* 0x000fe20000041848 */
[----:B------:R-:W-:Y:S07]  /*8310*/  LDSM.16.MT88.4 R72, [R124+0x11800] ;  /* 0x011800007c48783b */ /* 0x000fee0000004200 */
[----:B-1----:R-:W-:Y:S01]  /*8320*/  HMMA.16816.F32.BF16 R104, R16, R4, R232 ;  /* 0x000000041068723c */ /* 0x002fe200000418e8 */
[----:B------:R-:W-:Y:S02]  /*8330*/  IMAD.MOV.U32 R233, RZ, RZ, R121 ;  /* 0x000000ffffe97224 */ /* 0x000fe400078e0079 */
[----:B------:R-:W-:-:S02]  /*8340*/  IMAD.MOV.U32 R235, RZ, RZ, R120 ;  /* 0x000000ffffeb7224 */ /* 0x000fc400078e0078 */
[----:B------:R-:W-:Y:S02]  /*8350*/  IMAD.MOV.U32 R232, RZ, RZ, R83 ;  /* 0x000000ffffe87224 */ /* 0x000fe400078e0053 */
[----:B------:R-:W-:Y:S01]  /*8360*/  IMAD.MOV.U32 R83, RZ, RZ, R2 ;  /* 0x000000ffff537224 */ /* 0x000fe200078e0002 */
[----:B------:R-:W-:Y:S01]  /*8370*/  HMMA.16816.F32.BF16 R8, R16, R6, R228 ;  /* 0x000000061008723c */ /* 0x000fe200000418e4 */
[----:B------:R-:W1:Y:S01]  /*8380*/  LDSM.16.MT88.4 R4, [R52+0x1000] ;  /* 0x001000003404783b */ /* 0x000e620000004200 */
[----:B------:R-:W-:Y:S02]  /*8390*/  IMAD.MOV.U32 R228, RZ, RZ, R81 ;  /* 0x000000ffffe47224 */ /* 0x000fe400078e0051 */
[----:B------:R-:W-:Y:S02]  /*83a0*/  IMAD.MOV.U32 R231, RZ, RZ, R82 ;  /* 0x000000ffffe77224 */ /* 0x000fe400078e0052 */
[----:B------:R-:W-:Y:S02]  /*83b0*/  IMAD.MOV.U32 R81, RZ, RZ, R86 ;  /* 0x000000ffff517224 */ /* 0x000fe400078e0056 */
[----:B------:R-:W-:-:S02]  /*83c0*/  IMAD.MOV.U32 R82, RZ, RZ, R87 ;  /* 0x000000ffff527224 */ /* 0x000fc400078e0057 */
[----:B------:R-:W-:Y:S02]  /*83d0*/  IMAD.MOV.U32 R86, RZ, RZ, R134 ;  /* 0x000000ffff567224 */ /* 0x000fe400078e0086 */
[----:B------:R-:W-:Y:S02]  /*83e0*/  IMAD.MOV.U32 R87, RZ, RZ, R135 ;  /* 0x000000ffff577224 */ /* 0x000fe400078e0087 */
[----:B------:R-:W-:Y:S02]  /*83f0*/  IMAD.MOV.U32 R2, RZ, RZ, R39 ;  /* 0x000000ffff027224 */ /* 0x000fe400078e0027 */
[----:B------:R-:W-:Y:S02]  /*8400*/  IMAD.MOV.U32 R234, RZ, RZ, R59 ;  /* 0x000000ffffea7224 */ /* 0x000fe400078e003b */
[----:B------:R-:W-:Y:S02]  /*8410*/  IMAD.MOV.U32 R230, RZ, RZ, R87 ;  /* 0x000000ffffe67224 */ /* 0x000fe400078e0057 */
[----:B------:R-:W-:Y:S01]  /*8420*/  IMAD.MOV.U32 R229, RZ, RZ, R109 ;  /* 0x000000ffffe57224 */ /* 0x000fe200078e006d */
[----:B-1----:R-:W-:Y:S01]  /*8430*/  HMMA.16816.F32.BF16 R120, R16, R4, R224 ;  /* 0x000000041078723c */ /* 0x002fe200000418e0 */
[----:B------:R-:W-:-:S02]  /*8440*/  IMAD.MOV.U32 R224, RZ, RZ, R84 ;  /* 0x000000ffffe07224 */ /* 0x000fc400078e0054 */
[----:B------:R-:W-:Y:S02]  /*8450*/  IMAD.MOV.U32 R84, RZ, RZ, R132 ;  /* 0x000000ffff547224 */ /* 0x000fe400078e0084 */
[----:B------:R-:W-:Y:S02]  /*8460*/  IMAD.MOV.U32 R225, RZ, RZ, R36 ;  /* 0x000000ffffe17224 */ /* 0x000fe400078e0024 */
[----:B------:R-:W-:Y:S01]  /*8470*/  IMAD.MOV.U32 R226, RZ, RZ, R37 ;  /* 0x000000ffffe27224 */ /* 0x000fe200078e0025 */
[----:B------:R-:W-:Y:S01]  /*8480*/  HMMA.16816.F32.BF16 R132, R16, R6, R220 ;  /* 0x000000061084723c */ /* 0x000fe200000418dc */
[----:B------:R-:W1:Y:S01]  /*8490*/  LDSM.16.MT88.4 R4, [R128+0x1000] ;  /* 0x001000008004783b */ /* 0x000e620000004200 */
[----:B------:R-:W-:Y:S02]  /*84a0*/  IMAD.MOV.U32 R223, RZ, RZ, R38 ;  /* 0x000000ffffdf7224 */ /* 0x000fe400078e0026 */
[----:B------:R-:W-:Y:S02]  /*84b0*/  IMAD.MOV.U32 R227, RZ, RZ, R61 ;  /* 0x000000ffffe37224 */ /* 0x000fe400078e003d */
[----:B------:R-:W-:-:S02]  /*84c0*/  IMAD.MOV.U32 R221, RZ, RZ, R81 ;  /* 0x000000ffffdd7224 */ /* 0x000fc400078e0051 */
[----:B------:R-:W-:Y:S02]  /*84d0*/  IMAD.MOV.U32 R222, RZ, RZ, R82 ;  /* 0x000000ffffde7224 */ /* 0x000fe400078e0052 */
[----:B------:R-:W-:Y:S01]  /*84e0*/  IMAD.MOV.U32 R220, RZ, RZ, R83 ;  /* 0x000000ffffdc7224 */ /* 0x000fe200078e0053 */
[C---:B-1----:R-:W-:Y:S08]  /*84f0*/  HMMA.16816.F32.BF16 R172, R16.reuse, R4, R172 ;  /* 0x0000000410ac723c */ /* 0x042ff000000418ac */
[C---:B------:R-:W-:Y:S01]  /*8500*/  HMMA.16816.F32.BF16 R184, R16.reuse, R6, R184 ;  /* 0x0000000610b8723c */ /* 0x040fe200000418b8 */
[----:B------:R-:W1:Y:S07]  /*8510*/  LDSM.16.MT88.4 R4, [R124+0xf000] ;  /* 0x00f000007c04783b */ /* 0x000e6e0000004200 */
        /* <DEDUP_REMOVED lines=11> */
[----:B------:R2:W3:Y:S02]  /*85d0*/  LDSM.16.MT88.4 R80, [R0+0x11800] ;  /* 0x011800000050783b */ /* 0x0004e40000004200 */
[----:B--2---:R-:W-:-:S04]  /*85e0*/  LOP3.LUT R0, R125, 0xffff, RZ, 0xc0, !PT ;  /* 0x0000ffff7d007812 */ /* 0x004fc800078ec0ff */
[----:B------:R-:W-:Y:S02]  /*85f0*/  ISETP.LE.U32.AND P6, PT, R0, UR4, PT ;  /* 0x0000000400007c0c */ /* 0x000fe4000bfc3070 */
[----:B------:R-:W-:Y:S01]  /*8600*/  PRMT R0, R32, 0x7770, RZ ;  /* 0x0000777020007816 */ /* 0x000fe200000000ff */
[C---:B-1----:R-:W-:Y:S01]  /*8610*/  HMMA.16816.F32.BF16 R84, R16.reuse, R4, R208 ;  /* 0x000000041054723c */ /* 0x042fe200000418d0 */
[----:B------:R-:W-:Y:S02]  /*8620*/  IMAD.MOV.U32 R209, RZ, RZ, R63 ;  /* 0x000000ffffd17224 */ /* 0x000fe400078e003f */
[----:B------:R-:W-:Y:S01]  /*8630*/  ISETP.LE.U32.AND P5, PT, R0, UR4, PT ;  /* 0x0000000400007c0c */ /* 0x000fe2000bfa3070 */
[----:B------:R-:W-:Y:S01]  /*8640*/  IMAD.MOV.U32 R211, RZ, RZ, R2 ;  /* 0x000000ffffd37224 */ /* 0x000fe200078e0002 */
[----:B------:R-:W-:Y:S01]  /*8650*/  PRMT R2, R54, 0x7770, RZ ;  /* 0x0000777036027816 */ /* 0x000fe200000000ff */
[----:B------:R-:W-:Y:S02]  /*8660*/  IMAD.MOV.U32 R208, RZ, RZ, R88 ;  /* 0x000000ffffd07224 */ /* 0x000fe400078e0058 */
[----:B------:R-:W-:Y:S01]  /*8670*/  IMAD.MOV.U32 R210, RZ, RZ, R89 ;  /* 0x000000ffffd27224 */ /* 0x000fe200078e0059 */
[----:B------:R-:W-:Y:S01]  /*8680*/  HMMA.16816.F32.BF16 R140, R16, R6, R140 ;  /* 0x00000006108c723c */ /* 0x000fe2000004188c */
[----:B------:R-:W1:Y:S01]  /*8690*/  LDSM.16.MT88.4 R4, [R128+0x3000] ;  /* 0x003000008004783b */ /* 0x000e620000004200 */
[----:B------:R-:W-:Y:S01]  /*86a0*/  @!P6 HFMA2.BF16_V2 R238, -RZ.H0_H0, RZ.H0_H0, -R136.H0_H0 ;  /* 0x200000ffffeee231 */ /* 0x000fe20000340988 */
[----:B------:R-:W-:-:S04]  /*86b0*/  ISETP.LE.U32.AND P1, PT, R2, UR4, PT ;  /* 0x0000000402007c0c */ /* 0x000fc8000bf23070 */
[----:B------:R-:W-:Y:S01]  /*86c0*/  @!P6 PRMT R136, R238, 0x5410, RZ ;  /* 0x00005410ee88e816 */ /* 0x000fe200000000ff */
[----:B------:R-:W-:Y:S01]  /*86d0*/  @!P5 HFMA2.BF16_V2 R247, -RZ.H0_H0, RZ.H0_H0, -R15.H0_H0 ;  /* 0x200000fffff7d231 */ /* 0x000fe2000034090f */
[----:B------:R-:W-:Y:S01]  /*86e0*/  ISETP.GT.U32.AND P6, PT, R163, UR4, PT ;  /* 0x00000004a3007c0c */ /* 0x000fe2000bfc4070 */
[----:B---3--:R-:W-:Y:S03]  /*86f0*/  HMMA.16816.F32.BF16 R76, R96, R80, R76 ;  /* 0x00000050604c723c */ /* 0x008fe6000004184c */
[----:B------:R-:W-:-:S03]  /*8700*/  @!P5 PRMT R15, R247, 0x5410, RZ ;  /* 0x00005410f70fd816 */ /* 0x000fc600000000ff */
[----:B------:R-:W-:Y:S02]  /*8710*/  @!P1 HFMA2.BF16_V2 R239, -RZ.H0_H0, RZ.H0_H0, -R92.H0_H0 ;  /* 0x200000ffffef9231 */ /* 0x000fe4000034095c */
[----:B------:R-:W-:Y:S03]  /*8720*/  HMMA.16816.F32.BF16 R80, R96, R82, R24 ;  /* 0x000000526050723c */ /* 0x000fe60000041818 */
[----:B------:R-:W-:Y:S01]  /*8730*/  @!P1 PRMT R92, R239, 0x5410, RZ ;  /* 0x00005410ef5c9816 */ /* 0x000fe200000000ff */
[----:B------:R-:W-:Y:S01]  /*8740*/  @P6 HFMA2.BF16_V2 R240, -RZ.H0_H0, RZ.H0_H0, -R95.H0_H0 ;  /* 0x200000fffff06231 */ /* 0x000fe2000034095f */
[----:B------:R-:W-:-:S04]  /*8750*/  ISETP.LE.U32.AND P1, PT, R34, UR4, PT ;  /* 0x0000000422007c0c */ /* 0x000fc8000bf23070 */
[----:B------:R-:W-:Y:S02]  /*8760*/  @P6 PRMT R95, R240, 0x5410, RZ ;  /* 0x00005410f05f6816 */ /* 0x000fe400000000ff */
[----:B------:R-:W-:-:S07]  /*8770*/  ISETP.LE.U32.AND P6, PT, R53, UR4, PT ;  /* 0x0000000435007c0c */ /* 0x000fce000bfc3070 */
[----:B------:R-:W-:Y:S01]  /*8780*/  @!P1 HFMA2.BF16_V2 R244, -RZ.H0_H0, RZ.H0_H0, -R21.H0_H0 ;  /* 0x200000fffff49231 */ /* 0x000fe20000340915 */
[C---:B-1----:R-:W-:Y:S05]  /*8790*/  HMMA.16816.F32.BF16 R176, R16.reuse, R4, R176 ;  /* 0x0000000410b0723c */ /* 0x042fea00000418b0 */
[----:B------:R-:W-:Y:S01]  /*87a0*/  @!P6 HFMA2.BF16_V2 R245, -RZ.H0_H0, RZ.H0_H0, -R20.H0_H0 ;  /* 0x200000fffff5e231 */ /* 0x000fe20000340914 */
[----:B------:R-:W-:Y:S02]  /*87b0*/  @!P1 PRMT R21, R244, 0x5410, RZ ;  /* 0x00005410f4159816 */ /* 0x000fe400000000ff */
[----:B------:R-:W-:Y:S02]  /*87c0*/  ISETP.GT.U32.AND P1, PT, R64, UR4, PT ;  /* 0x0000000440007c0c */ /* 0x000fe4000bf24070 */
[----:B------:R-:W-:Y:S01]  /*87d0*/  @!P6 PRMT R20, R245, 0x5410, RZ ;  /* 0x00005410f514e816 */ /* 0x000fe200000000ff */
[----:B------:R-:W-:Y:S01]  /*87e0*/  HMMA.16816.F32.BF16 R180, R16, R6, R180 ;  /* 0x0000000610b4723c */ /* 0x000fe200000418b4 */
[----:B------:R-:W1:Y:S09]  /*87f0*/  LDSM.16.MT88.4 R4, [R124+0x11000] ;  /* 0x011000007c04783b */ /* 0x000e720000004200 */
[----:B------:R-:W-:-:S05]  /*8800*/  @P1 HFMA2.BF16_V2 R248, -RZ.H0_H0, RZ.H0_H0, -R12.H0_H0 ;  /* 0x200000fffff81231 */ /* 0x000fca000034090c */
[----:B------:R-:W-:Y:S01]  /*8810*/  @P1 PRMT R12, R248, 0x5410, RZ ;  /* 0x00005410f80c1816 */ /* 0x000fe200000000ff */
[C---:B-1----:R-:W-:Y:S08]  /*8820*/  HMMA.16816.F32.BF16 R68, R16.reuse, R4, R68 ;  /* 0x000000041044723c */ /* 0x042ff00000041844 */
[----:B------:R-:W-:Y:S01]  /*8830*/  HMMA.16816.F32.BF16 R60, R16, R6, R164 ;  /* 0x00000006103c723c */ /* 0x000fe200000418a4 */
[----:B------:R-:W1:Y:S11]  /*8840*/  LDSM.16.MT88.4 R4, [R52+0x5000] ;  /* 0x005000003404783b */ /* 0x000e760000004200 */
[C---:B------:R-:W-:Y:S08]  /*8850*/  HMMA.16816.F32.BF16 R68, R96.reuse, R72, R68 ;  /* 0x000000486044723c */ /* 0x040ff00000041844 */
[----:B------:R-:W-:Y:S08]  /*8860*/  HMMA.16816.F32.BF16 R72, R96, R74, R60 ;  /* 0x0000004a6048723c */ /* 0x000ff0000004183c */
[C---:B-1----:R-:W-:Y:S08]  /*8870*/  HMMA.16816.F32.BF16 R144, R16.reuse, R4, R144 ;  /* 0x000000041090723c */ /* 0x042ff00000041890 */
[C---:B------:R-:W-:Y:S01]  /*8880*/  HMMA.16816.F32.BF16 R148, R16.reuse, R6, R148 ;  /* 0x000000061094723c */ /* 0x040fe20000041894 */
[----:B------:R-:W1:Y:S07]  /*8890*/  LDSM.16.MT88.4 R4, [R128+0x5000] ;  /* 0x005000008004783b */ /* 0x000e6e0000004200 */
[----:B-1----:R-:W-:Y:S01]  /*88a0*/  HMMA.16816.F32.BF16 R164, R16, R4, R40 ;  /* 0x0000000410a4723c */ /* 0x002fe20000041828 */
[----:B------:R-:W-:Y:S01]  /*88b0*/  IMAD.MOV.U32 R5, RZ, RZ, R111 ;  /* 0x000000ffff057224 */ /* 0x000fe200078e006f */
[----:B------:R-:W1:Y:S01]  /*88c0*/  LDSM.16.MT88.4 R40, [R124+0xf800] ;  /* 0x00f800007c28783b */ /* 0x000e620000004200 */
[----:B------:R-:W-:-:S02]  /*88d0*/  IMAD.MOV.U32 R4, RZ, RZ, R108 ;  /* 0x000000ffff047224 */ /* 0x000fc400078e006c */
[----:B------:R-:W-:Y:S01]  /*88e0*/  FADD.FTZ R2, R208, R5 ;  /* 0x00000005d0027221 */ /* 0x000fe20000010000 */
[----:B------:R-:W-:Y:S02]  /*88f0*/  LDSM.16.MT88.4 R108, [R124+0xd800] ;  /* 0x00d800007c6c783b */ /* 0x000fe40000004200 */
[----:B------:R-:W-:Y:S01]  /*8900*/  HMMA.16816.F32.BF16 R28, R16, R6, R28 ;  /* 0x00000006101c723c */ /* 0x000fe2000004181c */
[----:B------:R-:W-:Y:S01]  /*8910*/  IMAD.MOV.U32 R7, RZ, RZ, R90 ;  /* 0x000000ffff077224 */ /* 0x000fe200078e005a */
[----:B------:R-:W2:Y:S01]  /*8920*/  LDSM.16.MT88.4 R124, [R52+0x1800] ;  /* 0x00180000347c783b */ /* 0x000ea20000004200 */
[----:B------:R-:W-:Y:S02]  /*8930*/  FADD.FTZ R2, R210, R2 ;  /* 0x00000002d2027221 */ /* 0x000fe40000010000 */
[----:B------:R-:W-:Y:S01]  /*8940*/  FADD.FTZ R0, R4, R7 ;  /* 0x0000000704007221 */ /* 0x000fe20000010000 */
[----:B------:R-:W-:Y:S01]  /*8950*/  LDSM.16.MT88.4 R88, [R52+0x5800] ;  /* 0x005800003458783b */ /* 0x000fe20000004200 */
[----:B------:R-:W-:-:S02]  /*8960*/  FADD.FTZ R2, R212, R2 ;  /* 0x00000002d4027221 */ /* 0x000fc40000010000 */
[----:B------:R-:W-:Y:S02]  /*8970*/  FADD.FTZ R0, R209, R0 ;  /* 0x00000000d1007221 */ /* 0x000fe40000010000 */
[----:B------:R-:W-:Y:S02]  /*8980*/  FADD.FTZ R2, R214, R2 ;  /* 0x00000002d6027221 */ /* 0x000fe40000010000 */
[----:B------:R-:W-:Y:S01]  /*8990*/  FADD.FTZ R4, R211, R0 ;  /* 0x00000000d3047221 */ /* 0x000fe20000010000 */
[----:B------:R-:W-:Y:S01]  /*89a0*/  LOP3.LUT R0, R65, 0xffff, RZ, 0xc0, !PT ;  /* 0x0000ffff41007812 */ /* 0x000fe200078ec0ff */
[----:B------:R-:W-:Y:S01]  /*89b0*/  FADD.FTZ R2, R216, R2 ;  /* 0x00000002d8027221 */ /* 0x000fe20000010000 */
[----:B------:R-:W3:Y:S02]  /*89c0*/  LDSM.16.MT88.4 R64, [R128+0x3800] ;  /* 0x003800008040783b */ /* 0x000ee40000004200 */
[----:B------:R-:W-:Y:S01]  /*89d0*/  ISETP.LE.U32.AND P6, PT, R0, UR4, PT ;  /* 0x0000000400007c0c */ /* 0x000fe2000bfc3070 */
[----:B------:R-:W-:Y:S01]  /*89e0*/  FADD.FTZ R0, R213, R4 ;  /* 0x00000004d5007221 */ /* 0x000fe20000010000 */
[----:B------:R-:W-:-:S03]  /*89f0*/  FADD.FTZ R2, R218, R2 ;  /* 0x00000002da027221 */ /* 0x000fc60000010000 */
[----:B------:R-:W-:Y:S01]  /*8a00*/  FADD.FTZ R6, R215, R0 ;  /* 0x00000000d7067221 */ /* 0x000fe20000010000 */
[----:B------:R-:W-:Y:S02]  /*8a10*/  IMAD.U32 R0, RZ, RZ, UR24 ;  /* 0x00000018ff007e24 */ /* 0x000fe4000f8e00ff */
[----:B------:R-:W-:Y:S02]  /*8a20*/  FADD.FTZ R2, R220, R2 ;  /* 0x00000002dc027221 */ /* 0x000fe40000010000 */
[----:B------:R-:W-:-:S04]  /*8a30*/  IMAD.WIDE R4, R0, 0x2, R194 ;  /* 0x0000000200047825 */ /* 0x000fc800078e02c2 */
[----:B------:R-:W-:Y:S01]  /*8a40*/  FADD.FTZ R0, R217, R6 ;  /* 0x00000006d9007221 */ /* 0x000fe20000010000 */
[----:B------:R-:W-:Y:S01]  /*8a50*/  FADD.FTZ R2, R222, R2 ;  /* 0x00000002de027221 */ /* 0x000fe20000010000 */
[----:B------:R-:W-:Y:S01]  /*8a60*/  @!P6 HFMA2.BF16_V2 R250, -RZ.H0_H0, RZ.H0_H0, -R22.H0_H0 ;  /* 0x200000fffffae231 */ /* 0x000fe20000340916 */
[----:B------:R-:W-:Y:S01]  /*8a70*/  IADD3 R222, P1, PT, R194, -0x80, RZ ;  /* 0xffffff80c2de7810 */ /* 0x000fe20007f3e0ff */
[----:B------:R-:W-:Y:S01]  /*8a80*/  FADD.FTZ R0, R219, R0 ;  /* 0x00000000db007221 */ /* 0x000fe20000010000 */
[C---:B-1----:R-:W-:Y:S01]  /*8a90*/  HMMA.16816.F32.BF16 R36, R96.reuse, R40, R36 ;  /* 0x000000286024723c */ /* 0x042fe20000041824 */
[----:B------:R-:W-:Y:S01]  /*8aa0*/  FADD.FTZ R2, R224, R2 ;  /* 0x00000002e0027221 */ /* 0x000fe20000010000 */
[----:B------:R-:W-:Y:S01]  /*8ab0*/  STG.E.U16 desc[UR26][R4.64], R130 ;  /* 0x0000008204007986 */ /* 0x000fe2000c10151a */
[----:B------:R-:W-:Y:S01]  /*8ac0*/  FADD.FTZ R0, R221, R0 ;  /* 0x00000000dd007221 */ /* 0x000fe20000010000 */
[----:B------:R-:W-:Y:S01]  /*8ad0*/  @!P6 PRMT R22, R250, 0x5410, RZ ;  /* 0x00005410fa16e816 */ /* 0x000fe200000000ff */
[----:B------:R-:W-:Y:S01]  /*8ae0*/  FADD.FTZ R2, R226, R2 ;  /* 0x00000002e2027221 */ /* 0x000fe20000010000 */
[----:B------:R-:W-:Y:S01]  /*8af0*/  STG.E.U16 desc[UR26][R4.64+0x2], R152 ;  /* 0x0000029804007986 */ /* 0x000fe2000c10151a */
[----:B------:R-:W-:Y:S01]  /*8b00*/  FADD.FTZ R0, R223, R0 ;  /* 0x00000000df007221 */ /* 0x000fe20000010000 */
[C---:B------:R-:W-:Y:S01]  /*8b10*/  HMMA.16816.F32.BF16 R40, R96.reuse, R42, R56 ;  /* 0x0000002a6028723c */ /* 0x040fe20000041838 */
[----:B------:R-:W-:Y:S01]  /*8b20*/  FADD.FTZ R2, R228, R2 ;  /* 0x00000002e4027221 */ /* 0x000fe20000010000 */
[----:B------:R-:W1:Y:S01]  /*8b30*/  LDSM.16.MT88.4 R56, [R52+0x3800] ;  /* 0x003800003438783b */ /* 0x000e620000004200 */
[----:B------:R-:W-:Y:S01]  /*8b40*/  FADD.FTZ R0, R225, R0 ;  /* 0x00000000e1007221 */ /* 0x000fe20000010000 */
[----:B------:R-:W-:Y:S01]  /*8b50*/  IADD3.X R221, PT, PT, R195, -0x1, RZ, P1, !PT ;  /* 0xffffffffc3dd7810 */ /* 0x000fe20000ffe4ff */
[----:B------:R-:W-:Y:S01]  /*8b60*/  FADD.FTZ R2, R230, R2 ;  /* 0x00000002e6027221 */ /* 0x000fe20000010000 */
[----:B------:R-:W-:Y:S01]  /*8b70*/  STG.E.U16 desc[UR26][R194.64+0x10], R139 ;  /* 0x0000108bc2007986 */ /* 0x000fe2000c10151a */
[----:B------:R-:W-:Y:S01]  /*8b80*/  FADD.FTZ R0, R227, R0 ;  /* 0x00000000e3007221 */ /* 0x000fe20000010000 */
[----:B--2---:R-:W-:Y:S01]  /*8b90*/  HMMA.16816.F32.BF16 R120, R96, R124, R120 ;  /* 0x0000007c6078723c */ /* 0x004fe20000041878 */
[----:B------:R-:W-:Y:S01]  /*8ba0*/  FADD.FTZ R2, R232, R2 ;  /* 0x00000002e8027221 */ /* 0x000fe20000010000 */
[----:B------:R-:W-:Y:S01]  /*8bb0*/  STG.E.U16 desc[UR26][R194.64+0x12], R138 ;  /* 0x0000128ac2007986 */ /* 0x000fe2000c10151a */
[----:B------:R-:W-:-:S02]  /*8bc0*/  FADD.FTZ R0, R229, R0 ;  /* 0x00000000e5007221 */ /* 0x000fc40000010000 */
[----:B------:R-:W-:Y:S01]  /*8bd0*/  FADD.FTZ R2, R234, R2 ;  /* 0x00000002ea027221 */ /* 0x000fe20000010000 */
[----:B------:R-:W-:Y:S01]  /*8be0*/  STG.E.U16 desc[UR26][R4.64+0x10], R156 ;  /* 0x0000109c04007986 */ /* 0x000fe2000c10151a */
[----:B------:R-:W-:Y:S01]  /*8bf0*/  FADD.FTZ R0, R231, R0 ;  /* 0x00000000e7007221 */ /* 0x000fe20000010000 */
[----:B------:R-:W-:Y:S01]  /*8c00*/  HMMA.16816.F32.BF16 R104, R96, R108, R104 ;  /* 0x0000006c6068723c */ /* 0x000fe20000041868 */
[----:B------:R-:W-:Y:S01]  /*8c10*/  FADD.FTZ R242, R235, R2 ;  /* 0x00000002ebf27221 */ /* 0x000fe20000010000 */
[----:B------:R-:W-:Y:S01]  /*8c20*/  STG.E.U16 desc[UR26][R4.64+0x12], R154 ;  /* 0x0000129a04007986 */ /* 0x000fe2000c10151a */
[----:B------:R-:W-:-:S03]  /*8c30*/  FADD.FTZ R0, R233, R0 ;  /* 0x00000000e9007221 */ /* 0x000fc60000010000 */
[----:B------:R-:W-:Y:S01]  /*8c40*/  STG.E.U16 desc[UR26][R194.64+0x20], R155 ;  /* 0x0000209bc2007986 */ /* 0x000fe2000c10151a */
[----:B------:R-:W-:Y:S01]  /*8c50*/  FADD.FTZ R188, R252, R0 ;  /* 0x00000000fcbc7221 */ /* 0x000fe20000010000 */
[C---:B------:R-:W-:Y:S02]  /*8c60*/  HMMA.16816.F32.BF16 R124, R96.reuse, R126, R132 ;  /* 0x0000007e607c723c */ /* 0x040fe40000041884 */
[----:B------:R-:W2:Y:S04]  /*8c70*/  LDSM.16.MT88.4 R132, [R128+0x1800] ;  /* 0x001800008084783b */ /* 0x000ea80000004200 */
[----:B------:R-:W-:Y:S02]  /*8c80*/  STG.E.U16 desc[UR26][R194.64+0x22], R153 ;  /* 0x00002299c2007986 */ /* 0x000fe4000c10151a */
[C---:B------:R-:W-:Y:S02]  /*8c90*/  HMMA.16816.F32.BF16 R108, R96.reuse, R110, R8 ;  /* 0x0000006e606c723c */ /* 0x040fe40000041808 */
[----:B------:R2:W4:Y:S04]  /*8ca0*/  LDSM.16.MT88.4 R8, [R128+0x5800] ;  /* 0x005800008008783b */ /* 0x0005280000004200 */
[----:B------:R-:W-:Y:S02]  /*8cb0*/  STG.E.U16 desc[UR26][R4.64+0x20], R162 ;  /* 0x000020a204007986 */ /* 0x000fe4000c10151a */
[C---:B---3--:R-:W-:Y:S02]  /*8cc0*/  HMMA.16816.F32.BF16 R60, R96.reuse, R64, R176 ;  /* 0x00000040603c723c */ /* 0x048fe400000418b0 */
[----:B------:R-:W-:Y:S04]  /*8cd0*/  STG.E.U16 desc[UR26][R4.64+0x22], R160 ;  /* 0x000022a004007986 */ /* 0x000fe8000c10151a */
[----:B------:R-:W-:Y:S02]  /*8ce0*/  STG.E.U16 desc[UR26][R194.64+0x30], R161 ;  /* 0x000030a1c2007986 */ /* 0x000fe4000c10151a */
[C---:B-1----:R-:W-:Y:S02]  /*8cf0*/  HMMA.16816.F32.BF16 R52, R96.reuse, R56, R84 ;  /* 0x000000386034723c */ /* 0x042fe40000041854 */
[----:B------:R-:W-:Y:S04]  /*8d00*/  STG.E.U16 desc[UR26][R194.64+0x32], R159 ;  /* 0x0000329fc2007986 */ /* 0x000fe8000c10151a */
[----:B------:R-:W-:Y:S02]  /*8d10*/  STG.E.U16 desc[UR26][R4.64+0x30], R158 ;  /* 0x0000309e04007986 */ /* 0x000fe4000c10151a */
[C---:B------:R-:W-:Y:S02]  /*8d20*/  HMMA.16816.F32.BF16 R84, R96.reuse, R88, R144 ;  /* 0x000000586054723c */ /* 0x040fe40000041890 */
[----:B------:R-:W-:Y:S04]  /*8d30*/  STG.E.U16 desc[UR26][R4.64+0x32], R157 ;  /* 0x0000329d04007986 */ /* 0x000fe8000c10151a */
[----:B------:R-:W-:Y:S02]  /*8d40*/  STG.E.U16 desc[UR26][R194.64+0x40], R137 ;  /* 0x00004089c2007986 */ /* 0x000fe4000c10151a */
[C---:B------:R-:W-:Y:S02]  /*8d50*/  HMMA.16816.F32.BF16 R56, R96.reuse, R58, R140 ;  /* 0x0000003a6038723c */ /* 0x040fe4000004188c */
[----:B------:R-:W-:Y:S04]  /*8d60*/  STG.E.U16 desc[UR26][R194.64+0x42], R136 ;  /* 0x00004288c2007986 */ /* 0x000fe8000c10151a */
[----:B------:R-:W-:Y:S02]  /*8d70*/  STG.E.U16 desc[UR26][R4.64+0x40], R102 ;  /* 0x0000406604007986 */ /* 0x000fe4000c10151a */
[C---:B--2---:R-:W-:Y:S02]  /*8d80*/  HMMA.16816.F32.BF16 R128, R96.reuse, R132, R172 ;  /* 0x000000846080723c */ /* 0x044fe400000418ac */
[----:B------:R-:W-:Y:S04]  /*8d90*/  STG.E.U16 desc[UR26][R4.64+0x42], R94 ;  /* 0x0000425e04007986 */ /* 0x000fe8000c10151a */
[----:B------:R-:W-:Y:S02]  /*8da0*/  STG.E.U16 desc[UR26][R194.64+0x50], R92 ;  /* 0x0000505cc2007986 */ /* 0x000fe4000c10151a */
[C---:B------:R-:W-:Y:S02]  /*8db0*/  HMMA.16816.F32.BF16 R88, R96.reuse, R90, R148 ;  /* 0x0000005a6058723c */ /* 0x040fe40000041894 */
[----:B------:R-:W-:Y:S04]  /*8dc0*/  STG.E.U16 desc[UR26][R194.64+0x52], R103 ;  /* 0x00005267c2007986 */ /* 0x000fe8000c10151a */
[----:B------:R-:W-:Y:S02]  /*8dd0*/  STG.E.U16 desc[UR26][R4.64+0x50], R95 ;  /* 0x0000505f04007986 */ /* 0x000fe4000c10151a */
[C---:B------:R-:W-:Y:S02]  /*8de0*/  HMMA.16816.F32.BF16 R132, R96.reuse, R134, R184 ;  /* 0x000000866084723c */ /* 0x040fe400000418b8 */
[----:B------:R4:W-:Y:S04]  /*8df0*/  STG.E.U16 desc[UR26][R4.64+0x52], R93 ;  /* 0x0000525d04007986 */ /* 0x0009e8000c10151a */
[----:B------:R1:W-:Y:S02]  /*8e00*/  STG.E.U16 desc[UR26][R194.64+0x60], R23 ;  /* 0x00006017c2007986 */ /* 0x0003e4000c10151a */
[C---:B------:R-:W-:Y:S02]  /*8e10*/  HMMA.16816.F32.BF16 R64, R96.reuse, R66, R180 ;  /* 0x000000426040723c */ /* 0x040fe400000418b4 */
[----:B------:R1:W-:Y:S04]  /*8e20*/  STG.E.U16 desc[UR26][R194.64+0x62], R22 ;  /* 0x00006216c2007986 */ /* 0x0003e8000c10151a */
[----:B------:R1:W-:Y:S04]  /*8e30*/  STG.E.U16 desc[UR26][R4.64+0x60], R21 ;  /* 0x0000601504007986 */ /* 0x0003e8000c10151a */
[----:B------:R1:W-:Y:S04]  /*8e40*/  STG.E.U16 desc[UR26][R4.64+0x62], R20 ;  /* 0x0000621404007986 */ /* 0x0003e8000c10151a */
[----:B------:R1:W-:Y:S04]  /*8e50*/  STG.E.U16 desc[UR26][R194.64+0x70], R15 ;  /* 0x0000700fc2007986 */ /* 0x0003e8000c10151a */
[----:B------:R1:W-:Y:S01]  /*8e60*/  STG.E.U16 desc[UR26][R194.64+0x72], R14 ;  /* 0x0000720ec2007986 */ /* 0x0003e2000c10151a */
[C---:B----4-:R-:W-:Y:S03]  /*8e70*/  HMMA.16816.F32.BF16 R92, R96.reuse, R8, R164 ;  /* 0x00000008605c723c */ /* 0x050fe600000418a4 */
[----:B------:R1:W-:Y:S04]  /*8e80*/  STL [R1+0x68], R242 ;  /* 0x000068f201007387 */ /* 0x0003e80000100800 */
[----:B------:R1:W-:Y:S01]  /*8e90*/  STG.E.U16 desc[UR26][R4.64+0x70], R13 ;  /* 0x0000700d04007986 */ /* 0x0003e2000c10151a */
[----:B------:R-:W-:Y:S03]  /*8ea0*/  HMMA.16816.F32.BF16 R96, R96, R10, R28 ;  /* 0x0000000a6060723c */ /* 0x000fe6000004181c */
[----:B------:R1:W-:Y:S04]  /*8eb0*/  STG.E.U16 desc[UR26][R4.64+0x72], R12 ;  /* 0x0000720c04007986 */ /* 0x0003e8000c10151a */
[----:B------:R1:W-:Y:S01]  /*8ec0*/  STL [R1+0x6c], R188 ;  /* 0x00006cbc01007387 */ /* 0x0003e20000100800 */
[----:B------:R-:W-:-:S12]  /*8ed0*/  BRA.U !UP0, `(.L_x_1700) ;  /* 0x0000006508387547 */ /* 0x000fd8000b800000 */
[----:B------:R-:W2:Y:S04]  /*8ee0*/  LDL R233, [R1+0x60] ;  /* 0x0000600001e97983 */ /* 0x000ea80000100800 */
[----:B------:R-:W3:Y:S04]  /*8ef0*/  LDL R231, [R1+0x94] ;  /* 0x0000940001e77983 */ /* 0x000ee80000100800 */
[----:B------:R-:W4:Y:S04]  /*8f00*/  LDL R235, [R1+0x5c] ;  /* 0x00005c0001eb7983 */ /* 0x000f280000100800 */
[----:B------:R-:W5:Y:S04]  /*8f10*/  LDL R232, [R1+0x70] ;  /* 0x0000700001e87983 */ /* 0x000f680000100800 */
[----:B------:R-:W5:Y:S01]  /*8f20*/  LDL R234, [R1+0x74] ;  /* 0x0000740001ea7983 */ /* 0x000f620000100800 */
[----:B------:R-:W-:Y:S01]  /*8f30*/  UIADD3 UR15, UPT, UPT, UR23, -0x2, URZ ;  /* 0xfffffffe170f7890 */ /* 0x000fe2000fffe0ff */
[----:B------:R-:W1:Y:S01]  /*8f40*/  LDCU UR13, c[0x0][0x440] ;  /* 0x00008800ff0d77ac */ /* 0x000e620008000800 */
[----:B------:R-:W-:Y:S01]  /*8f50*/  IMAD.SHL.U32 R192, R193, 0x20, RZ ;  /* 0x00000020c1c07824 */ /* 0x000fe200078e00ff */
[----:B------:R-:W-:-:S04]  /*8f60*/  DEPBAR.LE SB0, 0x0 ;  /* 0x000080000000791a */ /* 0x000fc80000000000 */
[----:B------:R-:W-:Y:S02]  /*8f70*/  UIMAD.WIDE.U32 UR28, UR15, UR8, URZ ;  /* 0x000000080f1c72a5 */ /* 0x000fe4000f8e00ff */
[----:B------:R-:W-:Y:S02]  /*8f80*/  UIMAD UR15, UR15, UR9, URZ ;  /* 0x000000090f0f72a4 */ /* 0x000fe4000f8e02ff */
[----:B------:R-:W-:Y:S01]  /*8f90*/  USHF.L.U32 UR24, UR8, 0x4, URZ ;  /* 0x0000000408187899 */ /* 0x000fe200080006ff */
[----:B------:R-:W-:Y:S01]  /*8fa0*/  IMAD.SHL.U32 R230, R193, 0x40, RZ ;  /* 0x00000040c1e67824 */ /* 0x000fe200078e00ff */
[----:B------:R-:W-:Y:S01]  /*8fb0*/  UIADD3 UR18, UPT, UPT, UR29, UR15, URZ ;  /* 0x0000000f1d127290 */ /* 0x000fe2000fffe0ff */
[----:B------:R-:W-:Y:S01]  /*8fc0*/  SHF.R.U32.HI R191, RZ, 0x1, R193 ;  /* 0x00000001ffbf7819 */ /* 0x000fe200000116c1 */
[----:B------:R-:W-:Y:S01]  /*8fd0*/  USHF.L.U64.HI UR19, UR8, 0x4, UR9 ;  /* 0x0000000408137899 */ /* 0x000fe20008010209 */
[----:B------:R-:W-:Y:S01]  /*8fe0*/  LOP3.LUT R192, R192, 0x7c00, RZ, 0xc0, !PT ;  /* 0x00007c00c0c07812 */ /* 0x000fe200078ec0ff */
[----:B------:R-:W-:Y:S01]  /*8ff0*/  UIADD3 UR15, UPT, UPT, UR15, UR29, URZ ;  /* 0x0000001d0f0f7290 */ /* 0x000fe2000fffe0ff */
[----:B-1----:R-:W-:Y:S01]  /*9000*/  IMAD.U32 R4, RZ, RZ, UR28 ;  /* 0x0000001cff047e24 */ /* 0x002fe2000f8e00ff */
[----:B------:R-:W-:Y:S01]  /*9010*/  ULEA UR14, UP0, UR28, UR24, 0x6 ;  /* 0x000000181c0e7291 */ /* 0x000fe2000f8030ff */
[----:B------:R-:W-:Y:S01]  /*9020*/  IMAD.U32 R5, RZ, RZ, UR29 ;  /* 0x0000001dff057e24 */ /* 0x000fe2000f8e00ff */
[----:B------:R-:W-:Y:S01]  /*9030*/  LOP3.LUT R2, R191, 0x8, RZ, 0xc0, !PT ;  /* 0x00000008bf027812 */ /* 0x000fe200078ec0ff */
[----:B------:R-:W-:Y:S01]  /*9040*/  IMAD.U32 R0, RZ, RZ, UR18 ;  /* 0x00000012ff007e24 */ /* 0x000fe2000f8e00ff */
[----:B------:R-:W-:Y:S01]  /*9050*/  ULEA.HI.X UR15, UR28, UR19, UR15, 0x6, UP0 ;  /* 0x000000131c0f7291 */ /* 0x000fe200080f340f */
[----:B------:R-:W-:Y:S01]  /*9060*/  LOP3.LUT R5, R192, 0x200, R230, 0xf8, !PT ;  /* 0x00000200c0057812 */ /* 0x000fe200078ef8e6 */
[----:B------:R-:W-:Y:S01]  /*9070*/  IMAD.U32 R9, RZ, RZ, UR14 ;  /* 0x0000000eff097e24 */ /* 0x000fe2000f8e00ff */
[----:B------:R-:W-:Y:S01]  /*9080*/  ISETP.GE.AND P4, PT, R189, UR13, PT ;  /* 0x0000000dbd007c0c */ /* 0x000fe2000bf86270 */
[----:B------:R-:W-:-:S02]  /*9090*/  UIADD3 UR24, UP1, UPT, UR14, UR24, URZ ;  /* 0x000000180e187290 */ /* 0x000fc4000ff3e0ff */
[----:B------:R-:W-:Y:S02]  /*90a0*/  ULEA UR18, UP0, UR8, UR14, 0x5 ;  /* 0x0000000e08127291 */ /* 0x000fe4000f8028ff */
[----:B------:R-:W-:Y:S02]  /*90b0*/  UIADD3.X UR19, UPT, UPT, UR15, UR19, URZ, UP1, !UPT ;  /* 0x000000130f137290 */ /* 0x000fe40008ffe4ff */
[----:B------:R-:W-:Y:S01]  /*90c0*/  IMAD.U32 R7, RZ, RZ, UR24 ;  /* 0x00000018ff077e24 */ /* 0x000fe2000f8e00ff */
[----:B------:R-:W-:-:S06]  /*90d0*/  ULEA.HI.X UR8, UR8, UR15, UR9, 0x5, UP0 ;  /* 0x0000000f08087291 */ /* 0x000fcc00080f2c09 */
[----:B------:R-:W-:Y:S02]  /*90e0*/  IMAD.U32 R13, RZ, RZ, UR8 ;  /* 0x00000008ff0d7e24 */ /* 0x000fe4000f8e00ff */
[----:B------:R-:W-:-:S03]  /*90f0*/  IMAD.SHL.U32 R103, R193, 0x2, RZ ;  /* 0x00000002c1677824 */ /* 0x000fc600078e00ff */
[----:B------:R-:W1:Y:S01]  /*9100*/  LDCU UR8, c[0x0][0x504] ;  /* 0x0000a080ff0877ac */ /* 0x000e620008000800 */
[----:B------:R-:W-:Y:S01]  /*9110*/  BAR.SYNC.DEFER_BLOCKING 0x0 ;  /* 0x0000000000007b1d */ /* 0x000fe20000010000 */
[C---:B--2---:R-:W-:Y:S02]  /*9120*/  LEA R10, P1, R4.reuse, R233, 0x7 ;  /* 0x000000e9040a7211 */ /* 0x044fe400078238ff */
[----:B---3--:R-:W-:Y:S01]  /*9130*/  LOP3.LUT R12, R5, R231, R2, 0xf6, !PT ;  /* 0x000000e7050c7212 */ /* 0x008fe200078ef602 */
[----:B------:R-:W-:Y:S01]  /*9140*/  IMAD.U32 R2, RZ, RZ, UR15 ;  /* 0x0000000fff027e24 */ /* 0x000fe2000f8e00ff */
[----:B----4-:R-:W-:Y:S02]  /*9150*/  LEA.HI.X R11, R4, R235, R0, 0x7, P1 ;  /* 0x000000eb040b7211 */ /* 0x010fe400008f3c00 */
[C---:B------:R-:W-:Y:S02]  /*9160*/  LEA R8, P1, R9.reuse, R233, 0x1 ;  /* 0x000000e909087211 */ /* 0x040fe400078208ff */
[----:B-----5:R-:W-:Y:S01]  /*9170*/  ISETP.GE.AND P3, PT, R232, UR13, PT ;  /* 0x0000000de8007c0c */ /* 0x020fe2000bf66270 */
[----:B------:R-:W-:Y:S01]  /*9180*/  @!PT LDS RZ, [RZ] ;  /* 0x00000000fffff984 */ /* 0x000fe20000000800 */
[----:B------:R-:W-:Y:S01]  /*9190*/  @!PT LDS RZ, [RZ] ;  /* 0x00000000fffff984 */ /* 0x000fe20000000800 */
[----:B------:R-:W-:Y:S01]  /*91a0*/  @!PT LDS RZ, [RZ] ;  /* 0x00000000fffff984 */ /* 0x000fe20000000800 */
[----:B------:R-:W-:Y:S01]  /*91b0*/  @!P4 LDGSTS.E.BYPASS.LTC128B.128 [R197+0xc000], desc[UR26][R10.64] ;  /* 0x0c0000000ac5cfae */ /* 0x000fe2000b981a1a */
[----:B------:R-:W-:-:S02]  /*91c0*/  LEA.HI.X R9, R9, R235, R2, 0x1, P1 ;  /* 0x000000eb09097211 */ /* 0x000fc400008f0c02 */
[----:B------:R-:W-:Y:S01]  /*91d0*/  ISETP.GE.AND P1, PT, R234, UR13, PT ;  /* 0x0000000dea007c0c */ /* 0x000fe2000bf26270 */
[----:B------:R-:W-:Y:S01]  /*91e0*/  @P4 STS.128 [R197+0xc000], RZ ;  /* 0x00c000ffc5004388 */ /* 0x000fe20000000c00 */
[----:B------:R-:W-:Y:S01]  /*91f0*/  IMAD.U32 R0, RZ, RZ, UR19 ;  /* 0x00000013ff007e24 */ /* 0x000fe2000f8e00ff */
[----:B------:R-:W-:Y:S01]  /*9200*/  LEA R6, P6, R7, R233, 0x1 ;  /* 0x000000e907067211 */ /* 0x000fe200078c08ff */
[----:B------:R-:W-:-:S05]  /*9210*/  IMAD.U32 R5, RZ, RZ, UR18 ;  /* 0x00000012ff057e24 */ /* 0x000fca000f8e00ff */
        /* <DEDUP_REMOVED lines=59> */
[----:B--2---:R-:W-:Y:S04]  /*95d0*/  LDSM.16.M88.4 R8, [R2] ;  /* 0x000000000208783b */ /* 0x004fe80000000200 */
[----:B------:R-:W2:Y:S04]  /*95e0*/  LDSM.16.M88.4 R20, [R101+UR5+0x6000] ;  /* 0x006000056514783b */ /* 0x000ea80008000200 */
[----:B------:R-:W4:Y:S04]  /*95f0*/  LDSM.16.M88.4 R12, [R101+UR5+0x6800] ;  /* 0x00680005650c783b */ /* 0x000f280008000200 */
[----:B------:R-:W5:Y:S04]  /*9600*/  LDSM.16.M88.4 R28, [R101+UR5+0x7800] ;  /* 0x00780005651c783b */ /* 0x000f680008000200 */
[----:B------:R-:W1:Y:S01]  /*9610*/  LDSM.16.M88.4 R24, [R101+UR5+0x7000] ;  /* 0x007000056518783b */ /* 0x000e620008000200 */
[----:B---3--:R-:W-:-:S03]  /*9620*/  IMAD.MOV.U32 R5, RZ, RZ, 0x20 ;  /* 0x00000020ff057424 */ /* 0x008fc600078e00ff */
[----:B------:R-:W-:Y:S01]  /*9630*/  STL [R1+0x8c], R103 ;  /* 0x00008c6701007387 */ /* 0x000fe20000100800 */
[----:B------:R-:W-:Y:S01]  /*9640*/  VIADD R4, R101, UR5 ;  /* 0x0000000565047c36 */ /* 0x000fe20008000000 */
[----:B------:R-:W-:Y:S01]  /*9650*/  SEL R5, R5, 0xffffffe0, !P0 ;  /* 0xffffffe005057807 */ /* 0x000fe20004000000 */
[--C-:B------:R-:W-:Y:S01]  /*9660*/  IMAD.IADD R6, R251, 0x1, R2.reuse ;  /* 0x00000001fb067824 */ /* 0x100fe200078e0202 */
[----:B------:R-:W0:Y:S03]  /*9670*/  LDGDEPBAR ;  /* 0x00000000000079af */ /* 0x000e260000000000 */
[----:B------:R-:W-:Y:S02]  /*9680*/  IMAD.IADD R7, R5, 0x1, R2 ;  /* 0x0000000105077824 */ /* 0x000fe400078e0202 */
[----:B------:R-:W-:-:S03]  /*9690*/  IMAD.IADD R0, R4, 0x1, R5 ;  /* 0x0000000104007824 */ /* 0x000fc600078e0205 */
[----:B------:R-:W-:Y:S04]  /*96a0*/  LDSM.16.M88.4 R16, [R7] ;  /* 0x000000000710783b */ /* 0x000fe80000000200 */
[----:B------:R-:W3:Y:S04]  /*96b0*/  LDSM.16.M88.4 R140, [R0+0x6000] ;  /* 0x00600000008c783b */ /* 0x000ee80000000200 */
[----:B------:R-:W3:Y:S01]  /*96c0*/  LDSM.16.M88.4 R156, [R0+0x6800] ;  /* 0x00680000009c783b */ /* 0x000ee20000000200 */
[----:B------:R-:W-:Y:S01]  /*96d0*/  IMAD.IADD R4, R4, 0x1, R251 ;  /* 0x0000000104047824 */ /* 0x000fe200078e02fb */
[C---:B--2---:R-:W-:Y:S02]  /*96e0*/  HMMA.16816.F32.BF16 R32, R8.reuse, R20, RZ ;  /* 0x000000140820723c */ /* 0x044fe400000418ff */
[----:B------:R-:W2:Y:S04]  /*96f0*/  LDSM.16.M88.4 R164, [R0+0x7000] ;  /* 0x0070000000a4783b */ /* 0x000ea80000000200 */
[----:B------:R-:W2:Y:S02]  /*9700*/  LDSM.16.M88.4 R172, [R0+0x7800] ;  /* 0x0078000000ac783b */ /* 0x000ea40000000200 */
[C---:B----4-:R-:W-:Y:S02]  /*9710*/  HMMA.16816.F32.BF16 R136, R8.reuse, R12, RZ ;  /* 0x0000000c0888723c */ /* 0x050fe400000418ff */
[----:B------:R-:W-:Y:S04]  /*9720*/  LDSM.16.M88.4 R176, [R4+0x6000] ;  /* 0x0060000004b0783b */ /* 0x000fe80000000200 */
[----:B------:R-:W-:Y:S02]  /*9730*/  LDSM.16.M88.4 R212, [R4+0x6800] ;  /* 0x0068000004d4783b */ /* 0x000fe40000000200 */
[----:B------:R-:W-:Y:S02]  /*9740*/  HMMA.16816.F32.BF16 R144, R8, R14, RZ ;  /* 0x0000000e0890723c */ /* 0x000fe400000418ff */
[----:B------:R-:W4:Y:S01]  /*9750*/  LDSM.16.M88.4 R12, [R6] ;  /* 0x00000000060c783b */ /* 0x000f220000000200 */
[----:B------:R-:W-:-:S03]  /*9760*/  IMAD.IADD R102, R5, 0x1, R6 ;  /* 0x0000000105667824 */ /* 0x000fc600078e0206 */
[----:B------:R-:W4:Y:S02]  /*9770*/  LDSM.16.M88.4 R168, [R4+0x7000] ;  /* 0x0070000004a8783b */ /* 0x000f240000000200 */
[C---:B------:R-:W-:Y:S01]  /*9780*/  HMMA.16816.F32.BF16 R20, R8.reuse, R22, RZ ;  /* 0x000000160814723c */ /* 0x040fe200000418ff */
[----:B------:R-:W-:Y:S01]  /*9790*/  IMAD.IADD R5, R5, 0x1, R4 ;  /* 0x0000000105057824 */ /* 0x000fe200078e0204 */
[----:B------:R-:W4:Y:S04]  /*97a0*/  LDSM.16.M88.4 R180, [R4+0x7800] ;  /* 0x0078000004b4783b */ /* 0x000f280000000200 */
[----:B------:R-:W-:Y:S02]  /*97b0*/  LDSM.16.M88.4 R216, [R5+0x6800] ;  /* 0x0068000005d8783b */ /* 0x000fe40000000200 */
[C---:B-----5:R-:W-:Y:S02]  /*97c0*/  HMMA.16816.F32.BF16 R160, R8.reuse, R28, RZ ;  /* 0x0000001c08a0723c */ /* 0x060fe400000418ff */
[----:B------:R-:W-:Y:S04]  /*97d0*/  LDSM.16.M88.4 R208, [R5+0x6000] ;  /* 0x0060000005d0783b */ /* 0x000fe80000000200 */
[----:B------:R-:W-:Y:S02]  /*97e0*/  LDSM.16.M88.4 R184, [R5+0x7800] ;  /* 0x0078000005b8783b */ /* 0x000fe40000000200 */
[C---:B-1----:R-:W-:Y:S08]  /*97f0*/  HMMA.16816.F32.BF16 R148, R8.reuse, R24, RZ ;  /* 0x000000180894723c */ /* 0x042ff000000418ff */
[C---:B------:R-:W-:Y:S08]  /*9800*/  HMMA.16816.F32.BF16 R152, R8.reuse, R26, RZ ;  /* 0x0000001a0898723c */ /* 0x040ff000000418ff */
[----:B------:R-:W-:Y:S08]  /*9810*/  HMMA.16816.F32.BF16 R28, R8, R30, RZ ;  /* 0x0000001e081c723c */ /* 0x000ff000000418ff */
[C---:B---3--:R-:W-:Y:S08]  /*9820*/  HMMA.16816.F32.BF16 R24, R16.reuse, R140, R32 ;  /* 0x0000008c1018723c */ /* 0x048ff00000041820 */
[C---:B------:R-:W-:Y:S01]  /*9830*/  HMMA.16816.F32.BF16 R8, R16.reuse, R142, R20 ;  /* 0x0000008e1008723c */ /* 0x040fe20000041814 */
[----:B------:R-:W1:Y:S07]  /*9840*/  LDSM.16.M88.4 R20, [R102] ;  /* 0x000000006614783b */ /* 0x000e6e0000000200 */
[C---:B------:R-:W-:Y:S08]  /*9850*/  HMMA.16816.F32.BF16 R32, R16.reuse, R156, R136 ;  /* 0x0000009c1020723c */ /* 0x040ff00000041888 */
[C---:B------:R-:W-:Y:S08]  /*9860*/  HMMA.16816.F32.BF16 R140, R16.reuse, R158, R144 ;  /* 0x0000009e108c723c */ /* 0x040ff00000041890 */
[C---:B--2---:R-:W-:Y:S08]  /*9870*/  HMMA.16816.F32.BF16 R148, R16.reuse, R164, R148 ;  /* 0x000000a41094723c */ /* 0x044ff00000041894 */
[C---:B------:R-:W-:Y:S08]  /*9880*/  HMMA.16816.F32.BF16 R152, R16.reuse, R166, R152 ;  /* 0x000000a61098723c */ /* 0x040ff00000041898 */
[C---:B------:R-:W-:Y:S08]  /*9890*/  HMMA.16816.F32.BF16 R156, R16.reuse, R172, R160 ;  /* 0x000000ac109c723c */ /* 0x040ff000000418a0 */
[----:B------:R-:W-:Y:S01]  /*98a0*/  HMMA.16816.F32.BF16 R144, R16, R174, R28 ;  /* 0x000000ae1090723c */ /* 0x000fe2000004181c */
[----:B------:R-:W-:Y:S07]  /*98b0*/  LDSM.16.M88.4 R172, [R101+UR5+0x9000] ;  /* 0x0090000565ac783b */ /* 0x000fee0008000200 */
[C---:B----4-:R-:W-:Y:S08]  /*98c0*/  HMMA.16816.F32.BF16 R16, R12.reuse, R178, R8 ;  /* 0x000000b20c10723c */ /* 0x050ff00000041808 */
[C---:B------:R-:W-:Y:S08]  /*98d0*/  HMMA.16816.F32.BF16 R8, R12.reuse, R212, R32 ;  /* 0x000000d40c08723c */ /* 0x040ff00000041820 */
[C---:B------:R-:W-:Y:S01]  /*98e0*/  HMMA.16816.F32.BF16 R136, R12.reuse, R176, R24 ;  /* 0x000000b00c88723c */ /* 0x040fe20000041818 */
[----:B------:R-:W2:Y:S07]  /*98f0*/  LDSM.16.M88.4 R176, [R5+0x7000] ;  /* 0x0070000005b0783b */ /* 0x000eae0000000200 */
[C---:B------:R-:W-:Y:S08]  /*9900*/  HMMA.16816.F32.BF16 R28, R12.reuse, R168, R148 ;  /* 0x000000a80c1c723c */ /* 0x040ff00000041894 */
[C---:B------:R-:W-:Y:S08]  /*9910*/  HMMA.16816.F32.BF16 R32, R12.reuse, R214, R140 ;  /* 0x000000d60c20723c */ /* 0x040ff0000004188c */
[C---:B------:R-:W-:Y:S01]  /*9920*/  HMMA.16816.F32.BF16 R24, R12.reuse, R170, R152 ;  /* 0x000000aa0c18723c */ /* 0x040fe20000041898 */
[----:B------:R-:W-:Y:S07]  /*9930*/  LDSM.16.M88.4 R168, [R101+UR5+0x8800] ;  /* 0x0088000565a8783b */ /* 0x000fee0008000200 */
[C---:B------:R-:W-:Y:S08]  /*9940*/  HMMA.16816.F32.BF16 R164, R12.reuse, R180, R156 ;  /* 0x000000b40ca4723c */ /* 0x040ff0000004189c */
[----:B------:R-:W-:Y:S01]  /*9950*/  HMMA.16816.F32.BF16 R160, R12, R182, R144 ;  /* 0x000000b60ca0723c */ /* 0x000fe20000041890 */
[----:B------:R-:W-:Y:S04]  /*9960*/  LDSM.16.M88.4 R12, [R101+UR5+0x8000] ;  /* 0x00800005650c783b */ /* 0x000fe80008000200 */
[----:B------:R-:W-:Y:S03]  /*9970*/  LDSM.16.M88.4 R180, [R0+0x8000] ;  /* 0x0080000000b4783b */ /* 0x000fe60000000200 */
[C---:B-1----:R-:W-:Y:S01]  /*9980*/  HMMA.16816.F32.BF16 R148, R20.reuse, R216, R8 ;  /* 0x000000d81494723c */ /* 0x042fe20000041808 */
[----:B------:R-:W1:Y:S07]  /*9990*/  LDSM.16.M88.4 R8, [R2+0x2000] ;  /* 0x002000000208783b */ /* 0x000e6e0000000200 */
[C---:B------:R-:W-:Y:S01]  /*99a0*/  HMMA.16816.F32.BF16 R156, R20.reuse, R208, R136 ;  /* 0x000000d0149c723c */ /* 0x040fe20000041888 */
[----:B------:R-:W3:Y:S07]  /*99b0*/  LDSM.16.M88.4 R136, [R101+UR5+0x9800] ;  /* 0x009800056588783b */ /* 0x000eee0008000200 */
[C---:B------:R-:W-:Y:S01]  /*99c0*/  HMMA.16816.F32.BF16 R152, R20.reuse, R210, R16 ;  /* 0x000000d21498723c */ /* 0x040fe20000041810 */
[----:B------:R-:W4:Y:S04]  /*99d0*/  LDSM.16.M88.4 R16, [R7+0x2000] ;  /* 0x002000000710783b */ /* 0x000f280000000200 */
[----:B------:R-:W-:Y:S03]  /*99e0*/  LDSM.16.M88.4 R208, [R0+0xa000] ;  /* 0x00a0000000d0783b */ /* 0x000fe60000000200 */
[C---:B------:R-:W-:Y:S01]  /*99f0*/  HMMA.16816.F32.BF16 R144, R20.reuse, R218, R32 ;  /* 0x000000da1490723c */ /* 0x040fe20000041820 */
[----:B------:R-:W-:Y:S07]  /*9a00*/  LDSM.16.M88.4 R216, [R5+0x9000] ;  /* 0x0090000005d8783b */ /* 0x000fee0000000200 */
[C---:B--2---:R-:W-:Y:S08]  /*9a10*/  HMMA.16816.F32.BF16 R140, R20.reuse, R176, R28 ;  /* 0x000000b0148c723c */ /* 0x044ff0000004181c */
[C---:B------:R-:W-:Y:S01]  /*9a20*/  HMMA.16816.F32.BF16 R32, R20.reuse, R178, R24 ;  /* 0x000000b21420723c */ /* 0x040fe20000041818 */
[----:B------:R-:W-:Y:S07]  /*9a30*/  LDSM.16.M88.4 R176, [R0+0x9000] ;  /* 0x0090000000b0783b */ /* 0x000fee0000000200 */
[C---:B------:R-:W-:Y:S08]  /*9a40*/  HMMA.16816.F32.BF16 R28, R20.reuse, R184, R164 ;  /* 0x000000b8141c723c */ /* 0x040ff000000418a4 */
[----:B------:R-:W-:Y:S01]  /*9a50*/  HMMA.16816.F32.BF16 R24, R20, R186, R160 ;  /* 0x000000ba1418723c */ /* 0x000fe200000418a0 */
[----:B------:R-:W2:Y:S07]  /*9a60*/  LDSM.16.M88.4 R184, [R0+0x8800] ;  /* 0x0088000000b8783b */ /* 0x000eae0000000200 */
[C---:B-1----:R-:W-:Y:S08]  /*9a70*/  HMMA.16816.F32.BF16 R20, R8.reuse, R12, R156 ;  /* 0x0000000c0814723c */ /* 0x042ff0000004189c */
[C---:B------:R-:W-:Y:S08]  /*9a80*/  HMMA.16816.F32.BF16 R12, R8.reuse, R14, R152 ;  /* 0x0000000e080c723c */ /* 0x040ff00000041898 */
[C---:B------:R-:W-:Y:S01]  /*9a90*/  HMMA.16816.F32.BF16 R152, R8.reuse, R168, R148 ;  /* 0x000000a80898723c */ /* 0x040fe20000041894 */
[----:B------:R-:W1:Y:S07]  /*9aa0*/  LDSM.16.M88.4 R148, [R0+0x9800] ;  /* 0x009800000094783b */ /* 0x000e6e0000000200 */
[C---:B------:R-:W-:Y:S08]  /*9ab0*/  HMMA.16816.F32.BF16 R160, R8.reuse, R170, R144 ;  /* 0x000000aa08a0723c */ /* 0x040ff00000041890 */
[C---:B---3--:R-:W-:Y:S08]  /*9ac0*/  HMMA.16816.F32.BF16 R164, R8.reuse, R136, R28 ;  /* 0x0000008808a4723c */ /* 0x048ff0000004181c */
[----:B------:R-:W-:Y:S01]  /*9ad0*/  HMMA.16816.F32.BF16 R144, R8, R138, R24 ;  /* 0x0000008a0890723c */ /* 0x000fe20000041818 */
[----:B------:R-:W-:Y:S07]  /*9ae0*/  LDSM.16.M88.4 R136, [R4+0x8000] ;  /* 0x008000000488783b */ /* 0x000fee0000000200 */
[----:B----4-:R-:W-:Y:S01]  /*9af0*/  HMMA.16816.F32.BF16 R28, R16, R182, R12 ;  /* 0x000000b6101c723c */ /* 0x010fe2000004180c */
[----:B------:R-:W3:Y:S07]  /*9b00*/  LDSM.16.M88.4 R12, [R6+0x2000] ;  /* 0x00200000060c783b */ /* 0x000eee0000000200 */
[C---:B------:R-:W-:Y:S08]  /*9b10*/  HMMA.16816.F32.BF16 R156, R8.reuse, R172, R140 ;  /* 0x000000ac089c723c */ /* 0x040ff0000004188c */
[----:B------:R-:W-:Y:S01]  /*9b20*/  HMMA.16816.F32.BF16 R168, R8, R174, R32 ;  /* 0x000000ae08a8723c */ /* 0x000fe20000041820 */
[----:B------:R-:W4:Y:S04]  /*9b30*/  LDSM.16.M88.4 R32, [R4+0x8800] ;  /* 0x008800000420783b */ /* 0x000f280000000200 */
[----:B------:R-:W5:Y:S03]  /*9b40*/  LDSM.16.M88.4 R172, [R4+0x9000] ;  /* 0x0090000004ac783b */ /* 0x000f660000000200 */
[C---:B------:R-:W-:Y:S01]  /*9b50*/  HMMA.16816.F32.BF16 R140, R16.reuse, R180, R20 ;  /* 0x000000b4108c723c */ /* 0x040fe20000041814 */
[----:B------:R-:W5:Y:S04]  /*9b60*/  LDSM.16.M88.4 R180, [R4+0x9800] ;  /* 0x0098000004b4783b */ /* 0x000f680000000200 */
[----:B------:R-:W-:Y:S03]  /*9b70*/  LDSM.16.M88.4 R8, [R102+0x2000] ;  /* 0x002000006608783b */ /* 0x000fe60000000200 */
[C---:B--2---:R-:W-:Y:S08]  /*9b80*/  HMMA.16816.F32.BF16 R24, R16.reuse, R184, R152 ;  /* 0x000000b81018723c */ /* 0x044ff00000041898 */
[C---:B------:R-:W-:Y:S01]  /*9b90*/  HMMA.16816.F32.BF16 R20, R16.reuse, R186, R160 ;  /* 0x000000ba1014723c */ /* 0x040fe200000418a0 */
[----:B------:R-:W2:Y:S07]  /*9ba0*/  LDSM.16.M88.4 R184, [R5+0x8000] ;  /* 0x0080000005b8783b */ /* 0x000eae0000000200 */
[C---:B------:R-:W-:Y:S08]  /*9bb0*/  HMMA.16816.F32.BF16 R152, R16.reuse, R176, R156 ;  /* 0x000000b01098723c */ /* 0x040ff0000004189c */
[C---:B-1----:R-:W-:Y:S01]  /*9bc0*/  HMMA.16816.F32.BF16 R160, R16.reuse, R148, R164 ;  /* 0x0000009410a0723c */ /* 0x042fe200000418a4 */
[----:B------:R-:W1:Y:S07]  /*9bd0*/  LDSM.16.M88.4 R164, [R5+0x8800] ;  /* 0x0088000005a4783b */ /* 0x000e6e0000000200 */
[C---:B------:R-:W-:Y:S01]  /*9be0*/  HMMA.16816.F32.BF16 R156, R16.reuse, R178, R168 ;  /* 0x000000b2109c723c */ /* 0x040fe200000418a8 */
[----:B------:R-:W-:Y:S07]  /*9bf0*/  LDSM.16.M88.4 R168, [R101+UR5+0xb000] ;  /* 0x00b0000565a8783b */ /* 0x000fee0008000200 */
[----:B------:R-:W-:Y:S08]  /*9c00*/  HMMA.16816.F32.BF16 R16, R16, R150, R144 ;  /* 0x000000961010723c */ /* 0x000ff00000041890 */
[C---:B---3--:R-:W-:Y:S08]  /*9c10*/  HMMA.16816.F32.BF16 R144, R12.reuse, R136, R140 ;  /* 0x000000880c90723c */ /* 0x048ff0000004188c */
[C---:B------:R-:W-:Y:S01]  /*9c20*/  HMMA.16816.F32.BF16 R136, R12.reuse, R138, R28 ;  /* 0x0000008a0c88723c */ /* 0x040fe2000004181c */
[----:B------:R-:W3:Y:S07]  /*9c30*/  LDSM.16.M88.4 R28, [R5+0x9800] ;  /* 0x00980000051c783b */ /* 0x000eee0000000200 */
[C---:B----4-:R-:W-:Y:S08]  /*9c40*/  HMMA.16816.F32.BF16 R148, R12.reuse, R32, R24 ;  /* 0x000000200c94723c */ /* 0x050ff00000041818 */
[C---:B------:R-:W-:Y:S01]  /*9c50*/  HMMA.16816.F32.BF16 R140, R12.reuse, R34, R20 ;  /* 0x000000220c8c723c */ /* 0x040fe20000041814 */
[----:B------:R-:W-:Y:S07]  /*9c60*/  LDSM.16.M88.4 R32, [R101+UR5+0xa000] ;  /* 0x00a000056520783b */ /* 0x000fee0008000200 */
[C---:B-----5:R-:W-:Y:S08]  /*9c70*/  HMMA.16816.F32.BF16 R20, R12.reuse, R172, R152 ;  /* 0x000000ac0c14723c */ /* 0x060ff00000041898 */
[C---:B------:R-:W-:Y:S01]  /*9c80*/  HMMA.16816.F32.BF16 R24, R12.reuse, R182, R16 ;  /* 0x000000b60c18723c */ /* 0x040fe20000041810 */
[----:B------:R-:W4:Y:S07]  /*9c90*/  LDSM.16.M88.4 R16, [R2+0x4000] ;  /* 0x004000000210783b */ /* 0x000f2e0000000200 */
[C---:B------:R-:W-:Y:S01]  /*9ca0*/  HMMA.16816.F32.BF16 R152, R12.reuse, R174, R156 ;  /* 0x000000ae0c98723c */ /* 0x040fe2000004189c */
[----:B------:R-:W-:Y:S07]  /*9cb0*/  LDSM.16.M88.4 R172, [R4+0xa000] ;  /* 0x00a0000004ac783b */ /* 0x000fee0000000200 */
[----:B------:R-:W-:Y:S01]  /*9cc0*/  HMMA.16816.F32.BF16 R156, R12, R180, R160 ;  /* 0x000000b40c9c723c */ /* 0x000fe200000418a0 */
[----:B------:R-:W-:Y:S07]  /*9cd0*/  LDSM.16.M88.4 R160, [R0+0xa800] ;  /* 0x00a8000000a0783b */ /* 0x000fee0000000200 */
[C---:B--2---:R-:W-:Y:S08]  /*9ce0*/  HMMA.16816.F32.BF16 R12, R8.reuse, R184, R144 ;  /* 0x000000b8080c723c */ /* 0x044ff00000041890 */
[C---:B-1----:R-:W-:Y:S01]  /*9cf0*/  HMMA.16816.F32.BF16 R144, R8.reuse, R166, R140 ;  /* 0x000000a60890723c */ /* 0x042fe2000004188c */
[----:B------:R-:W1:Y:S07]  /*9d00*/  LDSM.16.M88.4 R140, [R101+UR5+0xa800] ;  /* 0x00a80005658c783b */ /* 0x000e6e0008000200 */
[C---:B------:R-:W-:Y:S01]  /*9d10*/  HMMA.16816.F32.BF16 R180, R8.reuse, R216, R20 ;  /* 0x000000d808b4723c */ /* 0x040fe20000041814 */
[----:B------:R-:W2:Y:S07]  /*9d20*/  LDSM.16.M88.4 R20, [R7+0x4000] ;  /* 0x004000000714783b */ /* 0x000eae0000000200 */
[C---:B---3--:R-:W-:Y:S08]  /*9d30*/  HMMA.16816.F32.BF16 R212, R8.reuse, R28, R156 ;  /* 0x0000001c08d4723c */ /* 0x048ff0000004189c */
[C---:B------:R-:W-:Y:S01]  /*9d40*/  HMMA.16816.F32.BF16 R176, R8.reuse, R30, R24 ;  /* 0x0000001e08b0723c */ /* 0x040fe20000041818 */
[----:B------:R-:W3:Y:S07]  /*9d50*/  LDSM.16.M88.4 R28, [R101+UR5+0xb800] ;  /* 0x00b80005651c783b */ /* 0x000eee0008000200 */
[C---:B------:R-:W-:Y:S01]  /*9d60*/  HMMA.16816.F32.BF16 R136, R8.reuse, R186, R136 ;  /* 0x000000ba0888723c */ /* 0x040fe20000041888 */
[----:B------:R-:W-:Y:S07]  /*9d70*/  LDSM.16.M88.4 R184, [R5+0xa000] ;  /* 0x00a0000005b8783b */ /* 0x000fee0000000200 */
[C---:B------:R-:W-:Y:S08]  /*9d80*/  HMMA.16816.F32.BF16 R148, R8.reuse, R164, R148 ;  /* 0x000000a40894723c */ /* 0x040ff00000041894 */
[----:B------:R-:W-:Y:S01]  /*9d90*/  HMMA.16816.F32.BF16 R216, R8, R218, R152 ;  /* 0x000000da08d8723c */ /* 0x000fe20000041898 */
[----:B------:R-:W-:Y:S07]  /*9da0*/  LDSM.16.M88.4 R152, [R0+0xb800] ;  /* 0x00b800000098783b */ /* 0x000fee0000000200 */
[C---:B----4-:R-:W-:Y:S01]  /*9db0*/  HMMA.16816.F32.BF16 R8, R16.reuse, R32, R12 ;  /* 0x000000201008723c */ /* 0x050fe2000004180c */
[----:B------:R-:W4:Y:S07]  /*9dc0*/  LDSM.16.M88.4 R12, [R6+0x4000] ;  /* 0x00400000060c783b */ /* 0x000f2e0000000200 */
[----:B-1----:R-:W-:Y:S01]  /*9dd0*/  HMMA.16816.F32.BF16 R156, R16, R140, R148 ;  /* 0x0000008c109c723c */ /* 0x002fe20000041894 */
[----:B------:R1:W5:Y:S11]  /*9de0*/  LDSM.16.M88.4 R148, [R0+0xb000] ;  /* 0x00b000000094783b */ /* 0x0003760000000200 */
[----:B--2---:R-:W-:Y:S01]  /*9df0*/  HMMA.16816.F32.BF16 R24, R20, R208, R8 ;  /* 0x000000d01418723c */ /* 0x004fe20000041808 */
[----:B------:R-:W2:Y:S07]  /*9e00*/  LDSM.16.M88.4 R8, [R102+0x4000] ;  /* 0x004000006608783b */ /* 0x000eae0000000200 */
[C---:B------:R-:W-:Y:S08]  /*9e10*/  HMMA.16816.F32.BF16 R164, R16.reuse, R34, R136 ;  /* 0x0000002210a4723c */ /* 0x040ff00000041888 */
[C---:B------:R-:W-:Y:S08]  /*9e20*/  HMMA.16816.F32.BF16 R144, R16.reuse, R142, R144 ;  /* 0x0000008e1090723c */ /* 0x040ff00000041890 */
[C---:B---3--:R-:W-:Y:S08]  /*9e30*/  HMMA.16816.F32.BF16 R136, R16.reuse, R28, R212 ;  /* 0x0000001c1088723c */ /* 0x048ff000000418d4 */
[C---:B------:R-:W-:Y:S08]  /*9e40*/  HMMA.16816.F32.BF16 R140, R16.reuse, R168, R180 ;  /* 0x000000a8108c723c */ /* 0x040ff000000418b4 */
[C---:B------:R-:W-:Y:S08]  /*9e50*/  HMMA.16816.F32.BF16 R32, R16.reuse, R170, R216 ;  /* 0x000000aa1020723c */ /* 0x040ff000000418d8 */
[----:B------:R-:W-:Y:S08]  /*9e60*/  HMMA.16816.F32.BF16 R28, R16, R30, R176 ;  /* 0x0000001e101c723c */ /* 0x000ff000000418b0 */
[----:B----4-:R-:W-:Y:S01]  /*9e70*/  HMMA.16816.F32.BF16 R16, R12, R172, R24 ;  /* 0x000000ac0c10723c */ /* 0x010fe20000041818 */
[----:B-1----:R-:W-:Y:S01]  /*9e80*/  LOP3.LUT R0, R103, 0x6, RZ, 0xc0, !PT ;  /* 0x0000000667007812 */ /* 0x002fe200078ec0ff */
[----:B------:R-:W-:-:S06]  /*9e90*/  IMAD.U32 R2, RZ, RZ, UR23 ;  /* 0x00000017ff027e24 */ /* 0x000fcc000f8e00ff */
[C---:B------:R-:W-:Y:S01]  /*9ea0*/  HMMA.16816.F32.BF16 R24, R20.reuse, R210, R164 ;  /* 0x000000d21418723c */ /* 0x040fe200000418a4 */
[----:B------:R-:W-:Y:S01]  /*9eb0*/  IMAD R2, R2, 0x40, R0 ;  /* 0x0000004002027824 */ /* 0x000fe200078e0200 */
[----:B------:R1:W-:Y:S06]  /*9ec0*/  STL [R1+0x88], R0 ;  /* 0x0000880001007387 */ /* 0x0003ec0000100800 */
[----:B-----5:R-:W-:Y:S08]  /*9ed0*/  HMMA.16816.F32.BF16 R164, R20, R150, R32 ;  /* 0x0000009614a4723c */ /* 0x020ff00000041820 */
[----:B--2---:R-:W-:Y:S08]  /*9ee0*/  HMMA.16816.F32.BF16 R32, R8, R184, R16 ;  /* 0x000000b80820723c */ /* 0x004ff00000041810 */
[----:B------:R-:W-:Y:S01]  /*9ef0*/  HMMA.16816.F32.BF16 R168, R20, R152, R136 ;  /* 0x0000009814a8723c */ /* 0x000fe20000041888 */
[----:B------:R-:W2:Y:S01]  /*9f00*/  LDSM.16.M88.4 R136, [R4+0xa800] ;  /* 0x00a800000488783b */ /* 0x000ea20000000200 */
[----:B-1----:R-:W-:-:S05]  /*9f10*/  VIADD R0, R2, UR22 ;  /* 0x0000001602007c36 */ /* 0x002fca0008000000 */
[C-C-:B------:R-:W-:Y:S01]  /*9f20*/  IADD3 R6, PT, PT, R199.reuse, 0x80, -R0.reuse ;  /* 0x00000080c7067810 */ /* 0x140fe20007ffe800 */
[----:B------:R-:W-:Y:S03]  /*9f30*/  HMMA.16816.F32.BF16 R24, R12, R174, R24 ;  /* 0x000000ae0c18723c */ /* 0x000fe60000041818 */
[----:B------:R-:W-:Y:S01]  /*9f40*/  IABS R6, R6 ;  /* 0x0000000600067213 */ /* 0x000fe20000000000 */
[----:B------:R-:W-:Y:S02]  /*9f50*/  IMAD.U32 R18, RZ, RZ, UR8 ;  /* 0x00000008ff127e24 */ /* 0x000fe4000f8e00ff */
[C---:B------:R-:W-:Y:S01]  /*9f60*/  VIADD R101, R199.reuse, 0x8 ;  /* 0x00000008c7657836 */ /* 0x040fe20000000000 */
[----:B------:R-:W-:Y:S01]  /*9f70*/  I2FP.F32.S32 R6, R6 ;  /* 0x0000000600067245 */ /* 0x000fe20000201400 */
[----:B------:R-:W-:Y:S01]  /*9f80*/  HMMA.16816.F32.BF16 R156, R20, R160, R156 ;  /* 0x000000a0149c723c */ /* 0x000fe2000004189c */
[C---:B------:R-:W-:Y:S01]  /*9f90*/  IADD3 R17, PT, PT, R199.reuse, 0x7f, -R0 ;  /* 0x0000007fc7117810 */ /* 0x040fe20007ffe800 */
[----:B------:R-:W-:Y:S01]  /*9fa0*/  VIADD R16, R2, 0xffffff80 ;  /* 0xffffff8002107836 */ /* 0x000fe20000000000 */
[----:B------:R-:W-:-:S02]  /*9fb0*/  IADD3 R7, PT, PT, R199, -UR22, -R18 ;  /* 0x80000016c7077c10 */ /* 0x000fc4000fffe812 */
[----:B------:R-:W-:-:S03]  /*9fc0*/  IADD3 R19, PT, PT, R101, 0x80, -R0 ;  /* 0x0000008065137810 */ /* 0x000fc60007ffe800 */
[----:B------:R-:W-:Y:S01]  /*9fd0*/  HMMA.16816.F32.BF16 R144, R20, R162, R144 ;  /* 0x000000a21490723c */ /* 0x000fe20000041890 */
[----:B------:R-:W-:-:S07]  /*9fe0*/  ISETP.GT.AND P5, PT, R7, R16, PT ;  /* 0x000000100700720c */ /* 0x000fce0003fa4270 */
[C---:B------:R-:W-:Y:S01]  /*9ff0*/  HMMA.16816.F32.BF16 R160, R20.reuse, R148, R140 ;  /* 0x0000009414a0723c */ /* 0x040fe2000004188c */
[----:B------:R-:W1:Y:S07]  /*a000*/  LDSM.16.M88.4 R140, [R5+0xa800] ;  /* 0x00a80000058c783b */ /* 0x000e6e0000000200 */
[----:B------:R-:W-:Y:S01]  /*a010*/  HMMA.16816.F32.BF16 R176, R20, R154, R28 ;  /* 0x0000009a14b0723c */ /* 0x000fe2000004181c */
[----:B------:R-:W-:Y:S01]  /*a020*/  FFMA.FTZ R20, R6, -UR6, R32 ;  /* 0x8000000606147c23 */ /* 0x000fe20008010020 */
[----:B------:R-:W-:-:S02]  /*a030*/  IADD3 R6, PT, PT, R101, -UR22, -R18 ;  /* 0x8000001665067c10 */ /* 0x000fc4000fffe812 */
[----:B------:R-:W-:Y:S02]  /*a040*/  IABS R18, R17 ;  /* 0x0000001100127213 */ /* 0x000fe40000000000 */
[----:B------:R-:W-:Y:S02]  /*a050*/  IABS R17, R19 ;  /* 0x0000001300117213 */ /* 0x000fe40000000000 */
[----:B------:R-:W-:Y:S02]  /*a060*/  ISETP.GE.AND P6, PT, R16, R201, PT ;  /* 0x000000c91000720c */ /* 0x000fe40003fc6270 */
[----:B------:R-:W-:Y:S02]  /*a070*/  FSEL R20, R20, -INF , !P5 ;  /* 0xff80000014147808 */ /* 0x000fe40006800000 */
[----:B------:R-:W-:Y:S01]  /*a080*/  I2FP.F32.S32 R17, R17 ;  /* 0x0000001100117245 */ /* 0x000fe20000201400 */
[----:B------:R-:W-:Y:S01]  /*a090*/  HMMA.16816.F32.BF16 R28, R8, R186, R24 ;  /* 0x000000ba081c723c */ /* 0x000fe20000041818 */
[----:B------:R-:W-:-:S02]  /*a0a0*/  I2FP.F32.S32 R19, R18 ;  /* 0x0000001200137245 */ /* 0x000fc40000201400 */
[----:B------:R-:W-:Y:S01]  /*a0b0*/  FSEL R152, R20, -INF , !P6 ;  /* 0xff80000014987808 */ /* 0x000fe20007000000 */
[----:B------:R-:W-:Y:S01]  /*a0c0*/  FFMA.FTZ R18, R17, -UR6, R34 ;  /* 0x8000000611127c23 */ /* 0x000fe20008010022 */
[----:B------:R-:W-:Y:S02]  /*a0d0*/  ISETP.GE.AND P5, PT, R16, R202, PT ;  /* 0x000000ca1000720c */ /* 0x000fe40003fa6270 */
[----:B------:R-:W-:Y:S01]  /*a0e0*/  ISETP.GT.AND P6, PT, R6, R16, PT ;  /* 0x000000100600720c */ /* 0x000fe20003fc4270 */
[----:B------:R-:W-:Y:S01]  /*a0f0*/  VIADD R16, R2, 0xffffff81 ;  /* 0xffffff8102107836 */ /* 0x000fe20000000000 */
[--C-:B------:R-:W-:Y:S01]  /*a100*/  IADD3 R17, PT, PT, R101, 0x7f, -R0.reuse ;  /* 0x0000007f65117810 */ /* 0x100fe20007ffe800 */
[----:B------:R-:W-:Y:S01]  /*a110*/  FFMA.FTZ R21, R19, -UR6, R33 ;  /* 0x8000000613157c23 */ /* 0x000fe20008010021 */
[----:B------:R-:W-:Y:S02]  /*a120*/  IADD3 R20, PT, PT, R199, 0x78, -R0 ;  /* 0x00000078c7147810 */ /* 0x000fe40007ffe800 */
[----:B------:R-:W-:-:S02]  /*a130*/  FSEL R19, R18, -INF , !P6 ;  /* 0xff80000012137808 */ /* 0x000fc40007000000 */
[----:B------:R-:W-:Y:S02]  /*a140*/  ISETP.GT.AND P6, PT, R7, R16, PT ;  /* 0x000000100700720c */ /* 0x000fe40003fc4270 */
[----:B------:R-:W-:Y:S02]  /*a150*/  IABS R17, R17 ;  /* 0x0000001100117213 */ /* 0x000fe40000000000 */
[----:B------:R-:W-:Y:S02]  /*a160*/  IABS R18, R20 ;  /* 0x0000001400127213 */ /* 0x000fe40000000000 */
[----:B------:R-:W-:Y:S01]  /*a170*/  FSEL R153, R19, -INF , !P5 ;  /* 0xff80000013997808 */ /* 0x000fe20006800000 */
[----:B--2---:R-:W-:Y:S01]  /*a180*/  HMMA.16816.F32.BF16 R24, R12, R136, R156 ;  /* 0x000000880c18723c */ /* 0x004fe2000004189c */
[----:B------:R-:W-:Y:S02]  /*a190*/  ISETP.GE.AND P5, PT, R16, R201, PT ;  /* 0x000000c91000720c */ /* 0x000fe40003fa6270 */
[----:B------:R-:W-:-:S02]  /*a1a0*/  FSEL R20, R21, -INF , !P6 ;  /* 0xff80000015147808 */ /* 0x000fc40007000000 */
[----:B------:R-:W-:Y:S02]  /*a1b0*/  I2FP.F32.S32 R17, R17 ;  /* 0x0000001100117245 */ /* 0x000fe40000201400 */
[----:B------:R-:W-:Y:S02]  /*a1c0*/  I2FP.F32.S32 R19, R18 ;  /* 0x0000001200137245 */ /* 0x000fe40000201400 */
[----:B------:R-:W-:Y:S01]  /*a1d0*/  FSEL R149, R20, -INF , !P5 ;  /* 0xff80000014957808 */ /* 0x000fe20006800000 */
[----:B------:R-:W-:Y:S01]  /*a1e0*/  FFMA.FTZ R18, R17, -UR6, R35 ;  /* 0x8000000611127c23 */ /* 0x000fe20008010023 */
[----:B------:R-:W-:Y:S02]  /*a1f0*/  ISETP.GE.AND P6, PT, R16, R202, PT ;  /* 0x000000ca1000720c */ /* 0x000fe40003fc6270 */
[----:B------:R-:W-:Y:S01]  /*a200*/  ISETP.GT.AND P5, PT, R6, R16, PT ;  /* 0x000000100600720c */ /* 0x000fe20003fa4270 */
[----:B------:R-:W-:Y:S01]  /*a210*/  VIADD R16, R2, 0xffffff88 ;  /* 0xffffff8802107836 */ /* 0x000fe20000000000 */
[----:B------:R-:W-:Y:S01]  /*a220*/  IADD3 R17, PT, PT, R101, 0x78, -R0 ;  /* 0x0000007865117810 */ /* 0x000fe20007ffe800 */
[----:B------:R-:W-:Y:S01]  /*a230*/  FFMA.FTZ R21, R19, -UR6, R28 ;  /* 0x8000000613157c23 */ /* 0x000fe2000801001c */
[----:B------:R-:W-:-:S02]  /*a240*/  IADD3 R20, PT, PT, R199, 0x77, -R0 ;  /* 0x00000077c7147810 */ /* 0x000fc40007ffe800 */
[----:B------:R-:W-:Y:S02]  /*a250*/  FSEL R19, R18, -INF , !P5 ;  /* 0xff80000012137808 */ /* 0x000fe40006800000 */
[----:B------:R-:W-:Y:S02]  /*a260*/  IABS R17, R17 ;  /* 0x0000001100117213 */ /* 0x000fe40000000000 */
[----:B------:R-:W-:Y:S02]  /*a270*/  ISETP.GT.AND P5, PT, R7, R16, PT ;  /* 0x000000100700720c */ /* 0x000fe40003fa4270 */
[----:B------:R-:W-:Y:S02]  /*a280*/  IABS R18, R20 ;  /* 0x0000001400127213 */ /* 0x000fe40000000000 */
[----:B------:R-:W-:Y:S02]  /*a290*/  FSEL R151, R19, -INF , !P6 ;  /* 0xff80000013977808 */ /* 0x000fe40007000000 */
[----:B------:R-:W-:-:S02]  /*a2a0*/  I2FP.F32.S32 R17, R17 ;  /* 0x0000001100117245 */ /* 0x000fc40000201400 */
[----:B------:R-:W-:Y:S02]  /*a2b0*/  ISETP.GE.AND P6, PT, R16, R201, PT ;  /* 0x000000c91000720c */ /* 0x000fe40003fc6270 */
[----:B------:R-:W-:Y:S02]  /*a2c0*/  FSEL R20, R21, -INF , !P5 ;  /* 0xff80000015147808 */ /* 0x000fe40006800000 */
[----:B------:R-:W-:Y:S01]  /*a2d0*/  I2FP.F32.S32 R19, R18 ;  /* 0x0000001200137245 */ /* 0x000fe20000201400 */
[----:B------:R-:W-:Y:S01]  /*a2e0*/  FFMA.FTZ R18, R17, -UR6, R30 ;  /* 0x8000000611127c23 */ /* 0x000fe2000801001e */
[----:B------:R-:W-:Y:S01]  /*a2f0*/  FSEL R102, R20, -INF , !P6 ;  /* 0xff80000014667808 */ /* 0x000fe20007000000 */
[----:B-1----:R-:W-:Y:S01]  /*a300*/  HMMA.16816.F32.BF16 R32, R8, R140, R24 ;  /* 0x0000008c0820723c */ /* 0x002fe20000041818 */
[----:B------:R-:W-:Y:S02]  /*a310*/  ISETP.GT.AND P6, PT, R6, R16, PT ;  /* 0x000000100600720c */ /* 0x000fe40003fc4270 */
[----:B------:R-:W-:-:S02]  /*a320*/  IADD3 R17, PT, PT, R101, 0x77, -R0 ;  /* 0x0000007765117810 */ /* 0x000fc40007ffe800 */
[----:B------:R-:W-:Y:S01]  /*a330*/  IADD3 R20, PT, PT, R199, 0x70, -R0 ;  /* 0x00000070c7147810 */ /* 0x000fe20007ffe800 */
[----:B------:R-:W-:Y:S01]  /*a340*/  FFMA.FTZ R21, R19, -UR6, R29 ;  /* 0x8000000613157c23 */ /* 0x000fe2000801001d */
[----:B------:R-:W-:Y:S01]  /*a350*/  ISETP.GE.AND P5, PT, R16, R202, PT ;  /* 0x000000ca1000720c */ /* 0x000fe20003fa6270 */
[----:B------:R-:W-:Y:S01]  /*a360*/  VIADD R16, R2, 0xffffff89 ;  /* 0xffffff8902107836 */ /* 0x000fe20000000000 */
[----:B------:R-:W-:Y:S02]  /*a370*/  FSEL R19, R18, -INF , !P6 ;  /* 0xff80000012137808 */ /* 0x000fe40007000000 */
[----:B------:R-:W-:Y:S02]  /*a380*/  IABS R17, R17 ;  /* 0x0000001100117213 */ /* 0x000fe40000000000 */
[----:B------:R-:W-:Y:S01]  /*a390*/  IABS R18, R20 ;  /* 0x0000001400127213 */ /* 0x000fe20000000000 */
[----:B------:R-:W-:Y:S01]  /*a3a0*/  HMMA.16816.F32.BF16 R24, R12, R138, R144 ;  /* 0x0000008a0c18723c */ /* 0x000fe20000041890 */
[----:B------:R-:W-:Y:S01]  /*a3b0*/  FSEL R150, R19, -INF , !P5 ;  /* 0xff80000013967808 */ /* 0x000fe20006800000 */
[----:B------:R-:W1:Y:S01]  /*a3c0*/  LDSM.16.M88.4 R144, [R4+0xb000] ;  /* 0x00b000000490783b */ /* 0x000e620000000200 */
[----:B------:R-:W-:Y:S01]  /*a3d0*/  IMAD.MOV.U32 R19, RZ, RZ, R17 ;  /* 0x000000ffff137224 */ /* 0x000fe200078e0011 */
[----:B------:R-:W-:Y:S01]  /*a3e0*/  ISETP.GT.AND P6, PT, R7, R16, PT ;  /* 0x000000100700720c */ /* 0x000fe20003fc4270 */
[----:B------:R-:W-:Y:S01]  /*a3f0*/  IMAD.MOV.U32 R17, RZ, RZ, R18 ;  /* 0x000000ffff117224 */ /* 0x000fe200078e0012 */
[----:B------:R-:W-:Y:S01]  /*a400*/  ISETP.GE.AND P5, PT, R16, R201, PT ;  /* 0x000000c91000720c */ /* 0x000fe20003fa6270 */
[----:B------:R-:W2:Y:S01]  /*a410*/  LDSM.16.M88.4 R136, [R5+0xb000] ;  /* 0x00b000000588783b */ /* 0x000ea20000000200 */
        /* <DEDUP_REMOVED lines=12> */
[----:B------:R-:W-:Y:S02]  /*a4e0*/  IABS R18, R17 ;  /* 0x0000001100127213 */ /* 0x000fe40000000000 */
[----:B------:R-:W-:Y:S02]  /*a4f0*/  ISETP.GT.AND P5, PT, R7, R16, PT ;  /* 0x000000100700720c */ /* 0x000fe40003fa4270 */
[----:B------:R-:W-:Y:S02]  /*a500*/  IABS R17, R19 ;  /* 0x0000001300117213 */ /* 0x000fe40000000000 */
[----:B------:R-:W-:-:S02]  /*a510*/  FSEL R148, R20, -INF , !P6 ;  /* 0xff80000014947808 */ /* 0x000fc40007000000 */
[----:B------:R-:W-:Y:S02]  /*a520*/  ISETP.GE.AND P6, PT, R16, R201, PT ;  /* 0x000000c91000720c */ /* 0x000fe40003fc6270 */
[----:B------:R-:W-:Y:S02]  /*a530*/  FSEL R20, R21, -INF , !P5 ;  /* 0xff80000015147808 */ /* 0x000fe40006800000 */
[----:B------:R-:W-:Y:S01]  /*a540*/  I2FP.F32.S32 R17, R17 ;  /* 0x0000001100117245 */ /* 0x000fe20000201400 */
[----:B------:R-:W-:Y:S01]  /*a550*/  HMMA.16816.F32.BF16 R28, R8, R142, R24 ;  /* 0x0000008e081c723c */ /* 0x000fe20000041818 */
[----:B------:R-:W-:Y:S01]  /*a560*/  I2FP.F32.S32 R19, R18 ;  /* 0x0000001200137245 */ /* 0x000fe20000201400 */
[----:B------:R3:W4:Y:S01]  /*a570*/  LDSM.16.M88.4 R140, [R4+0xb800] ;  /* 0x00b80000048c783b */ /* 0x0007220000000200 */
[----:B------:R-:W-:Y:S01]  /*a580*/  FSEL R216, R20, -INF , !P6 ;  /* 0xff80000014d87808 */ /* 0x000fe20007000000 */
[----:B------:R-:W-:Y:S01]  /*a590*/  FFMA.FTZ R18, R17, -UR6, R34 ;  /* 0x8000000611127c23 */ /* 0x000fe20008010022 */
[----:B------:R-:W-:-:S02]  /*a5a0*/  ISETP.GE.AND P5, PT, R16, R202, PT ;  /* 0x000000ca1000720c */ /* 0x000fc40003fa6270 */
[----:B------:R-:W-:Y:S01]  /*a5b0*/  ISETP.GT.AND P6, PT, R6, R16, PT ;  /* 0x000000100600720c */ /* 0x000fe20003fc4270 */
[----:B------:R-:W-:Y:S01]  /*a5c0*/  VIADD R16, R2, 0xffffff91 ;  /* 0xffffff9102107836 */ /* 0x000fe20000000000 */
[--C-:B------:R-:W-:Y:S01]  /*a5d0*/  IADD3 R17, PT, PT, R101, 0x6f, -R0.reuse ;  /* 0x0000006f65117810 */ /* 0x100fe20007ffe800 */
[----:B------:R-:W-:Y:S01]  /*a5e0*/  FFMA.FTZ R21, R19, -UR6, R33 ;  /* 0x8000000613157c23 */ /* 0x000fe20008010021 */
[----:B------:R-:W-:Y:S02]  /*a5f0*/  IADD3 R20, PT, PT, R199, 0x68, -R0 ;  /* 0x00000068c7147810 */ /* 0x000fe40007ffe800 */
[----:B------:R-:W-:Y:S02]  /*a600*/  FSEL R19, R18, -INF , !P6 ;  /* 0xff80000012137808 */ /* 0x000fe40007000000 */
[----:B------:R-:W-:Y:S02]  /*a610*/  ISETP.GT.AND P6, PT, R7, R16, PT ;  /* 0x000000100700720c */ /* 0x000fe40003fc4270 */
[----:B------:R-:W-:-:S02]  /*a620*/  IABS R17, R17 ;  /* 0x0000001100117213 */ /* 0x000fc40000000000 */
[----:B------:R-:W-:Y:S02]  /*a630*/  IABS R18, R20 ;  /* 0x0000001400127213 */ /* 0x000fe40000000000 */
[----:B------:R-:W-:Y:S02]  /*a640*/  FSEL R217, R19, -INF , !P5 ;  /* 0xff80000013d97808 */ /* 0x000fe40006800000 */
[----:B------:R-:W-:Y:S02]  /*a650*/  ISETP.GE.AND P5, PT, R16, R201, PT ;  /* 0x000000c91000720c */ /* 0x000fe40003fa6270 */
[----:B------:R-:W-:Y:S02]  /*a660*/  FSEL R20, R21, -INF , !P6 ;  /* 0xff80000015147808 */ /* 0x000fe40007000000 */
[----:B------:R-:W-:Y:S01]  /*a670*/  I2FP.F32.S32 R17, R17 ;  /* 0x0000001100117245 */ /* 0x000fe20000201400 */
[----:B-1----:R-:W-:Y:S01]  /*a680*/  HMMA.16816.F32.BF16 R24, R12, R144, R160 ;  /* 0x000000900c18723c */ /* 0x002fe200000418a0 */
[----:B------:R-:W-:-:S02]  /*a690*/  I2FP.F32.S32 R19, R18 ;  /* 0x0000001200137245 */ /* 0x000fc40000201400 */
[----:B------:R-:W-:Y:S01]  /*a6a0*/  FSEL R200, R20, -INF , !P5 ;  /* 0xff80000014c87808 */ /* 0x000fe20006800000 */
[----:B------:R-:W-:Y:S01]  /*a6b0*/  FFMA.FTZ R18, R17, -UR6, R35 ;  /* 0x8000000611127c23 */ /* 0x000fe20008010023 */
[----:B------:R-:W-:Y:S02]  /*a6c0*/  ISETP.GE.AND P6, PT, R16, R202, PT ;  /* 0x000000ca1000720c */ /* 0x000fe40003fc6270 */
[----:B------:R-:W-:Y:S01]  /*a6d0*/  ISETP.GT.AND P5, PT, R6, R16, PT ;  /* 0x000000100600720c */ /* 0x000fe20003fa4270 */
[----:B------:R-:W-:Y:S01]  /*a6e0*/  VIADD R16, R2, 0xffffff98 ;  /* 0xffffff9802107836 */ /* 0x000fe20000000000 */
[----:B------:R-:W-:Y:S01]  /*a6f0*/  IADD3 R17, PT, PT, R101, 0x68, -R0 ;  /* 0x0000006865117810 */ /* 0x000fe20007ffe800 */
[----:B------:R-:W-:Y:S01]  /*a700*/  FFMA.FTZ R21, R19, -UR6, R28 ;  /* 0x8000000613157c23 */ /* 0x000fe2000801001c */
[----:B------:R-:W-:Y:S02]  /*a710*/  IADD3 R20, PT, PT, R199, 0x67, -R0 ;  /* 0x00000067c7147810 */ /* 0x000fe40007ffe800 */
[----:B------:R-:W-:-:S02]  /*a720*/  FSEL R19, R18, -INF , !P5 ;  /* 0xff80000012137808 */ /* 0x000fc40006800000 */
[----:B------:R-:W-:Y:S02]  /*a730*/  IABS R17, R17 ;  /* 0x0000001100117213 */ /* 0x000fe40000000000 */
[----:B------:R-:W-:Y:S02]  /*a740*/  ISETP.GT.AND P5, PT, R7, R16, PT ;  /* 0x000000100700720c */ /* 0x000fe40003fa4270 */
[----:B------:R-:W-:Y:S02]  /*a750*/  IABS R18, R20 ;  /* 0x0000001400127213 */ /* 0x000fe40000000000 */
[----:B------:R-:W-:Y:S02]  /*a760*/  FSEL R207, R19, -INF , !P6 ;  /* 0xff80000013cf7808 */ /* 0x000fe40007000000 */
[----:B------:R-:W-:Y:S02]  /*a770*/  I2FP.F32.S32 R17, R17 ;  /* 0x0000001100117245 */ /* 0x000fe40000201400 */
[----:B------:R-:W-:-:S02]  /*a780*/  ISETP.GE.AND P6, PT, R16, R201, PT ;  /* 0x000000c91000720c */ /* 0x000fc40003fc6270 */
[----:B------:R-:W-:Y:S02]  /*a790*/  FSEL R20, R21, -INF , !P5 ;  /* 0xff80000015147808 */ /* 0x000fe40006800000 */
[----:B------:R-:W-:Y:S01]  /*a7a0*/  I2FP.F32.S32 R19, R18 ;  /* 0x0000001200137245 */ /* 0x000fe20000201400 */
[----:B------:R-:W-:Y:S01]  /*a7b0*/  FFMA.FTZ R18, R17, -UR6, R30 ;  /* 0x8000000611127c23 */ /* 0x000fe2000801001e */
[----:B------:R-:W-:Y:S02]  /*a7c0*/  FSEL R196, R20, -INF , !P6 ;  /* 0xff80000014c47808 */ /* 0x000fe40007000000 */
[----:B------:R-:W-:Y:S02]  /*a7d0*/  ISETP.GT.AND P6, PT, R6, R16, PT ;  /* 0x000000100600720c */ /* 0x000fe40003fc4270 */
[--C-:B------:R-:W-:Y:S01]  /*a7e0*/  IADD3 R17, PT, PT, R101, 0x67, -R0.reuse ;  /* 0x0000006765117810 */ /* 0x100fe20007ffe800 */
[----:B--2---:R-:W-:Y:S01]  /*a7f0*/  HMMA.16816.F32.BF16 R32, R8, R136, R24 ;  /* 0x000000880820723c */ /* 0x004fe20000041818 */
[----:B------:R-:W-:Y:S01]  /*a800*/  FFMA.FTZ R21, R19, -UR6, R29 ;  /* 0x8000000613157c23 */ /* 0x000fe2000801001d */
[----:B------:R-:W-:Y:S01]  /*a810*/  ISETP.GE.AND P5, PT, R16, R202, PT ;  /* 0x000000ca1000720c */ /* 0x000fe20003fa6270 */
[----:B------:R-:W-:Y:S01]  /*a820*/  VIADD R16, R2, 0xffffff99 ;  /* 0xffffff9902107836 */ /* 0x000fe20000000000 */
[----:B------:R-:W-:-:S02]  /*a830*/  IADD3 R20, PT, PT, R199, 0x60, -R0 ;  /* 0x00000060c7147810 */ /* 0x000fc40007ffe800 */
[----:B------:R-:W-:Y:S02]  /*a840*/  FSEL R19, R18, -INF , !P6 ;  /* 0xff80000012137808 */ /* 0x000fe40007000000 */
[----:B------:R-:W-:Y:S01]  /*a850*/  IABS R17, R17 ;  /* 0x0000001100117213 */ /* 0x000fe20000000000 */
[----:B------:R-:W-:Y:S01]  /*a860*/  HMMA.16816.F32.BF16 R24, R12, R146, R164 ;  /* 0x000000920c18723c */ /* 0x000fe200000418a4 */
[----:B------:R-:W-:Y:S02]  /*a870*/  IABS R18, R20 ;  /* 0x0000001400127213 */ /* 0x000fe40000000000 */
[----:B------:R-:W-:Y:S01]  /*a880*/  FSEL R206, R19, -INF , !P5 ;  /* 0xff80000013ce7808 */ /* 0x000fe20006800000 */
[----:B------:R-:W-:Y:S01]  /*a890*/  IMAD.MOV.U32 R19, RZ, RZ, R17 ;  /* 0x000000ffff137224 */ /* 0x000fe200078e0011 */
[----:B------:R-:W-:Y:S01]  /*a8a0*/  ISETP.GT.AND P6, PT, R7, R16, PT ;  /* 0x000000100700720c */ /* 0x000fe20003fc4270 */
[----:B------:R-:W-:Y:S01]  /*a8b0*/  IMAD.MOV.U32 R17, RZ, RZ, R18 ;  /* 0x000000ffff117224 */ /* 0x000fe200078e0012 */
[----:B------:R-:W-:-:S02]  /*a8c0*/  ISETP.GE.AND P5, PT, R16, R201, PT ;  /* 0x000000c91000720c */ /* 0x000fc40003fa6270 */
[----:B------:R-:W-:Y:S02]  /*a8d0*/  FSEL R18, R21, -INF , !P6 ;  /* 0xff80000015127808 */ /* 0x000fe40007000000 */
[----:B------:R-:W-:Y:S02]  /*a8e0*/  I2FP.F32.S32 R19, R19 ;  /* 0x0000001300137245 */ /* 0x000fe40000201400 */
[----:B------:R-:W-:Y:S02]  /*a8f0*/  I2FP.F32.S32 R17, R17 ;  /* 0x0000001100117245 */ /* 0x000fe40000201400 */
[----:B------:R-:W-:Y:S01]  /*a900*/  FSEL R198, R18, -INF , !P5 ;  /* 0xff80000012c67808 */ /* 0x000fe20006800000 */
[----:B------:R-:W-:Y:S01]  /*a910*/  FFMA.FTZ R19, R19, -UR6, R31 ;  /* 0x8000000613137c23 */ /* 0x000fe2000801001f */
[----:B------:R-:W-:Y:S01]  /*a920*/  ISETP.GE.AND P6, PT, R16, R202, PT ;  /* 0x000000ca1000720c */ /* 0x000fe20003fc6270 */
[----:B---3--:R-:W-:Y:S01]  /*a930*/  VIADD R4, R2, 0xffffffa0 ;  /* 0xffffffa002047836 */ /* 0x008fe20000000000 */
[----:B------:R-:W-:-:S02]  /*a940*/  ISETP.GT.AND P5, PT, R6, R16, PT ;  /* 0x000000100600720c */ /* 0x000fc40003fa4270 */
[--C-:B------:R-:W-:Y:S02]  /*a950*/  IADD3 R16, PT, PT, R199, 0x5f, -R0.reuse ;  /* 0x0000005fc7107810 */ /* 0x100fe40007ffe800 */
[----:B------:R-:W-:Y:S01]  /*a960*/  IADD3 R18, PT, PT, R101, 0x60, -R0 ;  /* 0x0000006065127810 */ /* 0x000fe20007ffe800 */
[----:B------:R-:W-:Y:S01]  /*a970*/  FFMA.FTZ R20, R17, -UR6, R32 ;  /* 0x8000000611147c23 */ /* 0x000fe20008010020 */
[----:B------:R-:W-:Y:S01]  /*a980*/  FSEL R19, R19, -INF , !P5 ;  /* 0xff80000013137808 */ /* 0x000fe20006800000 */
[----:B------:R-:W-:Y:S01]  /*a990*/  HMMA.16816.F32.BF16 R24, R8, R138, R24 ;  /* 0x0000008a0818723c */ /* 0x000fe20000041818 */
[----:B------:R-:W-:Y:S01]  /*a9a0*/  IABS R17, R16 ;  /* 0x0000001000117213 */ /* 0x000fe20000000000 */
[----:B------:R1:W2:Y:S01]  /*a9b0*/  LDSM.16.M88.4 R136, [R5+0xb800] ;  /* 0x00b800000588783b */ /* 0x0002a20000000200 */
[----:B------:R-:W-:Y:S01]  /*a9c0*/  ISETP.GT.AND P5, PT, R7, R4, PT ;  /* 0x000000040700720c */ /* 0x000fe20003fa4270 */
[----:B------:R-:W-:-:S04]  /*a9d0*/  DEPBAR.LE SB0, 0x0 ;  /* 0x000080000000791a */ /* 0x000fc80000000000 */
[----:B------:R-:W-:Y:S02]  /*a9e0*/  IABS R16, R18 ;  /* 0x0000001200107213 */ /* 0x000fe40000000000 */
[----:B------:R-:W-:Y:S01]  /*a9f0*/  FSEL R203, R19, -INF , !P6 ;  /* 0xff80000013cb7808 */ /* 0x000fe20007000000 */
[----:B------:R-:W-:Y:S01]  /*aa00*/  BAR.SYNC.DEFER_BLOCKING 0x0 ;  /* 0x0000000000007b1d */ /* 0x000fe20000010000 */
[----:B------:R-:W-:Y:S02]  /*aa10*/  ISETP.GE.AND P6, PT, R4, R201, PT ;  /* 0x000000c90400720c */ /* 0x000fe40003fc6270 */
[----:B------:R-:W-:Y:S02]  /*aa20*/  FSEL R18, R20, -INF , !P5 ;  /* 0xff80000014127808 */ /* 0x000fe40006800000 */
[----:B------:R-:W-:Y:S02]  /*aa30*/  I2FP.F32.S32 R16, R16 ;  /* 0x0000001000107245 */ /* 0x000fe40000201400 */
[----:B------:R-:W-:-:S02]  /*aa40*/  I2FP.F32.S32 R17, R17 ;  /* 0x0000001100117245 */ /* 0x000fc40000201400 */
[----:B------:R-:W-:Y:S01]  /*aa50*/  FSEL R224, R18, -INF , !P6 ;  /* 0xff80000012e07808 */ /* 0x000fe20007000000 */
[----:B------:R-:W-:Y:S01]  /*aa60*/  FFMA.FTZ R16, R16, -UR6, R34 ;  /* 0x8000000610107c23 */ /* 0x000fe20008010022 */
[----:B------:R-:W-:Y:S02]  /*aa70*/  ISETP.GE.AND P5, PT, R4, R202, PT ;  /* 0x000000ca0400720c */ /* 0x000fe40003fa6270 */
[----:B------:R-:W-:Y:S01]  /*aa80*/  ISETP.GT.AND P6, PT, R6, R4, PT ;  /* 0x000000040600720c */ /* 0x000fe20003fc4270 */
[----:B------:R-:W-:Y:S01]  /*aa90*/  VIADD R4, R2, 0xffffffa1 ;  /* 0xffffffa102047836 */ /* 0x000fe20000000000 */
[--C-:B-1----:R-:W-:Y:S01]  /*aaa0*/  IADD3 R5, PT, PT, R101, 0x5f, -R0.reuse ;  /* 0x0000005f65057810 */ /* 0x102fe20007ffe800 */
[----:B------:R-:W-:Y:S01]  /*aab0*/  FFMA.FTZ R19, R17, -UR6, R33 ;  /* 0x8000000611137c23 */ /* 0x000fe20008010021 */
[----:B------:R-:W-:Y:S02]  /*aac0*/  IADD3 R18, PT, PT, R199, 0x58, -R0 ;  /* 0x00000058c7127810 */ /* 0x000fe40007ffe800 */
[----:B------:R-:W-:-:S02]  /*aad0*/  FSEL R17, R16, -INF , !P6 ;  /* 0xff80000010117808 */ /* 0x000fc40007000000 */
[----:B------:R-:W-:Y:S02]  /*aae0*/  ISETP.GT.AND P6, PT, R7, R4, PT ;  /* 0x000000040700720c */ /* 0x000fe40003fc4270 */
[----:B------:R-:W-:Y:S02]  /*aaf0*/  IABS R5, R5 ;  /* 0x0000000500057213 */ /* 0x000fe40000000000 */
[----:B------:R-:W-:Y:S02]  /*ab00*/  IABS R16, R18 ;  /* 0x0000001200107213 */ /* 0x000fe40000000000 */
[----:B------:R-:W-:Y:S01]  /*ab10*/  FSEL R225, R17, -INF , !P5 ;  /* 0xff80000011e17808 */ /* 0x000fe20006800000 */
[----:B----4-:R-:W-:Y:S01]  /*ab20*/  HMMA.16816.F32.BF16 R20, R12, R140, R168 ;  /* 0x0000008c0c14723c */ /* 0x010fe200000418a8 */
        /* <DEDUP_REMOVED lines=13> */
[----:B------:R-:W-:Y:S02]  /*ac00*/  ISETP.GT.AND P5, PT, R7, R4, PT ;  /* 0x000000040700720c */ /* 0x000fe40003fa4270 */
[----:B------:R-:W-:Y:S02]  /*ac10*/  IABS R5, R5 ;  /* 0x0000000500057213 */ /* 0x000fe40000000000 */
        /* <DEDUP_REMOVED lines=8> */
[----:B------:R-:W-:Y:S01]  /*aca0*/  ISETP.GE.AND P5, PT, R4, R202, PT ;  /* 0x000000ca0400720c */ /* 0x000fe20003fa6270 */
[----:B--2---:R-:W-:Y:S01]  /*acb0*/  HMMA.16816.F32.BF16 R28, R8, R136, R20 ;  /* 0x00000088081c723c */ /* 0x004fe20000041814 */
[----:B------:R-:W-:Y:S01]  /*acc0*/  ISETP.GT.AND P6, PT, R6, R4, PT ;  /* 0x000000040600720c */ /* 0x000fe20003fc4270 */
[----:B------:R-:W-:Y:S01]  /*acd0*/  VIADD R4, R2, 0xffffffa9 ;  /* 0xffffffa902047836 */ /* 0x000fe20000000000 */
[----:B------:R-:W-:Y:S01]  /*ace0*/  IADD3 R5, PT, PT, R101, 0x57, -R0 ;  /* 0x0000005765057810 */ /* 0x000fe20007ffe800 */
[----:B------:R-:W-:Y:S01]  /*acf0*/  FFMA.FTZ R19, R17, -UR6, R25 ;  /* 0x8000000611137c23 */ /* 0x000fe20008010019 */
[----:B------:R-:W-:-:S02]  /*ad00*/  FSEL R17, R16, -INF , !P6 ;  /* 0xff80000010117808 */ /* 0x000fc40007000000 */
[----:B------:R-:W-:Y:S02]  /*ad10*/  IABS R5, R5 ;  /* 0x0000000500057213 */ /* 0x000fe40000000000 */
[----:B------:R-:W-:Y:S01]  /*ad20*/  ISETP.GT.AND P6, PT, R7, R4, PT ;  /* 0x000000040700720c */ /* 0x000fe20003fc4270 */
[----:B------:R-:W-:Y:S01]  /*ad30*/  HMMA.16816.F32.BF16 R20, R12, R142, R176 ;  /* 0x0000008e0c14723c */ /* 0x000fe200000418b0 */
[----:B------:R-:W-:Y:S02]  /*ad40*/  IADD3 R18, PT, PT, R199, 0x50, -R0 ;  /* 0x00000050c7127810 */ /* 0x000fe40007ffe800 */
[----:B------:R-:W-:Y:S02]  /*ad50*/  FSEL R222, R17, -INF , !P5 ;  /* 0xff80000011de7808 */ /* 0x000fe40006800000 */
[----:B------:R-:W-:Y:S02]  /*ad60*/  I2FP.F32.S32 R5, R5 ;  /* 0x0000000500057245 */ /* 0x000fe40000201400 */
[----:B------:R-:W-:-:S02]  /*ad70*/  ISETP.GE.AND P5, PT, R4, R201, PT ;  /* 0x000000c90400720c */ /* 0x000fc40003fa6270 */
[----:B------:R-:W-:Y:S02]  /*ad80*/  FSEL R17, R19, -INF , !P6 ;  /* 0xff80000013117808 */ /* 0x000fe40007000000 */
[----:B------:R-:W-:Y:S01]  /*ad90*/  IABS R16, R18 ;  /* 0x0000001200107213 */ /* 0x000fe20000000000 */
[----:B------:R-:W-:Y:S01]  /*ada0*/  FFMA.FTZ R5, R5, -UR6, R27 ;  /* 0x8000000605057c23 */ /* 0x000fe2000801001b */
[----:B------:R-:W-:Y:S02]  /*adb0*/  FSEL R218, R17, -INF , !P5 ;  /* 0xff80000011da7808 */ /* 0x000fe40006800000 */
[----:B------:R-:W-:Y:S02]  /*adc0*/  ISETP.GE.AND P6, PT, R4, R202, PT ;  /* 0x000000ca0400720c */ /* 0x000fe40003fc6270 */
[----:B------:R-:W-:Y:S02]  /*add0*/  I2FP.F32.S32 R16, R16 ;  /* 0x0000001000107245 */ /* 0x000fe40000201400 */
        /* <DEDUP_REMOVED lines=11> */
[C---:B------:R-:W-:Y:S02]  /*ae90*/  ISETP.GE.AND P6, PT, R4.reuse, R201, PT ;  /* 0x000000c90400720c */ /* 0x040fe40003fc6270 */
[----:B------:R-:W-:Y:S01]  /*aea0*/  FSEL R13, R15, -INF , !P5 ;  /* 0xff8000000f0d7808 */ /* 0x000fe20006800000 */
[----:B------:R-:W-:Y:S01]  /*aeb0*/  HMMA.16816.F32.BF16 R20, R8, R138, R20 ;  /* 0x0000008a0814723c */ /* 0x000fe20000041814 */
[----:B------:R-:W-:Y:S01]  /*aec0*/  I2FP.F32.S32 R12, R12 ;  /* 0x0000000c000c7245 */ /* 0x000fe20000201400 */
[----:B------:R-:W-:Y:S01]  /*aed0*/  FFMA.FTZ R9, R5, -UR6, R30 ;  /* 0x8000000605097c23 */ /* 0x000fe2000801001e */
[----:B------:R-:W-:Y:S02]  /*aee0*/  FSEL R241, R13, -INF , !P6 ;  /* 0xff8000000df17808 */ /* 0x000fe40007000000 */
[----:B------:R-:W-:Y:S02]  /*aef0*/  ISETP.GE.AND P5, PT, R4, R202, PT ;  /* 0x000000ca0400720c */ /* 0x000fe40003fa6270 */
[----:B------:R-:W-:Y:S01]  /*af00*/  ISETP.GT.AND P6, PT, R6, R4, PT ;  /* 0x000000040600720c */ /* 0x000fe20003fc4270 */
[----:B------:R-:W-:Y:S01]  /*af10*/  VIADD R4, R2, 0xffffffb1 ;  /* 0xffffffb102047836 */ /* 0x000fe20000000000 */
[--C-:B------:R-:W-:Y:S01]  /*af20*/  IADD3 R5, PT, PT, R101, 0x4f, -R0.reuse ;  /* 0x0000004f65057810 */ /* 0x100fe20007ffe800 */
[----:B------:R-:W-:Y:S01]  /*af30*/  FFMA.FTZ R10, R12, -UR6, R29 ;  /* 0x800000060c0a7c23 */ /* 0x000fe2000801001d */
[----:B------:R-:W-:-:S02]  /*af40*/  IADD3 R8, PT, PT, R199, 0x48, -R0 ;  /* 0x00000048c7087810 */ /* 0x000fc40007ffe800 */
[C-C-:B------:R-:W-:Y:S02]  /*af50*/  IADD3 R12, PT, PT, R101.reuse, 0x48, -R0.reuse ;  /* 0x00000048650c7810 */ /* 0x140fe40007ffe800 */
[--C-:B------:R-:W-:Y:S02]  /*af60*/  IADD3 R13, PT, PT, R101, 0x47, -R0.reuse ;  /* 0x00000047650d7810 */ /* 0x100fe40007ffe800 */
[----:B------:R-:W-:Y:S02]  /*af70*/  IADD3 R11, PT, PT, R199, 0x47, -R0 ;  /* 0x00000047c70b7810 */ /* 0x000fe40007ffe800 */
[----:B------:R-:W-:Y:S02]  /*af80*/  IABS R0, R5 ;  /* 0x0000000500007213 */ /* 0x000fe40000000000 */
[----:B------:R-:W-:Y:S02]  /*af90*/  FSEL R5, R9, -INF , !P6 ;  /* 0xff80000009057808 */ /* 0x000fe40007000000 */
[----:B------:R-:W-:-:S02]  /*afa0*/  ISETP.GT.AND P6, PT, R7, R4, PT ;  /* 0x000000040700720c */ /* 0x000fc40003fc4270 */
[----:B------:R-:W-:Y:S02]  /*afb0*/  IABS R8, R8 ;  /* 0x0000000800087213 */ /* 0x000fe40000000000 */
[----:B------:R-:W-:Y:S02]  /*afc0*/  FSEL R240, R5, -INF , !P5 ;  /* 0xff80000005f07808 */ /* 0x000fe40006800000 */
[----:B------:R-:W-:Y:S02]  /*afd0*/  I2FP.F32.S32 R0, R0 ;  /* 0x0000000000007245 */ /* 0x000fe40000201400 */
[----:B------:R-:W-:Y:S02]  /*afe0*/  ISETP.GE.AND P5, PT, R4, R201, PT ;  /* 0x000000c90400720c */ /* 0x000fe40003fa6270 */
[----:B------:R-:W-:Y:S01]  /*aff0*/  FSEL R5, R10, -INF , !P6 ;  /* 0xff8000000a057808 */ /* 0x000fe20007000000 */
[----:B------:R-:W-:Y:S02]  /*b000*/  IMAD.MOV.U32 R9, RZ, RZ, R8 ;  /* 0x000000ffff097224 */ /* 0x000fe400078e0008 */
[----:B------:R-:W-:Y:S01]  /*b010*/  FFMA.FTZ R8, R0, -UR6, R31 ;  /* 0x8000000600087c23 */ /* 0x000fe2000801001f */
[----:B------:R-:W-:-:S02]  /*b020*/  IABS R10, R11 ;  /* 0x0000000b000a7213 */ /* 0x000fc40000000000 */
[----:B------:R-:W-:Y:S02]  /*b030*/  FSEL R239, R5, -INF , !P5 ;  /* 0xff80000005ef7808 */ /* 0x000fe40006800000 */
[----:B------:R-:W-:Y:S02]  /*b040*/  ISETP.GT.AND P5, PT, R6, R4, PT ;  /* 0x000000040600720c */ /* 0x000fe40003fa4270 */
[----:B------:R-:W-:Y:S01]  /*b050*/  ISETP.GE.AND P6, PT, R4, R202, PT ;  /* 0x000000ca0400720c */ /* 0x000fe20003fc6270 */
[C---:B------:R-:W-:Y:S01]  /*b060*/  VIADD R0, R2.reuse, 0xffffffb8 ;  /* 0xffffffb802007836 */ /* 0x040fe20000000000 */
[----:B------:R-:W-:Y:S02]  /*b070*/  I2FP.F32.S32 R9, R9 ;  /* 0x0000000900097245 */ /* 0x000fe40000201400 */
[----:B------:R-:W-:Y:S01]  /*b080*/  IABS R4, R12 ;  /* 0x0000000c00047213 */ /* 0x000fe20000000000 */
[----:B------:R-:W-:Y:S01]  /*b090*/  VIADD R2, R2, 0xffffffb9 ;  /* 0xffffffb902027836 */ /* 0x000fe20000000000 */
[----:B------:R-:W-:-:S02]  /*b0a0*/  FSEL R8, R8, -INF , !P5 ;  /* 0xff80000008087808 */ /* 0x000fc40006800000 */
[----:B------:R-:W-:Y:S01]  /*b0b0*/  I2FP.F32.S32 R10, R10 ;  /* 0x0000000a000a7245 */ /* 0x000fe20000201400 */
[----:B------:R-:W-:Y:S01]  /*b0c0*/  FFMA.FTZ R9, R9, -UR6, R20 ;  /* 0x8000000609097c23 */ /* 0x000fe20008010014 */
[----:B------:R-:W-:Y:S02]  /*b0d0*/  I2FP.F32.S32 R5, R4 ;  /* 0x0000000400057245 */ /* 0x000fe40000201400 */
[----:B------:R-:W-:Y:S01]  /*b0e0*/  FSEL R238, R8, -INF , !P6 ;  /* 0xff80000008ee7808 */ /* 0x000fe20007000000 */
[----:B------:R-:W-:Y:S01]  /*b0f0*/  FFMA.FTZ R8, R10, -UR6, R21 ;  /* 0x800000060a087c23 */ /* 0x000fe20008010015 */
[C---:B------:R-:W-:Y:S02]  /*b100*/  ISETP.GT.AND P5, PT, R7.reuse, R0, PT ;  /* 0x000000000700720c */ /* 0x040fe40003fa4270 */
[----:B------:R-:W-:Y:S01]  /*b110*/  ISETP.GT.AND P6, PT, R7, R2, PT ;  /* 0x000000020700720c */ /* 0x000fe20003fc4270 */
[----:B------:R-:W-:Y:S01]  /*b120*/  FFMA.FTZ R7, R5, -UR6, R22 ;  /* 0x8000000605077c23 */ /* 0x000fe20008010016 */
[----:B------:R-:W-:-:S02]  /*b130*/  FSEL R5, R9, -INF , !P5 ;  /* 0xff80000009057808 */ /* 0x000fc40006800000 */
[----:B------:R-:W-:Y:S02]  /*b140*/  IABS R4, R13 ;  /* 0x0000000d00047213 */ /* 0x000fe40000000000 */
[----:B------:R-:W-:Y:S02]  /*b150*/  ISETP.GE.AND P5, PT, R0, R201, PT ;  /* 0x000000c90000720c */ /* 0x000fe40003fa6270 */
[----:B------:R-:W-:Y:S02]  /*b160*/  FSEL R8, R8, -INF , !P6 ;  /* 0xff80000008087808 */ /* 0x000fe40007000000 */
[----:B------:R-:W-:Y:S01]  /*b170*/  ISETP.GT.AND P6, PT, R6, R0, PT ;  /* 0x000000000600720c */ /* 0x000fe20003fc4270 */
[----:B------:R-:W-:Y:S01]  /*b180*/  UIADD3 UR25, UPT, UPT, UR23, -0x2, URZ ;  /* 0xfffffffe17197890 */ /* 0x000fe2000fffe0ff */
[----:B------:R-:W-:Y:S02]  /*b190*/  I2FP.F32.S32 R4, R4 ;  /* 0x0000000400047245 */ /* 0x000fe40000201400 */
[----:B------:R-:W-:-:S02]  /*b1a0*/  FSEL R235, R5, -INF , !P5 ;  /* 0xff80000005eb7808 */ /* 0x000fc40006800000 */
[----:B------:R-:W-:Y:S02]  /*b1b0*/  ISETP.GE.AND P5, PT, R0, R202, PT ;  /* 0x000000ca0000720c */ /* 0x000fe40003fa6270 */
[----:B------:R-:W-:Y:S01]  /*b1c0*/  FSEL R5, R7, -INF , !P6 ;  /* 0xff80000007057808 */ /* 0x000fe20007000000 */
[----:B------:R-:W-:Y:S01]  /*b1d0*/  UISETP.GT.U32.AND UP0, UPT, UR25, UR20, UPT ;  /* 0x000000141900728c */ /* 0x000fe2000bf04070 */
[----:B------:R-:W-:Y:S01]  /*b1e0*/  FFMA.FTZ R0, R4, -UR6, R23 ;  /* 0x8000000604007c23 */ /* 0x000fe20008010017 */
[----:B------:R-:W-:Y:S02]  /*b1f0*/  ISETP.GE.AND P6, PT, R2, R201, PT ;  /* 0x000000c90200720c */ /* 0x000fe40003fc6270 */
[----:B------:R-:W-:Y:S02]  /*b200*/  FSEL R234, R5, -INF , !P5 ;  /* 0xff80000005ea7808 */ /* 0x000fe40006800000 */
[----:B------:R-:W-:Y:S02]  /*b210*/  ISETP.GT.AND P5, PT, R6, R2, PT ;  /* 0x000000020600720c */ /* 0x000fe40003fa4270 */
[----:B------:R-:W-:-:S02]  /*b220*/  FSEL R232, R8, -INF , !P6 ;  /* 0xff80000008e87808 */ /* 0x000fc40007000000 */
[----:B------:R-:W-:Y:S02]  /*b230*/  ISETP.GE.AND P6, PT, R2, R202, PT ;  /* 0x000000ca0200720c */ /* 0x000fe40003fc6270 */
[----:B------:R-:W-:-:S04]  /*b240*/  FSEL R0, R0, -INF , !P5 ;  /* 0xff80000000007808 */ /* 0x000fc80006800000 */
[----:B------:R-:W-:Y:S01]  /*b250*/  FSEL R233, R0, -INF , !P6 ;  /* 0xff80000000e97808 */ /* 0x000fe20007000000 */
[----:B------:R-:W-:Y:S06]  /*b260*/  BRA.U !UP0, `(.L_x_1701) ;  /* 0x00000005087c7547 */ /* 0x000fec000b800000 */
[----:B------:R-:W2:Y:S04]  /*b270*/  LDL R230, [R1+0x58] ;  /* 0x0000580001e67983 */ /* 0x000ea80000100800 */
[----:B------:R-:W3:Y:S01]  /*b280*/  LDL R231, [R1+0x54] ;  /* 0x0000540001e77983 */ /* 0x000ee20000100800 */
[----:B------:R-:W-:Y:S01]  /*b290*/  UIADD3 UR9, UPT, UPT, UR23, -0x3, URZ ;  /* 0xfffffffd17097890 */ /* 0x000fe2000fffe0ff */
[----:B------:R-:W-:Y:S03]  /*b2a0*/  BSSY.RECONVERGENT B0, `(.L_x_1702) ;  /* 0x000005a000007945 */ /* 0x000fe60003800200 */
[----:B------:R-:W-:Y:S02]  /*b2b0*/  UIMAD.WIDE.U32 UR14, UR9, UR10, URZ ;  /* 0x0000000a090e72a5 */ /* 0x000fe4000f8e00ff */
[----:B------:R-:W-:-:S02]  /*b2c0*/  UIMAD UR9, UR9, UR11, URZ ;  /* 0x0000000b090972a4 */ /* 0x000fc4000f8e02ff */
[----:B------:R-:W-:Y:S02]  /*b2d0*/  ULEA UR8, UP0, UR14, UR17, 0x6 ;  /* 0x000000110e087291 */ /* 0x000fe4000f8030ff */
[----:B------:R-:W-:Y:S01]  /*b2e0*/  UIADD3 UR13, UPT, UPT, UR15, UR9, URZ ;  /* 0x000000090f0d7290 */ /* 0x000fe2000fffe0ff */
[----:B------:R-:W-:Y:S01]  /*b2f0*/  IMAD.U32 R4, RZ, RZ, UR14 ;  /* 0x0000000eff047e24 */ /* 0x000fe2000f8e00ff */
[----:B------:R-:W-:Y:S01]  /*b300*/  UIADD3 UR9, UPT, UPT, UR9, UR15, URZ ;  /* 0x0000000f09097290 */ /* 0x000fe2000fffe0ff */
[----:B------:R-:W-:Y:S01]  /*b310*/  IMAD.U32 R5, RZ, RZ, UR15 ;  /* 0x0000000fff057e24 */ /* 0x000fe2000f8e00ff */
[----:B------:R-:W-:Y:S01]  /*b320*/  UIADD3 UR17, UP1, UPT, UR17, UR8, URZ ;  /* 0x0000000811117290 */ /* 0x000fe2000ff3e0ff */
[----:B------:R-:W-:Y:S01]  /*b330*/  IMAD.U32 R2, RZ, RZ, UR8 ;  /* 0x00000008ff027e24 */ /* 0x000fe2000f8e00ff */
[----:B------:R-:W-:Y:S01]  /*b340*/  ULEA.HI.X UR9, UR14, UR16, UR9, 0x6, UP0 ;  /* 0x000000100e097291 */ /* 0x000fe200080f3409 */
[----:B------:R-:W-:Y:S01]  /*b350*/  IMAD.U32 R0, RZ, RZ, UR13 ;  /* 0x0000000dff007e24 */ /* 0x000fe2000f8e00ff */
[----:B------:R-:W-:-:S02]  /*b360*/  ULEA UR8, UP0, UR10, UR8, 0x5 ;  /* 0x000000080a087291 */ /* 0x000fc4000f8028ff */
[----:B------:R-:W-:Y:S01]  /*b370*/  UIADD3.X UR16, UPT, UPT, UR16, UR9, URZ, UP1, !UPT ;  /* 0x0000000910107290 */ /* 0x000fe20008ffe4ff */
[----:B------:R-:W-:-:S03]  /*b380*/  IMAD.U32 R7, RZ, RZ, UR17 ;  /* 0x00000011ff077e24 */ /* 0x000fc6000f8e00ff */
[----:B------:R-:W-:Y:S01]  /*b390*/  IMAD.U32 R5, RZ, RZ, UR8 ;  /* 0x00000008ff057e24 */ /* 0x000fe2000f8e00ff */
[CC--:B--2---:R-:W-:Y:S02]  /*b3a0*/  LEA R10, P5, R4.reuse, R230.reuse, 0x7 ;  /* 0x000000e6040a7211 */ /* 0x0c4fe400078a38ff */
[-C--:B------:R-:W-:Y:S02]  /*b3b0*/  LEA R6, P6, R7, R230.reuse, 0x1 ;  /* 0x000000e607067211 */ /* 0x080fe400078c08ff */
[----:B---3--:R-:W-:Y:S02]  /*b3c0*/  LEA.HI.X R11, R4, R231, R0, 0x7, P5 ;  /* 0x000000e7040b7211 */ /* 0x008fe400028f3c00 */
[----:B------:R-:W-:Y:S02]  /*b3d0*/  LEA R8, P5, R2, R230, 0x1 ;  /* 0x000000e602087211 */ /* 0x000fe400078a08ff */
[----:B------:R-:W-:Y:S01]  /*b3e0*/  MOV R0, UR9 ;  /* 0x0000000900007c02 */ /* 0x000fe20008000f00 */
[----:B------:R-:W-:Y:S01]  /*b3f0*/  @!PT LDS RZ, [RZ] ;  /* 0x00000000fffff984 */ /* 0x000fe20000000800 */
[----:B------:R-:W-:Y:S01]  /*b400*/  @!PT LDS RZ, [RZ] ;  /* 0x00000000fffff984 */ /* 0x000fe20000000800 */
[----:B------:R-:W-:Y:S01]  /*b410*/  @!PT LDS RZ, [RZ] ;  /* 0x00000000fffff984 */ /* 0x000fe20000000800 */
[----:B------:R1:W-:Y:S01]  /*b420*/  @!P4 LDGSTS.E.BYPASS.LTC128B.128 [R197+0x6000], desc[UR26][R10.64] ;  /* 0x060000000ac5cfae */ /* 0x0003e2000b981a1a */
[----:B------:R-:W-:-:S02]  /*b430*/  ULEA.HI.X UR9, UR10, UR9, UR11, 0x5, UP0 ;  /* 0x000000090a097291 */ /* 0x000fc400080f2c0b */
[-C--:B------:R-:W-:Y:S01]  /*b440*/  LEA.HI.X R9, R2, R231.reuse, R0, 0x1, P5 ;  /* 0x000000e702097211 */ /* 0x080fe200028f0c00 */
[----:B------:R1:W-:Y:S01]  /*b450*/  @P4 STS.128 [R197+0x6000], RZ ;  /* 0x006000ffc5004388 */ /* 0x0003e20000000c00 */
[----:B------:R-:W-:Y:S02]  /*b460*/  MOV R2, UR16 ;  /* 0x0000001000027c02 */ /* 0x000fe40008000f00 */
[----:B------:R-:W-:Y:S01]  /*b470*/  IMAD.U32 R0, RZ, RZ, UR9 ;  /* 0x00000009ff007e24 */ /* 0x000fe2000f8e00ff */
        /* <DEDUP_REMOVED lines=59> */
.L_x_1703:
[----:B------:R2:W-:Y:S02]  /*b830*/  STS.128 [R197+0xb800], RZ ;  /* 0x00b800ffc5007388 */ /* 0x0005e40000000c00 */
.L_x_1704:
[----:B------:R-:W-:Y:S05]  /*b840*/  BSYNC.RECONVERGENT B0 ;  /* 0x0000000000007941 */ /* 0x000fea0003800200 */
.L_x_1702:
[----:B------:R-:W0:Y:S02]  /*b850*/  LDGDEPBAR ;  /* 0x00000000000079af */ /* 0x000e240000000000 */
.L_x_1701:
[----:B------:R-:W4:Y:S04]  /*b860*/  LDL.64 R34, [R1+0x78] ;  /* 0x0000780001227983 */ /* 0x000f280000100a00 */
[----:B------:R-:W5:Y:S01]  /*b870*/  LDL.64 R226, [R1+0x80] ;  /* 0x0000800001e27983 */ /* 0x000f620000100a00 */
[----:B------:R-:W-:Y:S01]  /*b880*/  FMNMX3.FTZ R0, R100, R152, R149, !PT ;  /* 0x0000009864007276 */ /* 0x000fe20007810095 */
[----:B------:R-:W-:Y:S01]  /*b890*/  USHF.L.U32 UR8, UR25, 0x1, URZ ;  /* 0x0000000119087899 */ /* 0x000fe200080006ff */
[----:B-1----:R-:W-:Y:S01]  /*b8a0*/  SHF.R.U32.HI R7, RZ, 0x5, R193 ;  /* 0x00000005ff077819 */ /* 0x002fe200000116c1 */
[----:B------:R-:W2:Y:S01]  /*b8b0*/  LDL R13, [R1+0x1c] ;  /* 0x00001c00010d7983 */ /* 0x000ea20000100800 */
[----:B------:R-:W-:Y:S01]  /*b8c0*/  FMNMX3.FTZ R0, R0, R102, R103, !PT ;  /* 0x0000006600007276 */ /* 0x000fe20007810067 */
[----:B------:R-:W-:Y:S01]  /*b8d0*/  VIADD R136, R204, 0x9e3779b9 ;  /* 0x9e3779b9cc887836 */ /* 0x000fe20000000000 */
[----:B------:R-:W1:Y:S02]  /*b8e0*/  S2R R8, SR_CTAID.X ;  /* 0x0000000000087919 */ /* 0x000e640000002500 */
[----:B------:R-:W-:Y:S01]  /*b8f0*/  FMNMX3.FTZ R0, R0, R216, R200, !PT ;  /* 0x000000d800007276 */ /* 0x000fe200078100c8 */
[----:B------:R-:W-:Y:S01]  /*b900*/  VIADD R137, R204, 0x3c6ef372 ;  /* 0x3c6ef372cc897836 */ /* 0x000fe20000000000 */
[C---:B------:R-:W-:Y:S01]  /*b910*/  IADD3 R138, PT, PT, R205.reuse, 0x32370b8f, RZ ;  /* 0x32370b8fcd8a7810 */ /* 0x040fe20007ffe0ff */
[----:B------:R-:W-:Y:S01]  /*b920*/  VIADD R171, R205, 0x76cf5d0a ;  /* 0x76cf5d0acdab7836 */ /* 0x000fe20000000000 */
[----:B------:R-:W-:Y:S01]  /*b930*/  FMNMX3.FTZ R0, R0, R196, R198, !PT ;  /* 0x000000c400007276 */ /* 0x000fe200078100c6 */
[----:B------:R-:W-:Y:S01]  /*b940*/  VIADD R181, R204, 0xdaa66d2b ;  /* 0xdaa66d2bccb57836 */ /* 0x000fe20000000000 */
[----:B------:R-:W1:Y:S01]  /*b950*/  LDC R28, c[0x0][0x4f8] ;  /* 0x00013e00ff1c7b82 */ /* 0x000e620000000800 */
[----:B------:R-:W-:Y:S01]  /*b960*/  IMAD.MOV.U32 R12, RZ, RZ, R188 ;  /* 0x000000ffff0c7224 */ /* 0x000fe200078e00bc */
[----:B------:R-:W-:-:S04]  /*b970*/  FMNMX3.FTZ R0, R0, R224, R221, !PT ;  /* 0x000000e000007276 */ /* 0x000fc800078100dd */
[----:B------:R-:W-:Y:S02]  /*b980*/  FMNMX3.FTZ R2, R0, R219, R218, !PT ;  /* 0x000000db00027276 */ /* 0x000fe400078100da */
[----:B------:R-:W-:Y:S02]  /*b990*/  FMNMX3.FTZ R0, R3, R153, R151, !PT ;  /* 0x0000009903007276 */ /* 0x000fe40007810097 */
[----:B---3--:R-:W-:Y:S02]  /*b9a0*/  FMNMX3.FTZ R4, R2, R241, R239, !PT ;  /* 0x000000f102047276 */ /* 0x008fe400078100ef */
[----:B------:R-:W-:Y:S02]  /*b9b0*/  FMNMX3.FTZ R2, R0, R150, R148, !PT ;  /* 0x0000009600027276 */ /* 0x000fe40007810094 */
[----:B------:R-:W-:Y:S02]  /*b9c0*/  FMNMX3.FTZ R0, R4, R235, R232, !PT ;  /* 0x000000eb04007276 */ /* 0x000fe400078100e8 */
[----:B------:R-:W-:-:S03]  /*b9d0*/  FMNMX3.FTZ R2, R2, R217, R207, !PT ;  /* 0x000000d902027276 */ /* 0x000fc600078100cf */
[----:B------:R-:W3:Y:S01]  /*b9e0*/  SHFL.BFLY PT, R4, R0, 0x2, 0x1f ;  /* 0x0c401f0000047f89 */ /* 0x000ee200000e0000 */
[----:B------:R-:W-:-:S04]  /*b9f0*/  FMNMX3.FTZ R2, R2, R206, R203, !PT ;  /* 0x000000ce02027276 */ /* 0x000fc800078100cb */
[----:B------:R-:W-:Y:S01]  /*ba00*/  FMNMX3.FTZ R2, R2, R225, R223, !PT ;  /* 0x000000e102027276 */ /* 0x000fe200078100df */
[----:B-1----:R-:W-:-:S03]  /*ba10*/  IMAD R8, R8, 0x4, R7 ;  /* 0x0000000408087824 */ /* 0x002fc600078e0207 */
[----:B------:R-:W-:Y:S01]  /*ba20*/  FMNMX3.FTZ R2, R2, R222, R220, !PT ;  /* 0x000000de02027276 */ /* 0x000fe200078100dc */
[----:B------:R-:W-:-:S03]  /*ba30*/  IMAD.WIDE.U32 R8, R8, -0x326172a9, RZ ;  /* 0xcd9e8d5708087825 */ /* 0x000fc600078e00ff */
[----:B------:R-:W-:-:S04]  /*ba40*/  FMNMX3.FTZ R2, R2, R240, R238, !PT ;  /* 0x000000f002027276 */ /* 0x000fc800078100ee */
[----:B------:R-:W-:-:S05]  /*ba50*/  FMNMX3.FTZ R2, R2, R234, R233, !PT ;  /* 0x000000ea02027276 */ /* 0x000fca00078100e9 */
[----:B------:R-:W1:Y:S01]  /*ba60*/  SHFL.BFLY PT, R5, R2, 0x2, 0x1f ;  /* 0x0c401f0002057f89 */ /* 0x000e6200000e0000 */
[----:B---3--:R-:W-:-:S05]  /*ba70*/  FMNMX.FTZ R0, R0, R4, !PT ;  /* 0x0000000400007209 */ /* 0x008fca0007810000 */
[----:B------:R-:W3:Y:S01]  /*ba80*/  SHFL.BFLY PT, R6, R0, 0x1, 0x1f ;  /* 0x0c201f0000067f89 */ /* 0x000ee200000e0000 */
[----:B------:R-:W-:Y:S01]  /*ba90*/  VIADD R180, R204, 0x78dde6e4 ;  /* 0x78dde6e4ccb47836 */ /* 0x000fe20000000000 */
[----:B-1----:R-:W-:Y:S02]  /*baa0*/  FMNMX.FTZ R2, R2, R5, !PT ;  /* 0x0000000502027209 */ /* 0x002fe40007810000 */
[----:B---3--:R-:W-:-:S04]  /*bab0*/  FMNMX.FTZ R146, R0, R6, !PT ;  /* 0x0000000600927209 */ /* 0x008fc80007810000 */
[C---:B------:R-:W-:Y:S01]  /*bac0*/  FSETP.NEU.FTZ.AND P3, PT, R146.reuse, -INF , PT ;  /* 0xff8000009200780b */ /* 0x040fe20003f7d000 */
[----:B------:R-:W-:Y:S01]  /*bad0*/  FMUL.FTZ R24, R146, UR7 ;  /* 0x0000000792187c20 */ /* 0x000fe20008410000 */
[----:B------:R-:W-:-:S04]  /*bae0*/  VIADD R182, R205, 0xa9066899 ;  /* 0xa9066899cdb67836 */ /* 0x000fc80000000000 */
[----:B------:R-:W-:Y:S01]  /*baf0*/  FSEL R24, R24, RZ, P3 ;  /* 0x000000ff18187208 */ /* 0x000fe20001800000 */
[----:B------:R-:W-:Y:S02]  /*bb00*/  VIADD R183, R205, 0xed9eba14 ;  /* 0xed9eba14cdb77836 */ /* 0x000fe40000000000 */
[----:B------:R-:W-:Y:S02]  /*bb10*/  VIADD R188, R204, 0xb54cda56 ;  /* 0xb54cda56ccbc7836 */ /* 0x000fe40000000000 */
[----:B------:R-:W-:Y:S01]  /*bb20*/  IMAD.MOV.U32 R16, RZ, RZ, R12 ;  /* 0x000000ffff107224 */ /* 0x000fe200078e000c */
[----:B------:R-:W-:-:S05]  /*bb30*/  LOP3.LUT R28, R28, 0xff, RZ, 0xc0, !PT ;  /* 0x000000ff1c1c7812 */ /* 0x000fca00078ec0ff */
[----:B------:R-:W-:Y:S01]  /*bb40*/  IMAD R28, R28, 0x10000, R28 ;  /* 0x000100001c1c7824 */ /* 0x000fe200078e021c */
[----:B----4-:R-:W-:-:S05]  /*bb50*/  LOP3.LUT R4, R205, UR8, R35, 0x96, !PT ;  /* 0x00000008cd047c12 */ /* 0x010fca000f8e9623 */
[----:B------:R-:W-:-:S05]  /*bb60*/  IMAD.WIDE.U32 R10, R4, -0x326172a9, RZ ;  /* 0xcd9e8d57040a7825 */ /* 0x000fca00078e00ff */
[----:B------:R-:W-:Y:S02]  /*bb70*/  LOP3.LUT R4, R136, R8, R11, 0x96, !PT ;  /* 0x0000000888047212 */ /* 0x000fe400078e960b */
[----:B------:R-:W-:Y:S01]  /*bb80*/  LOP3.LUT R6, R137, R10, R237, 0x96, !PT ;  /* 0x0000000a89067212 */ /* 0x000fe200078e96ed */
[----:B------:R-:W1:Y:S02]  /*bb90*/  SHFL.BFLY PT, R8, R2, 0x1, 0x1f ;  /* 0x0c201f0002087f89 */ /* 0x000e6400000e0000 */
[----:B------:R-:W-:-:S04]  /*bba0*/  IMAD.WIDE.U32 R4, R4, -0x2daee0ad, RZ ;  /* 0xd2511f5304047825 */ /* 0x000fc800078e00ff */
[----:B------:R-:W-:Y:S01]  /*bbb0*/  IMAD.WIDE.U32 R6, R6, -0x2daee0ad, RZ ;  /* 0xd2511f5306067825 */ /* 0x000fe200078e00ff */
[----:B-----5:R-:W-:-:S04]  /*bbc0*/  LOP3.LUT R5, R171, R226, R5, 0x96, !PT ;  /* 0x000000e2ab057212 */ /* 0x020fc800078e9605 */
[----:B------:R-:W-:Y:S01]  /*bbd0*/  LOP3.LUT R0, R138, R4, R7, 0x96, !PT ;  /* 0x000000048a007212 */ /* 0x000fe200078e9607 */
[----:B------:R-:W-:-:S04]  /*bbe0*/  IMAD.WIDE.U32 R4, R5, -0x326172a9, RZ ;  /* 0xcd9e8d5705047825 */ /* 0x000fc800078e00ff */
[----:B------:R-:W-:Y:S01]  /*bbf0*/  IMAD.WIDE.U32 R30, R0, -0x326172a9, RZ ;  /* 0xcd9e8d57001e7825 */ /* 0x000fe200078e00ff */
[----:B------:R-:W-:-:S04]  /*bc00*/  LOP3.LUT R5, R181, R236, R5, 0x96, !PT ;  /* 0x000000ecb5057212 */ /* 0x000fc800078e9605 */
[----:B------:R-:W-:Y:S01]  /*bc10*/  LOP3.LUT R0, R180, R4, R31, 0x96, !PT ;  /* 0x00000004b4007212 */ /* 0x000fe200078e961f */
[----:B------:R-:W-:-:S04]  /*bc20*/  IMAD.WIDE.U32 R4, R5, -0x2daee0ad, RZ ;  /* 0xd2511f5305047825 */ /* 0x000fc800078e00ff */
[----:B------:R-:W-:-:S04]  /*bc30*/  IMAD.WIDE.U32 R32, R0, -0x2daee0ad, RZ ;  /* 0xd2511f5300207825 */ /* 0x000fc800078e00ff */
[--C-:B------:R-:W-:Y:S01]  /*bc40*/  FFMA.FTZ R0, R102, UR7, -R24.reuse ;  /* 0x0000000766007c23 */ /* 0x100fe20008010818 */
[----:B-1----:R-:W-:Y:S02]  /*bc50*/  FMNMX.FTZ R145, R2, R8, !PT ;  /* 0x0000000802917209 */ /* 0x002fe40007810000 */
[----:B------:R-:W-:Y:S01]  /*bc60*/  LOP3.LUT R102, R182, R4, R33, 0x96, !PT ;  /* 0x00000004b6667212 */ /* 0x000fe200078e9621 */
[----:B------:R1:W-:Y:S01]  /*bc70*/  MUFU.EX2 R228, R0 ;  /* 0x0000000000e47308 */ /* 0x0003e20000000800 */
[----:B------:R-:W-:Y:S01]  /*bc80*/  FFMA.FTZ R7, R152, UR7, -R24 ;  /* 0x0000000798077c23 */ /* 0x000fe20008010818 */
[C---:B------:R-:W-:Y:S01]  /*bc90*/  FMUL.FTZ R25, R145.reuse, UR7 ;  /* 0x0000000791197c20 */ /* 0x040fe20008410000 */
[----:B------:R-:W-:Y:S02]  /*bca0*/  FSETP.NEU.FTZ.AND P1, PT, R145, -INF , PT ;  /* 0xff8000009100780b */ /* 0x000fe40003f3d000 */
[----:B------:R-:W-:-:S03]  /*bcb0*/  LOP3.LUT R4, R183, R6, R5, 0x96, !PT ;  /* 0x00000006b7047212 */ /* 0x000fc600078e9605 */
[----:B------:R3:W-:Y:S01]  /*bcc0*/  MUFU.EX2 R144, R7 ;  /* 0x0000000700907308 */ /* 0x0007e20000000800 */
[----:B------:R-:W-:Y:S01]  /*bcd0*/  FSEL R25, R25, RZ, P1 ;  /* 0x000000ff19197208 */ /* 0x000fe20000800000 */
[----:B-1----:R-:W-:Y:S01]  /*bce0*/  FFMA.FTZ R0, R103, UR7, -R24 ;  /* 0x0000000767007c23 */ /* 0x002fe20008010818 */
[----:B------:R-:W-:-:S05]  /*bcf0*/  IMAD.WIDE.U32 R102, R102, -0x326172a9, RZ ;  /* 0xcd9e8d5766667825 */ /* 0x000fca00078e00ff */
[----:B------:R1:W4:Y:S01]  /*bd00*/  MUFU.EX2 R17, R0 ;  /* 0x0000000000117308 */ /* 0x0003220000000800 */
[----:B---3--:R-:W-:Y:S01]  /*bd10*/  FFMA.FTZ R7, R149, UR7, -R24 ;  /* 0x0000000795077c23 */ /* 0x008fe20008010818 */
[----:B------:R-:W-:Y:S01]  /*bd20*/  IMAD.WIDE.U32 R26, R4, -0x326172a9, RZ ;  /* 0xcd9e8d57041a7825 */ /* 0x000fe200078e00ff */
[----:B------:R-:W-:-:S05]  /*bd30*/  FSEL R4, R146, RZ, P3 ;  /* 0x000000ff92047208 */ /* 0x000fca0001800000 */
[----:B------:R3:W5:Y:S01]  /*bd40*/  MUFU.EX2 R230, R7 ;  /* 0x0000000700e67308 */ /* 0x0007620000000800 */
[----:B------:R-:W-:Y:S01]  /*bd50*/  FFMA.FTZ R2, R153, UR7, -R25 ;  /* 0x0000000799027c23 */ /* 0x000fe20008010819 */
[----:B-1----:R-:W-:-:S04]  /*bd60*/  MOV R0, R102 ;  /* 0x0000006600007202 */ /* 0x002fc80000000f00 */
[----:B------:R-:W-:Y:S02]  /*bd70*/  LOP3.LUT R0, R0, 0xff, RZ, 0xc0, !PT ;  /* 0x000000ff00007812 */ /* 0x000fe400078ec0ff */
[----:B---3--:R-:W-:Y:S01]  /*bd80*/  PRMT R7, R102, 0x7771, RZ ;  /* 0x0000777166077816 */ /* 0x008fe200000000ff */
[----:B------:R1:W-:Y:S03]  /*bd90*/  MUFU.EX2 R154, R2 ;  /* 0x00000002009a7308 */ /* 0x0003e60000000800 */
[----:B------:R-:W-:Y:S01]  /*bda0*/  PRMT R9, R0, 0x5410, R7 ;  /* 0x0000541000097816 */ /* 0x000fe20000000007 */
[----:B------:R-:W-:Y:S01]  /*bdb0*/  FADD.FTZ R7, R100, -R4 ;  /* 0x8000000464077221 */ /* 0x000fe20000010000 */
[----:B------:R-:W-:Y:S02]  /*bdc0*/  FSEL R4, R145, RZ, P1 ;  /* 0x000000ff91047208 */ /* 0x000fe40000800000 */
[----:B------:R-:W-:-:S03]  /*bdd0*/  LOP3.LUT R103, R188, R26, R103, 0x96, !PT ;  /* 0x0000001abc677212 */ /* 0x000fc600078e9667 */
[----:B------:R-:W-:Y:S01]  /*bde0*/  FADD.FTZ R4, R3, -R4 ;  /* 0x8000000403047221 */ /* 0x000fe20000010000 */
[--C-:B------:R-:W-:Y:S01]  /*bdf0*/  FFMA.FTZ R3, R148, UR7, -R25.reuse ;  /* 0x0000000794037c23 */ /* 0x100fe20008010819 */
[----:B-1----:R-:W-:-:S04]  /*be00*/  FFMA.FTZ R2, R151, UR7, -R25 ;  /* 0x0000000797027c23 */ /* 0x002fc80008010819 */
[----:B------:R1:W-:Y:S01]  /*be10*/  MUFU.EX2 R231, R2 ;  /* 0x0000000200e77308 */ /* 0x0003e20000000800 */
[C---:B------:R-:W-:Y:S02]  /*be20*/  PRMT R6, R102.reuse, 0x7773, RZ ;  /* 0x0000777366067816 */ /* 0x040fe400000000ff */
[----:B------:R-:W-:Y:S02]  /*be30*/  PRMT R5, R102, 0x7772, RZ ;  /* 0x0000777266057816 */ /* 0x000fe400000000ff */
[----:B------:R-:W-:-:S03]  /*be40*/  LOP3.LUT R0, R103, 0xffff, RZ, 0xc0, !PT ;  /* 0x0000ffff67007812 */ /* 0x000fc600078ec0ff */
[----:B------:R-:W-:Y:S01]  /*be50*/  MUFU.EX2 R18, R3 ;  /* 0x0000000300127308 */ /* 0x000fe20000000800 */
[----:B-1----:R-:W-:-:S07]  /*be60*/  FFMA.FTZ R2, R150, UR7, -R25 ;  /* 0x0000000796027c23 */ /* 0x002fce0008010819 */
[----:B------:R1:W3:Y:S01]  /*be70*/  MUFU.EX2 R229, R2 ;  /* 0x0000000200e57308 */ /* 0x0002e20000000800 */
[----:B------:R-:W-:Y:S02]  /*be80*/  PRMT R8, R5, 0x5410, R6 ;  /* 0x0000541005087816 */ /* 0x000fe40000000006 */
[----:B--2---:R-:W-:Y:S02]  /*be90*/  LEA R190, R13, UR5, 0x1 ;  /* 0x000000050dbe7c11 */ /* 0x004fe4000f8e08ff */
[C---:B------:R-:W-:Y:S02]  /*bea0*/  LOP3.LUT R6, R103.reuse, 0xff, RZ, 0xc0, !PT ;  /* 0x000000ff67067812 */ /* 0x040fe400078ec0ff */
[----:B------:R-:W-:Y:S01]  /*beb0*/  SHF.R.U32.HI R5, RZ, 0x8, R0 ;  /* 0x00000008ff057819 */ /* 0x000fe20000011600 */
[----:B------:R-:W2:Y:S01]  /*bec0*/  LDSM.16.MT88.4 R12, [R190+0xc000] ;  /* 0x00c00000be0c783b */ /* 0x000ea20000004200 */
[----:B------:R-:W-:Y:S02]  /*bed0*/  SHF.R.U32.HI R0, RZ, 0x18, R103 ;  /* 0x00000018ff007819 */ /* 0x000fe40000011667 */
[----:B-1----:R-:W-:-:S04]  /*bee0*/  PRMT R2, R103, 0x7632, R2 ;  /* 0x0000763267027816 */ /* 0x002fc80000000002 */
[----:B------:R-:W-:Y:S02]  /*bef0*/  LOP3.LUT R2, R2, 0xff, RZ, 0xc0, !PT ;  /* 0x000000ff02027812 */ /* 0x000fe400078ec0ff */
[----:B------:R-:W-:Y:S02]  /*bf00*/  PRMT R5, R6, 0x5410, R5 ;  /* 0x0000541006057816 */ /* 0x000fe40000000005 */
[----:B------:R-:W-:Y:S02]  /*bf10*/  PRMT R6, R2, 0x5410, R0 ;  /* 0x0000541002067816 */ /* 0x000fe40000000000 */
[----:B----4-:R-:W-:Y:S02]  /*bf20*/  F2FP.BF16.F32.PACK_AB R0, R17, R228 ;  /* 0x000000e41100723e */ /* 0x010fe400000010ff */
[----:B-----5:R-:W-:Y:S02]  /*bf30*/  F2FP.BF16.F32.PACK_AB R3, R230, R144 ;  /* 0x00000090e603723e */ /* 0x020fe400000010ff */
[----:B------:R-:W-:-:S02]  /*bf40*/  PRMT R167, R0, 0x7610, R167 ;  /* 0x0000761000a77816 */ /* 0x000fc400000000a7 */
[----:B------:R-:W-:Y:S02]  /*bf50*/  PRMT R165, R0, 0x7632, R165 ;  /* 0x0000763200a57816 */ /* 0x000fe400000000a5 */
[----:B---3--:R-:W-:Y:S02]  /*bf60*/  F2FP.BF16.F32.PACK_AB R0, R18, R229 ;  /* 0x000000e51200723e */ /* 0x008fe400000010ff */
[----:B------:R-:W-:Y:S02]  /*bf70*/  F2FP.BF16.F32.PACK_AB R2, R231, R154 ;  /* 0x0000009ae702723e */ /* 0x000fe400000010ff */
[C---:B------:R-:W-:Y:S02]  /*bf80*/  PRMT R166, R3.reuse, 0x7610, R166 ;  /* 0x0000761003a67816 */ /* 0x040fe400000000a6 */
[----:B------:R-:W-:Y:S01]  /*bf90*/  PRMT R169, R3, 0x7632, R169 ;  /* 0x0000763203a97816 */ /* 0x000fe200000000a9 */
[----:B------:R-:W-:Y:S01]  /*bfa0*/  FMUL.FTZ R7, R7, UR7 ;  /* 0x0000000707077c20 */ /* 0x000fe20008410000 */
[----:B------:R-:W-:Y:S01]  /*bfb0*/  PRMT R164, R0, 0x7610, R164 ;  /* 0x0000761000a47816 */ /* 0x000fe200000000a4 */
[----:B------:R-:W-:Y:S01]  /*bfc0*/  FMUL.FTZ R4, R4, UR7 ;  /* 0x0000000704047c20 */ /* 0x000fe20008410000 */
[----:B------:R-:W-:-:S02]  /*bfd0*/  PRMT R147, R0, 0x7632, R147 ;  /* 0x0000763200937816 */ /* 0x000fc40000000093 */
[C---:B------:R-:W-:Y:S02]  /*bfe0*/  PRMT R170, R2.reuse, 0x7610, R170 ;  /* 0x0000761002aa7816 */ /* 0x040fe400000000aa */
[----:B------:R-:W-:Y:S02]  /*bff0*/  PRMT R168, R2, 0x7632, R168 ;  /* 0x0000763202a87816 */ /* 0x000fe400000000a8 */
[----:B------:R-:W-:Y:S02]  /*c000*/  HSET2.LE.AND R0, R5, R28, PT ;  /* 0x0000001c05007233 */ /* 0x000fe40003803000 */
[----:B------:R-:W-:Y:S01]  /*c010*/  PRMT R2, R166, 0x5410, R169 ;  /* 0x00005410a6027816 */ /* 0x000fe200000000a9 */
[----:B------:R-:W1:Y:S01]  /*c020*/  MUFU.EX2 R101, R7 ;  /* 0x0000000700657308 */ /* 0x000e620000000800 */
[----:B------:R-:W-:-:S07]  /*c030*/  PRMT R5, R170, 0x5410, R168 ;  /* 0x00005410aa057816 */ /* 0x000fce00000000a8 */
[----:B------:R3:W4:Y:S01]  /*c040*/  MUFU.EX2 R100, R4 ;  /* 0x0000000400647308 */ /* 0x0007220000000800 */
[----:B------:R-:W-:Y:S01]  /*c050*/  LOP3.LUT R3, R8, 0xff00ff, RZ, 0xc0, !PT ;  /* 0x00ff00ff08037812 */ /* 0x000fe200078ec0ff */
[----:B------:R-:W-:-:S04]  /*c060*/  IMAD.MOV.U32 R10, RZ, RZ, 0x20 ;  /* 0x00000020ff0a7424 */ /* 0x000fc800078e00ff */
[--C-:B------:R-:W-:Y:S02]  /*c070*/  HSET2.LE.AND R3, R3, R28.reuse, PT ;  /* 0x0000001c03037233 */ /* 0x100fe40003803000 */
[----:B---3--:R-:W-:Y:S02]  /*c080*/  LOP3.LUT R4, R2, R0, RZ, 0xc0, !PT ;  /* 0x0000000002047212 */ /* 0x008fe400078ec0ff */
[--C-:B------:R-:W-:Y:S02]  /*c090*/  HSET2.LE.AND R0, R6, R28.reuse, PT ;  /* 0x0000001c06007233 */ /* 0x100fe40003803000 */
[----:B------:R-:W-:-:S03]  /*c0a0*/  HSET2.LE.AND R2, R9, R28, PT ;  /* 0x0000001c09027233 */ /* 0x000fc60003803000 */
[----:B------:R-:W-:Y:S02]  /*c0b0*/  LOP3.LUT R5, R5, R0, RZ, 0xc0, !PT ;  /* 0x0000000005057212 */ /* 0x000fe400078ec0ff */
[----:B------:R-:W-:-:S04]  /*c0c0*/  PRMT R0, R167, 0x5410, R165 ;  /* 0x00005410a7007816 */ /* 0x000fc800000000a5 */
[----:B------:R-:W-:Y:S02]  /*c0d0*/  LOP3.LUT R6, R0, R2, RZ, 0xc0, !PT ;  /* 0x0000000200067212 */ /* 0x000fe400078ec0ff */
[----:B------:R-:W-:Y:S01]  /*c0e0*/  PRMT R0, R164, 0x5410, R147 ;  /* 0x00005410a4007816 */ /* 0x000fe20000000093 */
[-C--:B-1----:R-:W-:Y:S01]  /*c0f0*/  FMUL.FTZ R108, R108, R101.reuse ;  /* 0x000000656c6c7220 */ /* 0x082fe20000410000 */
[----:B------:R-:W-:Y:S01]  /*c100*/  FMUL.FTZ R109, R109, R101 ;  /* 0x000000656d6d7220 */ /* 0x000fe20000410000 */
[-C--:B----4-:R-:W-:Y:S01]  /*c110*/  FMUL.FTZ R110, R110, R100.reuse ;  /* 0x000000646e6e7220 */ /* 0x090fe20000410000 */
[----:B------:R-:W-:Y:S01]  /*c120*/  LOP3.LUT R7, R0, R3, RZ, 0xc0, !PT ;  /* 0x0000000300077212 */ /* 0x000fe200078ec0ff */
[----:B------:R-:W-:Y:S01]  /*c130*/  FMUL.FTZ R111, R111, R100 ;  /* 0x000000646f6f7220 */ /* 0x000fe20000410000 */
[----:B------:R-:W-:Y:S01]  /*c140*/  VIADD R0, R190, 0xc000 ;  /* 0x0000c000be007836 */ /* 0x000fe20000000000 */
[----:B------:R-:W-:Y:S02]  /*c150*/  SEL R10, R10, 0xffffffe0, !P0 ;  /* 0xffffffe00a0a7807 */ /* 0x000fe40004000000 */
[----:B------:R-:W-:Y:S01]  /*c160*/  IADD3 R29, PT, PT, R190, 0xc040, RZ ;  /* 0x0000c040be1d7810 */ /* 0x000fe20007ffe0ff */
[----:B------:R-:W-:-:S02]  /*c170*/  @P2 VIADD R29, R0, 0xffffffc0 ;  /* 0xffffffc0001d2836 */ /* 0x000fc40000000000 */
[-C--:B------:R-:W-:Y:S01]  /*c180*/  FMUL.FTZ R104, R104, R101.reuse ;  /* 0x0000006568687220 */ /* 0x080fe20000410000 */
[----:B------:R-:W-:Y:S01]  /*c190*/  FMUL.FTZ R105, R105, R101 ;  /* 0x0000006569697220 */ /* 0x000fe20000410000 */
[-C--:B------:R-:W-:Y:S01]  /*c1a0*/  FMUL.FTZ R106, R106, R100.reuse ;  /* 0x000000646a6a7220 */ /* 0x080fe20000410000 */
[----:B------:R-:W-:Y:S01]  /*c1b0*/  FMUL.FTZ R107, R107, R100 ;  /* 0x000000646b6b7220 */ /* 0x000fe20000410000 */
[----:B--2---:R-:W-:Y:S01]  /*c1c0*/  HMMA.16816.F32.BF16 R212, R4, R14, R108 ;  /* 0x0000000e04d4723c */ /* 0x004fe2000004186c */
[----:B------:R-:W-:Y:S01]  /*c1d0*/  MOV R110, R144 ;  /* 0x00000090006e7202 */ /* 0x000fe20000000f00 */
[----:B------:R-:W-:Y:S02]  /*c1e0*/  IMAD.IADD R144, R10, 0x1, R29 ;  /* 0x000000010a907824 */ /* 0x000fe400078e021d */
[----:B------:R-:W-:-:S04]  /*c1f0*/  IMAD.MOV.U32 R0, RZ, RZ, R18 ;  /* 0x000000ffff007224 */ /* 0x000fc800078e0012 */
[C---:B------:R-:W-:Y:S01]  /*c200*/  HMMA.16816.F32.BF16 R104, R4.reuse, R12, R104 ;  /* 0x0000000c0468723c */ /* 0x040fe20000041868 */
[----:B------:R-:W1:Y:S01]  /*c210*/  LDSM.16.MT88.4 R12, [R144] ;  /* 0x00000000900c783b */ /* 0x000e620000004200 */
[----:B------:R-:W-:Y:S02]  /*c220*/  IMAD.MOV.U32 R3, RZ, RZ, R17 ;  /* 0x000000ffff037224 */ /* 0x000fe400078e0011 */
[----:B------:R-:W-:Y:S02]  /*c230*/  IMAD.MOV.U32 R2, RZ, RZ, R16 ;  /* 0x000000ffff027224 */ /* 0x000fe400078e0010 */
[----:B------:R-:W-:Y:S01]  /*c240*/  IMAD.IADD R139, R10, 0x1, R190 ;  /* 0x000000010a8b7824 */ /* 0x000fe200078e02be */
[----:B------:R-:W2:Y:S04]  /*c250*/  LDSM.16.MT88.4 R16, [R29] ;  /* 0x000000001d10783b */ /* 0x000ea80000004200 */
        /* <DEDUP_REMOVED lines=25> */
[----:B------:R-:W4:Y:S01]  /*c3f0*/  LDSM.16.MT88.4 R20, [R139+0xc000] ;  /* 0x00c000008b14783b */ /* 0x000f220000004200 */
        /* <DEDUP_REMOVED lines=40> */
[----:B------:R-:W-:Y:S01]  /*c680*/  FMUL.FTZ R67, R67, R100 ;  /* 0x0000006443437220 */ /* 0x000fe20000410000 */
[----:B----4-:R-:W-:Y:S01]  /*c690*/  HMMA.16816.F32.BF16 R208, R4, R20, R112 ;  /* 0x0000001404d0723c */ /* 0x010fe20000041870 */
[----:B------:R-:W-:-:S07]  /*c6a0*/  IMAD.MOV.U32 R111, RZ, RZ, R154 ;  /* 0x000000ffff6f7224 */ /* 0x000fce00078e009a */
[C---:B-1----:R-:W-:Y:S08]  /*c6b0*/  HMMA.16816.F32.BF16 R124, R4.reuse, R12, R52 ;  /* 0x0000000c047c723c */ /* 0x042ff00000041834 */
[C---:B------:R-:W-:Y:S01]  /*c6c0*/  HMMA.16816.F32.BF16 R112, R4.reuse, R14, R56 ;  /* 0x0000000e0470723c */ /* 0x040fe20000041838 */
[----:B------:R-:W1:Y:S07]  /*c6d0*/  LDSM.16.MT88.4 R12, [R139+0x10000] ;  /* 0x010000008b0c783b */ /* 0x000e6e0000004200 */
[C---:B------:R-:W-:Y:S08]  /*c6e0*/  HMMA.16816.F32.BF16 R184, R4.reuse, R22, R116 ;  /* 0x0000001604b8723c */ /* 0x040ff00000041874 */
[C---:B--2---:R-:W-:Y:S08]  /*c6f0*/  HMMA.16816.F32.BF16 R152, R4.reuse, R16, R44 ;  /* 0x000000100498723c */ /* 0x044ff0000004182c */
[C---:B------:R-:W-:Y:S01]  /*c700*/  HMMA.16816.F32.BF16 R160, R4.reuse, R18, R48 ;  /* 0x0000001204a0723c */ /* 0x040fe20000041830 */
[----:B------:R-:W2:Y:S07]  /*c710*/  LDSM.16.MT88.4 R16, [R190+0x10000] ;  /* 0x01000000be10783b */ /* 0x000eae0000004200 */
        /* <DEDUP_REMOVED lines=19> */
[----:B-1----:R-:W-:Y:S01]  /*c850*/  HMMA.16816.F32.BF16 R40, R4, R14, R80 ;  /* 0x0000000e0428723c */ /* 0x002fe20000041850 */
[----:B------:R-:W-:-:S02]  /*c860*/  IMAD.MOV.U32 R83, RZ, RZ, R0 ;  /* 0x000000ffff537224 */ /* 0x000fc400078e0000 */
[----:B------:R-:W-:Y:S01]  /*c870*/  FFMA.FTZ R0, R216, UR7, -R24 ;  /* 0x00000007d8007c23 */ /* 0x000fe20008010818 */
[----:B------:R-:W-:Y:S02]  /*c880*/  IMAD.MOV.U32 R59, RZ, RZ, R110 ;  /* 0x000000ffff3b7224 */ /* 0x000fe400078e006e */
[-C--:B------:R-:W-:Y:S01]  /*c890*/  FMUL.FTZ R88, R88, R101.reuse ;  /* 0x0000006558587220 */ /* 0x080fe20000410000 */
[----:B------:R-:W-:Y:S02]  /*c8a0*/  IMAD.MOV.U32 R58, RZ, RZ, R111 ;  /* 0x000000ffff3a7224 */ /* 0x000fe400078e006f */
[----:B------:R-:W-:Y:S01]  /*c8b0*/  FMUL.FTZ R89, R89, R101 ;  /* 0x0000006559597220 */ /* 0x000fe20000410000 */
[----:B------:R-:W-:Y:S02]  /*c8c0*/  VIADD R57, R204, 0x1715609d ;  /* 0x1715609dcc397836 */ /* 0x000fe40000000000 */
[----:B------:R-:W-:Y:S01]  /*c8d0*/  FMUL.FTZ R90, R90, R100 ;  /* 0x000000645a5a7220 */ /* 0x000fe20000410000 */
[----:B------:R-:W-:-:S02]  /*c8e0*/  VIADD R56, R205, 0x646e171e ;  /* 0x646e171ecd387836 */ /* 0x000fc40000000000 */
        /* <DEDUP_REMOVED lines=13> */
[----:B------:R-:W1:Y:S01]  /*c9c0*/  LDSM.16.MT88.4 R16, [R144+0x4000] ;  /* 0x004000009010783b */ /* 0x000e620000004200 */
[-C--:B------:R-:W-:Y:S01]  /*c9d0*/  FMUL.FTZ R98, R98, R100.reuse ;  /* 0x0000006462627220 */ /* 0x080fe20000410000 */
[----:B------:R-:W-:Y:S01]  /*c9e0*/  FMUL.FTZ R99, R99, R100 ;  /* 0x0000006463637220 */ /* 0x000fe20000410000 */
[----:B------:R-:W-:Y:S01]  /*c9f0*/  IMAD.MOV.U32 R26, RZ, RZ, R226 ;  /* 0x000000ffff1a7224 */ /* 0x000fe200078e00e2 */
[----:B------:R-:W-:Y:S03]  /*ca00*/  LDSM.16.MT88.4 R20, [R190+0xc800] ;  /* 0x00c80000be14783b */ /* 0x000fe60000004200 */
[----:B---3--:R-:W-:Y:S01]  /*ca10*/  HMMA.16816.F32.BF16 R44, R4, R8, R84 ;  /* 0x00000008042c723c */ /* 0x008fe20000041854 */
[----:B------:R2:W-:Y:S01]  /*ca20*/  MUFU.EX2 R87, R0 ;  /* 0x0000000000577308 */ /* 0x0005e20000000800 */
[----:B------:R-:W-:Y:S01]  /*ca30*/  MOV R86, R2 ;  /* 0x0000000200567202 */ /* 0x000fe20000000f00 */
[----:B------:R-:W-:Y:S01]  /*ca40*/  FFMA.FTZ R2, R196, UR7, -R24 ;  /* 0x00000007c4027c23 */ /* 0x000fe20008010818 */
[----:B------:R-:W-:-:S02]  /*ca50*/  IMAD.MOV.U32 R84, RZ, RZ, R228 ;  /* 0x000000ffff547224 */ /* 0x000fc400078e00e4 */
[----:B--2---:R-:W-:-:S04]  /*ca60*/  FFMA.FTZ R0, R200, UR7, -R24 ;  /* 0x00000007c8007c23 */ /* 0x004fc80008010818 */
[----:B------:R2:W3:Y:S01]  /*ca70*/  MUFU.EX2 R82, R0 ;  /* 0x0000000000527308 */ /* 0x0004e20000000800 */
[----:B------:R-:W-:Y:S02]  /*ca80*/  IMAD.MOV.U32 R216, RZ, RZ, R3 ;  /* 0x000000ffffd87224 */ /* 0x000fe400078e0003 */
[----:B------:R-:W-:Y:S01]  /*ca90*/  FFMA.FTZ R3, R198, UR7, -R24 ;  /* 0x00000007c6037c23 */ /* 0x000fe20008010818 */
[----:B--2---:R-:W-:Y:S01]  /*caa0*/  LOP3.LUT R0, R57, R30, R27, 0x96, !PT ;  /* 0x0000001e39007212 */ /* 0x004fe200078e961b */
[----:B------:R-:W-:-:S04]  /*cab0*/  IMAD.MOV.U32 R27, RZ, RZ, R227 ;  /* 0x000000ffff1b7224 */ /* 0x000fc800078e00e3 */
[----:B------:R-:W-:-:S04]  /*cac0*/  IMAD.WIDE.U32 R30, R0, -0x2daee0ad, RZ ;  /* 0xd2511f53001e7825 */ /* 0x000fc800078e00ff */
[----:B------:R-:W-:Y:S01]  /*cad0*/  FFMA.FTZ R0, R217, UR7, -R25 ;  /* 0x00000007d9007c23 */ /* 0x000fe20008010819 */
[----:B------:R2:W-:Y:S01]  /*cae0*/  MUFU.EX2 R227, R2 ;  /* 0x0000000200e37308 */ /* 0x0005e20000000800 */
[----:B------:R-:W-:-:S07]  /*caf0*/  LOP3.LUT R31, R56, R32, R31, 0x96, !PT ;  /* 0x00000020381f7212 */ /* 0x000fce00078e961f */
[----:B------:R4:W-:Y:S01]  /*cb00*/  MUFU.EX2 R228, R0 ;  /* 0x0000000000e47308 */ /* 0x0009e20000000800 */
[----:B------:R-:W-:Y:S01]  /*cb10*/  HMMA.16816.F32.BF16 R88, R4, R10, R88 ;  /* 0x0000000a0458723c */ /* 0x000fe20000041858 */
[----:B------:R-:W-:Y:S02]  /*cb20*/  IMAD.MOV.U32 R85, RZ, RZ, R230 ;  /* 0x000000ffff557224 */ /* 0x000fe400078e00e6 */
[----:B--2---:R-:W-:-:S05]  /*cb30*/  FFMA.FTZ R2, R207, UR7, -R25 ;  /* 0x00000007cf027c23 */ /* 0x004fca0008010819 */
[----:B------:R-:W-:Y:S01]  /*cb40*/  HMMA.16816.F32.BF16 R76, R4, R12, R76 ;  /* 0x0000000c044c723c */ /* 0x000fe2000004184c */
[----:B------:R2:W5:Y:S01]  /*cb50*/  MUFU.EX2 R80, R2 ;  /* 0x0000000200507308 */ /* 0x0005620000000800 */
[----:B----4-:R-:W-:Y:S01]  /*cb60*/  IMAD.MOV.U32 R0, RZ, RZ, R30 ;  /* 0x000000ffff007224 */ /* 0x010fe200078e001e */
[C---:B------:R-:W-:Y:S02]  /*cb70*/  PRMT R11, R30.reuse, 0x7773, RZ ;  /* 0x000077731e0b7816 */ /* 0x040fe400000000ff */
[----:B------:R-:W-:Y:S02]  /*cb80*/  PRMT R10, R30, 0x7772, RZ ;  /* 0x000077721e0a7816 */ /* 0x000fe400000000ff */
[----:B------:R-:W-:Y:S02]  /*cb90*/  LOP3.LUT R8, R0, 0xff, RZ, 0xc0, !PT ;  /* 0x000000ff00087812 */ /* 0x000fe400078ec0ff */
[----:B------:R-:W-:Y:S01]  /*cba0*/  PRMT R0, R31, 0x7632, R0 ;  /* 0x000076321f007816 */ /* 0x000fe20000000000 */
[----:B------:R4:W5:Y:S01]  /*cbb0*/  MUFU.EX2 R230, R3 ;  /* 0x0000000300e67308 */ /* 0x0009620000000800 */
[----:B------:R-:W-:-:S02]  /*cbc0*/  PRMT R12, R30, 0x7771, RZ ;  /* 0x000077711e0c7816 */ /* 0x000fc400000000ff */
[C---:B--2---:R-:W-:Y:S02]  /*cbd0*/  LOP3.LUT R2, R31.reuse, 0xffff, RZ, 0xc0, !PT ;  /* 0x0000ffff1f027812 */ /* 0x044fe400078ec0ff */
[----:B------:R-:W-:Y:S02]  /*cbe0*/  LOP3.LUT R9, R31, 0xff, RZ, 0xc0, !PT ;  /* 0x000000ff1f097812 */ /* 0x000fe400078ec0ff */
[----:B------:R-:W-:Y:S02]  /*cbf0*/  SHF.R.U32.HI R13, RZ, 0x18, R31 ;  /* 0x00000018ff0d7819 */ /* 0x000fe4000001161f */
[----:B------:R-:W-:Y:S02]  /*cc00*/  PRMT R10, R10, 0x5410, R11 ;  /* 0x000054100a0a7816 */ /* 0x000fe4000000000b */
[----:B------:R-:W-:Y:S02]  /*cc10*/  PRMT R11, R8, 0x5410, R12 ;  /* 0x00005410080b7816 */ /* 0x000fe4000000000c */
[----:B----4-:R-:W-:-:S02]  /*cc20*/  SHF.R.U32.HI R3, RZ, 0x8, R2 ;  /* 0x00000008ff037819 */ /* 0x010fc40000011602 */
[----:B------:R-:W-:Y:S02]  /*cc30*/  LOP3.LUT R2, R0, 0xff, RZ, 0xc0, !PT ;  /* 0x000000ff00027812 */ /* 0x000fe400078ec0ff */
[----:B------:R-:W-:Y:S02]  /*cc40*/  PRMT R8, R9, 0x5410, R3 ;  /* 0x0000541009087816 */ /* 0x000fe40000000003 */
[----:B------:R-:W-:Y:S02]  /*cc50*/  PRMT R3, R2, 0x5410, R13 ;  /* 0x0000541002037816 */ /* 0x000fe4000000000d */
[----:B---3--:R-:W-:Y:S01]  /*cc60*/  F2FP.BF16.F32.PACK_AB R2, R82, R87 ;  /* 0x000000575202723e */ /* 0x008fe200000010ff */
[----:B------:R-:W-:Y:S01]  /*cc70*/  FFMA.FTZ R0, R206, UR7, -R25 ;  /* 0x00000007ce007c23 */ /* 0x000fe20008010819 */
[----:B-1----:R-:W-:Y:S01]  /*cc80*/  HMMA.16816.F32.BF16 R92, R4, R16, R92 ;  /* 0x00000010045c723c */ /* 0x002fe2000004185c */
[----:B------:R-:W-:Y:S01]  /*cc90*/  LDSM.16.MT88.4 R12, [R29+0x800] ;  /* 0x000800001d0c783b */ /* 0x000fe20000004200 */
[----:B------:R-:W-:-:S02]  /*cca0*/  PRMT R140, R2, 0x7610, R140 ;  /* 0x00007610028c7816 */ /* 0x000fc4000000008c */
[----:B------:R-:W-:Y:S01]  /*ccb0*/  PRMT R143, R2, 0x7632, R143 ;  /* 0x00007632028f7816 */ /* 0x000fe2000000008f */
[----:B------:R-:W-:Y:S01]  /*ccc0*/  FFMA.FTZ R2, R203, UR7, -R25 ;  /* 0x00000007cb027c23 */ /* 0x000fe20008010819 */
[----:B------:R5:W-:Y:S02]  /*ccd0*/  MUFU.EX2 R226, R0 ;  /* 0x0000000000e27308 */ /* 0x000be40000000800 */
[----:B------:R-:W-:Y:S01]  /*cce0*/  HMMA.16816.F32.BF16 R96, R4, R18, R96 ;  /* 0x000000120460723c */ /* 0x000fe20000041860 */
[----:B------:R-:W1:Y:S05]  /*ccf0*/  LDSM.16.MT88.4 R16, [R139+0xc800] ;  /* 0x00c800008b10783b */ /* 0x000e6a0000004200 */
[----:B------:R2:W3:Y:S01]  /*cd00*/  MUFU.EX2 R81, R2 ;  /* 0x0000000200517308 */ /* 0x0004e20000000800 */
[----:B-----5:R-:W-:-:S04]  /*cd10*/  F2FP.BF16.F32.PACK_AB R0, R80, R228 ;  /* 0x000000e45000723e */ /* 0x020fc800000010ff */
[C---:B------:R-:W-:Y:S02]  /*cd20*/  PRMT R142, R0.reuse, 0x7610, R142 ;  /* 0x00007610008e7816 */ /* 0x040fe4000000008e */
[----:B------:R-:W-:Y:S02]  /*cd30*/  PRMT R141, R0, 0x7632, R141 ;  /* 0x00007632008d7816 */ /* 0x000fe4000000008d */
[--C-:B------:R-:W-:Y:S02]  /*cd40*/  HSET2.LE.AND R0, R8, R28.reuse, PT ;  /* 0x0000001c08007233 */ /* 0x100fe40003803000 */
[----:B--2---:R-:W-:Y:S02]  /*cd50*/  HSET2.LE.AND R2, R3, R28, PT ;  /* 0x0000001c03027233 */ /* 0x004fe40003803000 */
[----:B------:R-:W-:-:S04]  /*cd60*/  PRMT R3, R140, 0x5410, R143 ;  /* 0x000054108c037816 */ /* 0x000fc8000000008f */
[----:B------:R-:W-:Y:S02]  /*cd70*/  LOP3.LUT R4, R3, R0, RZ, 0xc0, !PT ;  /* 0x0000000003047212 */ /* 0x000fe400078ec0ff */
[----:B------:R-:W-:-:S04]  /*cd80*/  PRMT R0, R142, 0x5410, R141 ;  /* 0x000054108e007816 */ /* 0x000fc8000000008d */
[----:B------:R-:W-:Y:S02]  /*cd90*/  LOP3.LUT R5, R0, R2, RZ, 0xc0, !PT ;  /* 0x0000000200057212 */ /* 0x000fe400078ec0ff */
[----:B------:R-:W-:Y:S02]  /*cda0*/  F2FP.BF16.F32.PACK_AB R0, R230, R227 ;  /* 0x000000e3e600723e */ /* 0x000fe400000010ff */
[----:B------:R-:W-:Y:S02]  /*cdb0*/  LOP3.LUT R3, R10, 0xff00ff, RZ, 0xc0, !PT ;  /* 0x00ff00ff0a037812 */ /* 0x000fe400078ec0ff */
[----:B---3--:R-:W-:Y:S02]  /*cdc0*/  F2FP.BF16.F32.PACK_AB R2, R81, R226 ;  /* 0x000000e25102723e */ /* 0x008fe400000010ff */
[C---:B------:R-:W-:Y:S02]  /*cdd0*/  PRMT R63, R0.reuse, 0x7610, R63 ;  /* 0x00007610003f7816 */ /* 0x040fe4000000003f */
[----:B------:R-:W-:-:S02]  /*cde0*/  PRMT R62, R0, 0x7632, R62 ;  /* 0x00007632003e7816 */ /* 0x000fc4000000003e */
[C---:B------:R-:W-:Y:S02]  /*cdf0*/  PRMT R61, R2.reuse, 0x7610, R61 ;  /* 0x00007610023d7816 */ /* 0x040fe4000000003d */
[----:B------:R-:W-:Y:S02]  /*ce00*/  PRMT R60, R2, 0x7632, R60 ;  /* 0x00007632023c7816 */ /* 0x000fe4000000003c */
[--C-:B------:R-:W-:Y:S02]  /*ce10*/  HSET2.LE.AND R0, R11, R28.reuse, PT ;  /* 0x0000001c0b007233 */ /* 0x100fe40003803000 */
[----:B------:R-:W-:Y:S01]  /*ce20*/  HSET2.LE.AND R2, R3, R28, PT ;  /* 0x0000001c03027233 */ /* 0x000fe20003803000 */
[----:B------:R-:W-:Y:S01]  /*ce30*/  LDSM.16.MT88.4 R8, [R29+0x2800] ;  /* 0x002800001d08783b */ /* 0x000fe20000004200 */
[----:B------:R-:W-:-:S04]  /*ce40*/  PRMT R3, R63, 0x5410, R62 ;  /* 0x000054103f037816 */ /* 0x000fc8000000003e */
[----:B------:R-:W-:Y:S02]  /*ce50*/  LOP3.LUT R6, R3, R0, RZ, 0xc0, !PT ;  /* 0x0000000003067212 */ /* 0x000fe400078ec0ff */
[----:B------:R-:W-:-:S04]  /*ce60*/  PRMT R0, R61, 0x5410, R60 ;  /* 0x000054103d007816 */ /* 0x000fc8000000003c */
[----:B------:R-:W-:-:S07]  /*ce70*/  LOP3.LUT R7, R0, R2, RZ, 0xc0, !PT ;  /* 0x0000000200077212 */ /* 0x000fce00078ec0ff */
[C---:B-1----:R-:W-:Y:S08]  /*ce80*/  HMMA.16816.F32.BF16 R68, R4.reuse, R16, R208 ;  /* 0x000000100444723c */ /* 0x042ff000000418d0 */
[C---:B------:R-:W-:Y:S01]  /*ce90*/  HMMA.16816.F32.BF16 R64, R4.reuse, R18, R184 ;  /* 0x000000120440723c */ /* 0x040fe200000418b8 */
[----:B------:R-:W1:Y:S01]  /*cea0*/  LDSM.16.MT88.4 R16, [R190+0xe800] ;  /* 0x00e80000be10783b */ /* 0x000e620000004200 */
[----:B------:R-:W-:Y:S01]  /*ceb0*/  MOV R50, R34 ;  /* 0x0000002200327202 */ /* 0x000fe20000000f00 */
[----:B------:R-:W-:Y:S01]  /*cec0*/  IMAD.MOV.U32 R51, RZ, RZ, R35 ;  /* 0x000000ffff337224 */ /* 0x000fe200078e0023 */
[----:B------:R-:W2:Y:S01]  /*ced0*/  S2R R2, SR_CTAID.X ;  /* 0x0000000000027919 */ /* 0x000ea20000002500 */
[----:B------:R-:W3:Y:S03]  /*cee0*/  LDSM.16.MT88.4 R32, [R144+0x800] ;  /* 0x000800009020783b */ /* 0x000ee60000004200 */
[----:B------:R-:W-:Y:S01]  /*cef0*/  HMMA.16816.F32.BF16 R72, R4, R22, R212 ;  /* 0x000000160448723c */ /* 0x000fe200000418d4 */
[----:B------:R-:W-:-:S02]  /*cf00*/  IMAD.MOV.U32 R214, RZ, RZ, R50 ;  /* 0x000000ffffd67224 */ /* 0x000fc400078e0032 */
[----:B------:R-:W-:Y:S01]  /*cf10*/  IMAD.MOV.U32 R215, RZ, RZ, R51 ;  /* 0x000000ffffd77224 */ /* 0x000fe200078e0033 */
[----:B------:R-:W-:-:S04]  /*cf20*/  ULEA UR8, UR23, 0xfffffffd, 0x1 ;  /* 0xfffffffd17087891 */ /* 0x000fc8000f8e08ff */
[----:B------:R-:W-:Y:S01]  /*cf30*/  HMMA.16816.F32.BF16 R52, R4, R12, R176 ;  /* 0x0000000c0434723c */ /* 0x000fe200000418b0 */
[----:B------:R-:W-:-:S07]  /*cf40*/  SHF.R.U32.HI R217, RZ, 0x5, R193 ;  /* 0x00000005ffd97819 */ /* 0x000fce00000116c1 */
[C---:B------:R-:W-:Y:S01]  /*cf50*/  HMMA.16816.F32.BF16 R48, R4.reuse, R14, R172 ;  /* 0x0000000e0430723c */ /* 0x040fe200000418ac */
[----:B------:R-:W-:Y:S07]  /*cf60*/  LDSM.16.MT88.4 R12, [R139+0xe800] ;  /* 0x00e800008b0c783b */ /* 0x000fee0000004200 */
[C---:B-1----:R-:W-:Y:S08]  /*cf70*/  HMMA.16816.F32.BF16 R128, R4.reuse, R16, R128 ;  /* 0x000000100480723c */ /* 0x042ff00000041880 */
[----:B------:R-:W-:Y:S01]  /*cf80*/  HMMA.16816.F32.BF16 R132, R4, R18, R132 ;  /* 0x000000120484723c */ /* 0x000fe20000041884 */
[----:B------:R-:W1:Y:S01]  /*cf90*/  LDSM.16.MT88.4 R16, [R190+0x10800] ;  /* 0x01080000be10783b */ /* 0x000e620000004200 */
[----:B--2---:R-:W-:-:S02]  /*cfa0*/  LEA R2, R2, R217, 0x2 ;  /* 0x000000d902027211 */ /* 0x004fc400078e10ff */
[----:B------:R-:W-:-:S03]  /*cfb0*/  LOP3.LUT R0, R205, UR8, R215, 0x96, !PT ;  /* 0x00000008cd007c12 */ /* 0x000fc6000f8e96d7 */
[----:B------:R-:W-:Y:S01]  /*cfc0*/  IMAD.WIDE.U32 R2, R2, -0x326172a9, RZ ;  /* 0xcd9e8d5702027825 */ /* 0x000fe200078e00ff */
[----:B------:R-:W-:Y:S03]  /*cfd0*/  HMMA.16816.F32.BF16 R124, R4, R8, R124 ;  /* 0x00000008047c723c */ /* 0x000fe6000004187c */
[----:B------:R-:W-:-:S05]  /*cfe0*/  IMAD.WIDE.U32 R8, R0, -0x326172a9, RZ ;  /* 0xcd9e8d5700087825 */ /* 0x000fca00078e00ff */
[----:B---3--:R-:W-:Y:S01]  /*cff0*/  HMMA.16816.F32.BF16 R156, R4, R32, R156 ;  /* 0x00000020049c723c */ /* 0x008fe2000004189c */
[----:B------:R-:W-:Y:S02]  /*d000*/  LOP3.LUT R2, R136, R2, R9, 0x96, !PT ;  /* 0x0000000288027212 */ /* 0x000fe400078e9609 */
[----:B------:R-:W-:-:S05]  /*d010*/  LOP3.LUT R0, R137, R8, R237, 0x96, !PT ;  /* 0x0000000889007212 */ /* 0x000fca00078e96ed */
[----:B------:R-:W-:Y:S01]  /*d020*/  HMMA.16816.F32.BF16 R148, R4, R34, R148 ;  /* 0x000000220494723c */ /* 0x000fe20000041894 */
[----:B------:R-:W2:Y:S01]  /*d030*/  LDSM.16.MT88.4 R32, [R139+0x10800] ;  /* 0x010800008b20783b */ /* 0x000ea20000004200 */
[----:B------:R-:W-:-:S04]  /*d040*/  IMAD.WIDE.U32 R2, R2, -0x2daee0ad, RZ ;  /* 0xd2511f5302027825 */ /* 0x000fc800078e00ff */
[----:B------:R-:W-:Y:S02]  /*d050*/  IMAD.WIDE.U32 R8, R0, -0x2daee0ad, RZ ;  /* 0xd2511f5300087825 */ /* 0x000fe400078e00ff */
[----:B------:R-:W-:Y:S01]  /*d060*/  HMMA.16816.F32.BF16 R104, R4, R20, R104 ;  /* 0x000000140468723c */ /* 0x000fe20000041868 */
[----:B------:R-:W3:Y:S01]  /*d070*/  LDSM.16.MT88.4 R20, [R144+0x2800] ;  /* 0x002800009014783b */ /* 0x000ee20000004200 */
[----:B------:R-:W-:Y:S02]  /*d080*/  LOP3.LUT R3, R171, R26, R3, 0x96, !PT ;  /* 0x0000001aab037212 */ /* 0x000fe400078e9603 */
[----:B------:R-:W-:Y:S01]  /*d090*/  LOP3.LUT R0, R138, R2, R9, 0x96, !PT ;  /* 0x000000028a007212 */ /* 0x000fe200078e9609 */
[----:B------:R-:W-:Y:S02]  /*d0a0*/  IMAD.MOV.U32 R208, RZ, RZ, R84 ;  /* 0x000000ffffd07224 */ /* 0x000fe400078e0054 */
[----:B------:R-:W-:Y:S02]  /*d0b0*/  IMAD.MOV.U32 R217, RZ, RZ, R85 ;  /* 0x000000ffffd97224 */ /* 0x000fe400078e0055 */
[----:B------:R-:W-:-:S02]  /*d0c0*/  IMAD.MOV.U32 R187, RZ, RZ, R86 ;  /* 0x000000ffffbb7224 */ /* 0x000fc400078e0056 */
[----:B------:R-:W-:Y:S02]  /*d0d0*/  IMAD.MOV.U32 R209, RZ, RZ, R87 ;  /* 0x000000ffffd17224 */ /* 0x000fe400078e0057 */
[----:B-1----:R-:W-:Y:S01]  /*d0e0*/  HMMA.16816.F32.BF16 R84, R4, R18, R36 ;  /* 0x000000120454723c */ /* 0x002fe20000041824 */
[----:B------:R-:W-:-:S04]  /*d0f0*/  IMAD.WIDE.U32 R2, R3, -0x326172a9, RZ ;  /* 0xcd9e8d5703027825 */ /* 0x000fc800078e00ff */
[----:B------:R-:W-:Y:S01]  /*d100*/  IMAD.WIDE.U32 R38, R0, -0x326172a9, RZ ;  /* 0xcd9e8d5700267825 */ /* 0x000fe200078e00ff */
[----:B------:R-:W-:-:S03]  /*d110*/  LOP3.LUT R3, R181, R236, R3, 0x96, !PT ;  /* 0x000000ecb5037212 */ /* 0x000fc600078e9603 */
[----:B------:R-:W-:Y:S01]  /*d120*/  FFMA.FTZ R0, R224, UR7, -R24 ;  /* 0x00000007e0007c23 */ /* 0x000fe20008010818 */
[C---:B------:R-:W-:Y:S01]  /*d130*/  HMMA.16816.F32.BF16 R152, R4.reuse, R12, R152 ;  /* 0x0000000c0498723c */ /* 0x040fe20000041898 */
[----:B------:R-:W-:Y:S01]  /*d140*/  LOP3.LUT R9, R180, R2, R39, 0x96, !PT ;  /* 0x00000002b4097212 */ /* 0x000fe200078e9627 */
[----:B------:R-:W-:Y:S02]  /*d150*/  IMAD.MOV.U32 R210, RZ, RZ, R216 ;  /* 0x000000ffffd27224 */ /* 0x000fe400078e00d8 */
[----:B------:R1:W-:Y:S04]  /*d160*/  MUFU.EX2 R216, R0 ;  /* 0x0000000000d87308 */ /* 0x0003e80000000800 */
[----:B------:R-:W-:Y:S01]  /*d170*/  HMMA.16816.F32.BF16 R160, R4, R14, R160 ;  /* 0x0000000e04a0723c */ /* 0x000fe200000418a0 */
[----:B------:R-:W4:Y:S01]  /*d180*/  LDSM.16.MT88.4 R12, [R29+0x4800] ;  /* 0x004800001d0c783b */ /* 0x000f220000004200 */
[----:B------:R-:W-:-:S04]  /*d190*/  IMAD.WIDE.U32 R2, R3, -0x2daee0ad, RZ ;  /* 0xd2511f5303027825 */ /* 0x000fc800078e00ff */
[----:B------:R-:W-:Y:S02]  /*d1a0*/  IMAD.WIDE.U32 R36, R9, -0x2daee0ad, RZ ;  /* 0xd2511f5309247825 */ /* 0x000fe400078e00ff */
[----:B------:R-:W-:Y:S01]  /*d1b0*/  HMMA.16816.F32.BF16 R108, R4, R16, R108 ;  /* 0x00000010046c723c */ /* 0x000fe2000004186c */
[----:B------:R-:W5:Y:S01]  /*d1c0*/  LDSM.16.MT88.4 R16, [R144+0x4800] ;  /* 0x004800009010783b */ /* 0x000f620000004200 */
[----:B-1----:R-:W-:-:S06]  /*d1d0*/  FFMA.FTZ R0, R221, UR7, -R24 ;  /* 0x00000007dd007c23 */ /* 0x002fcc0008010818 */
[----:B------:R-:W-:Y:S01]  /*d1e0*/  HMMA.16816.F32.BF16 R112, R4, R10, R112 ;  /* 0x0000000a0470723c */ /* 0x000fe20000041870 */
[----:B------:R1:W4:Y:S01]  /*d1f0*/  MUFU.EX2 R10, R0 ;  /* 0x00000000000a7308 */ /* 0x0003220000000800 */
[----:B------:R-:W-:Y:S01]  /*d200*/  LOP3.LUT R3, R183, R8, R3, 0x96, !PT ;  /* 0x00000008b7037212 */ /* 0x000fe200078e9603 */
[----:B------:R-:W-:Y:S01]  /*d210*/  FFMA.FTZ R8, R225, UR7, -R25 ;  /* 0x00000007e1087c23 */ /* 0x000fe20008010819 */
[----:B------:R-:W-:Y:S01]  /*d220*/  MOV R211, R82 ;  /* 0x0000005200d37202 */ /* 0x000fe20000000f00 */
[----:B------:R-:W-:-:S03]  /*d230*/  IMAD.MOV.U32 R212, RZ, RZ, R81 ;  /* 0x000000ffffd47224 */ /* 0x000fc600078e0051 */
[----:B--2---:R-:W-:Y:S01]  /*d240*/  HMMA.16816.F32.BF16 R40, R4, R34, R40 ;  /* 0x000000220428723c */ /* 0x004fe20000041828 */
[----:B-1----:R-:W-:Y:S01]  /*d250*/  LOP3.LUT R0, R182, R2, R37, 0x96, !PT ;  /* 0x00000002b6007212 */ /* 0x002fe200078e9625 */
[----:B------:R-:W-:-:S04]  /*d260*/  FFMA.FTZ R2, R218, UR7, -R24 ;  /* 0x00000007da027c23 */ /* 0x000fc80008010818 */
[----:B------:R-:W-:Y:S01]  /*d270*/  IMAD.WIDE.U32 R26, R0, -0x326172a9, RZ ;  /* 0xcd9e8d57001a7825 */ /* 0x000fe200078e00ff */
[----:B------:R1:W-:Y:S02]  /*d280*/  MUFU.EX2 R171, R2 ;  /* 0x0000000200ab7308 */ /* 0x0003e40000000800 */
[C---:B------:R-:W-:Y:S01]  /*d290*/  PRMT R0, R26.reuse, 0x7772, RZ ;  /* 0x000077721a007816 */ /* 0x040fe200000000ff */
[----:B------:R-:W-:Y:S02]  /*d2a0*/  IMAD.MOV.U32 R213, RZ, RZ, R80 ;  /* 0x000000ffffd57224 */ /* 0x000fe400078e0050 */
[----:B------:R-:W-:Y:S02]  /*d2b0*/  IMAD.MOV.U32 R214, RZ, RZ, R83 ;  /* 0x000000ffffd67224 */ /* 0x000fe400078e0053 */
[----:B------:R-:W-:Y:S01]  /*d2c0*/  IMAD.WIDE.U32 R34, R3, -0x326172a9, RZ ;  /* 0xcd9e8d5703227825 */ /* 0x000fe200078e00ff */
[----:B------:R-:W-:Y:S03]  /*d2d0*/  HMMA.16816.F32.BF16 R80, R4, R32, R76 ;  /* 0x000000200450723c */ /* 0x000fe6000004184c */
[----:B------:R-:W-:Y:S01]  /*d2e0*/  FFMA.FTZ R3, R223, UR7, -R25 ;  /* 0x00000007df037c23 */ /* 0x000fe20008010819 */
[----:B-1----:R-:W-:-:S04]  /*d2f0*/  PRMT R2, R26, 0x7773, RZ ;  /* 0x000077731a027816 */ /* 0x002fc800000000ff */
[----:B---3--:R-:W-:Y:S01]  /*d300*/  HMMA.16816.F32.BF16 R120, R4, R20, R120 ;  /* 0x000000140478723c */ /* 0x008fe20000041878 */
[----:B------:R1:W2:Y:S01]  /*d310*/  MUFU.EX2 R20, R8 ;  /* 0x0000000800147308 */ /* 0x0002a20000000800 */
[----:B------:R-:W-:Y:S01]  /*d320*/  PRMT R32, R0, 0x5410, R2 ;  /* 0x0000541000207816 */ /* 0x000fe20000000002 */
[----:B------:R-:W-:Y:S01]  /*d330*/  IMAD.MOV.U32 R0, RZ, RZ, R26 ;  /* 0x000000ffff007224 */ /* 0x000fe200078e001a */
[----:B------:R-:W-:-:S05]  /*d340*/  LOP3.LUT R27, R188, R34, R27, 0x96, !PT ;  /* 0x00000022bc1b7212 */ /* 0x000fca00078e961b */
[----:B------:R3:W5:Y:S01]  /*d350*/  MUFU.EX2 R33, R3 ;  /* 0x0000000300217308 */ /* 0x0007620000000800 */
[----:B------:R-:W-:Y:S01]  /*d360*/  LOP3.LUT R2, R27, 0xffff, RZ, 0xc0, !PT ;  /* 0x0000ffff1b027812 */ /* 0x000fe200078ec0ff */
[----:B------:R-:W-:Y:S01]  /*d370*/  FFMA.FTZ R9, R219, UR7, -R24 ;  /* 0x00000007db097c23 */ /* 0x000fe20008010818 */
[----:B----4-:R-:W-:Y:S02]  /*d380*/  MOV R188, R10 ;  /* 0x0000000a00bc7202 */ /* 0x010fe40000000f00 */
[----:B-1----:R-:W-:Y:S02]  /*d390*/  LOP3.LUT R8, R0, 0xff, RZ, 0xc0, !PT ;  /* 0x000000ff00087812 */ /* 0x002fe400078ec0ff */
[C---:B------:R-:W-:Y:S02]  /*d3a0*/  PRMT R0, R27.reuse, 0x7632, R0 ;  /* 0x000076321b007816 */ /* 0x040fe40000000000 */
[----:B------:R-:W-:Y:S02]  /*d3b0*/  SHF.R.U32.HI R2, RZ, 0x8, R2 ;  /* 0x00000008ff027819 */ /* 0x000fe40000011602 */
[----:B------:R-:W-:Y:S01]  /*d3c0*/  LOP3.LUT R10, R0, 0xff, RZ, 0xc0, !PT ;  /* 0x000000ff000a7812 */ /* 0x000fe200078ec0ff */
[----:B------:R-:W-:Y:S01]  /*d3d0*/  FFMA.FTZ R0, R222, UR7, -R25 ;  /* 0x00000007de007c23 */ /* 0x000fe20008010819 */
[----:B---3--:R-:W-:Y:S01]  /*d3e0*/  LOP3.LUT R3, R27, 0xff, RZ, 0xc0, !PT ;  /* 0x000000ff1b037812 */ /* 0x008fe200078ec0ff */
[----:B------:R-:W-:Y:S01]  /*d3f0*/  IMAD.MOV.U32 R215, RZ, RZ, R58 ;  /* 0x000000ffffd77224 */ /* 0x000fe200078e003a */
[----:B------:R1:W3:Y:S02]  /*d400*/  MUFU.EX2 R184, R9 ;  /* 0x0000000900b87308 */ /* 0x0002e40000000800 */
[----:B------:R-:W-:Y:S01]  /*d410*/  PRMT R3, R3, 0x5410, R2 ;  /* 0x0000541003037816 */ /* 0x000fe20000000002 */
[----:B------:R-:W-:Y:S01]  /*d420*/  HMMA.16816.F32.BF16 R44, R4, R12, R44 ;  /* 0x0000000c042c723c */ /* 0x000fe2000004182c */
[----:B------:R-:W-:-:S04]  /*d430*/  F2FP.BF16.F32.PACK_AB R2, R188, R216 ;  /* 0x000000d8bc02723e */ /* 0x000fc800000010ff */
[----:B------:R4:W-:Y:S03]  /*d440*/  MUFU.EX2 R58, R0 ;  /* 0x00000000003a7308 */ /* 0x0009e60000000800 */
[----:B------:R-:W-:Y:S01]  /*d450*/  HMMA.16816.F32.BF16 R88, R4, R14, R88 ;  /* 0x0000000e0458723c */ /* 0x000fe20000041858 */
[----:B------:R-:W3:Y:S01]  /*d460*/  LDSM.16.MT88.4 R12, [R29+0x1000] ;  /* 0x001000001d0c783b */ /* 0x000ee20000004200 */
[----:B-1----:R-:W-:-:S06]  /*d470*/  SHF.R.U32.HI R9, RZ, 0x18, R27 ;  /* 0x00000018ff097819 */ /* 0x002fcc000001161b */
[----:B------:R-:W-:Y:S01]  /*d480*/  HMMA.16816.F32.BF16 R116, R4, R22, R116 ;  /* 0x000000160474723c */ /* 0x000fe20000041874 */
[----:B------:R-:W-:Y:S01]  /*d490*/  PRMT R9, R10, 0x5410, R9 ;  /* 0x000054100a097816 */ /* 0x000fe20000000009 */
[----:B----4-:R-:W-:Y:S01]  /*d4a0*/  FFMA.FTZ R0, R220, UR7, -R25 ;  /* 0x00000007dc007c23 */ /* 0x010fe20008010819 */
[----:B--2---:R-:W-:-:S05]  /*d4b0*/  IMAD.MOV.U32 R220, RZ, RZ, R20 ;  /* 0x000000ffffdc7224 */ /* 0x004fca00078e0014 */
[----:B-----5:R-:W-:Y:S01]  /*d4c0*/  HMMA.16816.F32.BF16 R76, R4, R16, R92 ;  /* 0x00000010044c723c */ /* 0x020fe2000004185c */
[C---:B------:R-:W-:Y:S01]  /*d4d0*/  PRMT R138, R2.reuse, 0x7610, R138 ;  /* 0x00007610028a7816 */ /* 0x040fe2000000008a */
[----:B------:R1:W2:Y:S01]  /*d4e0*/  MUFU.EX2 R10, R0 ;  /* 0x00000000000a7308 */ /* 0x0002a20000000800 */
[----:B------:R-:W-:Y:S01]  /*d4f0*/  PRMT R137, R2, 0x7632, R137 ;  /* 0x0000763202897816 */ /* 0x000fe20000000089 */
[----:B------:R-:W4:Y:S01]  /*d500*/  LDSM.16.MT88.4 R20, [R190+0xd000] ;  /* 0x00d00000be14783b */ /* 0x000f220000004200 */
[----:B------:R-:W-:-:S03]  /*d510*/  F2FP.BF16.F32.PACK_AB R2, R33, R220 ;  /* 0x000000dc2102723e */ /* 0x000fc600000010ff */
[----:B------:R-:W-:Y:S01]  /*d520*/  HMMA.16816.F32.BF16 R96, R4, R18, R96 ;  /* 0x000000120460723c */ /* 0x000fe20000041860 */
[----:B------:R-:W5:Y:S01]  /*d530*/  LDSM.16.MT88.4 R16, [R139+0xd000] ;  /* 0x00d000008b10783b */ /* 0x000f620000004200 */
[C---:B------:R-:W-:Y:S02]  /*d540*/  PRMT R136, R2.reuse, 0x7610, R136 ;  /* 0x0000761002887816 */ /* 0x040fe40000000088 */
[----:B------:R-:W-:Y:S02]  /*d550*/  PRMT R95, R2, 0x7632, R95 ;  /* 0x00007632025f7816 */ /* 0x000fe4000000005f */
[--C-:B------:R-:W-:Y:S02]  /*d560*/  HSET2.LE.AND R2, R9, R28.reuse, PT ;  /* 0x0000001c09027233 */ /* 0x100fe40003803000 */
[----:B-1----:R-:W-:Y:S02]  /*d570*/  HSET2.LE.AND R0, R3, R28, PT ;  /* 0x0000001c03007233 */ /* 0x002fe40003803000 */
[----:B------:R-:W-:-:S04]  /*d580*/  PRMT R3, R138, 0x5410, R137 ;  /* 0x000054108a037816 */ /* 0x000fc80000000089 */
[----:B------:R-:W-:Y:S02]  /*d590*/  LOP3.LUT R4, R3, R0, RZ, 0xc0, !PT ;  /* 0x0000000003047212 */ /* 0x000fe400078ec0ff */
[----:B------:R-:W-:Y:S02]  /*d5a0*/  PRMT R0, R136, 0x5410, R95 ;  /* 0x0000541088007816 */ /* 0x000fe4000000005f */
[----:B------:R-:W-:Y:S02]  /*d5b0*/  PRMT R11, R26, 0x7771, RZ ;  /* 0x000077711a0b7816 */ /* 0x000fe400000000ff */
[----:B------:R-:W-:Y:S02]  /*d5c0*/  LOP3.LUT R5, R0, R2, RZ, 0xc0, !PT ;  /* 0x0000000200057212 */ /* 0x000fe400078ec0ff */
[----:B---3--:R-:W-:Y:S02]  /*d5d0*/  F2FP.BF16.F32.PACK_AB R0, R171, R184 ;  /* 0x000000b8ab00723e */ /* 0x008fe400000010ff */
[----:B------:R-:W-:-:S02]  /*d5e0*/  PRMT R8, R8, 0x5410, R11 ;  /* 0x0000541008087816 */ /* 0x000fc4000000000b */
[----:B------:R-:W-:Y:S02]  /*d5f0*/  LOP3.LUT R3, R32, 0xff00ff, RZ, 0xc0, !PT ;  /* 0x00ff00ff20037812 */ /* 0x000fe400078ec0ff */
[----:B--2---:R-:W-:Y:S02]  /*d600*/  F2FP.BF16.F32.PACK_AB R2, R10, R58 ;  /* 0x0000003a0a02723e */ /* 0x004fe400000010ff */
[C---:B------:R-:W-:Y:S02]  /*d610*/  PRMT R94, R0.reuse, 0x7610, R94 ;  /* 0x00007610005e7816 */ /* 0x040fe4000000005e */
[----:B------:R-:W-:Y:S02]  /*d620*/  PRMT R92, R0, 0x7632, R92 ;  /* 0x00007632005c7816 */ /* 0x000fe4000000005c */
[C---:B------:R-:W-:Y:S02]  /*d630*/  PRMT R34, R2.reuse, 0x7610, R34 ;  /* 0x0000761002227816 */ /* 0x040fe40000000022 */
[----:B------:R-:W-:-:S02]  /*d640*/  PRMT R93, R2, 0x7632, R93 ;  /* 0x00007632025d7816 */ /* 0x000fc4000000005d */
[--C-:B------:R-:W-:Y:S02]  /*d650*/  HSET2.LE.AND R0, R8, R28.reuse, PT ;  /* 0x0000001c08007233 */ /* 0x100fe40003803000 */
[----:B------:R-:W-:Y:S02]  /*d660*/  HSET2.LE.AND R2, R3, R28, PT ;  /* 0x0000001c03027233 */ /* 0x000fe40003803000 */
[----:B------:R-:W-:-:S04]  /*d670*/  PRMT R3, R94, 0x5410, R92 ;  /* 0x000054105e037816 */ /* 0x000fc8000000005c */
[----:B------:R-:W-:Y:S02]  /*d680*/  LOP3.LUT R6, R3, R0, RZ, 0xc0, !PT ;  /* 0x0000000003067212 */ /* 0x000fe400078ec0ff */
[----:B------:R-:W-:-:S04]  /*d690*/  PRMT R0, R34, 0x5410, R93 ;  /* 0x0000541022007816 */ /* 0x000fc8000000005d */
[----:B------:R-:W-:Y:S01]  /*d6a0*/  LOP3.LUT R7, R0, R2, RZ, 0xc0, !PT ;  /* 0x0000000200077212 */ /* 0x000fe200078ec0ff */
[----:B------:R-:W-:Y:S01]  /*d6b0*/  IMAD.MOV.U32 R0, RZ, RZ, R187 ;  /* 0x000000ffff007224 */ /* 0x000fe200078e00bb */
[----:B------:R-:W-:Y:S01]  /*d6c0*/  MOV R3, R211 ;  /* 0x000000d300037202 */ /* 0x000fe20000000f00 */
[----:B------:R-:W-:Y:S02]  /*d6d0*/  IMAD.MOV.U32 R221, RZ, RZ, R208 ;  /* 0x000000ffffdd7224 */ /* 0x000fe400078e00d0 */
[----:B------:R-:W-:Y:S02]  /*d6e0*/  IMAD.MOV.U32 R219, RZ, RZ, R209 ;  /* 0x000000ffffdb7224 */ /* 0x000fe400078e00d1 */
[----:B------:R-:W-:Y:S02]  /*d6f0*/  IMAD.MOV.U32 R2, RZ, RZ, R210 ;  /* 0x000000ffff027224 */ /* 0x000fe400078e00d2 */
[----:B------:R-:W-:Y:S01]  /*d700*/  IMAD.MOV.U32 R32, RZ, RZ, R212 ;  /* 0x000000ffff207224 */ /* 0x000fe200078e00d4 */
[----:B------:R-:W-:Y:S01]  /*d710*/  HMMA.16816.F32.BF16 R208, R4, R12, R52 ;  /* 0x0000000c04d0723c */ /* 0x000fe20000041834 */
[----:B------:R-:W-:-:S02]  /*d720*/  IMAD.MOV.U32 R187, RZ, RZ, R213 ;  /* 0x000000ffffbb7224 */ /* 0x000fc400078e00d5 */
[----:B------:R-:W-:Y:S02]  /*d730*/  IMAD.MOV.U32 R222, RZ, RZ, R214 ;  /* 0x000000ffffde7224 */ /* 0x000fe400078e00d6 */
[----:B------:R-:W-:-:S03]  /*d740*/  IMAD.MOV.U32 R223, RZ, RZ, R215 ;  /* 0x000000ffffdf7224 */ /* 0x000fc600078e00d7 */
[C---:B------:R-:W-:Y:S01]  /*d750*/  HMMA.16816.F32.BF16 R212, R4.reuse, R14, R48 ;  /* 0x0000000e04d4723c */ /* 0x040fe20000041830 */
[----:B------:R-:W1:Y:S07]  /*d760*/  LDSM.16.MT88.4 R12, [R139+0xf000] ;  /* 0x00f000008b0c783b */ /* 0x000e6e0000004200 */
[C---:B----4-:R-:W-:Y:S08]  /*d770*/  HMMA.16816.F32.BF16 R104, R4.reuse, R20, R104 ;  /* 0x000000140468723c */ /* 0x050ff00000041868 */
[C---:B------:R-:W-:Y:S01]  /*d780*/  HMMA.16816.F32.BF16 R72, R4.reuse, R22, R72 ;  /* 0x000000160448723c */ /* 0x040fe20000041848 */
[----:B------:R-:W2:Y:S07]  /*d790*/  LDSM.16.MT88.4 R20, [R144+0x1000] ;  /* 0x001000009014783b */ /* 0x000eae0000004200 */
[----:B-----5:R-:W-:Y:S01]  /*d7a0*/  HMMA.16816.F32.BF16 R176, R4, R16, R68 ;  /* 0x0000001004b0723c */ /* 0x020fe20000041844 */
[----:B------:R-:W-:-:S02]  /*d7b0*/  IMAD.MOV.U32 R68, RZ, RZ, R10 ;  /* 0x000000ffff447224 */ /* 0x000fc400078e000a */
[----:B------:R-:W3:Y:S05]  /*d7c0*/  LDSM.16.MT88.4 R8, [R29+0x3000] ;  /* 0x003000001d08783b */ /* 0x000eea0000004200 */
[----:B------:R-:W-:Y:S01]  /*d7d0*/  HMMA.16816.F32.BF16 R172, R4, R18, R64 ;  /* 0x0000001204ac723c */ /* 0x000fe20000041840 */
[----:B------:R-:W4:Y:S01]  /*d7e0*/  LDSM.16.MT88.4 R16, [R190+0xf000] ;  /* 0x00f00000be10783b */ /* 0x000f220000004200 */
[----:B------:R-:W-:Y:S01]  /*d7f0*/  IMAD.MOV.U32 R186, RZ, RZ, R230 ;  /* 0x000000ffffba7224 */ /* 0x000fe200078e00e6 */
[----:B------:R-:W-:Y:S01]  /*d800*/  MOV R71, R226 ;  /* 0x000000e200477202 */ /* 0x000fe20000000f00 */
[----:B------:R-:W-:Y:S02]  /*d810*/  IMAD.MOV.U32 R185, RZ, RZ, R229 ;  /* 0x000000ffffb97224 */ /* 0x000fe400078e00e5 */
[----:B------:R-:W-:-:S02]  /*d820*/  IMAD.MOV.U32 R70, RZ, RZ, R227 ;  /* 0x000000ffff467224 */ /* 0x000fc400078e00e3 */
[C---:B-1----:R-:W-:Y:S08]  /*d830*/  HMMA.16816.F32.BF16 R152, R4.reuse, R12, R152 ;  /* 0x0000000c0498723c */ /* 0x042ff00000041898 */
[C---:B------:R-:W-:Y:S01]  /*d840*/  HMMA.16816.F32.BF16 R160, R4.reuse, R14, R160 ;  /* 0x0000000e04a0723c */ /* 0x040fe200000418a0 */
[----:B------:R-:W1:Y:S07]  /*d850*/  LDSM.16.MT88.4 R12, [R144+0x3000] ;  /* 0x00300000900c783b */ /* 0x000e6e0000004200 */
[----:B--2---:R-:W-:Y:S01]  /*d860*/  HMMA.16816.F32.BF16 R224, R4, R22, R148 ;  /* 0x0000001604e0723c */ /* 0x004fe20000041894 */
[----:B------:R-:W-:Y:S01]  /*d870*/  IMAD.MOV.U32 R150, RZ, RZ, R2 ;  /* 0x000000ffff967224 */ /* 0x000fe200078e0002 */
[----:B------:R-:W-:Y:S01]  /*d880*/  MOV R2, R171 ;  /* 0x000000ab00027202 */ /* 0x000fe20000000f00 */
[----:B------:R-:W-:-:S02]  /*d890*/  IMAD.MOV.U32 R151, RZ, RZ, R32 ;  /* 0x000000ffff977224 */ /* 0x000fc400078e0020 */
[----:B------:R-:W-:Y:S02]  /*d8a0*/  IMAD.MOV.U32 R32, RZ, RZ, R33 ;  /* 0x000000ffff207224 */ /* 0x000fe400078e0021 */
[----:B------:R-:W-:Y:S01]  /*d8b0*/  IMAD.MOV.U32 R33, RZ, RZ, R186 ;  /* 0x000000ffff217224 */ /* 0x000fe200078e00ba */
[C---:B---3--:R-:W-:Y:S01]  /*d8c0*/  HMMA.16816.F32.BF16 R180, R4.reuse, R8, R124 ;  /* 0x0000000804b4723c */ /* 0x048fe2000004187c */
[----:B------:R-:W-:Y:S01]  /*d8d0*/  MOV R125, R3 ;  /* 0x00000003007d7202 */ /* 0x000fe20000000f00 */
[----:B------:R-:W-:Y:S02]  /*d8e0*/  IMAD.MOV.U32 R3, RZ, RZ, R184 ;  /* 0x000000ffff037224 */ /* 0x000fe400078e00b8 */
[----:B------:R-:W-:Y:S02]  /*d8f0*/  IMAD.MOV.U32 R124, RZ, RZ, R185 ;  /* 0x000000ffff7c7224 */ /* 0x000fe400078e00b9 */
[----:B------:R-:W-:Y:S02]  /*d900*/  IMAD.MOV.U32 R171, RZ, RZ, R187 ;  /* 0x000000ffffab7224 */ /* 0x000fe400078e00bb */
[C---:B------:R-:W-:Y:S01]  /*d910*/  HMMA.16816.F32.BF16 R184, R4.reuse, R10, R112 ;  /* 0x0000000a04b8723c */ /* 0x040fe20000041870 */
[----:B------:R-:W2:Y:S07]  /*d920*/  LDSM.16.MT88.4 R8, [R190+0x11000] ;  /* 0x01100000be08783b */ /* 0x000eae0000004200 */
[C---:B----4-:R-:W-:Y:S08]  /*d930*/  HMMA.16816.F32.BF16 R48, R4.reuse, R16, R128 ;  /* 0x000000100430723c */ /* 0x050ff00000041880 */
[----:B------:R-:W-:Y:S01]  /*d940*/  HMMA.16816.F32.BF16 R52, R4, R18, R132 ;  /* 0x000000120434723c */ /* 0x000fe20000041884 */
[----:B------:R-:W3:Y:S01]  /*d950*/  LDSM.16.MT88.4 R16, [R139+0x11000] ;  /* 0x011000008b10783b */ /* 0x000ee20000004200 */
[----:B------:R-:W-:Y:S01]  /*d960*/  IMAD.MOV.U32 R218, RZ, RZ, R59 ;  /* 0x000000ffffda7224 */ /* 0x000fe200078e003b */
[----:B------:R-:W-:Y:S01]  /*d970*/  MOV R59, R231 ;  /* 0x000000e7003b7202 */ /* 0x000fe20000000f00 */
[----:B------:R-:W-:Y:S01]  /*d980*/  IMAD.MOV.U32 R69, RZ, RZ, R228 ;  /* 0x000000ffff457224 */ /* 0x000fe200078e00e4 */
[----:B------:R-:W-:Y:S01]  /*d990*/  MOV R115, R219 ;  /* 0x000000db00737202 */ /* 0x000fe20000000f00 */
[----:B------:R-:W-:-:S02]  /*d9a0*/  IMAD.MOV.U32 R113, RZ, RZ, R217 ;  /* 0x000000ffff717224 */ /* 0x000fc400078e00d9 */
[----:B------:R-:W-:Y:S01]  /*d9b0*/  HMMA.16816.F32.BF16 R228, R4, R20, R156 ;  /* 0x0000001404e4723c */ /* 0x000fe2000004189c */
[----:B------:R-:W-:Y:S01]  /*d9c0*/  IMAD.MOV.U32 R159, RZ, RZ, R218 ;  /* 0x000000ffff9f7224 */ /* 0x000fe200078e00da */
[----:B------:R-:W4:Y:S01]  /*d9d0*/  LDSM.16.MT88.4 R20, [R29+0x5000] ;  /* 0x005000001d14783b */ /* 0x000f220000004200 */
[----:B------:R-:W-:-:S05]  /*d9e0*/  IMAD.MOV.U32 R112, RZ, RZ, R216 ;  /* 0x000000ffff707224 */ /* 0x000fca00078e00d8 */
[C---:B-1----:R-:W-:Y:S01]  /*d9f0*/  HMMA.16816.F32.BF16 R216, R4.reuse, R14, R116 ;  /* 0x0000000e04d8723c */ /* 0x042fe20000041874 */
[----:B------:R-:W-:Y:S01]  /*da00*/  IMAD.MOV.U32 R119, RZ, RZ, R0 ;  /* 0x000000ffff777224 */ /* 0x000fe200078e0000 */
[----:B------:R-:W-:Y:S01]  /*da10*/  LOP3.LUT R0, R57, R38, R35, 0x96, !PT ;  /* 0x0000002639007212 */ /* 0x000fe200078e9623 */
[----:B------:R-:W-:Y:S02]  /*da20*/  IMAD.MOV.U32 R127, RZ, RZ, R68 ;  /* 0x000000ffff7f7224 */ /* 0x000fe400078e0044 */
[----:B------:R-:W-:Y:S02]  /*da30*/  IMAD.MOV.U32 R126, RZ, RZ, R69 ;  /* 0x000000ffff7e7224 */ /* 0x000fe400078e0045 */
[----:B------:R-:W-:Y:S02]  /*da40*/  IMAD.MOV.U32 R148, RZ, RZ, R70 ;  /* 0x000000ffff947224 */ /* 0x000fe400078e0046 */
[----:B------:R-:W-:Y:S01]  /*da50*/  IMAD.MOV.U32 R149, RZ, RZ, R71 ;  /* 0x000000ffff957224 */ /* 0x000fe200078e0047 */
[----:B--2---:R-:W-:Y:S01]  /*da60*/  HMMA.16816.F32.BF16 R64, R4, R10, R84 ;  /* 0x0000000a0440723c */ /* 0x004fe20000041854 */
[----:B------:R-:W-:-:S02]  /*da70*/  IMAD.MOV.U32 R156, RZ, RZ, R220 ;  /* 0x000000ffff9c7224 */ /* 0x000fc400078e00dc */
[----:B------:R-:W-:Y:S02]  /*da80*/  IMAD.MOV.U32 R157, RZ, RZ, R222 ;  /* 0x000000ffff9d7224 */ /* 0x000fe400078e00de */
[----:B------:R-:W-:Y:S02]  /*da90*/  IMAD.MOV.U32 R158, RZ, RZ, R223 ;  /* 0x000000ffff9e7224 */ /* 0x000fe400078e00df */
[----:B------:R-:W-:Y:S01]  /*daa0*/  IMAD.MOV.U32 R114, RZ, RZ, R221 ;  /* 0x000000ffff727224 */ /* 0x000fe200078e00dd */
[C---:B------:R-:W-:Y:S01]  /*dab0*/  HMMA.16816.F32.BF16 R68, R4.reuse, R8, R108 ;  /* 0x000000080444723c */ /* 0x040fe2000004186c */
[----:B------:R-:W-:Y:S02]  /*dac0*/  IMAD.MOV.U32 R132, RZ, RZ, R2 ;  /* 0x000000ffff847224 */ /* 0x000fe400078e0002 */
[----:B------:R-:W-:Y:S02]  /*dad0*/  IMAD.MOV.U32 R133, RZ, RZ, R188 ;  /* 0x000000ffff857224 */ /* 0x000fe400078e00bc */
[----:B------:R-:W-:Y:S01]  /*dae0*/  IMAD.MOV.U32 R135, RZ, RZ, R3 ;  /* 0x000000ffff877224 */ /* 0x000fe200078e0003 */
[----:B------:R-:W-:Y:S01]  /*daf0*/  MOV R117, R171 ;  /* 0x000000ab00757202 */ /* 0x000fe20000000f00 */
[----:B------:R-:W-:Y:S01]  /*db00*/  IMAD.WIDE.U32 R8, R0, -0x2daee0ad, RZ ;  /* 0xd2511f5300087825 */ /* 0x000fe200078e00ff */
[----:B------:R-:W-:Y:S01]  /*db10*/  HMMA.16816.F32.BF16 R220, R4, R12, R120 ;  /* 0x0000000c04dc723c */ /* 0x000fe20000041878 */
[----:B------:R-:W-:-:S02]  /*db20*/  PRMT R0, R102, 0x7771, RZ ;  /* 0x0000777166007816 */ /* 0x000fc400000000ff */
[----:B------:R-:W-:Y:S01]  /*db30*/  FFMA.FTZ R14, R233, UR7, -R25 ;  /* 0x00000007e90e7c23 */ /* 0x000fe20008010819 */
[----:B------:R-:W-:Y:S02]  /*db40*/  IMAD.MOV.U32 R2, RZ, RZ, R102 ;  /* 0x000000ffff027224 */ /* 0x000fe400078e0066 */
[----:B------:R-:W-:Y:S02]  /*db50*/  IMAD.MOV.U32 R134, RZ, RZ, R32 ;  /* 0x000000ffff867224 */ /* 0x000fe400078e0020 */
[----:B------:R-:W-:Y:S01]  /*db60*/  IMAD.MOV.U32 R116, RZ, RZ, R33 ;  /* 0x000000ffff747224 */ /* 0x000fe200078e0021 */
[----:B---3--:R-:W-:Y:S01]  /*db70*/  HMMA.16816.F32.BF16 R120, R4, R16, R80 ;  /* 0x000000100478723c */ /* 0x008fe20000041850 */
[----:B------:R-:W-:-:S07]  /*db80*/  ISETP.GT.U32.AND P1, PT, R0, UR4, PT ;  /* 0x0000000400007c0c */ /* 0x000fce000bf24070 */
[C---:B------:R-:W-:Y:S01]  /*db90*/  HMMA.16816.F32.BF16 R84, R4.reuse, R18, R40 ;  /* 0x000000120454723c */ /* 0x040fe20000041828 */
[----:B------:R-:W1:Y:S01]  /*dba0*/  LDSM.16.MT88.4 R16, [R144+0x5000] ;  /* 0x005000009010783b */ /* 0x000e620000004200 */
[----:B------:R-:W-:Y:S02]  /*dbb0*/  LOP3.LUT R0, R2, 0xff, RZ, 0xc0, !PT ;  /* 0x000000ff02007812 */ /* 0x000fe400078ec0ff */
[C---:B------:R-:W-:Y:S01]  /*dbc0*/  LOP3.LUT R2, R103.reuse, 0xff, RZ, 0xc0, !PT ;  /* 0x000000ff67027812 */ /* 0x040fe200078ec0ff */
[----:B------:R-:W-:Y:S01]  /*dbd0*/  IMAD.MOV.U32 R39, RZ, RZ, R148 ;  /* 0x000000ffff277224 */ /* 0x000fe200078e0094 */
[----:B------:R-:W-:Y:S01]  /*dbe0*/  ISETP.LE.U32.AND P4, PT, R0, UR4, PT ;  /* 0x0000000400007c0c */ /* 0x000fe2000bf83070 */
[----:B------:R-:W-:Y:S01]  /*dbf0*/  IMAD.MOV.U32 R57, RZ, RZ, R150 ;  /* 0x000000ffff397224 */ /* 0x000fe200078e0096 */
[----:B------:R-:W-:Y:S01]  /*dc00*/  LOP3.LUT R0, R103, 0xffff, RZ, 0xc0, !PT ;  /* 0x0000ffff67007812 */ /* 0x000fe200078ec0ff */
[----:B------:R-:W-:Y:S01]  /*dc10*/  IMAD.MOV.U32 R118, RZ, RZ, R158 ;  /* 0x000000ffff767224 */ /* 0x000fe200078e009e */
[----:B------:R-:W-:Y:S01]  /*dc20*/  ISETP.LE.U32.AND P5, PT, R2, UR4, PT ;  /* 0x0000000402007c0c */ /* 0x000fe2000bfa3070 */
[----:B------:R-:W-:Y:S01]  /*dc30*/  FFMA.FTZ R2, R235, UR7, -R24 ;  /* 0x00000007eb027c23 */ /* 0x000fe20008010818 */
[----:B------:R-:W-:Y:S01]  /*dc40*/  SHF.R.U32.HI R0, RZ, 0x8, R0 ;  /* 0x00000008ff007819 */ /* 0x000fe20000011600 */
[----:B----4-:R-:W-:Y:S01]  /*dc50*/  HMMA.16816.F32.BF16 R128, R4, R20, R44 ;  /* 0x000000140480723c */ /* 0x010fe2000004182c */
[----:B------:R-:W-:Y:S01]  /*dc60*/  LOP3.LUT R11, R56, R36, R9, 0x96, !PT ;  /* 0x00000024380b7212 */ /* 0x000fe200078e9609 */
[----:B------:R2:W-:Y:S01]  /*dc70*/  MUFU.EX2 R188, R2 ;  /* 0x0000000200bc7308 */ /* 0x0005e20000000800 */
[--C-:B------:R-:W-:Y:S01]  /*dc80*/  FFMA.FTZ R9, R241, UR7, -R24.reuse ;  /* 0x00000007f1097c23 */ /* 0x100fe20008010818 */
[----:B------:R-:W-:Y:S01]  /*dc90*/  LOP3.LUT R0, R0, 0xffff, RZ, 0xc0, !PT ;  /* 0x0000ffff00007812 */ /* 0x000fe200078ec0ff */
[----:B------:R-:W-:Y:S01]  /*dca0*/  FFMA.FTZ R3, R239, UR7, -R24 ;  /* 0x00000007ef037c23 */ /* 0x000fe20008010818 */
[----:B------:R-:W-:Y:S01]  /*dcb0*/  IMAD.MOV.U32 R43, RZ, RZ, R242 ;  /* 0x000000ffff2b7224 */ /* 0x000fe200078e00f2 */
[----:B------:R-:W-:Y:S01]  /*dcc0*/  MOV R38, R149 ;  /* 0x0000009500267202 */ /* 0x000fe20000000f00 */
[----:B------:R-:W3:Y:S01]  /*dcd0*/  LDSM.16.MT88.4 R108, [R190+0xd800] ;  /* 0x00d80000be6c783b */ /* 0x000ee20000004200 */
[----:B------:R-:W-:Y:S01]  /*dce0*/  ISETP.LE.U32.AND P3, PT, R0, UR4, PT ;  /* 0x0000000400007c0c */ /* 0x000fe2000bf63070 */
[----:B------:R4:W-:Y:S01]  /*dcf0*/  MUFU.EX2 R171, R9 ;  /* 0x0000000900ab7308 */ /* 0x0009e20000000800 */
[----:B------:R-:W-:-:S02]  /*dd00*/  IMAD.MOV.U32 R0, RZ, RZ, R8 ;  /* 0x000000ffff007224 */ /* 0x000fc400078e0008 */
[----:B------:R-:W-:Y:S01]  /*dd10*/  @!P5 HFMA2.BF16_V2 R196, -RZ.H0_H0, RZ.H0_H0, -R166.H0_H0 ;  /* 0x200000ffffc4d231 */ /* 0x000fe200003409a6 */
[----:B--2---:R-:W-:-:S04]  /*dd20*/  SHF.R.U32.HI R2, RZ, 0x18, R103 ;  /* 0x00000018ff027819 */ /* 0x004fc80000011667 */
[----:B------:R2:W5:Y:S01]  /*dd30*/  MUFU.EX2 R242, R3 ;  /* 0x0000000300f27308 */ /* 0x0005620000000800 */
[----:B------:R-:W-:Y:S02]  /*dd40*/  ISETP.LE.U32.AND P6, PT, R2, UR4, PT ;  /* 0x0000000402007c0c */ /* 0x000fe4000bfc3070 */
[----:B------:R-:W-:Y:S01]  /*dd50*/  PRMT R2, R103, 0x7632, R2 ;  /* 0x0000763267027816 */ /* 0x000fe20000000002 */
[--C-:B----4-:R-:W-:Y:S01]  /*dd60*/  FFMA.FTZ R9, R240, UR7, -R25.reuse ;  /* 0x00000007f0097c23 */ /* 0x110fe20008010819 */
[--C-:B------:R-:W-:Y:S01]  /*dd70*/  FFMA.FTZ R12, R238, UR7, -R25.reuse ;  /* 0x00000007ee0c7c23 */ /* 0x100fe20008010819 */
[----:B------:R-:W-:Y:S01]  /*dd80*/  FFMA.FTZ R13, R234, UR7, -R25 ;  /* 0x00000007ea0d7c23 */ /* 0x000fe20008010819 */
[----:B------:R-:W-:Y:S01]  /*dd90*/  LOP3.LUT R10, R2, 0xff, RZ, 0xc0, !PT ;  /* 0x000000ff020a7812 */ /* 0x000fe200078ec0ff */
[----:B------:R4:W-:Y:S01]  /*dda0*/  MUFU.EX2 R25, R9 ;  /* 0x0000000900197308 */ /* 0x0009e20000000800 */
[----:B------:R-:W-:Y:S01]  /*ddb0*/  LOP3.LUT R2, R0, 0xff, RZ, 0xc0, !PT ;  /* 0x000000ff00027812 */ /* 0x000fe200078ec0ff */
[----:B--2---:R-:W-:Y:S01]  /*ddc0*/  FFMA.FTZ R3, R232, UR7, -R24 ;  /* 0x00000007e8037c23 */ /* 0x004fe20008010818 */
[----:B------:R-:W-:-:S05]  /*ddd0*/  PRMT R0, R8, 0x7772, RZ ;  /* 0x0000777208007816 */ /* 0x000fca00000000ff */
[----:B------:R2:W-:Y:S01]  /*dde0*/  MUFU.EX2 R238, R3 ;  /* 0x0000000300ee7308 */ /* 0x0005e20000000800 */
[----:B------:R-:W-:Y:S02]  /*ddf0*/  @!P5 PRMT R166, R196, 0x5410, RZ ;  /* 0x00005410c4a6d816 */ /* 0x000fe400000000ff */
[----:B------:R-:W-:Y:S02]  /*de00*/  PRMT R33, R102, 0x7772, RZ ;  /* 0x0000777266217816 */ /* 0x000fe400000000ff */
[----:B----4-:R-:W-:Y:S02]  /*de10*/  PRMT R9, R8, 0x7771, RZ ;  /* 0x0000777108097816 */ /* 0x010fe400000000ff */
[----:B------:R-:W-:Y:S02]  /*de20*/  PRMT R32, R102, 0x7773, RZ ;  /* 0x0000777366207816 */ /* 0x000fe400000000ff */
[----:B------:R-:W-:Y:S01]  /*de30*/  ISETP.LE.U32.AND P5, PT, R10, UR4, PT ;  /* 0x000000040a007c0c */ /* 0x000fe2000bfa3070 */
[----:B------:R4:W3:Y:S01]  /*de40*/  MUFU.EX2 R102, R12 ;  /* 0x0000000c00667308 */ /* 0x0008e20000000800 */
[----:B------:R-:W-:-:S02]  /*de50*/  PRMT R10, R2, 0x5410, R9 ;  /* 0x00005410020a7816 */ /* 0x000fc40000000009 */
[----:B--2---:R-:W-:Y:S02]  /*de60*/  PRMT R3, R8, 0x7773, RZ ;  /* 0x0000777308037816 */ /* 0x004fe400000000ff */
[----:B------:R-:W-:-:S03]  /*de70*/  LOP3.LUT R2, R11, 0xffff, RZ, 0xc0, !PT ;  /* 0x0000ffff0b027812 */ /* 0x000fc600078ec0ff */
[----:B------:R-:W-:Y:S01]  /*de80*/  MUFU.EX2 R35, R13 ;  /* 0x0000000d00237308 */ /* 0x000fe20000000800 */
[----:B------:R-:W-:Y:S02]  /*de90*/  SHF.R.U32.HI R9, RZ, 0x18, R11 ;  /* 0x00000018ff097819 */ /* 0x000fe4000001160b */
[----:B------:R-:W-:Y:S02]  /*dea0*/  SHF.R.U32.HI R2, RZ, 0x8, R2 ;  /* 0x00000008ff027819 */ /* 0x000fe40000011602 */
[----:B----4-:R-:W-:Y:S02]  /*deb0*/  PRMT R12, R0, 0x5410, R3 ;  /* 0x00005410000c7816 */ /* 0x010fe40000000003 */
[C---:B------:R-:W-:Y:S01]  /*dec0*/  PRMT R0, R11.reuse, 0x7632, R0 ;  /* 0x000076320b007816 */ /* 0x040fe20000000000 */
[----:B------:R2:W4:Y:S01]  /*ded0*/  MUFU.EX2 R24, R14 ;  /* 0x0000000e00187308 */ /* 0x0005220000000800 */
[----:B------:R-:W-:Y:S02]  /*dee0*/  LOP3.LUT R3, R11, 0xff, RZ, 0xc0, !PT ;  /* 0x000000ff0b037812 */ /* 0x000fe400078ec0ff */
[----:B------:R-:W-:Y:S01]  /*def0*/  LOP3.LUT R0, R0, 0xff, RZ, 0xc0, !PT ;  /* 0x000000ff00007812 */ /* 0x000fe200078ec0ff */
[----:B------:R-:W-:Y:S01]  /*df00*/  IMAD.MOV.U32 R83, RZ, RZ, R151 ;  /* 0x000000ffff537224 */ /* 0x000fe200078e0097 */
[----:B------:R-:W-:Y:S01]  /*df10*/  MOV R80, R159 ;  /* 0x0000009f00507202 */ /* 0x000fe20000000f00 */
[----:B------:R-:W-:Y:S01]  /*df20*/  IMAD.MOV.U32 R82, RZ, RZ, R156 ;  /* 0x000000ffff527224 */ /* 0x000fe200078e009c */
[----:B------:R-:W-:Y:S01]  /*df30*/  HMMA.16816.F32.BF16 R20, R4, R22, R88 ;  /* 0x000000160414723c */ /* 0x000fe20000041858 */
[----:B------:R-:W-:Y:S01]  /*df40*/  IMAD.MOV.U32 R81, RZ, RZ, R157 ;  /* 0x000000ffff517224 */ /* 0x000fe200078e009d */
[----:B------:R-:W-:-:S02]  /*df50*/  PRMT R2, R3, 0x5410, R2 ;  /* 0x0000541003027816 */ /* 0x000fc40000000002 */
[----:B------:R-:W-:Y:S02]  /*df60*/  PRMT R3, R0, 0x5410, R9 ;  /* 0x0000541000037816 */ /* 0x000fe40000000009 */
[----:B------:R-:W-:Y:S02]  /*df70*/  LOP3.LUT R0, R12, 0xff00ff, RZ, 0xc0, !PT ;  /* 0x00ff00ff0c007812 */ /* 0x000fe400078ec0ff */
[C---:B-1----:R-:W-:Y:S08]  /*df80*/  HMMA.16816.F32.BF16 R156, R4.reuse, R16, R76 ;  /* 0x00000010049c723c */ /* 0x042ff0000004184c */
[----:B------:R-:W-:Y:S01]  /*df90*/  HMMA.16816.F32.BF16 R148, R4, R18, R96 ;  /* 0x000000120494723c */ /* 0x000fe20000041860 */
[----:B-----5:R-:W-:-:S02]  /*dfa0*/  F2FP.BF16.F32.PACK_AB R6, R242, R171 ;  /* 0x000000abf206723e */ /* 0x020fc400000010ff */
[--C-:B------:R-:W-:Y:S02]  /*dfb0*/  HSET2.LE.AND R5, R0, R28.reuse, PT ;  /* 0x0000001c00057233 */ /* 0x100fe40003803000 */
[C---:B------:R-:W-:Y:S02]  /*dfc0*/  PRMT R15, R6.reuse, 0x7610, R15 ;  /* 0x00007610060f7816 */ /* 0x040fe4000000000f */
[----:B--2---:R-:W-:Y:S02]  /*dfd0*/  PRMT R14, R6, 0x7632, R14 ;  /* 0x00007632060e7816 */ /* 0x004fe4000000000e */
[--C-:B------:R-:W-:Y:S02]  /*dfe0*/  HSET2.LE.AND R2, R2, R28.reuse, PT ;  /* 0x0000001c02027233 */ /* 0x100fe40003803000 */
[----:B------:R-:W-:Y:S02]  /*dff0*/  HSET2.LE.AND R0, R3, R28, PT ;  /* 0x0000001c03007233 */ /* 0x000fe40003803000 */
[----:B------:R-:W-:-:S02]  /*e000*/  PRMT R3, R15, 0x5410, R14 ;  /* 0x000054100f037816 */ /* 0x000fc4000000000e */
[----:B---3--:R-:W-:Y:S02]  /*e010*/  F2FP.BF16.F32.PACK_AB R6, R102, R25 ;  /* 0x000000196606723e */ /* 0x008fe400000010ff */
[----:B------:R-:W-:Y:S02]  /*e020*/  LOP3.LUT R96, R3, R2, RZ, 0xc0, !PT ;  /* 0x0000000203607212 */ /* 0x000fe400078ec0ff */
[----:B----4-:R-:W-:Y:S02]  /*e030*/  F2FP.BF16.F32.PACK_AB R2, R24, R35 ;  /* 0x000000231802723e */ /* 0x010fe400000010ff */
[C---:B------:R-:W-:Y:S02]  /*e040*/  PRMT R12, R6.reuse, 0x7610, R12 ;  /* 0x00007610060c7816 */ /* 0x040fe4000000000c */
[----:B------:R-:W-:Y:S02]  /*e050*/  PRMT R9, R6, 0x7632, R9 ;  /* 0x0000763206097816 */ /* 0x000fe40000000009 */
[----:B------:R-:W-:-:S02]  /*e060*/  F2FP.BF16.F32.PACK_AB R3, R238, R188 ;  /* 0x000000bcee03723e */ /* 0x000fc400000010ff */
[----:B------:R-:W-:Y:S02]  /*e070*/  HSET2.LE.AND R4, R10, R28, PT ;  /* 0x0000001c0a047233 */ /* 0x000fe40003803000 */
[C---:B------:R-:W-:Y:S02]  /*e080*/  PRMT R10, R2.reuse, 0x7610, R10 ;  /* 0x00007610020a7816 */ /* 0x040fe4000000000a */
[----:B------:R-:W-:Y:S02]  /*e090*/  PRMT R7, R2, 0x7632, R7 ;  /* 0x0000763202077816 */ /* 0x000fe40000000007 */
[----:B------:R-:W-:Y:S02]  /*e0a0*/  PRMT R2, R12, 0x5410, R9 ;  /* 0x000054100c027816 */ /* 0x000fe40000000009 */
[C---:B------:R-:W-:Y:S02]  /*e0b0*/  PRMT R6, R3.reuse, 0x7610, R6 ;  /* 0x0000761003067816 */ /* 0x040fe40000000006 */
[----:B------:R-:W-:-:S02]  /*e0c0*/  PRMT R13, R3, 0x7632, R13 ;  /* 0x00007632030d7816 */ /* 0x000fc4000000000d */
[----:B------:R-:W-:Y:S02]  /*e0d0*/  LOP3.LUT R97, R2, R0, RZ, 0xc0, !PT ;  /* 0x0000000002617212 */ /* 0x000fe400078ec0ff */
[----:B------:R-:W-:-:S04]  /*e0e0*/  PRMT R0, R6, 0x5410, R13 ;  /* 0x0000541006007816 */ /* 0x000fc8000000000d */
[----:B------:R-:W-:Y:S02]  /*e0f0*/  LOP3.LUT R98, R0, R4, RZ, 0xc0, !PT ;  /* 0x0000000400627212 */ /* 0x000fe400078ec0ff */
[----:B------:R-:W-:Y:S01]  /*e100*/  PRMT R0, R10, 0x5410, R7 ;  /* 0x000054100a007816 */ /* 0x000fe20000000007 */
[----:B------:R-:W-:-:S03]  /*e110*/  @!P6 HFMA2.BF16_V2 R206, -RZ.H0_H0, RZ.H0_H0, -R168.H0_H0 ;  /* 0x200000ffffcee231 */ /* 0x000fc600003409a8 */
[----:B------:R-:W-:Y:S02]  /*e120*/  LOP3.LUT R99, R0, R5, RZ, 0xc0, !PT ;  /* 0x0000000500637212 */ /* 0x000fe400078ec0ff */
[----:B------:R-:W-:Y:S01]  /*e130*/  SHF.R.U32.HI R0, RZ, 0x18, R31 ;  /* 0x00000018ff007819 */ /* 0x000fe2000001161f */
[----:B------:R-:W-:Y:S01]  /*e140*/  @!P5 HFMA2.BF16_V2 R207, -RZ.H0_H0, RZ.H0_H0, -R170.H0_H0 ;  /* 0x200000ffffcfd231 */ /* 0x000fe200003409aa */
[----:B------:R-:W-:Y:S02]  /*e150*/  @!P6 PRMT R168, R206, 0x5410, RZ ;  /* 0x00005410cea8e816 */ /* 0x000fe400000000ff */
[----:B------:R-:W-:Y:S02]  /*e160*/  ISETP.LE.U32.AND P6, PT, R0, UR4, PT ;  /* 0x0000000400007c0c */ /* 0x000fe4000bfc3070 */
[----:B------:R-:W-:Y:S01]  /*e170*/  LOP3.LUT R0, R31, 0xffff, RZ, 0xc0, !PT ;  /* 0x0000ffff1f007812 */ /* 0x000fe200078ec0ff */
[----:B------:R-:W-:Y:S01]  /*e180*/  @!P3 HFMA2.BF16_V2 R198, -RZ.H0_H0, RZ.H0_H0, -R169.H0_H0 ;  /* 0x200000ffffc6b231 */ /* 0x000fe200003409a9 */
[----:B------:R-:W-:Y:S01]  /*e190*/  @!P5 PRMT R170, R207, 0x5410, RZ ;  /* 0x00005410cfaad816 */ /* 0x000fe200000000ff */
[----:B------:R-:W-:Y:S01]  /*e1a0*/  @P1 HFMA2.BF16_V2 R200, -RZ.H0_H0, RZ.H0_H0, -R165.H0_H0 ;  /* 0x200000ffffc81231 */ /* 0x000fe200003409a5 */
[----:B------:R-:W-:-:S02]  /*e1b0*/  ISETP.GT.U32.AND P5, PT, R32, UR4, PT ;  /* 0x0000000420007c0c */ /* 0x000fc4000bfa4070 */
[----:B------:R-:W-:Y:S02]  /*e1c0*/  LOP3.LUT R2, R31, 0xff, RZ, 0xc0, !PT ;  /* 0x000000ff1f027812 */ /* 0x000fe400078ec0ff */
[----:B------:R-:W-:Y:S01]  /*e1d0*/  SHF.R.U32.HI R0, RZ, 0x8, R0 ;  /* 0x00000008ff007819 */ /* 0x000fe20000011600 */
[----:B------:R-:W-:Y:S01]  /*e1e0*/  @!P4 HFMA2.BF16_V2 R203, -RZ.H0_H0, RZ.H0_H0, -R167.H0_H0 ;  /* 0x200000ffffcbc231 */ /* 0x000fe200003409a7 */
[----:B------:R-:W-:Y:S02]  /*e1f0*/  @!P3 PRMT R169, R198, 0x5410, RZ ;  /* 0x00005410c6a9b816 */ /* 0x000fe400000000ff */
[----:B------:R-:W-:Y:S02]  /*e200*/  @P1 PRMT R165, R200, 0x5410, RZ ;  /* 0x00005410c8a51816 */ /* 0x000fe400000000ff */
[----:B------:R-:W-:Y:S02]  /*e210*/  ISETP.GT.U32.AND P3, PT, R33, UR4, PT ;  /* 0x0000000421007c0c */ /* 0x000fe4000bf64070 */
[----:B------:R-:W-:-:S02]  /*e220*/  ISETP.LE.U32.AND P1, PT, R2, UR4, PT ;  /* 0x0000000402007c0c */ /* 0x000fc4000bf23070 */
[----:B------:R-:W-:Y:S02]  /*e230*/  LOP3.LUT R0, R0, 0xffff, RZ, 0xc0, !PT ;  /* 0x0000ffff00007812 */ /* 0x000fe400078ec0ff */
[----:B------:R-:W-:Y:S02]  /*e240*/  @!P4 PRMT R167, R203, 0x5410, RZ ;  /* 0x00005410cba7c816 */ /* 0x000fe400000000ff */
[----:B------:R-:W-:Y:S01]  /*e250*/  ISETP.LE.U32.AND P4, PT, R0, UR4, PT ;  /* 0x0000000400007c0c */ /* 0x000fe2000bf83070 */
[----:B------:R-:W-:Y:S02]  /*e260*/  IMAD.MOV.U32 R0, RZ, RZ, R30 ;  /* 0x000000ffff007224 */ /* 0x000fe400078e001e */
[----:B------:R-:W-:Y:S01]  /*e270*/  @P5 HFMA2.BF16_V2 R233, -RZ.H0_H0, RZ.H0_H0, -R147.H0_H0 ;  /* 0x200000ffffe95231 */ /* 0x000fe20000340993 */
[----:B------:R-:W-:Y:S02]  /*e280*/  PRMT R2, R31, 0x7632, R2 ;  /* 0x000076321f027816 */ /* 0x000fe40000000002 */
[----:B------:R-:W-:Y:S01]  /*e290*/  LOP3.LUT R0, R0, 0xff, RZ, 0xc0, !PT ;  /* 0x000000ff00007812 */ /* 0x000fe200078ec0ff */
[----:B------:R-:W-:Y:S01]  /*e2a0*/  HMMA.16816.F32.BF16 R104, R96, R108, R104 ;  /* 0x0000006c6068723c */ /* 0x000fe20000041868 */
[----:B------:R-:W-:Y:S01]  /*e2b0*/  @P3 HFMA2.BF16_V2 R232, -RZ.H0_H0, RZ.H0_H0, -R164.H0_H0 ;  /* 0x200000ffffe83231 */ /* 0x000fe200003409a4 */
[----:B------:R-:W-:Y:S01]  /*e2c0*/  @P5 PRMT R147, R233, 0x5410, RZ ;  /* 0x00005410e9935816 */ /* 0x000fe200000000ff */
[----:B------:R-:W-:-:S02]  /*e2d0*/  @!P1 HFMA2.BF16_V2 R235, -RZ.H0_H0, RZ.H0_H0, -R140.H0_H0 ;  /* 0x200000ffffeb9231 */ /* 0x000fc4000034098c */
[----:B------:R-:W-:Y:S01]  /*e2e0*/  IMAD.MOV.U32 R200, RZ, RZ, R43 ;  /* 0x000000ffffc87224 */ /* 0x000fe200078e002b */
[----:B------:R-:W-:Y:S01]  /*e2f0*/  ISETP.LE.U32.AND P5, PT, R0, UR4, PT ;  /* 0x0000000400007c0c */ /* 0x000fe2000bfa3070 */
[----:B------:R-:W1:Y:S01]  /*e300*/  LDSM.16.MT88.4 R40, [R190+0xf800] ;  /* 0x00f80000be28783b */ /* 0x000e620000004200 */
[----:B------:R-:W-:Y:S01]  /*e310*/  LOP3.LUT R2, R2, 0xff, RZ, 0xc0, !PT ;  /* 0x000000ff02027812 */ /* 0x000fe200078ec0ff */
[----:B------:R-:W-:Y:S01]  /*e320*/  HMMA.16816.F32.BF16 R108, R96, R110, R72 ;  /* 0x0000006e606c723c */ /* 0x000fe20000041848 */
[----:B------:R-:W-:Y:S01]  /*e330*/  PRMT R0, R30, 0x7771, RZ ;  /* 0x000077711e007816 */ /* 0x000fe200000000ff */
[----:B------:R2:W3:Y:S01]  /*e340*/  LDSM.16.MT88.4 R72, [R190+0x11800] ;  /* 0x01180000be48783b */ /* 0x0004e20000004200 */
[----:B------:R-:W-:Y:S01]  /*e350*/  @P3 PRMT R164, R232, 0x5410, RZ ;  /* 0x00005410e8a43816 */ /* 0x000fe200000000ff */
[----:B------:R-:W-:Y:S01]  /*e360*/  @!P4 HFMA2.BF16_V2 R234, -RZ.H0_H0, RZ.H0_H0, -R143.H0_H0 ;  /* 0x200000ffffeac231 */ /* 0x000fe2000034098f */
[----:B------:R-:W-:Y:S02]  /*e370*/  @!P1 PRMT R140, R235, 0x5410, RZ ;  /* 0x00005410eb8c9816 */ /* 0x000fe400000000ff */
[----:B------:R-:W-:-:S02]  /*e380*/  ISETP.LE.U32.AND P3, PT, R2, UR4, PT ;  /* 0x0000000402007c0c */ /* 0x000fc4000bf63070 */
[----:B------:R-:W-:Y:S02]  /*e390*/  ISETP.GT.U32.AND P1, PT, R0, UR4, PT ;  /* 0x0000000400007c0c */ /* 0x000fe4000bf24070 */
[C---:B------:R-:W-:Y:S02]  /*e3a0*/  PRMT R2, R30.reuse, 0x7772, RZ ;  /* 0x000077721e027816 */ /* 0x040fe400000000ff */
[----:B------:R-:W-:Y:S02]  /*e3b0*/  PRMT R0, R27, 0x7632, R0 ;  /* 0x000076321b007816 */ /* 0x000fe40000000000 */
[----:B------:R-:W-:Y:S01]  /*e3c0*/  PRMT R3, R30, 0x7773, RZ ;  /* 0x000077731e037816 */ /* 0x000fe200000000ff */
[----:B------:R-:W-:Y:S01]  /*e3d0*/  IMAD.MOV.U32 R30, RZ, RZ, R119 ;  /* 0x000000ffff1e7224 */ /* 0x000fe200078e0077 */
[----:B------:R-:W-:Y:S01]  /*e3e0*/  @!P4 PRMT R143, R234, 0x5410, RZ ;  /* 0x00005410ea8fc816 */ /* 0x000fe200000000ff */
[----:B--2---:R2:W4:Y:S04]  /*e3f0*/  LDL.LU.S16 R190, [R1+0x4] ;  /* 0x0000040001be7983 */ /* 0x0045280000300600 */
[----:B------:R2:W5:Y:S01]  /*e400*/  LDL.LU.S16 R76, [R1] ;  /* 0x00000000014c7983 */ /* 0x0005620000300600 */
[----:B------:R-:W-:-:S02]  /*e410*/  ISETP.GT.U32.AND P4, PT, R2, UR4, PT ;  /* 0x0000000402007c0c */ /* 0x000fc4000bf84070 */
[----:B------:R-:W-:Y:S02]  /*e420*/  LOP3.LUT R2, R0, 0xff, RZ, 0xc0, !PT ;  /* 0x000000ff00027812 */ /* 0x000fe400078ec0ff */
[----:B------:R-:W-:Y:S02]  /*e430*/  LOP3.LUT R0, R27, 0xffff, RZ, 0xc0, !PT ;  /* 0x0000ffff1b007812 */ /* 0x000fe400078ec0ff */
[----:B------:R-:W-:Y:S02]  /*e440*/  MOV R235, R30 ;  /* 0x0000001e00eb7202 */ /* 0x000fe40000000f00 */
[----:B------:R-:W-:Y:S01]  /*e450*/  SHF.R.U32.HI R0, RZ, 0x8, R0 ;  /* 0x00000008ff007819 */ /* 0x000fe20000011600 */
[----:B------:R2:W3:Y:S01]  /*e460*/  LDL.LU.S16 R30, [R1+0x8] ;  /* 0x00000800011e7983 */ /* 0x0004e20000300600 */
[----:B------:R-:W-:Y:S02]  /*e470*/  @!P6 HFMA2.BF16_V2 R241, -RZ.H0_H0, RZ.H0_H0, -R141.H0_H0 ;  /* 0x200000fffff1e231 */ /* 0x000fe4000034098d */
[----:B------:R-:W-:Y:S01]  /*e480*/  @P1 HFMA2.BF16_V2 R243, -RZ.H0_H0, RZ.H0_H0, -R62.H0_H0 ;  /* 0x200000fffff31231 */ /* 0x000fe2000034093e */
[----:B------:R-:W-:-:S02]  /*e490*/  LOP3.LUT R0, R0, 0xffff, RZ, 0xc0, !PT ;  /* 0x0000ffff00007812 */ /* 0x000fc400078ec0ff */
[----:B------:R-:W-:Y:S02]  /*e4a0*/  @!P6 PRMT R141, R241, 0x5410, RZ ;  /* 0x00005410f18de816 */ /* 0x000fe400000000ff */
[----:B------:R-:W-:Y:S02]  /*e4b0*/  @P1 PRMT R62, R243, 0x5410, RZ ;  /* 0x00005410f33e1816 */ /* 0x000fe400000000ff */
[----:B------:R-:W-:Y:S02]  /*e4c0*/  ISETP.LE.U32.AND P6, PT, R2, UR4, PT ;  /* 0x0000000402007c0c */ /* 0x000fe4000bfc3070 */
[----:B------:R-:W-:Y:S02]  /*e4d0*/  ISETP.LE.U32.AND P1, PT, R0, UR4, PT ;  /* 0x0000000400007c0c */ /* 0x000fe4000bf23070 */
[----:B------:R-:W-:Y:S02]  /*e4e0*/  LOP3.LUT R2, R27, 0xff, RZ, 0xc0, !PT ;  /* 0x000000ff1b027812 */ /* 0x000fe400078ec0ff */
[----:B------:R-:W-:-:S02]  /*e4f0*/  SHF.R.U32.HI R0, RZ, 0x18, R27 ;  /* 0x00000018ff007819 */ /* 0x000fc4000001161b */
[----:B------:R2:W2:Y:S01]  /*e500*/  LDL.LU.S16 R27, [R1+0xc] ;  /* 0x00000c00011b7983 */ /* 0x0004a20000300600 */
[----:B------:R-:W-:Y:S02]  /*e510*/  @!P3 HFMA2.BF16_V2 R239, -RZ.H0_H0, RZ.H0_H0, -R142.H0_H0 ;  /* 0x200000ffffefb231 */ /* 0x000fe4000034098e */
[----:B------:R-:W-:-:S03]  /*e520*/  @!P5 HFMA2.BF16_V2 R240, -RZ.H0_H0, RZ.H0_H0, -R63.H0_H0 ;  /* 0x200000fffff0d231 */ /* 0x000fc6000034093f */
[----:B------:R-:W-:Y:S02]  /*e530*/  @!P3 PRMT R142, R239, 0x5410, RZ ;  /* 0x00005410ef8eb816 */ /* 0x000fe400000000ff */
[----:B------:R-:W-:Y:S02]  /*e540*/  ISETP.GT.U32.AND P3, PT, R3, UR4, PT ;  /* 0x0000000403007c0c */ /* 0x000fe4000bf64070 */
[----:B------:R-:W-:Y:S02]  /*e550*/  @!P5 PRMT R63, R240, 0x5410, RZ ;  /* 0x00005410f03fd816 */ /* 0x000fe400000000ff */
[----:B------:R-:W-:Y:S01]  /*e560*/  ISETP.LE.U32.AND P5, PT, R2, UR4, PT ;  /* 0x0000000402007c0c */ /* 0x000fe2000bfa3070 */
[----:B------:R-:W-:Y:S02]  /*e570*/  @P4 HFMA2.BF16_V2 R244, -RZ.H0_H0, RZ.H0_H0, -R61.H0_H0 ;  /* 0x200000fffff44231 */ /* 0x000fe4000034093d */
[----:B------:R-:W-:Y:S01]  /*e580*/  IMAD.MOV.U32 R3, RZ, RZ, R26 ;  /* 0x000000ffff037224 */ /* 0x000fe200078e001a */
[----:B------:R-:W-:-:S02]  /*e590*/  PRMT R2, R26, 0x7771, RZ ;  /* 0x000077711a027816 */ /* 0x000fc400000000ff */
[----:B------:R-:W-:-:S03]  /*e5a0*/  @P4 PRMT R61, R244, 0x5410, RZ ;  /* 0x00005410f43d4816 */ /* 0x000fc600000000ff */
[----:B------:R-:W-:Y:S01]  /*e5b0*/  @P3 HFMA2.BF16_V2 R245, -RZ.H0_H0, RZ.H0_H0, -R60.H0_H0 ;  /* 0x200000fffff53231 */ /* 0x000fe2000034093c */
[----:B------:R-:W-:-:S03]  /*e5c0*/  ISETP.LE.U32.AND P4, PT, R0, UR4, PT ;  /* 0x0000000400007c0c */ /* 0x000fc6000bf83070 */
[----:B------:R-:W-:Y:S01]  /*e5d0*/  @!P5 HFMA2.BF16_V2 R248, -RZ.H0_H0, RZ.H0_H0, -R138.H0_H0 ;  /* 0x200000fffff8d231 */ /* 0x000fe2000034098a */
[----:B------:R-:W-:Y:S01]  /*e5e0*/  LOP3.LUT R0, R3, 0xff, RZ, 0xc0, !PT ;  /* 0x000000ff03007812 */ /* 0x000fe200078ec0ff */
[----:B------:R-:W-:Y:S01]  /*e5f0*/  @!P1 HFMA2.BF16_V2 R247, -RZ.H0_H0, RZ.H0_H0, -R137.H0_H0 ;  /* 0x200000fffff79231 */ /* 0x000fe20000340989 */
[----:B------:R-:W-:Y:S02]  /*e600*/  @P3 PRMT R60, R245, 0x5410, RZ ;  /* 0x00005410f53c3816 */ /* 0x000fe400000000ff */
[----:B------:R-:W-:Y:S02]  /*e610*/  ISETP.GT.U32.AND P3, PT, R2, UR4, PT ;  /* 0x0000000402007c0c */ /* 0x000fe4000bf64070 */
[----:B------:R-:W-:Y:S02]  /*e620*/  @!P5 PRMT R138, R248, 0x5410, RZ ;  /* 0x00005410f88ad816 */ /* 0x000fe400000000ff */
[----:B------:R-:W-:Y:S02]  /*e630*/  ISETP.LE.U32.AND P5, PT, R0, UR4, PT ;  /* 0x0000000400007c0c */ /* 0x000fe4000bfa3070 */
[----:B------:R-:W-:-:S02]  /*e640*/  PRMT R5, R26, 0x7772, RZ ;  /* 0x000077721a057816 */ /* 0x000fc400000000ff */
[----:B------:R-:W-:Y:S02]  /*e650*/  @!P1 PRMT R137, R247, 0x5410, RZ ;  /* 0x00005410f7899816 */ /* 0x000fe400000000ff */
[----:B------:R-:W-:Y:S02]  /*e660*/  ISETP.GT.U32.AND P1, PT, R5, UR4, PT ;  /* 0x0000000405007c0c */ /* 0x000fe4000bf24070 */
[----:B------:R-:W-:Y:S01]  /*e670*/  LOP3.LUT R0, R11, 0xffff, RZ, 0xc0, !PT ;  /* 0x0000ffff0b007812 */ /* 0x000fe200078ec0ff */
[----:B------:R-:W-:-:S03]  /*e680*/  @P3 HFMA2.BF16_V2 R251, -RZ.H0_H0, RZ.H0_H0, -R92.H0_H0 ;  /* 0x200000fffffb3231 */ /* 0x000fc6000034095c */
[----:B------:R-:W-:Y:S01]  /*e690*/  SHF.R.U32.HI R0, RZ, 0x8, R0 ;  /* 0x00000008ff007819 */ /* 0x000fe20000011600 */
[----:B------:R-:W-:Y:S01]  /*e6a0*/  @!P5 HFMA2.BF16_V2 R250, -RZ.H0_H0, RZ.H0_H0, -R94.H0_H0 ;  /* 0x200000fffffad231 */ /* 0x000fe2000034095e */
[----:B------:R-:W-:Y:S02]  /*e6b0*/  LOP3.LUT R2, R11, 0xff, RZ, 0xc0, !PT ;  /* 0x000000ff0b027812 */ /* 0x000fe400078ec0ff */
[----:B------:R-:W-:Y:S01]  /*e6c0*/  LOP3.LUT R0, R0, 0xffff, RZ, 0xc0, !PT ;  /* 0x0000ffff00007812 */ /* 0x000fe200078ec0ff */
[----:B------:R-:W-:Y:S01]  /*e6d0*/  @!P4 HFMA2.BF16_V2 R249, -RZ.H0_H0, RZ.H0_H0, -R95.H0_H0 ;  /* 0x200000fffff9c231 */ /* 0x000fe2000034095f */
[----:B------:R-:W-:Y:S02]  /*e6e0*/  @P3 PRMT R92, R251, 0x5410, RZ ;  /* 0x00005410fb5c3816 */ /* 0x000fe400000000ff */
[----:B------:R-:W-:Y:S02]  /*e6f0*/  PRMT R3, R8, 0x7771, RZ ;  /* 0x0000777108037816 */ /* 0x000fe400000000ff */
[----:B------:R-:W-:-:S02]  /*e700*/  @!P5 PRMT R94, R250, 0x5410, RZ ;  /* 0x00005410fa5ed816 */ /* 0x000fc400000000ff */
[----:B------:R-:W-:Y:S02]  /*e710*/  ISETP.LE.U32.AND P3, PT, R0, UR4, PT ;  /* 0x0000000400007c0c */ /* 0x000fe4000bf63070 */
[----:B------:R-:W-:Y:S02]  /*e720*/  ISETP.LE.U32.AND P5, PT, R2, UR4, PT ;  /* 0x0000000402007c0c */ /* 0x000fe4000bfa3070 */
[----:B------:R-:W-:Y:S02]  /*e730*/  PRMT R2, R11, 0x7632, R2 ;  /* 0x000076320b027816 */ /* 0x000fe40000000002 */
[----:B------:R-:W-:Y:S02]  /*e740*/  @!P4 PRMT R95, R249, 0x5410, RZ ;  /* 0x00005410f95fc816 */ /* 0x000fe400000000ff */
[----:B------:R-:W-:Y:S02]  /*e750*/  ISETP.GT.U32.AND P4, PT, R3, UR4, PT ;  /* 0x0000000403007c0c */ /* 0x000fe4000bf84070 */
[----:B------:R-:W-:Y:S01]  /*e760*/  LOP3.LUT R2, R2, 0xff, RZ, 0xc0, !PT ;  /* 0x000000ff02027812 */ /* 0x000fe200078ec0ff */
[----:B------:R-:W-:Y:S01]  /*e770*/  IMAD.MOV.U32 R232, RZ, RZ, R80 ;  /* 0x000000ffffe87224 */ /* 0x000fe200078e0050 */
[----:B------:R-:W-:-:S02]  /*e780*/  MOV R31, R113 ;  /* 0x00000071001f7202 */ /* 0x000fc40000000f00 */
[----:B------:R-:W-:Y:S02]  /*e790*/  PRMT R4, R26, 0x7773, RZ ;  /* 0x000077731a047816 */ /* 0x000fe400000000ff */
[----:B------:R-:W-:Y:S01]  /*e7a0*/  SHF.R.U32.HI R0, RZ, 0x18, R11 ;  /* 0x00000018ff007819 */ /* 0x000fe2000001160b */
[----:B-----5:R-:W-:-:S05]  /*e7b0*/  @P1 HFMA2.BF16_V2 R76, -RZ.H0_H0, RZ.H0_H0, -R34.H0_H0 ;  /* 0x200000ffff4c1231 */ /* 0x020fca0000340922 */
[----:B------:R-:W-:-:S04]  /*e7c0*/  PRMT R3, R76, 0x7610, R3 ;  /* 0x000076104c037816 */ /* 0x000fc80000000003 */
[----:B------:R-:W-:Y:S02]  /*e7d0*/  @P1 PRMT R34, R3, 0x5410, RZ ;  /* 0x0000541003221816 */ /* 0x000fe400000000ff */
[----:B------:R-:W-:Y:S01]  /*e7e0*/  ISETP.LE.U32.AND P1, PT, R2, UR4, PT ;  /* 0x0000000402007c0c */ /* 0x000fe2000bf23070 */
[----:B------:R-:W-:Y:S01]  /*e7f0*/  FFMA.FTZ R3, R200, R101, R232 ;  /* 0x00000065c8037223 */ /* 0x000fe200000100e8 */
[----:B---3--:R-:W-:-:S03]  /*e800*/  @!P3 HFMA2.BF16_V2 R30, -RZ.H0_H0, RZ.H0_H0, -R14.H0_H0 ;  /* 0x200000ffff1eb231 */ /* 0x008fc6000034090e */
[----:B------:R-:W-:Y:S02]  /*e810*/  FADD.FTZ R3, R31, R3 ;  /* 0x000000031f037221 */ /* 0x000fe40000010000 */
[----:B------:R-:W-:Y:S01]  /*e820*/  PRMT R26, R30, 0x7610, R26 ;  /* 0x000076101e1a7816 */ /* 0x000fe2000000001a */
[----:B------:R3:W5:Y:S04]  /*e830*/  LDL.LU.S16 R31, [R1+0x10] ;  /* 0x00001000011f7983 */ /* 0x0007680000300600 */
[----:B------:R3:W3:Y:S01]  /*e840*/  LDL.LU.S16 R30, [R1+0x14] ;  /* 0x00001400011e7983 */ /* 0x0006e20000300600 */
[----:B--2---:R-:W-:Y:S01]  /*e850*/  @!P1 HFMA2.BF16_V2 R27, -RZ.H0_H0, RZ.H0_H0, -R12.H0_H0 ;  /* 0x200000ffff1b9231 */ /* 0x004fe2000034090c */
[----:B------:R-:W-:-:S04]  /*e860*/  @!P3 PRMT R14, R26, 0x5410, RZ ;  /* 0x000054101a0eb816 */ /* 0x000fc800000000ff */
[----:B------:R-:W-:Y:S02]  /*e870*/  PRMT R11, R27, 0x7610, R11 ;  /* 0x000076101b0b7816 */ /* 0x000fe4000000000b */
[----:B------:R2:W2:Y:S02]  /*e880*/  LDL.LU.S16 R27, [R1+0x18] ;  /* 0x00001800011b7983 */ /* 0x0004a40000300600 */
[----:B------:R-:W-:Y:S02]  /*e890*/  @!P1 PRMT R12, R11, 0x5410, RZ ;  /* 0x000054100b0c9816 */ /* 0x000fe400000000ff */
[----:B------:R1:W5:Y:S04]  /*e8a0*/  LDL.LU.S16 R26, [R1+0x20] ;  /* 0x00002000011a7983 */ /* 0x0003680000300600 */
[----:B------:R2:W5:Y:S01]  /*e8b0*/  LDL.LU.S16 R11, [R1+0x1c] ;  /* 0x00001c00010b7983 */ /* 0x0005620000300600 */
[----:B------:R-:W-:-:S05]  /*e8c0*/  @!P6 HFMA2.BF16_V2 R246, -RZ.H0_H0, RZ.H0_H0, -R136.H0_H0 ;  /* 0x200000fffff6e231 */ /* 0x000fca0000340988 */
[----:B------:R-:W-:Y:S02]  /*e8d0*/  @!P6 PRMT R136, R246, 0x5410, RZ ;  /* 0x00005410f688e816 */ /* 0x000fe400000000ff */
[----:B------:R-:W-:Y:S01]  /*e8e0*/  ISETP.GT.U32.AND P6, PT, R4, UR4, PT ;  /* 0x0000000404007c0c */ /* 0x000fe2000bfc4070 */
[----:B------:R-:W-:Y:S02]  /*e8f0*/  IMAD.MOV.U32 R233, RZ, RZ, R118 ;  /* 0x000000ffffe97224 */ /* 0x000fe400078e0076 */
[----:B----4-:R-:W-:Y:S02]  /*e900*/  @!P5 HFMA2.BF16_V2 R190, -RZ.H0_H0, RZ.H0_H0, -R15.H0_H0 ;  /* 0x200000ffffbed231 */ /* 0x010fe4000034090f */
[----:B------:R-:W-:Y:S02]  /*e910*/  IMAD.MOV.U32 R4, RZ, RZ, R8 ;  /* 0x000000ffff047224 */ /* 0x000fe400078e0008 */
[----:B------:R-:W-:Y:S02]  /*e920*/  IMAD.MOV.U32 R33, RZ, RZ, R38 ;  /* 0x000000ffff217224 */ /* 0x000fe400078e0026 */
[----:B------:R-:W-:-:S02]  /*e930*/  IMAD.MOV.U32 R32, RZ, RZ, R39 ;  /* 0x000000ffff207224 */ /* 0x000fc400078e0027 */
[----:B------:R-:W-:Y:S01]  /*e940*/  IMAD.MOV.U32 R203, RZ, RZ, R59 ;  /* 0x000000ffffcb7224 */ /* 0x000fe200078e003b */
[C---:B-1----:R-:W-:Y:S01]  /*e950*/  HMMA.16816.F32.BF16 R36, R96.reuse, R40, R48 ;  /* 0x000000286024723c */ /* 0x042fe20000041830 */
[----:B------:R-:W-:Y:S02]  /*e960*/  @P6 HFMA2.BF16_V2 R252, -RZ.H0_H0, RZ.H0_H0, -R93.H0_H0 ;  /* 0x200000fffffc6231 */ /* 0x000fe4000034095d */
[----:B------:R-:W-:Y:S01]  /*e970*/  IMAD.MOV.U32 R234, RZ, RZ, R233 ;  /* 0x000000ffffea7224 */ /* 0x000fe200078e00e9 */
[----:B------:R-:W-:Y:S01]  /*e980*/  LOP3.LUT R2, R4, 0xff, RZ, 0xc0, !PT ;  /* 0x000000ff04027812 */ /* 0x000fe200078ec0ff */
[----:B------:R-:W-:Y:S02]  /*e990*/  IMAD.MOV.U32 R90, RZ, RZ, R124 ;  /* 0x000000ffff5a7224 */ /* 0x000fe400078e007c */
[----:B------:R-:W-:Y:S01]  /*e9a0*/  IMAD.MOV.U32 R91, RZ, RZ, R114 ;  /* 0x000000ffff5b7224 */ /* 0x000fe200078e0072 */
[----:B------:R-:W-:Y:S01]  /*e9b0*/  HMMA.16816.F32.BF16 R40, R96, R42, R52 ;  /* 0x0000002a6028723c */ /* 0x000fe20000041834 */
[----:B------:R-:W-:Y:S01]  /*e9c0*/  @P6 PRMT R93, R252, 0x5410, RZ ;  /* 0x00005410fc5d6816 */ /* 0x000fe200000000ff */
[----:B------:R-:W-:Y:S01]  /*e9d0*/  IMAD.MOV.U32 R28, RZ, RZ, R57 ;  /* 0x000000ffff1c7224 */ /* 0x000fe200078e0039 */
[----:B------:R-:W-:Y:S01]  /*e9e0*/  PRMT R52, R190, 0x7610, R52 ;  /* 0x00007610be347816 */ /* 0x000fe20000000034 */
[----:B------:R-:W-:Y:S01]  /*e9f0*/  IMAD.MOV.U32 R233, RZ, RZ, R203 ;  /* 0x000000ffffe97224 */ /* 0x000fe200078e00cb */
[----:B------:R-:W-:Y:S01]  /*ea00*/  ISETP.LE.U32.AND P6, PT, R0, UR4, PT ;  /* 0x0000000400007c0c */ /* 0x000fe2000bfc3070 */
[----:B------:R-:W-:Y:S01]  /*ea10*/  FFMA.FTZ R0, R235, R100, R234 ;  /* 0x00000064eb007223 */ /* 0x000fe200000100ea */
[----:B------:R-:W-:Y:S01]  /*ea20*/  @!P5 PRMT R15, R52, 0x5410, RZ ;  /* 0x00005410340fd816 */ /* 0x000fe200000000ff */
[----:B------:R-:W-:Y:S01]  /*ea30*/  IMAD.MOV.U32 R190, RZ, RZ, R91 ;  /* 0x000000ffffbe7224 */ /* 0x000fe200078e005b */
[----:B------:R-:W-:Y:S01]  /*ea40*/  MOV R203, R90 ;  /* 0x0000005a00cb7202 */ /* 0x000fe20000000f00 */
[----:B------:R-:W-:Y:S01]  /*ea50*/  IMAD.MOV.U32 R88, RZ, RZ, R126 ;  /* 0x000000ffff587224 */ /* 0x000fe200078e007e */
[----:B------:R-:W-:Y:S01]  /*ea60*/  ISETP.LE.U32.AND P5, PT, R2, UR4, PT ;  /* 0x0000000402007c0c */ /* 0x000fe2000bfa3070 */
[----:B------:R-:W-:Y:S01]  /*ea70*/  FADD.FTZ R2, R233, R0 ;  /* 0x00000000e9027221 */ /* 0x000fe20000010000 */
[----:B------:R-:W-:Y:S01]  /*ea80*/  MOV R18, R81 ;  /* 0x0000005100127202 */ /* 0x000fe20000000f00 */
[----:B------:R-:W-:Y:S01]  /*ea90*/  FADD.FTZ R0, R190, R3 ;  /* 0x00000003be007221 */ /* 0x000fe20000010000 */
[----:B------:R-:W-:-:S02]  /*eaa0*/  IMAD.MOV.U32 R17, RZ, RZ, R115 ;  /* 0x000000ffff117224 */ /* 0x000fc400078e0073 */
[----:B------:R-:W-:Y:S01]  /*eab0*/  FADD.FTZ R2, R203, R2 ;  /* 0x00000002cb027221 */ /* 0x000fe20000010000 */
[----:B------:R-:W-:Y:S01]  /*eac0*/  IMAD.MOV.U32 R89, RZ, RZ, R125 ;  /* 0x000000ffff597224 */ /* 0x000fe200078e007d */
[----:B------:R-:W-:Y:S01]  /*ead0*/  PRMT R5, R8, 0x7772, RZ ;  /* 0x0000777208057816 */ /* 0x000fe200000000ff */
[----:B------:R-:W-:Y:S01]  /*eae0*/  FADD.FTZ R0, R28, R0 ;  /* 0x000000001c007221 */ /* 0x000fe20000010000 */
[----:B------:R-:W-:Y:S01]  /*eaf0*/  IMAD.MOV.U32 R206, RZ, RZ, R117 ;  /* 0x000000ffffce7224 */ /* 0x000fe200078e0075 */
[----:B------:R-:W-:Y:S01]  /*eb00*/  PRMT R8, R8, 0x7773, RZ ;  /* 0x0000777308087816 */ /* 0x000fe200000000ff */
[----:B------:R-:W-:Y:S02]  /*eb10*/  IMAD.MOV.U32 R232, RZ, RZ, R88 ;  /* 0x000000ffffe87224 */ /* 0x000fe400078e0058 */
[----:B------:R-:W-:Y:S01]  /*eb20*/  FADD.FTZ R2, R18, R2 ;  /* 0x0000000212027221 */ /* 0x000fe20000010000 */
[----:B------:R-:W-:Y:S02]  /*eb30*/  IMAD.MOV.U32 R200, RZ, RZ, R89 ;  /* 0x000000ffffc87224 */ /* 0x000fe400078e0059 */
[----:B------:R-:W-:Y:S01]  /*eb40*/  FADD.FTZ R0, R17, R0 ;  /* 0x0000000011007221 */ /* 0x000fe20000010000 */
[----:B------:R-:W-:-:S02]  /*eb50*/  IMAD.MOV.U32 R203, RZ, RZ, R206 ;  /* 0x000000ffffcb7224 */ /* 0x000fc400078e00ce */
[----:B------:R-:W-:Y:S01]  /*eb60*/  FADD.FTZ R2, R232, R2 ;  /* 0x00000002e8027221 */ /* 0x000fe20000010000 */
[----:B------:R-:W-:Y:S01]  /*eb70*/  ISETP.GT.U32.AND P1, PT, R8, UR4, PT ;  /* 0x0000000408007c0c */ /* 0x000fe2000bf24070 */
[----:B------:R-:W-:Y:S01]  /*eb80*/  IMAD.MOV.U32 R198, RZ, RZ, R83 ;  /* 0x000000ffffc67224 */ /* 0x000fe200078e0053 */
[----:B------:R-:W1:Y:S01]  /*eb90*/  LDC R8, c[0x0][0x448] ;  /* 0x00011200ff087b82 */ /* 0x000e620000000800 */
[----:B------:R-:W-:Y:S01]  /*eba0*/  IMAD.MOV.U32 R206, RZ, RZ, R32 ;  /* 0x000000ffffce7224 */ /* 0x000fe200078e0020 */
[----:B------:R-:W-:Y:S01]  /*ebb0*/  ISETP.GT.U32.AND P3, PT, R5, UR4, PT ;  /* 0x0000000405007c0c */ /* 0x000fe2000bf64070 */
[----:B------:R-:W-:Y:S01]  /*ebc0*/  FADD.FTZ R0, R200, R0 ;  /* 0x00000000c8007221 */ /* 0x000fe20000010000 */
[----:B------:R-:W-:Y:S02]  /*ebd0*/  IMAD.MOV.U32 R32, RZ, RZ, R33 ;  /* 0x000000ffff207224 */ /* 0x000fe400078e0021 */
[----:B------:R-:W-:Y:S01]  /*ebe0*/  FADD.FTZ R2, R203, R2 ;  /* 0x00000002cb027221 */ /* 0x000fe20000010000 */
[----:B------:R-:W-:Y:S01]  /*ebf0*/  MOV R207, R116 ;  /* 0x0000007400cf7202 */ /* 0x000fe20000000f00 */
[----:B------:R-:W-:Y:S01]  /*ec00*/  FADD.FTZ R0, R206, R0 ;  /* 0x00000000ce007221 */ /* 0x000fe20000010000 */
[----:B------:R-:W-:Y:S01]  /*ec10*/  MOV R33, R198 ;  /* 0x000000c600217202 */ /* 0x000fe20000000f00 */
[----:B------:R-:W-:-:S02]  /*ec20*/  IMAD.MOV.U32 R16, RZ, RZ, R82 ;  /* 0x000000ffff107224 */ /* 0x000fc400078e0052 */
[----:B------:R-:W-:Y:S01]  /*ec30*/  FADD.FTZ R2, R32, R2 ;  /* 0x0000000220027221 */ /* 0x000fe20000010000 */
[----:B------:R-:W-:Y:S01]  /*ec40*/  IMAD.MOV.U32 R19, RZ, RZ, R112 ;  /* 0x000000ffff137224 */ /* 0x000fe200078e0070 */
[----:B------:R-:W4:Y:S01]  /*ec50*/  LDSM.16.MT88.4 R80, [R139+0x11800] ;  /* 0x011800008b50783b */ /* 0x000f220000004200 */
[----:B------:R-:W-:Y:S02]  /*ec60*/  IMAD.MOV.U32 R198, RZ, RZ, R16 ;  /* 0x000000ffffc67224 */ /* 0x000fe400078e0010 */
[----:B------:R-:W-:Y:S01]  /*ec70*/  IMAD.MOV.U32 R28, RZ, RZ, R19 ;  /* 0x000000ffff1c7224 */ /* 0x000fe200078e0013 */
[----:B------:R-:W-:Y:S01]  /*ec80*/  MOV R19, R134 ;  /* 0x0000008600137202 */ /* 0x000fe20000000f00 */
[----:B------:R-:W-:Y:S01]  /*ec90*/  IMAD.MOV.U32 R103, RZ, RZ, R132 ;  /* 0x000000ffff677224 */ /* 0x000fe200078e0084 */
[----:B------:R-:W-:Y:S01]  /*eca0*/  HMMA.16816.F32.BF16 R68, R96, R72, R68 ;  /* 0x000000486044723c */ /* 0x000fe20000041844 */
[----:B------:R-:W-:Y:S01]  /*ecb0*/  IMAD.MOV.U32 R132, RZ, RZ, R58 ;  /* 0x000000ffff847224 */ /* 0x000fe200078e003a */
[----:B------:R-:W-:Y:S01]  /*ecc0*/  MOV R196, R127 ;  /* 0x0000007f00c47202 */ /* 0x000fe20000000f00 */
[----:B------:R-:W-:Y:S01]  /*ecd0*/  IMAD.MOV.U32 R18, RZ, RZ, R133 ;  /* 0x000000ffff127224 */ /* 0x000fe200078e0085 */
[----:B------:R-:W1:Y:S01]  /*ece0*/  LDSM.16.MT88.4 R88, [R29+0x5800] ;  /* 0x005800001d58783b */ /* 0x000e620000004200 */
[----:B------:R-:W-:-:S02]  /*ecf0*/  IMAD.MOV.U32 R17, RZ, RZ, R132 ;  /* 0x000000ffff117224 */ /* 0x000fc400078e0084 */
[----:B------:R-:W-:Y:S01]  /*ed00*/  IMAD.MOV.U32 R16, RZ, RZ, R135 ;  /* 0x000000ffff107224 */ /* 0x000fe200078e0087 */
[C---:B------:R-:W-:Y:S01]  /*ed10*/  HMMA.16816.F32.BF16 R72, R96.reuse, R74, R64 ;  /* 0x0000004a6048723c */ /* 0x040fe20000041840 */
[----:B------:R-:W1:Y:S04]  /*ed20*/  LDSM.16.MT88.4 R116, [R139+0xd800] ;  /* 0x00d800008b74783b */ /* 0x000e680000004200 */
[----:B------:R-:W1:Y:S04]  /*ed30*/  LDSM.16.MT88.4 R48, [R139+0xf800] ;  /* 0x00f800008b30783b */ /* 0x000e680000004200 */
[----:B------:R-:W1:Y:S04]  /*ed40*/  LDSM.16.MT88.4 R124, [R29+0x1800] ;  /* 0x001800001d7c783b */ /* 0x000e680000004200 */
[----:B------:R-:W1:Y:S04]  /*ed50*/  LDSM.16.MT88.4 R56, [R29+0x3800] ;  /* 0x003800001d38783b */ /* 0x000e680000004200 */
[----:B------:R-:W1:Y:S04]  /*ed60*/  LDSM.16.MT88.4 R132, [R144+0x1800] ;  /* 0x001800009084783b */ /* 0x000e680000004200 */
[----:B------:R-:W5:Y:S01]  /*ed70*/  LDSM.16.MT88.4 R64, [R144+0x3800] ;  /* 0x003800009040783b */ /* 0x000f620000004200 */
[----:B------:R-:W-:Y:S01]  /*ed80*/  UISETP.GT.U32.AND UP0, UPT, UR25, UR20, UPT ;  /* 0x000000141900728c */ /* 0x000fe2000bf04070 */
[C---:B----4-:R-:W-:Y:S08]  /*ed90*/  HMMA.16816.F32.BF16 R76, R96.reuse, R80, R120 ;  /* 0x00000050604c723c */ /* 0x050ff00000041878 */
        /* <DEDUP_REMOVED lines=13> */
[----:B---3--:R-:W-:-:S05]  /*ee70*/  @!P5 HFMA2.BF16_V2 R30, -RZ.H0_H0, RZ.H0_H0, -R6.H0_H0 ;  /* 0x200000ffff1ed231 */ /* 0x008fca0000340906 */
[----:B------:R-:W-:-:S04]  /*ee80*/  PRMT R3, R30, 0x7610, R3 ;  /* 0x000076101e037816 */ /* 0x000fc80000000003 */
[----:B------:R-:W-:Y:S01]  /*ee90*/  @!P5 PRMT R6, R3, 0x5410, RZ ;  /* 0x000054100306d816 */ /* 0x000fe200000000ff */
[----:B------:R-:W-:Y:S01]  /*eea0*/  FADD.FTZ R3, R207, R0 ;  /* 0x00000000cf037221 */ /* 0x000fe20000010000 */
[----:B------:R-:W-:Y:S01]  /*eeb0*/  FADD.FTZ R0, R33, R2 ;  /* 0x0000000221007221 */ /* 0x000fe20000010000 */
[----:B--2---:R-:W-:Y:S02]  /*eec0*/  @P4 HFMA2.BF16_V2 R27, -RZ.H0_H0, RZ.H0_H0, -R13.H0_H0 ;  /* 0x200000ffff1b4231 */ /* 0x004fe4000034090d */
[----:B------:R-:W-:Y:S01]  /*eed0*/  FADD.FTZ R2, R28, R3 ;  /* 0x000000031c027221 */ /* 0x000fe20000010000 */
[----:B------:R-:W-:Y:S01]  /*eee0*/  FADD.FTZ R0, R198, R0 ;  /* 0x00000000c6007221 */ /* 0x000fe20000010000 */
[----:B-----5:R-:W-:Y:S02]  /*eef0*/  @P3 HFMA2.BF16_V2 R26, -RZ.H0_H0, RZ.H0_H0, -R10.H0_H0 ;  /* 0x200000ffff1a3231 */ /* 0x020fe4000034090a */
[----:B------:R-:W-:Y:S02]  /*ef00*/  @P1 HFMA2.BF16_V2 R11, -RZ.H0_H0, RZ.H0_H0, -R7.H0_H0 ;  /* 0x200000ffff0b1231 */ /* 0x000fe40000340907 */
[----:B------:R-:W-:Y:S01]  /*ef10*/  FADD.FTZ R2, R18, R2 ;  /* 0x0000000212027221 */ /* 0x000fe20000010000 */
[----:B------:R-:W-:Y:S01]  /*ef20*/  FADD.FTZ R0, R19, R0 ;  /* 0x0000000013007221 */ /* 0x000fe20000010000 */
[----:B------:R-:W-:-:S02]  /*ef30*/  PRMT R5, R27, 0x7610, R5 ;  /* 0x000076101b057816 */ /* 0x000fc40000000005 */
[----:B------:R-:W-:Y:S02]  /*ef40*/  PRMT R4, R26, 0x7610, R4 ;  /* 0x000076101a047816 */ /* 0x000fe40000000004 */
[----:B------:R-:W-:Y:S01]  /*ef50*/  PRMT R3, R11, 0x7610, R3 ;  /* 0x000076100b037816 */ /* 0x000fe20000000003 */
[----:B------:R-:W-:Y:S01]  /*ef60*/  FADD.FTZ R2, R16, R2 ;  /* 0x0000000210027221 */ /* 0x000fe20000010000 */
[----:B------:R-:W-:Y:S01]  /*ef70*/  FADD.FTZ R0, R17, R0 ;  /* 0x0000000011007221 */ /* 0x000fe20000010000 */
[----:B------:R-:W-:Y:S01]  /*ef80*/  @P4 PRMT R13, R5, 0x5410, RZ ;  /* 0x00005410050d4816 */ /* 0x000fe200000000ff */
[----:B------:R-:W1:Y:S01]  /*ef90*/  LDSM.16.MT88.4 R16, [R144+0x5800] ;  /* 0x005800009010783b */ /* 0x000e620000004200 */
[----:B------:R-:W-:Y:S01]  /*efa0*/  @P3 PRMT R10, R4, 0x5410, RZ ;  /* 0x00005410040a3816 */ /* 0x000fe200000000ff */
[----:B------:R-:W-:Y:S01]  /*efb0*/  IMAD.MOV.U32 R4, RZ, RZ, R194 ;  /* 0x000000ffff047224 */ /* 0x000fe200078e00c2 */
[----:B------:R-:W-:Y:S01]  /*efc0*/  @P1 PRMT R7, R3, 0x5410, RZ ;  /* 0x0000541003071816 */ /* 0x000fe200000000ff */
[----:B------:R-:W-:-:S02]  /*efd0*/  IMAD.MOV.U32 R5, RZ, RZ, R195 ;  /* 0x000000ffff057224 */ /* 0x000fc400078e00c3 */
[----:B------:R-:W-:Y:S02]  /*efe0*/  IMAD.SHL.U32 R3, R8, 0x8, RZ ;  /* 0x0000000808037824 */ /* 0x000fe400078e00ff */
[----:B------:R-:W-:Y:S02]  /*eff0*/  FADD.FTZ R8, R103, R2 ;  /* 0x0000000267087221 */ /* 0x000fe40000010000 */
[----:B------:R-:W-:-:S04]  /*f000*/  IMAD.WIDE R2, R3, 0x2, R4 ;  /* 0x0000000203027825 */ /* 0x000fc800078e0204 */
[----:B------:R-:W-:Y:S01]  /*f010*/  @!P6 HFMA2.BF16_V2 R31, -RZ.H0_H0, RZ.H0_H0, -R9.H0_H0 ;  /* 0x200000ffff1fe231 */ /* 0x000fe20000340909 */
[----:B------:R-:W-:Y:S04]  /*f020*/  STG.E.U16 desc[UR26][R4.64+-0x80], R166 ;  /* 0xffff80a604007986 */ /* 0x000fe8000c10151a */
[----:B------:R-:W-:Y:S01]  /*f030*/  STG.E.U16 desc[UR26][R4.64+-0x7e], R169 ;  /* 0xffff82a904007986 */ /* 0x000fe2000c10151a */
[----:B------:R-:W-:-:S03]  /*f040*/  PRMT R29, R31, 0x7610, R29 ;  /* 0x000076101f1d7816 */ /* 0x000fc6000000001d */
        /* <DEDUP_REMOVED lines=10> */
[----:B------:R-:W-:Y:S01]  /*f0f0*/  STG.E.U16 desc[UR26][R2.64+-0x5e], R141 ;  /* 0xffffa28d02007986 */ /* 0x000fe2000c10151a */
[----:B------:R-:W-:-:S03]  /*f100*/  FADD.FTZ R0, R196, R0 ;  /* 0x00000000c4007221 */ /* 0x000fc60000010000 */
[----:B------:R-:W-:Y:S04]  /*f110*/  STG.E.U16 desc[UR26][R4.64+-0x50], R63 ;  /* 0xffffb03f04007986 */ /* 0x000fe8000c10151a */
[----:B------:R-:W-:Y:S04]  /*f120*/  STG.E.U16 desc[UR26][R4.64+-0x4e], R62 ;  /* 0xffffb23e04007986 */ /* 0x000fe8000c10151a */
[----:B------:R-:W-:Y:S04]  /*f130*/  STG.E.U16 desc[UR26][R2.64+-0x50], R61 ;  /* 0xffffb03d02007986 */ /* 0x000fe8000c10151a */
[----:B------:R2:W-:Y:S04]  /*f140*/  STG.E.U16 desc[UR26][R2.64+-0x4e], R60 ;  /* 0xffffb23c02007986 */ /* 0x0005e8000c10151a */
[----:B------:R-:W-:Y:S04]  /*f150*/  STG.E.U16 desc[UR26][R4.64+-0x40], R138 ;  /* 0xffffc08a04007986 */ /* 0x000fe8000c10151a */
[----:B------:R-:W-:Y:S01]  /*f160*/  STG.E.U16 desc[UR26][R4.64+-0x3e], R137 ;  /* 0xffffc28904007986 */ /* 0x000fe2000c10151a */
[----:B------:R-:W-:-:S03]  /*f170*/  FADD.FTZ R8, R171, R8 ;  /* 0x00000008ab087221 */ /* 0x000fc60000010000 */
        /* <DEDUP_REMOVED lines=15> */
[----:B------:R3:W-:Y:S01]  /*f270*/  STG.E.U16 desc[UR26][R2.64+-0xe], R7 ;  /* 0xfffff20702007986 */ /* 0x0007e2000c10151a */
[----:B------:R-:W-:-:S04]  /*f280*/  FADD.FTZ R0, R35, R0 ;  /* 0x0000000023007221 */ /* 0x000fc80000010000 */
[----:B------:R-:W-:Y:S01]  /*f290*/  FADD.FTZ R0, R24, R0 ;  /* 0x0000000018007221 */ /* 0x000fe20000010000 */
[----:B--2---:R-:W-:Y:S01]  /*f2a0*/  HMMA.16816.F32.BF16 R60, R96, R64, R220 ;  /* 0x00000040603c723c */ /* 0x004fe200000418dc */
[----:B---3--:R-:W-:-:S04]  /*f2b0*/  FADD.FTZ R2, R242, R8 ;  /* 0x00000008f2027221 */ /* 0x008fc80000010000 */
[----:B------:R-:W-:-:S04]  /*f2c0*/  FADD.FTZ R2, R188, R2 ;  /* 0x00000002bc027221 */ /* 0x000fc80000010000 */
[----:B------:R-:W-:Y:S01]  /*f2d0*/  FADD.FTZ R2, R238, R2 ;  /* 0x00000002ee027221 */ /* 0x000fe20000010000 */
[C---:B------:R-:W-:Y:S04]  /*f2e0*/  HMMA.16816.F32.BF16 R64, R96.reuse, R66, R216 ;  /* 0x000000426040723c */ /* 0x040fe800000418d8 */
[----:B------:R2:W-:Y:S04]  /*f2f0*/  STL [R1+0x68], R2 ;  /* 0x0000680201007387 */ /* 0x0005e80000100800 */
[----:B------:R2:W-:Y:S01]  /*f300*/  STL [R1+0x6c], R0 ;  /* 0x00006c0001007387 */ /* 0x0005e20000100800 */
[----:B-1----:R-:W-:Y:S01]  /*f310*/  HMMA.16816.F32.BF16 R92, R96, R16, R156 ;  /* 0x00000010605c723c */ /* 0x002fe2000004189c */
[----:B------:R-:W-:-:S07]  /*f320*/  PLOP3.LUT P1, PT, PT, PT, UP0, 0x80, 0x8 ;  /* 0x000000000008781c */ /* 0x000fce0003f2f008 */
[----:B------:R-:W-:Y:S01]  /*f330*/  HMMA.16816.F32.BF16 R96, R96, R18, R148 ;  /* 0x000000126060723c */ /* 0x000fe20000041894 */
[----:B------:R-:W-:Y:S01]  /*f340*/  IADD3 R222, P3, PT, R194, -0x100, RZ ;  /* 0xffffff00c2de7810 */ /* 0x000fe20007f7e0ff */
[--C-:B------:R-:W-:Y:S01]  /*f350*/  IMAD.MOV.U32 R100, RZ, RZ, R146.reuse ;  /* 0x000000ffff647224 */ /* 0x100fe200078e0092 */
[----:B------:R-:W-:Y:S02]  /*f360*/  MOV R3, R145 ;  /* 0x0000009100037202 */ /* 0x000fe40000000f00 */
[----:B------:R-:W-:Y:S01]  /*f370*/  IADD3.X R221, PT, PT, R195, -0x1, RZ, P3, !PT ;  /* 0xffffffffc3dd7810 */ /* 0x000fe20001ffe4ff */
[----:B------:R-:W-:Y:S02]  /*f380*/  @P1 IMAD.MOV.U32 R3, RZ, RZ, R145 ;  /* 0x000000ffff031224 */ /* 0x000fe400078e0091 */
[----:B------:R-:W-:Y:S01]  /*f390*/  @P1 IMAD.MOV.U32 R100, RZ, RZ, R146 ;  /* 0x000000ffff641224 */ /* 0x000fe200078e0092 */
[----:B------:R-:W-:Y:S01]  /*f3a0*/  @UP0 UIADD3 UR23, UPT, UPT, UR23, -0x3, URZ ;  /* 0xfffffffd17170890 */ /* 0x000fe2000fffe0ff */
[----:B------:R-:W-:Y:S11]  /*f3b0*/  BRA.U UP0, `(.L_x_1705) ;  /* 0x0000000100047547 */ /* 0x000ff6000b800000 */
.L_x_1700:
[----:B------:R-:W-:-:S12]  /*f3c0*/  UIADD3 UR23, UPT, UPT, UR25, -0x1, URZ ;  /* 0xffffffff19177890 */ /* 0x000fd8000fffe0ff */
.L_x_1705:
[----:B------:R-:W-:-:S09]  /*f3d0*/  UISETP.GE.AND UP0, UPT, UR23, UR20, UPT ;  /* 0x000000141700728c */ /* 0x000fd2000bf06270 */
[----:B------:R-:W-:Y:S05]  /*f3e0*/  BRA.U !UP0, `(.L_x_1706) ;  /* 0x0000005d08307547 */ /* 0x000fea000b800000 */
[----:B--2---:R-:W2:Y:S01]  /*f3f0*/  LDL.LU R2, [R1+0x94] ;  /* 0x0000940001027983 */ /* 0x004ea20000300800 */
[----:B------:R-:W-:Y:S01]  /*f400*/  SHF.R.U32.HI R184, RZ, 0x1, R193 ;  /* 0x00000001ffb87819 */ /* 0x000fe200000116c1 */
[----:B------:R-:W3:Y:S01]  /*f410*/  LDC.64 R240, c[0x0][0x3c0] ;  /* 0x0000f000fff07b82 */ /* 0x000ee20000000a00 */
[----:B------:R-:W4:Y:S01]  /*f420*/  LDCU UR4, c[0x0][0x440] ;  /* 0x00008800ff0477ac */ /* 0x000f220008000800 */
[----:B------:R-:W5:Y:S01]  /*f430*/  S2R R193, SR_TID.X ;  /* 0x0000000000c17919 */ /* 0x000f620000002100 */
[----:B------:R-:W-:Y:S01]  /*f440*/  IMAD.MOV.U32 R186, RZ, RZ, 0x20 ;  /* 0x00000020ffba7424 */ /* 0x000fe200078e00ff */
[----:B------:R-:W-:Y:S01]  /*f450*/  IADD3 R198, PT, PT, R199, 0x8, RZ ;  /* 0x00000008c7c67810 */ /* 0x000fe20007ffe0ff */
[----:B------:R-:W1:Y:S01]  /*f460*/  LDCU UR13, c[0x0][0x448] ;  /* 0x00008900ff0d77ac */ /* 0x000e620008000800 */
[----:B------:R-:W-:Y:S02]  /*f470*/  IMAD.MOV.U32 R190, RZ, RZ, 0x20 ;  /* 0x00000020ffbe7424 */ /* 0x000fe400078e00ff */
[----:B------:R-:W5:Y:S01]  /*f480*/  LDC R200, c[0x0][0x4f8] ;  /* 0x00013e00ffc87b82 */ /* 0x000f620000000800 */
[----:B------:R-:W-:Y:S01]  /*f490*/  SEL R186, R186, 0xffffffe0, !P0 ;  /* 0xffffffe0baba7807 */ /* 0x000fe20004000000 */
[----:B------:R-:W-:Y:S01]  /*f4a0*/  IMAD.MOV.U32 R102, RZ, RZ, R3 ;  /* 0x000000ffff667224 */ /* 0x000fe200078e0003 */
[----:B------:R-:W-:Y:S01]  /*f4b0*/  UMOV UR10, 0x400 ;  /* 0x00000400000a7882 */ /* 0x000fe20000000000 */
[----:B------:R-:W-:Y:S01]  /*f4c0*/  IMAD.MOV.U32 R101, RZ, RZ, R100 ;  /* 0x000000ffff657224 */ /* 0x000fe200078e0064 */
[----:B------:R-:W2:Y:S01]  /*f4d0*/  LDCU UR11, c[0x0][0x440] ;  /* 0x00008800ff0b77ac */ /* 0x000ea20008000800 */
[----:B------:R-:W-:-:S02]  /*f4e0*/  IMAD.MOV.U32 R196, RZ, RZ, 0x40 ;  /* 0x00000040ffc47424 */ /* 0x000fc400078e00ff */
[----:B------:R-:W5:Y:S01]  /*f4f0*/  S2UR UR9, SR_CgaCtaId ;  /* 0x00000000000979c3 */ /* 0x000f620000008800 */
[----:B------:R-:W2:Y:S01]  /*f500*/  LDCU UR8, c[0x0][0x504] ;  /* 0x0000a080ff0877ac */ /* 0x000ea20008000800 */
[----:B----4-:R-:W-:Y:S01]  /*f510*/  ISETP.GE.AND P3, PT, R189, UR4, PT ;  /* 0x00000004bd007c0c */ /* 0x010fe2000bf66270 */
[----:B------:R-:W4:Y:S01]  /*f520*/  LDCU UR4, c[0x0][0x45c] ;  /* 0x00008b80ff0477ac */ /* 0x000f220008000800 */
[----:B------:R-:W2:Y:S01]  /*f530*/  LDCU.U8 UR7, c[0x0][0x4f8] ;  /* 0x00009f00ff0777ac */ /* 0x000ea20008000000 */
[----:B-1----:R-:W-:Y:S01]  /*f540*/  USHF.L.U32 UR13, UR13, 0x3, URZ ;  /* 0x000000030d0d7899 */ /* 0x002fe200080006ff */
[----:B-----5:R-:W-:Y:S01]  /*f550*/  LOP3.LUT R200, R200, 0xff, RZ, 0xc0, !PT ;  /* 0x000000ffc8c87812 */ /* 0x020fe200078ec0ff */
[C---:B------:R-:W-:Y:S01]  /*f560*/  IMAD.SHL.U32 R0, R193.reuse, 0x40, RZ ;  /* 0x00000040c1007824 */ /* 0x040fe200078e00ff */
[C---:B------:R-:W-:Y:S01]  /*f570*/  LOP3.LUT P0, RZ, R193.reuse, 0x2, RZ, 0xc0, !PT ;  /* 0x00000002c1ff7812 */ /* 0x040fe2000780c0ff */
[----:B------:R-:W-:Y:S02]  /*f580*/  IMAD.SHL.U32 R194, R193, 0x40, RZ ;  /* 0x00000040c1c27824 */ /* 0x000fe400078e00ff */
[----:B------:R-:W-:Y:S01]  /*f590*/  IMAD R200, R200, 0x10000, R200 ;  /* 0x00010000c8c87824 */ /* 0x000fe200078e02c8 */
[----:B------:R-:W-:Y:S01]  /*f5a0*/  SEL R190, R190, 0xffffffe0, !P0 ;  /* 0xffffffe0bebe7807 */ /* 0x000fe20004000000 */
[----:B------:R-:W-:Y:S01]  /*f5b0*/  ULEA UR9, UR9, UR10, 0x18 ;  /* 0x0000000a09097291 */ /* 0x000fe2000f8ec0ff */
[----:B------:R-:W-:-:S02]  /*f5c0*/  LOP3.LUT R195, R194, 0x400, RZ, 0xc0, !PT ;  /* 0x00000400c2c37812 */ /* 0x000fc400078ec0ff */
[----:B--2---:R-:W-:Y:S02]  /*f5d0*/  LOP3.LUT R184, R2, 0x8, R184, 0x78, !PT ;  /* 0x0000000802b87812 */ /* 0x004fe400078e78b8 */
[----:B---3--:R-:W-:Y:S02]  /*f5e0*/  SHF.L.U64.HI R2, R240, 0x4, R241 ;  /* 0x00000004f0027819 */ /* 0x008fe400000102f1 */
[----:B------:R-:W-:Y:S01]  /*f5f0*/  LOP3.LUT R184, R184, 0x200, R0, 0xf8, !PT ;  /* 0x00000200b8b87812 */ /* 0x000fe200078ef800 */
[----:B------:R-:W-:-:S03]  /*f600*/  IMAD.SHL.U32 R0, R240, 0x10, RZ ;  /* 0x00000010f0007824 */ /* 0x000fc600078e00ff */
[----:B------:R-:W-:-:S04]  /*f610*/  LEA R184, R184, UR5, 0x1 ;  /* 0x00000005b8b87c11 */ /* 0x000fc8000f8e08ff */
[----:B------:R-:W-:Y:S01]  /*f620*/  IADD3 R186, PT, PT, R186, R184, RZ ;  /* 0x000000b8baba7210 */ /* 0x000fe20007ffe0ff */
[----:B------:R-:W-:-:S05]  /*f630*/  VIADD R0, R184, 0xc000 ;  /* 0x0000c000b8007836 */ /* 0x000fca0000000000 */
[----:B------:R1:W-:Y:S01]  /*f640*/  STL [R1+0x90], R0 ;  /* 0x0000900001007387 */ /* 0x0003e20000100800 */
[----:B----4-:R-:W-:Y:S05]  /*f650*/  BRA `(.L_x_1707) ;  /* 0x0000000400607947 */ /* 0x010fea0003800000 */
.L_x_1709:
[----:B------:R-:W2:Y:S01]  /*f660*/  LDL R157, [R1+0x58] ;  /* 0x00005800019d7983 */ /* 0x000ea20000100800 */
[----:B------:R-:W1:Y:S01]  /*f670*/  LDC.64 R4, c[0x0][0x3b8] ;  /* 0x0000ee00ff047b82 */ /* 0x000e620000000a00 */
[----:B------:R-:W-:Y:S02]  /*f680*/  UIADD3 UR10, UPT, UPT, UR23, -0x1, URZ ;  /* 0xffffffff170a7890 */ /* 0x000fe4000fffe0ff */
[----:B------:R-:W3:Y:S04]  /*f690*/  LDL R156, [R1+0x54] ;  /* 0x00005400019c7983 */ /* 0x000ee80000100800 */
[C---:B-1----:R-:W-:Y:S01]  /*f6a0*/  IMAD.WIDE.U32 R2, R4.reuse, UR10, RZ ;  /* 0x0000000a04027c25 */ /* 0x042fe2000f8e00ff */
[C---:B------:R-:W-:Y:S03]  /*f6b0*/  SHF.L.U64.HI R10, R4.reuse, 0x4, R5 ;  /* 0x00000004040a7819 */ /* 0x040fe60000010205 */
[----:B------:R-:W-:Y:S02]  /*f6c0*/  IMAD.SHL.U32 R6, R4, 0x10, RZ ;  /* 0x0000001004067824 */ /* 0x000fe400078e00ff */
[----:B------:R-:W-:Y:S03]  /*f6d0*/  IMAD R3, R5, UR10, R3 ;  /* 0x0000000a05037c24 */ /* 0x000fe6000f8e0203 */
        /* <DEDUP_REMOVED lines=80> */
.L_x_1707:
[----:B------:R-:W2:Y:S01]  /*fbe0*/  LDL R10, [R1+0x60] ;  /* 0x00006000010a7983 */ /* 0x000ea20000100800 */
[----:B------:R-:W-:Y:S05]  /*fbf0*/  DEPBAR.LE SB0, 0x0 ;  /* 0x000080000000791a */ /* 0x000fea0000000000 */
[----:B---3--:R-:W3:Y:S01]  /*fc00*/  LDL R15, [R1+0x5c] ;  /* 0x00005c00010f7983 */ /* 0x008ee20000100800 */
[----:B------:R-:W-:Y:S01]  /*fc10*/  IMAD.SHL.U32 R209, R193, 0x8, RZ ;  /* 0x00000008c1d17824 */ /* 0x000fe200078e00ff */
[C---:B------:R-:W-:Y:S01]  /*fc20*/  SHF.L.U64.HI R13, R240.reuse, 0x4, R241 ;  /* 0x00000004f00d7819 */ /* 0x040fe200000102f1 */
[C---:B------:R-:W-:Y:S01]  /*fc30*/  IMAD.WIDE.U32 R8, R240.reuse, UR23, RZ ;  /* 0x00000017f0087c25 */ /* 0x040fe2000f8e00ff */
[----:B------:R-:W-:Y:S01]  /*fc40*/  BAR.SYNC.DEFER_BLOCKING 0x0 ;  /* 0x0000000000007b1d */ /* 0x000fe20000010000 */
[----:B------:R-:W-:Y:S01]  /*fc50*/  UISETP.GT.AND UP0, UPT, UR23, UR20, UPT ;  /* 0x000000141700728c */ /* 0x000fe2000bf04270 */
[----:B------:R-:W-:Y:S01]  /*fc60*/  LOP3.LUT R189, R209, 0x38, RZ, 0xc0, !PT ;  /* 0x00000038d1bd7812 */ /* 0x000fe200078ec0ff */
[----:B------:R-:W-:Y:S01]  /*fc70*/  IMAD R9, R241, UR23, R9 ;  /* 0x00000017f1097c24 */ /* 0x000fe2000f8e0209 */
[--C-:B------:R-:W-:Y:S01]  /*fc80*/  SHF.R.U32.HI R191, RZ, 0x1, R193.reuse ;  /* 0x00000001ffbf7819 */ /* 0x100fe200000116c1 */
[----:B-1----:R-:W-:Y:S01]  /*fc90*/  IMAD.SHL.U32 R0, R240, 0x10, RZ ;  /* 0x00000010f0007824 */ /* 0x002fe200078e00ff */
[----:B------:R-:W-:Y:S01]  /*fca0*/  LOP3.LUT R14, R189, 0x40, RZ, 0xfc, !PT ;  /* 0x00000040bd0e7812 */ /* 0x000fe200078efcff */
[C---:B------:R-:W-:Y:S01]  /*fcb0*/  IMAD.SHL.U32 R2, R193.reuse, 0x20, RZ ;  /* 0x00000020c1027824 */ /* 0x040fe200078e00ff */
[----:B------:R-:W-:Y:S01]  /*fcc0*/  STL [R1+0x64], R209 ;  /* 0x000064d101007387 */ /* 0x000fe20000100800 */
[----:B------:R-:W-:Y:S01]  /*fcd0*/  UMOV UR5, UR9 ;  /* 0x0000000900057c82 */ /* 0x000fe20008000000 */
[-C--:B------:R-:W-:Y:S01]  /*fce0*/  LEA R5, P0, R8, R0.reuse, 0x6 ;  /* 0x0000000008057211 */ /* 0x080fe200078030ff */
[----:B------:R-:W-:Y:S03]  /*fcf0*/  IMAD.SHL.U32 R203, R193, 0x2, RZ ;  /* 0x00000002c1cb7824 */ /* 0x000fe600078e00ff */
        /* <DEDUP_REMOVED lines=24> */
[----:B------:R-:W-:Y:S03]  /*fe80*/  LEA.HI.X R5, R5, R15, R9, 0x1, P5 ;  /* 0x0000000f05057211 */ /* 0x000fe600028f0c09 */
[----:B------:R-:W-:Y:S01]  /*fe90*/  @P3 STS.128 [R197+0xc000], RZ ;  /* 0x00c000ffc5003388 */ /* 0x000fe20000000c00 */
[----:B------:R-:W-:Y:S01]  /*fea0*/  ISETP.GE.AND P0, PT, R8, UR11, PT ;  /* 0x0000000b08007c0c */ /* 0x000fe2000bf06270 */
[----:B------:R-:W-:Y:S01]  /*feb0*/  IMAD.X R13, R9, 0x1, R13, P4 ;  /* 0x00000001090d7824 */ /* 0x000fe200020e060d */
[----:B------:R-:W-:Y:S03]  /*fec0*/  ISETP.GE.AND P3, PT, R189, UR11, PT ;  /* 0x0000000bbd007c0c */ /* 0x000fe6000bf66270 */
[----:B------:R2:W-:Y:S01]  /*fed0*/  STL [R1+0x74], R8 ;  /* 0x0000740801007387 */ /* 0x0005e20000100800 */
[----:B-1----:R-:W-:Y:S05]  /*fee0*/  LEA.HI.X R14, R240, R9, R241, 0x5, P2 ;  /* 0x00000009f00e7211 */ /* 0x002fea00010f2cf1 */
        /* <DEDUP_REMOVED lines=14> */
[----:B------:R-:W-:Y:S01]  /*ffd0*/  @P3 STS.128 [R197+0xc800], RZ ;  /* 0x00c800ffc5003388 */ /* 0x000fe20000000c00 */
[CC--:B--2---:R-:W-:Y:S02]  /*ffe0*/  LEA R8, P4, R11.reuse, R10.reuse, 0x1 ;  /* 0x0000000a0b087211 */ /* 0x0c4fe400078808ff */
[C---:B------:R-:W-:Y:S03]  /*fff0*/  LEA R10, P2, R12.reuse, R10, 0x1 ;  /* 0x0000000a0c0a7211 */ /* 0x040fe600078408ff */
[----:B------:R-:W-:Y:S01]  /*10000*/  @!PT LDS RZ, [RZ] ;  /* 0x00000000fffff984 */ /* 0x000fe20000000800 */
[----:B------:R-:W-:Y:S01]  /*10010*/  @!PT LDS RZ, [RZ] ;  /* 0x00000000fffff984 */ /* 0x000fe20000000800 */
[----:B------:R-:W-:Y:S01]  /*10020*/  @!PT LDS RZ, [RZ] ;  /* 0x00000000fffff984 */ /* 0x000fe20000000800 */
[----:B------:R-:W-:Y:S01]  /*10030*/  @!P1 LDGSTS.E.BYPASS.LTC128B.128 [R197+0xe800], desc[UR26][R4.64+0x80] ;  /* 0x0e80008004c59fae */ /* 0x000fe2000b981a1a */
[-C--:B------:R-:W-:Y:S02]  /*10040*/  LEA.HI.X R9, R11, R15.reuse, R13, 0x1, P4 ;  /* 0x0000000f0b097211 */ /* 0x080fe400020f0c0d */
[----:B------:R-:W-:Y:S03]  /*10050*/  LEA.HI.X R11, R12, R15, R14, 0x1, P2 ;  /* 0x0000000f0c0b7211 */ /* 0x000fe600010f0c0e */
[----:B------:R-:W-:Y:S01]  /*10060*/  @P1 STS.128 [R197+0xe800], RZ ;  /* 0x00e800ffc5001388 */ /* 0x000fe20000000c00 */
[----:B------:R-:W-:Y:S05]  /*10070*/  LOP3.LUT P2, RZ, R193, 0x4, RZ, 0xc0, !PT ;  /* 0x00000004c1ff7812 */ /* 0x000fea000784c0ff */
[----:B------:R-:W-:Y:S01]  /*10080*/  @!PT LDS RZ, [RZ] ;  /* 0x00000000fffff984 */ /* 0x000fe20000000800 */
[----:B------:R-:W-:Y:S01]  /*10090*/  @!PT LDS RZ, [RZ] ;  /* 0x00000000fffff984 */ /* 0x000fe20000000800 */
[----:B------:R-:W-:Y:S01]  /*100a0*/  @!PT LDS RZ, [RZ] ;  /* 0x00000000fffff984 */ /* 0x000fe20000000800 */
[----:B------:R-:W-:Y:S01]  /*100b0*/  @!P0 LDGSTS.E.BYPASS.LTC128B.128 [R197+0x10800], desc[UR26][R4.64+0x100] ;  /* 0x1080010004c58fae */ /* 0x000fe2000b981a1a */
[----:B------:R-:W-:Y:S05]  /*100c0*/  SEL R2, R196, 0xffffffc0, !P2 ;  /* 0xffffffc0c4027807 */ /* 0x000fea0005000000 */
[----:B------:R-:W-:Y:S01]  /*100d0*/  @P0 STS.128 [R197+0x10800], RZ ;  /* 0x010800ffc5000388 */ /* 0x000fe20000000c00 */
[----:B------:R-:W-:Y:S05]  /*100e0*/  IMAD.IADD R185, R2, 0x1, R103 ;  /* 0x0000000102b97824 */ /* 0x000fea00078e0267 */
[----:B------:R-:W-:Y:S01]  /*100f0*/  @!PT LDS RZ, [RZ] ;  /* 0x00000000fffff984 */ /* 0x000fe20000000800 */
[----:B------:R-:W-:Y:S01]  /*10100*/  @!PT LDS RZ, [RZ] ;  /* 0x00000000fffff984 */ /* 0x000fe20000000800 */
[----:B------:R-:W-:Y:S01]  /*10110*/  @!PT LDS RZ, [RZ] ;  /* 0x00000000fffff984 */ /* 0x000fe20000000800 */
[----:B------:R-:W-:Y:S01]  /*10120*/  @!P3 LDGSTS.E.BYPASS.LTC128B.128 [R197+0xd000], desc[UR26][R8.64] ;  /* 0x0d00000008c5bfae */ /* 0x000fe2000b981a1a */
[----:B------:R-:W-:Y:S02]  /*10130*/  IMAD.IADD R2, R100, 0x1, R2 ;  /* 0x0000000164027824 */ /* 0x000fe400078e0202 */
[C---:B------:R-:W-:Y:S03]  /*10140*/  IMAD.IADD R188, R190.reuse, 0x1, R185 ;  /* 0x00000001bebc7824 */ /* 0x040fe600078e02b9 */
[----:B------:R-:W-:Y:S01]  /*10150*/  @P3 STS.128 [R197+0xd000], RZ ;  /* 0x00d000ffc5003388 */ /* 0x000fe20000000c00 */
[----:B------:R-:W-:Y:S05]  /*10160*/  IMAD.IADD R100, R190, 0x1, R2 ;  /* 0x00000001be647824 */ /* 0x000fea00078e0202 */
        /* <DEDUP_REMOVED lines=26> */
[----:B------:R-:W-:Y:S06]  /*10310*/  LDSM.16.M88.4 R16, [R0+UR5+0x6800] ;  /* 0x006800050010783b */ /* 0x000fec0008000200 */
[----:B------:R-:W-:Y:S06]  /*10320*/  LDSM.16.M88.4 R24, [R0+UR5+0x7000] ;  /* 0x007000050018783b */ /* 0x000fec0008000200 */
[----:B------:R-:W-:Y:S06]  /*10330*/  LDSM.16.M88.4 R136, [R0+UR5+0x7800] ;  /* 0x007800050088783b */ /* 0x000fec0008000200 */
[----:B-1----:R-:W1:Y:S06]  /*10340*/  LDSM.16.M88.4 R8, [R0+UR5+0x6000] ;  /* 0x006000050008783b */ /* 0x002e6c0008000200 */
[----:B------:R-:W0:Y:S06]  /*10350*/  LDGDEPBAR ;  /* 0x00000000000079af */ /* 0x000e2c0000000000 */
[----:B------:R-:W-:Y:S06]  /*10360*/  LDSM.16.M88.4 R140, [R187] ;  /* 0x00000000bb8c783b */ /* 0x000fec0000000200 */
[----:B------:R-:W2:Y:S06]  /*10370*/  LDSM.16.M88.4 R144, [R3+0x6000] ;  /* 0x006000000390783b */ /* 0x000eac0000000200 */
[----:B------:R-:W3:Y:S06]  /*10380*/  LDSM.16.M88.4 R148, [R3+0x6800] ;  /* 0x006800000394783b */ /* 0x000eec0000000200 */
[----:B------:R-:W4:Y:S06]  /*10390*/  LDSM.16.M88.4 R152, [R3+0x7000] ;  /* 0x007000000398783b */ /* 0x000f2c0000000200 */
[----:B------:R-:W-:Y:S01]  /*103a0*/  LDSM.16.M88.4 R156, [R185] ;  /* 0x00000000b99c783b */ /* 0x000fe20000000200 */
[C---:B-1----:R-:W-:Y:S05]  /*103b0*/  HMMA.16816.F32.BF16 R4, R32.reuse, R8, RZ ;  /* 0x000000082004723c */ /* 0x042fea00000418ff */
[----:B------:R-:W-:Y:S06]  /*103c0*/  LDSM.16.M88.4 R160, [R2+0x6000] ;  /* 0x0060000002a0783b */ /* 0x000fec0000000200 */
[----:B------:R-:W-:Y:S01]  /*103d0*/  LDSM.16.M88.4 R164, [R188] ;  /* 0x00000000bca4783b */ /* 0x000fe20000000200 */
[C---:B------:R-:W-:Y:S05]  /*103e0*/  HMMA.16816.F32.BF16 R8, R32.reuse, R10, RZ ;  /* 0x0000000a2008723c */ /* 0x040fea00000418ff */
[----:B------:R-:W-:Y:S03]  /*103f0*/  LDSM.16.M88.4 R168, [R100+0x6000] ;  /* 0x0060000064a8783b */ /* 0x000fe60000000200 */
[C---:B------:R-:W-:Y:S03]  /*10400*/  HMMA.16816.F32.BF16 R12, R32.reuse, R16, RZ ;  /* 0x00000010200c723c */ /* 0x040fe600000418ff */
[----:B------:R-:W-:Y:S05]  /*10410*/  LDSM.16.M88.4 R172, [R0+UR5+0x8000] ;  /* 0x0080000500ac783b */ /* 0x000fea0008000200 */
[C---:B------:R-:W-:Y:S01]  /*10420*/  HMMA.16816.F32.BF16 R16, R32.reuse, R18, RZ ;  /* 0x000000122010723c */ /* 0x040fe200000418ff */
[----:B------:R-:W-:Y:S06]  /*10430*/  LDSM.16.M88.4 R176, [R0+UR5+0xa000] ;  /* 0x00a0000500b0783b */ /* 0x000fec0008000200 */
[----:B------:R-:W-:Y:S01]  /*10440*/  LDSM.16.M88.4 R180, [R0+UR5+0xa800] ;  /* 0x00a8000500b4783b */ /* 0x000fe20008000200 */
[C---:B------:R-:W-:Y:S05]  /*10450*/  HMMA.16816.F32.BF16 R20, R32.reuse, R24, RZ ;  /* 0x000000182014723c */ /* 0x040fea00000418ff */
[----:B------:R-:W-:Y:S03]  /*10460*/  STL [R1+0x8c], R203 ;  /* 0x00008ccb01007387 */ /* 0x000fe60000100800 */
        /* <DEDUP_REMOVED lines=12> */
[----:B------:R-:W4:Y:S07]  /*10530*/  LDSM.16.M88.4 R152, [R2+0x7800] ;  /* 0x007800000298783b */ /* 0x000f2e0000000200 */
[C---:B-1----:R-:W-:Y:S08]  /*10540*/  HMMA.16816.F32.BF16 R28, R140.reuse, R136, R28 ;  /* 0x000000888c1c723c */ /* 0x042ff0000004181c */
[----:B------:R-:W-:Y:S01]  /*10550*/  HMMA.16816.F32.BF16 R32, R140, R138, R32 ;  /* 0x0000008a8c20723c */ /* 0x000fe20000041820 */
[----:B------:R-:W1:Y:S06]  /*10560*/  LDSM.16.M88.4 R136, [R100+0x6800] ;  /* 0x006800006488783b */ /* 0x000e6c0000000200 */
        /* <DEDUP_REMOVED lines=9> */
[----:B------:R-:W3:Y:S07]  /*10600*/  LDSM.16.M88.4 R148, [R0+UR5+0x8800] ;  /* 0x008800050094783b */ /* 0x000eee0008000200 */
[C---:B----4-:R-:W-:Y:S08]  /*10610*/  HMMA.16816.F32.BF16 R28, R156.reuse, R152, R28 ;  /* 0x000000989c1c723c */ /* 0x050ff0000004181c */
[----:B------:R-:W-:Y:S01]  /*10620*/  HMMA.16816.F32.BF16 R32, R156, R154, R32 ;  /* 0x0000009a9c20723c */ /* 0x000fe20000041820 */
[----:B------:R-:W4:Y:S06]  /*10630*/  LDSM.16.M88.4 R152, [R0+UR5+0x9000] ;  /* 0x009000050098783b */ /* 0x000f2c0008000200 */
[----:B------:R-:W4:Y:S01]  /*10640*/  LDSM.16.M88.4 R156, [R0+UR5+0x9800] ;  /* 0x00980005009c783b */ /* 0x000f220008000200 */
[C---:B------:R-:W-:Y:S08]  /*10650*/  HMMA.16816.F32.BF16 R4, R164.reuse, R168, R4 ;  /* 0x000000a8a404723c */ /* 0x040ff00000041804 */
        /* <DEDUP_REMOVED lines=8> */
[C---:B--2---:R-:W-:Y:S08]  /*106e0*/  HMMA.16816.F32.BF16 R28, R164.reuse, R144, R28 ;  /* 0x00000090a41c723c */ /* 0x044ff0000004181c */
[----:B------:R-:W-:Y:S01]  /*106f0*/  HMMA.16816.F32.BF16 R32, R164, R146, R32 ;  /* 0x00000092a420723c */ /* 0x000fe20000041820 */
[----:B------:R-:W2:Y:S06]  /*10700*/  LDSM.16.M88.4 R144, [R3+0x8800] ;  /* 0x008800000390783b */ /* 0x000eac0000000200 */
[----:B------:R-:W-:Y:S01]  /*10710*/  LDSM.16.M88.4 R164, [R188+0x2000] ;  /* 0x00200000bca4783b */ /* 0x000fe20000000200 */
[C---:B------:R-:W-:Y:S08]  /*10720*/  HMMA.16816.F32.BF16 R4, R160.reuse, R172, R4 ;  /* 0x000000aca004723c */ /* 0x040ff00000041804 */
        /* <DEDUP_REMOVED lines=10> */
[----:B------:R-:W-:Y:S06]  /*107d0*/  LDSM.16.M88.4 R156, [R185+0x2000] ;  /* 0x00200000b99c783b */ /* 0x000fec0000000200 */
[----:B------:R-:W5:Y:S01]  /*107e0*/  LDSM.16.M88.4 R160, [R2+0x8000] ;  /* 0x0080000002a0783b */ /* 0x000f620000000200 */
        /* <DEDUP_REMOVED lines=11> */
[----:B------:R-:W4:Y:S06]  /*108a0*/  LDSM.16.M88.4 R136, [R100+0x9000] ;  /* 0x009000006488783b */ /* 0x000f2c0000000200 */
[----:B------:R-:W4:Y:S01]  /*108b0*/  LDSM.16.M88.4 R152, [R100+0x9800] ;  /* 0x009800006498783b */ /* 0x000f220000000200 */
[C---:B-----5:R-:W-:Y:S08]  /*108c0*/  HMMA.16816.F32.BF16 R4, R156.reuse, R160, R4 ;  /* 0x000000a09c04723c */ /* 0x060ff00000041804 */
[C---:B------:R-:W-:Y:S01]  /*108d0*/  HMMA.16816.F32.BF16 R8, R156.reuse, R162, R8 ;  /* 0x000000a29c08723c */ /* 0x040fe20000041808 */
[----:B------:R-:W5:Y:S07]  /*108e0*/  LDSM.16.M88.4 R160, [R103+0x4000] ;  /* 0x0040000067a0783b */ /* 0x000f6e0000000200 */
[C---:B-1----:R-:W-:Y:S08]  /*108f0*/  HMMA.16816.F32.BF16 R12, R156.reuse, R140, R12 ;  /* 0x0000008c9c0c723c */ /* 0x042ff0000004180c */
[C---:B------:R-:W-:Y:S01]  /*10900*/  HMMA.16816.F32.BF16 R16, R156.reuse, R142, R16 ;  /* 0x0000008e9c10723c */ /* 0x040fe20000041810 */
[----:B------:R-:W1:Y:S07]  /*10910*/  LDSM.16.M88.4 R140, [R0+UR5+0xb000] ;  /* 0x00b00005008c783b */ /* 0x000e6e0008000200 */
[C---:B--2---:R-:W-:Y:S08]  /*10920*/  HMMA.16816.F32.BF16 R20, R156.reuse, R144, R20 ;  /* 0x000000909c14723c */ /* 0x044ff00000041814 */
[C---:B------:R-:W-:Y:S01]  /*10930*/  HMMA.16816.F32.BF16 R24, R156.reuse, R146, R24 ;  /* 0x000000929c18723c */ /* 0x040fe20000041818 */
[----:B------:R2:W1:Y:S07]  /*10940*/  LDSM.16.M88.4 R144, [R0+UR5+0xb800] ;  /* 0x00b800050090783b */ /* 0x00046e0008000200 */
[C---:B---3--:R-:W-:Y:S08]  /*10950*/  HMMA.16816.F32.BF16 R28, R156.reuse, R148, R28 ;  /* 0x000000949c1c723c */ /* 0x048ff0000004181c */
[----:B------:R-:W-:Y:S01]  /*10960*/  HMMA.16816.F32.BF16 R32, R156, R150, R32 ;  /* 0x000000969c20723c */ /* 0x000fe20000041820 */
[----:B------:R-:W-:Y:S06]  /*10970*/  LDSM.16.M88.4 R148, [R3+0xa000] ;  /* 0x00a000000394783b */ /* 0x000fec0000000200 */
[----:B------:R-:W-:Y:S01]  /*10980*/  LDSM.16.M88.4 R156, [R3+0xb000] ;  /* 0x00b00000039c783b */ /* 0x000fe20000000200 */
[----:B--2---:R-:W-:Y:S01]  /*10990*/  LOP3.LUT R0, R203, 0x6, RZ, 0xc0, !PT ;  /* 0x00000006cb007812 */ /* 0x004fe200078ec0ff */
[C---:B------:R-:W-:Y:S04]  /*109a0*/  HMMA.16816.F32.BF16 R4, R164.reuse, R168, R4 ;  /* 0x000000a8a404723c */ /* 0x040fe80000041804 */
[----:B------:R-:W-:Y:S04]  /*109b0*/  STL [R1+0x88], R0 ;  /* 0x0000880001007387 */ /* 0x000fe80000100800 */
[C---:B------:R-:W-:Y:S02]  /*109c0*/  HMMA.16816.F32.BF16 R8, R164.reuse, R170, R8 ;  /* 0x000000aaa408723c */ /* 0x040fe40000041808 */
[----:B------:R-:W-:Y:S06]  /*109d0*/  LDSM.16.M88.4 R168, [R2+0xa000] ;  /* 0x00a0000002a8783b */ /* 0x000fec0000000200 */
[C---:B------:R-:W-:Y:S08]  /*109e0*/  HMMA.16816.F32.BF16 R12, R164.reuse, R172, R12 ;  /* 0x000000aca40c723c */ /* 0x040ff0000004180c */
[C---:B------:R-:W-:Y:S01]  /*109f0*/  HMMA.16816.F32.BF16 R16, R164.reuse, R174, R16 ;  /* 0x000000aea410723c */ /* 0x040fe20000041810 */
[----:B------:R-:W-:Y:S07]  /*10a00*/  LDSM.16.M88.4 R172, [R2+0xa800] ;  /* 0x00a8000002ac783b */ /* 0x000fee0000000200 */
[C---:B----4-:R-:W-:Y:S08]  /*10a10*/  HMMA.16816.F32.BF16 R20, R164.reuse, R136, R20 ;  /* 0x00000088a414723c */ /* 0x050ff00000041814 */
[C---:B------:R-:W-:Y:S01]  /*10a20*/  HMMA.16816.F32.BF16 R24, R164.reuse, R138, R24 ;  /* 0x0000008aa418723c */ /* 0x040fe20000041818 */
[----:B------:R-:W2:Y:S07]  /*10a30*/  LDSM.16.M88.4 R136, [R187+0x4000] ;  /* 0x00400000bb88783b */ /* 0x000eae0000000200 */
[C---:B------:R-:W-:Y:S08]  /*10a40*/  HMMA.16816.F32.BF16 R28, R164.reuse, R152, R28 ;  /* 0x00000098a41c723c */ /* 0x040ff0000004181c */
[----:B------:R-:W-:Y:S01]  /*10a50*/  HMMA.16816.F32.BF16 R32, R164, R154, R32 ;  /* 0x0000009aa420723c */ /* 0x000fe20000041820 */
[----:B------:R-:W3:Y:S06]  /*10a60*/  LDSM.16.M88.4 R152, [R3+0xa800] ;  /* 0x00a800000398783b */ /* 0x000eec0000000200 */
[----:B------:R-:W4:Y:S01]  /*10a70*/  LDSM.16.M88.4 R164, [R3+0xb800] ;  /* 0x00b8000003a4783b */ /* 0x000f220000000200 */
[C---:B-----5:R-:W-:Y:S08]  /*10a80*/  HMMA.16816.F32.BF16 R4, R160.reuse, R176, R4 ;  /* 0x000000b0a004723c */ /* 0x060ff00000041804 */
[C---:B------:R-:W-:Y:S01]  /*10a90*/  HMMA.16816.F32.BF16 R8, R160.reuse, R178, R8 ;  /* 0x000000b2a008723c */ /* 0x040fe20000041808 */
[----:B------:R-:W-:Y:S07]  /*10aa0*/  LDSM.16.M88.4 R176, [R2+0xb000] ;  /* 0x00b0000002b0783b */ /* 0x000fee0000000200 */
[C---:B------:R-:W-:Y:S08]  /*10ab0*/  HMMA.16816.F32.BF16 R12, R160.reuse, R180, R12 ;  /* 0x000000b4a00c723c */ /* 0x040ff0000004180c */
[C---:B------:R-:W-:Y:S08]  /*10ac0*/  HMMA.16816.F32.BF16 R16, R160.reuse, R182, R16 ;  /* 0x000000b6a010723c */ /* 0x040ff00000041810 */
[C---:B-1----:R-:W-:Y:S08]  /*10ad0*/  HMMA.16816.F32.BF16 R20, R160.reuse, R140, R20 ;  /* 0x0000008ca014723c */ /* 0x042ff00000041814 */
[C---:B------:R-:W-:Y:S01]  /*10ae0*/  HMMA.16816.F32.BF16 R24, R160.reuse, R142, R24 ;  /* 0x0000008ea018723c */ /* 0x040fe20000041818 */
[----:B------:R-:W1:Y:S07]  /*10af0*/  LDSM.16.M88.4 R140, [R185+0x4000] ;  /* 0x00400000b98c783b */ /* 0x000e6e0000000200 */
[C---:B------:R-:W-:Y:S08]  /*10b00*/  HMMA.16816.F32.BF16 R28, R160.reuse, R144, R28 ;  /* 0x00000090a01c723c */ /* 0x040ff0000004181c */
[----:B------:R-:W-:Y:S01]  /*10b10*/  HMMA.16816.F32.BF16 R32, R160, R146, R32 ;  /* 0x00000092a020723c */ /* 0x000fe20000041820 */
[----:B------:R5:W1:Y:S07]  /*10b20*/  LDSM.16.M88.4 R144, [R2+0xb800] ;  /* 0x00b800000290783b */ /* 0x000a6e0000000200 */
[C---:B--2---:R-:W-:Y:S08]  /*10b30*/  HMMA.16816.F32.BF16 R4, R136.reuse, R148, R4 ;  /* 0x000000948804723c */ /* 0x044ff00000041804 */
[C---:B------:R-:W-:Y:S01]  /*10b40*/  HMMA.16816.F32.BF16 R8, R136.reuse, R150, R8 ;  /* 0x000000968808723c */ /* 0x040fe20000041808 */
[----:B------:R-:W-:Y:S07]  /*10b50*/  LDSM.16.M88.4 R148, [R188+0x4000] ;  /* 0x00400000bc94783b */ /* 0x000fee0000000200 */
[C---:B---3--:R-:W-:Y:S01]  /*10b60*/  HMMA.16816.F32.BF16 R12, R136.reuse, R152, R12 ;  /* 0x00000098880c723c */ /* 0x048fe2000004180c */
[----:B-----5:R-:W-:Y:S04]  /*10b70*/  IMAD.U32 R2, RZ, RZ, UR23 ;  /* 0x00000017ff027e24 */ /* 0x020fe8000f8e00ff */
[----:B------:R-:W-:Y:S03]  /*10b80*/  IMAD R2, R2, 0x40, R0 ;  /* 0x0000004002027824 */ /* 0x000fe600078e0200 */
[C---:B------:R-:W-:Y:S01]  /*10b90*/  HMMA.16816.F32.BF16 R16, R136.reuse, R154, R16 ;  /* 0x0000009a8810723c */ /* 0x040fe20000041810 */
[----:B------:R-:W2:Y:S02]  /*10ba0*/  LDSM.16.M88.4 R152, [R100+0xa000] ;  /* 0x00a000006498783b */ /* 0x000ea40000000200 */
[----:B------:R-:W-:Y:S04]  /*10bb0*/  VIADD R3, R2, UR22 ;  /* 0x0000001602037c36 */ /* 0x000fe80008000000 */
[--C-:B------:R-:W-:Y:S01]  /*10bc0*/  IMAD.IADD R103, R198, 0x1, -R3.reuse ;  /* 0x00000001c6677824 */ /* 0x100fe200078e0a03 */
[C---:B------:R-:W-:Y:S04]  /*10bd0*/  HMMA.16816.F32.BF16 R20, R136.reuse, R156, R20 ;  /* 0x0000009c8814723c */ /* 0x040fe80000041814 */
[----:B------:R-:W-:Y:S04]  /*10be0*/  IABS R103, R103 ;  /* 0x0000006700677213 */ /* 0x000fe80000000000 */
[----:B------:R-:W-:Y:S01]  /*10bf0*/  I2FP.F32.S32 R103, R103 ;  /* 0x0000006700677245 */ /* 0x000fe20000201400 */
[C---:B------:R-:W-:Y:S08]  /*10c00*/  HMMA.16816.F32.BF16 R24, R136.reuse, R158, R24 ;  /* 0x0000009e8818723c */ /* 0x040ff00000041818 */
[C---:B----4-:R-:W-:Y:S08]  /*10c10*/  HMMA.16816.F32.BF16 R28, R136.reuse, R164, R28 ;  /* 0x000000a4881c723c */ /* 0x050ff0000004181c */
[----:B------:R-:W-:Y:S01]  /*10c20*/  HMMA.16816.F32.BF16 R32, R136, R166, R32 ;  /* 0x000000a68820723c */ /* 0x000fe20000041820 */
[----:B------:R-:W3:Y:S07]  /*10c30*/  LDSM.16.M88.4 R136, [R100+0xa800] ;  /* 0x00a800006488783b */ /* 0x000eee0000000200 */
[C---:B-1----:R-:W-:Y:S08]  /*10c40*/  HMMA.16816.F32.BF16 R4, R140.reuse, R168, R4 ;  /* 0x000000a88c04723c */ /* 0x042ff00000041804 */
[C---:B------:R-:W-:Y:S08]  /*10c50*/  HMMA.16816.F32.BF16 R8, R140.reuse, R170, R8 ;  /* 0x000000aa8c08723c */ /* 0x040ff00000041808 */
[C---:B------:R-:W-:Y:S08]  /*10c60*/  HMMA.16816.F32.BF16 R12, R140.reuse, R172, R12 ;  /* 0x000000ac8c0c723c */ /* 0x040ff0000004180c */
[C---:B------:R-:W-:Y:S08]  /*10c70*/  HMMA.16816.F32.BF16 R16, R140.reuse, R174, R16 ;  /* 0x000000ae8c10723c */ /* 0x040ff00000041810 */
[C---:B------:R-:W-:Y:S08]  /*10c80*/  HMMA.16816.F32.BF16 R20, R140.reuse, R176, R20 ;  /* 0x000000b08c14723c */ /* 0x040ff00000041814 */
[C---:B------:R-:W-:Y:S08]  /*10c90*/  HMMA.16816.F32.BF16 R24, R140.reuse, R178, R24 ;  /* 0x000000b28c18723c */ /* 0x040ff00000041818 */
[C---:B------:R-:W-:Y:S08]  /*10ca0*/  HMMA.16816.F32.BF16 R28, R140.reuse, R144, R28 ;  /* 0x000000908c1c723c */ /* 0x040ff0000004181c */
[----:B------:R-:W-:Y:S01]  /*10cb0*/  HMMA.16816.F32.BF16 R32, R140, R146, R32 ;  /* 0x000000928c20723c */ /* 0x000fe20000041820 */
[----:B------:R-:W-:Y:S02]  /*10cc0*/  IMAD.U32 R143, RZ, RZ, UR8 ;  /* 0x00000008ff8f7e24 */ /* 0x000fe4000f8e00ff */
[----:B------:R-:W-:Y:S02]  /*10cd0*/  VIADD R141, R2, 0x38 ;  /* 0x00000038028d7836 */ /* 0x000fe40000000000 */
[----:B------:R-:W-:Y:S02]  /*10ce0*/  IMAD.IADD R142, R199, 0x1, -R3 ;  /* 0x00000001c78e7824 */ /* 0x000fe400078e0a03 */
[----:B------:R-:W-:Y:S01]  /*10cf0*/  VIADD R0, R141, UR22 ;  /* 0x000000168d007c36 */ /* 0x000fe20008000000 */
[C---:B--2---:R-:W-:Y:S05]  /*10d00*/  HMMA.16816.F32.BF16 R4, R148.reuse, R152, R4 ;  /* 0x000000989404723c */ /* 0x044fea0000041804 */
[----:B------:R-:W-:Y:S02]  /*10d10*/  IADD3 R140, PT, PT, R199, 0x37, -R0 ;  /* 0x00000037c78c7810 */ /* 0x000fe40007ffe800 */
[----:B------:R-:W-:Y:S01]  /*10d20*/  IABS R142, R142 ;  /* 0x0000008e008e7213 */ /* 0x000fe20000000000 */
[C---:B------:R-:W-:Y:S03]  /*10d30*/  HMMA.16816.F32.BF16 R8, R148.reuse, R154, R8 ;  /* 0x0000009a9408723c */ /* 0x040fe60000041808 */
[----:B------:R-:W-:Y:S01]  /*10d40*/  IABS R3, R140 ;  /* 0x0000008c00037213 */ /* 0x000fe20000000000 */
[----:B------:R-:W-:Y:S01]  /*10d50*/  IMAD.MOV.U32 R140, RZ, RZ, R142 ;  /* 0x000000ffff8c7224 */ /* 0x000fe200078e008e */
[C---:B------:R-:W-:Y:S02]  /*10d60*/  IADD3 R142, PT, PT, R198.reuse, 0x37, -R0 ;  /* 0x00000037c68e7810 */ /* 0x040fe40007ffe800 */
[----:B------:R-:W-:Y:S01]  /*10d70*/  I2FP.F32.S32 R3, R3 ;  /* 0x0000000300037245 */ /* 0x000fe20000201400 */
[C---:B---3--:R-:W-:Y:S03]  /*10d80*/  HMMA.16816.F32.BF16 R12, R148.reuse, R136, R12 ;  /* 0x00000088940c723c */ /* 0x048fe6000004180c */
[----:B------:R-:W-:Y:S01]  /*10d90*/  I2FP.F32.S32 R140, R140 ;  /* 0x0000008c008c7245 */ /* 0x000fe20000201400 */
[----:B------:R-:W-:Y:S01]  /*10da0*/  FFMA.FTZ R6, R103, -UR6, R6 ;  /* 0x8000000667067c23 */ /* 0x000fe20008010006 */
[----:B------:R-:W-:Y:S01]  /*10db0*/  IADD3 R103, PT, PT, R198, -UR22, -R143 ;  /* 0x80000016c6677c10 */ /* 0x000fe2000fffe88f */
[----:B------:R-:W-:Y:S01]  /*10dc0*/  FFMA.FTZ R5, R3, -UR6, R5 ;  /* 0x8000000603057c23 */ /* 0x000fe20008010005 */
[----:B------:R-:W-:Y:S01]  /*10dd0*/  IABS R142, R142 ;  /* 0x0000008e008e7213 */ /* 0x000fe20000000000 */
[C---:B------:R-:W-:Y:S03]  /*10de0*/  HMMA.16816.F32.BF16 R16, R148.reuse, R138, R16 ;  /* 0x0000008a9410723c */ /* 0x040fe60000041810 */
[----:B------:R-:W-:Y:S01]  /*10df0*/  ISETP.GT.AND P6, PT, R103, R2, PT ;  /* 0x000000026700720c */ /* 0x000fe20003fc4270 */
[----:B------:R-:W-:Y:S01]  /*10e00*/  FFMA.FTZ R4, R140, -UR6, R4 ;  /* 0x800000068c047c23 */ /* 0x000fe20008010004 */
[----:B------:R-:W-:Y:S01]  /*10e10*/  IADD3 R140, PT, PT, R199, -UR22, -R143 ;  /* 0x80000016c78c7c10 */ /* 0x000fe2000fffe88f */
[----:B------:R-:W-:Y:S01]  /*10e20*/  VIADD R3, R2, 0x1 ;  /* 0x0000000102037836 */ /* 0x000fe20000000000 */
[----:B------:R-:W-:Y:S02]  /*10e30*/  I2FP.F32.S32 R142, R142 ;  /* 0x0000008e008e7245 */ /* 0x000fe40000201400 */
[C---:B------:R-:W-:Y:S02]  /*10e40*/  ISETP.GT.AND P5, PT, R140.reuse, R2, PT ;  /* 0x000000028c00720c */ /* 0x040fe40003fa4270 */
[-C--:B------:R-:W-:Y:S01]  /*10e50*/  ISETP.GT.AND P4, PT, R140, R3.reuse, PT ;  /* 0x000000038c00720c */ /* 0x080fe20003f84270 */
[----:B------:R-:W-:Y:S01]  /*10e60*/  FFMA.FTZ R7, R142, -UR6, R7 ;  /* 0x800000068e077c23 */ /* 0x000fe20008010007 */
[----:B------:R-:W-:Y:S02]  /*10e70*/  FSEL R152, R4, -INF , !P5 ;  /* 0xff80000004987808 */ /* 0x000fe40006800000 */
[----:B------:R-:W-:Y:S02]  /*10e80*/  FSEL R147, R5, -INF , !P4 ;  /* 0xff80000005937808 */ /* 0x000fe40006000000 */
[----:B------:R-:W-:Y:S02]  /*10e90*/  FSEL R146, R6, -INF , !P6 ;  /* 0xff80000006927808 */ /* 0x000fe40007000000 */
[----:B------:R-:W-:Y:S02]  /*10ea0*/  ISETP.GT.AND P5, PT, R103, R3, PT ;  /* 0x000000036700720c */ /* 0x000fe40003fa4270 */
[C---:B------:R-:W-:Y:S02]  /*10eb0*/  ISETP.GE.AND P4, PT, R3.reuse, R201, PT ;  /* 0x000000c90300720c */ /* 0x040fe40003f86270 */
[----:B------:R-:W-:Y:S02]  /*10ec0*/  ISETP.GE.AND P6, PT, R3, R202, PT ;  /* 0x000000ca0300720c */ /* 0x000fe40003fc6270 */
[C-C-:B------:R-:W-:Y:S02]  /*10ed0*/  IADD3 R3, PT, PT, R199.reuse, 0x2f, -R0.reuse ;  /* 0x0000002fc7037810 */ /* 0x140fe40007ffe800 */
[C-C-:B------:R-:W-:Y:S02]  /*10ee0*/  IADD3 R4, PT, PT, R199.reuse, 0x30, -R0.reuse ;  /* 0x00000030c7047810 */ /* 0x140fe40007ffe800 */
[C-C-:B------:R-:W-:Y:S02]  /*10ef0*/  IADD3 R6, PT, PT, R198.reuse, 0x30, -R0.reuse ;  /* 0x00000030c6067810 */ /* 0x140fe40007ffe800 */
[--C-:B------:R-:W-:Y:S02]  /*10f00*/  IADD3 R136, PT, PT, R198, 0x2f, -R0.reuse ;  /* 0x0000002fc6887810 */ /* 0x100fe40007ffe800 */
[----:B------:R-:W-:Y:S02]  /*10f10*/  IADD3 R142, PT, PT, R199, 0x28, -R0 ;  /* 0x00000028c78e7810 */ /* 0x000fe40007ffe800 */
[----:B------:R-:W-:Y:S02]  /*10f20*/  IABS R5, R3 ;  /* 0x0000000300057213 */ /* 0x000fe40000000000 */
        /* <DEDUP_REMOVED lines=14> */
[----:B------:R-:W-:Y:S01]  /*11010*/  FSEL R137, R7, -INF , !P5 ;  /* 0xff80000007897808 */ /* 0x000fe20006800000 */
[----:B------:R-:W-:Y:S01]  /*11020*/  FFMA.FTZ R12, R3, -UR6, R12 ;  /* 0x80000006030c7c23 */ /* 0x000fe2000801000c */
[--C-:B------:R-:W-:Y:S01]  /*11030*/  IADD3 R4, PT, PT, R198, 0x28, -R0.reuse ;  /* 0x00000028c6047810 */ /* 0x100fe20007ffe800 */
[----:B------:R-:W-:Y:S01]  /*11040*/  VIADD R3, R2, 0x8 ;  /* 0x0000000802037836 */ /* 0x000fe20000000000 */
[----:B------:R-:W-:Y:S01]  /*11050*/  IADD3 R7, PT, PT, R198, 0x27, -R0 ;  /* 0x00000027c6077810 */ /* 0x000fe20007ffe800 */
[----:B------:R-:W-:Y:S01]  /*11060*/  VIADD R136, R2, 0x9 ;  /* 0x0000000902887836 */ /* 0x000fe20000000000 */
[----:B------:R-:W-:Y:S02]  /*11070*/  IABS R6, R5 ;  /* 0x0000000500067213 */ /* 0x000fe40000000000 */
[----:B------:R-:W-:Y:S02]  /*11080*/  IABS R5, R4 ;  /* 0x0000000400057213 */ /* 0x000fe40000000000 */
[----:B------:R-:W-:Y:S02]  /*11090*/  ISETP.GT.AND P5, PT, R140, R3, PT ;  /* 0x000000038c00720c */ /* 0x000fe40003fa4270 */
[----:B------:R-:W-:Y:S02]  /*110a0*/  IABS R4, R7 ;  /* 0x0000000700047213 */ /* 0x000fe40000000000 */
[----:B------:R-:W-:Y:S01]  /*110b0*/  FSEL R144, R8, -INF , !P5 ;  /* 0xff80000008907808 */ /* 0x000fe20006800000 */
[----:B------:R-:W-:Y:S01]  /*110c0*/  VIADD R8, R2, 0x10 ;  /* 0x0000001002087836 */ /* 0x000fe20000000000 */
[----:B------:R-:W-:Y:S02]  /*110d0*/  I2FP.F32.S32 R6, R6 ;  /* 0x0000000600067245 */ /* 0x000fe40000201400 */
[----:B------:R-:W-:Y:S02]  /*110e0*/  I2FP.F32.S32 R5, R5 ;  /* 0x0000000500057245 */ /* 0x000fe40000201400 */
[----:B------:R-:W-:Y:S01]  /*110f0*/  I2FP.F32.S32 R4, R4 ;  /* 0x0000000400047245 */ /* 0x000fe20000201400 */
[----:B------:R-:W-:Y:S01]  /*11100*/  FFMA.FTZ R13, R6, -UR6, R13 ;  /* 0x80000006060d7c23 */ /* 0x000fe2000801000d */
[----:B------:R-:W-:Y:S01]  /*11110*/  ISETP.GT.AND P5, PT, R140, R136, PT ;  /* 0x000000888c00720c */ /* 0x000fe20003fa4270 */
[----:B------:R-:W-:Y:S01]  /*11120*/  FFMA.FTZ R14, R5, -UR6, R14 ;  /* 0x80000006050e7c23 */ /* 0x000fe2000801000e */
[----:B------:R-:W-:Y:S01]  /*11130*/  FSEL R155, R137, -INF , !P6 ;  /* 0xff800000899b7808 */ /* 0x000fe20007000000 */
[----:B------:R-:W-:Y:S01]  /*11140*/  FFMA.FTZ R15, R4, -UR6, R15 ;  /* 0x80000006040f7c23 */ /* 0x000fe2000801000f */
[----:B------:R-:W-:Y:S01]  /*11150*/  FSEL R145, R9, -INF , !P5 ;  /* 0xff80000009917808 */ /* 0x000fe20006800000 */
[----:B------:R-:W1:Y:S01]  /*11160*/  LDSM.16.M88.4 R4, [R100+0xb000] ;  /* 0x00b000006404783b */ /* 0x000e620000000200 */
[C---:B------:R-:W-:Y:S01]  /*11170*/  ISETP.GT.AND P5, PT, R103.reuse, R3, PT ;  /* 0x000000036700720c */ /* 0x040fe20003fa4270 */
[----:B------:R-:W-:Y:S01]  /*11180*/  VIADD R9, R2, 0x11 ;  /* 0x0000001102097836 */ /* 0x000fe20000000000 */
[C---:B------:R-:W-:Y:S02]  /*11190*/  ISETP.GT.AND P6, PT, R103.reuse, R8, PT ;  /* 0x000000086700720c */ /* 0x040fe40003fc4270 */
[----:B------:R-:W-:Y:S02]  /*111a0*/  FSEL R143, R10, -INF , !P5 ;  /* 0xff8000000a8f7808 */ /* 0x000fe40006800000 */
[----:B------:R-:W-:Y:S02]  /*111b0*/  ISETP.GT.AND P5, PT, R103, R136, PT ;  /* 0x000000886700720c */ /* 0x000fe40003fa4270 */
[----:B------:R-:W-:Y:S02]  /*111c0*/  FSEL R154, R147, -INF , !P4 ;  /* 0xff800000939a7808 */ /* 0x000fe40006000000 */
[----:B------:R-:W-:Y:S02]  /*111d0*/  FSEL R142, R11, -INF , !P5 ;  /* 0xff8000000b8e7808 */ /* 0x000fe40006800000 */
[----:B------:R-:W-:Y:S02]  /*111e0*/  ISETP.GE.AND P5, PT, R2, R201, PT ;  /* 0x000000c90200720c */ /* 0x000fe40003fa6270 */
[----:B------:R-:W-:Y:S02]  /*111f0*/  ISETP.GT.AND P4, PT, R140, R8, PT ;  /* 0x000000088c00720c */ /* 0x000fe40003f84270 */
[----:B------:R-:W-:Y:S02]  /*11200*/  FSEL R152, R152, -INF , !P5 ;  /* 0xff80000098987808 */ /* 0x000fe40006800000 */
[-C--:B------:R-:W-:Y:S02]  /*11210*/  ISETP.GE.AND P5, PT, R2, R202.reuse, PT ;  /* 0x000000ca0200720c */ /* 0x080fe40003fa6270 */
[--C-:B------:R-:W-:Y:S02]  /*11220*/  IADD3 R10, PT, PT, R199, 0x20, -R0.reuse ;  /* 0x00000020c70a7810 */ /* 0x100fe40007ffe800 */
[----:B------:R-:W-:Y:S02]  /*11230*/  FSEL R153, R146, -INF , !P5 ;  /* 0xff80000092997808 */ /* 0x000fe40006800000 */
[----:B------:R-:W-:Y:S02]  /*11240*/  ISETP.GT.AND P5, PT, R140, R9, PT ;  /* 0x000000098c00720c */ /* 0x000fe40003fa4270 */
[----:B------:R-:W-:Y:S02]  /*11250*/  FSEL R146, R14, -INF , !P6 ;  /* 0xff8000000e927808 */ /* 0x000fe40007000000 */
[----:B------:R-:W-:Y:S02]  /*11260*/  FSEL R147, R13, -INF , !P5 ;  /* 0xff8000000d937808 */ /* 0x000fe40006800000 */
[C---:B------:R-:W-:Y:S02]  /*11270*/  ISETP.GE.AND P5, PT, R3.reuse, R201, PT ;  /* 0x000000c90300720c */ /* 0x040fe40003fa6270 */
[----:B------:R-:W-:Y:S02]  /*11280*/  ISETP.GE.AND P6, PT, R3, R202, PT ;  /* 0x000000ca0300720c */ /* 0x000fe40003fc6270 */
[----:B------:R-:W-:Y:S02]  /*11290*/  FSEL R137, R12, -INF , !P4 ;  /* 0xff8000000c897808 */ /* 0x000fe40006000000 */
[--C-:B------:R-:W-:Y:S02]  /*112a0*/  IADD3 R3, PT, PT, R199, 0x1f, -R0.reuse ;  /* 0x0000001fc7037810 */ /* 0x100fe40007ffe800 */
[----:B------:R-:W-:Y:S01]  /*112b0*/  IABS R13, R10 ;  /* 0x0000000a000d7213 */ /* 0x000fe20000000000 */
[C---:B-1----:R-:W-:Y:S03]  /*112c0*/  HMMA.16816.F32.BF16 R20, R148.reuse, R4, R20 ;  /* 0x000000049414723c */ /* 0x042fe60000041814 */
[----:B------:R-:W-:Y:S02]  /*112d0*/  IADD3 R12, PT, PT, R198, 0x20, -R0 ;  /* 0x00000020c60c7810 */ /* 0x000fe40007ffe800 */
[----:B------:R-:W-:Y:S02]  /*112e0*/  IABS R11, R3 ;  /* 0x00000003000b7213 */ /* 0x000fe40000000000 */
[----:B------:R-:W-:Y:S01]  /*112f0*/  I2FP.F32.S32 R13, R13 ;  /* 0x0000000d000d7245 */ /* 0x000fe20000201400 */
[C---:B------:R-:W-:Y:S03]  /*11300*/  HMMA.16816.F32.BF16 R24, R148.reuse, R6, R24 ;  /* 0x000000069418723c */ /* 0x040fe60000041818 */
[----:B------:R-:W-:Y:S01]  /*11310*/  IABS R3, R12 ;  /* 0x0000000c00037213 */ /* 0x000fe20000000000 */
[C---:B------:R-:W-:Y:S01]  /*11320*/  VIADD R12, R2.reuse, 0x18 ;  /* 0x00000018020c7836 */ /* 0x040fe20000000000 */
[----:B------:R-:W-:Y:S01]  /*11330*/  ISETP.GT.AND P4, PT, R103, R9, PT ;  /* 0x000000096700720c */ /* 0x000fe20003f84270 */
[----:B------:R-:W-:Y:S01]  /*11340*/  FFMA.FTZ R16, R13, -UR6, R16 ;  /* 0x800000060d107c23 */ /* 0x000fe20008010010 */
[----:B------:R-:W-:Y:S01]  /*11350*/  I2FP.F32.S32 R11, R11 ;  /* 0x0000000b000b7245 */ /* 0x000fe20000201400 */
[----:B------:R-:W-:Y:S01]  /*11360*/  VIADD R13, R2, 0x19 ;  /* 0x00000019020d7836 */ /* 0x000fe20000000000 */
[----:B------:R-:W-:Y:S02]  /*11370*/  I2FP.F32.S32 R3, R3 ;  /* 0x0000000300037245 */ /* 0x000fe40000201400 */
[----:B------:R-:W-:Y:S01]  /*11380*/  FSEL R138, R144, -INF , !P5 ;  /* 0xff800000908a7808 */ /* 0x000fe20006800000 */
[----:B------:R-:W-:Y:S01]  /*11390*/  FFMA.FTZ R17, R11, -UR6, R17 ;  /* 0x800000060b117c23 */ /* 0x000fe20008010011 */
[----:B------:R-:W-:Y:S01]  /*113a0*/  IADD3 R14, PT, PT, R198, 0x1f, -R0 ;  /* 0x0000001fc60e7810 */ /* 0x000fe20007ffe800 */
[----:B------:R-:W-:Y:S01]  /*113b0*/  FFMA.FTZ R18, R3, -UR6, R18 ;  /* 0x8000000603127c23 */ /* 0x000fe20008010012 */
[C---:B------:R-:W-:Y:S02]  /*113c0*/  ISETP.GE.AND P5, PT, R136.reuse, R202, PT ;  /* 0x000000ca8800720c */ /* 0x040fe40003fa6270 */
[----:B------:R-:W-:Y:S02]  /*113d0*/  FSEL R15, R15, -INF , !P4 ;  /* 0xff8000000f0f7808 */ /* 0x000fe40006000000 */
[----:B------:R-:W-:Y:S02]  /*113e0*/  ISETP.GE.AND P4, PT, R136, R201, PT ;  /* 0x000000c98800720c */ /* 0x000fe40003f86270 */
[----:B------:R-:W-:Y:S02]  /*113f0*/  IABS R10, R14 ;  /* 0x0000000e000a7213 */ /* 0x000fe40000000000 */
[----:B------:R-:W-:Y:S02]  /*11400*/  FSEL R136, R143, -INF , !P6 ;  /* 0xff8000008f887808 */ /* 0x000fe40007000000 */
[----:B------:R-:W-:Y:S02]  /*11410*/  FSEL R142, R142, -INF , !P5 ;  /* 0xff8000008e8e7808 */ /* 0x000fe40006800000 */
[C---:B------:R-:W-:Y:S02]  /*11420*/  ISETP.GT.AND P6, PT, R140.reuse, R13, PT ;  /* 0x0000000d8c00720c */ /* 0x040fe40003fc4270 */
[----:B------:R-:W-:Y:S02]  /*11430*/  ISETP.GT.AND P5, PT, R103, R12, PT ;  /* 0x0000000c6700720c */ /* 0x000fe40003fa4270 */
[----:B------:R-:W-:Y:S02]  /*11440*/  I2FP.F32.S32 R10, R10 ;  /* 0x0000000a000a7245 */ /* 0x000fe40000201400 */
[----:B------:R-:W-:Y:S02]  /*11450*/  FSEL R145, R145, -INF , !P4 ;  /* 0xff80000091917808 */ /* 0x000fe40006000000 */
[----:B------:R-:W-:Y:S01]  /*11460*/  ISETP.GT.AND P4, PT, R140, R12, PT ;  /* 0x0000000c8c00720c */ /* 0x000fe20003f84270 */
[----:B------:R-:W-:Y:S01]  /*11470*/  FFMA.FTZ R19, R10, -UR6, R19 ;  /* 0x800000060a137c23 */ /* 0x000fe20008010013 */
[----:B------:R-:W-:Y:S02]  /*11480*/  FSEL R17, R17, -INF , !P6 ;  /* 0xff80000011117808 */ /* 0x000fe40007000000 */
[----:B------:R-:W-:Y:S02]  /*11490*/  FSEL R18, R18, -INF , !P5 ;  /* 0xff80000012127808 */ /* 0x000fe40006800000 */
[C---:B------:R-:W-:Y:S02]  /*114a0*/  ISETP.GE.AND P6, PT, R8.reuse, R201, PT ;  /* 0x000000c90800720c */ /* 0x040fe40003fc6270 */
[----:B------:R-:W-:Y:S02]  /*114b0*/  ISETP.GE.AND P5, PT, R8, R202, PT ;  /* 0x000000ca0800720c */ /* 0x000fe40003fa6270 */
[--C-:B------:R-:W-:Y:S02]  /*114c0*/  IADD3 R3, PT, PT, R199, 0x17, -R0.reuse ;  /* 0x00000017c7037810 */ /* 0x100fe40007ffe800 */
[--C-:B------:R-:W-:Y:S02]  /*114d0*/  IADD3 R8, PT, PT, R198, 0x18, -R0.reuse ;  /* 0x00000018c6087810 */ /* 0x100fe40007ffe800 */
[----:B------:R-:W-:Y:S02]  /*114e0*/  FSEL R16, R16, -INF , !P4 ;  /* 0xff80000010107808 */ /* 0x000fe40006000000 */
[----:B------:R-:W-:Y:S02]  /*114f0*/  ISETP.GT.AND P4, PT, R103, R13, PT ;  /* 0x0000000d6700720c */ /* 0x000fe40003f84270 */
[----:B------:R-:W-:Y:S02]  /*11500*/  IABS R5, R3 ;  /* 0x0000000300057213 */ /* 0x000fe40000000000 */
[----:B------:R-:W-:Y:S02]  /*11510*/  IABS R3, R8 ;  /* 0x0000000800037213 */ /* 0x000fe40000000000 */
[--C-:B------:R-:W-:Y:S02]  /*11520*/  IADD3 R4, PT, PT, R199, 0x18, -R0.reuse ;  /* 0x00000018c7047810 */ /* 0x100fe40007ffe800 */
[----:B------:R-:W-:Y:S02]  /*11530*/  FSEL R19, R19, -INF , !P4 ;  /* 0xff80000013137808 */ /* 0x000fe40006000000 */
[----:B------:R-:W-:Y:S02]  /*11540*/  FSEL R172, R137, -INF , !P6 ;  /* 0xff80000089ac7808 */ /* 0x000fe40007000000 */
[C---:B------:R-:W-:Y:S02]  /*11550*/  ISETP.GE.AND P4, PT, R9.reuse, R201, PT ;  /* 0x000000c90900720c */ /* 0x040fe40003f86270 */
[----:B------:R-:W-:Y:S02]  /*11560*/  ISETP.GE.AND P6, PT, R9, R202, PT ;  /* 0x000000ca0900720c */ /* 0x000fe40003fc6270 */
[----:B------:R-:W-:Y:S02]  /*11570*/  IABS R9, R4 ;  /* 0x0000000400097213 */ /* 0x000fe40000000000 */
[----:B------:R-:W-:Y:S02]  /*11580*/  IADD3 R10, PT, PT, R198, 0x17, -R0 ;  /* 0x00000017c60a7810 */ /* 0x000fe40007ffe800 */
[----:B------:R-:W-:Y:S02]  /*11590*/  I2FP.F32.S32 R14, R9 ;  /* 0x00000009000e7245 */ /* 0x000fe40000201400 */
[----:B------:R-:W-:Y:S02]  /*115a0*/  IABS R4, R10 ;  /* 0x0000000a00047213 */ /* 0x000fe40000000000 */
[----:B------:R-:W-:Y:S01]  /*115b0*/  I2FP.F32.S32 R3, R3 ;  /* 0x0000000300037245 */ /* 0x000fe20000201400 */
[----:B------:R-:W1:Y:S01]  /*115c0*/  LDSM.16.M88.4 R8, [R100+0xb800] ;  /* 0x00b800006408783b */ /* 0x000e620000000200 */
[----:B------:R-:W-:Y:S01]  /*115d0*/  I2FP.F32.S32 R5, R5 ;  /* 0x0000000500057245 */ /* 0x000fe20000201400 */
[----:B------:R-:W-:Y:S04]  /*115e0*/  DEPBAR.LE SB0, 0x0 ;  /* 0x000080000000791a */ /* 0x000fe80000000000 */
[----:B------:R-:W-:Y:S01]  /*115f0*/  I2FP.F32.S32 R4, R4 ;  /* 0x0000000400047245 */ /* 0x000fe20000201400 */
[----:B------:R-:W-:Y:S01]  /*11600*/  BAR.SYNC.DEFER_BLOCKING 0x0 ;  /* 0x0000000000007b1d */ /* 0x000fe20000010000 */
[----:B------:R-:W-:Y:S01]  /*11610*/  FSEL R168, R147, -INF , !P4 ;  /* 0xff80000093a87808 */ /* 0x000fe20006000000 */
[----:B------:R-:W-:Y:S01]  /*11620*/  FFMA.FTZ R22, R3, -UR6, R22 ;  /* 0x8000000603167c23 */ /* 0x000fe20008010016 */
[----:B------:R-:W-:Y:S01]  /*11630*/  FSEL R173, R15, -INF , !P6 ;  /* 0xff8000000fad7808 */ /* 0x000fe20007000000 */
[----:B------:R-:W-:Y:S01]  /*11640*/  VIADD R3, R2, 0x20 ;  /* 0x0000002002037836 */ /* 0x000fe20000000000 */
[----:B------:R-:W-:Y:S01]  /*11650*/  IADD3 R6, PT, PT, R199, 0xf, -R0 ;  /* 0x0000000fc7067810 */ /* 0x000fe20007ffe800 */
[----:B------:R-:W-:Y:S01]  /*11660*/  FFMA.FTZ R20, R14, -UR6, R20 ;  /* 0x800000060e147c23 */ /* 0x000fe20008010014 */
[----:B------:R-:W-:Y:S01]  /*11670*/  FSEL R169, R146, -INF , !P5 ;  /* 0xff80000092a97808 */ /* 0x000fe20006800000 */
[----:B------:R-:W-:Y:S01]  /*11680*/  FFMA.FTZ R21, R5, -UR6, R21 ;  /* 0x8000000605157c23 */ /* 0x000fe20008010015 */
[-C--:B------:R-:W-:Y:S01]  /*11690*/  ISETP.GT.AND P4, PT, R140, R3.reuse, PT ;  /* 0x000000038c00720c */ /* 0x080fe20003f84270 */
[----:B------:R-:W-:Y:S01]  /*116a0*/  VIADD R5, R2, 0x21 ;  /* 0x0000002102057836 */ /* 0x000fe20000000000 */
[C---:B------:R-:W-:Y:S01]  /*116b0*/  ISETP.GT.AND P6, PT, R103.reuse, R3, PT ;  /* 0x000000036700720c */ /* 0x040fe20003fc4270 */
[----:B------:R-:W-:Y:S01]  /*116c0*/  FFMA.FTZ R23, R4, -UR6, R23 ;  /* 0x8000000604177c23 */ /* 0x000fe20008010017 */
[----:B------:R-:W-:Y:S02]  /*116d0*/  FSEL R20, R20, -INF , !P4 ;  /* 0xff80000014147808 */ /* 0x000fe40006000000 */
[----:B------:R-:W-:Y:S02]  /*116e0*/  ISETP.GT.AND P4, PT, R103, R5, PT ;  /* 0x000000056700720c */ /* 0x000fe40003f84270 */
[----:B------:R-:W-:Y:S02]  /*116f0*/  FSEL R22, R22, -INF , !P6 ;  /* 0xff80000016167808 */ /* 0x000fe40007000000 */
[----:B------:R-:W-:Y:S02]  /*11700*/  FSEL R23, R23, -INF , !P4 ;  /* 0xff80000017177808 */ /* 0x000fe40006000000 */
[----:B------:R-:W-:Y:S02]  /*11710*/  ISETP.GE.AND P6, PT, R12, R202, PT ;  /* 0x000000ca0c00720c */ /* 0x000fe40003fc6270 */
[-C--:B------:R-:W-:Y:S02]  /*11720*/  ISETP.GE.AND P4, PT, R13, R201.reuse, PT ;  /* 0x000000c90d00720c */ /* 0x080fe40003f86270 */
[----:B------:R-:W-:Y:S02]  /*11730*/  IADD3 R4, PT, PT, R199, 0x10, -R0 ;  /* 0x00000010c7047810 */ /* 0x000fe40007ffe800 */
[----:B------:R-:W-:Y:S02]  /*11740*/  FSEL R174, R17, -INF , !P4 ;  /* 0xff80000011ae7808 */ /* 0x000fe40006000000 */
[----:B------:R-:W-:Y:S02]  /*11750*/  FSEL R175, R18, -INF , !P6 ;  /* 0xff80000012af7808 */ /* 0x000fe40007000000 */
[C---:B------:R-:W-:Y:S02]  /*11760*/  ISETP.GE.AND P4, PT, R3.reuse, R201, PT ;  /* 0x000000c90300720c */ /* 0x040fe40003f86270 */
[----:B------:R-:W-:Y:S01]  /*11770*/  IABS R4, R4 ;  /* 0x0000000400047213 */ /* 0x000fe20000000000 */
[C---:B-1----:R-:W-:Y:S05]  /*11780*/  HMMA.16816.F32.BF16 R28, R148.reuse, R8, R28 ;  /* 0x00000008941c723c */ /* 0x042fea000004181c */
[----:B------:R-:W-:Y:S02]  /*11790*/  ISETP.GE.AND P6, PT, R3, R202, PT ;  /* 0x000000ca0300720c */ /* 0x000fe40003fc6270 */
[----:B------:R-:W-:Y:S01]  /*117a0*/  IABS R3, R6 ;  /* 0x0000000600037213 */ /* 0x000fe20000000000 */
[----:B------:R-:W-:Y:S01]  /*117b0*/  IMAD.MOV.U32 R6, RZ, RZ, R4 ;  /* 0x000000ffff067224 */ /* 0x000fe200078e0004 */
[----:B------:R-:W-:Y:S01]  /*117c0*/  ISETP.GT.AND P5, PT, R140, R5, PT ;  /* 0x000000058c00720c */ /* 0x000fe20003fa4270 */
[----:B------:R-:W-:Y:S03]  /*117d0*/  HMMA.16816.F32.BF16 R32, R148, R10, R32 ;  /* 0x0000000a9420723c */ /* 0x000fe60000041820 */
[----:B------:R-:W-:Y:S01]  /*117e0*/  FSEL R21, R21, -INF , !P5 ;  /* 0xff80000015157808 */ /* 0x000fe20006800000 */
[----:B------:R-:W-:Y:S01]  /*117f0*/  IMAD.MOV.U32 R4, RZ, RZ, R3 ;  /* 0x000000ffff047224 */ /* 0x000fe200078e0003 */
[----:B------:R-:W-:Y:S02]  /*11800*/  ISETP.GE.AND P5, PT, R12, R201, PT ;  /* 0x000000c90c00720c */ /* 0x000fe40003fa6270 */
[--C-:B------:R-:W-:Y:S02]  /*11810*/  IADD3 R12, PT, PT, R198, 0x10, -R0.reuse ;  /* 0x00000010c60c7810 */ /* 0x100fe40007ffe800 */
[----:B------:R-:W-:Y:S02]  /*11820*/  I2FP.F32.S32 R4, R4 ;  /* 0x0000000400047245 */ /* 0x000fe40000201400 */
[----:B------:R-:W-:Y:S02]  /*11830*/  FSEL R171, R16, -INF , !P5 ;  /* 0xff80000010ab7808 */ /* 0x000fe40006800000 */
[----:B------:R-:W-:Y:S01]  /*11840*/  IADD3 R7, PT, PT, R198, 0xf, -R0 ;  /* 0x0000000fc6077810 */ /* 0x000fe20007ffe800 */
[----:B------:R-:W-:Y:S01]  /*11850*/  FFMA.FTZ R25, R4, -UR6, R25 ;  /* 0x8000000604197c23 */ /* 0x000fe20008010019 */
[----:B------:R-:W-:Y:S01]  /*11860*/  ISETP.GE.AND P5, PT, R13, R202, PT ;  /* 0x000000ca0d00720c */ /* 0x000fe20003fa6270 */
[C---:B------:R-:W-:Y:S01]  /*11870*/  VIADD R4, R2.reuse, 0x28 ;  /* 0x0000002802047836 */ /* 0x040fe20000000000 */
[----:B------:R-:W-:Y:S02]  /*11880*/  I2FP.F32.S32 R13, R6 ;  /* 0x00000006000d7245 */ /* 0x000fe40000201400 */
[----:B------:R-:W-:Y:S02]  /*11890*/  IABS R6, R12 ;  /* 0x0000000c00067213 */ /* 0x000fe40000000000 */
[----:B------:R-:W-:Y:S01]  /*118a0*/  IABS R3, R7 ;  /* 0x0000000700037213 */ /* 0x000fe20000000000 */
[----:B------:R-:W-:Y:S01]  /*118b0*/  FFMA.FTZ R24, R13, -UR6, R24 ;  /* 0x800000060d187c23 */ /* 0x000fe20008010018 */
[----:B------:R-:W-:Y:S01]  /*118c0*/  I2FP.F32.S32 R7, R6 ;  /* 0x0000000600077245 */ /* 0x000fe20000201400 */
[----:B------:R-:W-:Y:S01]  /*118d0*/  VIADD R6, R2, 0x29 ;  /* 0x0000002902067836 */ /* 0x000fe20000000000 */
[----:B------:R-:W-:Y:S02]  /*118e0*/  FSEL R170, R19, -INF , !P5 ;  /* 0xff80000013aa7808 */ /* 0x000fe40006800000 */
[----:B------:R-:W-:Y:S01]  /*118f0*/  I2FP.F32.S32 R3, R3 ;  /* 0x0000000300037245 */ /* 0x000fe20000201400 */
[----:B------:R-:W-:Y:S01]  /*11900*/  FFMA.FTZ R26, R7, -UR6, R26 ;  /* 0x80000006071a7c23 */ /* 0x000fe2000801001a */
[----:B------:R-:W-:Y:S02]  /*11910*/  ISETP.GT.AND P5, PT, R140, R4, PT ;  /* 0x000000048c00720c */ /* 0x000fe40003fa4270 */
[--C-:B------:R-:W-:Y:S01]  /*11920*/  IADD3 R7, PT, PT, R199, 0x8, -R0.reuse ;  /* 0x00000008c7077810 */ /* 0x100fe20007ffe800 */
[----:B------:R-:W-:Y:S01]  /*11930*/  FFMA.FTZ R27, R3, -UR6, R27 ;  /* 0x80000006031b7c23 */ /* 0x000fe2000801001b */
[----:B------:R-:W-:Y:S02]  /*11940*/  FSEL R24, R24, -INF , !P5 ;  /* 0xff80000018187808 */ /* 0x000fe40006800000 */
[----:B------:R-:W-:Y:S02]  /*11950*/  ISETP.GT.AND P5, PT, R140, R6, PT ;  /* 0x000000068c00720c */ /* 0x000fe40003fa4270 */
[--C-:B------:R-:W-:Y:S02]  /*11960*/  IADD3 R3, PT, PT, R199, 0x7, -R0.reuse ;  /* 0x00000007c7037810 */ /* 0x100fe40007ffe800 */
[----:B------:R-:W-:Y:S02]  /*11970*/  IADD3 R9, PT, PT, R198, 0x8, -R0 ;  /* 0x00000008c6097810 */ /* 0x000fe40007ffe800 */
[----:B------:R-:W-:Y:S02]  /*11980*/  FSEL R25, R25, -INF , !P5 ;  /* 0xff80000019197808 */ /* 0x000fe40006800000 */
[----:B------:R-:W-:Y:S02]  /*11990*/  IABS R8, R7 ;  /* 0x0000000700087213 */ /* 0x000fe40000000000 */
[C---:B------:R-:W-:Y:S02]  /*119a0*/  ISETP.GT.AND P5, PT, R103.reuse, R4, PT ;  /* 0x000000046700720c */ /* 0x040fe40003fa4270 */
[----:B------:R-:W-:Y:S02]  /*119b0*/  IABS R7, R3 ;  /* 0x0000000300077213 */ /* 0x000fe40000000000 */
[----:B------:R-:W-:Y:S02]  /*119c0*/  IABS R3, R9 ;  /* 0x0000000900037213 */ /* 0x000fe40000000000 */
[----:B------:R-:W-:Y:S02]  /*119d0*/  FSEL R26, R26, -INF , !P5 ;  /* 0xff8000001a1a7808 */ /* 0x000fe40006800000 */
[----:B------:R-:W-:Y:S02]  /*119e0*/  ISETP.GT.AND P5, PT, R103, R6, PT ;  /* 0x000000066700720c */ /* 0x000fe40003fa4270 */
[----:B------:R-:W-:Y:S02]  /*119f0*/  I2FP.F32.S32 R3, R3 ;  /* 0x0000000300037245 */ /* 0x000fe40000201400 */
[----:B------:R-:W-:Y:S02]  /*11a00*/  I2FP.F32.S32 R7, R7 ;  /* 0x0000000700077245 */ /* 0x000fe40000201400 */
[----:B------:R-:W-:Y:S01]  /*11a10*/  FSEL R27, R27, -INF , !P5 ;  /* 0xff8000001b1b7808 */ /* 0x000fe20006800000 */
[----:B------:R-:W-:Y:S01]  /*11a20*/  FFMA.FTZ R30, R3, -UR6, R30 ;  /* 0x80000006031e7c23 */ /* 0x000fe2000801001e */
[----:B------:R-:W-:Y:S01]  /*11a30*/  FSEL R178, R20, -INF , !P4 ;  /* 0xff80000014b27808 */ /* 0x000fe20006000000 */
[C---:B------:R-:W-:Y:S01]  /*11a40*/  VIADD R3, R2.reuse, 0x31 ;  /* 0x0000003102037836 */ /* 0x040fe20000000000 */
[----:B------:R-:W-:Y:S01]  /*11a50*/  ISETP.GE.AND P5, PT, R5, R201, PT ;  /* 0x000000c90500720c */ /* 0x000fe20003fa6270 */
[----:B------:R-:W-:Y:S01]  /*11a60*/  FFMA.FTZ R29, R7, -UR6, R29 ;  /* 0x80000006071d7c23 */ /* 0x000fe2000801001d */
[----:B------:R-:W-:Y:S02]  /*11a70*/  I2FP.F32.S32 R8, R8 ;  /* 0x0000000800087245 */ /* 0x000fe40000201400 */
[-C--:B------:R-:W-:Y:S01]  /*11a80*/  ISETP.GE.AND P4, PT, R5, R202.reuse, PT ;  /* 0x000000ca0500720c */ /* 0x080fe20003f86270 */
[----:B------:R-:W-:Y:S01]  /*11a90*/  VIADD R5, R2, 0x30 ;  /* 0x0000003002057836 */ /* 0x000fe20000000000 */
[----:B------:R-:W-:Y:S01]  /*11aa0*/  IADD3 R7, PT, PT, R198, 0x7, -R0 ;  /* 0x00000007c6077810 */ /* 0x000fe20007ffe800 */
[----:B------:R-:W-:Y:S01]  /*11ab0*/  FFMA.FTZ R28, R8, -UR6, R28 ;  /* 0x80000006081c7c23 */ /* 0x000fe2000801001c */
[----:B------:R-:W-:Y:S01]  /*11ac0*/  FSEL R216, R21, -INF , !P5 ;  /* 0xff80000015d87808 */ /* 0x000fe20006800000 */
[----:B------:R-:W-:Y:S01]  /*11ad0*/  VIADD R2, R2, 0x39 ;  /* 0x0000003902027836 */ /* 0x000fe20000000000 */
        /* <DEDUP_REMOVED lines=8> */
[-C--:B------:R-:W-:Y:S02]  /*11b60*/  ISETP.GE.AND P6, PT, R4, R202.reuse, PT ;  /* 0x000000ca0400720c */ /* 0x080fe40003fc6270 */
[----:B------:R-:W-:Y:S02]  /*11b70*/  ISETP.GT.AND P4, PT, R103, R5, PT ;  /* 0x000000056700720c */ /* 0x000fe40003f84270 */
[----:B------:R-:W-:Y:S01]  /*11b80*/  I2FP.F32.S32 R4, R7 ;  /* 0x0000000700047245 */ /* 0x000fe20000201400 */
[C-C-:B------:R-:W-:Y:S01]  /*11b90*/  IMAD.IADD R7, R199.reuse, 0x1, -R0.reuse ;  /* 0x00000001c7077824 */ /* 0x140fe200078e0a00 */
[----:B------:R-:W-:Y:S02]  /*11ba0*/  FSEL R30, R30, -INF , !P4 ;  /* 0xff8000001e1e7808 */ /* 0x000fe40006000000 */
[----:B------:R-:W-:Y:S01]  /*11bb0*/  FSEL R214, R24, -INF , !P5 ;  /* 0xff80000018d67808 */ /* 0x000fe20006800000 */
[----:B------:R-:W-:Y:S01]  /*11bc0*/  FFMA.FTZ R31, R4, -UR6, R31 ;  /* 0x80000006041f7c23 */ /* 0x000fe2000801001f */
[C---:B------:R-:W-:Y:S02]  /*11bd0*/  ISETP.GE.AND P4, PT, R6.reuse, R201, PT ;  /* 0x000000c90600720c */ /* 0x040fe40003f86270 */
[----:B------:R-:W-:Y:S02]  /*11be0*/  ISETP.GE.AND P5, PT, R6, R202, PT ;  /* 0x000000ca0600720c */ /* 0x000fe40003fa6270 */
[----:B------:R-:W-:Y:S01]  /*11bf0*/  IABS R6, R7 ;  /* 0x0000000700067213 */ /* 0x000fe20000000000 */
[C-C-:B------:R-:W-:Y:S01]  /*11c00*/  IMAD.IADD R7, R198.reuse, 0x1, -R0.reuse ;  /* 0x00000001c6077824 */ /* 0x140fe200078e0a00 */
[--C-:B------:R-:W-:Y:S02]  /*11c10*/  IADD3 R8, PT, PT, R199, -0x1, -R0.reuse ;  /* 0xffffffffc7087810 */ /* 0x100fe40007ffe800 */
[----:B------:R-:W-:Y:S02]  /*11c20*/  IADD3 R0, PT, PT, R198, -0x1, -R0 ;  /* 0xffffffffc6007810 */ /* 0x000fe40007ffe800 */
[----:B------:R-:W-:Y:S02]  /*11c30*/  IABS R4, R8 ;  /* 0x0000000800047213 */ /* 0x000fe40000000000 */
[----:B------:R-:W-:Y:S02]  /*11c40*/  IABS R0, R0 ;  /* 0x0000000000007213 */ /* 0x000fe40000000000 */
[----:B------:R-:W-:Y:S02]  /*11c50*/  FMNMX3.FTZ R100, R101, R152, R154, !PT ;  /* 0x0000009865647276 */ /* 0x000fe4000781009a */
[----:B------:R-:W-:Y:S02]  /*11c60*/  I2FP.F32.S32 R0, R0 ;  /* 0x0000000000007245 */ /* 0x000fe40000201400 */
[----:B------:R-:W-:Y:S02]  /*11c70*/  I2FP.F32.S32 R4, R4 ;  /* 0x0000000400047245 */ /* 0x000fe40000201400 */
[----:B------:R-:W-:Y:S01]  /*11c80*/  FSEL R211, R27, -INF , !P5 ;  /* 0xff8000001bd37808 */ /* 0x000fe20006800000 */
[----:B------:R-:W-:Y:S01]  /*11c90*/  FFMA.FTZ R35, R0, -UR6, R35 ;  /* 0x8000000600237c23 */ /* 0x000fe20008010023 */
[----:B------:R-:W-:Y:S01]  /*11ca0*/  FMNMX3.FTZ R100, R100, R138, R145, !PT ;  /* 0x0000008a64647276 */ /* 0x000fe20007810091 */
[----:B------:R-:W-:Y:S01]  /*11cb0*/  FFMA.FTZ R33, R4, -UR6, R33 ;  /* 0x8000000604217c23 */ /* 0x000fe20008010021 */
[----:B------:R-:W-:Y:S02]  /*11cc0*/  ISETP.GE.AND P5, PT, R5, R201, PT ;  /* 0x000000c90500720c */ /* 0x000fe40003fa6270 */
[----:B------:R-:W-:Y:S02]  /*11cd0*/  FSEL R212, R25, -INF , !P4 ;  /* 0xff80000019d47808 */ /* 0x000fe40006000000 */
[----:B------:R-:W-:Y:S02]  /*11ce0*/  I2FP.F32.S32 R6, R6 ;  /* 0x0000000600067245 */ /* 0x000fe40000201400 */
[----:B------:R-:W-:Y:S02]  /*11cf0*/  FMNMX3.FTZ R0, R102, R153, R155, !PT ;  /* 0x0000009966007276 */ /* 0x000fe4000781009b */
[----:B------:R-:W-:Y:S01]  /*11d00*/  FMNMX3.FTZ R100, R100, R172, R168, !PT ;  /* 0x000000ac64647276 */ /* 0x000fe200078100a8 */
[----:B------:R-:W-:Y:S01]  /*11d10*/  FFMA.FTZ R32, R6, -UR6, R32 ;  /* 0x8000000606207c23 */ /* 0x000fe20008010020 */
[----:B------:R-:W-:Y:S02]  /*11d20*/  ISETP.GT.AND P4, PT, R103, R3, PT ;  /* 0x000000036700720c */ /* 0x000fe40003f84270 */
[----:B------:R-:W-:Y:S02]  /*11d30*/  FSEL R213, R26, -INF , !P6 ;  /* 0xff8000001ad57808 */ /* 0x000fe40007000000 */
[----:B------:R-:W-:Y:S02]  /*11d40*/  IABS R4, R7 ;  /* 0x0000000700047213 */ /* 0x000fe40000000000 */
[----:B------:R-:W-:Y:S02]  /*11d50*/  FSEL R210, R28, -INF , !P5 ;  /* 0xff8000001cd27808 */ /* 0x000fe40006800000 */
[----:B------:R-:W-:Y:S02]  /*11d60*/  ISETP.GT.AND P6, PT, R140, R2, PT ;  /* 0x000000028c00720c */ /* 0x000fe40003fc4270 */
[----:B------:R-:W-:Y:S02]  /*11d70*/  ISETP.GE.AND P5, PT, R3, R201, PT ;  /* 0x000000c90300720c */ /* 0x000fe40003fa6270 */
[----:B------:R-:W-:Y:S02]  /*11d80*/  FMNMX3.FTZ R0, R0, R136, R142, !PT ;  /* 0x0000008800007276 */ /* 0x000fe4000781008e */
[----:B------:R-:W-:Y:S02]  /*11d90*/  FMNMX3.FTZ R100, R100, R171, R174, !PT ;  /* 0x000000ab64647276 */ /* 0x000fe400078100ae */
[----:B------:R-:W-:Y:S02]  /*11da0*/  FSEL R31, R31, -INF , !P4 ;  /* 0xff8000001f1f7808 */ /* 0x000fe40006000000 */
[----:B------:R-:W-:Y:S02]  /*11db0*/  I2FP.F32.S32 R4, R4 ;  /* 0x0000000400047245 */ /* 0x000fe40000201400 */
[----:B------:R-:W-:Y:S02]  /*11dc0*/  ISETP.GT.AND P4, PT, R140, R141, PT ;  /* 0x0000008d8c00720c */ /* 0x000fe40003f84270 */
[----:B------:R-:W-:Y:S01]  /*11dd0*/  FSEL R33, R33, -INF , !P6 ;  /* 0xff80000021217808 */ /* 0x000fe20007000000 */
[----:B------:R-:W-:Y:S01]  /*11de0*/  FFMA.FTZ R34, R4, -UR6, R34 ;  /* 0x8000000604227c23 */ /* 0x000fe20008010022 */
[----:B------:R-:W-:Y:S02]  /*11df0*/  FSEL R208, R29, -INF , !P5 ;  /* 0xff8000001dd07808 */ /* 0x000fe40006800000 */
[----:B------:R-:W-:Y:S02]  /*11e00*/  ISETP.GT.AND P6, PT, R103, R2, PT ;  /* 0x000000026700720c */ /* 0x000fe40003fc4270 */
[----:B------:R-:W-:Y:S02]  /*11e10*/  ISETP.GE.AND P5, PT, R5, R202, PT ;  /* 0x000000ca0500720c */ /* 0x000fe40003fa6270 */
[----:B------:R-:W-:Y:S02]  /*11e20*/  FMNMX3.FTZ R0, R0, R169, R173, !PT ;  /* 0x000000a900007276 */ /* 0x000fe400078100ad */
[----:B------:R-:W-:Y:S02]  /*11e30*/  FMNMX3.FTZ R100, R100, R178, R216, !PT ;  /* 0x000000b264647276 */ /* 0x000fe400078100d8 */
[----:B------:R-:W-:Y:S02]  /*11e40*/  FSEL R32, R32, -INF , !P4 ;  /* 0xff80000020207808 */ /* 0x000fe40006000000 */
[----:B------:R-:W-:Y:S02]  /*11e50*/  ISETP.GT.AND P4, PT, R103, R141, PT ;  /* 0x0000008d6700720c */ /* 0x000fe40003f84270 */
[----:B------:R-:W-:Y:S02]  /*11e60*/  FSEL R35, R35, -INF , !P6 ;  /* 0xff80000023237808 */ /* 0x000fe40007000000 */
[----:B------:R-:W-:Y:S02]  /*11e70*/  FSEL R207, R30, -INF , !P5 ;  /* 0xff8000001ecf7808 */ /* 0x000fe40006800000 */
[-C--:B------:R-:W-:Y:S02]  /*11e80*/  ISETP.GE.AND P6, PT, R141, R201.reuse, PT ;  /* 0x000000c98d00720c */ /* 0x080fe40003fc6270 */
[----:B------:R-:W-:Y:S02]  /*11e90*/  ISETP.GE.AND P5, PT, R2, R201, PT ;  /* 0x000000c90200720c */ /* 0x000fe40003fa6270 */
[----:B------:R-:W-:Y:S02]  /*11ea0*/  FMNMX3.FTZ R0, R0, R175, R170, !PT ;  /* 0x000000af00007276 */ /* 0x000fe400078100aa */
[----:B------:R-:W-:Y:S02]  /*11eb0*/  FMNMX3.FTZ R100, R100, R214, R212, !PT ;  /* 0x000000d664647276 */ /* 0x000fe400078100d4 */
[----:B------:R-:W-:Y:S02]  /*11ec0*/  FSEL R34, R34, -INF , !P4 ;  /* 0xff80000022227808 */ /* 0x000fe40006000000 */
        /* <DEDUP_REMOVED lines=9> */
[----:B------:R-:W-:Y:S01]  /*11f60*/  FMNMX3.FTZ R100, R100, R203, R187, !PT ;  /* 0x000000cb64647276 */ /* 0x000fe200078100bb */
[----:B------:R-:W-:Y:S06]  /*11f70*/  BRA.U.ANY UP0, `(.L_x_1709) ;  /* 0xffffffd500b87547 */ /* 0x000fec000b93ffff */
.L_x_1708:
[----:B------:R-:W2:Y:S01]  /*11f80*/  LDL.64 R224, [R1+0x78] ;  /* 0x0000780001e07983 */ /* 0x000ea20000100a00 */
[----:B-1----:R-:W-:Y:S01]  /*11f90*/  FMNMX3.FTZ R2, R12, R207, R206, !PT ;  /* 0x000000cf0c027276 */ /* 0x002fe200078100ce */
[----:B------:R-:W-:Y:S01]  /*11fa0*/  USHF.L.U32 UR10, UR23, 0x1, URZ ;  /* 0x00000001170a7899 */ /* 0x000fe200080006ff */
[----:B------:R-:W-:Y:S01]  /*11fb0*/  FSEL R177, R34, -INF , !P6 ;  /* 0xff80000022b17808 */ /* 0x000fe20007000000 */
[C---:B------:R-:W-:Y:S01]  /*11fc0*/  VIADD R148, R204.reuse, 0x9e3779b9 ;  /* 0x9e3779b9cc947836 */ /* 0x040fe20000000000 */
[----:B------:R-:W-:Y:S01]  /*11fd0*/  FSEL R176, R35, -INF , !P5 ;  /* 0xff80000023b07808 */ /* 0x000fe20006800000 */
[----:B------:R-:W3:Y:S01]  /*11fe0*/  LDL.64 R180, [R1+0x80] ;  /* 0x0000800001b47983 */ /* 0x000ee20000100a00 */
[----:B------:R-:W-:Y:S01]  /*11ff0*/  SHF.R.U32.HI R179, RZ, 0x5, R193 ;  /* 0x00000005ffb37819 */ /* 0x000fe200000116c1 */
[----:B------:R-:W-:Y:S01]  /*12000*/  VIADD R149, R204, 0x3c6ef372 ;  /* 0x3c6ef372cc957836 */ /* 0x000fe20000000000 */
[----:B------:R-:W-:Y:S01]  /*12010*/  FMNMX3.FTZ R3, R2, R177, R176, !PT ;  /* 0x000000b102037276 */ /* 0x000fe200078100b0 */
[C---:B------:R-:W-:Y:S01]  /*12020*/  VIADD R151, R205.reuse, 0x76cf5d0a ;  /* 0x76cf5d0acd977836 */ /* 0x040fe20000000000 */
[----:B------:R-:W-:Y:S01]  /*12030*/  UISETP.GT.AND UP0, UPT, UR23, UR20, UPT ;  /* 0x000000141700728c */ /* 0x000fe2000bf04270 */
[----:B------:R-:W4:Y:S01]  /*12040*/  LDL R10, [R1+0x90] ;  /* 0x00009000010a7983 */ /* 0x000f220000100800 */
[C---:B------:R-:W-:Y:S01]  /*12050*/  VIADD R150, R205.reuse, 0x32370b8f ;  /* 0x32370b8fcd967836 */ /* 0x040fe20000000000 */
[----:B------:R-:W-:Y:S01]  /*12060*/  UIADD3 UR23, UPT, UPT, UR23, -0x1, URZ ;  /* 0xffffffff17177890 */ /* 0x000fe2000fffe0ff */
[----:B------:R-:W-:Y:S01]  /*12070*/  VIADD R156, R205, 0xed9eba14 ;  /* 0xed9eba14cd9c7836 */ /* 0x000fe20000000000 */
[----:B------:R-:W1:Y:S01]  /*12080*/  SHFL.BFLY PT, R0, R100, 0x2, 0x1f ;  /* 0x0c401f0064007f89 */ /* 0x000e6200000e0000 */
[----:B------:R-:W-:Y:S07]  /*12090*/  VIADD R157, R204, 0xb54cda56 ;  /* 0xb54cda56cc9d7836 */ /* 0x000fee0000000000 */
[----:B------:R-:W5:Y:S01]  /*120a0*/  SHFL.BFLY PT, R2, R3, 0x2, 0x1f ;  /* 0x0c401f0003027f89 */ /* 0x000f6200000e0000 */
[----:B------:R-:W5:Y:S07]  /*120b0*/  S2R R182, SR_CTAID.X ;  /* 0x0000000000b67919 */ /* 0x000f6e0000002500 */
[----:B------:R-:W-:Y:S08]  /*120c0*/  LDSM.16.MT88.4 R12, [R184+0xc000] ;  /* 0x00c00000b80c783b */ /* 0x000ff00000004200 */
[----:B------:R-:W-:Y:S01]  /*120d0*/  LDSM.16.MT88.4 R20, [R186+0xc000] ;  /* 0x00c00000ba14783b */ /* 0x000fe20000004200 */
[----:B-1----:R-:W-:Y:S02]  /*120e0*/  FMNMX.FTZ R100, R100, R0, !PT ;  /* 0x0000000064647209 */ /* 0x002fe40007810000 */
[----:B-----5:R-:W-:Y:S05]  /*120f0*/  FMNMX.FTZ R2, R3, R2, !PT ;  /* 0x0000000203027209 */ /* 0x020fea0007810000 */
[----:B------:R-:W1:Y:S08]  /*12100*/  SHFL.BFLY PT, R0, R100, 0x1, 0x1f ;  /* 0x0c201f0064007f89 */ /* 0x000e7000000e0000 */
[----:B------:R-:W5:Y:S01]  /*12110*/  SHFL.BFLY PT, R3, R2, 0x1, 0x1f ;  /* 0x0c201f0002037f89 */ /* 0x000f6200000e0000 */
[----:B------:R-:W-:Y:S04]  /*12120*/  IMAD R182, R182, 0x4, R179 ;  /* 0x00000004b6b67824 */ /* 0x000fe800078e02b3 */
[----:B------:R-:W-:Y:S01]  /*12130*/  IMAD.WIDE.U32 R182, R182, -0x326172a9, RZ ;  /* 0xcd9e8d57b6b67825 */ /* 0x000fe200078e00ff */
[----:B-1----:R-:W-:Y:S04]  /*12140*/  FMNMX.FTZ R100, R100, R0, !PT ;  /* 0x0000000064647209 */ /* 0x002fe80007810000 */
[C---:B------:R-:W-:Y:S01]  /*12150*/  FSETP.NEU.FTZ.AND P1, PT, R100.reuse, -INF , PT ;  /* 0xff8000006400780b */ /* 0x040fe20003f3d000 */
[----:B------:R-:W-:Y:S01]  /*12160*/  FMUL.FTZ R143, R100, UR4 ;  /* 0x00000004648f7c20 */ /* 0x000fe20008410000 */
[----:B-----5:R-:W-:Y:S04]  /*12170*/  FMNMX.FTZ R3, R2, R3, !PT ;  /* 0x0000000302037209 */ /* 0x020fe80007810000 */
[----:B------:R-:W-:Y:S01]  /*12180*/  FSEL R143, R143, RZ, P1 ;  /* 0x000000ff8f8f7208 */ /* 0x000fe20000800000 */
[C---:B------:R-:W-:Y:S01]  /*12190*/  FMUL.FTZ R144, R3.reuse, UR4 ;  /* 0x0000000403907c20 */ /* 0x040fe20008410000 */
[----:B------:R-:W-:Y:S03]  /*121a0*/  FSETP.NEU.FTZ.AND P0, PT, R3, -INF , PT ;  /* 0xff8000000300780b */ /* 0x000fe60003f1d000 */
[--C-:B------:R-:W-:Y:S01]  /*121b0*/  FFMA.FTZ R0, R152, UR4, -R143.reuse ;  /* 0x0000000498007c23 */ /* 0x100fe2000801088f */
[----:B------:R-:W-:Y:S01]  /*121c0*/  FSEL R144, R144, RZ, P0 ;  /* 0x000000ff90907208 */ /* 0x000fe20000000000 */
[--C-:B------:R-:W-:Y:S01]  /*121d0*/  FFMA.FTZ R2, R138, UR4, -R143.reuse ;  /* 0x000000048a027c23 */ /* 0x100fe2000801088f */
[----:B------:R-:W-:Y:S01]  /*121e0*/  VIADD R152, R204, 0xdaa66d2b ;  /* 0xdaa66d2bcc987836 */ /* 0x000fe20000000000 */
[----:B------:R1:W-:Y:S10]  /*121f0*/  MUFU.EX2 R230, R0 ;  /* 0x0000000000e67308 */ /* 0x0003f40000000800 */
[----:B------:R5:W-:Y:S01]  /*12200*/  MUFU.EX2 R235, R2 ;  /* 0x0000000200eb7308 */ /* 0x000be20000000800 */
[--C-:B-1----:R-:W-:Y:S09]  /*12210*/  FFMA.FTZ R0, R154, UR4, -R143.reuse ;  /* 0x000000049a007c23 */ /* 0x102ff2000801088f */
[----:B------:R1:W1:Y:S01]  /*12220*/  MUFU.EX2 R233, R0 ;  /* 0x0000000000e97308 */ /* 0x0002620000000800 */
[----:B-----5:R-:W-:Y:S01]  /*12230*/  FFMA.FTZ R2, R145, UR4, -R143 ;  /* 0x0000000491027c23 */ /* 0x020fe2000801088f */
[----:B------:R-:W-:Y:S08]  /*12240*/  VIADD R145, R204, 0x78dde6e4 ;  /* 0x78dde6e4cc917836 */ /* 0x000ff00000000000 */
[----:B------:R-:W5:Y:S01]  /*12250*/  MUFU.EX2 R239, R2 ;  /* 0x0000000200ef7308 */ /* 0x000f620000000800 */
[----:B-1----:R-:W-:Y:S01]  /*12260*/  FFMA.FTZ R0, R153, UR4, -R144 ;  /* 0x0000000499007c23 */ /* 0x002fe20008010890 */
[----:B------:R-:W-:Y:S01]  /*12270*/  VIADD R153, R205, 0xa9066899 ;  /* 0xa9066899cd997836 */ /* 0x000fe20000000000 */
[----:B------:R-:W-:Y:S07]  /*12280*/  F2FP.BF16.F32.PACK_AB R103, R233, R230 ;  /* 0x000000e6e967723e */ /* 0x000fee00000010ff */
[----:B------:R1:W-:Y:S01]  /*12290*/  MUFU.EX2 R231, R0 ;  /* 0x0000000000e77308 */ /* 0x0003e20000000800 */
[----:B------:R-:W-:Y:S02]  /*122a0*/  PRMT R140, R103, 0x7632, R140 ;  /* 0x00007632678c7816 */ /* 0x000fe4000000008c */
[----:B-----5:R-:W-:Y:S04]  /*122b0*/  F2FP.BF16.F32.PACK_AB R159, R239, R235 ;  /* 0x000000ebef9f723e */ /* 0x020fe800000010ff */
[----:B------:R-:W-:Y:S01]  /*122c0*/  PRMT R160, R159, 0x7632, R160 ;  /* 0x000076329fa07816 */ /* 0x000fe200000000a0 */
[----:B-1----:R-:W-:Y:S04]  /*122d0*/  FFMA.FTZ R0, R155, UR4, -R144 ;  /* 0x000000049b007c23 */ /* 0x002fe80008010890 */
[----:B------:R-:W1:Y:S02]  /*122e0*/  MUFU.EX2 R232, R0 ;  /* 0x0000000000e87308 */ /* 0x000e640000000800 */
[----:B-1----:R-:W-:Y:S02]  /*122f0*/  F2FP.BF16.F32.PACK_AB R141, R232, R231 ;  /* 0x000000e7e88d723e */ /* 0x002fe400000010ff */
[----:B--2---:R-:W-:Y:S01]  /*12300*/  LOP3.LUT R4, R225, UR10, R205, 0x96, !PT ;  /* 0x0000000ae1047c12 */ /* 0x004fe2000f8e96cd */
[----:B------:R-:W-:Y:S04]  /*12310*/  UIADD3 UR10, UPT, UPT, UR10, 0x1, URZ ;  /* 0x000000010a0a7890 */ /* 0x000fe8000fffe0ff */
        /* <DEDUP_REMOVED lines=8> */
[--C-:B------:R-:W-:Y:S01]  /*123a0*/  FFMA.FTZ R0, R136, UR4, -R144.reuse ;  /* 0x0000000488007c23 */ /* 0x100fe20008010890 */
[----:B------:R-:W-:Y:S03]  /*123b0*/  IMAD.WIDE.U32 R164, R4, -0x326172a9, RZ ;  /* 0xcd9e8d5704a47825 */ /* 0x000fe600078e00ff */
[----:B------:R1:W-:Y:S01]  /*123c0*/  MUFU.EX2 R234, R0 ;  /* 0x0000000000ea7308 */ /* 0x0003e20000000800 */
[----:B------:R-:W-:Y:S01]  /*123d0*/  FFMA.FTZ R4, R142, UR4, -R144 ;  /* 0x000000048e047c23 */ /* 0x000fe20008010890 */
[----:B------:R-:W-:Y:S02]  /*123e0*/  LOP3.LUT R2, R236, R152, R7, 0x96, !PT ;  /* 0x00000098ec027212 */ /* 0x000fe400078e9607 */
[----:B------:R-:W-:Y:S06]  /*123f0*/  PRMT R142, R141, 0x7632, R142 ;  /* 0x000076328d8e7816 */ /* 0x000fec000000008e */
[----:B------:R2:W3:Y:S01]  /*12400*/  MUFU.EX2 R238, R4 ;  /* 0x0000000400ee7308 */ /* 0x0004e20000000800 */
[----:B-1----:R-:W-:Y:S01]  /*12410*/  LOP3.LUT R0, R145, R6, R165, 0x96, !PT ;  /* 0x0000000691007212 */ /* 0x002fe200078e96a5 */
[----:B------:R-:W-:Y:S01]  /*12420*/  IMAD.WIDE.U32 R6, R2, -0x2daee0ad, RZ ;  /* 0xd2511f5302067825 */ /* 0x000fe200078e00ff */
[----:B------:R-:W-:Y:S03]  /*12430*/  FSEL R2, R100, RZ, P1 ;  /* 0x000000ff64027208 */ /* 0x000fe60000800000 */
[----:B------:R-:W-:Y:S01]  /*12440*/  IMAD.WIDE.U32 R166, R0, -0x2daee0ad, RZ ;  /* 0xd2511f5300a67825 */ /* 0x000fe200078e00ff */
[----:B------:R-:W-:Y:S02]  /*12450*/  FSEL R0, R3, RZ, P0 ;  /* 0x000000ff03007208 */ /* 0x000fe40000000000 */
[----:B--2---:R-:W-:Y:S01]  /*12460*/  LOP3.LUT R4, R156, R8, R7, 0x96, !PT ;  /* 0x000000089c047212 */ /* 0x004fe200078e9607 */
[----:B------:R-:W-:Y:S01]  /*12470*/  FADD.FTZ R2, -R2, R101 ;  /* 0x0000006502027221 */ /* 0x000fe20000010100 */
[----:B------:R-:W-:Y:S01]  /*12480*/  LOP3.LUT R5, R153, R6, R167, 0x96, !PT ;  /* 0x0000000699057212 */ /* 0x000fe200078e96a7 */
[----:B------:R-:W-:Y:S01]  /*12490*/  FADD.FTZ R0, -R0, R102 ;  /* 0x0000006600007221 */ /* 0x000fe20000010100 */
[----:B---3--:R-:W-:Y:S01]  /*124a0*/  F2FP.BF16.F32.PACK_AB R162, R238, R234 ;  /* 0x000000eaeea2723e */ /* 0x008fe200000010ff */
[----:B------:R-:W-:Y:S04]  /*124b0*/  IMAD.WIDE.U32 R154, R4, -0x326172a9, RZ ;  /* 0xcd9e8d57049a7825 */ /* 0x000fe800078e00ff */
[----:B------:R-:W-:Y:S01]  /*124c0*/  FMUL.FTZ R2, R2, UR4 ;  /* 0x0000000402027c20 */ /* 0x000fe20008410000 */
[----:B------:R-:W-:Y:S01]  /*124d0*/  FMUL.FTZ R0, R0, UR4 ;  /* 0x0000000400007c20 */ /* 0x000fe20008410000 */
[----:B------:R-:W-:Y:S01]  /*124e0*/  IMAD.WIDE.U32 R146, R5, -0x326172a9, RZ ;  /* 0xcd9e8d5705927825 */ /* 0x000fe200078e00ff */
[----:B------:R-:W-:Y:S03]  /*124f0*/  PRMT R161, R162, 0x7632, R161 ;  /* 0x00007632a2a17816 */ /* 0x000fe600000000a1 */
[----:B------:R-:W1:Y:S01]  /*12500*/  MUFU.EX2 R2, R2 ;  /* 0x0000000200027308 */ /* 0x000e620000000800 */
[----:B------:R-:W-:Y:S01]  /*12510*/  IMAD.MOV.U32 R6, RZ, RZ, R146 ;  /* 0x000000ffff067224 */ /* 0x000fe200078e0092 */
[----:B------:R-:W-:Y:S01]  /*12520*/  LOP3.LUT R4, R157, R154, R147, 0x96, !PT ;  /* 0x0000009a9d047212 */ /* 0x000fe200078e9693 */
[----:B------:R-:W-:Y:S01]  /*12530*/  VIADD R101, R184, 0xc040 ;  /* 0x0000c040b8657836 */ /* 0x000fe20000000000 */
[----:B------:R-:W-:Y:S01]  /*12540*/  PRMT R215, R146, 0x7771, RZ ;  /* 0x0000777192d77816 */ /* 0x000fe200000000ff */
[----:B----4-:R-:W-:Y:S01]  /*12550*/  @P2 VIADD R101, R10, 0xffffffc0 ;  /* 0xffffffc00a652836 */ /* 0x010fe20000000000 */
[C---:B------:R-:W-:Y:S01]  /*12560*/  LOP3.LUT R5, R4.reuse, 0xffff, RZ, 0xc0, !PT ;  /* 0x0000ffff04057812 */ /* 0x040fe200078ec0ff */
[----:B------:R-:W-:Y:S03]  /*12570*/  IMAD.MOV.U32 R165, RZ, RZ, R221 ;  /* 0x000000ffffa57224 */ /* 0x000fe600078e00dd */
[----:B------:R-:W2:Y:S01]  /*12580*/  MUFU.EX2 R0, R0 ;  /* 0x0000000000007308 */ /* 0x000ea20000000800 */
[----:B------:R-:W-:Y:S01]  /*12590*/  LOP3.LUT R147, R4, 0xff, RZ, 0xc0, !PT ;  /* 0x000000ff04937812 */ /* 0x000fe200078ec0ff */
[----:B------:R-:W3:Y:S01]  /*125a0*/  LDSM.16.MT88.4 R28, [R101] ;  /* 0x00000000651c783b */ /* 0x000ee20000004200 */
[----:B------:R-:W-:Y:S01]  /*125b0*/  SHF.R.U32.HI R163, RZ, 0x8, R5 ;  /* 0x00000008ffa37819 */ /* 0x000fe20000011605 */
[----:B------:R-:W-:Y:S01]  /*125c0*/  IMAD.IADD R158, R190, 0x1, R101 ;  /* 0x00000001be9e7824 */ /* 0x000fe200078e0265 */
[----:B------:R-:W-:Y:S02]  /*125d0*/  PRMT R5, R4, 0x7632, R5 ;  /* 0x0000763204057816 */ /* 0x000fe40000000005 */
[----:B------:R-:W-:Y:S02]  /*125e0*/  PRMT R136, R147, 0x5410, R163 ;  /* 0x0000541093887816 */ /* 0x000fe400000000a3 */
[----:B------:R-:W-:Y:S01]  /*125f0*/  SHF.R.U32.HI R209, RZ, 0x18, R4 ;  /* 0x00000018ffd17819 */ /* 0x000fe20000011604 */
[C---:B-1----:R-:W-:Y:S01]  /*12600*/  FMUL.FTZ R8, R2.reuse, R108 ;  /* 0x0000006c02087220 */ /* 0x042fe20000410000 */
[----:B------:R-:W-:Y:S01]  /*12610*/  LOP3.LUT R188, R5, 0xff, RZ, 0xc0, !PT ;  /* 0x000000ff05bc7812 */ /* 0x000fe200078ec0ff */
[C---:B------:R-:W-:Y:S01]  /*12620*/  FMUL.FTZ R5, R2.reuse, R105 ;  /* 0x0000006902057220 */ /* 0x040fe20000410000 */
[--C-:B------:R-:W-:Y:S01]  /*12630*/  HSET2.LE.AND R136, R136, R200.reuse, PT ;  /* 0x000000c888887233 */ /* 0x100fe20003803000 */
[----:B------:R-:W-:Y:S01]  /*12640*/  FMUL.FTZ R9, R2, R109 ;  /* 0x0000006d02097220 */ /* 0x000fe20000410000 */
[----:B------:R-:W-:Y:S01]  /*12650*/  PRMT R137, R188, 0x5410, R209 ;  /* 0x00005410bc897816 */ /* 0x000fe200000000d1 */
[----:B------:R-:W-:Y:S01]  /*12660*/  FMUL.FTZ R16, R2, R116 ;  /* 0x0000007402107220 */ /* 0x000fe20000410000 */
[----:B--2---:R-:W-:Y:S01]  /*12670*/  FMUL.FTZ R26, R0, R126 ;  /* 0x0000007e001a7220 */ /* 0x004fe20000410000 */
[----:B------:R-:W-:Y:S01]  /*12680*/  LOP3.LUT R138, R6, 0xff, RZ, 0xc0, !PT ;  /* 0x000000ff068a7812 */ /* 0x000fe200078ec0ff */
[----:B------:R4:W2:Y:S01]  /*12690*/  LDL.S16 R126, [R1+0x34] ;  /* 0x00003400017e7983 */ /* 0x0008a20000100600 */
[----:B------:R-:W-:Y:S01]  /*126a0*/  PRMT R4, R103, 0x5410, R140 ;  /* 0x0000541067047816 */ /* 0x000fe2000000008c */
[----:B------:R-:W-:Y:S01]  /*126b0*/  FMUL.FTZ R6, R0, R106 ;  /* 0x0000006a00067220 */ /* 0x000fe20000410000 */
[----:B------:R-:W-:Y:S01]  /*126c0*/  PRMT R217, R146, 0x7773, RZ ;  /* 0x0000777392d97816 */ /* 0x000fe200000000ff */
[----:B------:R-:W-:Y:S01]  /*126d0*/  FMUL.FTZ R7, R0, R107 ;  /* 0x0000006b00077220 */ /* 0x000fe20000410000 */
[----:B------:R-:W-:Y:S01]  /*126e0*/  PRMT R220, R146, 0x7772, RZ ;  /* 0x0000777292dc7816 */ /* 0x000fe200000000ff */
[----:B------:R-:W-:Y:S01]  /*126f0*/  FMUL.FTZ R10, R0, R110 ;  /* 0x0000006e000a7220 */ /* 0x000fe20000410000 */
[----:B------:R-:W-:Y:S01]  /*12700*/  LOP3.LUT R136, R4, R136, RZ, 0xc0, !PT ;  /* 0x0000008804887212 */ /* 0x000fe200078ec0ff */
[----:B------:R-:W-:Y:S01]  /*12710*/  FMUL.FTZ R11, R0, R111 ;  /* 0x0000006f000b7220 */ /* 0x000fe20000410000 */
[----:B------:R-:W-:Y:S01]  /*12720*/  PRMT R138, R138, 0x5410, R215 ;  /* 0x000054108a8a7816 */ /* 0x000fe200000000d7 */
[----:B------:R-:W-:Y:S01]  /*12730*/  FMUL.FTZ R17, R2, R117 ;  /* 0x0000007502117220 */ /* 0x000fe20000410000 */
[--C-:B------:R-:W-:Y:S01]  /*12740*/  HSET2.LE.AND R137, R137, R200.reuse, PT ;  /* 0x000000c889897233 */ /* 0x100fe20003803000 */
[----:B------:R-:W-:Y:S01]  /*12750*/  FMUL.FTZ R18, R0, R118 ;  /* 0x0000007600127220 */ /* 0x000fe20000410000 */
[----:B------:R-:W-:Y:S01]  /*12760*/  PRMT R139, R220, 0x5410, R217 ;  /* 0x00005410dc8b7816 */ /* 0x000fe200000000d9 */
[----:B------:R-:W-:Y:S01]  /*12770*/  FMUL.FTZ R19, R0, R119 ;  /* 0x0000007700137220 */ /* 0x000fe20000410000 */
[----:B------:R-:W-:Y:S01]  /*12780*/  PRMT R4, R141, 0x5410, R142 ;  /* 0x000054108d047816 */ /* 0x000fe2000000008e */
[----:B------:R-:W-:Y:S01]  /*12790*/  LDSM.16.MT88.4 R108, [R184+0xe000] ;  /* 0x00e00000b86c783b */ /* 0x000fe20000004200 */
[--C-:B------:R-:W-:Y:S01]  /*127a0*/  HSET2.LE.AND R138, R138, R200.reuse, PT ;  /* 0x000000c88a8a7233 */ /* 0x100fe20003803000 */
[----:B------:R-:W-:Y:S01]  /*127b0*/  FMUL.FTZ R24, R2, R124 ;  /* 0x0000007c02187220 */ /* 0x000fe20000410000 */
[----:B------:R-:W-:Y:S01]  /*127c0*/  LOP3.LUT R137, R4, R137, RZ, 0xc0, !PT ;  /* 0x0000008904897212 */ /* 0x000fe200078ec0ff */
[----:B------:R-:W-:Y:S01]  /*127d0*/  FMUL.FTZ R25, R2, R125 ;  /* 0x0000007d02197220 */ /* 0x000fe20000410000 */
[----:B------:R-:W-:Y:S01]  /*127e0*/  LOP3.LUT R139, R139, 0xff00ff, RZ, 0xc0, !PT ;  /* 0x00ff00ff8b8b7812 */ /* 0x000fe200078ec0ff */
[----:B------:R-:W-:Y:S01]  /*127f0*/  FMUL.FTZ R27, R0, R127 ;  /* 0x0000007f001b7220 */ /* 0x000fe20000410000 */
[----:B------:R-:W-:Y:S01]  /*12800*/  PRMT R4, R159, 0x5410, R160 ;  /* 0x000054109f047816 */ /* 0x000fe200000000a0 */
[C---:B------:R-:W-:Y:S01]  /*12810*/  FMUL.FTZ R32, R2.reuse, R132 ;  /* 0x0000008402207220 */ /* 0x040fe20000410000 */
[----:B------:R-:W-:Y:S01]  /*12820*/  FMUL.FTZ R33, R2, R133 ;  /* 0x0000008502217220 */ /* 0x000fe20000410000 */
[--C-:B------:R-:W-:Y:S01]  /*12830*/  HSET2.LE.AND R139, R139, R200.reuse, PT ;  /* 0x000000c88b8b7233 */ /* 0x100fe20003803000 */
[----:B------:R-:W-:Y:S01]  /*12840*/  FMUL.FTZ R34, R0, R134 ;  /* 0x0000008600227220 */ /* 0x000fe20000410000 */
[----:B------:R-:W-:Y:S01]  /*12850*/  LOP3.LUT R138, R4, R138, RZ, 0xc0, !PT ;  /* 0x0000008a048a7212 */ /* 0x000fe200078ec0ff */
[----:B------:R-:W-:Y:S01]  /*12860*/  FMUL.FTZ R35, R0, R135 ;  /* 0x0000008700237220 */ /* 0x000fe20000410000 */
[----:B------:R-:W-:Y:S01]  /*12870*/  PRMT R4, R162, 0x5410, R161 ;  /* 0x00005410a2047816 */ /* 0x000fe200000000a1 */
[C---:B------:R-:W-:Y:S01]  /*12880*/  FMUL.FTZ R36, R2.reuse, R36 ;  /* 0x0000002402247220 */ /* 0x040fe20000410000 */
[----:B------:R-:W-:Y:S01]  /*12890*/  FMUL.FTZ R37, R2, R37 ;  /* 0x0000002502257220 */ /* 0x000fe20000410000 */
[----:B------:R-:W-:Y:S01]  /*128a0*/  FMUL.FTZ R38, R0, R38 ;  /* 0x0000002600267220 */ /* 0x000fe20000410000 */
[----:B------:R-:W-:Y:S01]  /*128b0*/  LOP3.LUT R139, R4, R139, RZ, 0xc0, !PT ;  /* 0x0000008b048b7212 */ /* 0x000fe200078ec0ff */
[----:B------:R-:W-:Y:S01]  /*128c0*/  FMUL.FTZ R4, R2, R104 ;  /* 0x0000006802047220 */ /* 0x000fe20000410000 */
[----:B------:R-:W-:Y:S01]  /*128d0*/  ISETP.LE.U32.AND P6, PT, R147, UR7, PT ;  /* 0x0000000793007c0c */ /* 0x000fe2000bfc3070 */
[----:B------:R-:W1:Y:S01]  /*128e0*/  LDSM.16.MT88.4 R104, [R158] ;  /* 0x000000009e68783b */ /* 0x000e620000004200 */
[--C-:B------:R-:W-:Y:S01]  /*128f0*/  FFMA.FTZ R127, R207, UR4, -R144.reuse ;  /* 0x00000004cf7f7c23 */ /* 0x100fe20008010890 */
[----:B------:R-:W-:Y:S01]  /*12900*/  FFMA.FTZ R134, R203, UR4, -R143 ;  /* 0x00000004cb867c23 */ /* 0x000fe2000801088f */
[----:B------:R-:W-:Y:S01]  /*12910*/  FMUL.FTZ R39, R0, R39 ;  /* 0x0000002700277220 */ /* 0x000fe20000410000 */
[C---:B------:R-:W-:Y:S01]  /*12920*/  FMUL.FTZ R40, R2.reuse, R40 ;  /* 0x0000002802287220 */ /* 0x040fe20000410000 */
[C---:B------:R-:W-:Y:S05]  /*12930*/  HMMA.16816.F32.BF16 R4, R136.reuse, R12, R4 ;  /* 0x0000000c8804723c */ /* 0x040fea0000041804 */
[C---:B------:R-:W-:Y:S01]  /*12940*/  FMUL.FTZ R12, R2.reuse, R112 ;  /* 0x00000070020c7220 */ /* 0x040fe20000410000 */
[C---:B------:R-:W-:Y:S01]  /*12950*/  FMUL.FTZ R13, R2.reuse, R113 ;  /* 0x00000071020d7220 */ /* 0x040fe20000410000 */
[----:B------:R-:W-:Y:S01]  /*12960*/  FMUL.FTZ R41, R2, R41 ;  /* 0x0000002902297220 */ /* 0x000fe20000410000 */
[C---:B------:R-:W-:Y:S03]  /*12970*/  HMMA.16816.F32.BF16 R8, R136.reuse, R14, R8 ;  /* 0x0000000e8808723c */ /* 0x040fe60000041808 */
[C---:B------:R-:W-:Y:S01]  /*12980*/  FMUL.FTZ R14, R0.reuse, R114 ;  /* 0x00000072000e7220 */ /* 0x040fe20000410000 */
[C---:B------:R-:W-:Y:S01]  /*12990*/  FMUL.FTZ R15, R0.reuse, R115 ;  /* 0x00000073000f7220 */ /* 0x040fe20000410000 */
[C---:B------:R-:W-:Y:S01]  /*129a0*/  FMUL.FTZ R42, R0.reuse, R42 ;  /* 0x0000002a002a7220 */ /* 0x040fe20000410000 */
[----:B------:R-:W5:Y:S01]  /*129b0*/  LDSM.16.MT88.4 R112, [R186+0xe000] ;  /* 0x00e00000ba70783b */ /* 0x000f620000004200 */
        /* <DEDUP_REMOVED lines=23> */
[----:B------:R-:W-:Y:S01]  /*12b30*/  FMUL.FTZ R57, R2, R57 ;  /* 0x0000003902397220 */ /* 0x000fe20000410000 */
[C---:B------:R-:W-:Y:S01]  /*12b40*/  FMUL.FTZ R58, R0.reuse, R58 ;  /* 0x0000003a003a7220 */ /* 0x040fe20000410000 */
[C---:B------:R-:W-:Y:S03]  /*12b50*/  HMMA.16816.F32.BF16 R24, R136.reuse, R30, R24 ;  /* 0x0000001e8818723c */ /* 0x040fe60000041818 */
[C---:B------:R-:W-:Y:S01]  /*12b60*/  FMUL.FTZ R30, R0.reuse, R130 ;  /* 0x00000082001e7220 */ /* 0x040fe20000410000 */
[----:B------:R-:W-:Y:S01]  /*12b70*/  FMUL.FTZ R31, R0, R131 ;  /* 0x00000083001f7220 */ /* 0x000fe20000410000 */
[----:B------:R-:W-:Y:S01]  /*12b80*/  FFMA.FTZ R130, R206, UR4, -R144 ;  /* 0x00000004ce827c23 */ /* 0x000fe20008010890 */
[----:B------:R-:W-:Y:S01]  /*12b90*/  FMUL.FTZ R59, R0, R59 ;  /* 0x0000003b003b7220 */ /* 0x000fe20000410000 */
[----:B------:R-:W-:Y:S01]  /*12ba0*/  MUFU.EX2 R206, R127 ;  /* 0x0000007f00ce7308 */ /* 0x000fe20000000800 */
[C---:B------:R-:W-:Y:S01]  /*12bb0*/  FMUL.FTZ R60, R2.reuse, R60 ;  /* 0x0000003c023c7220 */ /* 0x040fe20000410000 */
[----:B------:R-:W-:Y:S01]  /*12bc0*/  FMUL.FTZ R61, R2, R61 ;  /* 0x0000003d023d7220 */ /* 0x000fe20000410000 */
[C---:B------:R-:W-:Y:S01]  /*12bd0*/  FMUL.FTZ R62, R0.reuse, R62 ;  /* 0x0000003e003e7220 */ /* 0x040fe20000410000 */
[C---:B-1----:R-:W-:Y:S03]  /*12be0*/  HMMA.16816.F32.BF16 R28, R136.reuse, R104, R28 ;  /* 0x00000068881c723c */ /* 0x042fe6000004181c */
[----:B------:R-:W-:Y:S03]  /*12bf0*/  FMUL.FTZ R63, R0, R63 ;  /* 0x0000003f003f7220 */ /* 0x000fe60000410000 */
[----:B------:R-:W-:Y:S01]  /*12c00*/  MUFU.EX2 R203, R130 ;  /* 0x0000008200cb7308 */ /* 0x000fe20000000800 */
[----:B------:R-:W-:Y:S01]  /*12c10*/  LOP3.LUT R102, R225, UR10, R205, 0x96, !PT ;  /* 0x0000000ae1667c12 */ /* 0x000fe2000f8e96cd */
[C---:B------:R-:W-:Y:S01]  /*12c20*/  FMUL.FTZ R64, R2.reuse, R64 ;  /* 0x0000004002407220 */ /* 0x040fe20000410000 */
[----:B------:R-:W-:Y:S01]  /*12c30*/  FMUL.FTZ R65, R2, R65 ;  /* 0x0000004102417220 */ /* 0x000fe20000410000 */
[C---:B------:R-:W-:Y:S01]  /*12c40*/  HMMA.16816.F32.BF16 R32, R136.reuse, R106, R32 ;  /* 0x0000006a8820723c */ /* 0x040fe20000041820 */
[----:B------:R-:W1:Y:S02]  /*12c50*/  LDSM.16.MT88.4 R104, [R101+0x2000] ;  /* 0x002000006568783b */ /* 0x000e640000004200 */
        /* <DEDUP_REMOVED lines=18> */
[C---:B-----5:R-:W-:Y:S03]  /*12d80*/  HMMA.16816.F32.BF16 R44, R136.reuse, R112, R44 ;  /* 0x00000070882c723c */ /* 0x060fe6000004182c */
        /* <DEDUP_REMOVED lines=24> */
[----:B------:R-:W-:Y:S02]  /*12f10*/  VIADD R128, R205, 0x646e171e ;  /* 0x646e171ecd807836 */ /* 0x000fe40000000000 */
[--C-:B------:R-:W-:Y:S01]  /*12f20*/  FFMA.FTZ R129, R208, UR4, -R143.reuse ;  /* 0x00000004d0817c23 */ /* 0x100fe2000801088f */
[C---:B---3--:R-:W-:Y:S03]  /*12f30*/  HMMA.16816.F32.BF16 R60, R136.reuse, R108, R60 ;  /* 0x0000006c883c723c */ /* 0x048fe6000004183c */
[----:B------:R-:W-:Y:S01]  /*12f40*/  IMAD.WIDE.U32 R108, R102, -0x326172a9, RZ ;  /* 0xcd9e8d57666c7825 */ /* 0x000fe200078e00ff */
[----:B------:R-:W-:Y:S04]  /*12f50*/  MUFU.EX2 R208, R129 ;  /* 0x0000008100d07308 */ /* 0x000fe80000000800 */
[C---:B------:R-:W-:Y:S03]  /*12f60*/  HMMA.16816.F32.BF16 R64, R136.reuse, R110, R64 ;  /* 0x0000006e8840723c */ /* 0x040fe60000041840 */
[----:B------:R-:W-:Y:S05]  /*12f70*/  LOP3.LUT R102, R237, R149, R108, 0x96, !PT ;  /* 0x00000095ed667212 */ /* 0x000fea00078e966c */
[C---:B-----5:R-:W-:Y:S03]  /*12f80*/  HMMA.16816.F32.BF16 R68, R136.reuse, R112, R68 ;  /* 0x000000708844723c */ /* 0x060fe60000041844 */
[----:B------:R-:W-:Y:S04]  /*12f90*/  IMAD.WIDE.U32 R116, R102, -0x2daee0ad, RZ ;  /* 0xd2511f5366747825 */ /* 0x000fe800078e00ff */
[----:B------:R-:W-:Y:S01]  /*12fa0*/  FFMA.FTZ R102, R172, UR4, -R143 ;  /* 0x00000004ac667c23 */ /* 0x000fe2000801088f */
[----:B------:R-:W-:Y:S01]  /*12fb0*/  LOP3.LUT R112, R182, R148, R109, 0x96, !PT ;  /* 0x00000094b6707212 */ /* 0x000fe200078e966d */
[--C-:B------:R-:W-:Y:S01]  /*12fc0*/  FFMA.FTZ R172, R177, UR4, -R144.reuse ;  /* 0x00000004b1ac7c23 */ /* 0x100fe20008010890 */
[C---:B------:R-:W-:Y:S01]  /*12fd0*/  HMMA.16816.F32.BF16 R72, R136.reuse, R114, R72 ;  /* 0x000000728848723c */ /* 0x040fe20000041848 */
[----:B------:R3:W-:Y:S01]  /*12fe0*/  MUFU.EX2 R225, R102 ;  /* 0x0000006600e17308 */ /* 0x0007e20000000800 */
[----:B------:R-:W5:Y:S01]  /*12ff0*/  LDSM.16.MT88.4 R108, [R101+0x4000] ;  /* 0x00400000656c783b */ /* 0x000f620000004200 */
[----:B------:R-:W-:Y:S05]  /*13000*/  IMAD.WIDE.U32 R112, R112, -0x2daee0ad, RZ ;  /* 0xd2511f5370707825 */ /* 0x000fea00078e00ff */
[----:B------:R-:W-:Y:S01]  /*13010*/  LOP3.LUT R113, R180, R151, R113, 0x96, !PT ;  /* 0x00000097b4717212 */ /* 0x000fe200078e9671 */
[C---:B-1----:R-:W-:Y:S02]  /*13020*/  HMMA.16816.F32.BF16 R76, R136.reuse, R104, R76 ;  /* 0x00000068884c723c */ /* 0x042fe4000004184c */
[----:B------:R-:W-:Y:S01]  /*13030*/  MUFU.EX2 R172, R172 ;  /* 0x000000ac00ac7308 */ /* 0x000fe20000000800 */
[--C-:B------:R-:W-:Y:S01]  /*13040*/  FFMA.FTZ R104, R169, UR4, -R144.reuse ;  /* 0x00000004a9687c23 */ /* 0x100fe20008010890 */
[----:B------:R-:W-:Y:S01]  /*13050*/  LOP3.LUT R112, R150, R112, R117, 0x96, !PT ;  /* 0x0000007096707212 */ /* 0x000fe200078e9675 */
[----:B------:R-:W-:Y:S03]  /*13060*/  IMAD.WIDE.U32 R114, R113, -0x326172a9, RZ ;  /* 0xcd9e8d5771727825 */ /* 0x000fe600078e00ff */
[C---:B------:R-:W-:Y:S03]  /*13070*/  HMMA.16816.F32.BF16 R80, R136.reuse, R106, R80 ;  /* 0x0000006a8850723c */ /* 0x040fe60000041850 */
[----:B---3--:R-:W-:Y:S01]  /*13080*/  FFMA.FTZ R102, R168, UR4, -R143 ;  /* 0x00000004a8667c23 */ /* 0x008fe2000801088f */
[----:B------:R-:W-:Y:S01]  /*13090*/  IMAD.WIDE.U32 R112, R112, -0x326172a9, RZ ;  /* 0xcd9e8d5770707825 */ /* 0x000fe200078e00ff */
[----:B------:R1:W-:Y:S02]  /*130a0*/  MUFU.EX2 R168, R104 ;  /* 0x0000006800a87308 */ /* 0x0003e40000000800 */
[----:B------:R-:W-:Y:S05]  /*130b0*/  LOP3.LUT R105, R236, R152, R115, 0x96, !PT ;  /* 0x00000098ec697212 */ /* 0x000fea00078e9673 */
[----:B------:R-:W-:Y:S03]  /*130c0*/  IMAD.WIDE.U32 R120, R105, -0x2daee0ad, RZ ;  /* 0xd2511f5369787825 */ /* 0x000fe600078e00ff */
[----:B------:R-:W3:Y:S01]  /*130d0*/  MUFU.EX2 R229, R102 ;  /* 0x0000006600e57308 */ /* 0x000ee20000000800 */
[----:B-1----:R-:W-:Y:S01]  /*130e0*/  LOP3.LUT R104, R145, R114, R113, 0x96, !PT ;  /* 0x0000007291687212 */ /* 0x002fe200078e9671 */
[----:B------:R-:W-:Y:S01]  /*130f0*/  FFMA.FTZ R114, R174, UR4, -R143 ;  /* 0x00000004ae727c23 */ /* 0x000fe2000801088f */
[----:B------:R-:W-:Y:S01]  /*13100*/  LOP3.LUT R113, R156, R116, R121, 0x96, !PT ;  /* 0x000000749c717212 */ /* 0x000fe200078e9679 */
[C---:B-----5:R-:W-:Y:S06]  /*13110*/  HMMA.16816.F32.BF16 R84, R136.reuse, R108, R84 ;  /* 0x0000006c8854723c */ /* 0x060fec0000041854 */
[----:B------:R-:W-:Y:S01]  /*13120*/  MUFU.EX2 R228, R114 ;  /* 0x0000007200e47308 */ /* 0x000fe20000000800 */
[----:B------:R-:W-:Y:S02]  /*13130*/  IMAD.WIDE.U32 R118, R104, -0x2daee0ad, RZ ;  /* 0xd2511f5368767825 */ /* 0x000fe400078e00ff */
[----:B------:R-:W1:Y:S01]  /*13140*/  LDSM.16.MT88.4 R104, [R158+0x4000] ;  /* 0x004000009e68783b */ /* 0x000e620000004200 */
[----:B---3--:R-:W-:Y:S01]  /*13150*/  F2FP.BF16.F32.PACK_AB R132, R229, R225 ;  /* 0x000000e1e584723e */ /* 0x008fe200000010ff */
[----:B------:R-:W-:Y:S01]  /*13160*/  IMAD.WIDE.U32 R108, R113, -0x326172a9, RZ ;  /* 0xcd9e8d57716c7825 */ /* 0x000fe200078e00ff */
[C---:B------:R-:W-:Y:S03]  /*13170*/  HMMA.16816.F32.BF16 R88, R136.reuse, R110, R88 ;  /* 0x0000006e8858723c */ /* 0x040fe60000041858 */
[--C-:B------:R-:W-:Y:S01]  /*13180*/  FFMA.FTZ R102, R173, UR4, -R144.reuse ;  /* 0x00000004ad667c23 */ /* 0x100fe20008010890 */
[----:B------:R-:W-:Y:S01]  /*13190*/  LOP3.LUT R120, R153, R120, R119, 0x96, !PT ;  /* 0x0000007899787212 */ /* 0x000fe200078e9677 */
[--C-:B------:R-:W-:Y:S01]  /*131a0*/  FFMA.FTZ R113, R175, UR4, -R144.reuse ;  /* 0x00000004af717c23 */ /* 0x100fe20008010890 */
[----:B------:R-:W-:Y:S01]  /*131b0*/  PRMT R133, R132, 0x7632, R133 ;  /* 0x0000763284857816 */ /* 0x000fe20000000085 */
[----:B------:R3:W5:Y:S02]  /*131c0*/  MUFU.EX2 R224, R102 ;  /* 0x0000006600e07308 */ /* 0x0007640000000800 */
[----:B------:R-:W-:Y:S05]  /*131d0*/  IMAD.WIDE.U32 R120, R120, -0x326172a9, RZ ;  /* 0xcd9e8d5778787825 */ /* 0x000fea00078e00ff */
[----:B------:R-:W-:Y:S03]  /*131e0*/  LOP3.LUT R121, R157, R108, R121, 0x96, !PT ;  /* 0x0000006c9d797212 */ /* 0x000fe600078e9679 */
[----:B------:R-:W-:Y:S01]  /*131f0*/  MUFU.EX2 R223, R113 ;  /* 0x0000007100df7308 */ /* 0x000fe20000000800 */
[C---:B------:R-:W-:Y:S02]  /*13200*/  PRMT R179, R120.reuse, 0x7772, RZ ;  /* 0x0000777278b37816 */ /* 0x040fe400000000ff */
[----:B------:R-:W-:Y:S02]  /*13210*/  PRMT R180, R120, 0x7773, RZ ;  /* 0x0000777378b47816 */ /* 0x000fe400000000ff */
[----:B------:R-:W-:Y:S01]  /*13220*/  LOP3.LUT R174, R121, 0xff, RZ, 0xc0, !PT ;  /* 0x000000ff79ae7812 */ /* 0x000fe200078ec0ff */
[----:B---3--:R-:W-:Y:S01]  /*13230*/  FFMA.FTZ R102, R171, UR4, -R143 ;  /* 0x00000004ab667c23 */ /* 0x008fe2000801088f */
[----:B-----5:R-:W-:Y:S01]  /*13240*/  F2FP.BF16.F32.PACK_AB R157, R224, R168 ;  /* 0x000000a8e09d723e */ /* 0x020fe200000010ff */
[----:B------:R-:W-:Y:S01]  /*13250*/  FFMA.FTZ R171, R176, UR4, -R144 ;  /* 0x00000004b0ab7c23 */ /* 0x000fe20008010890 */
[----:B------:R-:W-:Y:S01]  /*13260*/  SHF.R.U32.HI R176, RZ, 0x18, R121 ;  /* 0x00000018ffb07819 */ /* 0x000fe20000011679 */
[----:B------:R3:W5:Y:S01]  /*13270*/  MUFU.EX2 R227, R102 ;  /* 0x0000006600e37308 */ /* 0x0007620000000800 */
[----:B------:R-:W-:Y:S09]  /*13280*/  PRMT R156, R157, 0x7632, R156 ;  /* 0x000076329d9c7816 */ /* 0x000ff2000000009c */
[----:B------:R-:W-:Y:S01]  /*13290*/  MUFU.EX2 R171, R171 ;  /* 0x000000ab00ab7308 */ /* 0x000fe20000000800 */
[C---:B-1----:R-:W-:Y:S08]  /*132a0*/  HMMA.16816.F32.BF16 R92, R136.reuse, R104, R92 ;  /* 0x00000068885c723c */ /* 0x042ff0000004185c */
[----:B------:R-:W-:Y:S03]  /*132b0*/  HMMA.16816.F32.BF16 R96, R136, R106, R96 ;  /* 0x0000006a8860723c */ /* 0x000fe60000041860 */
[----:B---3--:R-:W-:Y:S01]  /*132c0*/  VIADD R102, R204, 0x1715609d ;  /* 0x1715609dcc667836 */ /* 0x008fe20000000000 */
[----:B-----5:R-:W-:Y:S04]  /*132d0*/  F2FP.BF16.F32.PACK_AB R154, R228, R227 ;  /* 0x000000e3e49a723e */ /* 0x020fe800000010ff */
[C---:B------:R-:W-:Y:S02]  /*132e0*/  LOP3.LUT R124, R102.reuse, R112, R109, 0x96, !PT ;  /* 0x00000070667c7212 */ /* 0x040fe400078e966d */
[----:B------:R-:W1:Y:S01]  /*132f0*/  LDSM.16.MT88.4 R108, [R184+0xc800] ;  /* 0x00c80000b86c783b */ /* 0x000e620000004200 */
[----:B------:R-:W-:Y:S01]  /*13300*/  LOP3.LUT R116, R102, R164, R155, 0x96, !PT ;  /* 0x000000a466747212 */ /* 0x000fe200078e969b */
[----:B------:R-:W-:Y:S01]  /*13310*/  FFMA.FTZ R102, R170, UR4, -R144 ;  /* 0x00000004aa667c23 */ /* 0x000fe20008010890 */
[----:B------:R-:W-:Y:S01]  /*13320*/  IMAD.MOV.U32 R164, RZ, RZ, R222 ;  /* 0x000000ffffa47224 */ /* 0x000fe200078e00de */
[----:B------:R-:W-:Y:S01]  /*13330*/  PRMT R153, R154, 0x7632, R153 ;  /* 0x000076329a997816 */ /* 0x000fe20000000099 */
[----:B------:R-:W-:Y:S01]  /*13340*/  IMAD.WIDE.U32 R124, R124, -0x2daee0ad, RZ ;  /* 0xd2511f537c7c7825 */ /* 0x000fe200078e00ff */
[----:B------:R3:W5:Y:S02]  /*13350*/  MUFU.EX2 R226, R102 ;  /* 0x0000006600e27308 */ /* 0x0007640000000800 */
[----:B------:R-:W4:Y:S01]  /*13360*/  LDSM.16.MT88.4 R112, [R186+0xc800] ;  /* 0x00c80000ba70783b */ /* 0x000f220000004200 */
[----:B--2---:R-:W-:Y:S02]  /*13370*/  @!P6 HFMA2.BF16_V2 R126, -RZ.H0_H0, RZ.H0_H0, -R103.H0_H0 ;  /* 0x200000ffff7ee231 */ /* 0x004fe40000340967 */
[----:B------:R-:W-:Y:S02]  /*13380*/  IMAD.MOV.U32 R129, RZ, RZ, R124 ;  /* 0x000000ffff817224 */ /* 0x000fe400078e007c */
[----:B------:R-:W-:Y:S01]  /*13390*/  IMAD.WIDE.U32 R116, R116, -0x2daee0ad, RZ ;  /* 0xd2511f5374747825 */ /* 0x000fe200078e00ff */
[----:B------:R-:W-:Y:S02]  /*133a0*/  PRMT R123, R126, 0x7610, R123 ;  /* 0x000076107e7b7816 */ /* 0x000fe4000000007b */
[----:B------:R2:W-:Y:S01]  /*133b0*/  @!P6 STL.S16 [R1+0x34], R126 ;  /* 0x0000347e0100e387 */ /* 0x0005e20000100600 */
[C---:B------:R-:W-:Y:S01]  /*133c0*/  PRMT R183, R116.reuse, 0x7773, RZ ;  /* 0x0000777374b77816 */ /* 0x040fe200000000ff */
[----:B------:R-:W-:Y:S01]  /*133d0*/  IMAD.MOV.U32 R106, RZ, RZ, R116 ;  /* 0x000000ffff6a7224 */ /* 0x000fe200078e0074 */
[C---:B------:R-:W-:Y:S01]  /*133e0*/  PRMT R185, R116.reuse, 0x7772, RZ ;  /* 0x0000777274b97816 */ /* 0x040fe200000000ff */
[----:B------:R-:W4:Y:S01]  /*133f0*/  LDL.LU R136, [R1+0x68] ;  /* 0x0000680001887983 */ /* 0x000f220000300800 */
[----:B------:R-:W-:Y:S02]  /*13400*/  PRMT R182, R116, 0x7771, RZ ;  /* 0x0000777174b67816 */ /* 0x000fe400000000ff */
[----:B---3--:R-:W-:Y:S01]  /*13410*/  LOP3.LUT R102, R128, R166, R117, 0x96, !PT ;  /* 0x000000a680667212 */ /* 0x008fe200078e9675 */
[----:B------:R-:W-:Y:S01]  /*13420*/  IMAD.U32 R166, RZ, RZ, UR13 ;  /* 0x0000000dffa67e24 */ /* 0x000fe2000f8e00ff */
[----:B------:R-:W-:Y:S02]  /*13430*/  PRMT R105, R185, 0x5410, R183 ;  /* 0x00005410b9697816 */ /* 0x000fe400000000b7 */
[C---:B------:R-:W-:Y:S02]  /*13440*/  LOP3.LUT R104, R102.reuse, 0xffff, RZ, 0xc0, !PT ;  /* 0x0000ffff66687812 */ /* 0x040fe400078ec0ff */
[C---:B------:R-:W-:Y:S02]  /*13450*/  LOP3.LUT R131, R102.reuse, 0xff, RZ, 0xc0, !PT ;  /* 0x000000ff66837812 */ /* 0x040fe400078ec0ff */
[----:B------:R-:W-:Y:S02]  /*13460*/  SHF.R.U32.HI R122, RZ, 0x8, R104 ;  /* 0x00000008ff7a7819 */ /* 0x000fe40000011668 */
[----:B------:R-:W-:Y:S02]  /*13470*/  PRMT R107, R102, 0x7632, R107 ;  /* 0x00007632666b7816 */ /* 0x000fe4000000006b */
[----:B------:R-:W-:Y:S02]  /*13480*/  PRMT R104, R131, 0x5410, R122 ;  /* 0x0000541083687816 */ /* 0x000fe4000000007a */
[----:B------:R-:W-:Y:S02]  /*13490*/  SHF.R.U32.HI R181, RZ, 0x18, R102 ;  /* 0x00000018ffb57819 */ /* 0x000fe40000011666 */
[----:B------:R-:W-:Y:S02]  /*134a0*/  LOP3.LUT R135, R107, 0xff, RZ, 0xc0, !PT ;  /* 0x000000ff6b877812 */ /* 0x000fe400078ec0ff */
[----:B------:R-:W-:Y:S01]  /*134b0*/  LOP3.LUT R107, R105, 0xff00ff, RZ, 0xc0, !PT ;  /* 0x00ff00ff696b7812 */ /* 0x000fe200078ec0ff */
[----:B--2---:R-:W2:Y:S01]  /*134c0*/  LDL.LU R126, [R1+0x6c] ;  /* 0x00006c00017e7983 */ /* 0x004ea20000300800 */
[----:B------:R-:W-:Y:S02]  /*134d0*/  PRMT R105, R135, 0x5410, R181 ;  /* 0x0000541087697816 */ /* 0x000fe400000000b5 */
[--C-:B------:R-:W-:Y:S01]  /*134e0*/  HSET2.LE.AND R104, R104, R200.reuse, PT ;  /* 0x000000c868687233 */ /* 0x100fe20003803000 */
[----:B------:R3:W3:Y:S01]  /*134f0*/  LDL.S16 R170, [R1+0x44] ;  /* 0x0000440001aa7983 */ /* 0x0006e20000100600 */
[----:B------:R-:W-:Y:S02]  /*13500*/  PRMT R102, R132, 0x5410, R133 ;  /* 0x0000541084667816 */ /* 0x000fe40000000085 */
[----:B------:R-:W-:Y:S01]  /*13510*/  LOP3.LUT R106, R106, 0xff, RZ, 0xc0, !PT ;  /* 0x000000ff6a6a7812 */ /* 0x000fe200078ec0ff */
[----:B------:R1:W3:Y:S01]  /*13520*/  LDL.S16 R169, [R1+0x50] ;  /* 0x0000500001a97983 */ /* 0x0002e20000100600 */
[----:B------:R-:W-:Y:S02]  /*13530*/  LOP3.LUT R104, R102, R104, RZ, 0xc0, !PT ;  /* 0x0000006866687212 */ /* 0x000fe400078ec0ff */
[--C-:B------:R-:W-:Y:S01]  /*13540*/  HSET2.LE.AND R105, R105, R200.reuse, PT ;  /* 0x000000c869697233 */ /* 0x100fe20003803000 */
[----:B------:R1:W3:Y:S01]  /*13550*/  LDL.S16 R138, [R1+0x40] ;  /* 0x00004000018a7983 */ /* 0x0002e20000100600 */
[----:B------:R-:W-:Y:S02]  /*13560*/  PRMT R106, R106, 0x5410, R182 ;  /* 0x000054106a6a7816 */ /* 0x000fe400000000b6 */
[----:B------:R-:W-:Y:S02]  /*13570*/  PRMT R102, R157, 0x5410, R156 ;  /* 0x000054109d667816 */ /* 0x000fe4000000009c */
[----:B-----5:R-:W-:Y:S02]  /*13580*/  F2FP.BF16.F32.PACK_AB R155, R226, R223 ;  /* 0x000000dfe29b723e */ /* 0x020fe400000010ff */
[----:B------:R-:W-:Y:S02]  /*13590*/  LOP3.LUT R105, R102, R105, RZ, 0xc0, !PT ;  /* 0x0000006966697212 */ /* 0x000fe400078ec0ff */
[--C-:B------:R-:W-:Y:S02]  /*135a0*/  HSET2.LE.AND R106, R106, R200.reuse, PT ;  /* 0x000000c86a6a7233 */ /* 0x100fe40003803000 */
[----:B------:R-:W-:Y:S02]  /*135b0*/  PRMT R102, R154, 0x5410, R153 ;  /* 0x000054109a667816 */ /* 0x000fe40000000099 */
[C---:B------:R-:W-:Y:S02]  /*135c0*/  PRMT R152, R155.reuse, 0x7632, R152 ;  /* 0x000076329b987816 */ /* 0x040fe40000000098 */
[----:B------:R-:W-:Y:S02]  /*135d0*/  LOP3.LUT R106, R102, R106, RZ, 0xc0, !PT ;  /* 0x0000006a666a7212 */ /* 0x000fe400078ec0ff */
[----:B------:R-:W-:Y:S02]  /*135e0*/  HSET2.LE.AND R107, R107, R200, PT ;  /* 0x000000c86b6b7233 */ /* 0x000fe40003803000 */
[----:B------:R-:W-:Y:S02]  /*135f0*/  PRMT R102, R155, 0x5410, R152 ;  /* 0x000054109b667816 */ /* 0x000fe40000000098 */
[----:B------:R-:W-:Y:S02]  /*13600*/  LEA R166, P0, R166, R164, 0x1 ;  /* 0x000000a4a6a67211 */ /* 0x000fe400078008ff */
[----:B------:R-:W-:Y:S02]  /*13610*/  LOP3.LUT R107, R102, R107, RZ, 0xc0, !PT ;  /* 0x0000006b666b7212 */ /* 0x000fe400078ec0ff */
[----:B------:R-:W-:Y:S02]  /*13620*/  LOP3.LUT R102, R163, 0xffff, RZ, 0xc0, !PT ;  /* 0x0000ffffa3667812 */ /* 0x000fe400078ec0ff */
[----:B------:R2:W5:Y:S01]  /*13630*/  LDL.S16 R163, [R1+0x48] ;  /* 0x0000480001a37983 */ /* 0x0005620000100600 */
[----:B------:R-:W-:Y:S02]  /*13640*/  PRMT R117, R146, 0x7770, RZ ;  /* 0x0000777092757816 */ /* 0x000fe400000000ff */
[C---:B-1----:R-:W-:Y:S05]  /*13650*/  HMMA.16816.F32.BF16 R4, R104.reuse, R108, R4 ;  /* 0x0000006c6804723c */ /* 0x042fea0000041804 */
[----:B------:R-:W-:Y:S02]  /*13660*/  ISETP.LE.U32.AND P5, PT, R102, UR7, PT ;  /* 0x0000000766007c0c */ /* 0x000fe4000bfa3070 */
[----:B------:R-:W-:Y:S01]  /*13670*/  LOP3.LUT R102, R121, 0xffff, RZ, 0xc0, !PT ;  /* 0x0000ffff79667812 */ /* 0x000fe200078ec0ff */
[C---:B------:R-:W-:Y:S01]  /*13680*/  HMMA.16816.F32.BF16 R8, R104.reuse, R110, R8 ;  /* 0x0000006e6808723c */ /* 0x040fe20000041808 */
[----:B------:R-:W1:Y:S02]  /*13690*/  LDSM.16.MT88.4 R108, [R101+0x800] ;  /* 0x00080000656c783b */ /* 0x000e640000004200 */
[----:B------:R-:W-:Y:S02]  /*136a0*/  PRMT R116, R116, 0x7770, RZ ;  /* 0x0000777074747816 */ /* 0x000fe400000000ff */
[----:B------:R-:W-:Y:S02]  /*136b0*/  ISETP.LE.U32.AND P4, PT, R117, UR7, PT ;  /* 0x0000000775007c0c */ /* 0x000fe4000bf83070 */
[----:B------:R-:W-:Y:S01]  /*136c0*/  LOP3.LUT R128, R128, R118, R125, 0x96, !PT ;  /* 0x0000007680807212 */ /* 0x000fe200078e967d */
[C---:B----4-:R-:W-:Y:S03]  /*136d0*/  HMMA.16816.F32.BF16 R12, R104.reuse, R112, R12 ;  /* 0x00000070680c723c */ /* 0x050fe6000004180c */
[----:B------:R-:W-:Y:S01]  /*136e0*/  ISETP.LE.U32.AND P1, PT, R116, UR7, PT ;  /* 0x0000000774007c0c */ /* 0x000fe2000bf23070 */
[----:B------:R-:W-:Y:S01]  /*136f0*/  FFMA.FTZ R125, R210, UR4, -R143 ;  /* 0x00000004d27d7c23 */ /* 0x000fe2000801088f */
[----:B------:R-:W-:Y:S01]  /*13700*/  LDSM.16.MT88.4 R116, [R101+0x4800] ;  /* 0x004800006574783b */ /* 0x000fe20000004200 */
[----:B------:R-:W-:Y:S01]  /*13710*/  @!P6 PRMT R103, R123, 0x5410, RZ ;  /* 0x000054107b67e816 */ /* 0x000fe200000000ff */
[----:B------:R-:W-:Y:S01]  /*13720*/  IMAD.MOV.U32 R123, RZ, RZ, R120 ;  /* 0x000000ffff7b7224 */ /* 0x000fe200078e0078 */
[C---:B------:R-:W-:Y:S01]  /*13730*/  HMMA.16816.F32.BF16 R16, R104.reuse, R114, R16 ;  /* 0x000000726810723c */ /* 0x040fe20000041810 */
[----:B------:R4:W1:Y:S02]  /*13740*/  MUFU.EX2 R207, R125 ;  /* 0x0000007d00cf7308 */ /* 0x0008640000000800 */
[----:B------:R-:W-:Y:S02]  /*13750*/  SHF.R.U32.HI R102, RZ, 0x8, R102 ;  /* 0x00000008ff667819 */ /* 0x000fe40000011666 */
[----:B------:R-:W1:Y:S01]  /*13760*/  LDSM.16.MT88.4 R112, [R158+0x800] ;  /* 0x000800009e70783b */ /* 0x000e620000004200 */
[----:B------:R-:W-:Y:S07]  /*13770*/  LOP3.LUT R173, R123, 0xff, RZ, 0xc0, !PT ;  /* 0x000000ff7bad7812 */ /* 0x000fee00078ec0ff */
[----:B------:R1:W-:Y:S01]  /*13780*/  STG.E.U16 desc[UR26][R164.64], R103 ;  /* 0x00000067a4007986 */ /* 0x0003e2000c10151a */
[----:B----4-:R-:W-:Y:S04]  /*13790*/  LOP3.LUT R125, R128, 0xffff, RZ, 0xc0, !PT ;  /* 0x0000ffff807d7812 */ /* 0x010fe800078ec0ff */
[----:B------:R-:W-:Y:S01]  /*137a0*/  SHF.R.U32.HI R125, RZ, 0x8, R125 ;  /* 0x00000008ff7d7819 */ /* 0x000fe2000001167d */
[C---:B-1----:R-:W-:Y:S08]  /*137b0*/  HMMA.16816.F32.BF16 R20, R104.reuse, R108, R20 ;  /* 0x0000006c6814723c */ /* 0x042ff00000041814 */
[C---:B------:R-:W-:Y:S01]  /*137c0*/  HMMA.16816.F32.BF16 R24, R104.reuse, R110, R24 ;  /* 0x0000006e6818723c */ /* 0x040fe20000041818 */
[----:B------:R-:W1:Y:S02]  /*137d0*/  LDSM.16.MT88.4 R108, [R184+0xe800] ;  /* 0x00e80000b86c783b */ /* 0x000e640000004200 */
[----:B------:R-:W-:Y:S05]  /*137e0*/  F2FP.BF16.F32.PACK_AB R103, R208, R207 ;  /* 0x000000cfd067723e */ /* 0x000fea00000010ff */
[C---:B------:R-:W-:Y:S08]  /*137f0*/  HMMA.16816.F32.BF16 R28, R104.reuse, R112, R28 ;  /* 0x00000070681c723c */ /* 0x040ff0000004181c */
[C---:B------:R-:W-:Y:S01]  /*13800*/  HMMA.16816.F32.BF16 R32, R104.reuse, R114, R32 ;  /* 0x000000726820723c */ /* 0x040fe20000041820 */
[----:B------:R-:W4:Y:S07]  /*13810*/  LDSM.16.MT88.4 R112, [R186+0xe800] ;  /* 0x00e80000ba70783b */ /* 0x000f2e0000004200 */
[C---:B-1----:R-:W-:Y:S08]  /*13820*/  HMMA.16816.F32.BF16 R36, R104.reuse, R108, R36 ;  /* 0x0000006c6824723c */ /* 0x042ff00000041824 */
[C---:B------:R-:W-:Y:S01]  /*13830*/  HMMA.16816.F32.BF16 R40, R104.reuse, R110, R40 ;  /* 0x0000006e6828723c */ /* 0x040fe20000041828 */
[----:B------:R-:W1:Y:S07]  /*13840*/  LDSM.16.MT88.4 R108, [R101+0x2800] ;  /* 0x00280000656c783b */ /* 0x000e6e0000004200 */
[C---:B----4-:R-:W-:Y:S08]  /*13850*/  HMMA.16816.F32.BF16 R44, R104.reuse, R112, R44 ;  /* 0x00000070682c723c */ /* 0x050ff0000004182c */
        /* <DEDUP_REMOVED lines=8> */
[C---:B-1----:R-:W-:Y:S01]  /*138e0*/  HMMA.16816.F32.BF16 R68, R104.reuse, R108, R68 ;  /* 0x0000006c6844723c */ /* 0x042fe20000041844 */
[----:B------:R-:W-:Y:S02]  /*138f0*/  IMAD.U32 R109, RZ, RZ, UR13 ;  /* 0x0000000dff6d7e24 */ /* 0x000fe4000f8e00ff */
[----:B------:R-:W-:Y:S03]  /*13900*/  LOP3.LUT R108, R102, 0xffff, RZ, 0xc0, !PT ;  /* 0x0000ffff666c7812 */ /* 0x000fe600078ec0ff */
[----:B------:R-:W-:Y:S02]  /*13910*/  LEA.HI.X.SX32 R167, R109, R165, 0x1, P0 ;  /* 0x000000a56da77211 */ /* 0x000fe400000f0eff */
[C---:B------:R-:W-:Y:S03]  /*13920*/  HMMA.16816.F32.BF16 R72, R104.reuse, R110, R72 ;  /* 0x0000006e6848723c */ /* 0x040fe60000041848 */
[----:B------:R-:W-:Y:S01]  /*13930*/  ISETP.LE.U32.AND P0, PT, R108, UR7, PT ;  /* 0x000000076c007c0c */ /* 0x000fe2000bf03070 */
[--C-:B------:R-:W-:Y:S01]  /*13940*/  FFMA.FTZ R108, R178, UR4, -R143.reuse ;  /* 0x00000004b26c7c23 */ /* 0x100fe2000801088f */
[----:B------:R-:W-:Y:S01]  /*13950*/  LOP3.LUT R109, R122, 0xffff, RZ, 0xc0, !PT ;  /* 0x0000ffff7a6d7812 */ /* 0x000fe200078ec0ff */
[----:B------:R-:W-:Y:S01]  /*13960*/  FFMA.FTZ R122, R211, UR4, -R144 ;  /* 0x00000004d37a7c23 */ /* 0x000fe20008010890 */
[----:B------:R-:W-:Y:S01]  /*13970*/  PRMT R178, R120, 0x7771, RZ ;  /* 0x0000777178b27816 */ /* 0x000fe200000000ff */
[----:B------:R1:W-:Y:S01]  /*13980*/  MUFU.EX2 R222, R108 ;  /* 0x0000006c00de7308 */ /* 0x0003e20000000800 */
[----:B------:R-:W-:Y:S01]  /*13990*/  ISETP.LE.U32.AND P6, PT, R109, UR7, PT ;  /* 0x000000076d007c0c */ /* 0x000fe2000bfc3070 */
[C---:B----4-:R-:W-:Y:S03]  /*139a0*/  HMMA.16816.F32.BF16 R76, R104.reuse, R112, R76 ;  /* 0x00000070684c723c */ /* 0x050fe6000004184c */
[--C-:B------:R-:W-:Y:S05]  /*139b0*/  FFMA.FTZ R112, R216, UR4, -R143.reuse ;  /* 0x00000004d8707c23 */ /* 0x100fea000801088f */
[----:B------:R-:W-:Y:S01]  /*139c0*/  MUFU.EX2 R211, R122 ;  /* 0x0000007a00d37308 */ /* 0x000fe20000000800 */
[----:B------:R-:W-:Y:S01]  /*139d0*/  FFMA.FTZ R113, R214, UR4, -R143 ;  /* 0x00000004d6717c23 */ /* 0x000fe2000801088f */
[C---:B------:R-:W-:Y:S08]  /*139e0*/  HMMA.16816.F32.BF16 R80, R104.reuse, R114, R80 ;  /* 0x000000726850723c */ /* 0x040ff00000041850 */
[----:B------:R4:W4:Y:S01]  /*139f0*/  MUFU.EX2 R221, R112 ;  /* 0x0000007000dd7308 */ /* 0x0009220000000800 */
[----:B-1----:R-:W1:Y:S01]  /*13a00*/  LDSM.16.MT88.4 R108, [R158+0x4800] ;  /* 0x004800009e6c783b */ /* 0x002e620000004200 */
[C---:B------:R-:W-:Y:S03]  /*13a10*/  HMMA.16816.F32.BF16 R84, R104.reuse, R116, R84 ;  /* 0x000000746854723c */ /* 0x040fe60000041854 */
[----:B------:R-:W-:Y:S05]  /*13a20*/  FFMA.FTZ R2, R2, R136, R230 ;  /* 0x0000008802027223 */ /* 0x000fea00000100e6 */
[----:B------:R2:W-:Y:S01]  /*13a30*/  MUFU.EX2 R214, R113 ;  /* 0x0000007100d67308 */ /* 0x0005e20000000800 */
[----:B------:R1:W5:Y:S01]  /*13a40*/  LDL.S16 R136, [R1+0x4c] ;  /* 0x00004c0001887983 */ /* 0x0003620000100600 */
[C---:B------:R-:W-:Y:S03]  /*13a50*/  HMMA.16816.F32.BF16 R88, R104.reuse, R118, R88 ;  /* 0x000000766858723c */ /* 0x040fe60000041858 */
[----:B------:R-:W-:Y:S01]  /*13a60*/  LDSM.16.MT88.4 R116, [R186+0xd000] ;  /* 0x00d00000ba74783b */ /* 0x000fe20000004200 */
[----:B------:R-:W-:Y:S01]  /*13a70*/  FADD.FTZ R2, R233, R2 ;  /* 0x00000002e9027221 */ /* 0x000fe20000010000 */
[----:B----4-:R-:W-:Y:S01]  /*13a80*/  FFMA.FTZ R112, R219, UR4, -R144 ;  /* 0x00000004db707c23 */ /* 0x010fe20008010890 */
[----:B------:R-:W-:Y:S02]  /*13a90*/  F2FP.BF16.F32.PACK_AB R150, R221, R222 ;  /* 0x000000dedd96723e */ /* 0x000fe400000010ff */
[----:B------:R-:W-:Y:S01]  /*13aa0*/  FADD.FTZ R2, R235, R2 ;  /* 0x00000002eb027221 */ /* 0x000fe20000010000 */
[----:B------:R4:W-:Y:S01]  /*13ab0*/  MUFU.EX2 R219, R112 ;  /* 0x0000007000db7308 */ /* 0x0009e20000000800 */
[----:B------:R-:W-:Y:S02]  /*13ac0*/  PRMT R149, R150, 0x7632, R149 ;  /* 0x0000763296957816 */ /* 0x000fe40000000095 */
[----:B------:R-:W-:Y:S01]  /*13ad0*/  FADD.FTZ R2, R239, R2 ;  /* 0x00000002ef027221 */ /* 0x000fe20000010000 */
[----:B--2---:R-:W-:Y:S06]  /*13ae0*/  FFMA.FTZ R113, R213, UR4, -R144 ;  /* 0x00000004d5717c23 */ /* 0x004fec0008010890 */
[----:B------:R-:W-:Y:S01]  /*13af0*/  MUFU.EX2 R210, R113 ;  /* 0x0000007100d27308 */ /* 0x000fe20000000800 */
[----:B------:R-:W-:Y:S01]  /*13b00*/  FFMA.FTZ R0, R0, R126, R231 ;  /* 0x0000007e00007223 */ /* 0x000fe200000100e7 */
[----:B---3--:R-:W-:Y:S03]  /*13b10*/  @!P5 HFMA2.BF16_V2 R170, -RZ.H0_H0, RZ.H0_H0, -R140.H0_H0 ;  /* 0x200000ffffaad231 */ /* 0x008fe6000034098c */
[--C-:B------:R-:W-:Y:S01]  /*13b20*/  FADD.FTZ R120, R232, R0.reuse ;  /* 0x00000000e8787221 */ /* 0x100fe20000010000 */
[----:B------:R-:W-:Y:S01]  /*13b30*/  PRMT R0, R121, 0x7632, R0 ;  /* 0x0000763279007816 */ /* 0x000fe20000000000 */
[----:B----4-:R-:W-:Y:S01]  /*13b40*/  FFMA.FTZ R112, R218, UR4, -R144 ;  /* 0x00000004da707c23 */ /* 0x010fe20008010890 */
[----:B------:R2:W-:Y:S02]  /*13b50*/  @!P5 STL.S16 [R1+0x44], R170 ;  /* 0x000044aa0100d387 */ /* 0x0005e40000100600 */
[----:B------:R-:W-:Y:S01]  /*13b60*/  LOP3.LUT R175, R0, 0xff, RZ, 0xc0, !PT ;  /* 0x000000ff00af7812 */ /* 0x000fe200078ec0ff */
[C---:B-1----:R-:W-:Y:S01]  /*13b70*/  HMMA.16816.F32.BF16 R92, R104.reuse, R108, R92 ;  /* 0x0000006c685c723c */ /* 0x042fe2000004185c */
[----:B------:R1:W3:Y:S02]  /*13b80*/  MUFU.EX2 R216, R112 ;  /* 0x0000007000d87308 */ /* 0x0002e40000000800 */
[----:B------:R-:W-:Y:S01]  /*13b90*/  PRMT R108, R174, 0x5410, R102 ;  /* 0x00005410ae6c7816 */ /* 0x000fe20000000066 */
[----:B------:R-:W-:Y:S01]  /*13ba0*/  FADD.FTZ R120, R234, R120 ;  /* 0x00000078ea787221 */ /* 0x000fe20000010000 */
[----:B------:R-:W-:Y:S02]  /*13bb0*/  PRMT R109, R175, 0x5410, R176 ;  /* 0x00005410af6d7816 */ /* 0x000fe400000000b0 */
[----:B------:R-:W-:Y:S01]  /*13bc0*/  PRMT R0, R150, 0x5410, R149 ;  /* 0x0000541096007816 */ /* 0x000fe20000000095 */
[----:B------:R-:W-:Y:S01]  /*13bd0*/  HMMA.16816.F32.BF16 R96, R104, R110, R96 ;  /* 0x0000006e6860723c */ /* 0x000fe20000041860 */
[----:B------:R-:W-:Y:S02]  /*13be0*/  LDSM.16.MT88.4 R104, [R101+0x1000] ;  /* 0x001000006568783b */ /* 0x000fe40000004200 */
[--C-:B------:R-:W-:Y:S01]  /*13bf0*/  HSET2.LE.AND R108, R108, R200.reuse, PT ;  /* 0x000000c86c6c7233 */ /* 0x100fe20003803000 */
[----:B------:R-:W-:Y:S01]  /*13c00*/  FADD.FTZ R126, R238, R120 ;  /* 0x00000078ee7e7221 */ /* 0x000fe20000010000 */
[--C-:B------:R-:W-:Y:S02]  /*13c10*/  HSET2.LE.AND R109, R109, R200.reuse, PT ;  /* 0x000000c86d6d7233 */ /* 0x100fe40003803000 */
[----:B------:R-:W-:Y:S02]  /*13c20*/  PRMT R110, R173, 0x5410, R178 ;  /* 0x00005410ad6e7816 */ /* 0x000fe400000000b2 */
[----:B------:R-:W-:Y:S01]  /*13c30*/  LDSM.16.MT88.4 R120, [R184+0xf000] ;  /* 0x00f00000b878783b */ /* 0x000fe20000004200 */
[--C-:B-1----:R-:W-:Y:S01]  /*13c40*/  FFMA.FTZ R112, R212, UR4, -R143.reuse ;  /* 0x00000004d4707c23 */ /* 0x102fe2000801088f */
[----:B---3--:R-:W-:Y:S01]  /*13c50*/  F2FP.BF16.F32.PACK_AB R148, R216, R219 ;  /* 0x000000dbd894723e */ /* 0x008fe200000010ff */
[----:B------:R-:W-:Y:S01]  /*13c60*/  FFMA.FTZ R143, R187, UR4, -R143 ;  /* 0x00000004bb8f7c23 */ /* 0x000fe2000801088f */
[----:B------:R-:W-:Y:S01]  /*13c70*/  LOP3.LUT R108, R0, R108, RZ, 0xc0, !PT ;  /* 0x0000006c006c7212 */ /* 0x000fe200078ec0ff */
[----:B------:R1:W3:Y:S01]  /*13c80*/  MUFU.EX2 R212, R112 ;  /* 0x0000007000d47308 */ /* 0x0002e20000000800 */
[----:B------:R-:W-:Y:S02]  /*13c90*/  PRMT R137, R170, 0x7610, R137 ;  /* 0x00007610aa897816 */ /* 0x000fe40000000089 */
[----:B--2---:R-:W-:Y:S02]  /*13ca0*/  PRMT R170, R124, 0x7772, RZ ;  /* 0x000077727caa7816 */ /* 0x004fe400000000ff */
[----:B------:R-:W-:Y:S01]  /*13cb0*/  @!P5 PRMT R140, R137, 0x5410, RZ ;  /* 0x00005410898cd816 */ /* 0x000fe200000000ff */
[----:B-----5:R-:W-:Y:S01]  /*13cc0*/  @!P4 HFMA2.BF16_V2 R163, -RZ.H0_H0, RZ.H0_H0, -R159.H0_H0 ;  /* 0x200000ffffa3c231 */ /* 0x020fe2000034099f */
[----:B------:R4:W2:Y:S01]  /*13cd0*/  LDL.S16 R137, [R1+0x3c] ;  /* 0x00003c0001897983 */ /* 0x0008a20000100600 */
[----:B------:R-:W-:Y:S02]  /*13ce0*/  ISETP.LE.U32.AND P5, PT, R188, UR7, PT ;  /* 0x00000007bc007c0c */ /* 0x000fe4000bfa3070 */
[----:B------:R5:W-:Y:S01]  /*13cf0*/  MUFU.EX2 R187, R143 ;  /* 0x0000008f00bb7308 */ /* 0x000be20000000800 */
[C---:B------:R-:W-:Y:S01]  /*13d00*/  PRMT R151, R148.reuse, 0x7632, R151 ;  /* 0x0000763294977816 */ /* 0x040fe20000000097 */
[----:B------:R-:W-:Y:S01]  /*13d10*/  STG.E.U16 desc[UR26][R164.64+0x2], R140 ;  /* 0x0000028ca4007986 */ /* 0x000fe2000c10151a */
[----:B------:R-:W-:Y:S02]  /*13d20*/  F2FP.BF16.F32.PACK_AB R145, R211, R210 ;  /* 0x000000d2d391723e */ /* 0x000fe400000010ff */
[----:B------:R-:W-:Y:S02]  /*13d30*/  PRMT R0, R148, 0x5410, R151 ;  /* 0x0000541094007816 */ /* 0x000fe40000000097 */
[----:B------:R-:W-:Y:S01]  /*13d40*/  PRMT R144, R145, 0x7632, R144 ;  /* 0x0000763291907816 */ /* 0x000fe20000000090 */
[----:B-1----:R-:W1:Y:S01]  /*13d50*/  LDSM.16.MT88.4 R112, [R184+0xd000] ;  /* 0x00d00000b870783b */ /* 0x002e620000004200 */
[----:B------:R-:W-:Y:S01]  /*13d60*/  LOP3.LUT R109, R0, R109, RZ, 0xc0, !PT ;  /* 0x0000006d006d7212 */ /* 0x000fe200078ec0ff */
[----:B------:R-:W4:Y:S01]  /*13d70*/  MUFU.EX2 R188, R134 ;  /* 0x0000008600bc7308 */ /* 0x000f220000000800 */
[----:B------:R-:W-:Y:S01]  /*13d80*/  PRMT R0, R179, 0x5410, R180 ;  /* 0x00005410b3007816 */ /* 0x000fe200000000b4 */
[----:B------:R-:W-:Y:S01]  /*13d90*/  @!P5 HFMA2.BF16_V2 R169, -RZ.H0_H0, RZ.H0_H0, -R141.H0_H0 ;  /* 0x200000ffffa9d231 */ /* 0x000fe2000034098d */
[----:B---3--:R-:W-:Y:S02]  /*13da0*/  F2FP.BF16.F32.PACK_AB R147, R212, R214 ;  /* 0x000000d6d493723e */ /* 0x008fe400000010ff */
[----:B------:R-:W-:Y:S02]  /*13db0*/  LOP3.LUT R0, R0, 0xff00ff, RZ, 0xc0, !PT ;  /* 0x00ff00ff00007812 */ /* 0x000fe400078ec0ff */
[----:B------:R3:W-:Y:S01]  /*13dc0*/  @!P5 STL.S16 [R1+0x50], R169 ;  /* 0x000050a90100d387 */ /* 0x0007e20000100600 */
[C---:B------:R-:W-:Y:S02]  /*13dd0*/  PRMT R146, R147.reuse, 0x7632, R146 ;  /* 0x0000763293927816 */ /* 0x040fe40000000092 */
[--C-:B------:R-:W-:Y:S02]  /*13de0*/  HSET2.LE.AND R110, R110, R200.reuse, PT ;  /* 0x000000c86e6e7233 */ /* 0x100fe40003803000 */
[----:B------:R-:W-:Y:S02]  /*13df0*/  HSET2.LE.AND R111, R0, R200, PT ;  /* 0x000000c8006f7233 */ /* 0x000fe40003803000 */
[----:B------:R-:W-:Y:S02]  /*13e00*/  PRMT R0, R147, 0x5410, R146 ;  /* 0x0000541093007816 */ /* 0x000fe40000000092 */
[----:B------:R-:W-:Y:S02]  /*13e10*/  PRMT R139, R163, 0x7610, R139 ;  /* 0x00007610a38b7816 */ /* 0x000fe4000000008b */
[----:B------:R-:W-:Y:S02]  /*13e20*/  LOP3.LUT R110, R0, R110, RZ, 0xc0, !PT ;  /* 0x0000006e006e7212 */ /* 0x000fe400078ec0ff */
[----:B------:R-:W-:Y:S02]  /*13e30*/  PRMT R0, R145, 0x5410, R144 ;  /* 0x0000541091007816 */ /* 0x000fe40000000090 */
[----:B------:R-:W-:Y:S02]  /*13e40*/  @!P4 PRMT R159, R139, 0x5410, RZ ;  /* 0x000054108b9fc816 */ /* 0x000fe400000000ff */
[----:B------:R-:W-:Y:S02]  /*13e50*/  LOP3.LUT R111, R0, R111, RZ, 0xc0, !PT ;  /* 0x0000006f006f7212 */ /* 0x000fe400078ec0ff */
[----:B------:R-:W-:Y:S02]  /*13e60*/  PRMT R0, R169, 0x7610, R0 ;  /* 0x00007610a9007816 */ /* 0x000fe40000000000 */
[----:B-----5:R-:W-:Y:S02]  /*13e70*/  F2FP.BF16.F32.PACK_AB R143, R203, R206 ;  /* 0x000000cecb8f723e */ /* 0x020fe400000010ff */
[----:B------:R-:W-:Y:S02]  /*13e80*/  @!P5 PRMT R141, R0, 0x5410, RZ ;  /* 0x00005410008dd816 */ /* 0x000fe400000000ff */
[----:B------:R2:W5:Y:S01]  /*13e90*/  LDL.S16 R0, [R1+0x30] ;  /* 0x0000300001007983 */ /* 0x0005620000100600 */
[----:B------:R-:W-:Y:S02]  /*13ea0*/  ISETP.LE.U32.AND P5, PT, R209, UR7, PT ;  /* 0x00000007d1007c0c */ /* 0x000fe4000bfa3070 */
[----:B---3--:R-:W-:Y:S01]  /*13eb0*/  PRMT R169, R124, 0x7773, RZ ;  /* 0x000077737ca97816 */ /* 0x008fe200000000ff */
[----:B------:R3:W-:Y:S01]  /*13ec0*/  STG.E.U16 desc[UR26][R166.64], R141 ;  /* 0x0000008da6007986 */ /* 0x0007e2000c10151a */
[C---:B-1----:R-:W-:Y:S08]  /*13ed0*/  HMMA.16816.F32.BF16 R4, R108.reuse, R112, R4 ;  /* 0x000000706c04723c */ /* 0x042ff00000041804 */
[C---:B------:R-:W-:Y:S01]  /*13ee0*/  HMMA.16816.F32.BF16 R8, R108.reuse, R114, R8 ;  /* 0x000000726c08723c */ /* 0x040fe20000041808 */
[----:B------:R-:W1:Y:S07]  /*13ef0*/  LDSM.16.MT88.4 R112, [R158+0x1000] ;  /* 0x001000009e70783b */ /* 0x000e6e0000004200 */
[C---:B------:R-:W-:Y:S08]  /*13f00*/  HMMA.16816.F32.BF16 R12, R108.reuse, R116, R12 ;  /* 0x000000746c0c723c */ /* 0x040ff0000004180c */
[C---:B------:R-:W-:Y:S01]  /*13f10*/  HMMA.16816.F32.BF16 R16, R108.reuse, R118, R16 ;  /* 0x000000766c10723c */ /* 0x040fe20000041810 */
[----:B------:R-:W4:Y:S02]  /*13f20*/  LDSM.16.MT88.4 R116, [R186+0xf000] ;  /* 0x00f00000ba74783b */ /* 0x000f240000004200 */
[----:B---3--:R-:W-:Y:S04]  /*13f30*/  F2FP.BF16.F32.PACK_AB R141, R171, R172 ;  /* 0x000000acab8d723e */ /* 0x008fe800000010ff */
[----:B------:R-:W-:Y:S01]  /*13f40*/  PRMT R140, R141, 0x7632, R140 ;  /* 0x000076328d8c7816 */ /* 0x000fe2000000008c */
[C---:B------:R-:W-:Y:S08]  /*13f50*/  HMMA.16816.F32.BF16 R20, R108.reuse, R104, R20 ;  /* 0x000000686c14723c */ /* 0x040ff00000041814 */
[C---:B------:R-:W-:Y:S01]  /*13f60*/  HMMA.16816.F32.BF16 R24, R108.reuse, R106, R24 ;  /* 0x0000006a6c18723c */ /* 0x040fe20000041818 */
[----:B------:R-:W3:Y:S07]  /*13f70*/  LDSM.16.MT88.4 R104, [R101+0x3000] ;  /* 0x003000006568783b */ /* 0x000eee0000004200 */
[C---:B-1----:R-:W-:Y:S08]  /*13f80*/  HMMA.16816.F32.BF16 R28, R108.reuse, R112, R28 ;  /* 0x000000706c1c723c */ /* 0x042ff0000004181c */
[C---:B------:R-:W-:Y:S01]  /*13f90*/  HMMA.16816.F32.BF16 R32, R108.reuse, R114, R32 ;  /* 0x000000726c20723c */ /* 0x040fe20000041820 */
[----:B------:R-:W1:Y:S07]  /*13fa0*/  LDSM.16.MT88.4 R112, [R158+0x3000] ;  /* 0x003000009e70783b */ /* 0x000e6e0000004200 */
[C---:B------:R-:W-:Y:S08]  /*13fb0*/  HMMA.16816.F32.BF16 R36, R108.reuse, R120, R36 ;  /* 0x000000786c24723c */ /* 0x040ff00000041824 */
[C---:B------:R-:W-:Y:S08]  /*13fc0*/  HMMA.16816.F32.BF16 R40, R108.reuse, R122, R40 ;  /* 0x0000007a6c28723c */ /* 0x040ff00000041828 */
[C---:B----4-:R-:W-:Y:S08]  /*13fd0*/  HMMA.16816.F32.BF16 R44, R108.reuse, R116, R44 ;  /* 0x000000746c2c723c */ /* 0x050ff0000004182c */
[C---:B------:R-:W-:Y:S08]  /*13fe0*/  HMMA.16816.F32.BF16 R48, R108.reuse, R118, R48 ;  /* 0x000000766c30723c */ /* 0x040ff00000041830 */
[C---:B---3--:R-:W-:Y:S08]  /*13ff0*/  HMMA.16816.F32.BF16 R52, R108.reuse, R104, R52 ;  /* 0x000000686c34723c */ /* 0x048ff00000041834 */
[C---:B------:R-:W-:Y:S01]  /*14000*/  HMMA.16816.F32.BF16 R56, R108.reuse, R106, R56 ;  /* 0x0000006a6c38723c */ /* 0x040fe20000041838 */
[----:B------:R-:W-:Y:S07]  /*14010*/  LDSM.16.MT88.4 R104, [R186+0x11000] ;  /* 0x01100000ba68783b */ /* 0x000fee0000004200 */
[C---:B-1----:R-:W-:Y:S08]  /*14020*/  HMMA.16816.F32.BF16 R60, R108.reuse, R112, R60 ;  /* 0x000000706c3c723c */ /* 0x042ff0000004183c */
[C---:B------:R-:W-:Y:S01]  /*14030*/  HMMA.16816.F32.BF16 R64, R108.reuse, R114, R64 ;  /* 0x000000726c40723c */ /* 0x040fe20000041840 */
[----:B------:R-:W-:Y:S02]  /*14040*/  LDSM.16.MT88.4 R112, [R101+0x5000] ;  /* 0x005000006570783b */ /* 0x000fe40000004200 */
[----:B------:R-:W-:Y:S06]  /*14050*/  @!P5 HFMA2.BF16_V2 R136, -RZ.H0_H0, RZ.H0_H0, -R142.H0_H0 ;  /* 0x200000ffff88d231 */ /* 0x000fec000034098e */
[----:B------:R1:W-:Y:S01]  /*14060*/  @!P5 STL.S16 [R1+0x4c], R136 ;  /* 0x00004c880100d387 */ /* 0x0003e20000100600 */
[----:B------:R-:W-:Y:S04]  /*14070*/  PRMT R120, R136, 0x7610, R120 ;  /* 0x0000761088787816 */ /* 0x000fe80000000078 */
[----:B------:R-:W-:Y:S02]  /*14080*/  @!P5 PRMT R142, R120, 0x5410, RZ ;  /* 0x00005410788ed816 */ /* 0x000fe400000000ff */
[----:B------:R-:W3:Y:S01]  /*14090*/  LDSM.16.MT88.4 R120, [R184+0x11000] ;  /* 0x01100000b878783b */ /* 0x000ee20000004200 */
[----:B------:R-:W-:Y:S07]  /*140a0*/  ISETP.GT.U32.AND P5, PT, R215, UR7, PT ;  /* 0x00000007d7007c0c */ /* 0x000fee000bfa4070 */
[----:B------:R4:W-:Y:S04]  /*140b0*/  STG.E.U16 desc[UR26][R166.64+0x2], R142 ;  /* 0x0000028ea6007986 */ /* 0x0009e8000c10151a */
[----:B------:R-:W-:Y:S02]  /*140c0*/  STG.E.U16 desc[UR26][R164.64+0x10], R159 ;  /* 0x0000109fa4007986 */ /* 0x000fe4000c10151a */
[----:B------:R-:W-:Y:S02]  /*140d0*/  @P5 HFMA2.BF16_V2 R138, -RZ.H0_H0, RZ.H0_H0, -R160.H0_H0 ;  /* 0x200000ffff8a5231 */ /* 0x000fe400003409a0 */
[----:B-1----:R1:W5:Y:S03]  /*140e0*/  LDL.S16 R136, [R1+0x38] ;  /* 0x0000380001887983 */ /* 0x0023660000100600 */
[----:B------:R-:W-:Y:S01]  /*140f0*/  PRMT R117, R138, 0x7610, R117 ;  /* 0x000076108a757816 */ /* 0x000fe20000000075 */
[----:B------:R1:W-:Y:S01]  /*14100*/  @!P4 STL.S16 [R1+0x48], R163 ;  /* 0x000048a30100c387 */ /* 0x0003e20000100600 */
[----:B------:R-:W-:Y:S02]  /*14110*/  ISETP.GT.U32.AND P4, PT, R217, UR7, PT ;  /* 0x00000007d9007c0c */ /* 0x000fe4000bf84070 */
[----:B------:R-:W-:Y:S01]  /*14120*/  @P5 PRMT R160, R117, 0x5410, RZ ;  /* 0x0000541075a05816 */ /* 0x000fe200000000ff */
[----:B------:R-:W-:Y:S01]  /*14130*/  @P5 STL.S16 [R1+0x40], R138 ;  /* 0x0000408a01005387 */ /* 0x000fe20000100600 */
[----:B------:R-:W-:Y:S03]  /*14140*/  ISETP.GT.U32.AND P5, PT, R220, UR7, PT ;  /* 0x00000007dc007c0c */ /* 0x000fe6000bfa4070 */
[----:B------:R2:W-:Y:S01]  /*14150*/  STG.E.U16 desc[UR26][R164.64+0x12], R160 ;  /* 0x000012a0a4007986 */ /* 0x0005e2000c10151a */
[----:B----4-:R-:W-:Y:S01]  /*14160*/  PRMT R142, R143, 0x7632, R142 ;  /* 0x000076328f8e7816 */ /* 0x010fe2000000008e */
[C---:B---3--:R-:W-:Y:S03]  /*14170*/  HMMA.16816.F32.BF16 R68, R108.reuse, R120, R68 ;  /* 0x000000786c44723c */ /* 0x048fe60000041844 */
[----:B-1----:R-:W-:Y:S01]  /*14180*/  LOP3.LUT R163, R128, 0xff, RZ, 0xc0, !PT ;  /* 0x000000ff80a37812 */ /* 0x002fe200078ec0ff */
[----:B--2---:R-:W-:Y:S04]  /*14190*/  @P4 HFMA2.BF16_V2 R137, -RZ.H0_H0, RZ.H0_H0, -R161.H0_H0 ;  /* 0x200000ffff894231 */ /* 0x004fe800003409a1 */
[C---:B------:R-:W-:Y:S01]  /*141a0*/  HMMA.16816.F32.BF16 R72, R108.reuse, R122, R72 ;  /* 0x0000007a6c48723c */ /* 0x040fe20000041848 */
[----:B------:R-:W-:Y:S02]  /*141b0*/  @P4 STL.S16 [R1+0x3c], R137 ;  /* 0x00003c8901004387 */ /* 0x000fe40000100600 */
[----:B------:R-:W-:Y:S05]  /*141c0*/  PRMT R102, R137, 0x7610, R102 ;  /* 0x0000761089667816 */ /* 0x000fea0000000066 */
[C---:B------:R-:W-:Y:S03]  /*141d0*/  HMMA.16816.F32.BF16 R76, R108.reuse, R104, R76 ;  /* 0x000000686c4c723c */ /* 0x040fe6000004184c */
[----:B------:R-:W-:Y:S01]  /*141e0*/  @P4 PRMT R161, R102, 0x5410, RZ ;  /* 0x0000541066a14816 */ /* 0x000fe200000000ff */
[----:B------:R-:W-:Y:S01]  /*141f0*/  FADD.FTZ R102, R225, R2 ;  /* 0x00000002e1667221 */ /* 0x000fe20000010000 */
[----:B------:R-:W-:Y:S01]  /*14200*/  ISETP.LE.U32.AND P4, PT, R131, UR7, PT ;  /* 0x0000000783007c0c */ /* 0x000fe2000bf83070 */
[----:B------:R-:W-:Y:S01]  /*14210*/  FADD.FTZ R2, R168, R126 ;  /* 0x0000007ea8027221 */ /* 0x000fe20000010000 */
[----:B------:R-:W-:Y:S01]  /*14220*/  PRMT R105, R128, 0x7632, R105 ;  /* 0x0000763280697816 */ /* 0x000fe20000000069 */
[----:B------:R1:W-:Y:S01]  /*14230*/  STG.E.U16 desc[UR26][R166.64+0x12], R161 ;  /* 0x000012a1a6007986 */ /* 0x0003e2000c10151a */
[C---:B------:R-:W-:Y:S03]  /*14240*/  HMMA.16816.F32.BF16 R80, R108.reuse, R106, R80 ;  /* 0x0000006a6c50723c */ /* 0x040fe60000041850 */
[----:B------:R-:W-:Y:S01]  /*14250*/  FADD.FTZ R120, R224, R2 ;  /* 0x00000002e0787221 */ /* 0x000fe20000010000 */
[----:B------:R-:W-:Y:S02]  /*14260*/  LOP3.LUT R159, R105, 0xff, RZ, 0xc0, !PT ;  /* 0x000000ff699f7812 */ /* 0x000fe400078ec0ff */
[----:B------:R-:W-:Y:S01]  /*14270*/  PRMT R168, R124, 0x7771, RZ ;  /* 0x000077717ca87816 */ /* 0x000fe200000000ff */
[----:B------:R-:W-:Y:S01]  /*14280*/  FADD.FTZ R106, R223, R120 ;  /* 0x00000078df6a7221 */ /* 0x000fe20000010000 */
[C---:B------:R-:W-:Y:S03]  /*14290*/  HMMA.16816.F32.BF16 R84, R108.reuse, R112, R84 ;  /* 0x000000706c54723c */ /* 0x040fe60000041854 */
[----:B------:R-:W-:Y:S02]  /*142a0*/  LOP3.LUT R160, R129, 0xff, RZ, 0xc0, !PT ;  /* 0x000000ff81a07812 */ /* 0x000fe400078ec0ff */
[----:B------:R-:W-:Y:S02]  /*142b0*/  F2FP.BF16.F32.PACK_AB R2, R187, R188 ;  /* 0x000000bcbb02723e */ /* 0x000fe400000010ff */
[----:B------:R-:W-:Y:S01]  /*142c0*/  PRMT R138, R160, 0x5410, R168 ;  /* 0x00005410a08a7816 */ /* 0x000fe200000000a8 */
[C---:B------:R-:W-:Y:S04]  /*142d0*/  HMMA.16816.F32.BF16 R88, R108.reuse, R114, R88 ;  /* 0x000000726c58723c */ /* 0x040fe80000041858 */
[----:B------:R-:W-:Y:S01]  /*142e0*/  HSET2.LE.AND R138, R138, R200, PT ;  /* 0x000000c88a8a7233 */ /* 0x000fe20003803000 */
[----:B-----5:R-:W-:Y:S01]  /*142f0*/  @P5 HFMA2.BF16_V2 R0, -RZ.H0_H0, RZ.H0_H0, -R162.H0_H0 ;  /* 0x200000ffff005231 */ /* 0x020fe200003409a2 */
[----:B-1----:R-:W-:Y:S02]  /*14300*/  SHF.R.U32.HI R161, RZ, 0x18, R128 ;  /* 0x00000018ffa17819 */ /* 0x002fe40000011680 */
[----:B------:R-:W-:Y:S02]  /*14310*/  LDSM.16.MT88.4 R128, [R101+0x1800] ;  /* 0x001800006580783b */ /* 0x000fe40000004200 */
[----:B------:R-:W-:Y:S02]  /*14320*/  PRMT R116, R0, 0x7610, R116 ;  /* 0x0000761000747816 */ /* 0x000fe40000000074 */
[----:B------:R-:W-:Y:S02]  /*14330*/  PRMT R137, R159, 0x5410, R161 ;  /* 0x000054109f897816 */ /* 0x000fe400000000a1 */
[----:B------:R-:W-:Y:S02]  /*14340*/  @P5 PRMT R162, R116, 0x5410, RZ ;  /* 0x0000541074a25816 */ /* 0x000fe400000000ff */
[----:B------:R-:W1:Y:S01]  /*14350*/  LDSM.16.MT88.4 R116, [R158+0x5000] ;  /* 0x005000009e74783b */ /* 0x000e620000004200 */
[----:B------:R-:W-:Y:S07]  /*14360*/  HSET2.LE.AND R137, R137, R200, PT ;  /* 0x000000c889897233 */ /* 0x000fee0003803000 */
[----:B------:R2:W-:Y:S04]  /*14370*/  @P5 STL.S16 [R1+0x30], R0 ;  /* 0x0000300001005387 */ /* 0x0005e80000100600 */
[----:B------:R3:W-:Y:S01]  /*14380*/  STG.E.U16 desc[UR26][R166.64+0x10], R162 ;  /* 0x000010a2a6007986 */ /* 0x0007e2000c10151a */
[----:B--2---:R-:W-:Y:S04]  /*14390*/  LOP3.LUT R0, R125, 0xffff, RZ, 0xc0, !PT ;  /* 0x0000ffff7d007812 */ /* 0x004fe800078ec0ff */
[----:B------:R-:W-:Y:S01]  /*143a0*/  ISETP.LE.U32.AND P5, PT, R0, UR7, PT ;  /* 0x0000000700007c0c */ /* 0x000fe2000bfa3070 */
[----:B---3--:R-:W-:Y:S01]  /*143b0*/  FADD.FTZ R162, R226, R106 ;  /* 0x0000006ae2a27221 */ /* 0x008fe20000010000 */
[C---:B-1----:R-:W-:Y:S08]  /*143c0*/  HMMA.16816.F32.BF16 R92, R108.reuse, R116, R92 ;  /* 0x000000746c5c723c */ /* 0x042ff0000004185c */
[----:B------:R-:W-:Y:S03]  /*143d0*/  HMMA.16816.F32.BF16 R96, R108, R118, R96 ;  /* 0x000000766c60723c */ /* 0x000fe60000041860 */
[----:B------:R-:W-:Y:S05]  /*143e0*/  @!P4 HFMA2.BF16_V2 R136, -RZ.H0_H0, RZ.H0_H0, -R132.H0_H0 ;  /* 0x200000ffff88c231 */ /* 0x000fea0000340984 */
[----:B------:R1:W-:Y:S01]  /*143f0*/  @!P4 STL.S16 [R1+0x38], R136 ;  /* 0x000038880100c387 */ /* 0x0003e20000100600 */
[----:B------:R-:W-:Y:S03]  /*14400*/  PRMT R0, R136, 0x7610, R0 ;  /* 0x0000761088007816 */ /* 0x000fe60000000000 */
[----:B------:R3:W2:Y:S01]  /*14410*/  LDL.S16 R121, [R1+0x28] ;  /* 0x0000280001797983 */ /* 0x0006a20000100600 */
[----:B------:R-:W-:Y:S01]  /*14420*/  @!P4 PRMT R132, R0, 0x5410, RZ ;  /* 0x000054100084c816 */ /* 0x000fe200000000ff */
[--C-:B------:R-:W-:Y:S01]  /*14430*/  FADD.FTZ R0, R229, R102.reuse ;  /* 0x00000066e5007221 */ /* 0x100fe20000010000 */
[----:B------:R-:W-:Y:S01]  /*14440*/  ISETP.LE.U32.AND P4, PT, R135, UR7, PT ;  /* 0x0000000787007c0c */ /* 0x000fe2000bf83070 */
[----:B------:R3:W4:Y:S01]  /*14450*/  LDL.S16 R209, [R1+0x24] ;  /* 0x0000240001d17983 */ /* 0x0007220000100600 */
[----:B------:R-:W-:Y:S01]  /*14460*/  PRMT R102, R103, 0x7632, R102 ;  /* 0x0000763267667816 */ /* 0x000fe20000000066 */
[--C-:B------:R-:W-:Y:S01]  /*14470*/  FADD.FTZ R104, R227, R0.reuse ;  /* 0x00000000e3687221 */ /* 0x100fe20000010000 */
[----:B------:R-:W-:Y:S01]  /*14480*/  PRMT R0, R2, 0x7632, R0 ;  /* 0x0000763202007816 */ /* 0x000fe20000000000 */
[----:B------:R3:W5:Y:S02]  /*14490*/  LDL.S16 R225, [R1+0x1c] ;  /* 0x00001c0001e17983 */ /* 0x0007640000100600 */
[----:B------:R-:W-:Y:S02]  /*144a0*/  @!P5 HFMA2.BF16_V2 R248, -RZ.H0_H0, RZ.H0_H0, -R102.H0_H0 ;  /* 0x200000fffff8d231 */ /* 0x000fe40000340966 */
[----:B------:R-:W-:Y:S01]  /*144b0*/  FADD.FTZ R177, R228, R104 ;  /* 0x00000068e4b17221 */ /* 0x000fe20000010000 */
[----:B------:R3:W3:Y:S01]  /*144c0*/  LDL.S16 R220, [R1+0x2c] ;  /* 0x00002c0001dc7983 */ /* 0x0006e20000100600 */
[----:B------:R-:W-:Y:S02]  /*144d0*/  PRMT R104, R103, 0x5410, R102 ;  /* 0x0000541067687816 */ /* 0x000fe40000000066 */
[----:B------:R-:W-:Y:S01]  /*144e0*/  @!P5 PRMT R102, R248, 0x5410, RZ ;  /* 0x00005410f866d816 */ /* 0x000fe200000000ff */
[----:B------:R2:W5:Y:S01]  /*144f0*/  LDL.S16 R218, [R1+0x20] ;  /* 0x0000200001da7983 */ /* 0x0005620000100600 */
[----:B------:R-:W-:Y:S03]  /*14500*/  ISETP.GT.U32.AND P5, PT, R170, UR7, PT ;  /* 0x00000007aa007c0c */ /* 0x000fe6000bfa4070 */
[----:B------:R-:W-:Y:S01]  /*14510*/  STG.E.U16 desc[UR26][R164.64+0x20], R132 ;  /* 0x00002084a4007986 */ /* 0x000fe2000c10151a */
[----:B-1----:R-:W-:Y:S03]  /*14520*/  PRMT R136, R163, 0x5410, R125 ;  /* 0x00005410a3887816 */ /* 0x002fe6000000007d */
[----:B------:R-:W-:Y:S02]  /*14530*/  LDSM.16.MT88.4 R124, [R186+0xd800] ;  /* 0x00d80000ba7c783b */ /* 0x000fe40000004200 */
[--C-:B------:R-:W-:Y:S04]  /*14540*/  HSET2.LE.AND R136, R136, R200.reuse, PT ;  /* 0x000000c888887233 */ /* 0x100fe80003803000 */
[----:B------:R-:W-:Y:S01]  /*14550*/  @P5 HFMA2.BF16_V2 R245, -RZ.H0_H0, RZ.H0_H0, -R141.H0_H0 ;  /* 0x200000fffff55231 */ /* 0x000fe2000034098d */
[----:B------:R-:W-:Y:S02]  /*14560*/  LOP3.LUT R136, R104, R136, RZ, 0xc0, !PT ;  /* 0x0000008868887212 */ /* 0x000fe400078ec0ff */
[----:B------:R-:W-:Y:S04]  /*14570*/  PRMT R104, R170, 0x5410, R169 ;  /* 0x00005410aa687816 */ /* 0x000fe800000000a9 */
[----:B------:R-:W-:Y:S02]  /*14580*/  LOP3.LUT R139, R104, 0xff00ff, RZ, 0xc0, !PT ;  /* 0x00ff00ff688b7812 */ /* 0x000fe400078ec0ff */
[----:B------:R-:W-:Y:S03]  /*14590*/  PRMT R104, R143, 0x5410, R142 ;  /* 0x000054108f687816 */ /* 0x000fe6000000008e */
[----:B------:R-:W-:Y:S02]  /*145a0*/  HSET2.LE.AND R139, R139, R200, PT ;  /* 0x000000c88b8b7233 */ /* 0x000fe40003803000 */
[----:B------:R-:W-:Y:S02]  /*145b0*/  LOP3.LUT R137, R104, R137, RZ, 0xc0, !PT ;  /* 0x0000008968897212 */ /* 0x000fe400078ec0ff */
[----:B------:R-:W-:Y:S04]  /*145c0*/  PRMT R104, R2, 0x5410, R0 ;  /* 0x0000541002687816 */ /* 0x000fe80000000000 */
[----:B------:R-:W-:Y:S02]  /*145d0*/  LOP3.LUT R138, R104, R138, RZ, 0xc0, !PT ;  /* 0x0000008a688a7212 */ /* 0x000fe400078ec0ff */
[----:B------:R-:W-:Y:S02]  /*145e0*/  PRMT R104, R141, 0x5410, R140 ;  /* 0x000054108d687816 */ /* 0x000fe4000000008c */
[----:B------:R-:W-:Y:S02]  /*145f0*/  @P5 PRMT R141, R245, 0x5410, RZ ;  /* 0x00005410f58d5816 */ /* 0x000fe400000000ff */
[----:B------:R-:W-:Y:S01]  /*14600*/  LOP3.LUT R139, R104, R139, RZ, 0xc0, !PT ;  /* 0x0000008b688b7212 */ /* 0x000fe200078ec0ff */
[----:B--2---:R-:W-:Y:S02]  /*14610*/  @!P6 HFMA2.BF16_V2 R121, -RZ.H0_H0, RZ.H0_H0, -R133.H0_H0 ;  /* 0x200000ffff79e231 */ /* 0x004fe40000340985 */
[----:B----4-:R-:W-:Y:S03]  /*14620*/  @!P4 HFMA2.BF16_V2 R209, -RZ.H0_H0, RZ.H0_H0, -R157.H0_H0 ;  /* 0x200000ffffd1c231 */ /* 0x010fe6000034099d */
[----:B------:R-:W-:Y:S01]  /*14630*/  @!P6 STL.S16 [R1+0x28], R121 ;  /* 0x000028790100e387 */ /* 0x000fe20000100600 */
[----:B------:R-:W-:Y:S03]  /*14640*/  PRMT R107, R121, 0x7610, R107 ;  /* 0x00007610796b7816 */ /* 0x000fe6000000006b */
[----:B------:R-:W1:Y:S01]  /*14650*/  LDSM.16.MT88.4 R120, [R184+0xd800] ;  /* 0x00d80000b878783b */ /* 0x000e620000004200 */
[----:B------:R-:W-:Y:S02]  /*14660*/  @!P6 PRMT R133, R107, 0x5410, RZ ;  /* 0x000054106b85e816 */ /* 0x000fe400000000ff */
[----:B------:R-:W-:Y:S01]  /*14670*/  ISETP.LE.U32.AND P6, PT, R181, UR7, PT ;  /* 0x00000007b5007c0c */ /* 0x000fe2000bfc3070 */
[----:B---3--:R-:W-:Y:S04]  /*14680*/  @!P1 HFMA2.BF16_V2 R220, -RZ.H0_H0, RZ.H0_H0, -R154.H0_H0 ;  /* 0x200000ffffdc9231 */ /* 0x008fe8000034099a */
[----:B------:R3:W2:Y:S04]  /*14690*/  LDL.S16 R217, [R1+0x18] ;  /* 0x0000180001d97983 */ /* 0x0006a80000100600 */
[----:B------:R3:W4:Y:S04]  /*146a0*/  LDL.S16 R215, [R1+0x14] ;  /* 0x0000140001d77983 */ /* 0x0007280000100600 */
[----:B------:R3:W3:Y:S01]  /*146b0*/  LDL.S16 R213, [R1+0xc] ;  /* 0x00000c0001d57983 */ /* 0x0006e20000100600 */
[----:B-----5:R-:W-:Y:S03]  /*146c0*/  @!P6 HFMA2.BF16_V2 R225, -RZ.H0_H0, RZ.H0_H0, -R156.H0_H0 ;  /* 0x200000ffffe1e231 */ /* 0x020fe6000034099c */
[----:B------:R5:W-:Y:S04]  /*146d0*/  @!P4 STL.S16 [R1+0x24], R209 ;  /* 0x000024d10100c387 */ /* 0x000be80000100600 */
[----:B------:R2:W3:Y:S04]  /*146e0*/  LDL.S16 R181, [R1+0x4] ;  /* 0x0000040001b57983 */ /* 0x0004e80000100600 */
[----:B------:R-:W-:Y:S04]  /*146f0*/  STG.E.U16 desc[UR26][R164.64+0x22], R133 ;  /* 0x00002285a4007986 */ /* 0x000fe8000c10151a */
[----:B------:R-:W5:Y:S01]  /*14700*/  LDSM.16.MT88.4 R132, [R158+0x1800] ;  /* 0x001800009e84783b */ /* 0x000f620000004200 */
[C---:B-1----:R-:W-:Y:S07]  /*14710*/  HMMA.16816.F32.BF16 R104, R136.reuse, R120, R4 ;  /* 0x000000788868723c */ /* 0x042fee0000041804 */
[----:B------:R-:W1:Y:S01]  /*14720*/  LDSM.16.MT88.4 R4, [R184+0xf800] ;  /* 0x00f80000b804783b */ /* 0x000e620000004200 */
[C---:B------:R-:W-:Y:S03]  /*14730*/  HMMA.16816.F32.BF16 R108, R136.reuse, R122, R8 ;  /* 0x0000007a886c723c */ /* 0x040fe60000041808 */
[----:B------:R-:W-:Y:S04]  /*14740*/  PRMT R8, R209, 0x7610, R8 ;  /* 0x00007610d1087816 */ /* 0x000fe80000000008 */
[----:B-----5:R1:W5:Y:S01]  /*14750*/  LDL.S16 R209, [R1+0x10] ;  /* 0x0000100001d17983 */ /* 0x0203620000100600 */
[----:B------:R-:W-:Y:S01]  /*14760*/  @!P4 PRMT R157, R8, 0x5410, RZ ;  /* 0x00005410089dc816 */ /* 0x000fe200000000ff */
[C---:B------:R-:W-:Y:S02]  /*14770*/  HMMA.16816.F32.BF16 R112, R136.reuse, R124, R12 ;  /* 0x0000007c8870723c */ /* 0x040fe4000004180c */
[----:B------:R-:W1:Y:S01]  /*14780*/  LDSM.16.MT88.4 R8, [R186+0xf800] ;  /* 0x00f80000ba08783b */ /* 0x000e620000004200 */
[----:B------:R-:W-:Y:S02]  /*14790*/  ISETP.GT.U32.AND P4, PT, R182, UR7, PT ;  /* 0x00000007b6007c0c */ /* 0x000fe4000bf84070 */
[----:B------:R-:W-:Y:S02]  /*147a0*/  PRMT R14, R225, 0x7610, R14 ;  /* 0x00007610e10e7816 */ /* 0x000fe4000000000e */
[----:B------:R-:W-:Y:S01]  /*147b0*/  PRMT R13, R220, 0x7610, R13 ;  /* 0x00007610dc0d7816 */ /* 0x000fe2000000000d */
[C---:B------:R-:W-:Y:S02]  /*147c0*/  HMMA.16816.F32.BF16 R116, R136.reuse, R126, R16 ;  /* 0x0000007e8874723c */ /* 0x040fe40000041810 */
[----:B------:R-:W-:Y:S01]  /*147d0*/  STG.E.U16 desc[UR26][R166.64+0x20], R157 ;  /* 0x0000209da6007986 */ /* 0x000fe2000c10151a */
[----:B------:R-:W-:Y:S03]  /*147e0*/  @!P6 PRMT R156, R14, 0x5410, RZ ;  /* 0x000054100e9ce816 */ /* 0x000fe600000000ff */
[----:B------:R-:W-:Y:S01]  /*147f0*/  @!P6 STL.S16 [R1+0x1c], R225 ;  /* 0x00001ce10100e387 */ /* 0x000fe20000100600 */
[----:B------:R-:W-:Y:S01]  /*14800*/  ISETP.GT.U32.AND P6, PT, R183, UR7, PT ;  /* 0x00000007b7007c0c */ /* 0x000fe2000bfc4070 */
[C---:B------:R-:W-:Y:S02]  /*14810*/  HMMA.16816.F32.BF16 R120, R136.reuse, R128, R20 ;  /* 0x000000808878723c */ /* 0x040fe40000041814 */
[----:B------:R-:W-:Y:S01]  /*14820*/  STG.E.U16 desc[UR26][R166.64+0x22], R156 ;  /* 0x0000229ca6007986 */ /* 0x000fe2000c10151a */
[----:B------:R-:W-:Y:S01]  /*14830*/  @P4 HFMA2.BF16_V2 R218, -RZ.H0_H0, RZ.H0_H0, -R153.H0_H0 ;  /* 0x200000ffffda4231 */ /* 0x000fe20000340999 */
[----:B------:R-:W-:Y:S02]  /*14840*/  @!P1 PRMT R154, R13, 0x5410, RZ ;  /* 0x000054100d9a9816 */ /* 0x000fe400000000ff */
[----:B------:R-:W-:Y:S01]  /*14850*/  @!P1 STL.S16 [R1+0x2c], R220 ;  /* 0x00002cdc01009387 */ /* 0x000fe20000100600 */
[----:B------:R-:W-:Y:S02]  /*14860*/  ISETP.GT.U32.AND P1, PT, R185, UR7, PT ;  /* 0x00000007b9007c0c */ /* 0x000fe4000bf24070 */
[----:B------:R-:W-:Y:S01]  /*14870*/  PRMT R12, R218, 0x7610, R12 ;  /* 0x00007610da0c7816 */ /* 0x000fe2000000000c */
[----:B------:R1:W5:Y:S01]  /*14880*/  LDL.S16 R22, [R1] ;  /* 0x0000000001167983 */ /* 0x0003620000100600 */
[C---:B------:R-:W-:Y:S03]  /*14890*/  HMMA.16816.F32.BF16 R124, R136.reuse, R130, R24 ;  /* 0x00000082887c723c */ /* 0x040fe60000041818 */
[----:B------:R2:W5:Y:S01]  /*148a0*/  LDL.S16 R20, [R1+0x8] ;  /* 0x0000080001147983 */ /* 0x0005620000100600 */
[----:B------:R-:W-:Y:S03]  /*148b0*/  @P4 PRMT R153, R12, 0x5410, RZ ;  /* 0x000054100c994816 */ /* 0x000fe600000000ff */
[----:B------:R-:W1:Y:S01]  /*148c0*/  LDSM.16.MT88.4 R12, [R101+0x3800] ;  /* 0x00380000650c783b */ /* 0x000e620000004200 */
[C---:B------:R-:W-:Y:S07]  /*148d0*/  HMMA.16816.F32.BF16 R128, R136.reuse, R132, R28 ;  /* 0x000000848880723c */ /* 0x040fee000004181c */
[----:B------:R-:W-:Y:S01]  /*148e0*/  STG.E.U16 desc[UR26][R164.64+0x30], R154 ;  /* 0x0000309aa4007986 */ /* 0x000fe2000c10151a */
[C---:B------:R-:W-:Y:S03]  /*148f0*/  HMMA.16816.F32.BF16 R132, R136.reuse, R134, R32 ;  /* 0x000000868884723c */ /* 0x040fe60000041820 */
[----:B------:R-:W-:Y:S01]  /*14900*/  @P4 STL.S16 [R1+0x20], R218 ;  /* 0x000020da01004387 */ /* 0x000fe20000100600 */
[----:B------:R-:W-:Y:S03]  /*14910*/  ISETP.LE.U32.AND P4, PT, R174, UR7, PT ;  /* 0x00000007ae007c0c */ /* 0x000fe6000bf83070 */
[----:B------:R-:W-:Y:S01]  /*14920*/  STG.E.U16 desc[UR26][R164.64+0x32], R153 ;  /* 0x00003299a4007986 */ /* 0x000fe2000c10151a */
[C---:B-1----:R-:W-:Y:S08]  /*14930*/  HMMA.16816.F32.BF16 R36, R136.reuse, R4, R36 ;  /* 0x000000048824723c */ /* 0x042ff00000041824 */
[C---:B------:R-:W-:Y:S08]  /*14940*/  HMMA.16816.F32.BF16 R40, R136.reuse, R6, R40 ;  /* 0x000000068828723c */ /* 0x040ff00000041828 */
[C---:B------:R-:W-:Y:S08]  /*14950*/  HMMA.16816.F32.BF16 R44, R136.reuse, R8, R44 ;  /* 0x00000008882c723c */ /* 0x040ff0000004182c */
[C---:B------:R-:W-:Y:S08]  /*14960*/  HMMA.16816.F32.BF16 R48, R136.reuse, R10, R48 ;  /* 0x0000000a8830723c */ /* 0x040ff00000041830 */
[C---:B------:R-:W-:Y:S08]  /*14970*/  HMMA.16816.F32.BF16 R52, R136.reuse, R12, R52 ;  /* 0x0000000c8834723c */ /* 0x040ff00000041834 */
[C---:B------:R-:W-:Y:S01]  /*14980*/  HMMA.16816.F32.BF16 R56, R136.reuse, R14, R56 ;  /* 0x0000000e8838723c */ /* 0x040fe20000041838 */
[----:B------:R1:W-:Y:S02]  /*14990*/  LDSM.16.MT88.4 R12, [R101+0x5800] ;  /* 0x00580000650c783b */ /* 0x0003e40000004200 */
[----:B-1----:R-:W-:Y:S02]  /*149a0*/  IMAD.MOV.U32 R101, RZ, RZ, R100 ;  /* 0x000000ffff657224 */ /* 0x002fe400078e0064 */
[----:B--2---:R-:W-:Y:S02]  /*149b0*/  @P6 HFMA2.BF16_V2 R217, -RZ.H0_H0, RZ.H0_H0, -R152.H0_H0 ;  /* 0x200000ffffd96231 */ /* 0x004fe40000340998 */
[----:B----4-:R-:W-:Y:S03]  /*149c0*/  @P1 HFMA2.BF16_V2 R215, -RZ.H0_H0, RZ.H0_H0, -R155.H0_H0 ;  /* 0x200000ffffd71231 */ /* 0x010fe6000034099b */
[----:B------:R-:W-:Y:S01]  /*149d0*/  @P6 STL.S16 [R1+0x18], R217 ;  /* 0x000018d901006387 */ /* 0x000fe20000100600 */
[----:B------:R-:W-:Y:S01]  /*149e0*/  PRMT R16, R217, 0x7610, R16 ;  /* 0x00007610d9107816 */ /* 0x000fe20000000010 */
[----:B---3--:R-:W-:Y:S02]  /*149f0*/  @!P4 HFMA2.BF16_V2 R213, -RZ.H0_H0, RZ.H0_H0, -R150.H0_H0 ;  /* 0x200000ffffd5c231 */ /* 0x008fe40000340996 */
[----:B------:R-:W-:Y:S01]  /*14a00*/  @P1 STL.S16 [R1+0x14], R215 ;  /* 0x000014d701001387 */ /* 0x000fe20000100600 */
[----:B------:R-:W-:Y:S02]  /*14a10*/  @P6 PRMT R152, R16, 0x5410, RZ ;  /* 0x0000541010986816 */ /* 0x000fe400000000ff */
[----:B------:R-:W-:Y:S01]  /*14a20*/  PRMT R24, R215, 0x7610, R24 ;  /* 0x00007610d7187816 */ /* 0x000fe20000000018 */
[----:B------:R-:W1:Y:S01]  /*14a30*/  LDSM.16.MT88.4 R16, [R158+0x3800] ;  /* 0x003800009e10783b */ /* 0x000e620000004200 */
[----:B------:R-:W-:Y:S02]  /*14a40*/  PRMT R23, R213, 0x7610, R23 ;  /* 0x00007610d5177816 */ /* 0x000fe40000000017 */
[----:B------:R-:W-:Y:S02]  /*14a50*/  ISETP.LE.U32.AND P6, PT, R175, UR7, PT ;  /* 0x00000007af007c0c */ /* 0x000fe4000bfc3070 */
[----:B------:R-:W-:Y:S02]  /*14a60*/  @P1 PRMT R155, R24, 0x5410, RZ ;  /* 0x00005410189b1816 */ /* 0x000fe400000000ff */
[----:B------:R-:W-:Y:S01]  /*14a70*/  @!P4 PRMT R150, R23, 0x5410, RZ ;  /* 0x000054101796c816 */ /* 0x000fe200000000ff */
[----:B------:R-:W-:Y:S01]  /*14a80*/  STG.E.U16 desc[UR26][R166.64+0x32], R152 ;  /* 0x00003298a6007986 */ /* 0x000fe2000c10151a */
[----:B------:R-:W-:Y:S03]  /*14a90*/  ISETP.LE.U32.AND P1, PT, R176, UR7, PT ;  /* 0x00000007b0007c0c */ /* 0x000fe6000bf23070 */
[----:B------:R-:W-:Y:S01]  /*14aa0*/  @!P4 STL.S16 [R1+0xc], R213 ;  /* 0x00000cd50100c387 */ /* 0x000fe20000100600 */
[----:B------:R-:W-:Y:S03]  /*14ab0*/  ISETP.LE.U32.AND P4, PT, R173, UR7, PT ;  /* 0x00000007ad007c0c */ /* 0x000fe6000bf83070 */
[----:B------:R-:W-:Y:S01]  /*14ac0*/  STG.E.U16 desc[UR26][R166.64+0x30], R155 ;  /* 0x0000309ba6007986 */ /* 0x000fe2000c10151a */
[----:B------:R-:W-:Y:S03]  /*14ad0*/  @!P6 HFMA2.BF16_V2 R181, -RZ.H0_H0, RZ.H0_H0, -R148.H0_H0 ;  /* 0x200000ffffb5e231 */ /* 0x000fe60000340994 */
[----:B------:R-:W-:Y:S02]  /*14ae0*/  STG.E.U16 desc[UR26][R164.64+0x40], R150 ;  /* 0x00004096a4007986 */ /* 0x000fe4000c10151a */
[----:B------:R-:W-:Y:S04]  /*14af0*/  PRMT R21, R181, 0x7610, R21 ;  /* 0x00007610b5157816 */ /* 0x000fe80000000015 */
[----:B------:R-:W-:Y:S01]  /*14b00*/  @!P6 PRMT R148, R21, 0x5410, RZ ;  /* 0x000054101594e816 */ /* 0x000fe200000000ff */
[----:B-----5:R-:W-:Y:S05]  /*14b10*/  @!P0 HFMA2.BF16_V2 R209, -RZ.H0_H0, RZ.H0_H0, -R149.H0_H0 ;  /* 0x200000ffffd18231 */ /* 0x020fea0000340995 */
[----:B------:R-:W-:Y:S01]  /*14b20*/  @!P0 STL.S16 [R1+0x10], R209 ;  /* 0x000010d101008387 */ /* 0x000fe20000100600 */
[----:B------:R-:W-:Y:S01]  /*14b30*/  PRMT R4, R209, 0x7610, R4 ;  /* 0x00007610d1047816 */ /* 0x000fe20000000004 */
[C---:B-1----:R-:W-:Y:S02]  /*14b40*/  HMMA.16816.F32.BF16 R60, R136.reuse, R16, R60 ;  /* 0x00000010883c723c */ /* 0x042fe4000004183c */
[----:B------:R-:W-:Y:S01]  /*14b50*/  @!P6 STL.S16 [R1+0x4], R181 ;  /* 0x000004b50100e387 */ /* 0x000fe20000100600 */
[----:B------:R-:W-:Y:S01]  /*14b60*/  @!P0 PRMT R149, R4, 0x5410, RZ ;  /* 0x0000541004958816 */ /* 0x000fe200000000ff */
[----:B------:R-:W-:Y:S02]  /*14b70*/  FADD.FTZ R16, R222, R177 ;  /* 0x000000b1de107221 */ /* 0x000fe40000010000 */
[----:B------:R-:W1:Y:S01]  /*14b80*/  LDSM.16.MT88.4 R4, [R184+0x11800] ;  /* 0x01180000b804783b */ /* 0x000e620000004200 */
[----:B------:R-:W-:Y:S01]  /*14b90*/  ISETP.GT.U32.AND P0, PT, R178, UR7, PT ;  /* 0x00000007b2007c0c */ /* 0x000fe2000bf04070 */
[----:B------:R-:W-:Y:S01]  /*14ba0*/  FADD.FTZ R17, R219, R162 ;  /* 0x000000a2db117221 */ /* 0x000fe20000010000 */
[----:B------:R-:W-:Y:S01]  /*14bb0*/  ISETP.GT.U32.AND P6, PT, R179, UR7, PT ;  /* 0x00000007b3007c0c */ /* 0x000fe2000bfc4070 */
[C---:B------:R-:W-:Y:S04]  /*14bc0*/  HMMA.16816.F32.BF16 R64, R136.reuse, R18, R64 ;  /* 0x000000128840723c */ /* 0x040fe80000041840 */
[----:B------:R-:W-:Y:S04]  /*14bd0*/  STG.E.U16 desc[UR26][R164.64+0x42], R149 ;  /* 0x00004295a4007986 */ /* 0x000fe8000c10151a */
[----:B------:R-:W-:Y:S02]  /*14be0*/  STG.E.U16 desc[UR26][R166.64+0x40], R148 ;  /* 0x00004094a6007986 */ /* 0x000fe4000c10151a */
[----:B------:R-:W-:Y:S02]  /*14bf0*/  @P0 HFMA2.BF16_V2 R252, -RZ.H0_H0, RZ.H0_H0, -R146.H0_H0 ;  /* 0x200000fffffc0231 */ /* 0x000fe40000340992 */
[----:B------:R-:W-:Y:S02]  /*14c00*/  @!P1 HFMA2.BF16_V2 R22, -RZ.H0_H0, RZ.H0_H0, -R151.H0_H0 ;  /* 0x200000ffff169231 */ /* 0x000fe40000340997 */
[----:B------:R-:W-:Y:S01]  /*14c10*/  @P6 HFMA2.BF16_V2 R251, -RZ.H0_H0, RZ.H0_H0, -R145.H0_H0 ;  /* 0x200000fffffb6231 */ /* 0x000fe20000340991 */
[----:B------:R-:W-:Y:S01]  /*14c20*/  @P0 PRMT R146, R252, 0x5410, RZ ;  /* 0x00005410fc920816 */ /* 0x000fe200000000ff */
[----:B------:R-:W-:Y:S01]  /*14c30*/  @!P4 HFMA2.BF16_V2 R20, -RZ.H0_H0, RZ.H0_H0, -R147.H0_H0 ;  /* 0x200000ffff14c231 */ /* 0x000fe20000340993 */
[----:B------:R-:W-:Y:S01]  /*14c40*/  @!P1 STL.S16 [R1], R22 ;  /* 0x0000001601009387 */ /* 0x000fe20000100600 */
[----:B------:R-:W-:Y:S02]  /*14c50*/  PRMT R9, R22, 0x7610, R9 ;  /* 0x0000761016097816 */ /* 0x000fe40000000009 */
[----:B------:R-:W-:Y:S01]  /*14c60*/  @P6 PRMT R145, R251, 0x5410, RZ ;  /* 0x00005410fb916816 */ /* 0x000fe200000000ff */
[----:B------:R-:W-:Y:S01]  /*14c70*/  @!P4 STL.S16 [R1+0x8], R20 ;  /* 0x000008140100c387 */ /* 0x000fe20000100600 */
[----:B------:R-:W-:Y:S02]  /*14c80*/  PRMT R8, R20, 0x7610, R8 ;  /* 0x0000761014087816 */ /* 0x000fe40000000008 */
[----:B------:R-:W-:Y:S02]  /*14c90*/  @!P1 PRMT R151, R9, 0x5410, RZ ;  /* 0x0000541009979816 */ /* 0x000fe400000000ff */
[----:B------:R-:W-:Y:S02]  /*14ca0*/  @!P4 PRMT R147, R8, 0x5410, RZ ;  /* 0x000054100893c816 */ /* 0x000fe400000000ff */
[----:B------:R-:W2:Y:S01]  /*14cb0*/  LDSM.16.MT88.4 R8, [R186+0x11800] ;  /* 0x01180000ba08783b */ /* 0x000ea20000004200 */
[----:B------:R-:W-:Y:S02]  /*14cc0*/  ISETP.GT.U32.AND P1, PT, R180, UR7, PT ;  /* 0x00000007b4007c0c */ /* 0x000fe4000bf24070 */
[----:B------:R-:W-:Y:S02]  /*14cd0*/  ISETP.LE.U32.AND P4, PT, R163, UR7, PT ;  /* 0x00000007a3007c0c */ /* 0x000fe4000bf83070 */
[----:B------:R-:W-:Y:S02]  /*14ce0*/  ISETP.LE.U32.AND P0, PT, R159, UR7, PT ;  /* 0x000000079f007c0c */ /* 0x000fe4000bf03070 */
[----:B------:R-:W-:Y:S01]  /*14cf0*/  ISETP.LE.U32.AND P6, PT, R161, UR7, PT ;  /* 0x00000007a1007c0c */ /* 0x000fe2000bfc3070 */
[----:B------:R-:W-:Y:S01]  /*14d00*/  STG.E.U16 desc[UR26][R166.64+0x42], R151 ;  /* 0x00004297a6007986 */ /* 0x000fe2000c10151a */
[C---:B-1----:R-:W-:Y:S03]  /*14d10*/  HMMA.16816.F32.BF16 R68, R136.reuse, R4, R68 ;  /* 0x000000048844723c */ /* 0x042fe60000041844 */
[----:B------:R-:W-:Y:S02]  /*14d20*/  STG.E.U16 desc[UR26][R164.64+0x50], R147 ;  /* 0x00005093a4007986 */ /* 0x000fe4000c10151a */
[----:B------:R-:W-:Y:S02]  /*14d30*/  @P1 HFMA2.BF16_V2 R250, -RZ.H0_H0, RZ.H0_H0, -R144.H0_H0 ;  /* 0x200000fffffa1231 */ /* 0x000fe40000340990 */
[----:B------:R-:W-:Y:S01]  /*14d40*/  STG.E.U16 desc[UR26][R164.64+0x52], R146 ;  /* 0x00005292a4007986 */ /* 0x000fe2000c10151a */
[C---:B------:R-:W-:Y:S03]  /*14d50*/  HMMA.16816.F32.BF16 R72, R136.reuse, R6, R72 ;  /* 0x000000068848723c */ /* 0x040fe60000041848 */
[----:B------:R-:W1:Y:S01]  /*14d60*/  LDSM.16.MT88.4 R4, [R158+0x5800] ;  /* 0x005800009e04783b */ /* 0x000e620000004200 */
[----:B------:R-:W-:Y:S01]  /*14d70*/  @!P4 HFMA2.BF16_V2 R249, -RZ.H0_H0, RZ.H0_H0, -R103.H0_H0 ;  /* 0x200000fffff9c231 */ /* 0x000fe20000340967 */
[----:B------:R-:W-:Y:S01]  /*14d80*/  @P1 PRMT R144, R250, 0x5410, RZ ;  /* 0x00005410fa901816 */ /* 0x000fe200000000ff */
[----:B------:R-:W-:Y:S01]  /*14d90*/  @!P0 HFMA2.BF16_V2 R247, -RZ.H0_H0, RZ.H0_H0, -R143.H0_H0 ;  /* 0x200000fffff78231 */ /* 0x000fe2000034098f */
[----:B------:R-:W-:Y:S01]  /*14da0*/  ISETP.LE.U32.AND P1, PT, R160, UR7, PT ;  /* 0x00000007a0007c0c */ /* 0x000fe2000bf23070 */
[----:B------:R-:W-:Y:S01]  /*14db0*/  @!P6 HFMA2.BF16_V2 R244, -RZ.H0_H0, RZ.H0_H0, -R142.H0_H0 ;  /* 0x200000fffff4e231 */ /* 0x000fe2000034098e */
[----:B------:R-:W-:Y:S02]  /*14dc0*/  @!P4 PRMT R103, R249, 0x5410, RZ ;  /* 0x00005410f967c816 */ /* 0x000fe400000000ff */
[----:B------:R-:W-:Y:S01]  /*14dd0*/  ISETP.GT.U32.AND P4, PT, R168, UR7, PT ;  /* 0x00000007a8007c0c */ /* 0x000fe2000bf84070 */
[----:B------:R-:W-:Y:S01]  /*14de0*/  STG.E.U16 desc[UR26][R166.64+0x50], R145 ;  /* 0x00005091a6007986 */ /* 0x000fe2000c10151a */
[----:B------:R-:W-:Y:S02]  /*14df0*/  @!P0 PRMT R143, R247, 0x5410, RZ ;  /* 0x00005410f78f8816 */ /* 0x000fe400000000ff */
[----:B------:R-:W-:Y:S01]  /*14e00*/  @!P6 PRMT R142, R244, 0x5410, RZ ;  /* 0x00005410f48ee816 */ /* 0x000fe200000000ff */
[----:B------:R-:W-:Y:S01]  /*14e10*/  STG.E.U16 desc[UR26][R166.64+0x52], R144 ;  /* 0x00005290a6007986 */ /* 0x000fe2000c10151a */
[----:B------:R-:W-:Y:S03]  /*14e20*/  ISETP.GT.U32.AND P0, PT, R169, UR7, PT ;  /* 0x00000007a9007c0c */ /* 0x000fe6000bf04070 */
[----:B------:R-:W-:Y:S01]  /*14e30*/  @!P1 HFMA2.BF16_V2 R243, -RZ.H0_H0, RZ.H0_H0, -R2.H0_H0 ;  /* 0x200000fffff39231 */ /* 0x000fe20000340902 */
[----:B------:R-:W-:Y:S01]  /*14e40*/  STG.E.U16 desc[UR26][R164.64+0x60], R103 ;  /* 0x00006067a4007986 */ /* 0x000fe2000c10151a */
[C---:B--2---:R-:W-:Y:S03]  /*14e50*/  HMMA.16816.F32.BF16 R76, R136.reuse, R8, R76 ;  /* 0x00000008884c723c */ /* 0x044fe6000004184c */
[----:B------:R2:W-:Y:S01]  /*14e60*/  STG.E.U16 desc[UR26][R164.64+0x62], R102 ;  /* 0x00006266a4007986 */ /* 0x0005e2000c10151a */
[----:B------:R-:W-:Y:S01]  /*14e70*/  @P4 HFMA2.BF16_V2 R246, -RZ.H0_H0, RZ.H0_H0, -R0.H0_H0 ;  /* 0x200000fffff64231 */ /* 0x000fe20000340900 */
[----:B------:R-:W-:Y:S01]  /*14e80*/  @!P1 PRMT R2, R243, 0x5410, RZ ;  /* 0x00005410f3029816 */ /* 0x000fe200000000ff */
[----:B------:R-:W-:Y:S01]  /*14e90*/  FADD.FTZ R9, R221, R16 ;  /* 0x00000010dd097221 */ /* 0x000fe20000010000 */
[----:B------:R-:W-:Y:S01]  /*14ea0*/  STG.E.U16 desc[UR26][R166.64+0x60], R143 ;  /* 0x0000608fa6007986 */ /* 0x000fe2000c10151a */
[----:B------:R-:W-:Y:S01]  /*14eb0*/  @P0 HFMA2.BF16_V2 R242, -RZ.H0_H0, RZ.H0_H0, -R140.H0_H0 ;  /* 0x200000fffff20231 */ /* 0x000fe2000034098c */
[C---:B------:R-:W-:Y:S02]  /*14ec0*/  HMMA.16816.F32.BF16 R80, R136.reuse, R10, R80 ;  /* 0x0000000a8850723c */ /* 0x040fe40000041850 */
[----:B------:R-:W-:Y:S01]  /*14ed0*/  STG.E.U16 desc[UR26][R166.64+0x62], R142 ;  /* 0x0000628ea6007986 */ /* 0x000fe2000c10151a */
[----:B------:R-:W-:Y:S01]  /*14ee0*/  @P4 PRMT R0, R246, 0x5410, RZ ;  /* 0x00005410f6004816 */ /* 0x000fe200000000ff */
[----:B------:R-:W-:Y:S01]  /*14ef0*/  FADD.FTZ R8, R216, R17 ;  /* 0x00000011d8087221 */ /* 0x000fe20000010000 */
[----:B------:R-:W-:Y:S01]  /*14f00*/  FADD.FTZ R16, R214, R9 ;  /* 0x00000009d6107221 */ /* 0x000fe20000010000 */
[----:B------:R3:W-:Y:S01]  /*14f10*/  STG.E.U16 desc[UR26][R164.64+0x70], R2 ;  /* 0x00007002a4007986 */ /* 0x0007e2000c10151a */
[----:B------:R-:W-:Y:S01]  /*14f20*/  @P0 PRMT R140, R242, 0x5410, RZ ;  /* 0x00005410f28c0816 */ /* 0x000fe200000000ff */
[C---:B------:R-:W-:Y:S02]  /*14f30*/  HMMA.16816.F32.BF16 R84, R136.reuse, R12, R84 ;  /* 0x0000000c8854723c */ /* 0x040fe40000041854 */
[----:B------:R4:W-:Y:S01]  /*14f40*/  STG.E.U16 desc[UR26][R164.64+0x72], R0 ;  /* 0x00007200a4007986 */ /* 0x0009e2000c10151a */
[----:B------:R-:W-:Y:S01]  /*14f50*/  FADD.FTZ R9, R210, R8 ;  /* 0x00000008d2097221 */ /* 0x000fe20000010000 */
[----:B------:R-:W-:Y:S01]  /*14f60*/  FADD.FTZ R8, R212, R16 ;  /* 0x00000010d4087221 */ /* 0x000fe20000010000 */
[----:B------:R-:W-:Y:S01]  /*14f70*/  IADD3 R222, P0, PT, R164, -0x80, RZ ;  /* 0xffffff80a4de7810 */ /* 0x000fe20007f1e0ff */
[----:B------:R4:W-:Y:S01]  /*14f80*/  STG.E.U16 desc[UR26][R166.64+0x70], R141 ;  /* 0x0000708da6007986 */ /* 0x0009e2000c10151a */
[----:B------:R-:W-:Y:S01]  /*14f90*/  FADD.FTZ R9, R211, R9 ;  /* 0x00000009d3097221 */ /* 0x000fe20000010000 */
[C---:B------:R-:W-:Y:S02]  /*14fa0*/  HMMA.16816.F32.BF16 R88, R136.reuse, R14, R88 ;  /* 0x0000000e8858723c */ /* 0x040fe40000041858 */
[----:B------:R4:W-:Y:S01]  /*14fb0*/  STG.E.U16 desc[UR26][R166.64+0x72], R140 ;  /* 0x0000728ca6007986 */ /* 0x0009e2000c10151a */
[----:B------:R-:W-:Y:S01]  /*14fc0*/  FADD.FTZ R8, R207, R8 ;  /* 0x00000008cf087221 */ /* 0x000fe20000010000 */
[----:B------:R-:W-:Y:S01]  /*14fd0*/  IADD3.X R221, PT, PT, R165, -0x1, RZ, P0, !PT ;  /* 0xffffffffa5dd7810 */ /* 0x000fe200007fe4ff */
[----:B--2---:R-:W-:Y:S03]  /*14fe0*/  IMAD.MOV.U32 R102, RZ, RZ, R3 ;  /* 0x000000ffff667224 */ /* 0x004fe600078e0003 */
[C---:B-1----:R-:W-:Y:S08]  /*14ff0*/  HMMA.16816.F32.BF16 R92, R136.reuse, R4, R92 ;  /* 0x00000004885c723c */ /* 0x042ff0000004185c */
[----:B------:R-:W-:Y:S03]  /*15000*/  HMMA.16816.F32.BF16 R96, R136, R6, R96 ;  /* 0x000000068860723c */ /* 0x000fe60000041860 */
[----:B---3--:R-:W-:Y:S01]  /*15010*/  FADD.FTZ R2, R208, R8 ;  /* 0x00000008d0027221 */ /* 0x008fe20000010000 */
[----:B----4-:R-:W-:Y:S03]  /*15020*/  FADD.FTZ R0, R206, R9 ;  /* 0x00000009ce007221 */ /* 0x010fe60000010000 */
[----:B------:R-:W-:Y:S01]  /*15030*/  FADD.FTZ R2, R188, R2 ;  /* 0x00000002bc027221 */ /* 0x000fe20000010000 */
[----:B------:R-:W-:Y:S03]  /*15040*/  FADD.FTZ R0, R203, R0 ;  /* 0x00000000cb007221 */ /* 0x000fe60000010000 */
[----:B------:R-:W-:Y:S01]  /*15050*/  FADD.FTZ R2, R187, R2 ;  /* 0x00000002bb027221 */ /* 0x000fe20000010000 */
[----:B------:R-:W-:Y:S04]  /*15060*/  FADD.FTZ R0, R172, R0 ;  /* 0x00000000ac007221 */ /* 0x000fe80000010000 */
[----:B------:R3:W-:Y:S01]  /*15070*/  STL [R1+0x68], R2 ;  /* 0x0000680201007387 */ /* 0x0007e20000100800 */
[----:B------:R-:W-:Y:S05]  /*15080*/  FADD.FTZ R0, R171, R0 ;  /* 0x00000000ab007221 */ /* 0x000fea0000010000 */
[----:B------:R3:W-:Y:S01]  /*15090*/  STL [R1+0x6c], R0 ;  /* 0x00006c0001007387 */ /* 0x0007e20000100800 */
[----:B------:R-:W-:Y:S05]  /*150a0*/  BRA.U UP0, `(.L_x_1707) ;  /* 0xffffffa900cc7547 */ /* 0x000fea000b83ffff */
.L_x_1706:
[----:B-1----:R-:W2:Y:S01]  /*150b0*/  LDL.LU R5, [R1+0x68] ;  /* 0x0000680001057983 */ /* 0x002ea20000300800 */
[----:B------:R-:W1:Y:S03]  /*150c0*/  LDCU UR4, c[0x0][0x4fc] ;  /* 0x00009f80ff0477ac */ /* 0x000e660008000800 */
[----:B------:R-:W4:Y:S01]  /*150d0*/  LDL.LU R4, [R1+0x6c] ;  /* 0x00006c0001047983 */ /* 0x000f220000300800 */
[----:B------:R-:W-:Y:S01]  /*150e0*/  UISETP.NE.AND UP3, UPT, UR21, -0x1, UPT ;  /* 0xffffffff1500788c */ /* 0x000fe2000bf65270 */
[----:B------:R-:W5:Y:S01]  /*150f0*/  S2UR UR11, SR_CTAID.Y ;  /* 0x00000000000b79c3 */ /* 0x000f620000002600 */
[----:B------:R-:W-:Y:S01]  /*15100*/  LOP3.LUT P0, RZ, R193, 0x8, RZ, 0xc0, !PT ;  /* 0x00000008c1ff7812 */ /* 0x000fe2000780c0ff */
[----:B------:R-:W4:Y:S01]  /*15110*/  LDL.LU R8, [R1+0x8c] ;  /* 0x00008c0001087983 */ /* 0x000f220000300800 */
[----:B------:R-:W1:Y:S03]  /*15120*/  LDCU UR9, c[0x0][0x434] ;  /* 0x00008680ff0977ac */ /* 0x000e660008000800 */
[----:B------:R-:W4:Y:S01]  /*15130*/  LDL.LU R7, [R1+0x88] ;  /* 0x0000880001077983 */ /* 0x000f220000300800 */
[----:B------:R-:W4:Y:S03]  /*15140*/  LDCU.U8 UR10, c[0x0][0x548] ;  /* 0x0000a900ff0a77ac */ /* 0x000f260008000000 */
[----:B------:R-:W4:Y:S01]  /*15150*/  LDL.LU R6, [R1+0x64] ;  /* 0x0000640001067983 */ /* 0x000f220000300800 */
[----:B------:R-:W5:Y:S01]  /*15160*/  @!UP3 LDCU.64 UR6, c[0x0][0x400] ;  /* 0x00008000ff06b7ac */ /* 0x000f620008000a00 */
[----:B------:R-:W-:Y:S01]  /*15170*/  UISETP.NE.AND UP2, UPT, UR21, -0x1, UPT ;  /* 0xffffffff1500788c */ /* 0x000fe2000bf45270 */
[----:B------:R-:W4:Y:S01]  /*15180*/  LDCU UR14, c[0x0][0x434] ;  /* 0x00008680ff0e77ac */ /* 0x000f220008000800 */
[----:B-----5:R-:W-:-:S04]  /*15190*/  @!UP3 UIMAD.WIDE.U32 UR16, UR11, UR6, URZ ;  /* 0x000000060b10b2a5 */ /* 0x020fc8000f8e00ff */
[----:B------:R-:W-:Y:S01]  /*151a0*/  @!UP3 UIMAD UR13, UR11, UR7, UR17 ;  /* 0x000000070b0db2a4 */ /* 0x000fe2000f8e0211 */
[----:B------:R-:W5:Y:S02]  /*151b0*/  @UP3 LDCU.64 UR6, c[0x0][0x408] ;  /* 0x00008100ff0637ac */ /* 0x000f640008000a00 */
[----:B-----5:R-:W-:Y:S01]  /*151c0*/  @UP3 UIMAD.WIDE.U32 UR18, UR21, UR6, URZ ;  /* 0x00000006151232a5 */ /* 0x020fe2000f8e00ff */
[----:B------:R-:W2:Y:S03]  /*151d0*/  S2UR UR6, SR_CTAID.Z ;  /* 0x00000000000679c3 */ /* 0x000ea60000002700 */
[----:B------:R-:W-:Y:S02]  /*151e0*/  @UP3 UIMAD UR13, UR21, UR7, UR19 ;  /* 0x00000007150d32a4 */ /* 0x000fe4000f8e0213 */
[----:B-1----:R-:W-:Y:S01]  /*151f0*/  @!UP2 UIMAD UR21, UR11, UR9, URZ ;  /* 0x000000090b15a2a4 */ /* 0x002fe2000f8e02ff */
[----:B------:R-:W-:Y:S01]  /*15200*/  @UP3 UMOV UR16, UR18 ;  /* 0x0000001200103c82 */ /* 0x000fe20008000000 */
[----:B--23--:R-:W1:Y:S04]  /*15210*/  SHFL.BFLY PT, R2, R5, 0x2, 0x1f ;  /* 0x0c401f0005027f89 */ /* 0x00ce6800000e0000 */
[----:B----4-:R-:W2:Y:S01]  /*15220*/  SHFL.BFLY PT, R0, R4, 0x2, 0x1f ;  /* 0x0c401f0004007f89 */ /* 0x010ea200000e0000 */
[----:B------:R-:W-:Y:S01]  /*15230*/  MOV R139, R6 ;  /* 0x00000006008b7202 */ /* 0x000fe20000000f00 */
[----:B-1----:R-:W-:Y:S01]  /*15240*/  FADD.FTZ R2, R2, R5 ;  /* 0x0000000502027221 */ /* 0x002fe20000010000 */
[----:B--2---:R-:W-:-:S04]  /*15250*/  FADD.FTZ R0, R0, R4 ;  /* 0x0000000400007221 */ /* 0x004fc80000010000 */
[----:B------:R-:W1:Y:S04]  /*15260*/  SHFL.BFLY PT, R4, R2, 0x1, 0x1f ;  /* 0x0c201f0002047f89 */ /* 0x000e6800000e0000 */
[----:B------:R-:W2:Y:S01]  /*15270*/  SHFL.BFLY PT, R5, R0, 0x1, 0x1f ;  /* 0x0c201f0000057f89 */ /* 0x000ea200000e0000 */
[----:B-1----:R-:W-:Y:S01]  /*15280*/  FADD.FTZ R101, R2, R4 ;  /* 0x0000000402657221 */ /* 0x002fe20000010000 */
[----:B------:R-:W-:Y:S01]  /*15290*/  SHF.L.U32 R4, R193, 0x4, RZ ;  /* 0x00000004c1047819 */ /* 0x000fe200000006ff */
[----:B--2---:R-:W-:Y:S02]  /*152a0*/  FADD.FTZ R102, R0, R5 ;  /* 0x0000000500667221 */ /* 0x004fe40000010000 */
[----:B------:R-:W1:Y:S01]  /*152b0*/  MUFU.RCP R2, R101 ;  /* 0x0000006500027308 */ /* 0x000e620000001000 */
[----:B------:R-:W-:-:S02]  /*152c0*/  FSETP.NE.FTZ.AND P3, PT, R101, RZ, PT ;  /* 0x000000ff6500720b */ /* 0x000fc40003f75000 */
[----:B------:R-:W-:Y:S02]  /*152d0*/  LOP3.LUT R4, R4, 0x1c0, RZ, 0xc0, !PT ;  /* 0x000001c004047812 */ /* 0x000fe400078ec0ff */
[----:B------:R-:W-:Y:S02]  /*152e0*/  FSETP.NE.FTZ.AND P1, PT, R102, RZ, PT ;  /* 0x000000ff6600720b */ /* 0x000fe40003f35000 */
[----:B------:R-:W-:Y:S01]  /*152f0*/  LOP3.LUT R4, R4, 0x38, R8, 0xf8, !PT ;  /* 0x0000003804047812 */ /* 0x000fe200078ef808 */
[----:B------:R-:W2:Y:S03]  /*15300*/  MUFU.RCP R0, R102 ;  /* 0x0000006600007308 */ /* 0x000ea60000001000 */
[----:B------:R-:W-:Y:S02]  /*15310*/  LOP3.LUT R192, R4, R7, R192, 0xfe, !PT ;  /* 0x0000000704c07212 */ /* 0x000fe400078efec0 */
[----:B-1----:R-:W-:-:S05]  /*15320*/  FSEL R2, R2, 1, P3 ;  /* 0x3f80000002027808 */ /* 0x002fca0001800000 */
[----:B------:R-:W-:Y:S01]  /*15330*/  FMUL.FTZ R2, R2, UR4 ;  /* 0x0000000402027c20 */ /* 0x000fe20008410000 */
[----:B--2---:R-:W-:-:S03]  /*15340*/  FSEL R0, R0, 1, P1 ;  /* 0x3f80000000007808 */ /* 0x004fc60000800000 */
        /* <DEDUP_REMOVED lines=16> */
[----:B------:R-:W-:Y:S01]  /*15450*/  FMUL.FTZ R105, R2, R105 ;  /* 0x0000006902697220 */ /* 0x000fe20000410000 */
[----:B------:R-:W-:Y:S01]  /*15460*/  MOV R54, 0x10 ;  /* 0x0000001000367802 */ /* 0x000fe20000000f00 */
[C---:B------:R-:W-:Y:S01]  /*15470*/  FMUL.FTZ R106, R0.reuse, R106 ;  /* 0x0000006a006a7220 */ /* 0x040fe20000410000 */
[----:B------:R-:W-:Y:S01]  /*15480*/  F2FP.BF16.F32.PACK_AB R45, R45, R42 ;  /* 0x0000002a2d2d723e */ /* 0x000fe200000010ff */
[C---:B------:R-:W-:Y:S01]  /*15490*/  FMUL.FTZ R107, R0.reuse, R107 ;  /* 0x0000006b006b7220 */ /* 0x040fe20000410000 */
[----:B------:R-:W-:Y:S01]  /*154a0*/  F2FP.BF16.F32.PACK_AB R42, R13, R108 ;  /* 0x0000006c0d2a723e */ /* 0x000fe200000010ff */
[----:B------:R-:W-:Y:S01]  /*154b0*/  FMUL.FTZ R38, R0, R38 ;  /* 0x0000002600267220 */ /* 0x000fe20000410000 */
[----:B------:R-:W-:Y:S01]  /*154c0*/  MOV R13, 0x20 ;  /* 0x00000020000d7802 */ /* 0x000fe20000000f00 */
[----:B------:R-:W-:Y:S01]  /*154d0*/  FMUL.FTZ R136, R2, R112 ;  /* 0x0000007002887220 */ /* 0x000fe20000410000 */
[----:B------:R-:W-:Y:S01]  /*154e0*/  SEL R54, R54, 0xfffffff0, !P2 ;  /* 0xfffffff036367807 */ /* 0x000fe20005000000 */
[----:B------:R-:W-:Y:S01]  /*154f0*/  FMUL.FTZ R18, R2, R41 ;  /* 0x0000002902127220 */ /* 0x000fe20000410000 */
[C---:B------:R-:W-:Y:S01]  /*15500*/  FMUL.FTZ R110, R0.reuse, R110 ;  /* 0x0000006e006e7220 */ /* 0x040fe20000410000 */
[----:B------:R-:W-:Y:S01]  /*15510*/  FMUL.FTZ R4, R0, R111 ;  /* 0x0000006f00047220 */ /* 0x000fe20000410000 */
[----:B------:R-:W-:Y:S01]  /*15520*/  F2FP.BF16.F32.PACK_AB R43, R43, R7 ;  /* 0x000000072b2b723e */ /* 0x000fe200000010ff */
[C---:B------:R-:W-:Y:S01]  /*15530*/  FMUL.FTZ R12, R2.reuse, R113 ;  /* 0x00000071020c7220 */ /* 0x040fe20000410000 */
[----:B------:R-:W-:Y:S01]  /*15540*/  LOP3.LUT P2, RZ, R193, 0x10, RZ, 0xc0, !PT ;  /* 0x00000010c1ff7812 */ /* 0x000fe2000784c0ff */
[----:B------:R-:W-:Y:S01]  /*15550*/  FMUL.FTZ R112, R2, R40 ;  /* 0x0000002802707220 */ /* 0x000fe20000410000 */
[C---:B------:R-:W-:Y:S01]  /*15560*/  FMUL.FTZ R6, R0.reuse, R50 ;  /* 0x0000003200067220 */ /* 0x040fe20000410000 */
[----:B------:R-:W-:Y:S01]  /*15570*/  FMUL.FTZ R41, R0, R51 ;  /* 0x0000003300297220 */ /* 0x000fe20000410000 */
        /* <DEDUP_REMOVED lines=72> */
[----:B------:R-:W1:Y:S01]  /*15a00*/  LDCU.U8 UR4, c[0x0][0x549] ;  /* 0x0000a920ff0477ac */ /* 0x000e620008000000 */
[----:B------:R-:W-:-:S02]  /*15a10*/  F2FP.BF16.F32.PACK_AB R2, R105, R138 ;  /* 0x0000008a6902723e */ /* 0x000fc400000010ff */
[----:B------:R-:W-:Y:S02]  /*15a20*/  F2FP.BF16.F32.PACK_AB R0, R107, R106 ;  /* 0x0000006a6b00723e */ /* 0x000fe400000010ff */
[----:B------:R-:W-:Y:S01]  /*15a30*/  F2FP.BF16.F32.PACK_AB R47, R5, R38 ;  /* 0x00000026052f723e */ /* 0x000fe200000010ff */
[----:B------:R-:W-:Y:S01]  /*15a40*/  STS [R7], R2 ;  /* 0x0000000207007388 */ /* 0x000fe20000000800 */
[----:B------:R-:W-:Y:S02]  /*15a50*/  F2FP.BF16.F32.PACK_AB R4, R4, R110 ;  /* 0x0000006e0404723e */ /* 0x000fe400000010ff */
[----:B------:R-:W-:Y:S01]  /*15a60*/  IADD3 R5, PT, PT, R7, R54, RZ ;  /* 0x0000003607057210 */ /* 0x000fe20007ffe0ff */
[----:B------:R2:W-:Y:S01]  /*15a70*/  STS [R7+0x400], R0 ;  /* 0x0004000007007388 */ /* 0x0005e20000000800 */
[----:B------:R-:W-:Y:S02]  /*15a80*/  F2FP.BF16.F32.PACK_AB R41, R41, R6 ;  /* 0x000000062929723e */ /* 0x000fe400000010ff */
[----:B------:R-:W-:Y:S01]  /*15a90*/  IADD3 R6, PT, PT, R7, R13, RZ ;  /* 0x0000000d07067210 */ /* 0x000fe20007ffe0ff */
[----:B------:R3:W-:Y:S01]  /*15aa0*/  STS [R5+0x400], R4 ;  /* 0x0004000405007388 */ /* 0x0007e20000000800 */
[----:B------:R-:W-:-:S02]  /*15ab0*/  F2FP.BF16.F32.PACK_AB R8, R8, R137 ;  /* 0x000000890808723e */ /* 0x000fc400000010ff */
[----:B------:R-:W-:Y:S01]  /*15ac0*/  F2FP.BF16.F32.PACK_AB R12, R12, R136 ;  /* 0x000000880c0c723e */ /* 0x000fe200000010ff */
[----:B-1----:R-:W-:Y:S01]  /*15ad0*/  UISETP.NE.AND UP1, UPT, UR4, URZ, UPT ;  /* 0x000000ff0400728c */ /* 0x002fe2000bf25270 */
[----:B------:R-:W-:Y:S01]  /*15ae0*/  F2FP.BF16.F32.PACK_AB R11, R11, R114 ;  /* 0x000000720b0b723e */ /* 0x000fe200000010ff */
[----:B------:R1:W-:Y:S01]  /*15af0*/  STS [R5], R8 ;  /* 0x0000000805007388 */ /* 0x0003e20000000800 */
[----:B------:R-:W-:Y:S01]  /*15b00*/  F2FP.BF16.F32.PACK_AB R9, R9, R118 ;  /* 0x000000760909723e */ /* 0x000fe200000010ff */
[----:B------:R-:W4:Y:S01]  /*15b10*/  S2UR UR4, SR_CTAID.X ;  /* 0x00000000000479c3 */ /* 0x000f220000002500 */
[----:B------:R-:W-:Y:S01]  /*15b20*/  F2FP.BF16.F32.PACK_AB R10, R10, R116 ;  /* 0x000000740a0a723e */ /* 0x000fe200000010ff */
[----:B------:R-:W-:Y:S01]  /*15b30*/  STS [R6], R12 ;  /* 0x0000000c06007388 */ /* 0x000fe20000000800 */
[----:B------:R-:W-:Y:S01]  /*15b40*/  F2FP.BF16.F32.PACK_AB R16, R16, R120 ;  /* 0x000000781010723e */ /* 0x000fe200000010ff */
[----:B------:R-:W-:Y:S01]  /*15b50*/  UISETP.NE.AND UP0, UPT, UR10, URZ, !UP1 ;  /* 0x000000ff0a00728c */ /* 0x000fe2000cf05270 */
[----:B------:R-:W-:Y:S01]  /*15b60*/  F2FP.BF16.F32.PACK_AB R15, R15, R122 ;  /* 0x0000007a0f0f723e */ /* 0x000fe200000010ff */
[----:B------:R-:W-:Y:S01]  /*15b70*/  STS [R6+0x400], R11 ;  /* 0x0004000b06007388 */ /* 0x000fe20000000800 */
[----:B------:R-:W-:Y:S01]  /*15b80*/  F2FP.BF16.F32.PACK_AB R14, R14, R124 ;  /* 0x0000007c0e0e723e */ /* 0x000fe200000010ff */
[----:B------:R-:W5:Y:S01]  /*15b90*/  @UP1 LDCU UR8, c[0x0][0x430] ;  /* 0x00008600ff0817ac */ /* 0x000f620008000800 */
[----:B------:R-:W-:-:S02]  /*15ba0*/  F2FP.BF16.F32.PACK_AB R53, R53, R126 ;  /* 0x0000007e3535723e */ /* 0x000fc400000010ff */
[----:B------:R-:W-:Y:S01]  /*15bb0*/  F2FP.BF16.F32.PACK_AB R52, R129, R128 ;  /* 0x000000808134723e */ /* 0x000fe200000010ff */
[----:B------:R-:W4:Y:S01]  /*15bc0*/  @UP1 LDCU UR15, c[0x0][0x430] ;  /* 0x00008600ff0f17ac */ /* 0x000f220008000800 */
[C---:B--2---:R-:W-:Y:S02]  /*15bd0*/  IADD3 R0, PT, PT, R7.reuse, 0x40, RZ ;  /* 0x0000004007007810 */ /* 0x044fe40007ffe0ff */
[----:B------:R-:W-:Y:S01]  /*15be0*/  @P2 IADD3 R0, PT, PT, R7, -0x40, RZ ;  /* 0xffffffc007002810 */ /* 0x000fe20007ffe0ff */
[----:B------:R-:W-:Y:S01]  /*15bf0*/  @UP1 UMOV UR7, 0x1 ;  /* 0x0000000100071882 */ /* 0x000fe20000000000 */
[C---:B---3--:R-:W-:Y:S02]  /*15c00*/  IADD3 R4, PT, PT, R54.reuse, R6, RZ ;  /* 0x0000000636047210 */ /* 0x048fe40007ffe0ff */
[----:B------:R-:W-:Y:S02]  /*15c10*/  F2FP.BF16.F32.PACK_AB R51, R131, R130 ;  /* 0x000000828333723e */ /* 0x000fe400000010ff */
[----:B------:R-:W-:Y:S01]  /*15c20*/  F2FP.BF16.F32.PACK_AB R50, R133, R132 ;  /* 0x000000848532723e */ /* 0x000fe200000010ff */
[----:B------:R2:W-:Y:S01]  /*15c30*/  STS [R4+0x400], R9 ;  /* 0x0004000904007388 */ /* 0x0005e20000000800 */
[----:B-1----:R-:W-:-:S02]  /*15c40*/  IADD3 R8, PT, PT, R54, R0, RZ ;  /* 0x0000000036087210 */ /* 0x002fc40007ffe0ff */
[----:B------:R-:W-:Y:S01]  /*15c50*/  F2FP.BF16.F32.PACK_AB R49, R49, R134 ;  /* 0x000000863131723e */ /* 0x000fe200000010ff */
[----:B------:R-:W-:Y:S01]  /*15c60*/  STS [R4], R10 ;  /* 0x0000000a04007388 */ /* 0x000fe20000000800 */
[----:B------:R-:W-:Y:S01]  /*15c70*/  F2FP.BF16.F32.PACK_AB R48, R103, R113 ;  /* 0x000000716730723e */ /* 0x000fe200000010ff */
[----:B-----5:R-:W-:Y:S01]  /*15c80*/  @UP1 UIMAD UR14, UR8, UR9, URZ ;  /* 0x00000009080e12a4 */ /* 0x020fe2000f8e02ff */
        /* <DEDUP_REMOVED lines=12> */
[----:B------:R-:W-:Y:S02]  /*15d50*/  F2FP.BF16.F32.PACK_AB R33, R33, R66 ;  /* 0x000000422121723e */ /* 0x000fe400000010ff */
[----:B--2---:R-:W-:-:S02]  /*15d60*/  IADD3 R9, PT, PT, R13, R0, RZ ;  /* 0x000000000d097210 */ /* 0x004fc40007ffe0ff */
[----:B------:R-:W-:Y:S02]  /*15d70*/  F2FP.BF16.F32.PACK_AB R32, R32, R68 ;  /* 0x000000442020723e */ /* 0x000fe400000010ff */
[----:B------:R-:W-:Y:S01]  /*15d80*/  IADD3 R2, PT, PT, R54, R9, RZ ;  /* 0x0000000936027210 */ /* 0x000fe20007ffe0ff */
        /* <DEDUP_REMOVED lines=48> */
[----:B------:R3:W-:Y:S04]  /*16090*/  STS [R9+0x4400], R19 ;  /* 0x0044001309007388 */ /* 0x0007e80000000800 */
[----:B------:R3:W-:Y:S04]  /*160a0*/  STS [R2+0x4000], R18 ;  /* 0x0040001202007388 */ /* 0x0007e80000000800 */
[----:B------:R3:W-:Y:S01]  /*160b0*/  STS [R2+0x4400], R17 ;  /* 0x0044001102007388 */ /* 0x0007e20000000800 */
[----:B-1----:R-:W-:-:S04]  /*160c0*/  LOP3.LUT R0, R139, 0x1f8, RZ, 0xc0, !PT ;  /* 0x000001f88b007812 */ /* 0x002fc800078ec0ff */
[----:B------:R-:W-:-:S04]  /*160d0*/  LOP3.LUT R0, R0, 0x38, R193, 0x78, !PT ;  /* 0x0000003800007812 */ /* 0x000fc800078e78c1 */
[----:B------:R-:W-:-:S04]  /*160e0*/  LOP3.LUT R0, R0, 0x1e00, R139, 0xf8, !PT ;  /* 0x00001e0000007812 */ /* 0x000fc800078ef88b */
[----:B--2---:R-:W-:Y:S01]  /*160f0*/  LEA R20, R0, UR5, 0x1 ;  /* 0x0000000500147c11 */ /* 0x004fe2000f8e08ff */
[----:B------:R-:W-:Y:S01]  /*16100*/  USHF.R.S32.HI UR5, URZ, 0x1f, UR21 ;  /* 0x0000001fff057899 */ /* 0x000fe20008011415 */
[----:B----4-:R-:W-:Y:S11]  /*16110*/  BRA.U UP1, `(.L_x_1710) ;  /* 0x0000000101207547 */ /* 0x010ff6000b800000 */
[----:B------:R-:W-:Y:S01]  /*16120*/  UISETP.NE.AND UP1, UPT, UR10, URZ, UPT ;  /* 0x000000ff0a00728c */ /* 0x000fe2000bf25270 */
[----:B------:R-:W1:Y:S10]  /*16130*/  LDCU UR8, c[0x0][0x3e0] ;  /* 0x00007c00ff0877ac */ /* 0x000e740008000800 */
[----:B------:R-:W1:Y:S01]  /*16140*/  @UP1 LDCU UR7, c[0x0][0x454] ;  /* 0x00008a80ff0717ac */ /* 0x000e620008000800 */
[----:B------:R-:W-:Y:S01]  /*16150*/  @UP1 UMOV UR15, 0x1 ;  /* 0x00000001000f1882 */ /* 0x000fe20000000000 */
[----:B------:R-:W2:Y:S01]  /*16160*/  @UP1 LDCU UR14, c[0x0][0x454] ;  /* 0x00008a80ff0e17ac */ /* 0x000ea20008000800 */
[----:B------:R-:W-:Y:S01]  /*16170*/  @!UP1 UMOV UR15, 0x1 ;  /* 0x00000001000f9882 */ /* 0x000fe20000000000 */
[----:B-1----:R-:W-:-:S02]  /*16180*/  @UP1 UIMAD UR7, UR8, UR7, URZ ;  /* 0x00000007080712a4 */ /* 0x002fc4000f8e02ff */
[----:B--2---:R-:W-:-:S12]  /*16190*/  @!UP1 UIMAD UR7, UR8, UR9, URZ ;  /* 0x00000009080792a4 */ /* 0x004fd8000f8e02ff */
.L_x_1710:
[----:B------:R-:W-:Y:S01]  /*161a0*/  BAR.SYNC.DEFER_BLOCKING 0x0 ;  /* 0x0000000000007b1d */ /* 0x000fe20000010000 */
[----:B------:R-:W-:Y:S01]  /*161b0*/  UIMAD UR14, UR6, UR14, URZ ;  /* 0x0000000e060e72a4 */ /* 0x000fe2000f8e02ff */
[----:B------:R-:W-:Y:S01]  /*161c0*/  LOP3.LUT P0, RZ, R193, 0x3, RZ, 0xc0, !PT ;  /* 0x00000003c1ff7812 */ /* 0x000fe2000780c0ff */
[----:B------:R-:W-:Y:S01]  /*161d0*/  UIMAD UR9, UR4, UR15, URZ ;  /* 0x0000000f040972a4 */ /* 0x000fe2000f8e02ff */
[----:B------:R-:W-:Y:S01]  /*161e0*/  MOV R12, 0x7f800000 ;  /* 0x7f800000000c7802 */ /* 0x000fe20000000f00 */
[----:B------:R-:W-:-:S03]  /*161f0*/  USEL UR21, UR21, URZ, UP0 ;  /* 0x000000ff15157287 */ /* 0x000fc60008000000 */
[----:B------:R-:W1:Y:S01]  /*16200*/  @P3 LDC R5, c[0x0][0x458] ;  /* 0x00011600ff053b82 */ /* 0x000e620000000800 */
[----:B---3--:R-:W2:Y:S01]  /*16210*/  @P3 MUFU.LG2 R2, R101 ;  /* 0x0000006500023308 */ /* 0x008ea20000000c00 */
[----:B------:R-:W3:Y:S01]  /*16220*/  S2R R13, SR_CTAID.X ;  /* 0x00000000000d7919 */ /* 0x000ee20000002500 */
[----:B------:R-:W-:Y:S01]  /*16230*/  @!UP0 UIMAD UR14, UR11, UR7, UR14 ;  /* 0x000000070b0e82a4 */ /* 0x000fe2000f8e020e */
[----:B------:R-:W-:Y:S01]  /*16240*/  BSSY.RECONVERGENT B0, `(.L_x_1711) ;  /* 0x0000024000007945 */ /* 0x000fe20003800200 */
[----:B------:R-:W-:Y:S01]  /*16250*/  USHF.L.U32 UR9, UR9, 0x6, URZ ;  /* 0x0000000609097899 */ /* 0x000fe200080006ff */
[----:B------:R-:W-:Y:S01]  /*16260*/  MOV R7, 0x7f800000 ;  /* 0x7f80000000077802 */ /* 0x000fe20000000f00 */
[----:B------:R-:W-:Y:S01]  /*16270*/  USEL UR5, UR5, URZ, UP0 ;  /* 0x000000ff05057287 */ /* 0x000fe20008000000 */
[----:B------:R-:W4:Y:S01]  /*16280*/  @P1 LDC R4, c[0x0][0x458] ;  /* 0x00011600ff041b82 */ /* 0x000f220000000800 */
[----:B------:R-:W5:Y:S01]  /*16290*/  @P1 MUFU.LG2 R0, R102 ;  /* 0x0000006600001308 */ /* 0x000f620000000c00 */
[----:B------:R-:W-:-:S02]  /*162a0*/  USHF.R.S32.HI UR8, URZ, 0x1f, UR14 ;  /* 0x0000001fff087899 */ /* 0x000fc4000801140e */
[----:B------:R-:W-:Y:S02]  /*162b0*/  USHF.R.S32.HI UR7, URZ, 0x1f, UR9 ;  /* 0x0000001fff077899 */ /* 0x000fe40008011409 */
[----:B------:R-:W-:Y:S01]  /*162c0*/  UIADD3 UR21, UP1, UP0, UR9, UR21, UR14 ;  /* 0x0000001509157290 */ /* 0x000fe2000f83e00e */
[----:B------:R1:W3:Y:S01]  /*162d0*/  LDS.128 R28, [R20+0x1800] ;  /* 0x00180000141c7984 */ /* 0x0002e20000000c00 */
[----:B--2---:R-:W-:Y:S02]  /*162e0*/  @P3 FMUL.FTZ R2, R2, 0.69314718246459960938 ;  /* 0x3f31721802023820 */ /* 0x004fe40000410000 */
[----:B------:R-:W-:Y:S02]  /*162f0*/  UIADD3.X UR5, UPT, UPT, UR7, UR5, UR8, UP1, UP0 ;  /* 0x0000000507057290 */ /* 0x000fe40008fe0408 */
[----:B-1----:R-:W-:Y:S01]  /*16300*/  @P3 FFMA.FTZ R12, R100, R5, R2 ;  /* 0x00000005640c3223 */ /* 0x002fe20000010002 */
[----:B-----5:R-:W-:-:S04]  /*16310*/  @P1 FMUL.FTZ R0, R0, 0.69314718246459960938 ;  /* 0x3f31721800001820 */ /* 0x020fc80000410000 */
[----:B----4-:R-:W-:Y:S01]  /*16320*/  @P1 FFMA.FTZ R7, R3, R4, R0 ;  /* 0x0000000403071223 */ /* 0x010fe20000010000 */
[----:B---3--:R-:W-:Y:S06]  /*16330*/  @P0 BRA `(.L_x_1712) ;  /* 0x0000000000500947 */ /* 0x008fec0003800000 */
[----:B------:R-:W-:Y:S02]  /*16340*/  LOP3.LUT R0, R191, 0x30, RZ, 0xc0, !PT ;  /* 0x00000030bf007812 */ /* 0x000fe400078ec0ff */
[----:B------:R-:W-:-:S04]  /*16350*/  LOP3.LUT R2, R193, 0x1f, RZ, 0xc0, !PT ;  /* 0x0000001fc1027812 */ /* 0x000fc800078ec0ff */
[----:B------:R-:W-:-:S04]  /*16360*/  LEA.HI R0, R2, R0, RZ, 0x1e ;  /* 0x0000000002007211 */ /* 0x000fc800078ff0ff */
[C---:B------:R-:W-:Y:S01]  /*16370*/  ISETP.GE.AND P3, PT, R0.reuse, UR12, PT ;  /* 0x0000000c00007c0c */ /* 0x040fe2000bf66270 */
[----:B------:R-:W-:-:S05]  /*16380*/  VIADD R2, R0, 0x8 ;  /* 0x0000000800027836 */ /* 0x000fca0000000000 */
[----:B------:R-:W-:-:S07]  /*16390*/  ISETP.GE.AND P2, PT, R2, UR12, PT ;  /* 0x0000000c02007c0c */ /* 0x000fce000bf46270 */
[----:B------:R-:W1:Y:S01]  /*163a0*/  @!P3 LDC.64 R8, c[0x0][0x420] ;  /* 0x00010800ff08bb82 */ /* 0x000e620000000a00 */
[----:B------:R-:W-:-:S05]  /*163b0*/  @!P3 IMAD R0, R0, UR15, RZ ;  /* 0x0000000f0000bc24 */ /* 0x000fca000f8e02ff */
[----:B------:R-:W-:Y:S01]  /*163c0*/  @!P2 IMAD R2, R2, UR15, RZ ;  /* 0x0000000f0202ac24 */ /* 0x000fe2000f8e02ff */
[----:B------:R-:W-:Y:S01]  /*163d0*/  @!P3 IADD3 R3, P1, PT, R0, UR21, RZ ;  /* 0x000000150003bc10 */ /* 0x000fe2000ff3e0ff */
[----:B------:R-:W2:Y:S03]  /*163e0*/  @!P2 LDC.64 R10, c[0x0][0x420] ;  /* 0x00010800ff0aab82 */ /* 0x000ea60000000a00 */
[----:B------:R-:W-:Y:S02]  /*163f0*/  @!P2 IADD3 R6, P0, PT, R2, UR21, RZ ;  /* 0x000000150206ac10 */ /* 0x000fe4000ff1e0ff */
        /* <DEDUP_REMOVED lines=8> */
.L_x_1712:
[----:B------:R-:W-:Y:S05]  /*16480*/  BSYNC.RECONVERGENT B0 ;  /* 0x0000000000007941 */ /* 0x000fea0003800200 */
.L_x_1711:
[----:B------:R2:W5:Y:S04]  /*16490*/  LDL R21, [R1+0x74] ;  /* 0x0000740001157983 */ /* 0x0005680000100800 */
[----:B------:R2:W5:Y:S01]  /*164a0*/  LDL R22, [R1+0x70] ;  /* 0x0000700001167983 */ /* 0x0005620000100800 */
[----:B-1----:R-:W-:Y:S01]  /*164b0*/  SHF.R.U32.HI R4, RZ, 0x3, R193 ;  /* 0x00000003ff047819 */ /* 0x002fe200000116c1 */
[----:B------:R-:W-:Y:S01]  /*164c0*/  IMAD.MOV.U32 R5, RZ, RZ, RZ ;  /* 0x000000ffff057224 */ /* 0x000fe200078e00ff */
[----:B------:R-:W1:Y:S01]  /*164d0*/  LDCU.64 UR4, c[0x0][0x410] ;  /* 0x00008200ff0477ac */ /* 0x000e620008000a00 */
[----:B------:R2:W3:Y:S01]  /*164e0*/  LDS.128 R24, [R20] ;  /* 0x0000000014187984 */ /* 0x0004e20000000c00 */
[C---:B------:R-:W-:Y:S01]  /*164f0*/  ISETP.GE.AND P3, PT, R4.reuse, UR12, PT ;  /* 0x0000000c04007c0c */ /* 0x040fe2000bf66270 */
[----:B------:R-:W-:Y:S01]  /*16500*/  IMAD.WIDE.U32 R2, R13, 0x40, R4 ;  /* 0x000000400d027825 */ /* 0x000fe200078e0004 */
[----:B------:R-:W-:Y:S01]  /*16510*/  IADD3 R6, P0, PT, R189, UR16, RZ ;  /* 0x00000010bd067c10 */ /* 0x000fe2000ff1e0ff */
[----:B------:R2:W4:Y:S01]  /*16520*/  LDS.128 R16, [R20+0x2000] ;  /* 0x0020000014107984 */ /* 0x0005220000000c00 */
[C---:B------:R-:W-:Y:S01]  /*16530*/  IADD3 R5, PT, PT, R4.reuse, 0x20, RZ ;  /* 0x0000002004057810 */ /* 0x040fe20007ffe0ff */
[C---:B------:R-:W-:Y:S01]  /*16540*/  VIADD R0, R4.reuse, 0x10 ;  /* 0x0000001004007836 */ /* 0x040fe20000000000 */
[----:B------:R-:W-:Y:S01]  /*16550*/  IADD3.X R7, PT, PT, RZ, UR13, RZ, P0, !PT ;  /* 0x0000000dff077c10 */ /* 0x000fe200087fe4ff */
[----:B------:R2:W2:Y:S01]  /*16560*/  LDS.128 R12, [R20+0x4000] ;  /* 0x00400000140c7984 */ /* 0x0004a20000000c00 */
[----:B------:R-:W-:Y:S01]  /*16570*/  VIADD R4, R4, 0x30 ;  /* 0x0000003004047836 */ /* 0x000fe20000000000 */
[----:B------:R-:W-:Y:S01]  /*16580*/  BSSY.RECONVERGENT B0, `(.L_x_1713) ;  /* 0x0000019000007945 */ /* 0x000fe20003800200 */
[----:B------:R-:W-:-:S02]  /*16590*/  ISETP.GE.AND P2, PT, R0, UR12, PT ;  /* 0x0000000c00007c0c */ /* 0x000fc4000bf46270 */
[----:B------:R-:W-:Y:S02]  /*165a0*/  ISETP.GE.AND P1, PT, R5, UR12, PT ;  /* 0x0000000c05007c0c */ /* 0x000fe4000bf26270 */
[----:B------:R-:W-:Y:S01]  /*165b0*/  ISETP.GE.AND P0, PT, R4, UR12, PT ;  /* 0x0000000c04007c0c */ /* 0x000fe2000bf06270 */
[----:B-1----:R-:W-:Y:S01]  /*165c0*/  IMAD.U32 R0, RZ, RZ, UR4 ;  /* 0x00000004ff007e24 */ /* 0x002fe2000f8e00ff */
[----:B------:R-:W-:-:S03]  /*165d0*/  MOV R4, UR5 ;  /* 0x0000000500047c02 */ /* 0x000fc60008000f00 */
[----:B------:R-:W-:-:S04]  /*165e0*/  IMAD.WIDE.U32 R10, R0, UR6, R6 ;  /* 0x00000006000a7c25 */ /* 0x000fc8000f8e0006 */
[----:B------:R-:W-:Y:S01]  /*165f0*/  IMAD R9, R4, UR6, R11 ;  /* 0x0000000604097c24 */ /* 0x000fe2000f8e020b */
[----:B------:R-:W-:Y:S06]  /*16600*/  @P3 BRA `(.L_x_1714) ;  /* 0x0000000000403947 */ /* 0x000fec0003800000 */
[----:B------:R-:W1:Y:S01]  /*16610*/  LDCU.64 UR6, c[0x0][0x408] ;  /* 0x00008100ff0677ac */ /* 0x000e620008000a00 */
[----:B------:R-:W-:Y:S01]  /*16620*/  IMAD.MOV.U32 R8, RZ, RZ, R10 ;  /* 0x000000ffff087224 */ /* 0x000fe200078e000a */
[----:B------:R-:W3:Y:S01]  /*16630*/  LDCU UR8, c[0x0][0x440] ;  /* 0x00008800ff0877ac */ /* 0x000ee20008000800 */
[----:B------:R-:W4:Y:S01]  /*16640*/  LDCU.64 UR4, c[0x0][0x3f0] ;  /* 0x00007e00ff0477ac */ /* 0x000f220008000a00 */
[----:B-1----:R-:W-:Y:S02]  /*16650*/  IMAD R0, R3, UR6, RZ ;  /* 0x0000000603007c24 */ /* 0x002fe4000f8e02ff */
[----:B------:R-:W-:Y:S01]  /*16660*/  IMAD.WIDE.U32 R6, R2, UR6, R8 ;  /* 0x0000000602067c25 */ /* 0x000fe2000f8e0008 */
[----:B---3--:R-:W-:-:S03]  /*16670*/  ISETP.GE.AND P5, PT, R189, UR8, PT ;  /* 0x00000008bd007c0c */ /* 0x008fc6000bfa6270 */
[----:B------:R-:W-:Y:S01]  /*16680*/  IMAD R0, R2, UR7, R0 ;  /* 0x0000000702007c24 */ /* 0x000fe2000f8e0200 */
[----:B-----5:R-:W-:Y:S02]  /*16690*/  ISETP.GE.AND P4, PT, R22, UR8, PT ;  /* 0x0000000816007c0c */ /* 0x020fe4000bf86270 */
[----:B------:R-:W-:Y:S01]  /*166a0*/  ISETP.GE.AND P3, PT, R21, UR8, PT ;  /* 0x0000000815007c0c */ /* 0x000fe2000bf66270 */
[----:B------:R-:W-:Y:S01]  /*166b0*/  IMAD.IADD R0, R0, 0x1, R7 ;  /* 0x0000000100007824 */ /* 0x000fe200078e0207 */
[----:B----4-:R-:W-:-:S04]  /*166c0*/  LEA R4, P6, R6, UR4, 0x1 ;  /* 0x0000000406047c11 */ /* 0x010fc8000f8c08ff */
[----:B------:R-:W-:-:S05]  /*166d0*/  LEA.HI.X R5, R6, UR5, R0, 0x1, P6 ;  /* 0x0000000506057c11 */ /* 0x000fca000b0f0c00 */
[----:B------:R1:W-:Y:S04]  /*166e0*/  @!P5 STG.E.128 desc[UR26][R4.64], R24 ;  /* 0x000000180400d986 */ /* 0x0003e8000c101d1a */
[----:B------:R1:W-:Y:S04]  /*166f0*/  @!P4 STG.E.128 desc[UR26][R4.64+0x80], R16 ;  /* 0x000080100400c986 */ /* 0x0003e8000c101d1a */
[----:B--2---:R1:W-:Y:S02]  /*16700*/  @!P3 STG.E.128 desc[UR26][R4.64+0x100], R12 ;  /* 0x0001000c0400b986 */ /* 0x0043e4000c101d1a */
.L_x_1714:
[----:B------:R-:W-:Y:S05]  /*16710*/  BSYNC.RECONVERGENT B0 ;  /* 0x0000000000007941 */ /* 0x000fea0003800200 */
.L_x_1713:
[----:B-1-3--:R1:W3:Y:S01]  /*16720*/  LDS.128 R24, [R20+0x800] ;  /* 0x0008000014187984 */ /* 0x00a2e20000000c00 */
[----:B------:R-:W-:Y:S03]  /*16730*/  BSSY.RECONVERGENT B0, `(.L_x_1715) ;  /* 0x0000017000007945 */ /* 0x000fe60003800200 */
[----:B----4-:R1:W4:Y:S04]  /*16740*/  LDS.128 R16, [R20+0x2800] ;  /* 0x0028000014107984 */ /* 0x0103280000000c00 */
[----:B--2---:R1:W2:Y:S01]  /*16750*/  LDS.128 R12, [R20+0x4800] ;  /* 0x00480000140c7984 */ /* 0x0042a20000000c00 */
[----:B------:R-:W-:Y:S05]  /*16760*/  @P2 BRA `(.L_x_1716) ;  /* 0x00000000004c2947 */ /* 0x000fea0003800000 */
[----:B------:R-:W1:Y:S01]  /*16770*/  LDCU.64 UR6, c[0x0][0x408] ;  /* 0x00008100ff0677ac */ /* 0x000e620008000a00 */
[----:B------:R-:W-:Y:S01]  /*16780*/  IADD3 R0, P2, PT, R2, 0x10, RZ ;  /* 0x0000001002007810 */ /* 0x000fe20007f5e0ff */
[----:B------:R-:W-:Y:S01]  /*16790*/  IMAD.MOV.U32 R6, RZ, RZ, R10 ;  /* 0x000000ffff067224 */ /* 0x000fe200078e000a */
[----:B------:R-:W-:Y:S01]  /*167a0*/  MOV R7, R9 ;  /* 0x0000000900077202 */ /* 0x000fe20000000f00 */
[----:B------:R-:W1:Y:S02]  /*167b0*/  LDCU UR8, c[0x0][0x440] ;  /* 0x00008800ff0877ac */ /* 0x000e640008000800 */
[----:B------:R-:W-:Y:S01]  /*167c0*/  IMAD.X R4, RZ, RZ, R3, P2 ;  /* 0x000000ffff047224 */ /* 0x000fe200010e0603 */
[----:B------:R-:W3:Y:S03]  /*167d0*/  LDCU.64 UR4, c[0x0][0x3f0] ;  /* 0x00007e00ff0477ac */ /* 0x000ee60008000a00 */
[----:B-1----:R-:W-:-:S02]  /*167e0*/  IMAD R4, R4, UR6, RZ ;  /* 0x0000000604047c24 */ /* 0x002fc4000f8e02ff */
        /* <DEDUP_REMOVED lines=10> */
[----:B--2---:R1:W-:Y:S02]  /*16890*/  @!P2 STG.E.128 desc[UR26][R4.64+0x100], R12 ;  /* 0x0001000c0400a986 */ /* 0x0043e4000c101d1a */
.L_x_1716:
[----:B------:R-:W-:Y:S05]  /*168a0*/  BSYNC.RECONVERGENT B0 ;  /* 0x0000000000007941 */ /* 0x000fea0003800200 */
.L_x_1715:
        /* <DEDUP_REMOVED lines=24> */
.L_x_1718:
[----:B------:R-:W-:Y:S05]  /*16a30*/  BSYNC.RECONVERGENT B0 ;  /* 0x0000000000007941 */ /* 0x000fea0003800200 */
.L_x_1717:
[----:B-1--4-:R1:W4:Y:S01]  /*16a40*/  LDS.128 R16, [R20+0x3800] ;  /* 0x0038000014107984 */ /* 0x0123220000000c00 */
[----:B------:R-:W-:Y:S05]  /*16a50*/  @P0 EXIT ;  /* 0x000000000000094d */ /* 0x000fea0003800000 */
[----:B------:R-:W3:Y:S01]  /*16a60*/  LDCU.64 UR6, c[0x0][0x408] ;  /* 0x00008100ff0677ac */ /* 0x000ee20008000a00 */
[----:B--2---:R2:W1:Y:S01]  /*16a70*/  LDS.128 R12, [R20+0x5800] ;  /* 0x00580000140c7984 */ /* 0x0044620000000c00 */
        /* <DEDUP_REMOVED lines=20> */
.L_x_1719:
        /* <DEDUP_REMOVED lines=12> */
.L_x_1828:


//--------------------- .text._ZN5flash16flash_fwd_kernelI23Flash_fwd_kernel_traitsILi192ELi64ELi64ELi4ELb0ELb0EN7cutlass10bfloat16_tE19Flash_kernel_traitsILi192ELi64ELi64ELi4ES3_EELb0ELb0ELb1ELb1ELb0ELb0ELb1ELb0EEEvNS_16Flash_fwd_paramsE --------------------------
	.section	.text._ZN5flash16flash_fwd_kernelI23Flash_fwd_kernel_traitsILi192ELi64ELi64ELi4ELb0ELb0EN7cutlass10bfloat16_tE19Flash_kernel_traitsILi192ELi64ELi64ELi4ES3_EELb0ELb0ELb1ELb1ELb0ELb0ELb1ELb0EEEvNS_16Flash_fwd_paramsE,"ax",@progbits
	.align	128
        .global         _ZN5flash16flash_fwd_kernelI23Flash_fwd_kernel_traitsILi192ELi64ELi64ELi4ELb0ELb0EN7cutlass10bfloat16_tE19Flash_kernel_traitsILi192ELi64ELi64ELi4ES3_EELb0ELb0ELb1ELb1ELb0ELb0ELb1ELb0EEEvNS_16Flash_fwd_paramsE
        .type           _ZN5flash16flash_fwd_kernelI23Flash_fwd_kernel_traitsILi192ELi64ELi64ELi4ELb0ELb0EN7cutlass10bfloat16_tE19Flash_kernel_traitsILi192ELi64ELi64ELi4ES3_EELb0ELb0ELb1ELb1ELb0ELb0ELb1ELb0EEEvNS_16Flash_fwd_paramsE,@function
        .size           _ZN5flash16flash_fwd_kernelI23Flash_fwd_kernel_traitsILi192ELi64ELi64ELi4ELb0ELb0EN7cutlass10bfloat16_tE19Flash_kernel_traitsILi192ELi64ELi64ELi4ES3_EELb0ELb0ELb1ELb1ELb0ELb0ELb1ELb0EEEvNS_16Flash_fwd_paramsE,(.L_x_1829 - _ZN5flash16flash_fwd_kernelI23Flash_fwd_kernel_traitsILi192ELi64ELi64ELi4ELb0ELb0EN7cutlass10bfloat16_tE19Flash_kernel_traitsILi192ELi64ELi64ELi4ES3_EELb0ELb0ELb1ELb1ELb0ELb0ELb1ELb0EEEvNS_16Flash_fwd_paramsE)
        .other          _ZN5flash16flash_fwd_kernelI23Flash_fwd_kernel_traitsILi192ELi64ELi64ELi4ELb0ELb0EN7cutlass10bfloat16_tE19Flash_kernel_traitsILi192ELi64ELi64ELi4ES3_EELb0ELb0ELb1ELb1ELb0ELb0ELb1ELb0EEEvNS_16Flash_fwd_paramsE,@"STO_CUDA_ENTRY STV_DEFAULT"
_ZN5flash16flash_fwd_kernelI23Flash_fwd_kernel_traitsILi192ELi64ELi64ELi4ELb0ELb0EN7cutlass10bfloat16_tE19Flash_kernel_traitsILi192ELi64ELi64ELi4ES3_EELb0ELb0ELb1ELb1ELb0ELb0ELb1ELb0EEEvNS_16Flash_fwd_paramsE:
.text._ZN5flash16flash_fwd_kernelI23Flash_fwd_kernel_traitsILi192ELi64ELi64ELi4ELb0ELb0EN7cutlass10bfloat16_tE19Flash_kernel_traitsILi192ELi64ELi64ELi4ES3_EELb0ELb0ELb1ELb1ELb0ELb0ELb1ELb0EEEvNS_16Flash_fwd_paramsE:
        /* <DEDUP_REMOVED lines=20> */
[----:B------:R1:W2:Y:S01]  /*0140*/  @P4 LDG.E R8, desc[UR14][R10.64+0x4] ;  /* 0x0000040e0a084981 */ /* 0x0002a2000c1e1900 */
[----:B------:R-:W-:Y:S02]  /*0150*/  SHF.R.U32.HI R2, RZ, 0x1e, R9 ;  /* 0x0000001eff027819 */ /* 0x000fe40000011609 */
[----:B------:R-:W-:Y:S01]  /*0160*/  @P2 IADD3 R4, P0, PT, R13, UR4, RZ ;  /* 0x000000040d042c10 */ /* 0x000fe2000ff1e0ff */
[----:B------:R-:W3:Y:S03]  /*0170*/  LDCU.U8 UR4, c[0x0][0x532] ;  /* 0x0000a640ff0477ac */ /* 0x000ee60008000000 */
[----:B------:R-:W-:-:S02]  /*0180*/  @P2 IADD3.X R5, PT, PT, R2, UR5, RZ, P0, !PT ;  /* 0x0000000502052c10 */ /* 0x000fc400087fe4ff */
[C---:B------:R-:W-:Y:S02]  /*0190*/  IADD3 R12, P0, PT, R13.reuse, R6, RZ ;  /* 0x000000060d0c7210 */ /* 0x040fe40007f1e0ff */
[----:B------:R-:W-:Y:S01]  /*01a0*/  @P3 IADD3 R14, P1, PT, R13, UR6, RZ ;  /* 0x000000060d0e3c10 */ /* 0x000fe2000ff3e0ff */
[----:B------:R-:W4:Y:S02]  /*01b0*/  S2R R3, SR_CTAID.X ;  /* 0x0000000000037919 */ /* 0x000f240000002500 */
[----:B------:R-:W-:Y:S01]  /*01c0*/  IMAD.X R13, R2, 0x1, R7, P0 ;  /* 0x00000001020d7824 */ /* 0x000fe200000e0607 */
[----:B------:R-:W-:Y:S01]  /*01d0*/  ISETP.NE.U32.AND P0, PT, R6, RZ, PT ;  /* 0x000000ff0600720c */ /* 0x000fe20003f05070 */
[----:B------:R-:W-:Y:S01]  /*01e0*/  IMAD.MOV.U32 R0, RZ, RZ, RZ ;  /* 0x000000ffff007224 */ /* 0x000fe200078e00ff */
[----:B------:R-:W-:Y:S01]  /*01f0*/  @P3 IADD3.X R15, PT, PT, R2, UR7, RZ, P1, !PT ;  /* 0x00000007020f3c10 */ /* 0x000fe20008ffe4ff */
[----:B------:R-:W2:Y:S01]  /*0200*/  @!P4 LDC R220, c[0x0][0x434] ;  /* 0x00010d00ffdccb82 */ /* 0x000ea20000000800 */
[----:B------:R-:W-:Y:S01]  /*0210*/  ISETP.NE.AND.EX P0, PT, R7, RZ, PT, P0 ;  /* 0x000000ff0700720c */ /* 0x000fe20003f05300 */
[----:B------:R1:W5:Y:S01]  /*0220*/  @P2 LDG.E R83, desc[UR14][R4.64] ;  /* 0x0000000e04532981 */ /* 0x000362000c1e1900 */
[----:B---3--:R-:W-:-:S03]  /*0230*/  ISETP.NE.AND P1, PT, RZ, UR4, PT ;  /* 0x00000004ff007c0c */ /* 0x008fc6000bf25270 */
[----:B------:R3:W5:Y:S01]  /*0240*/  @P3 LDG.E R0, desc[UR14][R14.64] ;  /* 0x0000000e0e003981 */ /* 0x000762000c1e1900 */
[----:B------:R-:W-:Y:S01]  /*0250*/  ISETP.EQ.U32.AND P3, PT, R6, RZ, PT ;  /* 0x000000ff0600720c */ /* 0x000fe20003f62070 */
[----:B------:R-:W2:Y:S03]  /*0260*/  @!P2 LDC R2, c[0x0][0x43c] ;  /* 0x00010f00ff02ab82 */ /* 0x000ea60000000800 */
[----:B------:R-:W-:-:S05]  /*0270*/  ISETP.EQ.OR.EX P3, PT, R7, RZ, !P1, P3 ;  /* 0x000000ff0700720c */ /* 0x000fca0004f62730 */
[----:B------:R-:W2:Y:S08]  /*0280*/  @!P0 LDC R7, c[0x0][0x438] ;  /* 0x00010e00ff078b82 */ /* 0x000eb00000000800 */
[----:B------:R-:W2:Y:S01]  /*0290*/  @!P2 LDC.64 R4, c[0x0][0x488] ;  /* 0x00012200ff04ab82 */ /* 0x000ea20000000a00 */
[----:B-1----:R-:W-:Y:S02]  /*02a0*/  IMAD.MOV.U32 R11, RZ, RZ, -0x1 ;  /* 0xffffffffff0b7424 */ /* 0x002fe400078e00ff */
[----:B----4-:R-:W-:-:S04]  /*02b0*/  IMAD.SHL.U32 R89, R3, 0x40, RZ ;  /* 0x0000004003597824 */ /* 0x010fc800078e00ff */
[----:B------:R3:W5:Y:S01]  /*02c0*/  @!P3 LDG.E R11, desc[UR14][R12.64] ;  /* 0x0000000e0c0bb981 */ /* 0x000762000c1e1900 */
[----:B--2---:R-:W-:-:S05]  /*02d0*/  @P4 IMAD.IADD R220, R8, 0x1, -R215 ;  /* 0x0000000108dc4824 */ /* 0x004fca00078e0ad7 */
[----:B------:R-:W-:Y:S01]  /*02e0*/  ISETP.GT.AND P3, PT, R220, R89, PT ;  /* 0x00000059dc00720c */ /* 0x000fe20003f64270 */
[----:B---3--:R-:W-:-:S12]  /*02f0*/  @!P0 BRA `(.L_x_1720) ;  /* 0x00000000000c8947 */ /* 0x008fd80003800000 */
[----:B------:R-:W2:Y:S02]  /*0300*/  @P1 LDG.E R6, desc[UR14][R12.64+0x4] ;  /* 0x0000040e0c061981 */ /* 0x000ea4000c1e1900 */
[----:B--2--5:R-:W-:-:S06]  /*0310*/  @P1 IADD3 R7, PT, PT, R6, -R11, RZ ;  /* 0x8000000b06071210 */ /* 0x024fcc0007ffe0ff */
[----:B------:R1:W5:Y:S02]  /*0320*/  @!P1 LDG.E R7, desc[UR14][R12.64] ;  /* 0x0000000e0c079981 */ /* 0x000364000c1e1900 */
.L_x_1720:
[----:B------:R-:W-:Y:S05]  /*0330*/  @!P3 EXIT ;  /* 0x000000000000b94d */ /* 0x000fea0003800000 */
[----:B-1----:R-:W1:Y:S01]  /*0340*/  LDC R13, c[0x0][0x504] ;  /* 0x00014100ff0d7b82 */ /* 0x002e620000000800 */
[----:B------:R-:W-:Y:S01]  /*0350*/  @!P2 ISETP.NE.U32.AND P0, PT, R4, RZ, PT ;  /* 0x000000ff0400a20c */ /* 0x000fe20003f05070 */
[----:B-----5:R-:W-:Y:S01]  /*0360*/  @P2 IMAD.IADD R83, R83, 0x1, -R0 ;  /* 0x0000000153532824 */ /* 0x020fe200078e0a00 */
[----:B------:R-:W2:Y:S02]  /*0370*/  S2R R12, SR_CTAID.Z ;  /* 0x00000000000c7919 */ /* 0x000ea40000002700 */
[----:B------:R-:W-:Y:S01]  /*0380*/  @!P2 ISETP.NE.AND.EX P0, PT, R5, RZ, PT, P0 ;  /* 0x000000ff0500a20c */ /* 0x000fe20003f05300 */
[----:B------:R-:W3:Y:S02]  /*0390*/  S2R R186, SR_TID.X ;  /* 0x0000000000ba7919 */ /* 0x000ee40000002100 */
[----:B------:R-:W4:Y:S01]  /*03a0*/  LDC R85, c[0x0][0x508] ;  /* 0x00014200ff557b82 */ /* 0x000f220000000800 */
[----:B------:R-:W-:-:S04]  /*03b0*/  @!P2 SEL R2, R2, RZ, P0 ;  /* 0x000000ff0202a207 */ /* 0x000fc80000000000 */
[----:B------:R-:W-:-:S05]  /*03c0*/  @!P2 IADD3 R83, PT, PT, R2, R7, -R0 ;  /* 0x000000070253a210 */ /* 0x000fca0007ffe800 */
[----:B------:R-:W-:-:S05]  /*03d0*/  VIADD R7, R83, 0x3f ;  /* 0x0000003f53077836 */ /* 0x000fca0000000000 */
[----:B------:R-:W-:Y:S01]  /*03e0*/  IADD3 R2, PT, PT, R7, R89, -R220 ;  /* 0x0000005907027210 */ /* 0x000fe20007ffe8dc */
[----:B-1----:R-:W-:Y:S01]  /*03f0*/  IMAD.IADD R84, R220, 0x1, R13 ;  /* 0x00000001dc547824 */ /* 0x002fe200078e020d */
[----:B------:R-:W-:-:S04]  /*0400*/  SHF.R.S32.HI R4, RZ, 0x1f, R7 ;  /* 0x0000001fff047819 */ /* 0x000fc80000011407 */
[----:B------:R-:W-:Y:S02]  /*0410*/  IADD3 R15, PT, PT, -R84, R89, R83 ;  /* 0x00000059540f7210 */ /* 0x000fe40007ffe153 */
[----:B------:R-:W-:Y:S02]  /*0420*/  LEA.HI R4, R4, R7, RZ, 0x6 ;  /* 0x0000000704047211 */ /* 0x000fe400078f30ff */
[----:B----4-:R-:W-:Y:S02]  /*0430*/  IADD3 R5, PT, PT, R2, 0x40, R85 ;  /* 0x0000004002057810 */ /* 0x010fe40007ffe055 */
[----:B------:R-:W-:Y:S02]  /*0440*/  SHF.R.S32.HI R6, RZ, 0x1f, R15 ;  /* 0x0000001fff067819 */ /* 0x000fe4000001140f */
[----:B------:R-:W-:Y:S02]  /*0450*/  SHF.R.S32.HI R2, RZ, 0x1f, R5 ;  /* 0x0000001fff027819 */ /* 0x000fe40000011405 */
[----:B------:R-:W-:-:S02]  /*0460*/  LEA.HI R6, R6, R15, RZ, 0x6 ;  /* 0x0000000f06067211 */ /* 0x000fc400078f30ff */
[----:B------:R-:W-:Y:S02]  /*0470*/  LEA.HI R2, R2, R5, RZ, 0x6 ;  /* 0x0000000502027211 */ /* 0x000fe400078f30ff */
[----:B------:R-:W-:Y:S02]  /*0480*/  SHF.R.S32.HI R4, RZ, 0x6, R4 ;  /* 0x00000006ff047819 */ /* 0x000fe40000011404 */
[----:B------:R-:W-:Y:S02]  /*0490*/  SHF.R.S32.HI R189, RZ, 0x6, R2 ;  /* 0x00000006ffbd7819 */ /* 0x000fe40000011402 */
        /* <DEDUP_REMOVED lines=10> */
[----:B------:R-:W1:Y:S08]  /*0540*/  @P1 LDC.64 R6, c[0x0][0x408] ;  /* 0x00010200ff061b82 */ /* 0x000e700000000a00 */
[----:B------:R-:W4:Y:S01]  /*0550*/  @P6 LDC.64 R4, c[0x0][0x430] ;  /* 0x00010c00ff046b82 */ /* 0x000f220000000a00 */
[----:B------:R-:W-:Y:S01]  /*0560*/  @P6 MOV R0, 0x1 ;  /* 0x0000000100006802 */ /* 0x000fe20000000f00 */
[----:B---3--:R-:W-:-:S06]  /*0570*/  @!P1 IMAD.WIDE.U32 R14, R9, R10, RZ ;  /* 0x0000000a090e9225 */ /* 0x008fcc00078e00ff */
[----:B------:R-:W3:Y:S01]  /*0580*/  @P6 LDC R2, c[0x0][0x430] ;  /* 0x00010c00ff026b82 */ /* 0x000ee20000000800 */
[----:B------:R-:W-:Y:S01]  /*0590*/  @!P1 MOV R10, R14 ;  /* 0x0000000e000a9202 */ /* 0x000fe20000000f00 */
[----:B-1----:R-:W-:-:S04]  /*05a0*/  @P1 IMAD.WIDE.U32 R18, R215, R6, RZ ;  /* 0x00000006d7121225 */ /* 0x002fc800078e00ff */
[----:B----4-:R-:W-:Y:S01]  /*05b0*/  @P6 IMAD R5, R4, R5, RZ ;  /* 0x0000000504056224 */ /* 0x010fe200078e02ff */
[----:B------:R-:W-:Y:S01]  /*05c0*/  SHF.L.U32 R4, R186, 0x3, RZ ;  /* 0x00000003ba047819 */ /* 0x000fe200000006ff */
        /* <DEDUP_REMOVED lines=11> */
.L_x_1722:
[----:B------:R-:W1:Y:S01]  /*0680*/  LDCU.64 UR4, c[0x0][0x410] ;  /* 0x00008200ff0477ac */ /* 0x000e620008000a00 */
[----:B------:R-:W-:Y:S01]  /*0690*/  @P1 IMAD.MOV.U32 R10, RZ, RZ, R18 ;  /* 0x000000ffff0a1224 */ /* 0x000fe200078e0012 */
        /* <DEDUP_REMOVED lines=38> */
.L_x_1724:
[----:B------:R-:W-:Y:S05]  /*0900*/  BSYNC.RECONVERGENT B0 ;  /* 0x0000000000007941 */ /* 0x000fea0003800200 */
.L_x_1723:
        /* <DEDUP_REMOVED lines=22> */
.L_x_1726:
[----:B------:R-:W-:Y:S05]  /*0a70*/  BSYNC.RECONVERGENT B0 ;  /* 0x0000000000007941 */ /* 0x000fea0003800200 */
.L_x_1725:
[----:B------:R-:W-:Y:S01]  /*0a80*/  BSSY.RECONVERGENT B0, `(.L_x_1727) ;  /* 0x0000018000007945 */ /* 0x000fe20003800200 */
[----:B------:R-:W-:Y:S01]  /*0a90*/  ISETP.NE.AND P2, PT, R4, RZ, PT ;  /* 0x000000ff0400720c */ /* 0x000fe20003f45270 */
[----:B-12---:R-:W-:Y:S01]  /*0aa0*/  IMAD R14, R9, R6, RZ ;  /* 0x00000006090e7224 */ /* 0x006fe200078e02ff */
        /* <DEDUP_REMOVED lines=8> */
[----:B------:R-:W5:Y:S03]  /*0b30*/  LDCU.64 UR4, c[0x0][0x3f0] ;  /* 0x00007e00ff0477ac */ /* 0x000f660008000a00 */
[----:B-1----:R-:W-:-:S02]  /*0b40*/  IMAD R6, R6, UR6, RZ ;  /* 0x0000000606067c24 */ /* 0x002fc4000f8e02ff */
        /* <DEDUP_REMOVED lines=11> */
.L_x_1728:
[----:B------:R-:W-:Y:S05]  /*0c00*/  BSYNC.RECONVERGENT B0 ;  /* 0x0000000000007941 */ /* 0x000fea0003800200 */
.L_x_1727:
        /* <DEDUP_REMOVED lines=32> */
.L_x_1730:
[----:B------:R-:W-:Y:S05]  /*0e10*/  BSYNC.RECONVERGENT B0 ;  /* 0x0000000000007941 */ /* 0x000fea0003800200 */
.L_x_1729:
        /* <DEDUP_REMOVED lines=15> */
.L_x_1732:
[----:B------:R-:W-:Y:S05]  /*0f10*/  BSYNC.RECONVERGENT B0 ;  /* 0x0000000000007941 */ /* 0x000fea0003800200 */
.L_x_1731:
        /* <DEDUP_REMOVED lines=10> */
.L_x_1734:
[----:B------:R-:W-:Y:S05]  /*0fc0*/  BSYNC.RECONVERGENT B0 ;  /* 0x0000000000007941 */ /* 0x000fea0003800200 */
.L_x_1733:
        /* <DEDUP_REMOVED lines=10> */
.L_x_1736:
[----:B------:R-:W-:Y:S05]  /*1070*/  BSYNC.RECONVERGENT B0 ;  /* 0x0000000000007941 */ /* 0x000fea0003800200 */
.L_x_1735:
        /* <DEDUP_REMOVED lines=10> */
.L_x_1721:
        /* <DEDUP_REMOVED lines=22> */
.L_x_1737:
[----:B------:R-:W1:Y:S01]  /*1280*/  LDC.64 R134, c[0x0][0x3b8] ;  /* 0x0000ee00ff867b82 */ /* 0x000e620000000a00 */
[----:B------:R-:W-:-:S05]  /*1290*/  IADD3 R4, PT, PT, R0, R11, RZ ;  /* 0x0000000b00047210 */ /* 0x000fca0007ffe0ff */
[C---:B-1----:R-:W-:Y:S02]  /*12a0*/  IMAD R2, R4.reuse, R135, RZ ;  /* 0x0000008704027224 */ /* 0x042fe400078e02ff */
[----:B------:R-:W-:-:S05]  /*12b0*/  IMAD.WIDE.U32 R4, R4, R134, RZ ;  /* 0x0000008604047225 */ /* 0x000fca00078e00ff */
[----:B------:R-:W-:-:S07]  /*12c0*/  IADD3 R2, PT, PT, R5, R2, RZ ;  /* 0x0000000205027210 */ /* 0x000fce0007ffe0ff */
.L_x_1738:
        /* <DEDUP_REMOVED lines=39> */
.L_x_1739:
[----:B------:R-:W1:Y:S01]  /*1540*/  LDC.64 R144, c[0x0][0x3c0] ;  /* 0x0000f000ff907b82 */ /* 0x000e620000000a00 */
[----:B------:R-:W-:-:S05]  /*1550*/  IADD3 R0, PT, PT, R0, R11, RZ ;  /* 0x0000000b00007210 */ /* 0x000fca0007ffe0ff */
[C---:B-1----:R-:W-:Y:S02]  /*1560*/  IMAD R5, R0.reuse, R145, RZ ;  /* 0x0000009100057224 */ /* 0x042fe400078e02ff */
[----:B------:R-:W-:-:S05]  /*1570*/  IMAD.WIDE.U32 R14, R0, R144, RZ ;  /* 0x00000090000e7225 */ /* 0x000fca00078e00ff */
[----:B------:R-:W-:Y:S02]  /*1580*/  IADD3 R5, PT, PT, R15, R5, RZ ;  /* 0x000000050f057210 */ /* 0x000fe40007ffe0ff */
[----:B------:R-:W-:-:S07]  /*1590*/  MOV R0, R14 ;  /* 0x0000000e00007202 */ /* 0x000fce0000000f00 */
.L_x_1740:
[----:B------:R-:W-:Y:S01]  /*15a0*/  IMAD.SHL.U32 R206, R186, 0x8, RZ ;  /* 0x00000008bace7824 */ /* 0x000fe200078e00ff */
[----:B------:R-:W1:Y:S01]  /*15b0*/  LDCU.128 UR4, c[0x0][0x3d0] ;  /* 0x00007a00ff0477ac */ /* 0x000e620008000c00 */
[----:B------:R-:W2:Y:S01]  /*15c0*/  S2UR UR16, SR_CgaCtaId ;  /* 0x00000000001079c3 */ /* 0x000ea20000008800 */
[----:B------:R-:W-:Y:S01]  /*15d0*/  IMAD.IADD R203, R220, 0x1, -R89 ;  /* 0x00000001dccb7824 */ /* 0x000fe200078e0a59 */
[--C-:B------:R-:W-:Y:S01]  /*15e0*/  SHF.R.U32.HI R188, RZ, 0x1, R186.reuse ;  /* 0x00000001ffbc7819 */ /* 0x100fe200000116ba */
[----:B------:R-:W3:Y:S01]  /*15f0*/  LDCU.64 UR12, c[0x0][0x388] ;  /* 0x00007100ff0c77ac */ /* 0x000ee20008000a00 */
[----:B------:R-:W-:Y:S01]  /*1600*/  LOP3.LUT R185, R206, 0x38, RZ, 0xc0, !PT ;  /* 0x00000038ceb97812 */ /* 0x000fe200078ec0ff */
[----:B------:R-:W-:Y:S01]  /*1610*/  IMAD.SHL.U32 R148, R186, 0x40, RZ ;  /* 0x00000040ba947824 */ /* 0x000fe200078e00ff */
[----:B------:R-:W-:Y:S01]  /*1620*/  LOP3.LUT R21, R206, 0x1f8, RZ, 0xc0, !PT ;  /* 0x000001f8ce157812 */ /* 0x000fe200078ec0ff */
[----:B------:R-:W4:Y:S01]  /*1630*/  LDCU.64 UR10, c[0x0][0x390] ;  /* 0x00007200ff0a77ac */ /* 0x000f220008000a00 */
[C---:B------:R-:W-:Y:S01]  /*1640*/  IADD3 R14, P1, PT, R185.reuse, R4, RZ ;  /* 0x00000004b90e7210 */ /* 0x040fe20007f3e0ff */
[----:B------:R-:W-:Y:S01]  /*1650*/  BSSY.RECONVERGENT B0, `(.L_x_1741) ;  /* 0x0000048000007945 */ /* 0x000fe20003800200 */
[----:B------:R-:W-:Y:S01]  /*1660*/  IADD3 R4, P0, PT, R185, R0, RZ ;  /* 0x00000000b9047210 */ /* 0x000fe20007f1e0ff */
[----:B------:R-:W5:Y:S01]  /*1670*/  LDCU.64 UR8, c[0x0][0x3c8] ;  /* 0x00007900ff0877ac */ /* 0x000f620008000a00 */
[----:B------:R-:W-:Y:S01]  /*1680*/  SHF.R.U32.HI R0, RZ, 0x3, R186 ;  /* 0x00000003ff007819 */ /* 0x000fe200000116ba */
[----:B------:R-:W-:Y:S01]  /*1690*/  IMAD.X R15, RZ, RZ, R2, P1 ;  /* 0x000000ffff0f7224 */ /* 0x000fe200008e0602 */
[----:B------:R-:W-:Y:S01]  /*16a0*/  LOP3.LUT R218, R21, 0x38, R186, 0x78, !PT ;  /* 0x0000003815da7812 */ /* 0x000fe200078e78ba */
[----:B------:R-:W-:Y:S01]  /*16b0*/  IMAD.X R5, RZ, RZ, R5, P0 ;  /* 0x000000ffff057224 */ /* 0x000fe200000e0605 */
[----:B------:R-:W-:Y:S01]  /*16c0*/  IADD3 R16, P0, PT, R185, R16, RZ ;  /* 0x00000010b9107210 */ /* 0x000fe20007f1e0ff */
[----:B------:R-:W-:Y:S01]  /*16d0*/  IMAD.WIDE.U32 R14, R0, R134, R14 ;  /* 0x00000086000e7225 */ /* 0x000fe200078e000e */
[----:B------:R-:W-:-:S02]  /*16e0*/  LOP3.LUT R81, R188, 0x8, RZ, 0xc0, !PT ;  /* 0x00000008bc517812 */ /* 0x000fc400078ec0ff */
[C---:B------:R-:W-:Y:S01]  /*16f0*/  LOP3.LUT R146, R185.reuse, 0x1c0, R148, 0xf8, !PT ;  /* 0x000001c0b9927812 */ /* 0x040fe200078ef894 */
[C---:B------:R-:W-:Y:S01]  /*1700*/  IMAD.WIDE.U32 R22, R0.reuse, R144, R4 ;  /* 0x0000009000167225 */ /* 0x040fe200078e0004 */
[----:B------:R-:W-:Y:S02]  /*1710*/  SHF.R.S32.HI R5, RZ, 0x1f, R10 ;  /* 0x0000001fff057819 */ /* 0x000fe4000001140a */
[C---:B------:R-:W-:Y:S01]  /*1720*/  LOP3.LUT R205, R185.reuse, 0x40, RZ, 0xfc, !PT ;  /* 0x00000040b9cd7812 */ /* 0x040fe200078efcff */
[----:B------:R-:W-:Y:S01]  /*1730*/  IMAD R15, R0, R135, R15 ;  /* 0x00000087000f7224 */ /* 0x000fe200078e020f */
[----:B------:R-:W-:Y:S01]  /*1740*/  LOP3.LUT R204, R185, 0x80, RZ, 0xfc, !PT ;  /* 0x00000080b9cc7812 */ /* 0x000fe200078efcff */
[----:B-1----:R-:W-:Y:S01]  /*1750*/  IMAD R19, R5, UR4, RZ ;  /* 0x0000000405137c24 */ /* 0x002fe2000f8e02ff */
[----:B------:R-:W-:Y:S01]  /*1760*/  LOP3.LUT R81, R146, R81, RZ, 0x3c, !PT ;  /* 0x0000005192517212 */ /* 0x000fe200078e3cff */
[----:B------:R-:W-:-:S04]  /*1770*/  IMAD.WIDE.U32 R14, R10, UR4, R14 ;  /* 0x000000040a0e7c25 */ /* 0x000fc8000f8e000e */
[----:B------:R-:W-:Y:S01]  /*1780*/  IMAD R19, R10, UR5, R19 ;  /* 0x000000050a137c24 */ /* 0x000fe2000f8e0213 */
[----:B---3--:R-:W-:Y:S01]  /*1790*/  LEA R213, P1, R14, UR12, 0x1 ;  /* 0x0000000c0ed57c11 */ /* 0x008fe2000f8208ff */
[----:B------:R-:W-:Y:S01]  /*17a0*/  IMAD R5, R5, UR6, RZ ;  /* 0x0000000605057c24 */ /* 0x000fe2000f8e02ff */
[----:B------:R-:W-:Y:S01]  /*17b0*/  UMOV UR5, 0x400 ;  /* 0x0000040000057882 */ /* 0x000fe20000000000 */
[----:B------:R-:W-:Y:S01]  /*17c0*/  IMAD.IADD R212, R15, 0x1, R19 ;  /* 0x000000010fd47824 */ /* 0x000fe200078e0213 */
[----:B--2---:R-:W-:Y:S01]  /*17d0*/  ULEA UR5, UR16, UR5, 0x18 ;  /* 0x0000000510057291 */ /* 0x004fe2000f8ec0ff */
[----:B------:R-:W-:Y:S02]  /*17e0*/  IMAD R23, R0, R145, R23 ;  /* 0x0000009100177224 */ /* 0x000fe400078e0217 */
[----:B------:R-:W-:Y:S01]  /*17f0*/  IMAD R5, R10, UR7, R5 ;  /* 0x000000070a057c24 */ /* 0x000fe2000f8e0205 */
[----:B------:R-:W-:Y:S01]  /*1800*/  LEA.HI.X R212, R14, UR13, R212, 0x1, P1 ;  /* 0x0000000d0ed47c11 */ /* 0x000fe200088f0cd4 */
[----:B------:R-:W-:Y:S01]  /*1810*/  IMAD.WIDE.U32 R10, R10, UR6, R22 ;  /* 0x000000060a0a7c25 */ /* 0x000fe2000f8e0016 */
[----:B------:R-:W-:-:S03]  /*1820*/  ISETP.GE.AND P1, PT, R0, R203, PT ;  /* 0x000000cb0000720c */ /* 0x000fc60003f26270 */
        /* <DEDUP_REMOVED lines=9> */
[----:B------:R-:W-:-:S02]  /*18c0*/  LEA R218, R218, UR5, 0x1 ;  /* 0x00000005dada7c11 */ /* 0x000fc4000f8e08ff */
[----:B------:R-:W-:Y:S01]  /*18d0*/  LEA.HI.X R2, R3, RZ, RZ, 0x6, P0 ;  /* 0x000000ff03027211 */ /* 0x000fe200000f34ff */
[----:B------:R-:W-:Y:S08]  /*18e0*/  @P1 BRA `(.L_x_1742) ;  /* 0x0000000000781947 */ /* 0x000ff00003800000 */
        /* <DEDUP_REMOVED lines=29> */
.L_x_1743:
[----:B------:R2:W-:Y:S02]  /*1ac0*/  STS.128 [R218+0x4000], RZ ;  /* 0x004000ffda007388 */ /* 0x0005e40000000c00 */
.L_x_1742:
[----:B------:R-:W-:Y:S05]  /*1ad0*/  BSYNC.RECONVERGENT B0 ;  /* 0x0000000000007941 */ /* 0x000fea0003800200 */
.L_x_1741:
        /* <DEDUP_REMOVED lines=36> */
.L_x_1746:
[----:B------:R3:W-:Y:S02]  /*1d20*/  STS.128 [R218+0x4800], RZ ;  /* 0x004800ffda007388 */ /* 0x0007e40000000c00 */
.L_x_1745:
[----:B------:R-:W-:Y:S05]  /*1d30*/  BSYNC.RECONVERGENT B0 ;  /* 0x0000000000007941 */ /* 0x000fea0003800200 */
.L_x_1744:
        /* <DEDUP_REMOVED lines=36> */
.L_x_1749:
[----:B------:R3:W-:Y:S02]  /*1f80*/  STS.128 [R218+0x5000], RZ ;  /* 0x005000ffda007388 */ /* 0x0007e40000000c00 */
.L_x_1748:
[----:B------:R-:W-:Y:S05]  /*1f90*/  BSYNC.RECONVERGENT B0 ;  /* 0x0000000000007941 */ /* 0x000fea0003800200 */
.L_x_1747:
        /* <DEDUP_REMOVED lines=37> */
.L_x_1752:
[----:B------:R2:W-:Y:S02]  /*21f0*/  STS.128 [R218+0x5800], RZ ;  /* 0x005800ffda007388 */ /* 0x0005e40000000c00 */
.L_x_1751:
[----:B------:R-:W-:Y:S05]  /*2200*/  BSYNC.RECONVERGENT B0 ;  /* 0x0000000000007941 */ /* 0x000fea0003800200 */
.L_x_1750:
[----:B------:R-:W-:Y:S01]  /*2210*/  IADD3 R147, PT, PT, R189, -0x1, RZ ;  /* 0xffffffffbd937810 */ /* 0x000fe20007ffe0ff */
[----:B------:R-:W-:Y:S04]  /*2220*/  BSSY.RECONVERGENT B0, `(.L_x_1753) ;  /* 0x000001e000007945 */ /* 0x000fe80003800200 */
[----:B------:R-:W-:Y:S02]  /*2230*/  IMAD R7, R147, -0x40, R83 ;  /* 0xffffffc093077824 */ /* 0x000fe400078e0253 */
[-C--:B-1-3--:R-:W-:Y:S02]  /*2240*/  IMAD R17, R3, R147.reuse, RZ ;  /* 0x0000009303117224 */ /* 0x08afe400078e02ff */
[----:B------:R-:W-:Y:S01]  /*2250*/  IMAD.WIDE.U32 R14, R82, R147, RZ ;  /* 0x00000093520e7225 */ /* 0x000fe200078e00ff */
[----:B------:R-:W-:-:S04]  /*2260*/  ISETP.GE.AND P3, PT, R0, R7, PT ;  /* 0x000000070000720c */ /* 0x000fc80003f66270 */
[----:B------:R-:W-:-:S09]  /*2270*/  IADD3 R17, PT, PT, R15, R17, RZ ;  /* 0x000000110f117210 */ /* 0x000fd20007ffe0ff */
[----:B------:R-:W-:Y:S05]  /*2280*/  @P3 BRA `(.L_x_1754) ;  /* 0x00000000005c3947 */ /* 0x000fea0003800000 */
[----:B------:R-:W1:Y:S01]  /*2290*/  LDCU UR4, c[0x0][0x440] ;  /* 0x00008800ff0477ac */ /* 0x000e620008000800 */
[----:B--2---:R-:W-:-:S04]  /*22a0*/  LEA R4, P2, R14, R213, 0x1 ;  /* 0x000000d50e047211 */ /* 0x004fc800078408ff */
        /* <DEDUP_REMOVED lines=20> */
.L_x_1755:
[----:B------:R3:W-:Y:S02]  /*23f0*/  STS.128 [R218+0xa000], RZ ;  /* 0x00a000ffda007388 */ /* 0x0007e40000000c00 */
.L_x_1754:
[----:B------:R-:W-:Y:S05]  /*2400*/  BSYNC.RECONVERGENT B0 ;  /* 0x0000000000007941 */ /* 0x000fea0003800200 */
.L_x_1753:
[----:B------:R-:W-:Y:S01]  /*2410*/  ISETP.GE.AND P0, PT, R10, R7, PT ;  /* 0x000000070a00720c */ /* 0x000fe20003f06270 */
[----:B------:R-:W-:Y:S01]  /*2420*/  BSSY.RECONVERGENT B0, `(.L_x_1756) ;  /* 0x000001d000007945 */ /* 0x000fe20003800200 */
[C---:B------:R-:W-:Y:S01]  /*2430*/  SHF.L.U64.HI R0, R134.reuse, 0x4, R135 ;  /* 0x0000000486007819 */ /* 0x040fe20000010287 */
[----:B------:R-:W-:-:S10]  /*2440*/  IMAD.SHL.U32 R2, R134, 0x10, RZ ;  /* 0x0000001086027824 */ /* 0x000fd400078e00ff */
[----:B------:R-:W-:Y:S05]  /*2450*/  @P0 BRA `(.L_x_1757) ;  /* 0x0000000000640947 */ /* 0x000fea0003800000 */
[----:B------:R-:W5:Y:S01]  /*2460*/  LDCU UR4, c[0x0][0x440] ;  /* 0x00008800ff0477ac */ /* 0x000f620008000800 */
[----:B-12---:R-:W-:-:S05]  /*2470*/  IADD3 R4, P2, PT, R2, R14, RZ ;  /* 0x0000000e02047210 */ /* 0x006fca0007f5e0ff */
[----:B------:R-:W-:Y:S01]  /*2480*/  IMAD.X R5, R0, 0x1, R17, P2 ;  /* 0x0000000100057824 */ /* 0x000fe200010e0611 */
[----:B----4-:R-:W-:-:S04]  /*2490*/  LEA R18, P2, R4, R213, 0x1 ;  /* 0x000000d504127211 */ /* 0x010fc800078408ff */
        /* <DEDUP_REMOVED lines=20> */
.L_x_1758:
[----:B------:R2:W-:Y:S02]  /*25e0*/  STS.128 [R218+0xa800], RZ ;  /* 0x00a800ffda007388 */ /* 0x0005e40000000c00 */
.L_x_1757:
[----:B------:R-:W-:Y:S05]  /*25f0*/  BSYNC.RECONVERGENT B0 ;  /* 0x0000000000007941 */ /* 0x000fea0003800200 */
.L_x_1756:
[----:B------:R-:W-:Y:S01]  /*2600*/  ISETP.GE.AND P0, PT, R8, R7, PT ;  /* 0x000000070800720c */ /* 0x000fe20003f06270 */
[----:B------:R-:W-:-:S12]  /*2610*/  BSSY.RECONVERGENT B0, `(.L_x_1759) ;  /* 0x000001d000007945 */ /* 0x000fd80003800200 */
[----:B------:R-:W-:Y:S05]  /*2620*/  @P0 BRA `(.L_x_1760) ;  /* 0x00000000006c0947 */ /* 0x000fea0003800000 */
[----:B------:R-:W5:Y:S01]  /*2630*/  LDCU UR4, c[0x0][0x440] ;  /* 0x00008800ff0477ac */ /* 0x000f620008000800 */
[----:B-12-4-:R-:W-:-:S04]  /*2640*/  IMAD.WIDE.U32 R18, R134, 0x20, RZ ;  /* 0x0000002086127825 */ /* 0x016fc800078e00ff */
        /* <DEDUP_REMOVED lines=24> */
.L_x_1761:
[----:B------:R2:W-:Y:S02]  /*27d0*/  STS.128 [R218+0xb000], RZ ;  /* 0x00b000ffda007388 */ /* 0x0005e40000000c00 */
.L_x_1760:
[----:B------:R-:W-:Y:S05]  /*27e0*/  BSYNC.RECONVERGENT B0 ;  /* 0x0000000000007941 */ /* 0x000fea0003800200 */
.L_x_1759:
[----:B------:R-:W-:Y:S01]  /*27f0*/  ISETP.GE.AND P0, PT, R6, R7, PT ;  /* 0x000000070600720c */ /* 0x000fe20003f06270 */
[----:B------:R-:W-:-:S12]  /*2800*/  BSSY.RECONVERGENT B0, `(.L_x_1762) ;  /* 0x000001d000007945 */ /* 0x000fd80003800200 */
[----:B------:R-:W-:Y:S05]  /*2810*/  @P0 BRA `(.L_x_1763) ;  /* 0x00000000006c0947 */ /* 0x000fea0003800000 */
[----:B------:R-:W5:Y:S01]  /*2820*/  LDCU UR4, c[0x0][0x440] ;  /* 0x00008800ff0477ac */ /* 0x000f620008000800 */
[----:B------:R-:W-:Y:S02]  /*2830*/  IMAD.MOV.U32 R16, RZ, RZ, R14 ;  /* 0x000000ffff107224 */ /* 0x000fe400078e000e */
[----:B-12---:R-:W-:Y:S02]  /*2840*/  IMAD R4, R135, 0x30, RZ ;  /* 0x0000003087047824 */ /* 0x006fe400078e02ff */
        /* <DEDUP_REMOVED lines=23> */
.L_x_1764:
[----:B------:R2:W-:Y:S02]  /*29c0*/  STS.128 [R218+0xb800], RZ ;  /* 0x00b800ffda007388 */ /* 0x0005e40000000c00 */
.L_x_1763:
[----:B------:R-:W-:Y:S05]  /*29d0*/  BSYNC.RECONVERGENT B0 ;  /* 0x0000000000007941 */ /* 0x000fea0003800200 */
.L_x_1762:
[----:B------:R-:W5:Y:S01]  /*29e0*/  LDCU.64 UR6, c[0x0][0x538] ;  /* 0x0000a700ff0677ac */ /* 0x000f620008000a00 */
[----:B------:R-:W0:Y:S01]  /*29f0*/  LDGDEPBAR ;  /* 0x00000000000079af */ /* 0x000e220000000000 */
[----:B-----5:R-:W-:-:S04]  /*2a00*/  ISETP.NE.U32.AND P1, PT, RZ, UR6, PT ;  /* 0x00000006ff007c0c */ /* 0x020fc8000bf25070 */
[----:B------:R-:W-:Y:S01]  /*2a10*/  ISETP.NE.AND.EX P1, PT, RZ, UR7, PT, P1 ;  /* 0x00000007ff007c0c */ /* 0x000fe2000bf25310 */
[----:B------:R-:W-:Y:S01]  /*2a20*/  IMAD.SHL.U32 R187, R186, 0x20, RZ ;  /* 0x00000020babb7824 */ /* 0x000fe200078e00ff */
[----:B------:R-:W-:Y:S01]  /*2a30*/  SHF.L.U64.HI R14, R144, 0x6, R145 ;  /* 0x00000006900e7819 */ /* 0x000fe20000010291 */
[----:B------:R-:W-:Y:S01]  /*2a40*/  IMAD.MOV.U32 R216, RZ, RZ, RZ ;  /* 0x000000ffffd87224 */ /* 0x000fe200078e00ff */
[----:B------:R-:W-:-:S09]  /*2a50*/  DEPBAR.LE SB0, 0x0 ;  /* 0x000080000000791a */ /* 0x000fd20000000000 */
[----:B-12---:R-:W1:Y:S01]  /*2a60*/  @P1 LDC.64 R4, c[0x0][0x540] ;  /* 0x00015000ff041b82 */ /* 0x006e620000000a00 */
[----:B------:R-:W-:-:S07]  /*2a70*/  @P1 IMAD.MOV.U32 R13, RZ, RZ, RZ ;  /* 0x000000ffff0d1224 */ /* 0x000fce00078e00ff */
[----:B------:R-:W2:Y:S01]  /*2a80*/  @P1 LDC R11, c[0x0][0x458] ;  /* 0x00011600ff0b1b82 */ /* 0x000ea20000000800 */
[----:B-1----:R-:W-:-:S04]  /*2a90*/  @P1 IMAD.WIDE.U32 R12, R9, R4, R12 ;  /* 0x00000004090c1225 */ /* 0x002fc800078e000c */
[----:B------:R-:W-:Y:S01]  /*2aa0*/  @P1 IMAD R5, R9, R5, R13 ;  /* 0x0000000509051224 */ /* 0x000fe200078e020d */
[----:B------:R-:W-:-:S04]  /*2ab0*/  @P1 LEA R16, P0, R12, UR6, 0x2 ;  /* 0x000000060c101c11 */ /* 0x000fc8000f8010ff */
[----:B------:R-:W-:-:S05]  /*2ac0*/  @P1 LEA.HI.X R17, R12, UR7, R5, 0x2, P0 ;  /* 0x000000070c111c11 */ /* 0x000fca00080f1405 */
[----:B------:R-:W5:Y:S01]  /*2ad0*/  @P1 LDG.E R12, desc[UR14][R16.64] ;  /* 0x0000000e100c1981 */ /* 0x000f62000c1e1900 */
[----:B--2---:R-:W5:Y:S01]  /*2ae0*/  @P1 MUFU.RCP R11, R11 ;  /* 0x0000000b000b1308 */ /* 0x004f620000001000 */
[----:B------:R-:W-:Y:S01]  /*2af0*/  SHF.L.U32 R4, R144, 0x6, RZ ;  /* 0x0000000690047819 */ /* 0x000fe200000006ff */
[-C--:B------:R-:W-:Y:S01]  /*2b00*/  IMAD R9, R14, R147.reuse, RZ ;  /* 0x000000930e097224 */ /* 0x080fe200078e02ff */
[----:B------:R-:W-:Y:S01]  /*2b10*/  LOP3.LUT R187, R187, 0x7c00, RZ, 0xc0, !PT ;  /* 0x00007c00bbbb7812 */ /* 0x000fe200078ec0ff */
[----:B------:R-:W-:Y:S01]  /*2b20*/  BSSY.RECONVERGENT B0, `(.L_x_1765) ;  /* 0x0000025000007945 */ /* 0x000fe20003800200 */
[----:B------:R-:W-:Y:S01]  /*2b30*/  LOP3.LUT R88, R188, 0x1f0, RZ, 0xc0, !PT ;  /* 0x000001f0bc587812 */ /* 0x000fe200078ec0ff */
[----:B------:R-:W-:Y:S01]  /*2b40*/  IMAD.WIDE.U32 R4, R4, R147, RZ ;  /* 0x0000009304047225 */ /* 0x000fe200078e00ff */
[----:B------:R-:W-:-:S03]  /*2b50*/  SHF.L.U32 R167, R186, 0x1, RZ ;  /* 0x00000001baa77819 */ /* 0x000fc600000006ff */
[----:B------:R-:W-:Y:S01]  /*2b60*/  IMAD.IADD R9, R5, 0x1, R9 ;  /* 0x0000000105097824 */ /* 0x000fe200078e0209 */
[----:B------:R-:W-:Y:S01]  /*2b70*/  BAR.SYNC.DEFER_BLOCKING 0x0 ;  /* 0x0000000000007b1d */ /* 0x000fe20000010000 */
[----:B-----5:R-:W-:Y:S01]  /*2b80*/  @P1 FMUL.FTZ R216, R12, R11 ;  /* 0x0000000b0cd81220 */ /* 0x020fe20000410000 */
[----:B------:R-:W-:-:S04]  /*2b90*/  LOP3.LUT R12, R187, 0x200, R148, 0xf8, !PT ;  /* 0x00000200bb0c7812 */ /* 0x000fc800078ef894 */
[----:B------:R-:W-:Y:S01]  /*2ba0*/  IADD3 R77, PT, PT, R81, R12, RZ ;  /* 0x0000000c514d7210 */ /* 0x000fe20007ffe0ff */
[----:B------:R-:W-:Y:S06]  /*2bb0*/  @P3 BRA `(.L_x_1766) ;  /* 0x0000000000603947 */ /* 0x000fec0003800000 */
        /* <DEDUP_REMOVED lines=22> */
.L_x_1767:
[----:B------:R2:W-:Y:S01]  /*2d20*/  STS.128 [R218+0x10000], RZ ;  /* 0x010000ffda007388 */ /* 0x0005e20000000c00 */
[----:B------:R-:W-:Y:S05]  /*2d30*/  BRA `(.L_x_1768) ;  /* 0x00000000000c7947 */ /* 0x000fea0003800000 */
.L_x_1766:
[----:B------:R1:W-:Y:S04]  /*2d40*/  STS.128 [R218+0xc000], RZ ;  /* 0x00c000ffda007388 */ /* 0x0003e80000000c00 */
[----:B------:R1:W-:Y:S04]  /*2d50*/  STS.128 [R218+0xe000], RZ ;  /* 0x00e000ffda007388 */ /* 0x0003e80000000c00 */
[----:B------:R1:W-:Y:S02]  /*2d60*/  STS.128 [R218+0x10000], RZ ;  /* 0x010000ffda007388 */ /* 0x0003e40000000c00 */
.L_x_1768:
[----:B------:R-:W-:Y:S05]  /*2d70*/  BSYNC.RECONVERGENT B0 ;  /* 0x0000000000007941 */ /* 0x000fea0003800200 */
.L_x_1765:
        /* <DEDUP_REMOVED lines=30> */
.L_x_1771:
[----:B------:R2:W-:Y:S02]  /*2f60*/  STS.128 [R218+0x10800], RZ ;  /* 0x010800ffda007388 */ /* 0x0005e40000000c00 */
.L_x_1770:
[----:B------:R-:W-:Y:S05]  /*2f70*/  BSYNC.RECONVERGENT B0 ;  /* 0x0000000000007941 */ /* 0x000fea0003800200 */
.L_x_1769:
        /* <DEDUP_REMOVED lines=32> */
.L_x_1774:
[----:B------:R2:W-:Y:S02]  /*3180*/  STS.128 [R218+0x11000], RZ ;  /* 0x011000ffda007388 */ /* 0x0005e40000000c00 */
.L_x_1773:
[----:B------:R-:W-:Y:S05]  /*3190*/  BSYNC.RECONVERGENT B0 ;  /* 0x0000000000007941 */ /* 0x000fea0003800200 */
.L_x_1772:
        /* <DEDUP_REMOVED lines=35> */
.L_x_1777:
[----:B------:R1:W-:Y:S02]  /*33d0*/  STS.128 [R218+0x11800], RZ ;  /* 0x011800ffda007388 */ /* 0x0003e40000000c00 */
.L_x_1776:
[----:B------:R-:W-:Y:S05]  /*33e0*/  BSYNC.RECONVERGENT B0 ;  /* 0x0000000000007941 */ /* 0x000fea0003800200 */
.L_x_1775:
[----:B-1----:R-:W-:Y:S01]  /*33f0*/  LOP3.LUT R4, R146, R7, RZ, 0x3c, !PT ;  /* 0x0000000792047212 */ /* 0x002fe200078e3cff */
[----:B------:R-:W-:Y:S01]  /*3400*/  IMAD.MOV.U32 R184, RZ, RZ, 0x20 ;  /* 0x00000020ffb87424 */ /* 0x000fe200078e00ff */
[----:B------:R-:W-:Y:S01]  /*3410*/  LOP3.LUT R191, R148, 0x400, RZ, 0xc0, !PT ;  /* 0x0000040094bf7812 */ /* 0x000fe200078ec0ff */
[----:B------:R-:W-:Y:S01]  /*3420*/  IMAD.MOV.U32 R160, RZ, RZ, 0x40 ;  /* 0x00000040ffa07424 */ /* 0x000fe200078e00ff */
[----:B------:R-:W-:Y:S01]  /*3430*/  LEA R77, R77, UR5, 0x1 ;  /* 0x000000054d4d7c11 */ /* 0x000fe2000f8e08ff */
[----:B------:R-:W1:Y:S01]  /*3440*/  LDCU UR4, c[0x0][0x50c] ;  /* 0x0000a180ff0477ac */ /* 0x000e620008000800 */
        /* <DEDUP_REMOVED lines=10> */
[----:B------:R-:W-:Y:S01]  /*34f0*/  IADD3 R88, PT, PT, R87, R88, R89 ;  /* 0x0000005857587210 */ /* 0x000fe20007ffe059 */
[----:B--2---:R-:W4:Y:S01]  /*3500*/  LDSM.16.M88.4 R12, [R191+UR5+0x6800] ;  /* 0x00680005bf0c783b */ /* 0x004f220008000200 */
[----:B------:R-:W-:Y:S01]  /*3510*/  IMAD.IADD R92, R91, 0x1, R80 ;  /* 0x000000015b5c7824 */ /* 0x000fe200078e0250 */
[----:B------:R-:W-:Y:S01]  /*3520*/  IADD3 R85, PT, PT, R83, R85, -R220 ;  /* 0x0000005553557210 */ /* 0x000fe20007ffe8dc */
[--C-:B------:R-:W-:Y:S01]  /*3530*/  IMAD.IADD R93, R77, 0x1, R160.reuse ;  /* 0x000000014d5d7824 */ /* 0x100fe200078e02a0 */
[----:B------:R-:W2:Y:S01]  /*3540*/  LDSM.16.M88.4 R56, [R191+UR5+0x7000] ;  /* 0x00700005bf38783b */ /* 0x000ea20008000200 */
[----:B------:R-:W-:-:S02]  /*3550*/  IMAD.IADD R91, R91, 0x1, R160 ;  /* 0x000000015b5b7824 */ /* 0x000fc400078e02a0 */
[C---:B------:R-:W-:Y:S01]  /*3560*/  IMAD.IADD R90, R80.reuse, 0x1, R93 ;  /* 0x00000001505a7824 */ /* 0x040fe200078e025d */
[----:B------:R-:W3:Y:S01]  /*3570*/  LDSM.16.M88.4 R4, [R191+UR5+0x7800] ;  /* 0x00780005bf04783b */ /* 0x000ee20008000200 */
[----:B------:R-:W-:Y:S02]  /*3580*/  IMAD.IADD R86, R80, 0x1, R91 ;  /* 0x0000000150567824 */ /* 0x000fe400078e025b */
[----:B------:R-:W-:Y:S01]  /*3590*/  IMAD.IADD R209, R88, 0x1, R83 ;  /* 0x0000000158d17824 */ /* 0x000fe200078e0253 */
[----:B------:R-:W-:Y:S04]  /*35a0*/  LDSM.16.M88.4 R64, [R94] ;  /* 0x000000005e40783b */ /* 0x000fe80000000200 */
[----:B------:R-:W1:Y:S04]  /*35b0*/  LDSM.16.M88.4 R28, [R92+0x6000] ;  /* 0x006000005c1c783b */ /* 0x000e680000000200 */
[----:B------:R-:W1:Y:S04]  /*35c0*/  LDSM.16.M88.4 R32, [R92+0x6800] ;  /* 0x006800005c20783b */ /* 0x000e680000000200 */
[----:B------:R-:W-:Y:S04]  /*35d0*/  LDSM.16.M88.4 R8, [R93] ;  /* 0x000000005d08783b */ /* 0x000fe80000000200 */
[----:B------:R-:W1:Y:S04]  /*35e0*/  LDSM.16.M88.4 R72, [R92+0x7000] ;  /* 0x007000005c48783b */ /* 0x000e680000000200 */
[----:B------:R-:W-:Y:S01]  /*35f0*/  LDSM.16.M88.4 R68, [R92+0x7800] ;  /* 0x007800005c44783b */ /* 0x000fe20000000200 */
[C---:B-----5:R-:W-:Y:S03]  /*3600*/  HMMA.16816.F32.BF16 R24, R48.reuse, R20, RZ ;  /* 0x000000143018723c */ /* 0x060fe600000418ff */
[----:B------:R-:W-:Y:S04]  /*3610*/  LDSM.16.M88.4 R44, [R91+0x6800] ;  /* 0x006800005b2c783b */ /* 0x000fe80000000200 */
[----:B------:R-:W-:Y:S01]  /*3620*/  LDSM.16.M88.4 R40, [R91+0x7000] ;  /* 0x007000005b28783b */ /* 0x000fe20000000200 */
[C---:B----4-:R-:W-:Y:S03]  /*3630*/  HMMA.16816.F32.BF16 R16, R48.reuse, R12, RZ ;  /* 0x0000000c3010723c */ /* 0x050fe600000418ff */
[----:B------:R-:W-:Y:S04]  /*3640*/  LDSM.16.M88.4 R36, [R86+0x6000] ;  /* 0x006000005624783b */ /* 0x000fe80000000200 */
[----:B------:R-:W0:Y:S01]  /*3650*/  LDGDEPBAR ;  /* 0x00000000000079af */ /* 0x000e220000000000 */
[C---:B--2---:R-:W-:Y:S08]  /*3660*/  HMMA.16816.F32.BF16 R60, R48.reuse, R56, RZ ;  /* 0x00000038303c723c */ /* 0x044ff000000418ff */
[C---:B------:R-:W-:Y:S08]  /*3670*/  HMMA.16816.F32.BF16 R20, R48.reuse, R22, RZ ;  /* 0x000000163014723c */ /* 0x040ff000000418ff */
[C---:B------:R-:W-:Y:S08]  /*3680*/  HMMA.16816.F32.BF16 R12, R48.reuse, R14, RZ ;  /* 0x0000000e300c723c */ /* 0x040ff000000418ff */
[C---:B------:R-:W-:Y:S08]  /*3690*/  HMMA.16816.F32.BF16 R56, R48.reuse, R58, RZ ;  /* 0x0000003a3038723c */ /* 0x040ff000000418ff */
[C---:B---3--:R-:W-:Y:S08]  /*36a0*/  HMMA.16816.F32.BF16 R52, R48.reuse, R4, RZ ;  /* 0x000000043034723c */ /* 0x048ff000000418ff */
[----:B------:R-:W-:Y:S01]  /*36b0*/  HMMA.16816.F32.BF16 R48, R48, R6, RZ ;  /* 0x000000063030723c */ /* 0x000fe200000418ff */
[----:B------:R-:W2:Y:S07]  /*36c0*/  LDSM.16.M88.4 R4, [R91+0x6000] ;  /* 0x006000005b04783b */ /* 0x000eae0000000200 */
[C---:B-1----:R-:W-:Y:S08]  /*36d0*/  HMMA.16816.F32.BF16 R24, R64.reuse, R28, R24 ;  /* 0x0000001c4018723c */ /* 0x042ff00000041818 */
[C---:B------:R-:W-:Y:S01]  /*36e0*/  HMMA.16816.F32.BF16 R20, R64.reuse, R30, R20 ;  /* 0x0000001e4014723c */ /* 0x040fe20000041814 */
[----:B------:R-:W1:Y:S07]  /*36f0*/  LDSM.16.M88.4 R28, [R91+0x7800] ;  /* 0x007800005b1c783b */ /* 0x000e6e0000000200 */
[C---:B------:R-:W-:Y:S08]  /*3700*/  HMMA.16816.F32.BF16 R16, R64.reuse, R32, R16 ;  /* 0x000000204010723c */ /* 0x040ff00000041810 */
[C---:B------:R-:W-:Y:S01]  /*3710*/  HMMA.16816.F32.BF16 R12, R64.reuse, R34, R12 ;  /* 0x00000022400c723c */ /* 0x040fe2000004180c */
[----:B------:R-:W3:Y:S07]  /*3720*/  LDSM.16.M88.4 R32, [R90] ;  /* 0x000000005a20783b */ /* 0x000eee0000000200 */
[----:B------:R-:W-:Y:S08]  /*3730*/  HMMA.16816.F32.BF16 R60, R64, R72, R60 ;  /* 0x00000048403c723c */ /* 0x000ff0000004183c */
[C---:B--2---:R-:W-:Y:S08]  /*3740*/  HMMA.16816.F32.BF16 R24, R8.reuse, R4, R24 ;  /* 0x000000040818723c */ /* 0x044ff00000041818 */
[----:B------:R-:W-:Y:S01]  /*3750*/  HMMA.16816.F32.BF16 R20, R8, R6, R20 ;  /* 0x000000060814723c */ /* 0x000fe20000041814 */
[----:B------:R-:W2:Y:S07]  /*3760*/  LDSM.16.M88.4 R4, [R86+0x6800] ;  /* 0x006800005604783b */ /* 0x000eae0000000200 */
[C---:B------:R-:W-:Y:S01]  /*3770*/  HMMA.16816.F32.BF16 R56, R64.reuse, R74, R56 ;  /* 0x0000004a4038723c */ /* 0x040fe20000041838 */
[----:B------:R-:W4:Y:S07]  /*3780*/  LDSM.16.M88.4 R72, [R86+0x7000] ;  /* 0x007000005648783b */ /* 0x000f2e0000000200 */
[C---:B------:R-:W-:Y:S08]  /*3790*/  HMMA.16816.F32.BF16 R52, R64.reuse, R68, R52 ;  /* 0x000000444034723c */ /* 0x040ff00000041834 */
[----:B------:R-:W-:Y:S01]  /*37a0*/  HMMA.16816.F32.BF16 R48, R64, R70, R48 ;  /* 0x000000464030723c */ /* 0x000fe20000041830 */
[----:B------:R-:W5:Y:S04]  /*37b0*/  LDSM.16.M88.4 R64, [R86+0x7800] ;  /* 0x007800005640783b */ /* 0x000f680000000200 */
[----:B------:R-:W-:Y:S03]  /*37c0*/  LDSM.16.M88.4 R68, [R94+0x2000] ;  /* 0x002000005e44783b */ /* 0x000fe60000000200 */
[C---:B------:R-:W-:Y:S08]  /*37d0*/  HMMA.16816.F32.BF16 R16, R8.reuse, R44, R16 ;  /* 0x0000002c0810723c */ /* 0x040ff00000041810 */
[C---:B------:R-:W-:Y:S01]  /*37e0*/  HMMA.16816.F32.BF16 R12, R8.reuse, R46, R12 ;  /* 0x0000002e080c723c */ /* 0x040fe2000004180c */
[----:B------:R-:W-:Y:S07]  /*37f0*/  LDSM.16.M88.4 R44, [R191+UR5+0x8000] ;  /* 0x00800005bf2c783b */ /* 0x000fee0008000200 */
[C---:B------:R-:W-:Y:S08]  /*3800*/  HMMA.16816.F32.BF16 R60, R8.reuse, R40, R60 ;  /* 0x00000028083c723c */ /* 0x040ff0000004183c */
[C---:B------:R-:W-:Y:S01]  /*3810*/  HMMA.16816.F32.BF16 R56, R8.reuse, R42, R56 ;  /* 0x0000002a0838723c */ /* 0x040fe20000041838 */
[----:B------:R-:W-:Y:S07]  /*3820*/  LDSM.16.M88.4 R40, [R191+UR5+0x9000] ;  /* 0x00900005bf28783b */ /* 0x000fee0008000200 */
[C---:B-1----:R-:W-:Y:S08]  /*3830*/  HMMA.16816.F32.BF16 R52, R8.reuse, R28, R52 ;  /* 0x0000001c0834723c */ /* 0x042ff00000041834 */
[----:B------:R-:W-:Y:S01]  /*3840*/  HMMA.16816.F32.BF16 R48, R8, R30, R48 ;  /* 0x0000001e0830723c */ /* 0x000fe20000041830 */
[----:B------:R-:W1:Y:S04]  /*3850*/  LDSM.16.M88.4 R8, [R77+0x2000] ;  /* 0x002000004d08783b */ /* 0x000e680000000200 */
[----:B------:R-:W1:Y:S03]  /*3860*/  LDSM.16.M88.4 R28, [R191+UR5+0x8800] ;  /* 0x00880005bf1c783b */ /* 0x000e660008000200 */
[C---:B---3--:R-:W-:Y:S08]  /*3870*/  HMMA.16816.F32.BF16 R24, R32.reuse, R36, R24 ;  /* 0x000000242018723c */ /* 0x048ff00000041818 */
[C---:B------:R-:W-:Y:S01]  /*3880*/  HMMA.16816.F32.BF16 R20, R32.reuse, R38, R20 ;  /* 0x000000262014723c */ /* 0x040fe20000041814 */
[----:B------:R-:W3:Y:S07]  /*3890*/  LDSM.16.M88.4 R36, [R191+UR5+0x9800] ;  /* 0x00980005bf24783b */ /* 0x000eee0008000200 */
        /* <DEDUP_REMOVED lines=8> */
[----:B------:R-:W-:Y:S04]  /*3920*/  LDSM.16.M88.4 R32, [R92+0x8800] ;  /* 0x008800005c20783b */ /* 0x000fe80000000200 */
[----:B------:R-:W-:Y:S03]  /*3930*/  LDSM.16.M88.4 R64, [R91+0x8000] ;  /* 0x008000005b40783b */ /* 0x000fe60000000200 */
[C---:B-1----:R-:W-:Y:S08]  /*3940*/  HMMA.16816.F32.BF16 R24, R8.reuse, R44, R24 ;  /* 0x0000002c0818723c */ /* 0x042ff00000041818 */
[C---:B------:R-:W-:Y:S01]  /*3950*/  HMMA.16816.F32.BF16 R20, R8.reuse, R46, R20 ;  /* 0x0000002e0814723c */ /* 0x040fe20000041814 */
[----:B------:R-:W-:Y:S07]  /*3960*/  LDSM.16.M88.4 R44, [R90+0x2000] ;  /* 0x002000005a2c783b */ /* 0x000fee0000000200 */
[C---:B------:R-:W-:Y:S08]  /*3970*/  HMMA.16816.F32.BF16 R16, R8.reuse, R28, R16 ;  /* 0x0000001c0810723c */ /* 0x040ff00000041810 */
[C---:B------:R-:W-:Y:S01]  /*3980*/  HMMA.16816.F32.BF16 R12, R8.reuse, R30, R12 ;  /* 0x0000001e080c723c */ /* 0x040fe2000004180c */
[----:B------:R-:W1:Y:S07]  /*3990*/  LDSM.16.M88.4 R28, [R92+0x9000] ;  /* 0x009000005c1c783b */ /* 0x000e6e0000000200 */
[C---:B------:R-:W-:Y:S08]  /*39a0*/  HMMA.16816.F32.BF16 R60, R8.reuse, R40, R60 ;  /* 0x00000028083c723c */ /* 0x040ff0000004183c */
[C---:B------:R-:W-:Y:S01]  /*39b0*/  HMMA.16816.F32.BF16 R56, R8.reuse, R42, R56 ;  /* 0x0000002a0838723c */ /* 0x040fe20000041838 */
[----:B------:R-:W-:Y:S07]  /*39c0*/  LDSM.16.M88.4 R40, [R91+0x8800] ;  /* 0x008800005b28783b */ /* 0x000fee0000000200 */
[C---:B---3--:R-:W-:Y:S08]  /*39d0*/  HMMA.16816.F32.BF16 R52, R8.reuse, R36, R52 ;  /* 0x000000240834723c */ /* 0x048ff00000041834 */
        /* <DEDUP_REMOVED lines=12> */
[----:B------:R-:W-:Y:S08]  /*3aa0*/  HMMA.16816.F32.BF16 R52, R68, R72, R52 ;  /* 0x000000484434723c */ /* 0x000ff00000041834 */
[C---:B--2---:R-:W-:Y:S08]  /*3ab0*/  HMMA.16816.F32.BF16 R60, R8.reuse, R4, R60 ;  /* 0x00000004083c723c */ /* 0x044ff0000004183c */
[----:B------:R-:W-:Y:S01]  /*3ac0*/  HMMA.16816.F32.BF16 R56, R8, R6, R56 ;  /* 0x000000060838723c */ /* 0x000fe20000041838 */
[----:B------:R-:W2:Y:S07]  /*3ad0*/  LDSM.16.M88.4 R4, [R86+0x9000] ;  /* 0x009000005604783b */ /* 0x000eae0000000200 */
[----:B------:R-:W-:Y:S01]  /*3ae0*/  HMMA.16816.F32.BF16 R48, R68, R74, R48 ;  /* 0x0000004a4430723c */ /* 0x000fe20000041830 */
[----:B------:R-:W-:Y:S04]  /*3af0*/  LDSM.16.M88.4 R72, [R94+0x4000] ;  /* 0x004000005e48783b */ /* 0x000fe80000000200 */
[----:B------:R-:W-:Y:S03]  /*3b00*/  LDSM.16.M88.4 R68, [R92+0xb000] ;  /* 0x00b000005c44783b */ /* 0x000fe60000000200 */
        /* <DEDUP_REMOVED lines=8> */
[----:B------:R-:W5:Y:S04]  /*3b90*/  LDSM.16.M88.4 R8, [R77+0x4000] ;  /* 0x004000004d08783b */ /* 0x000f680000000200 */
[----:B------:R-:W5:Y:S03]  /*3ba0*/  LDSM.16.M88.4 R36, [R191+UR5+0xa800] ;  /* 0x00a80005bf24783b */ /* 0x000f660008000200 */
[C---:B-1----:R-:W-:Y:S01]  /*3bb0*/  HMMA.16816.F32.BF16 R16, R44.reuse, R28, R16 ;  /* 0x0000001c2c10723c */ /* 0x042fe20000041810 */
[----:B------:R-:W-:Y:S07]  /*3bc0*/  LDSM.16.M88.4 R76, [R92+0xa800] ;  /* 0x00a800005c4c783b */ /* 0x000fee0000000200 */
[C---:B------:R-:W-:Y:S01]  /*3bd0*/  HMMA.16816.F32.BF16 R12, R44.reuse, R30, R12 ;  /* 0x0000001e2c0c723c */ /* 0x040fe2000004180c */
[----:B------:R-:W1:Y:S07]  /*3be0*/  LDSM.16.M88.4 R28, [R191+UR5+0xb800] ;  /* 0x00b80005bf1c783b */ /* 0x000e6e0008000200 */
[C---:B---3--:R-:W-:Y:S08]  /*3bf0*/  HMMA.16816.F32.BF16 R24, R44.reuse, R32, R24 ;  /* 0x000000202c18723c */ /* 0x048ff00000041818 */
[C---:B------:R-:W-:Y:S01]  /*3c00*/  HMMA.16816.F32.BF16 R20, R44.reuse, R34, R20 ;  /* 0x000000222c14723c */ /* 0x040fe20000041814 */
[----:B------:R-:W3:Y:S07]  /*3c10*/  LDSM.16.M88.4 R32, [R191+UR5+0xb000] ;  /* 0x00b00005bf20783b */ /* 0x000eee0008000200 */
[C---:B--2---:R-:W-:Y:S08]  /*3c20*/  HMMA.16816.F32.BF16 R60, R44.reuse, R4, R60 ;  /* 0x000000042c3c723c */ /* 0x044ff0000004183c */
[C---:B------:R-:W-:Y:S01]  /*3c30*/  HMMA.16816.F32.BF16 R56, R44.reuse, R6, R56 ;  /* 0x000000062c38723c */ /* 0x040fe20000041838 */
[----:B------:R-:W2:Y:S07]  /*3c40*/  LDSM.16.M88.4 R4, [R92+0xa000] ;  /* 0x00a000005c04783b */ /* 0x000eae0000000200 */
[C---:B----4-:R-:W-:Y:S08]  /*3c50*/  HMMA.16816.F32.BF16 R52, R44.reuse, R64, R52 ;  /* 0x000000402c34723c */ /* 0x050ff00000041834 */
[----:B------:R-:W-:Y:S01]  /*3c60*/  HMMA.16816.F32.BF16 R48, R44, R66, R48 ;  /* 0x000000422c30723c */ /* 0x000fe20000041830 */
[----:B------:R-:W4:Y:S04]  /*3c70*/  LDSM.16.M88.4 R64, [R92+0xb800] ;  /* 0x00b800005c40783b */ /* 0x000f280000000200 */
[----:B------:R-:W-:Y:S03]  /*3c80*/  LDSM.16.M88.4 R44, [R93+0x4000] ;  /* 0x004000005d2c783b */ /* 0x000fe60000000200 */
[C---:B-----5:R-:W-:Y:S08]  /*3c90*/  HMMA.16816.F32.BF16 R24, R8.reuse, R40, R24 ;  /* 0x000000280818723c */ /* 0x060ff00000041818 */
[C---:B------:R-:W-:Y:S01]  /*3ca0*/  HMMA.16816.F32.BF16 R20, R8.reuse, R42, R20 ;  /* 0x0000002a0814723c */ /* 0x040fe20000041814 */
[----:B------:R-:W5:Y:S07]  /*3cb0*/  LDSM.16.M88.4 R40, [R91+0xa000] ;  /* 0x00a000005b28783b */ /* 0x000f6e0000000200 */
[C---:B------:R-:W-:Y:S08]  /*3cc0*/  HMMA.16816.F32.BF16 R16, R8.reuse, R36, R16 ;  /* 0x000000240810723c */ /* 0x040ff00000041810 */
[C---:B------:R-:W-:Y:S01]  /*3cd0*/  HMMA.16816.F32.BF16 R12, R8.reuse, R38, R12 ;  /* 0x00000026080c723c */ /* 0x040fe2000004180c */
[----:B------:R-:W5:Y:S07]  /*3ce0*/  LDSM.16.M88.4 R36, [R91+0xa800] ;  /* 0x00a800005b24783b */ /* 0x000f6e0000000200 */
[C---:B-1----:R-:W-:Y:S08]  /*3cf0*/  HMMA.16816.F32.BF16 R52, R8.reuse, R28, R52 ;  /* 0x0000001c0834723c */ /* 0x042ff00000041834 */
[C---:B------:R-:W-:Y:S01]  /*3d00*/  HMMA.16816.F32.BF16 R48, R8.reuse, R30, R48 ;  /* 0x0000001e0830723c */ /* 0x040fe20000041830 */
[----:B------:R-:W1:Y:S07]  /*3d10*/  LDSM.16.M88.4 R28, [R91+0xb800] ;  /* 0x00b800005b1c783b */ /* 0x000e6e0000000200 */
[C---:B---3--:R-:W-:Y:S08]  /*3d20*/  HMMA.16816.F32.BF16 R60, R8.reuse, R32, R60 ;  /* 0x00000020083c723c */ /* 0x048ff0000004183c */
[----:B------:R-:W-:Y:S01]  /*3d30*/  HMMA.16816.F32.BF16 R56, R8, R34, R56 ;  /* 0x000000220838723c */ /* 0x000fe20000041838 */
[----:B------:R-:W-:Y:S04]  /*3d40*/  LDSM.16.M88.4 R8, [R86+0xa000] ;  /* 0x00a000005608783b */ /* 0x000fe80000000200 */
[----:B------:R-:W-:Y:S03]  /*3d50*/  LDSM.16.M88.4 R32, [R91+0xb000] ;  /* 0x00b000005b20783b */ /* 0x000fe60000000200 */
[C---:B--2---:R-:W-:Y:S08]  /*3d60*/  HMMA.16816.F32.BF16 R24, R72.reuse, R4, R24 ;  /* 0x000000044818723c */ /* 0x044ff00000041818 */
[C---:B------:R-:W-:Y:S01]  /*3d70*/  HMMA.16816.F32.BF16 R20, R72.reuse, R6, R20 ;  /* 0x000000064814723c */ /* 0x040fe20000041814 */
[----:B------:R-:W2:Y:S07]  /*3d80*/  LDSM.16.M88.4 R4, [R90+0x4000] ;  /* 0x004000005a04783b */ /* 0x000eae0000000200 */
[C---:B------:R-:W-:Y:S08]  /*3d90*/  HMMA.16816.F32.BF16 R16, R72.reuse, R76, R16 ;  /* 0x0000004c4810723c */ /* 0x040ff00000041810 */
[C---:B------:R-:W-:Y:S08]  /*3da0*/  HMMA.16816.F32.BF16 R12, R72.reuse, R78, R12 ;  /* 0x0000004e480c723c */ /* 0x040ff0000004180c */
[C---:B----4-:R-:W-:Y:S08]  /*3db0*/  HMMA.16816.F32.BF16 R52, R72.reuse, R64, R52 ;  /* 0x000000404834723c */ /* 0x050ff00000041834 */
[----:B------:R-:W-:Y:S01]  /*3dc0*/  HMMA.16816.F32.BF16 R48, R72, R66, R48 ;  /* 0x000000424830723c */ /* 0x000fe20000041830 */
[----:B------:R-:W3:Y:S07]  /*3dd0*/  LDSM.16.M88.4 R64, [R86+0xa800] ;  /* 0x00a800005640783b */ /* 0x000eee0000000200 */
[C---:B-----5:R-:W-:Y:S08]  /*3de0*/  HMMA.16816.F32.BF16 R24, R44.reuse, R40, R24 ;  /* 0x000000282c18723c */ /* 0x060ff00000041818 */
[C---:B------:R-:W-:Y:S08]  /*3df0*/  HMMA.16816.F32.BF16 R16, R44.reuse, R36, R16 ;  /* 0x000000242c10723c */ /* 0x040ff00000041810 */
[----:B------:R-:W-:Y:S01]  /*3e00*/  HMMA.16816.F32.BF16 R12, R44, R38, R12 ;  /* 0x000000262c0c723c */ /* 0x000fe2000004180c */
[----:B------:R-:W4:Y:S07]  /*3e10*/  LDSM.16.M88.4 R36, [R86+0xb000] ;  /* 0x00b000005624783b */ /* 0x000f2e0000000200 */
[----:B------:R-:W-:Y:S08]  /*3e20*/  HMMA.16816.F32.BF16 R60, R72, R68, R60 ;  /* 0x00000044483c723c */ /* 0x000ff0000004183c */
[----:B------:R-:W-:Y:S08]  /*3e30*/  HMMA.16816.F32.BF16 R20, R44, R42, R20 ;  /* 0x0000002a2c14723c */ /* 0x000ff00000041814 */
[----:B------:R-:W-:Y:S08]  /*3e40*/  HMMA.16816.F32.BF16 R56, R72, R70, R56 ;  /* 0x000000464838723c */ /* 0x000ff00000041838 */
[C---:B-1----:R-:W-:Y:S08]  /*3e50*/  HMMA.16816.F32.BF16 R52, R44.reuse, R28, R52 ;  /* 0x0000001c2c34723c */ /* 0x042ff00000041834 */
[----:B------:R-:W-:Y:S01]  /*3e60*/  HMMA.16816.F32.BF16 R48, R44, R30, R48 ;  /* 0x0000001e2c30723c */ /* 0x000fe20000041830 */
[----:B------:R-:W1:Y:S01]  /*3e70*/  LDSM.16.M88.4 R28, [R86+0xb800] ;  /* 0x00b80000561c783b */ /* 0x000e620000000200 */
[----:B------:R-:W-:-:S06]  /*3e80*/  DEPBAR.LE SB0, 0x0 ;  /* 0x000080000000791a */ /* 0x000fcc0000000000 */
[----:B--2---:R-:W-:Y:S01]  /*3e90*/  HMMA.16816.F32.BF16 R24, R4, R8, R24 ;  /* 0x000000080418723c */ /* 0x004fe20000041818 */
[----:B------:R-:W-:-:S05]  /*3ea0*/  IMAD.IADD R8, R88, 0x1, R85 ;  /* 0x0000000158087824 */ /* 0x000fca00078e0255 */
[C-C-:B------:R-:W-:Y:S02]  /*3eb0*/  VIADDMNMX R208, R8.reuse, 0x1, R83.reuse, PT ;  /* 0x0000000108d07846 */ /* 0x140fe40003800153 */
[----:B------:R-:W-:Y:S01]  /*3ec0*/  HMMA.16816.F32.BF16 R60, R44, R32, R60 ;  /* 0x000000202c3c723c */ /* 0x000fe2000004183c */
[----:B------:R-:W-:Y:S01]  /*3ed0*/  IMAD R33, R147, 0x40, R168 ;  /* 0x0000004093217824 */ /* 0x000fe200078e02a8 */
[----:B------:R-:W-:-:S03]  /*3ee0*/  VIADDMNMX R207, R8, 0x9, R83, PT ;  /* 0x0000000908cf7846 */ /* 0x000fc60003800153 */
[C---:B------:R-:W-:Y:S01]  /*3ef0*/  IMAD.IADD R8, R33.reuse, 0x1, R220 ;  /* 0x0000000121087824 */ /* 0x040fe200078e02dc */
[C---:B------:R-:W-:Y:S01]  /*3f00*/  ISETP.GE.AND P5, PT, R33.reuse, R208, PT ;  /* 0x000000d02100720c */ /* 0x040fe20003fa6270 */
[----:B------:R-:W-:Y:S01]  /*3f10*/  VIADD R43, R33, 0x1 ;  /* 0x00000001212b7836 */ /* 0x000fe20000000000 */
[----:B------:R-:W-:Y:S01]  /*3f20*/  HMMA.16816.F32.BF16 R20, R4, R10, R20 ;  /* 0x0000000a0414723c */ /* 0x000fe20000041814 */
[----:B------:R-:W-:Y:S02]  /*3f30*/  IMAD.IADD R10, R209, 0x1, -R8 ;  /* 0x00000001d10a7824 */ /* 0x000fe400078e0a08 */
[----:B------:R-:W-:Y:S01]  /*3f40*/  FMUL.FTZ R9, R24, UR4 ;  /* 0x0000000418097c20 */ /* 0x000fe20008410000 */
[----:B------:R-:W-:Y:S01]  /*3f50*/  FMUL.FTZ R11, R25, UR4 ;  /* 0x00000004190b7c20 */ /* 0x000fe20008410000 */
[----:B------:R-:W-:Y:S01]  /*3f60*/  VIADD R41, R33, 0x10 ;  /* 0x0000001021297836 */ /* 0x000fe20000000000 */
[----:B------:R-:W-:Y:S01]  /*3f70*/  IABS R10, R10 ;  /* 0x0000000a000a7213 */ /* 0x000fe20000000000 */
[----:B------:R-:W-:Y:S01]  /*3f80*/  FMUL.FTZ R26, R26, UR4 ;  /* 0x000000041a1a7c20 */ /* 0x000fe20008410000 */
[----:B------:R-:W-:Y:S01]  /*3f90*/  HMMA.16816.F32.BF16 R56, R44, R34, R56 ;  /* 0x000000222c38723c */ /* 0x000fe20000041838 */
[----:B------:R-:W2:Y:S01]  /*3fa0*/  MUFU.TANH R9, R9 ;  /* 0x0000000900097308 */ /* 0x000ea20000002400 */
[----:B------:R-:W-:Y:S01]  /*3fb0*/  I2FP.F32.S32 R10, R10 ;  /* 0x0000000a000a7245 */ /* 0x000fe20000201400 */
[----:B------:R-:W-:-:S02]  /*3fc0*/  IMAD.IADD R34, R209, 0x1, -R84 ;  /* 0x00000001d1227824 */ /* 0x000fc400078e0a54 */
[----:B------:R-:W-:-:S03]  /*3fd0*/  FMUL.FTZ R27, R27, UR4 ;  /* 0x000000041b1b7c20 */ /* 0x000fc60008410000 */
[C---:B---3--:R-:W-:Y:S01]  /*3fe0*/  HMMA.16816.F32.BF16 R12, R4.reuse, R66, R12 ;  /* 0x00000042040c723c */ /* 0x048fe2000004180c */
[----:B------:R-:W3:Y:S01]  /*3ff0*/  MUFU.TANH R11, R11 ;  /* 0x0000000b000b7308 */ /* 0x000ee20000002400 */
[----:B------:R-:W-:Y:S01]  /*4000*/  ISETP.GT.AND P0, PT, R34, R33, PT ;  /* 0x000000212200720c */ /* 0x000fe20003f04270 */
[----:B------:R-:W-:Y:S01]  /*4010*/  FMUL.FTZ R20, R20, UR4 ;  /* 0x0000000414147c20 */ /* 0x000fe20008410000 */
[----:B------:R-:W-:Y:S01]  /*4020*/  FMUL.FTZ R35, R21, UR4 ;  /* 0x0000000415237c20 */ /* 0x000fe20008410000 */
[C---:B------:R-:W-:Y:S01]  /*4030*/  VIADD R21, R33.reuse, 0x38 ;  /* 0x0000003821157836 */ /* 0x040fe20000000000 */
[C---:B------:R-:W-:Y:S02]  /*4040*/  ISETP.GT.AND P4, PT, R34.reuse, R43, PT ;  /* 0x0000002b2200720c */ /* 0x040fe40003f84270 */
[----:B----4-:R-:W-:Y:S01]  /*4050*/  HMMA.16816.F32.BF16 R60, R4, R36, R60 ;  /* 0x00000024043c723c */ /* 0x010fe2000004183c */
[----:B------:R4:W-:Y:S01]  /*4060*/  MUFU.TANH R25, R20 ;  /* 0x0000001400197308 */ /* 0x0009e20000002400 */
[----:B------:R-:W-:Y:S01]  /*4070*/  VIADD R37, R33, 0x28 ;  /* 0x0000002821257836 */ /* 0x000fe20000000000 */
[----:B------:R-:W-:-:S05]  /*4080*/  ISETP.GT.AND P3, PT, R34, R41, PT ;  /* 0x000000292200720c */ /* 0x000fca0003f64270 */
[----:B------:R-:W-:Y:S01]  /*4090*/  HMMA.16816.F32.BF16 R56, R4, R38, R56 ;  /* 0x000000260438723c */ /* 0x000fe20000041838 */
[----:B------:R-:W-:Y:S01]  /*40a0*/  MUFU.TANH R35, R35 ;  /* 0x0000002300237308 */ /* 0x000fe20000002400 */
[----:B------:R-:W-:Y:S02]  /*40b0*/  VIADD R39, R33, 0x21 ;  /* 0x0000002121277836 */ /* 0x000fe40000000000 */
[----:B------:R-:W-:Y:S01]  /*40c0*/  FMUL.FTZ R12, R12, UR4 ;  /* 0x000000040c0c7c20 */ /* 0x000fe20008410000 */
[----:B------:R-:W-:-:S03]  /*40d0*/  FMUL.FTZ R15, R15, UR4 ;  /* 0x000000040f0f7c20 */ /* 0x000fc60008410000 */
[C---:B------:R-:W-:Y:S01]  /*40e0*/  HMMA.16816.F32.BF16 R16, R4.reuse, R64, R16 ;  /* 0x000000400410723c */ /* 0x040fe20000041810 */
[----:B------:R-:W-:Y:S01]  /*40f0*/  MUFU.TANH R27, R27 ;  /* 0x0000001b001b7308 */ /* 0x000fe20000002400 */
[----:B----4-:R-:W-:Y:S02]  /*4100*/  IMAD.IADD R20, R21, 0x1, R220 ;  /* 0x0000000115147824 */ /* 0x010fe400078e02dc */
[----:B------:R-:W-:Y:S01]  /*4110*/  FMUL.FTZ R62, R62, UR4 ;  /* 0x000000043e3e7c20 */ /* 0x000fe20008410000 */
[----:B------:R-:W-:Y:S02]  /*4120*/  FMUL.FTZ R63, R63, UR4 ;  /* 0x000000043f3f7c20 */ /* 0x000fe40008410000 */
[C-C-:B------:R-:W-:Y:S01]  /*4130*/  IADD3 R24, PT, PT, R209.reuse, 0x37, -R20.reuse ;  /* 0x00000037d1187810 */ /* 0x140fe20007ffe814 */
[C---:B-1----:R-:W-:Y:S01]  /*4140*/  HMMA.16816.F32.BF16 R52, R4.reuse, R28, R52 ;  /* 0x0000001c0434723c */ /* 0x042fe20000041834 */
[--C-:B------:R-:W-:Y:S01]  /*4150*/  IADD3 R172, PT, PT, R209, 0x17, -R20.reuse ;  /* 0x00000017d1ac7810 */ /* 0x100fe20007ffe814 */
[----:B------:R-:W-:Y:S01]  /*4160*/  MUFU.TANH R15, R15 ;  /* 0x0000000f000f7308 */ /* 0x000fe20000002400 */
[----:B------:R-:W-:Y:S01]  /*4170*/  IABS R24, R24 ;  /* 0x0000001800187213 */ /* 0x000fe20000000000 */
[----:B------:R-:W-:Y:S01]  /*4180*/  FMUL.FTZ R57, R57, UR4 ;  /* 0x0000000439397c20 */ /* 0x000fe20008410000 */
[----:B------:R-:W-:Y:S01]  /*4190*/  IABS R172, R172 ;  /* 0x000000ac00ac7213 */ /* 0x000fe20000000000 */
[----:B------:R-:W-:Y:S01]  /*41a0*/  FMUL.FTZ R59, R59, UR4 ;  /* 0x000000043b3b7c20 */ /* 0x000fe20008410000 */
[----:B------:R-:W-:Y:S01]  /*41b0*/  I2FP.F32.S32 R24, R24 ;  /* 0x0000001800187245 */ /* 0x000fe20000201400 */
[----:B------:R-:W-:Y:S01]  /*41c0*/  HMMA.16816.F32.BF16 R48, R4, R30, R48 ;  /* 0x0000001e0430723c */ /* 0x000fe20000041830 */
[----:B------:R-:W-:Y:S01]  /*41d0*/  FMUL.FTZ R7, R61, UR4 ;  /* 0x000000043d077c20 */ /* 0x000fe20008410000 */
[----:B------:R-:W1:Y:S01]  /*41e0*/  MUFU.TANH R5, R12 ;  /* 0x0000000c00057308 */ /* 0x000e620000002400 */
[-C--:B--2---:R-:W-:Y:S01]  /*41f0*/  FFMA.FTZ R4, R10, -R216.reuse, R9 ;  /* 0x800000d80a047223 */ /* 0x084fe20000010009 */
[----:B---3--:R-:W-:Y:S01]  /*4200*/  FFMA.FTZ R24, R24, -R216, R11 ;  /* 0x800000d818187223 */ /* 0x008fe2000001000b */
[--C-:B------:R-:W-:Y:S01]  /*4210*/  IADD3 R10, PT, PT, R209, 0x20, -R20.reuse ;  /* 0x00000020d10a7810 */ /* 0x100fe20007ffe814 */
[----:B------:R-:W-:Y:S01]  /*4220*/  FMUL.FTZ R11, R13, UR4 ;  /* 0x000000040d0b7c20 */ /* 0x000fe20008410000 */
[----:B------:R-:W-:Y:S01]  /*4230*/  FMUL.FTZ R13, R56, UR4 ;  /* 0x00000004380d7c20 */ /* 0x000fe20008410000 */
[----:B------:R-:W-:Y:S01]  /*4240*/  FMUL.FTZ R17, R17, UR4 ;  /* 0x0000000411117c20 */ /* 0x000fe20008410000 */
[----:B------:R-:W-:Y:S01]  /*4250*/  IABS R10, R10 ;  /* 0x0000000a000a7213 */ /* 0x000fe20000000000 */
[----:B------:R-:W2:Y:S01]  /*4260*/  MUFU.TANH R7, R7 ;  /* 0x0000000700077308 */ /* 0x000ea20000002400 */
[----:B------:R-:W-:Y:S01]  /*4270*/  FMUL.FTZ R9, R60, UR4 ;  /* 0x000000043c097c20 */ /* 0x000fe20008410000 */
[----:B------:R-:W-:Y:S01]  /*4280*/  FMUL.FTZ R16, R16, UR4 ;  /* 0x0000000410107c20 */ /* 0x000fe20008410000 */
[----:B------:R-:W-:Y:S01]  /*4290*/  I2FP.F32.S32 R10, R10 ;  /* 0x0000000a000a7245 */ /* 0x000fe20000201400 */
[----:B------:R-:W-:Y:S01]  /*42a0*/  FMUL.FTZ R45, R52, UR4 ;  /* 0x00000004342d7c20 */ /* 0x000fe20008410000 */
[--C-:B------:R-:W-:Y:S01]  /*42b0*/  IADD3 R32, PT, PT, R209, 0x30, -R20.reuse ;  /* 0x00000030d1207810 */ /* 0x100fe20007ffe814 */
[----:B------:R-:W-:Y:S01]  /*42c0*/  VIADD R31, R33, 0x30 ;  /* 0x00000030211f7836 */ /* 0x000fe20000000000 */
[C-C-:B------:R-:W-:Y:S01]  /*42d0*/  IADD3 R28, PT, PT, R209.reuse, 0x1f, -R20.reuse ;  /* 0x0000001fd11c7810 */ /* 0x140fe20007ffe814 */
[----:B------:R-:W3:Y:S01]  /*42e0*/  MUFU.TANH R11, R11 ;  /* 0x0000000b000b7308 */ /* 0x000ee20000002400 */
[C-C-:B------:R-:W-:Y:S01]  /*42f0*/  IADD3 R142, PT, PT, R209.reuse, 0x10, -R20.reuse ;  /* 0x00000010d18e7810 */ /* 0x140fe20007ffe814 */
[----:B-1----:R-:W-:Y:S01]  /*4300*/  FFMA.FTZ R10, R10, -R216, R5 ;  /* 0x800000d80a0a7223 */ /* 0x002fe20000010005 */
[C-C-:B------:R-:W-:Y:S01]  /*4310*/  IADD3 R6, PT, PT, R209.reuse, 0x27, -R20.reuse ;  /* 0x00000027d1067810 */ /* 0x140fe20007ffe814 */
[----:B------:R-:W-:Y:S01]  /*4320*/  FMUL.FTZ R48, R48, UR4 ;  /* 0x0000000430307c20 */ /* 0x000fe20008410000 */
[--C-:B------:R-:W-:Y:S01]  /*4330*/  IADD3 R5, PT, PT, R209, 0xf, -R20.reuse ;  /* 0x0000000fd1057810 */ /* 0x100fe20007ffe814 */
[----:B------:R-:W-:Y:S01]  /*4340*/  FMUL.FTZ R47, R53, UR4 ;  /* 0x00000004352f7c20 */ /* 0x000fe20008410000 */
[----:B------:R-:W-:Y:S01]  /*4350*/  I2FP.F32.S32 R172, R172 ;  /* 0x000000ac00ac7245 */ /* 0x000fe20000201400 */
[----:B------:R-:W1:Y:S01]  /*4360*/  MUFU.TANH R13, R13 ;  /* 0x0000000d000d7308 */ /* 0x000e620000002400 */
[----:B------:R-:W-:Y:S01]  /*4370*/  IABS R32, R32 ;  /* 0x0000002000207213 */ /* 0x000fe20000000000 */
[----:B------:R-:W-:Y:S01]  /*4380*/  FMUL.FTZ R49, R49, UR4 ;  /* 0x0000000431317c20 */ /* 0x000fe20008410000 */
[----:B------:R-:W-:Y:S01]  /*4390*/  IABS R28, R28 ;  /* 0x0000001c001c7213 */ /* 0x000fe20000000000 */
[----:B--2---:R-:W-:Y:S01]  /*43a0*/  FFMA.FTZ R172, R172, -R216, R7 ;  /* 0x800000d8acac7223 */ /* 0x004fe20000010007 */
[----:B------:R-:W-:Y:S01]  /*43b0*/  IABS R142, R142 ;  /* 0x0000008e008e7213 */ /* 0x000fe20000000000 */
[----:B------:R-:W-:Y:S01]  /*43c0*/  VIADD R7, R33, 0x8 ;  /* 0x0000000821077836 */ /* 0x000fe20000000000 */
[--C-:B------:R-:W-:Y:S01]  /*43d0*/  IADD3 R30, PT, PT, R209, 0x2f, -R20.reuse ;  /* 0x0000002fd11e7810 */ /* 0x100fe20007ffe814 */
[----:B------:R-:W2:Y:S01]  /*43e0*/  MUFU.TANH R17, R17 ;  /* 0x0000001100117308 */ /* 0x000ea20000002400 */
[----:B------:R-:W-:Y:S01]  /*43f0*/  IABS R12, R6 ;  /* 0x00000006000c7213 */ /* 0x000fe20000000000 */
[----:B------:R-:W-:Y:S01]  /*4400*/  VIADD R6, R33, 0x39 ;  /* 0x0000003921067836 */ /* 0x000fe20000000000 */
[----:B------:R-:W-:Y:S01]  /*4410*/  IABS R5, R5 ;  /* 0x0000000500057213 */ /* 0x000fe20000000000 */
[----:B------:R-:W-:Y:S01]  /*4420*/  FMUL.FTZ R19, R19, UR4 ;  /* 0x0000000413137c20 */ /* 0x000fe20008410000 */
[--C-:B------:R-:W-:Y:S01]  /*4430*/  IADD3 R170, PT, PT, R209, 0x18, -R20.reuse ;  /* 0x00000018d1aa7810 */ /* 0x100fe20007ffe814 */
[----:B------:R-:W-:Y:S01]  /*4440*/  FMUL.FTZ R50, R50, UR4 ;  /* 0x0000000432327c20 */ /* 0x000fe20008410000 */
[----:B------:R-:W-:Y:S01]  /*4450*/  I2FP.F32.S32 R32, R32 ;  /* 0x0000002000207245 */ /* 0x000fe20000201400 */
[----:B------:R-:W4:Y:S01]  /*4460*/  MUFU.TANH R140, R57 ;  /* 0x00000039008c7308 */ /* 0x000f220000002400 */
[----:B------:R-:W-:Y:S01]  /*4470*/  I2FP.F32.S32 R28, R28 ;  /* 0x0000001c001c7245 */ /* 0x000fe20000201400 */
[----:B------:R-:W-:Y:S01]  /*4480*/  FMUL.FTZ R55, R55, UR4 ;  /* 0x0000000437377c20 */ /* 0x000fe20008410000 */
[----:B------:R-:W-:Y:S01]  /*4490*/  I2FP.F32.S32 R142, R142 ;  /* 0x0000008e008e7245 */ /* 0x000fe20000201400 */
[----:B------:R-:W-:Y:S01]  /*44a0*/  FFMA.FTZ R32, R32, -R216, R25 ;  /* 0x800000d820207223 */ /* 0x000fe20000010019 */
[----:B------:R-:W-:Y:S01]  /*44b0*/  IABS R30, R30 ;  /* 0x0000001e001e7213 */ /* 0x000fe20000000000 */
[----:B---3--:R-:W-:Y:S01]  /*44c0*/  FFMA.FTZ R28, R28, -R216, R11 ;  /* 0x800000d81c1c7223 */ /* 0x008fe2000001000b */
[----:B------:R-:W-:Y:S01]  /*44d0*/  I2FP.F32.S32 R12, R12 ;  /* 0x0000000c000c7245 */ /* 0x000fe20000201400 */
[----:B------:R3:W-:Y:S01]  /*44e0*/  MUFU.TANH R29, R16 ;  /* 0x00000010001d7308 */ /* 0x0007e20000002400 */
[----:B------:R-:W-:Y:S01]  /*44f0*/  I2FP.F32.S32 R5, R5 ;  /* 0x0000000500057245 */ /* 0x000fe20000201400 */
[----:B-1----:R-:W-:Y:S01]  /*4500*/  FFMA.FTZ R142, R142, -R216, R13 ;  /* 0x800000d88e8e7223 */ /* 0x002fe2000001000d */
[----:B------:R-:W-:Y:S01]  /*4510*/  IADD3 R36, PT, PT, R209, 0x8, -R20 ;  /* 0x00000008d1247810 */ /* 0x000fe20007ffe814 */
[C---:B------:R-:W-:Y:S01]  /*4520*/  VIADD R13, R33.reuse, 0x18 ;  /* 0x00000018210d7836 */ /* 0x040fe20000000000 */
[----:B------:R-:W-:Y:S01]  /*4530*/  IABS R170, R170 ;  /* 0x000000aa00aa7213 */ /* 0x000fe20000000000 */
[----:B------:R-:W-:Y:S01]  /*4540*/  VIADD R11, R33, 0x19 ;  /* 0x00000019210b7836 */ /* 0x000fe20000000000 */
[----:B------:R-:W-:Y:S01]  /*4550*/  I2FP.F32.S32 R30, R30 ;  /* 0x0000001e001e7245 */ /* 0x000fe20000201400 */
[----:B------:R-:W1:Y:S01]  /*4560*/  MUFU.TANH R9, R9 ;  /* 0x0000000900097308 */ /* 0x000e620000002400 */
[----:B------:R-:W-:Y:S01]  /*4570*/  ISETP.GT.AND P1, PT, R34, R7, PT ;  /* 0x000000072200720c */ /* 0x000fe20003f24270 */
[----:B--2---:R-:W-:Y:S01]  /*4580*/  FFMA.FTZ R12, R12, -R216, R17 ;  /* 0x800000d80c0c7223 */ /* 0x004fe20000010011 */
[----:B------:R-:W-:Y:S01]  /*4590*/  IABS R36, R36 ;  /* 0x0000002400247213 */ /* 0x000fe20000000000 */
[----:B----4-:R-:W-:Y:S01]  /*45a0*/  FFMA.FTZ R140, R5, -R216, R140 ;  /* 0x800000d8058c7223 */ /* 0x010fe2000001008c */
[----:B------:R-:W-:Y:S01]  /*45b0*/  I2FP.F32.S32 R170, R170 ;  /* 0x000000aa00aa7245 */ /* 0x000fe20000201400 */
[----:B------:R-:W-:Y:S01]  /*45c0*/  VIADD R5, R33, 0x9 ;  /* 0x0000000921057836 */ /* 0x000fe20000000000 */
[----:B------:R-:W-:Y:S01]  /*45d0*/  FSEL R4, R4, -INF , !P0 ;  /* 0xff80000004047808 */ /* 0x000fe20004000000 */
[----:B------:R-:W2:Y:S01]  /*45e0*/  MUFU.TANH R45, R45 ;  /* 0x0000002d002d7308 */ /* 0x000ea20000002400 */
[----:B---3--:R-:W-:Y:S01]  /*45f0*/  IADD3 R16, PT, PT, R209, 0x28, -R20 ;  /* 0x00000028d1107810 */ /* 0x008fe20007ffe814 */
[----:B------:R-:W-:-:S02]  /*4600*/  VIADD R17, R33, 0x11 ;  /* 0x0000001121117836 */ /* 0x000fc40000000000 */
[----:B------:R-:W-:Y:S01]  /*4610*/  FFMA.FTZ R30, R30, -R216, R35 ;  /* 0x800000d81e1e7223 */ /* 0x000fe20000010023 */
[----:B------:R-:W-:Y:S01]  /*4620*/  FSEL R24, R24, -INF , !P4 ;  /* 0xff80000018187808 */ /* 0x000fe20006000000 */
[----:B------:R-:W-:Y:S01]  /*4630*/  VIADD R35, R33, 0x29 ;  /* 0x0000002921237836 */ /* 0x000fe20000000000 */
[----:B------:R-:W-:Y:S01]  /*4640*/  IABS R16, R16 ;  /* 0x0000001000107213 */ /* 0x000fe20000000000 */
[----:B------:R-:W-:Y:S01]  /*4650*/  VIADD R25, R209, 0x8 ;  /* 0x00000008d1197836 */ /* 0x000fe20000000000 */
[----:B------:R-:W-:Y:S01]  /*4660*/  FSEL R32, R32, -INF , !P1 ;  /* 0xff80000020207808 */ /* 0x000fe20004800000 */
[----:B-1----:R-:W-:Y:S01]  /*4670*/  FFMA.FTZ R170, R170, -R216, R9 ;  /* 0x800000d8aaaa7223 */ /* 0x002fe20000010009 */
[----:B------:R-:W-:Y:S01]  /*4680*/  I2FP.F32.S32 R16, R16 ;  /* 0x0000001000107245 */ /* 0x000fe20000201400 */
[----:B------:R-:W-:Y:S01]  /*4690*/  VIADD R9, R33, 0x20 ;  /* 0x0000002021097836 */ /* 0x000fe20000000000 */
[----:B------:R-:W-:Y:S01]  /*46a0*/  I2FP.F32.S32 R36, R36 ;  /* 0x0000002400247245 */ /* 0x000fe20000201400 */
[----:B------:R-:W-:Y:S01]  /*46b0*/  IMAD.IADD R84, R25, 0x1, -R84 ;  /* 0x0000000119547824 */ /* 0x000fe200078e0a54 */
[----:B------:R-:W-:Y:S01]  /*46c0*/  ISETP.GT.AND P4, PT, R34, R13, PT ;  /* 0x0000000d2200720c */ /* 0x000fe20003f84270 */
[-C--:B------:R-:W-:Y:S01]  /*46d0*/  FFMA.FTZ R16, R16, -R216.reuse, R29 ;  /* 0x800000d810107223 */ /* 0x080fe2000001001d */
[----:B------:R-:W-:Y:S01]  /*46e0*/  ISETP.GT.AND P1, PT, R34, R11, PT ;  /* 0x0000000b2200720c */ /* 0x000fe20003f24270 */
[----:B--2---:R-:W-:Y:S01]  /*46f0*/  FFMA.FTZ R36, R36, -R216, R45 ;  /* 0x800000d824247223 */ /* 0x004fe2000001002d */
[----:B------:R-:W-:Y:S01]  /*4700*/  FSEL R4, R4, -INF , !P5 ;  /* 0xff80000004047808 */ /* 0x000fe20006800000 */
[----:B------:R-:W-:Y:S01]  /*4710*/  VIADD R29, R33, 0x31 ;  /* 0x00000031211d7836 */ /* 0x000fe20000000000 */
[C---:B------:R-:W-:Y:S01]  /*4720*/  ISETP.GT.AND P0, PT, R34.reuse, R5, PT ;  /* 0x000000052200720c */ /* 0x040fe20003f04270 */
[----:B------:R-:W-:Y:S01]  /*4730*/  MUFU.TANH R53, R26 ;  /* 0x0000001a00357308 */ /* 0x000fe20000002400 */
[----:B------:R-:W-:Y:S01]  /*4740*/  ISETP.GT.AND P5, PT, R34, R17, PT ;  /* 0x000000112200720c */ /* 0x000fe20003fa4270 */
[----:B------:R-:W-:Y:S01]  /*4750*/  IMAD.IADD R8, R25, 0x1, -R8 ;  /* 0x0000000119087824 */ /* 0x000fe200078e0a08 */
[----:B------:R-:W-:Y:S01]  /*4760*/  FSEL R10, R10, -INF , !P4 ;  /* 0xff8000000a0a7808 */ /* 0x000fe20006000000 */
[----:B------:R-:W-:Y:S01]  /*4770*/  FMUL.FTZ R51, R51, UR4 ;  /* 0x0000000433337c20 */ /* 0x000fe20008410000 */
[----:B------:R-:W-:-:S02]  /*4780*/  FSEL R28, R28, -INF , !P1 ;  /* 0xff8000001c1c7808 */ /* 0x000fc40004800000 */
[C---:B------:R-:W-:Y:S01]  /*4790*/  ISETP.GT.AND P4, PT, R34.reuse, R35, PT ;  /* 0x000000232200720c */ /* 0x040fe20003f84270 */
[----:B------:R-:W-:Y:S01]  /*47a0*/  MUFU.TANH R45, R48 ;  /* 0x00000030002d7308 */ /* 0x000fe20000002400 */
[----:B------:R-:W-:Y:S02]  /*47b0*/  ISETP.GT.AND P1, PT, R34, R31, PT ;  /* 0x0000001f2200720c */ /* 0x000fe40003f24270 */
[----:B------:R-:W-:Y:S02]  /*47c0*/  FSEL R30, R30, -INF , !P0 ;  /* 0xff8000001e1e7808 */ /* 0x000fe40004000000 */
[----:B------:R-:W-:Y:S02]  /*47d0*/  FSEL R16, R16, -INF , !P3 ;  /* 0xff80000010107808 */ /* 0x000fe40005800000 */
[----:B------:R-:W-:Y:S01]  /*47e0*/  FSEL R12, R12, -INF , !P5 ;  /* 0xff8000000c0c7808 */ /* 0x000fe20006800000 */
[----:B------:R-:W-:Y:S01]  /*47f0*/  MUFU.TANH R47, R47 ;  /* 0x0000002f002f7308 */ /* 0x000fe20000002400 */
[----:B------:R-:W-:-:S02]  /*4800*/  ISETP.GT.AND P0, PT, R34, R9, PT ;  /* 0x000000092200720c */ /* 0x000fc40003f04270 */
[C---:B------:R-:W-:Y:S02]  /*4810*/  ISETP.GT.AND P3, PT, R34.reuse, R39, PT ;  /* 0x000000272200720c */ /* 0x040fe40003f64270 */
[----:B------:R-:W-:Y:S02]  /*4820*/  ISETP.GT.AND P5, PT, R34, R37, PT ;  /* 0x000000252200720c */ /* 0x000fe40003fa4270 */
[----:B------:R-:W-:Y:S01]  /*4830*/  FSEL R140, R140, -INF , !P4 ;  /* 0xff8000008c8c7808 */ /* 0x000fe20006000000 */
[----:B------:R-:W1:Y:S01]  /*4840*/  MUFU.TANH R49, R49 ;  /* 0x0000003100317308 */ /* 0x000e620000002400 */
[----:B------:R-:W-:Y:S02]  /*4850*/  FSEL R192, R36, -INF , !P1 ;  /* 0xff80000024c07808 */ /* 0x000fe40004800000 */
[----:B------:R-:W-:Y:S02]  /*4860*/  ISETP.GE.AND P4, PT, R33, R207, PT ;  /* 0x000000cf2100720c */ /* 0x000fe40003f86270 */
[----:B------:R-:W-:-:S02]  /*4870*/  ISETP.GT.AND P1, PT, R84, R33, PT ;  /* 0x000000215400720c */ /* 0x000fc40003f24270 */
[----:B------:R-:W-:Y:S01]  /*4880*/  FSEL R170, R170, -INF , !P0 ;  /* 0xff800000aaaa7808 */ /* 0x000fe20004000000 */
[----:B------:R-:W-:Y:S01]  /*4890*/  MUFU.TANH R63, R63 ;  /* 0x0000003f003f7308 */ /* 0x000fe20000002400 */
[----:B------:R-:W-:Y:S02]  /*48a0*/  FSEL R172, R172, -INF , !P3 ;  /* 0xff800000acac7808 */ /* 0x000fe40005800000 */
[----:B------:R-:W-:Y:S02]  /*48b0*/  FSEL R142, R142, -INF , !P5 ;  /* 0xff8000008e8e7808 */ /* 0x000fe40006800000 */
[----:B------:R-:W-:Y:S02]  /*48c0*/  IADD3 R33, PT, PT, R209, -0x1, -R20 ;  /* 0xffffffffd1217810 */ /* 0x000fe40007ffe814 */
[C---:B------:R-:W-:Y:S01]  /*48d0*/  ISETP.GT.AND P0, PT, R34.reuse, R29, PT ;  /* 0x0000001d2200720c */ /* 0x040fe20003f04270 */
[----:B------:R-:W-:Y:S01]  /*48e0*/  MUFU.TANH R55, R55 ;  /* 0x0000003700377308 */ /* 0x000fe20000002400 */
[----:B------:R-:W-:Y:S01]  /*48f0*/  BAR.SYNC.DEFER_BLOCKING 0x0 ;  /* 0x0000000000007b1d */ /* 0x000fe20000010000 */
[----:B------:R-:W-:-:S02]  /*4900*/  ISETP.GT.AND P3, PT, R34, R21, PT ;  /* 0x000000152200720c */ /* 0x000fc40003f64270 */
[----:B------:R-:W-:Y:S01]  /*4910*/  ISETP.GT.AND P5, PT, R34, R6, PT ;  /* 0x000000062200720c */ /* 0x000fe20003fa4270 */
[----:B------:R-:W-:Y:S01]  /*4920*/  IMAD.IADD R34, R209, 0x1, -R20 ;  /* 0x00000001d1227824 */ /* 0x000fe200078e0a14 */
[----:B------:R-:W-:Y:S02]  /*4930*/  IABS R33, R33 ;  /* 0x0000002100217213 */ /* 0x000fe40000000000 */
[----:B------:R-:W-:Y:S01]  /*4940*/  IABS R8, R8 ;  /* 0x0000000800087213 */ /* 0x000fe20000000000 */
[----:B------:R-:W-:Y:S01]  /*4950*/  MUFU.TANH R51, R51 ;  /* 0x0000003300337308 */ /* 0x000fe20000002400 */
[----:B------:R-:W-:Y:S02]  /*4960*/  IABS R34, R34 ;  /* 0x0000002200227213 */ /* 0x000fe40000000000 */
[----:B------:R-:W-:Y:S01]  /*4970*/  I2FP.F32.S32 R38, R33 ;  /* 0x0000002100267245 */ /* 0x000fe20000201400 */
[----:B------:R-:W-:Y:S01]  /*4980*/  FMUL.FTZ R33, R22, UR4 ;  /* 0x0000000416217c20 */ /* 0x000fe20008410000 */
[----:B------:R-:W-:-:S02]  /*4990*/  I2FP.F32.S32 R8, R8 ;  /* 0x0000000800087245 */ /* 0x000fc40000201400 */
[----:B------:R-:W-:Y:S01]  /*49a0*/  I2FP.F32.S32 R34, R34 ;  /* 0x0000002200227245 */ /* 0x000fe20000201400 */
[-C--:B-1----:R-:W-:Y:S01]  /*49b0*/  FFMA.FTZ R38, R38, -R216.reuse, R49 ;  /* 0x800000d826267223 */ /* 0x082fe20000010031 */
[--C-:B------:R-:W-:Y:S01]  /*49c0*/  IADD3 R26, PT, PT, R25, 0x37, -R20.reuse ;  /* 0x00000037191a7810 */ /* 0x100fe20007ffe814 */
[-C--:B------:R-:W-:Y:S01]  /*49d0*/  FFMA.FTZ R8, R8, -R216.reuse, R53 ;  /* 0x800000d808087223 */ /* 0x080fe20000010035 */
[--C-:B------:R-:W-:Y:S01]  /*49e0*/  IADD3 R36, PT, PT, R209, 0x7, -R20.reuse ;  /* 0x00000007d1247810 */ /* 0x100fe20007ffe814 */
[----:B------:R-:W1:Y:S01]  /*49f0*/  MUFU.TANH R33, R33 ;  /* 0x0000002100217308 */ /* 0x000e620000002400 */
[----:B------:R-:W-:Y:S01]  /*4a00*/  FFMA.FTZ R34, R34, -R216, R45 ;  /* 0x800000d822227223 */ /* 0x000fe2000001002d */
[----:B------:R-:W-:Y:S02]  /*4a10*/  IABS R26, R26 ;  /* 0x0000001a001a7213 */ /* 0x000fe40000000000 */
[----:B------:R-:W-:Y:S02]  /*4a20*/  IABS R36, R36 ;  /* 0x0000002400247213 */ /* 0x000fe40000000000 */
[----:B------:R-:W-:-:S02]  /*4a30*/  IADD3 R22, PT, PT, R25, 0x30, -R20 ;  /* 0x0000003019167810 */ /* 0x000fc40007ffe814 */
[----:B------:R-:W-:Y:S02]  /*4a40*/  FSEL R8, R8, -INF , !P1 ;  /* 0xff80000008087808 */ /* 0x000fe40004800000 */
[----:B------:R-:W-:Y:S02]  /*4a50*/  I2FP.F32.S32 R26, R26 ;  /* 0x0000001a001a7245 */ /* 0x000fe40000201400 */
[----:B------:R-:W-:Y:S02]  /*4a60*/  I2FP.F32.S32 R36, R36 ;  /* 0x0000002400247245 */ /* 0x000fe40000201400 */
[----:B------:R-:W-:Y:S01]  /*4a70*/  FSEL R182, R34, -INF , !P3 ;  /* 0xff80000022b67808 */ /* 0x000fe20005800000 */
[----:B------:R-:W-:Y:S01]  /*4a80*/  FMUL.FTZ R34, R23, UR4 ;  /* 0x0000000417227c20 */ /* 0x000fe20008410000 */
[----:B------:R-:W-:Y:S01]  /*4a90*/  IABS R22, R22 ;  /* 0x0000001600167213 */ /* 0x000fe20000000000 */
[-C--:B------:R-:W-:Y:S01]  /*4aa0*/  FFMA.FTZ R26, R26, -R216.reuse, R27 ;  /* 0x800000d81a1a7223 */ /* 0x080fe2000001001b */
[----:B------:R-:W-:Y:S01]  /*4ab0*/  FSEL R23, R8, -INF , !P4 ;  /* 0xff80000008177808 */ /* 0x000fe20006000000 */
[----:B------:R-:W-:Y:S01]  /*4ac0*/  FFMA.FTZ R36, R36, -R216, R47 ;  /* 0x800000d824247223 */ /* 0x000fe2000001002f */
[----:B------:R-:W-:Y:S01]  /*4ad0*/  IADD3 R8, PT, PT, R25, 0x2f, -R20 ;  /* 0x0000002f19087810 */ /* 0x000fe20007ffe814 */
[----:B------:R-:W2:Y:S01]  /*4ae0*/  MUFU.TANH R27, R34 ;  /* 0x00000022001b7308 */ /* 0x000ea20000002400 */
[----:B------:R-:W-:-:S02]  /*4af0*/  I2FP.F32.S32 R22, R22 ;  /* 0x0000001600167245 */ /* 0x000fc40000201400 */
[----:B------:R-:W-:Y:S02]  /*4b00*/  IABS R8, R8 ;  /* 0x0000000800087213 */ /* 0x000fe40000000000 */
[----:B------:R-:W-:Y:S01]  /*4b10*/  FSEL R190, R36, -INF , !P0 ;  /* 0xff80000024be7808 */ /* 0x000fe20004000000 */
[----:B-1----:R-:W-:Y:S01]  /*4b20*/  FFMA.FTZ R33, R22, -R216, R33 ;  /* 0x800000d816217223 */ /* 0x002fe20000010021 */
[----:B------:R-:W-:Y:S01]  /*4b30*/  FSEL R180, R38, -INF , !P5 ;  /* 0xff80000026b47808 */ /* 0x000fe20006800000 */
[----:B------:R-:W-:Y:S01]  /*4b40*/  IMAD.MOV.U32 R22, RZ, RZ, R8 ;  /* 0x000000ffff167224 */ /* 0x000fe200078e0008 */
[C---:B------:R-:W-:Y:S02]  /*4b50*/  ISETP.GE.AND P0, PT, R43.reuse, R208, PT ;  /* 0x000000d02b00720c */ /* 0x040fe40003f06270 */
[----:B------:R-:W-:Y:S02]  /*4b60*/  ISETP.GE.AND P3, PT, R43, R207, PT ;  /* 0x000000cf2b00720c */ /* 0x000fe40003f66270 */
[----:B------:R-:W-:Y:S01]  /*4b70*/  ISETP.GT.AND P5, PT, R84, R43, PT ;  /* 0x0000002b5400720c */ /* 0x000fe20003fa4270 */
[----:B------:R-:W-:Y:S01]  /*4b80*/  FMUL.FTZ R43, R18, UR4 ;  /* 0x00000004122b7c20 */ /* 0x000fe20008410000 */
[----:B------:R-:W-:-:S02]  /*4b90*/  FSEL R24, R24, -INF , !P0 ;  /* 0xff80000018187808 */ /* 0x000fc40004000000 */
[C---:B------:R-:W-:Y:S02]  /*4ba0*/  ISETP.GE.AND P1, PT, R7.reuse, R208, PT ;  /* 0x000000d00700720c */ /* 0x040fe40003f26270 */
[----:B------:R-:W-:Y:S01]  /*4bb0*/  ISETP.GE.AND P4, PT, R7, R207, PT ;  /* 0x000000cf0700720c */ /* 0x000fe20003f86270 */
[----:B------:R-:W1:Y:S01]  /*4bc0*/  MUFU.TANH R43, R43 ;  /* 0x0000002b002b7308 */ /* 0x000e620000002400 */
[----:B------:R-:W-:Y:S02]  /*4bd0*/  ISETP.GT.AND P0, PT, R84, R7, PT ;  /* 0x000000075400720c */ /* 0x000fe40003f04270 */
[----:B------:R-:W-:Y:S02]  /*4be0*/  FSEL R7, R26, -INF , !P5 ;  /* 0xff8000001a077808 */ /* 0x000fe40006800000 */
[----:B------:R-:W-:Y:S02]  /*4bf0*/  I2FP.F32.S32 R18, R22 ;  /* 0x0000001600127245 */ /* 0x000fe40000201400 */
[----:B------:R-:W-:-:S02]  /*4c00*/  FSEL R7, R7, -INF , !P3 ;  /* 0xff80000007077808 */ /* 0x000fc40005800000 */
[----:B------:R-:W-:Y:S01]  /*4c10*/  FSEL R22, R32, -INF , !P1 ;  /* 0xff80000020167808 */ /* 0x000fe20004800000 */
[----:B--2---:R-:W-:Y:S01]  /*4c20*/  FFMA.FTZ R27, R18, -R216, R27 ;  /* 0x800000d8121b7223 */ /* 0x004fe2000001001b */
[C---:B------:R-:W-:Y:S02]  /*4c30*/  ISETP.GE.AND P5, PT, R5.reuse, R208, PT ;  /* 0x000000d00500720c */ /* 0x040fe40003fa6270 */
[----:B------:R-:W-:Y:S02]  /*4c40*/  ISETP.GE.AND P3, PT, R5, R207, PT ;  /* 0x000000cf0500720c */ /* 0x000fe40003f66270 */
[----:B------:R-:W-:Y:S02]  /*4c50*/  IADD3 R8, PT, PT, R25, 0x28, -R20 ;  /* 0x0000002819087810 */ /* 0x000fe40007ffe814 */
[----:B------:R-:W-:Y:S02]  /*4c60*/  ISETP.GT.AND P1, PT, R84, R5, PT ;  /* 0x000000055400720c */ /* 0x000fe40003f24270 */
[----:B------:R-:W-:-:S02]  /*4c70*/  FSEL R5, R33, -INF , !P0 ;  /* 0xff80000021057808 */ /* 0x000fc40004000000 */
[----:B------:R2:W3:Y:S01]  /*4c80*/  MUFU.TANH R33, R19 ;  /* 0x0000001300217308 */ /* 0x0004e20000002400 */
[----:B------:R-:W-:Y:S02]  /*4c90*/  IABS R8, R8 ;  /* 0x0000000800087213 */ /* 0x000fe40000000000 */
[----:B------:R-:W-:Y:S02]  /*4ca0*/  FSEL R27, R27, -INF , !P1 ;  /* 0xff8000001b1b7808 */ /* 0x000fe40004800000 */
[----:B------:R-:W-:Y:S02]  /*4cb0*/  IADD3 R18, PT, PT, R25, 0x27, -R20 ;  /* 0x0000002719127810 */ /* 0x000fe40007ffe814 */
[----:B------:R-:W-:Y:S02]  /*4cc0*/  I2FP.F32.S32 R8, R8 ;  /* 0x0000000800087245 */ /* 0x000fe40000201400 */
[----:B------:R-:W-:Y:S02]  /*4cd0*/  IABS R26, R18 ;  /* 0x00000012001a7213 */ /* 0x000fe40000000000 */
[----:B------:R-:W-:Y:S01]  /*4ce0*/  ISETP.GE.AND P0, PT, R41, R208, PT ;  /* 0x000000d02900720c */ /* 0x000fe20003f06270 */
[----:B-1----:R-:W-:Y:S01]  /*4cf0*/  FFMA.FTZ R8, R8, -R216, R43 ;  /* 0x800000d808087223 */ /* 0x002fe2000001002b */
[----:B------:R-:W-:-:S02]  /*4d00*/  FSEL R18, R30, -INF , !P5 ;  /* 0xff8000001e127808 */ /* 0x000fc40006800000 */
[----:B------:R-:W-:Y:S02]  /*4d10*/  ISETP.GT.AND P5, PT, R84, R41, PT ;  /* 0x000000295400720c */ /* 0x000fe40003fa4270 */
[----:B--2---:R-:W-:Y:S01]  /*4d20*/  FSEL R19, R27, -INF , !P3 ;  /* 0xff8000001b137808 */ /* 0x004fe20005800000 */
[----:B------:R-:W-:Y:S01]  /*4d30*/  FMUL.FTZ R27, R14, UR4 ;  /* 0x000000040e1b7c20 */ /* 0x000fe20008410000 */
[----:B------:R-:W-:Y:S02]  /*4d40*/  I2FP.F32.S32 R26, R26 ;  /* 0x0000001a001a7245 */ /* 0x000fe40000201400 */
[----:B------:R-:W-:Y:S02]  /*4d50*/  FSEL R16, R16, -INF , !P0 ;  /* 0xff80000010107808 */ /* 0x000fe40004000000 */
[----:B------:R-:W-:Y:S01]  /*4d60*/  FSEL R5, R5, -INF , !P4 ;  /* 0xff80000005057808 */ /* 0x000fe20006000000 */
[----:B------:R-:W1:Y:S01]  /*4d70*/  MUFU.TANH R27, R27 ;  /* 0x0000001b001b7308 */ /* 0x000e620000002400 */
[C---:B------:R-:W-:Y:S01]  /*4d80*/  ISETP.GE.AND P1, PT, R17.reuse, R208, PT ;  /* 0x000000d01100720c */ /* 0x040fe20003f26270 */
[----:B---3--:R-:W-:Y:S01]  /*4d90*/  FFMA.FTZ R26, R26, -R216, R33 ;  /* 0x800000d81a1a7223 */ /* 0x008fe20000010021 */
[----:B------:R-:W-:-:S02]  /*4da0*/  ISETP.GE.AND P3, PT, R17, R207, PT ;  /* 0x000000cf1100720c */ /* 0x000fc40003f66270 */
[----:B------:R-:W-:Y:S02]  /*4db0*/  ISETP.GT.AND P0, PT, R84, R17, PT ;  /* 0x000000115400720c */ /* 0x000fe40003f04270 */
[----:B------:R-:W-:Y:S02]  /*4dc0*/  ISETP.GE.AND P4, PT, R41, R207, PT ;  /* 0x000000cf2900720c */ /* 0x000fe40003f86270 */
[----:B------:R-:W-:Y:S02]  /*4dd0*/  FSEL R17, R8, -INF , !P5 ;  /* 0xff80000008117808 */ /* 0x000fe40006800000 */
[----:B------:R-:W-:Y:S02]  /*4de0*/  IADD3 R14, PT, PT, R25, 0x20, -R20 ;  /* 0x00000020190e7810 */ /* 0x000fe40007ffe814 */
[----:B------:R-:W-:Y:S02]  /*4df0*/  FSEL R17, R17, -INF , !P4 ;  /* 0xff80000011117808 */ /* 0x000fe40006000000 */
[----:B------:R-:W-:-:S02]  /*4e00*/  FSEL R12, R12, -INF , !P1 ;  /* 0xff8000000c0c7808 */ /* 0x000fc40004800000 */
[C---:B------:R-:W-:Y:S02]  /*4e10*/  ISETP.GE.AND P5, PT, R13.reuse, R208, PT ;  /* 0x000000d00d00720c */ /* 0x040fe40003fa6270 */
[----:B------:R-:W-:Y:S02]  /*4e20*/  ISETP.GE.AND P4, PT, R13, R207, PT ;  /* 0x000000cf0d00720c */ /* 0x000fe40003f86270 */
[----:B------:R-:W-:Y:S02]  /*4e30*/  ISETP.GT.AND P1, PT, R84, R13, PT ;  /* 0x0000000d5400720c */ /* 0x000fe40003f24270 */
[----:B------:R-:W-:Y:S02]  /*4e40*/  IABS R8, R14 ;  /* 0x0000000e00087213 */ /* 0x000fe40000000000 */
[----:B------:R-:W-:Y:S02]  /*4e50*/  FSEL R13, R26, -INF , !P0 ;  /* 0xff8000001a0d7808 */ /* 0x000fe40004000000 */
[----:B------:R-:W-:-:S02]  /*4e60*/  I2FP.F32.S32 R14, R8 ;  /* 0x00000008000e7245 */ /* 0x000fc40000201400 */
[----:B------:R-:W-:Y:S02]  /*4e70*/  FSEL R13, R13, -INF , !P3 ;  /* 0xff8000000d0d7808 */ /* 0x000fe40005800000 */
[----:B------:R-:W-:Y:S01]  /*4e80*/  FSEL R10, R10, -INF , !P5 ;  /* 0xff8000000a0a7808 */ /* 0x000fe20006800000 */
[----:B-1----:R-:W-:Y:S01]  /*4e90*/  FFMA.FTZ R14, R14, -R216, R27 ;  /* 0x800000d80e0e7223 */ /* 0x002fe2000001001b */
[C---:B------:R-:W-:Y:S01]  /*4ea0*/  ISETP.GE.AND P0, PT, R11.reuse, R208, PT ;  /* 0x000000d00b00720c */ /* 0x040fe20003f06270 */
[----:B------:R-:W1:Y:S01]  /*4eb0*/  MUFU.TANH R27, R62 ;  /* 0x0000003e001b7308 */ /* 0x000e620000002400 */
[----:B------:R-:W-:Y:S02]  /*4ec0*/  ISETP.GE.AND P3, PT, R11, R207, PT ;  /* 0x000000cf0b00720c */ /* 0x000fe40003f66270 */
[----:B------:R-:W-:Y:S02]  /*4ed0*/  ISETP.GT.AND P5, PT, R84, R11, PT ;  /* 0x0000000b5400720c */ /* 0x000fe40003fa4270 */
[----:B------:R-:W-:-:S02]  /*4ee0*/  IADD3 R11, PT, PT, R25, 0x1f, -R20 ;  /* 0x0000001f190b7810 */ /* 0x000fc40007ffe814 */
[----:B------:R-:W-:Y:S02]  /*4ef0*/  FSEL R26, R14, -INF , !P1 ;  /* 0xff8000000e1a7808 */ /* 0x000fe40004800000 */
[----:B------:R-:W-:Y:S02]  /*4f00*/  IABS R11, R11 ;  /* 0x0000000b000b7213 */ /* 0x000fe40000000000 */
[----:B------:R-:W-:Y:S02]  /*4f10*/  IADD3 R8, PT, PT, R25, 0x18, -R20 ;  /* 0x0000001819087810 */ /* 0x000fe40007ffe814 */
[----:B------:R-:W-:Y:S01]  /*4f20*/  ISETP.GE.AND P1, PT, R9, R208, PT ;  /* 0x000000d00900720c */ /* 0x000fe20003f26270 */
[----:B------:R-:W-:Y:S01]  /*4f30*/  IMAD.MOV.U32 R14, RZ, RZ, R11 ;  /* 0x000000ffff0e7224 */ /* 0x000fe200078e000b */
[----:B------:R-:W-:Y:S02]  /*4f40*/  IABS R8, R8 ;  /* 0x0000000800087213 */ /* 0x000fe40000000000 */
[----:B------:R-:W-:-:S02]  /*4f50*/  FSEL R11, R26, -INF , !P4 ;  /* 0xff8000001a0b7808 */ /* 0x000fc40006000000 */
[----:B------:R-:W-:Y:S02]  /*4f60*/  I2FP.F32.S32 R14, R14 ;  /* 0x0000000e000e7245 */ /* 0x000fe40000201400 */
[----:B------:R-:W-:Y:S02]  /*4f70*/  I2FP.F32.S32 R26, R8 ;  /* 0x00000008001a7245 */ /* 0x000fe40000201400 */
[----:B------:R-:W-:Y:S01]  /*4f80*/  FSEL R8, R28, -INF , !P0 ;  /* 0xff8000001c087808 */ /* 0x000fe20004000000 */
[-C--:B------:R-:W-:Y:S01]  /*4f90*/  FFMA.FTZ R14, R14, -R216.reuse, R15 ;  /* 0x800000d80e0e7223 */ /* 0x080fe2000001000f */
[----:B------:R-:W-:Y:S01]  /*4fa0*/  FMUL.FTZ R15, R58, UR4 ;  /* 0x000000043a0f7c20 */ /* 0x000fe20008410000 */
[----:B------:R-:W-:Y:S01]  /*4fb0*/  ISETP.GE.AND P4, PT, R9, R207, PT ;  /* 0x000000cf0900720c */ /* 0x000fe20003f86270 */
[----:B-1----:R-:W-:Y:S01]  /*4fc0*/  FFMA.FTZ R26, R26, -R216, R27 ;  /* 0x800000d81a1a7223 */ /* 0x002fe2000001001b */
[----:B------:R-:W-:Y:S02]  /*4fd0*/  ISETP.GT.AND P0, PT, R84, R9, PT ;  /* 0x000000095400720c */ /* 0x000fe40003f04270 */
[----:B------:R-:W-:Y:S01]  /*4fe0*/  FSEL R28, R14, -INF , !P5 ;  /* 0xff8000000e1c7808 */ /* 0x000fe20006800000 */
[----:B------:R-:W1:Y:S01]  /*4ff0*/  MUFU.TANH R15, R15 ;  /* 0x0000000f000f7308 */ /* 0x000e620000002400 */
[----:B------:R-:W-:-:S02]  /*5000*/  IADD3 R14, PT, PT, R25, 0x10, -R20 ;  /* 0x00000010190e7810 */ /* 0x000fc40007ffe814 */
[----:B------:R-:W-:Y:S02]  /*5010*/  IADD3 R9, PT, PT, R25, 0x17, -R20 ;  /* 0x0000001719097810 */ /* 0x000fe40007ffe814 */
[----:B------:R-:W-:Y:S02]  /*5020*/  IABS R14, R14 ;  /* 0x0000000e000e7213 */ /* 0x000fe40000000000 */
[----:B------:R-:W-:Y:S02]  /*5030*/  IABS R9, R9 ;  /* 0x0000000900097213 */ /* 0x000fe40000000000 */
[----:B------:R-:W-:Y:S02]  /*5040*/  I2FP.F32.S32 R14, R14 ;  /* 0x0000000e000e7245 */ /* 0x000fe40000201400 */
[----:B------:R-:W-:Y:S01]  /*5050*/  ISETP.GE.AND P5, PT, R39, R208, PT ;  /* 0x000000d02700720c */ /* 0x000fe20003fa6270 */
[----:B------:R-:W-:Y:S01]  /*5060*/  IMAD.MOV.U32 R27, RZ, RZ, R9 ;  /* 0x000000ffff1b7224 */ /* 0x000fe200078e0009 */
[----:B------:R-:W-:-:S02]  /*5070*/  FSEL R26, R26, -INF , !P0 ;  /* 0xff8000001a1a7808 */ /* 0x000fc40004000000 */
[----:B------:R-:W-:Y:S01]  /*5080*/  FSEL R172, R172, -INF , !P5 ;  /* 0xff800000acac7808 */ /* 0x000fe20006800000 */
[----:B-1----:R-:W-:Y:S01]  /*5090*/  FFMA.FTZ R14, R14, -R216, R15 ;  /* 0x800000d80e0e7223 */ /* 0x002fe2000001000f */
[----:B------:R-:W-:Y:S01]  /*50a0*/  FSEL R141, R26, -INF , !P4 ;  /* 0xff8000001a8d7808 */ /* 0x000fe20006000000 */
[----:B------:R-:W1:Y:S01]  /*50b0*/  MUFU.TANH R15, R59 ;  /* 0x0000003b000f7308 */ /* 0x000e620000002400 */
[----:B------:R-:W-:Y:S02]  /*50c0*/  ISETP.GT.AND P5, PT, R84, R37, PT ;  /* 0x000000255400720c */ /* 0x000fe40003fa4270 */
[----:B------:R-:W-:Y:S02]  /*50d0*/  IADD3 R26, PT, PT, R25, 0xf, -R20 ;  /* 0x0000000f191a7810 */ /* 0x000fe40007ffe814 */
[----:B------:R-:W-:Y:S02]  /*50e0*/  FSEL R9, R28, -INF , !P3 ;  /* 0xff8000001c097808 */ /* 0x000fe40005800000 */
[----:B------:R-:W-:Y:S01]  /*50f0*/  I2FP.F32.S32 R28, R27 ;  /* 0x0000001b001c7245 */ /* 0x000fe20000201400 */
[----:B------:R-:W-:Y:S01]  /*5100*/  FMUL.FTZ R27, R54, UR4 ;  /* 0x00000004361b7c20 */ /* 0x000fe20008410000 */
[----:B------:R-:W-:-:S02]  /*5110*/  ISETP.GE.AND P4, PT, R37, R207, PT ;  /* 0x000000cf2500720c */ /* 0x000fc40003f86270 */
[----:B------:R-:W-:Y:S01]  /*5120*/  FSEL R14, R14, -INF , !P5 ;  /* 0xff8000000e0e7808 */ /* 0x000fe20006800000 */
[----:B------:R-:W-:Y:S01]  /*5130*/  FFMA.FTZ R28, R28, -R216, R63 ;  /* 0x800000d81c1c7223 */ /* 0x000fe2000001003f */
[----:B------:R-:W-:Y:S01]  /*5140*/  IABS R26, R26 ;  /* 0x0000001a001a7213 */ /* 0x000fe20000000000 */
[----:B------:R-:W2:Y:S01]  /*5150*/  MUFU.TANH R27, R27 ;  /* 0x0000001b001b7308 */ /* 0x000ea20000002400 */
[----:B------:R-:W-:Y:S02]  /*5160*/  FSEL R199, R14, -INF , !P4 ;  /* 0xff8000000ec77808 */ /* 0x000fe40006000000 */
[----:B------:R-:W-:Y:S02]  /*5170*/  I2FP.F32.S32 R14, R26 ;  /* 0x0000001a000e7245 */ /* 0x000fe40000201400 */
[----:B------:R-:W-:Y:S02]  /*5180*/  FSEL R170, R170, -INF , !P1 ;  /* 0xff800000aaaa7808 */ /* 0x000fe40004800000 */
[----:B------:R-:W-:Y:S01]  /*5190*/  ISETP.GE.AND P0, PT, R37, R208, PT ;  /* 0x000000d02500720c */ /* 0x000fe20003f06270 */
[----:B-1----:R-:W-:Y:S01]  /*51a0*/  FFMA.FTZ R15, R14, -R216, R15 ;  /* 0x800000d80e0f7223 */ /* 0x002fe2000001000f */
[----:B------:R-:W-:-:S02]  /*51b0*/  ISETP.GT.AND P1, PT, R84, R39, PT ;  /* 0x000000275400720c */ /* 0x000fc40003f24270 */
[----:B------:R-:W-:Y:S02]  /*51c0*/  FSEL R142, R142, -INF , !P0 ;  /* 0xff8000008e8e7808 */ /* 0x000fe40004000000 */
[----:B------:R-:W-:Y:S02]  /*51d0*/  IADD3 R26, PT, PT, R25, 0x8, -R20 ;  /* 0x00000008191a7810 */ /* 0x000fe40007ffe814 */
[----:B------:R-:W-:Y:S02]  /*51e0*/  ISETP.GE.AND P3, PT, R39, R207, PT ;  /* 0x000000cf2700720c */ /* 0x000fe40003f66270 */
[----:B------:R-:W-:Y:S02]  /*51f0*/  FSEL R28, R28, -INF , !P1 ;  /* 0xff8000001c1c7808 */ /* 0x000fe40004800000 */
[----:B------:R-:W-:Y:S02]  /*5200*/  ISETP.GT.AND P0, PT, R84, R35, PT ;  /* 0x000000235400720c */ /* 0x000fe40003f04270 */
[----:B------:R-:W-:-:S02]  /*5210*/  IABS R26, R26 ;  /* 0x0000001a001a7213 */ /* 0x000fc40000000000 */
[----:B------:R-:W-:Y:S02]  /*5220*/  FSEL R179, R28, -INF , !P3 ;  /* 0xff8000001cb37808 */ /* 0x000fe40005800000 */
[----:B------:R-:W-:Y:S02]  /*5230*/  FSEL R15, R15, -INF , !P0 ;  /* 0xff8000000f0f7808 */ /* 0x000fe40004000000 */
[C---:B------:R-:W-:Y:S02]  /*5240*/  ISETP.GE.AND P3, PT, R35.reuse, R207, PT ;  /* 0x000000cf2300720c */ /* 0x040fe40003f66270 */
[----:B------:R-:W-:Y:S02]  /*5250*/  I2FP.F32.S32 R26, R26 ;  /* 0x0000001a001a7245 */ /* 0x000fe40000201400 */
[----:B------:R-:W-:Y:S02]  /*5260*/  ISETP.GE.AND P1, PT, R35, R208, PT ;  /* 0x000000d02300720c */ /* 0x000fe40003f26270 */
[----:B------:R-:W-:Y:S01]  /*5270*/  FSEL R193, R15, -INF , !P3 ;  /* 0xff8000000fc17808 */ /* 0x000fe20005800000 */
[----:B--2---:R-:W-:Y:S01]  /*5280*/  FFMA.FTZ R26, R26, -R216, R27 ;  /* 0x800000d81a1a7223 */ /* 0x004fe2000001001b */
[----:B------:R-:W1:Y:S01]  /*5290*/  MUFU.TANH R15, R50 ;  /* 0x00000032000f7308 */ /* 0x000e620000002400 */
[----:B------:R-:W-:Y:S01]  /*52a0*/  FSEL R140, R140, -INF , !P1 ;  /* 0xff8000008c8c7808 */ /* 0x000fe20004800000 */
[----:B------:R-:W-:Y:S01]  /*52b0*/  IMAD.IADD R27, R25, 0x1, -R20 ;  /* 0x00000001191b7824 */ /* 0x000fe200078e0a14 */
[----:B------:R-:W-:-:S02]  /*52c0*/  ISETP.GT.AND P1, PT, R84, R31, PT ;  /* 0x0000001f5400720c */ /* 0x000fc40003f24270 */
[----:B------:R-:W-:Y:S02]  /*52d0*/  ISETP.GE.AND P4, PT, R31, R207, PT ;  /* 0x000000cf1f00720c */ /* 0x000fe40003f86270 */
[----:B------:R-:W-:Y:S02]  /*52e0*/  FSEL R26, R26, -INF , !P1 ;  /* 0xff8000001a1a7808 */ /* 0x000fe40004800000 */
[----:B------:R-:W-:Y:S02]  /*52f0*/  IABS R27, R27 ;  /* 0x0000001b001b7213 */ /* 0x000fe40000000000 */
[----:B------:R-:W-:Y:S02]  /*5300*/  IADD3 R14, PT, PT, R25, 0x7, -R20 ;  /* 0x00000007190e7810 */ /* 0x000fe40007ffe814 */
[----:B------:R-:W-:Y:S02]  /*5310*/  FSEL R183, R26, -INF , !P4 ;  /* 0xff8000001ab77808 */ /* 0x000fe40006000000 */
[----:B------:R-:W-:-:S02]  /*5320*/  I2FP.F32.S32 R26, R27 ;  /* 0x0000001b001a7245 */ /* 0x000fc40000201400 */
[----:B------:R-:W-:Y:S02]  /*5330*/  ISETP.GE.AND P0, PT, R29, R208, PT ;  /* 0x000000d01d00720c */ /* 0x000fe40003f06270 */
[----:B------:R-:W-:Y:S01]  /*5340*/  IABS R14, R14 ;  /* 0x0000000e000e7213 */ /* 0x000fe20000000000 */
[----:B-1----:R-:W-:Y:S01]  /*5350*/  FFMA.FTZ R15, R26, -R216, R15 ;  /* 0x800000d81a0f7223 */ /* 0x002fe2000001000f */
[----:B------:R-:W-:Y:S02]  /*5360*/  IADD3 R20, PT, PT, R25, -0x1, -R20 ;  /* 0xffffffff19147810 */ /* 0x000fe40007ffe814 */
[----:B------:R-:W-:Y:S02]  /*5370*/  FSEL R190, R190, -INF , !P0 ;  /* 0xff800000bebe7808 */ /* 0x000fe40004000000 */
[----:B------:R-:W-:Y:S02]  /*5380*/  ISETP.GT.AND P0, PT, R84, R21, PT ;  /* 0x000000155400720c */ /* 0x000fe40003f04270 */
[----:B------:R-:W-:-:S02]  /*5390*/  I2FP.F32.S32 R14, R14 ;  /* 0x0000000e000e7245 */ /* 0x000fc40000201400 */
[----:B------:R-:W-:Y:S02]  /*53a0*/  ISETP.GE.AND P5, PT, R31, R208, PT ;  /* 0x000000d01f00720c */ /* 0x000fe40003fa6270 */
[----:B------:R-:W-:Y:S01]  /*53b0*/  IABS R20, R20 ;  /* 0x0000001400147213 */ /* 0x000fe20000000000 */
[----:B------:R-:W-:Y:S01]  /*53c0*/  FFMA.FTZ R14, R14, -R216, R55 ;  /* 0x800000d80e0e7223 */ /* 0x000fe20000010037 */
[----:B------:R-:W-:Y:S02]  /*53d0*/  FSEL R15, R15, -INF , !P0 ;  /* 0xff8000000f0f7808 */ /* 0x000fe40004000000 */
[----:B------:R-:W-:Y:S02]  /*53e0*/  ISETP.GT.U32.AND P0, PT, R147, R214, PT ;  /* 0x000000d69300720c */ /* 0x000fe40003f04070 */
[----:B------:R-:W-:Y:S02]  /*53f0*/  FSEL R192, R192, -INF , !P5 ;  /* 0xff800000c0c07808 */ /* 0x000fe40006800000 */
[----:B------:R-:W-:-:S02]  /*5400*/  I2FP.F32.S32 R20, R20 ;  /* 0x0000001400147245 */ /* 0x000fc40000201400 */
[----:B------:R-:W-:Y:S02]  /*5410*/  ISETP.GT.AND P5, PT, R84, R29, PT ;  /* 0x0000001d5400720c */ /* 0x000fe40003fa4270 */
[----:B------:R-:W-:Y:S01]  /*5420*/  ISETP.GE.AND P1, PT, R21, R208, PT ;  /* 0x000000d01500720c */ /* 0x000fe20003f26270 */
[----:B------:R-:W-:Y:S01]  /*5430*/  FFMA.FTZ R20, R20, -R216, R51 ;  /* 0x800000d814147223 */ /* 0x000fe20000010033 */
[----:B------:R-:W-:Y:S02]  /*5440*/  ISETP.GE.AND P3, PT, R29, R207, PT ;  /* 0x000000cf1d00720c */ /* 0x000fe40003f66270 */
[----:B------:R-:W-:Y:S02]  /*5450*/  FSEL R14, R14, -INF , !P5 ;  /* 0xff8000000e0e7808 */ /* 0x000fe40006800000 */
[----:B------:R-:W-:Y:S02]  /*5460*/  FSEL R182, R182, -INF , !P1 ;  /* 0xff800000b6b67808 */ /* 0x000fe40004800000 */
[----:B------:R-:W-:-:S02]  /*5470*/  ISETP.GT.AND P1, PT, R84, R6, PT ;  /* 0x000000065400720c */ /* 0x000fc40003f24270 */
[----:B------:R-:W-:Y:S02]  /*5480*/  FSEL R181, R14, -INF , !P3 ;  /* 0xff8000000eb57808 */ /* 0x000fe40005800000 */
[-C--:B------:R-:W-:Y:S02]  /*5490*/  ISETP.GE.AND P4, PT, R21, R207.reuse, PT ;  /* 0x000000cf1500720c */ /* 0x080fe40003f86270 */
[C---:B------:R-:W-:Y:S02]  /*54a0*/  ISETP.GE.AND P5, PT, R6.reuse, R208, PT ;  /* 0x000000d00600720c */ /* 0x040fe40003fa6270 */
[----:B------:R-:W-:Y:S02]  /*54b0*/  ISETP.GE.AND P3, PT, R6, R207, PT ;  /* 0x000000cf0600720c */ /* 0x000fe40003f66270 */
[----:B------:R-:W-:Y:S02]  /*54c0*/  FSEL R20, R20, -INF , !P1 ;  /* 0xff80000014147808 */ /* 0x000fe40004800000 */
[----:B------:R-:W-:-:S02]  /*54d0*/  FSEL R177, R15, -INF , !P4 ;  /* 0xff8000000fb17808 */ /* 0x000fc40006000000 */
        /* <DEDUP_REMOVED lines=87> */
.L_x_1780:
[----:B------:R3:W-:Y:S02]  /*5a50*/  STS.128 [R218+0xb800], RZ ;  /* 0x00b800ffda007388 */ /* 0x0007e40000000c00 */
.L_x_1781:
[----:B------:R-:W-:Y:S05]  /*5a60*/  BSYNC.RECONVERGENT B0 ;  /* 0x0000000000007941 */ /* 0x000fea0003800200 */
.L_x_1779:
[----:B------:R-:W0:Y:S02]  /*5a70*/  LDGDEPBAR ;  /* 0x00000000000079af */ /* 0x000e240000000000 */
.L_x_1778:
        /* <DEDUP_REMOVED lines=21> */
[-C--:B------:R-:W-:Y:S01]  /*5bd0*/  IADD3 R194, PT, PT, R80, R169.reuse, RZ ;  /* 0x000000a950c27210 */ /* 0x080fe20007ffe0ff */
[----:B------:R-:W-:Y:S01]  /*5be0*/  LDSM.16.MT88.4 R124, [R169+0xc000] ;  /* 0x00c00000a97c783b */ /* 0x000fe20000004200 */
[----:B------:R-:W-:-:S03]  /*5bf0*/  IADD3 R197, PT, PT, R160, R169, RZ ;  /* 0x000000a9a0c57210 */ /* 0x000fc60007ffe0ff */
[----:B------:R-:W-:Y:S01]  /*5c00*/  LDSM.16.MT88.4 R116, [R194+0xc000] ;  /* 0x00c00000c274783b */ /* 0x000fe20000004200 */
[----:B------:R-:W-:-:S03]  /*5c10*/  IADD3 R165, PT, PT, R80, R197, RZ ;  /* 0x000000c550a57210 */ /* 0x000fc60007ffe0ff */
        /* <DEDUP_REMOVED lines=10> */
[----:B------:R-:W-:Y:S01]  /*5cc0*/  LDSM.16.MT88.4 R72, [R169+0x10000] ;  /* 0x01000000a948783b */ /* 0x000fe20000004200 */
[----:B-1----:R-:W-:-:S03]  /*5cd0*/  FMNMX.FTZ R132, R15, R132, !PT ;  /* 0x000000840f847209 */ /* 0x002fc60007810000 */
[----:B------:R-:W-:Y:S01]  /*5ce0*/  LDSM.16.MT88.4 R88, [R197+0x10000] ;  /* 0x01000000c558783b */ /* 0x000fe20000004200 */
[----:B-----5:R-:W-:Y:S01]  /*5cf0*/  FMNMX.FTZ R3, R6, R3, !PT ;  /* 0x0000000306037209 */ /* 0x020fe20007810000 */
[C---:B----4-:R-:W-:Y:S01]  /*5d00*/  FMUL.FTZ R195, R132.reuse, UR4 ;  /* 0x0000000484c37c20 */ /* 0x050fe20008410000 */
[----:B------:R-:W-:Y:S01]  /*5d10*/  FSETP.NEU.FTZ.AND P0, PT, R132, -INF , PT ;  /* 0xff8000008400780b */ /* 0x000fe20003f1d000 */
[----:B------:R-:W-:Y:S02]  /*5d20*/  LDSM.16.MT88.4 R32, [R169+0xc800] ;  /* 0x00c80000a920783b */ /* 0x000fe40000004200 */
[----:B------:R-:W-:Y:S01]  /*5d30*/  FMUL.FTZ R176, R3, UR4 ;  /* 0x0000000403b07c20 */ /* 0x000fe20008410000 */
[----:B------:R-:W-:Y:S01]  /*5d40*/  FSEL R195, R195, RZ, P0 ;  /* 0x000000ffc3c37208 */ /* 0x000fe20000000000 */
[----:B--2---:R-:W-:Y:S01]  /*5d50*/  LDSM.16.MT88.4 R28, [R197+0xc800] ;  /* 0x00c80000c51c783b */ /* 0x004fe20000004200 */
        /* <DEDUP_REMOVED lines=10> */
[----:B------:R-:W1:Y:S01]  /*5e00*/  LDSM.16.MT88.4 R4, [R194+0x10000] ;  /* 0x01000000c204783b */ /* 0x000e620000004200 */
[--C-:B------:R-:W-:Y:S01]  /*5e10*/  FFMA.FTZ R157, R19, UR4, -R176.reuse ;  /* 0x00000004139d7c23 */ /* 0x100fe200080108b0 */
[----:B------:R-:W-:Y:S01]  /*5e20*/  MUFU.EX2 R166, R166 ;  /* 0x000000a600a67308 */ /* 0x000fe20000000800 */
[--C-:B------:R-:W-:Y:S01]  /*5e30*/  FFMA.FTZ R149, R8, UR4, -R195.reuse ;  /* 0x0000000408957c23 */ /* 0x100fe200080108c3 */
[--C-:B------:R-:W-:Y:S01]  /*5e40*/  FFMA.FTZ R151, R11, UR4, -R176.reuse ;  /* 0x000000040b977c23 */ /* 0x100fe200080108b0 */
[--C-:B------:R-:W-:Y:S01]  /*5e50*/  FFMA.FTZ R152, R9, UR4, -R176.reuse ;  /* 0x0000000409987c23 */ /* 0x100fe200080108b0 */
[--C-:B------:R-:W-:Y:S01]  /*5e60*/  FFMA.FTZ R155, R12, UR4, -R195.reuse ;  /* 0x000000040c9b7c23 */ /* 0x100fe200080108c3 */
[--C-:B------:R-:W-:Y:S01]  /*5e70*/  FFMA.FTZ R153, R13, UR4, -R176.reuse ;  /* 0x000000040d997c23 */ /* 0x100fe200080108b0 */
[----:B------:R-:W-:Y:S01]  /*5e80*/  LDSM.16.MT88.4 R8, [R197+0xe800] ;  /* 0x00e80000c508783b */ /* 0x000fe20000004200 */
[--C-:B------:R-:W-:Y:S01]  /*5e90*/  FFMA.FTZ R156, R16, UR4, -R195.reuse ;  /* 0x00000004109c7c23 */ /* 0x100fe200080108c3 */
[----:B------:R-:W2:Y:S01]  /*5ea0*/  MUFU.EX2 R163, R163 ;  /* 0x000000a300a37308 */ /* 0x000ea20000000800 */
        /* <DEDUP_REMOVED lines=15> */
[----:B------:R-:W4:Y:S01]  /*5fa0*/  MUFU.EX2 R159, R159 ;  /* 0x0000009f009f7308 */ /* 0x000f220000000800 */
        /* <DEDUP_REMOVED lines=8> */
[----:B------:R-:W-:Y:S01]  /*6030*/  FFMA.FTZ R182, R182, UR4, -R195 ;  /* 0x00000004b6b67c23 */ /* 0x000fe200080108c3 */
[----:B------:R-:W-:Y:S01]  /*6040*/  FFMA.FTZ R176, R175, UR4, -R176 ;  /* 0x00000004afb07c23 */ /* 0x000fe200080108b0 */
[----:B------:R-:W-:Y:S01]  /*6050*/  FADD.FTZ R163, R166, R163 ;  /* 0x000000a3a6a37221 */ /* 0x000fe20000010000 */
[----:B------:R-:W-:-:S04]  /*6060*/  ISETP.GT.U32.AND P0, PT, R147, R214, PT ;  /* 0x000000d69300720c */ /* 0x000fc80003f04070 */
[----:B------:R-:W2:Y:S01]  /*6070*/  MUFU.EX2 R161, R161 ;  /* 0x000000a100a17308 */ /* 0x000ea20000000800 */
[----:B----4-:R-:W-:Y:S01]  /*6080*/  F2FP.BF16.F32.PACK_AB R98, R159, R162 ;  /* 0x000000a29f62723e */ /* 0x010fe200000010ff */
[----:B------:R-:W-:-:S04]  /*6090*/  FADD.FTZ R162, R162, R163 ;  /* 0x000000a3a2a27221 */ /* 0x000fc80000010000 */
[----:B------:R-:W-:Y:S02]  /*60a0*/  FADD.FTZ R159, R159, R162 ;  /* 0x000000a29f9f7221 */ /* 0x000fe40000010000 */
[----:B------:R-:W-:Y:S08]  /*60b0*/  MUFU.EX2 R158, R158 ;  /* 0x0000009e009e7308 */ /* 0x000ff00000000800 */
[----:B------:R-:W4:Y:S01]  /*60c0*/  MUFU.EX2 R157, R157 ;  /* 0x0000009d009d7308 */ /* 0x000f220000000800 */
[----:B--2---:R-:W-:Y:S01]  /*60d0*/  F2FP.BF16.F32.PACK_AB R97, R161, R164 ;  /* 0x000000a4a161723e */ /* 0x004fe200000010ff */
[----:B------:R-:W-:-:S06]  /*60e0*/  FADD.FTZ R161, R164, R161 ;  /* 0x000000a1a4a17221 */ /* 0x000fcc0000010000 */
[----:B------:R-:W-:Y:S08]  /*60f0*/  MUFU.EX2 R156, R156 ;  /* 0x0000009c009c7308 */ /* 0x000ff00000000800 */
[----:B------:R-:W2:Y:S01]  /*6100*/  MUFU.EX2 R155, R155 ;  /* 0x0000009b009b7308 */ /* 0x000ea20000000800 */
[----:B----4-:R-:W-:Y:S01]  /*6110*/  F2FP.BF16.F32.PACK_AB R99, R157, R158 ;  /* 0x0000009e9d63723e */ /* 0x010fe200000010ff */
[----:B------:R-:W-:-:S04]  /*6120*/  FADD.FTZ R158, R158, R161 ;  /* 0x000000a19e9e7221 */ /* 0x000fc80000010000 */
[----:B------:R-:W-:Y:S02]  /*6130*/  FADD.FTZ R157, R157, R158 ;  /* 0x0000009e9d9d7221 */ /* 0x000fe40000010000 */
[C---:B-1----:R-:W-:Y:S01]  /*6140*/  HMMA.16816.F32.BF16 R76, R96.reuse, R4, RZ ;  /* 0x00000004604c723c */ /* 0x042fe200000418ff */
[----:B------:R-:W-:Y:S07]  /*6150*/  MUFU.EX2 R150, R150 ;  /* 0x0000009600967308 */ /* 0x000fee0000000800 */
[C---:B------:R-:W-:Y:S01]  /*6160*/  HMMA.16816.F32.BF16 R80, R96.reuse, R6, RZ ;  /* 0x000000066050723c */ /* 0x040fe200000418ff */
[----:B------:R-:W1:Y:S01]  /*6170*/  LDSM.16.MT88.4 R4, [R165+0x10000] ;  /* 0x01000000a504783b */ /* 0x000e620000004200 */
[----:B------:R-:W-:Y:S06]  /*6180*/  MUFU.EX2 R149, R149 ;  /* 0x0000009500957308 */ /* 0x000fec0000000800 */
        /* <DEDUP_REMOVED lines=11> */
[----:B------:R-:W3:Y:S06]  /*6240*/  MUFU.EX2 R171, R171 ;  /* 0x000000ab00ab7308 */ /* 0x000eec0000000800 */
[C---:B------:R-:W-:Y:S02]  /*6250*/  HMMA.16816.F32.BF16 R104, R96.reuse, R100, RZ ;  /* 0x000000646068723c */ /* 0x040fe400000418ff */
[----:B------:R-:W-:Y:S06]  /*6260*/  MUFU.EX2 R172, R172 ;  /* 0x000000ac00ac7308 */ /* 0x000fec0000000800 */
[C---:B------:R-:W-:Y:S02]  /*6270*/  HMMA.16816.F32.BF16 R36, R96.reuse, R40, RZ ;  /* 0x000000286024723c */ /* 0x040fe400000418ff */
[----:B------:R-:W-:Y:S06]  /*6280*/  MUFU.EX2 R173, R173 ;  /* 0x000000ad00ad7308 */ /* 0x000fec0000000800 */
[C---:B------:R-:W-:Y:S02]  /*6290*/  HMMA.16816.F32.BF16 R60, R96.reuse, R64, RZ ;  /* 0x00000040603c723c */ /* 0x040fe400000418ff */
[----:B------:R-:W-:Y:S06]  /*62a0*/  MUFU.EX2 R174, R174 ;  /* 0x000000ae00ae7308 */ /* 0x000fec0000000800 */
[C---:B------:R-:W-:Y:S02]  /*62b0*/  HMMA.16816.F32.BF16 R68, R96.reuse, R72, RZ ;  /* 0x000000486044723c */ /* 0x040fe400000418ff */
[----:B------:R-:W3:Y:S06]  /*62c0*/  MUFU.EX2 R179, R179 ;  /* 0x000000b300b37308 */ /* 0x000eec0000000800 */
        /* <DEDUP_REMOVED lines=18> */
[C---:B------:R-:W-:Y:S08]  /*63f0*/  HMMA.16816.F32.BF16 R88, R96.reuse, R90, RZ ;  /* 0x0000005a6058723c */ /* 0x040ff000000418ff */
[----:B-1----:R-:W-:Y:S01]  /*6400*/  HMMA.16816.F32.BF16 R92, R96, R4, RZ ;  /* 0x00000004605c723c */ /* 0x002fe200000418ff */
[----:B--2---:R-:W-:Y:S01]  /*6410*/  F2FP.BF16.F32.PACK_AB R4, R155, R156 ;  /* 0x0000009c9b04723e */ /* 0x004fe200000010ff */
[----:B------:R-:W-:Y:S01]  /*6420*/  FADD.FTZ R156, R156, R159 ;  /* 0x0000009f9c9c7221 */ /* 0x000fe20000010000 */
[----:B----4-:R-:W-:-:S03]  /*6430*/  F2FP.BF16.F32.PACK_AB R5, R153, R154 ;  /* 0x0000009a9905723e */ /* 0x010fc600000010ff */
[----:B------:R-:W-:Y:S02]  /*6440*/  FADD.FTZ R155, R155, R156 ;  /* 0x0000009c9b9b7221 */ /* 0x000fe40000010000 */
[----:B------:R-:W-:Y:S01]  /*6450*/  HMMA.16816.F32.BF16 R96, R96, R6, RZ ;  /* 0x000000066060723c */ /* 0x000fe200000418ff */
[----:B------:R-:W-:Y:S01]  /*6460*/  F2FP.BF16.F32.PACK_AB R6, R149, R150 ;  /* 0x000000969506723e */ /* 0x000fe200000010ff */
[----:B------:R-:W-:Y:S01]  /*6470*/  FADD.FTZ R150, R150, R155 ;  /* 0x0000009b96967221 */ /* 0x000fe20000010000 */
[----:B-----5:R-:W-:-:S03]  /*6480*/  F2FP.BF16.F32.PACK_AB R7, R152, R151 ;  /* 0x000000979807723e */ /* 0x020fc600000010ff */
[----:B------:R-:W-:-:S04]  /*6490*/  FADD.FTZ R149, R149, R150 ;  /* 0x0000009695957221 */ /* 0x000fc80000010000 */
        /* <DEDUP_REMOVED lines=29> */
[----:B------:R3:W-:Y:S07]  /*6670*/  LDSM.16.MT88.4 R24, [R197+0x11000] ;  /* 0x01100000c518783b */ /* 0x0007ee0000004200 */
[C---:B----4-:R-:W-:Y:S08]  /*6680*/  HMMA.16816.F32.BF16 R60, R4.reuse, R20, R60 ;  /* 0x00000014043c723c */ /* 0x050ff0000004183c */
[C---:B------:R-:W-:Y:S01]  /*6690*/  HMMA.16816.F32.BF16 R64, R4.reuse, R22, R64 ;  /* 0x000000160440723c */ /* 0x040fe20000041840 */
[----:B------:R-:W-:Y:S07]  /*66a0*/  LDSM.16.MT88.4 R20, [R165+0xd000] ;  /* 0x00d00000a514783b */ /* 0x000fee0000004200 */
[----:B-----5:R-:W-:Y:S01]  /*66b0*/  HMMA.16816.F32.BF16 R84, R4, R16, R84 ;  /* 0x000000100454723c */ /* 0x020fe20000041854 */
[----:B---3--:R-:W-:Y:S01]  /*66c0*/  FFMA.FTZ R197, R190, UR4, -R195 ;  /* 0x00000004bec57c23 */ /* 0x008fe200080108c3 */
[----:B------:R-:W-:-:S05]  /*66d0*/  IADD3 R190, PT, PT, R160, R169, RZ ;  /* 0x000000a9a0be7210 */ /* 0x000fca0007ffe0ff */
[----:B------:R-:W3:Y:S01]  /*66e0*/  MUFU.EX2 R197, R197 ;  /* 0x000000c500c57308 */ /* 0x000ee20000000800 */
[----:B------:R-:W-:Y:S01]  /*66f0*/  HMMA.16816.F32.BF16 R88, R4, R18, R88 ;  /* 0x000000120458723c */ /* 0x000fe20000041858 */
[----:B------:R-:W-:Y:S01]  /*6700*/  F2FP.BF16.F32.PACK_AB R4, R171, R170 ;  /* 0x000000aaab04723e */ /* 0x000fe200000010ff */
[----:B------:R-:W4:Y:S01]  /*6710*/  LDSM.16.MT88.4 R16, [R169+0xf000] ;  /* 0x00f00000a910783b */ /* 0x000f220000004200 */
[----:B------:R-:W-:Y:S01]  /*6720*/  F2FP.BF16.F32.PACK_AB R5, R179, R174 ;  /* 0x000000aeb305723e */ /* 0x000fe200000010ff */
[----:B------:R-:W-:Y:S01]  /*6730*/  FADD.FTZ R170, R170, R149 ;  /* 0x00000095aaaa7221 */ /* 0x000fe20000010000 */
[----:B------:R-:W-:Y:S02]  /*6740*/  F2FP.BF16.F32.PACK_AB R6, R173, R172 ;  /* 0x000000acad06723e */ /* 0x000fe400000010ff */
        /* <DEDUP_REMOVED lines=13> */
[C---:B------:R-:W-:Y:S08]  /*6820*/  HMMA.16816.F32.BF16 R44, R4.reuse, R136, R44 ;  /* 0x00000088042c723c */ /* 0x040ff0000004182c */
[----:B-1----:R-:W-:Y:S01]  /*6830*/  HMMA.16816.F32.BF16 R68, R4, R8, R68 ;  /* 0x000000080444723c */ /* 0x002fe20000041844 */
[----:B------:R-:W-:-:S04]  /*6840*/  SEL R8, R184, 0xffffffe0, !P6 ;  /* 0xffffffe0b8087807 */ /* 0x000fc80007000000 */
[----:B------:R-:W-:-:S03]  /*6850*/  IADD3 R183, PT, PT, R8, R169, RZ ;  /* 0x000000a908b77210 */ /* 0x000fc60007ffe0ff */
[C---:B------:R-:W-:Y:S02]  /*6860*/  HMMA.16816.F32.BF16 R72, R4.reuse, R10, R72 ;  /* 0x0000000a0448723c */ /* 0x040fe40000041848 */
[----:B------:R-:W-:Y:S06]  /*6870*/  LDSM.16.MT88.4 R8, [R183+0xf800] ;  /* 0x00f80000b708783b */ /* 0x000fec0000004200 */
[C---:B--2---:R-:W-:Y:S08]  /*6880*/  HMMA.16816.F32.BF16 R60, R4.reuse, R12, R60 ;  /* 0x0000000c043c723c */ /* 0x044ff0000004183c */
        /* <DEDUP_REMOVED lines=21> */
[----:B---3--:R-:W-:Y:S01]  /*69e0*/  F2FP.BF16.F32.PACK_AB R4, R197, R192 ;  /* 0x000000c0c504723e */ /* 0x008fe200000010ff */
[----:B------:R-:W2:Y:S01]  /*69f0*/  LDSM.16.MT88.4 R16, [R169+0x11800] ;  /* 0x01180000a910783b */ /* 0x000ea20000004200 */
        /* <DEDUP_REMOVED lines=17> */
[----:B-1----:R-:W-:Y:S01]  /*6b10*/  HMMA.16816.F32.BF16 R104, R4, R12, R104 ;  /* 0x0000000c0468723c */ /* 0x002fe20000041868 */
[----:B------:R-:W-:-:S04]  /*6b20*/  FADD.FTZ R12, R154, R157 ;  /* 0x0000009d9a0c7221 */ /* 0x000fc80000010000 */
[----:B------:R-:W-:-:S03]  /*6b30*/  FADD.FTZ R12, R153, R12 ;  /* 0x0000000c990c7221 */ /* 0x000fc60000010000 */
        /* <DEDUP_REMOVED lines=35> */
[----:B------:R-:W-:Y:S01]  /*6d70*/  SHF.R.U32.HI R188, RZ, 0x1, R186 ;  /* 0x00000001ffbc7819 */ /* 0x000fe200000116ba */
[----:B------:R-:W2:Y:S02]  /*6d80*/  LDCU UR6, c[0x0][0x50c] ;  /* 0x0000a180ff0677ac */ /* 0x000ea40008000800 */
        /* <DEDUP_REMOVED lines=9> */
[----:B------:R-:W-:-:S02]  /*6e20*/  LEA.HI.X R11, R12, R210, R11, 0x7, P1 ;  /* 0x000000d20c0b7211 */ /* 0x000fc400008f3c0b */
[C---:B------:R-:W-:Y:S02]  /*6e30*/  LEA R5, P0, R144.reuse, R7, 0x5 ;  /* 0x0000000790057211 */ /* 0x040fe400078028ff */
[C---:B------:R-:W-:Y:S02]  /*6e40*/  LEA R6, P3, R7.reuse, R211, 0x1 ;  /* 0x000000d307067211 */ /* 0x040fe400078608ff */
[C---:B------:R-:W-:Y:S02]  /*6e50*/  IADD3 R4, P1, PT, R7.reuse, R4, RZ ;  /* 0x0000000407047210 */ /* 0x040fe40007f3e0ff */
[----:B------:R-:W-:Y:S02]  /*6e60*/  LEA.HI.X R144, R144, R9, R145, 0x5, P0 ;  /* 0x0000000990907211 */ /* 0x000fe400000f2c91 */
[----:B------:R-:W-:Y:S01]  /*6e70*/  LEA.HI.X R7, R7, R210, R9, 0x1, P3 ;  /* 0x000000d207077211 */ /* 0x000fe200018f0c09 */
[----:B------:R-:W-:Y:S01]  /*6e80*/  IMAD.X R9, R9, 0x1, R8, P1 ;  /* 0x0000000109097824 */ /* 0x000fe200008e0608 */
[----:B------:R-:W-:-:S02]  /*6e90*/  LEA R8, P0, R4, R211, 0x1 ;  /* 0x000000d304087211 */ /* 0x000fc400078008ff */
[----:B-1----:R-:W-:Y:S02]  /*6ea0*/  ISETP.GE.AND P3, PT, R185, UR4, PT ;  /* 0x00000004b9007c0c */ /* 0x002fe4000bf66270 */
[----:B------:R-:W-:Y:S02]  /*6eb0*/  ISETP.GE.AND P1, PT, R205, UR4, PT ;  /* 0x00000004cd007c0c */ /* 0x000fe4000bf26270 */
[----:B------:R-:W-:Y:S02]  /*6ec0*/  LEA.HI.X R9, R4, R210, R9, 0x1, P0 ;  /* 0x000000d204097211 */ /* 0x000fe400000f0c09 */
[----:B------:R-:W-:Y:S01]  /*6ed0*/  ISETP.GE.AND P0, PT, R204, UR4, PT ;  /* 0x00000004cc007c0c */ /* 0x000fe2000bf06270 */
[----:B------:R-:W1:Y:S01]  /*6ee0*/  LDCU UR4, c[0x0][0x504] ;  /* 0x0000a080ff0477ac */ /* 0x000e620008000800 */
[----:B------:R-:W-:Y:S02]  /*6ef0*/  LOP3.LUT R187, R187, 0x7c00, RZ, 0xc0, !PT ;  /* 0x00007c00bbbb7812 */ /* 0x000fe400078ec0ff */
[----:B------:R-:W-:-:S02]  /*6f00*/  LOP3.LUT R13, R188, 0x8, RZ, 0xc0, !PT ;  /* 0x00000008bc0d7812 */ /* 0x000fc400078ec0ff */
[----:B------:R-:W-:Y:S01]  /*6f10*/  LOP3.LUT R148, R187, 0x200, R148, 0xf8, !PT ;  /* 0x00000200bb947812 */ /* 0x000fe200078ef894 */
[----:B------:R-:W-:Y:S01]  /*6f20*/  @!PT LDS RZ, [RZ] ;  /* 0x00000000fffff984 */ /* 0x000fe20000000800 */
[----:B------:R-:W-:Y:S01]  /*6f30*/  @!PT LDS RZ, [RZ] ;  /* 0x00000000fffff984 */ /* 0x000fe20000000800 */
[----:B------:R-:W-:Y:S01]  /*6f40*/  @!PT LDS RZ, [RZ] ;  /* 0x00000000fffff984 */ /* 0x000fe20000000800 */
[----:B------:R-:W-:Y:S01]  /*6f50*/  @!P3 LDGSTS.E.BYPASS.LTC128B.128 [R218+0xc000], desc[UR14][R10.64] ;  /* 0x0c0000000adabfae */ /* 0x000fe2000b981a0e */
[C---:B------:R-:W-:Y:S02]  /*6f60*/  LEA R12, P4, R5.reuse, R211, 0x1 ;  /* 0x000000d3050c7211 */ /* 0x040fe400078808ff */
[----:B------:R-:W-:Y:S01]  /*6f70*/  LOP3.LUT R148, R148, R146, R13, 0xf6, !PT ;  /* 0x0000009294947212 */ /* 0x000fe200078ef60d */
[----:B------:R-:W-:Y:S01]  /*6f80*/  @P3 STS.128 [R218+0xc000], RZ ;  /* 0x00c000ffda003388 */ /* 0x000fe20000000c00 */
[----:B------:R-:W-:Y:S02]  /*6f90*/  LEA.HI.X R13, R5, R210, R144, 0x1, P4 ;  /* 0x000000d2050d7211 */ /* 0x000fe400020f0c90 */
[----:B------:R-:W-:Y:S01]  /*6fa0*/  LEA R169, R148, UR5, 0x1 ;  /* 0x0000000594a97c11 */ /* 0x000fe2000f8e08ff */
[----:B------:R-:W-:Y:S01]  /*6fb0*/  @!PT LDS RZ, [RZ] ;  /* 0x00000000fffff984 */ /* 0x000fe20000000800 */
[----:B------:R-:W-:Y:S01]  /*6fc0*/  @!PT LDS RZ, [RZ] ;  /* 0x00000000fffff984 */ /* 0x000fe20000000800 */
[----:B------:R-:W-:Y:S01]  /*6fd0*/  @!PT LDS RZ, [RZ] ;  /* 0x00000000fffff984 */ /* 0x000fe20000000800 */
[----:B------:R-:W-:Y:S01]  /*6fe0*/  @!P1 LDGSTS.E.BYPASS.LTC128B.128 [R218+0xe000], desc[UR14][R10.64+0x80] ;  /* 0x0e0000800ada9fae */ /* 0x000fe2000b981a0e */
[----:B------:R-:W-:-:S03]  /*6ff0*/  SEL R163, R163, 0xffffffe0, !P6 ;  /* 0xffffffe0a3a37807 */ /* 0x000fc60007000000 */
[----:B------:R-:W-:Y:S01]  /*7000*/  @P1 STS.128 [R218+0xe000], RZ ;  /* 0x00e000ffda001388 */ /* 0x000fe20000000c00 */
[--C-:B------:R-:W-:Y:S02]  /*7010*/  IMAD.IADD R202, R160, 0x1, R169.reuse ;  /* 0x00000001a0ca7824 */ /* 0x100fe400078e02a9 */
[C---:B------:R-:W-:Y:S01]  /*7020*/  IMAD.IADD R161, R163.reuse, 0x1, R169 ;  /* 0x00000001a3a17824 */ /* 0x040fe200078e02a9 */
[----:B------:R-:W-:Y:S01]  /*7030*/  @!PT LDS RZ, [RZ] ;  /* 0x00000000fffff984 */ /* 0x000fe20000000800 */
[----:B------:R-:W-:Y:S01]  /*7040*/  @!PT LDS RZ, [RZ] ;  /* 0x00000000fffff984 */ /* 0x000fe20000000800 */
[----:B------:R-:W-:Y:S01]  /*7050*/  @!PT LDS RZ, [RZ] ;  /* 0x00000000fffff984 */ /* 0x000fe20000000800 */
[----:B------:R-:W-:Y:S01]  /*7060*/  @!P0 LDGSTS.E.BYPASS.LTC128B.128 [R218+0x10000], desc[UR14][R10.64+0x100] ;  /* 0x100001000ada8fae */ /* 0x000fe2000b981a0e */
[C---:B------:R-:W-:Y:S02]  /*7070*/  IMAD.IADD R201, R190.reuse, 0x1, R163 ;  /* 0x00000001bec97824 */ /* 0x040fe400078e02a3 */
        /* <DEDUP_REMOVED lines=50> */
[----:B------:R-:W5:Y:S04]  /*73a0*/  LDSM.16.M88.4 R152, [R191+UR5+0x6000] ;  /* 0x00600005bf98783b */ /* 0x000f680008000200 */
[----:B------:R-:W2:Y:S04]  /*73b0*/  LDSM.16.M88.4 R144, [R191+UR5+0x6800] ;  /* 0x00680005bf90783b */ /* 0x000ea80008000200 */
[----:B------:R-:W1:Y:S04]  /*73c0*/  LDSM.16.M88.4 R136, [R191+UR5+0x7000] ;  /* 0x00700005bf88783b */ /* 0x000e680008000200 */
[----:B---3--:R-:W3:Y:S04]  /*73d0*/  LDSM.16.M88.4 R4, [R191+UR5+0x7800] ;  /* 0x00780005bf04783b */ /* 0x008ee80008000200 */
[----:B----4-:R-:W-:Y:S04]  /*73e0*/  LDSM.16.M88.4 R8, [R161] ;  /* 0x00000000a108783b */ /* 0x010fe80000000200 */
[----:B------:R-:W4:Y:S04]  /*73f0*/  LDSM.16.M88.4 R24, [R201+0x6000] ;  /* 0x00600000c918783b */ /* 0x000f280000000200 */
[----:B------:R-:W4:Y:S04]  /*7400*/  LDSM.16.M88.4 R28, [R201+0x6800] ;  /* 0x00680000c91c783b */ /* 0x000f280000000200 */
[----:B------:R-:W4:Y:S04]  /*7410*/  LDSM.16.M88.4 R16, [R201+0x7800] ;  /* 0x00780000c910783b */ /* 0x000f280000000200 */
[----:B------:R-:W-:Y:S04]  /*7420*/  LDSM.16.M88.4 R20, [R202] ;  /* 0x00000000ca14783b */ /* 0x000fe80000000200 */
[----:B------:R-:W-:Y:S01]  /*7430*/  LDSM.16.M88.4 R156, [R201+0x7000] ;  /* 0x00700000c99c783b */ /* 0x000fe20000000200 */
[C---:B-----5:R-:W-:Y:S03]  /*7440*/  HMMA.16816.F32.BF16 R12, R172.reuse, R152, RZ ;  /* 0x00000098ac0c723c */ /* 0x060fe600000418ff */
[----:B------:R-:W-:Y:S04]  /*7450*/  LDSM.16.M88.4 R32, [R190+0x6800] ;  /* 0x00680000be20783b */ /* 0x000fe80000000200 */
[----:B------:R-:W-:Y:S01]  /*7460*/  LDSM.16.M88.4 R192, [R217+0x2000] ;  /* 0x00200000d9c0783b */ /* 0x000fe20000000200 */
[C---:B--2---:R-:W-:Y:S03]  /*7470*/  HMMA.16816.F32.BF16 R148, R172.reuse, R144, RZ ;  /* 0x00000090ac94723c */ /* 0x044fe600000418ff */
[----:B------:R-:W-:Y:S04]  /*7480*/  LDSM.16.M88.4 R228, [R191+UR5+0xa000] ;  /* 0x00a00005bfe4783b */ /* 0x000fe80008000200 */
[----:B------:R-:W-:Y:S01]  /*7490*/  LDSM.16.M88.4 R196, [R201+0xa000] ;  /* 0x00a00000c9c4783b */ /* 0x000fe20000000200 */
[C---:B-1----:R-:W-:Y:S03]  /*74a0*/  HMMA.16816.F32.BF16 R140, R172.reuse, R136, RZ ;  /* 0x00000088ac8c723c */ /* 0x042fe600000418ff */
[----:B------:R-:W-:Y:S04]  /*74b0*/  LDSM.16.M88.4 R224, [R200+0x9000] ;  /* 0x00900000c8e0783b */ /* 0x000fe80000000200 */
[----:B------:R-:W-:Y:S01]  /*74c0*/  LDSM.16.M88.4 R164, [R191+UR5+0xa800] ;  /* 0x00a80005bfa4783b */ /* 0x000fe20008000200 */
[C---:B------:R-:W-:Y:S03]  /*74d0*/  HMMA.16816.F32.BF16 R152, R172.reuse, R154, RZ ;  /* 0x0000009aac98723c */ /* 0x040fe600000418ff */
[----:B------:R-:W-:Y:S04]  /*74e0*/  LDSM.16.M88.4 R180, [R200+0x9800] ;  /* 0x00980000c8b4783b */ /* 0x000fe80000000200 */
[----:B------:R-:W0:Y:S01]  /*74f0*/  LDGDEPBAR ;  /* 0x00000000000079af */ /* 0x000e220000000000 */
        /* <DEDUP_REMOVED lines=12> */
[----:B------:R-:W-:Y:S01]  /*75c0*/  HMMA.16816.F32.BF16 R172, R8, R18, R172 ;  /* 0x0000001208ac723c */ /* 0x000fe200000418ac */
[----:B------:R-:W-:Y:S07]  /*75d0*/  LDSM.16.M88.4 R16, [R200+0x6000] ;  /* 0x00600000c810783b */ /* 0x000fee0000000200 */
[C---:B-1----:R-:W-:Y:S08]  /*75e0*/  HMMA.16816.F32.BF16 R12, R20.reuse, R4, R12 ;  /* 0x00000004140c723c */ /* 0x042ff0000004180c */
[----:B------:R-:W-:Y:S01]  /*75f0*/  HMMA.16816.F32.BF16 R152, R20, R6, R152 ;  /* 0x000000061498723c */ /* 0x000fe20000041898 */
[----:B------:R-:W1:Y:S07]  /*7600*/  LDSM.16.M88.4 R4, [R217] ;  /* 0x00000000d904783b */ /* 0x000e6e0000000200 */
[C---:B------:R-:W-:Y:S08]  /*7610*/  HMMA.16816.F32.BF16 R140, R8.reuse, R156, R140 ;  /* 0x0000009c088c723c */ /* 0x040ff0000004188c */
[----:B------:R-:W-:Y:S01]  /*7620*/  HMMA.16816.F32.BF16 R136, R8, R158, R136 ;  /* 0x0000009e0888723c */ /* 0x000fe20000041888 */
[----:B------:R-:W4:Y:S04]  /*7630*/  LDSM.16.M88.4 R8, [R200+0x6800] ;  /* 0x00680000c808783b */ /* 0x000f280000000200 */
[----:B------:R-:W-:Y:S03]  /*7640*/  LDSM.16.M88.4 R156, [R190+0x8000] ;  /* 0x00800000be9c783b */ /* 0x000fe60000000200 */
[C---:B------:R-:W-:Y:S08]  /*7650*/  HMMA.16816.F32.BF16 R148, R20.reuse, R32, R148 ;  /* 0x000000201494723c */ /* 0x040ff00000041894 */
[C---:B------:R-:W-:Y:S01]  /*7660*/  HMMA.16816.F32.BF16 R144, R20.reuse, R34, R144 ;  /* 0x000000221490723c */ /* 0x040fe20000041890 */
[----:B------:R-:W5:Y:S07]  /*7670*/  LDSM.16.M88.4 R32, [R200+0x7000] ;  /* 0x00700000c820783b */ /* 0x000f6e0000000200 */
[C---:B--2---:R-:W-:Y:S08]  /*7680*/  HMMA.16816.F32.BF16 R140, R20.reuse, R24, R140 ;  /* 0x00000018148c723c */ /* 0x044ff0000004188c */
[C---:B------:R-:W-:Y:S01]  /*7690*/  HMMA.16816.F32.BF16 R136, R20.reuse, R26, R136 ;  /* 0x0000001a1488723c */ /* 0x040fe20000041888 */
[----:B------:R-:W2:Y:S07]  /*76a0*/  LDSM.16.M88.4 R24, [R200+0x7800] ;  /* 0x00780000c818783b */ /* 0x000eae0000000200 */
[C---:B---3--:R-:W-:Y:S08]  /*76b0*/  HMMA.16816.F32.BF16 R176, R20.reuse, R28, R176 ;  /* 0x0000001c14b0723c */ /* 0x048ff000000418b0 */
[----:B------:R-:W-:Y:S01]  /*76c0*/  HMMA.16816.F32.BF16 R172, R20, R30, R172 ;  /* 0x0000001e14ac723c */ /* 0x000fe200000418ac */
[----:B------:R-:W-:Y:S04]  /*76d0*/  LDSM.16.M88.4 R28, [R169+0x2000] ;  /* 0x00200000a91c783b */ /* 0x000fe80000000200 */
[----:B------:R-:W3:Y:S03]  /*76e0*/  LDSM.16.M88.4 R20, [R191+UR5+0x8000] ;  /* 0x00800005bf14783b */ /* 0x000ee60008000200 */
[C---:B-1----:R-:W-:Y:S01]  /*76f0*/  HMMA.16816.F32.BF16 R12, R4.reuse, R16, R12 ;  /* 0x00000010040c723c */ /* 0x042fe2000004180c */
[----:B------:R-:W-:Y:S07]  /*7700*/  LDSM.16.M88.4 R168, [R169+0x4000] ;  /* 0x00400000a9a8783b */ /* 0x000fee0000000200 */
[C---:B------:R-:W-:Y:S01]  /*7710*/  HMMA.16816.F32.BF16 R152, R4.reuse, R18, R152 ;  /* 0x000000120498723c */ /* 0x040fe20000041898 */
[----:B------:R-:W1:Y:S07]  /*7720*/  LDSM.16.M88.4 R16, [R191+UR5+0x8800] ;  /* 0x00880005bf10783b */ /* 0x000e6e0008000200 */
[C---:B----4-:R-:W-:Y:S08]  /*7730*/  HMMA.16816.F32.BF16 R148, R4.reuse, R8, R148 ;  /* 0x000000080494723c */ /* 0x050ff00000041894 */
[C---:B------:R-:W-:Y:S01]  /*7740*/  HMMA.16816.F32.BF16 R144, R4.reuse, R10, R144 ;  /* 0x0000000a0490723c */ /* 0x040fe20000041890 */
[----:B------:R-:W4:Y:S07]  /*7750*/  LDSM.16.M88.4 R8, [R191+UR5+0x9000] ;  /* 0x00900005bf08783b */ /* 0x000f2e0008000200 */
[C---:B-----5:R-:W-:Y:S08]  /*7760*/  HMMA.16816.F32.BF16 R140, R4.reuse, R32, R140 ;  /* 0x00000020048c723c */ /* 0x060ff0000004188c */
[C---:B------:R-:W-:Y:S01]  /*7770*/  HMMA.16816.F32.BF16 R136, R4.reuse, R34, R136 ;  /* 0x000000220488723c */ /* 0x040fe20000041888 */
[----:B------:R-:W5:Y:S07]  /*7780*/  LDSM.16.M88.4 R32, [R191+UR5+0x9800] ;  /* 0x00980005bf20783b */ /* 0x000f6e0008000200 */
        /* <DEDUP_REMOVED lines=15> */
[----:B------:R-:W5:Y:S04]  /*7880*/  LDSM.16.M88.4 R32, [R201+0x9800] ;  /* 0x00980000c920783b */ /* 0x000f680000000200 */
[----:B------:R-:W-:Y:S03]  /*7890*/  LDSM.16.M88.4 R28, [R190+0x8800] ;  /* 0x00880000be1c783b */ /* 0x000fe60000000200 */
        /* <DEDUP_REMOVED lines=9> */
[----:B----4-:R-:W-:Y:S08]  /*7930*/  HMMA.16816.F32.BF16 R12, R8, R156, R12 ;  /* 0x0000009c080c723c */ /* 0x010ff0000004180c */
[C---:B-----5:R-:W-:Y:S08]  /*7940*/  HMMA.16816.F32.BF16 R176, R4.reuse, R32, R176 ;  /* 0x0000002004b0723c */ /* 0x060ff000000418b0 */
[----:B------:R-:W-:Y:S01]  /*7950*/  HMMA.16816.F32.BF16 R172, R4, R34, R172 ;  /* 0x0000002204ac723c */ /* 0x000fe200000418ac */
[----:B------:R-:W4:Y:S04]  /*7960*/  LDSM.16.M88.4 R4, [R200+0x8800] ;  /* 0x00880000c804783b */ /* 0x000f280000000200 */
[----:B------:R-:W5:Y:S03]  /*7970*/  LDSM.16.M88.4 R32, [R161+0x4000] ;  /* 0x00400000a120783b */ /* 0x000f660000000200 */
[----:B--2---:R-:W-:Y:S01]  /*7980*/  HMMA.16816.F32.BF16 R12, R192, R24, R12 ;  /* 0x00000018c00c723c */ /* 0x004fe2000004180c */
[----:B------:R-:W-:Y:S07]  /*7990*/  LDSM.16.M88.4 R160, [R191+UR5+0xb000] ;  /* 0x00b00005bfa0783b */ /* 0x000fee0008000200 */
[C---:B------:R-:W-:Y:S08]  /*79a0*/  HMMA.16816.F32.BF16 R148, R8.reuse, R28, R148 ;  /* 0x0000001c0894723c */ /* 0x040ff00000041894 */
[C---:B------:R-:W-:Y:S01]  /*79b0*/  HMMA.16816.F32.BF16 R144, R8.reuse, R30, R144 ;  /* 0x0000001e0890723c */ /* 0x040fe20000041890 */
[----:B------:R-:W-:Y:S07]  /*79c0*/  LDSM.16.M88.4 R28, [R201+0xa800] ;  /* 0x00a80000c91c783b */ /* 0x000fee0000000200 */
[C---:B---3--:R-:W-:Y:S08]  /*79d0*/  HMMA.16816.F32.BF16 R140, R8.reuse, R20, R140 ;  /* 0x00000014088c723c */ /* 0x048ff0000004188c */
[C---:B------:R-:W-:Y:S01]  /*79e0*/  HMMA.16816.F32.BF16 R136, R8.reuse, R22, R136 ;  /* 0x000000160888723c */ /* 0x040fe20000041888 */
[----:B------:R-:W-:Y:S07]  /*79f0*/  LDSM.16.M88.4 R20, [R202+0x4000] ;  /* 0x00400000ca14783b */ /* 0x000fee0000000200 */
[C---:B-1----:R-:W-:Y:S08]  /*7a00*/  HMMA.16816.F32.BF16 R176, R8.reuse, R16, R176 ;  /* 0x0000001008b0723c */ /* 0x042ff000000418b0 */
[----:B------:R-:W-:Y:S01]  /*7a10*/  HMMA.16816.F32.BF16 R172, R8, R18, R172 ;  /* 0x0000001208ac723c */ /* 0x000fe200000418ac */
[----:B------:R-:W1:Y:S07]  /*7a20*/  LDSM.16.M88.4 R16, [R190+0xa000] ;  /* 0x00a00000be10783b */ /* 0x000e6e0000000200 */
[----:B------:R-:W-:Y:S08]  /*7a30*/  HMMA.16816.F32.BF16 R12, R168, R228, R12 ;  /* 0x000000e4a80c723c */ /* 0x000ff0000004180c */
[----:B------:R-:W-:Y:S01]  /*7a40*/  HMMA.16816.F32.BF16 R152, R8, R158, R152 ;  /* 0x0000009e0898723c */ /* 0x000fe20000041898 */
[----:B------:R-:W-:Y:S04]  /*7a50*/  LDSM.16.M88.4 R8, [R217+0x4000] ;  /* 0x00400000d908783b */ /* 0x000fe80000000200 */
[----:B------:R-:W-:Y:S03]  /*7a60*/  LDSM.16.M88.4 R156, [R191+UR5+0xb800] ;  /* 0x00b80005bf9c783b */ /* 0x000fe60008000200 */
[C---:B----4-:R-:W-:Y:S08]  /*7a70*/  HMMA.16816.F32.BF16 R148, R192.reuse, R4, R148 ;  /* 0x00000004c094723c */ /* 0x050ff00000041894 */
[----:B------:R-:W-:Y:S01]  /*7a80*/  HMMA.16816.F32.BF16 R144, R192, R6, R144 ;  /* 0x00000006c090723c */ /* 0x000fe20000041890 */
[----:B------:R-:W2:Y:S07]  /*7a90*/  LDSM.16.M88.4 R4, [R200+0xa000] ;  /* 0x00a00000c804783b */ /* 0x000eae0000000200 */
[----:B-----5:R-:W-:Y:S08]  /*7aa0*/  HMMA.16816.F32.BF16 R12, R32, R196, R12 ;  /* 0x000000c4200c723c */ /* 0x020ff0000004180c */
[C---:B------:R-:W-:Y:S01]  /*7ab0*/  HMMA.16816.F32.BF16 R152, R192.reuse, R26, R152 ;  /* 0x0000001ac098723c */ /* 0x040fe20000041898 */
[----:B------:R-:W3:Y:S07]  /*7ac0*/  LDSM.16.M88.4 R24, [R201+0xb000] ;  /* 0x00b00000c918783b */ /* 0x000eee0000000200 */
[----:B------:R-:W-:Y:S08]  /*7ad0*/  HMMA.16816.F32.BF16 R140, R192, R224, R140 ;  /* 0x000000e0c08c723c */ /* 0x000ff0000004188c */
[C---:B------:R-:W-:Y:S08]  /*7ae0*/  HMMA.16816.F32.BF16 R148, R168.reuse, R164, R148 ;  /* 0x000000a4a894723c */ /* 0x040ff00000041894 */
[----:B------:R-:W-:Y:S08]  /*7af0*/  HMMA.16816.F32.BF16 R144, R168, R166, R144 ;  /* 0x000000a6a890723c */ /* 0x000ff00000041890 */
[----:B-1----:R-:W-:Y:S01]  /*7b00*/  HMMA.16816.F32.BF16 R164, R20, R16, R12 ;  /* 0x0000001014a4723c */ /* 0x002fe2000004180c */
[----:B------:R-:W1:Y:S07]  /*7b10*/  LDSM.16.M88.4 R12, [R201+0xb800] ;  /* 0x00b80000c90c783b */ /* 0x000e6e0000000200 */
[----:B------:R-:W-:Y:S08]  /*7b20*/  HMMA.16816.F32.BF16 R152, R168, R230, R152 ;  /* 0x000000e6a898723c */ /* 0x000ff00000041898 */
[C---:B------:R-:W-:Y:S08]  /*7b30*/  HMMA.16816.F32.BF16 R136, R192.reuse, R226, R136 ;  /* 0x000000e2c088723c */ /* 0x040ff00000041888 */
[C---:B------:R-:W-:Y:S08]  /*7b40*/  HMMA.16816.F32.BF16 R176, R192.reuse, R180, R176 ;  /* 0x000000b4c0b0723c */ /* 0x040ff000000418b0 */
[----:B------:R-:W-:Y:S08]  /*7b50*/  HMMA.16816.F32.BF16 R172, R192, R182, R172 ;  /* 0x000000b6c0ac723c */ /* 0x000ff000000418ac */
[----:B------:R-:W-:Y:S08]  /*7b60*/  HMMA.16816.F32.BF16 R140, R168, R160, R140 ;  /* 0x000000a0a88c723c */ /* 0x000ff0000004188c */
[C---:B------:R-:W-:Y:S08]  /*7b70*/  HMMA.16816.F32.BF16 R148, R32.reuse, R28, R148 ;  /* 0x0000001c2094723c */ /* 0x040ff00000041894 */
[----:B------:R-:W-:Y:S08]  /*7b80*/  HMMA.16816.F32.BF16 R144, R32, R30, R144 ;  /* 0x0000001e2090723c */ /* 0x000ff00000041890 */
[----:B--2---:R-:W-:Y:S01]  /*7b90*/  HMMA.16816.F32.BF16 R28, R8, R4, R164 ;  /* 0x00000004081c723c */ /* 0x004fe200000418a4 */
[----:B------:R-:W-:-:S07]  /*7ba0*/  IMAD.SHL.U32 R167, R186, 0x2, RZ ;  /* 0x00000002baa77824 */ /* 0x000fce00078e00ff */
[----:B------:R-:W-:Y:S08]  /*7bb0*/  HMMA.16816.F32.BF16 R152, R32, R198, R152 ;  /* 0x000000c62098723c */ /* 0x000ff00000041898 */
[----:B------:R-:W-:Y:S03]  /*7bc0*/  HMMA.16816.F32.BF16 R136, R168, R162, R136 ;  /* 0x000000a2a888723c */ /* 0x000fe60000041888 */
[----:B------:R-:W-:-:S05]  /*7bd0*/  FMUL.FTZ R5, R28, UR6 ;  /* 0x000000061c057c20 */ /* 0x000fca0008410000 */
[C---:B------:R-:W-:Y:S01]  /*7be0*/  HMMA.16816.F32.BF16 R176, R168.reuse, R156, R176 ;  /* 0x0000009ca8b0723c */ /* 0x040fe200000418b0 */
[----:B------:R-:W2:Y:S07]  /*7bf0*/  MUFU.TANH R5, R5 ;  /* 0x0000000500057308 */ /* 0x000eae0000002400 */
[----:B------:R-:W-:Y:S01]  /*7c00*/  HMMA.16816.F32.BF16 R172, R168, R158, R172 ;  /* 0x0000009ea8ac723c */ /* 0x000fe200000418ac */
[----:B------:R-:W-:-:S07]  /*7c10*/  LOP3.LUT R168, R167, 0x6, RZ, 0xc0, !PT ;  /* 0x00000006a7a87812 */ /* 0x000fce00078ec0ff */
[----:B---3--:R-:W-:Y:S01]  /*7c20*/  HMMA.16816.F32.BF16 R140, R32, R24, R140 ;  /* 0x00000018208c723c */ /* 0x008fe2000004188c */
[----:B------:R-:W-:-:S04]  /*7c30*/  IMAD R25, R189, 0x40, R168 ;  /* 0x00000040bd197824 */ /* 0x000fc800078e02a8 */
[C---:B------:R-:W-:Y:S02]  /*7c40*/  IMAD.IADD R24, R25.reuse, 0x1, R220 ;  /* 0x0000000119187824 */ /* 0x040fe400078e02dc */
[----:B------:R-:W-:Y:S01]  /*7c50*/  VIADD R28, R25, 0xffffff80 ;  /* 0xffffff80191c7836 */ /* 0x000fe20000000000 */
[----:B------:R-:W-:Y:S01]  /*7c60*/  HMMA.16816.F32.BF16 R152, R20, R18, R152 ;  /* 0x000000121498723c */ /* 0x000fe20000041898 */
[----:B------:R-:W3:Y:S01]  /*7c70*/  LDSM.16.M88.4 R16, [R190+0xa800] ;  /* 0x00a80000be10783b */ /* 0x000ee20000000200 */
[----:B------:R-:W-:Y:S02]  /*7c80*/  IADD3 R4, PT, PT, R209, 0x80, -R24 ;  /* 0x00000080d1047810 */ /* 0x000fe40007ffe818 */
[----:B------:R-:W-:Y:S02]  /*7c90*/  ISETP.GE.AND P5, PT, R28, R208, PT ;  /* 0x000000d01c00720c */ /* 0x000fe40003fa6270 */
[----:B------:R-:W-:Y:S02]  /*7ca0*/  IABS R4, R4 ;  /* 0x0000000400047213 */ /* 0x000fe40000000000 */
[----:B------:R-:W-:Y:S02]  /*7cb0*/  HMMA.16816.F32.BF16 R136, R32, R26, R136 ;  /* 0x0000001a2088723c */ /* 0x000fe40000041888 */
[----:B------:R-:W-:-:S05]  /*7cc0*/  I2FP.F32.S32 R26, R4 ;  /* 0x00000004001a7245 */ /* 0x000fca0000201400 */
[----:B--2---:R-:W-:Y:S01]  /*7cd0*/  FFMA.FTZ R26, R26, -R216, R5 ;  /* 0x800000d81a1a7223 */ /* 0x004fe20000010005 */
[----:B-1----:R-:W-:Y:S01]  /*7ce0*/  HMMA.16816.F32.BF16 R172, R32, R14, R172 ;  /* 0x0000000e20ac723c */ /* 0x002fe200000418ac */
[----:B------:R-:W-:Y:S01]  /*7cf0*/  FMUL.FTZ R14, R30, UR6 ;  /* 0x000000061e0e7c20 */ /* 0x000fe20008410000 */
[----:B------:R-:W-:Y:S01]  /*7d00*/  FMUL.FTZ R15, R29, UR6 ;  /* 0x000000061d0f7c20 */ /* 0x000fe20008410000 */
[----:B------:R-:W-:Y:S01]  /*7d10*/  IADD3 R29, PT, PT, R209, -UR4, -R220 ;  /* 0x80000004d11d7c10 */ /* 0x000fe2000fffe8dc */
[----:B------:R-:W-:-:S03]  /*7d20*/  VIADD R30, R25, 0xffffff81 ;  /* 0xffffff81191e7836 */ /* 0x000fc60000000000 */
[----:B------:R-:W1:Y:S01]  /*7d30*/  MUFU.TANH R14, R14 ;  /* 0x0000000e000e7308 */ /* 0x000e620000002400 */
[----:B------:R-:W-:Y:S01]  /*7d40*/  HMMA.16816.F32.BF16 R152, R8, R6, R152 ;  /* 0x000000060898723c */ /* 0x000fe20000041898 */
[----:B------:R-:W2:Y:S01]  /*7d50*/  LDSM.16.M88.4 R4, [R200+0xa800] ;  /* 0x00a80000c804783b */ /* 0x000ea20000000200 */
[----:B------:R-:W-:-:S04]  /*7d60*/  ISETP.GT.AND P4, PT, R29, R28, PT ;  /* 0x0000001c1d00720c */ /* 0x000fc80003f84270 */
[----:B------:R-:W-:Y:S01]  /*7d70*/  FSEL R26, R26, -INF , !P4 ;  /* 0xff8000001a1a7808 */ /* 0x000fe20006000000 */
[----:B------:R-:W4:Y:S01]  /*7d80*/  MUFU.TANH R15, R15 ;  /* 0x0000000f000f7308 */ /* 0x000f220000002400 */
[----:B------:R-:W-:Y:S01]  /*7d90*/  HMMA.16816.F32.BF16 R176, R32, R12, R176 ;  /* 0x0000000c20b0723c */ /* 0x000fe200000418b0 */
[----:B------:R-:W-:Y:S01]  /*7da0*/  FMUL.FTZ R13, R31, UR6 ;  /* 0x000000061f0d7c20 */ /* 0x000fe20008410000 */
[C---:B------:R-:W-:Y:S01]  /*7db0*/  VIADD R31, R209.reuse, 0x8 ;  /* 0x00000008d11f7836 */ /* 0x040fe20000000000 */
[--C-:B------:R-:W-:Y:S01]  /*7dc0*/  IADD3 R12, PT, PT, R209, 0x7f, -R24.reuse ;  /* 0x0000007fd10c7810 */ /* 0x100fe20007ffe818 */
[----:B------:R-:W-:Y:S01]  /*7dd0*/  VIADD R34, R25, 0xffffff89 ;  /* 0xffffff8919227836 */ /* 0x000fe20000000000 */
[----:B------:R-:W-:Y:S02]  /*7de0*/  FSEL R26, R26, -INF , !P5 ;  /* 0xff8000001a1a7808 */ /* 0x000fe40006800000 */
[----:B------:R-:W-:Y:S01]  /*7df0*/  IADD3 R33, PT, PT, R31, 0x80, -R24 ;  /* 0x000000801f217810 */ /* 0x000fe20007ffe818 */
[----:B------:R-:W5:Y:S01]  /*7e00*/  MUFU.TANH R13, R13 ;  /* 0x0000000d000d7308 */ /* 0x000f620000002400 */
[----:B---3--:R-:W-:Y:S01]  /*7e10*/  HMMA.16816.F32.BF16 R148, R20, R16, R148 ;  /* 0x000000101494723c */ /* 0x008fe20000041894 */
[----:B------:R-:W-:Y:S01]  /*7e20*/  IABS R12, R12 ;  /* 0x0000000c000c7213 */ /* 0x000fe20000000000 */
[----:B------:R-:W-:Y:S01]  /*7e30*/  FMUL.FTZ R153, R153, UR6 ;  /* 0x0000000699997c20 */ /* 0x000fe20008410000 */
[----:B------:R-:W-:-:S02]  /*7e40*/  IABS R33, R33 ;  /* 0x0000002100217213 */ /* 0x000fc40000000000 */
[----:B------:R-:W-:Y:S02]  /*7e50*/  IADD3 R27, PT, PT, R31, -UR4, -R220 ;  /* 0x800000041f1b7c10 */ /* 0x000fe4000fffe8dc */
[----:B------:R-:W-:Y:S01]  /*7e60*/  I2FP.F32.S32 R33, R33 ;  /* 0x0000002100217245 */ /* 0x000fe20000201400 */
[----:B------:R-:W-:Y:S01]  /*7e70*/  HMMA.16816.F32.BF16 R144, R20, R18, R144 ;  /* 0x000000121490723c */ /* 0x000fe20000041890 */
[----:B------:R-:W-:Y:S02]  /*7e80*/  I2FP.F32.S32 R12, R12 ;  /* 0x0000000c000c7245 */ /* 0x000fe40000201400 */
[----:B------:R-:W-:Y:S01]  /*7e90*/  ISETP.GT.AND P5, PT, R27, R28, PT ;  /* 0x0000001c1b00720c */ /* 0x000fe20003fa4270 */
[-C--:B-1----:R-:W-:Y:S01]  /*7ea0*/  FFMA.FTZ R16, R33, -R216.reuse, R14 ;  /* 0x800000d821107223 */ /* 0x082fe2000001000e */
[----:B------:R-:W-:Y:S01]  /*7eb0*/  FMUL.FTZ R14, R152, UR6 ;  /* 0x00000006980e7c20 */ /* 0x000fe20008410000 */
[----:B------:R-:W-:Y:S01]  /*7ec0*/  IADD3 R17, PT, PT, R31, 0x7f, -R24 ;  /* 0x0000007f1f117810 */ /* 0x000fe20007ffe818 */
[----:B----4-:R-:W-:Y:S01]  /*7ed0*/  FFMA.FTZ R12, R12, -R216, R15 ;  /* 0x800000d80c0c7223 */ /* 0x010fe2000001000f */
[----:B------:R-:W-:-:S02]  /*7ee0*/  ISETP.GE.AND P4, PT, R28, R207, PT ;  /* 0x000000cf1c00720c */ /* 0x000fc40003f86270 */
[----:B------:R-:W-:Y:S01]  /*7ef0*/  FSEL R16, R16, -INF , !P5 ;  /* 0xff80000010107808 */ /* 0x000fe20006800000 */
[----:B------:R-:W1:Y:S01]  /*7f00*/  MUFU.TANH R14, R14 ;  /* 0x0000000e000e7308 */ /* 0x000e620000002400 */
[----:B------:R-:W-:Y:S02]  /*7f10*/  ISETP.GT.AND P5, PT, R29, R30, PT ;  /* 0x0000001e1d00720c */ /* 0x000fe40003fa4270 */
[----:B------:R-:W-:Y:S02]  /*7f20*/  IABS R17, R17 ;  /* 0x0000001100117213 */ /* 0x000fe40000000000 */
[----:B------:R-:W-:Y:S01]  /*7f30*/  IADD3 R15, PT, PT, R209, 0x78, -R24 ;  /* 0x00000078d10f7810 */ /* 0x000fe20007ffe818 */
[C---:B--2---:R-:W-:Y:S01]  /*7f40*/  HMMA.16816.F32.BF16 R148, R8.reuse, R4, R148 ;  /* 0x000000040894723c */ /* 0x044fe20000041894 */
[----:B------:R-:W-:Y:S01]  /*7f50*/  FSEL R28, R12, -INF , !P5 ;  /* 0xff8000000c1c7808 */ /* 0x000fe20006800000 */
[----:B------:R-:W-:Y:S01]  /*7f60*/  FMUL.FTZ R5, R154, UR6 ;  /* 0x000000069a057c20 */ /* 0x000fe20008410000 */
[----:B------:R-:W-:Y:S01]  /*7f70*/  FSEL R16, R16, -INF , !P4 ;  /* 0xff80000010107808 */ /* 0x000fe20006000000 */
[----:B------:R-:W-:Y:S01]  /*7f80*/  VIADD R154, R25, 0xffffff90 ;  /* 0xffffff90199a7836 */ /* 0x000fe20000000000 */
[----:B------:R-:W-:Y:S01]  /*7f90*/  I2FP.F32.S32 R12, R17 ;  /* 0x00000011000c7245 */ /* 0x000fe20000201400 */
[----:B------:R-:W-:Y:S01]  /*7fa0*/  FMUL.FTZ R17, R155, UR6 ;  /* 0x000000069b117c20 */ /* 0x000fe20008410000 */
[----:B------:R-:W-:Y:S01]  /*7fb0*/  ISETP.GE.AND P4, PT, R30, R208, PT ;  /* 0x000000d01e00720c */ /* 0x000fe20003f86270 */
[----:B------:R-:W2:Y:S01]  /*7fc0*/  MUFU.TANH R5, R5 ;  /* 0x0000000500057308 */ /* 0x000ea20000002400 */
[----:B------:R-:W-:Y:S01]  /*7fd0*/  IABS R15, R15 ;  /* 0x0000000f000f7213 */ /* 0x000fe20000000000 */
[----:B-----5:R-:W-:Y:S01]  /*7fe0*/  FFMA.FTZ R12, R12, -R216, R13 ;  /* 0x800000d80c0c7223 */ /* 0x020fe2000001000d */
[----:B------:R-:W-:Y:S01]  /*7ff0*/  FSEL R28, R28, -INF , !P4 ;  /* 0xff8000001c1c7808 */ /* 0x000fe20006000000 */
[----:B------:R-:W-:Y:S01]  /*8000*/  HMMA.16816.F32.BF16 R144, R8, R6, R144 ;  /* 0x000000060890723c */ /* 0x000fe20000041890 */
[----:B------:R-:W-:-:S02]  /*8010*/  ISETP.GT.AND P4, PT, R27, R30, PT ;  /* 0x0000001e1b00720c */ /* 0x000fc40003f84270 */
[----:B------:R-:W-:Y:S01]  /*8020*/  IADD3 R13, PT, PT, R31, 0x78, -R24 ;  /* 0x000000781f0d7810 */ /* 0x000fe20007ffe818 */
[----:B------:R-:W-:Y:S01]  /*8030*/  MUFU.TANH R17, R17 ;  /* 0x0000001100117308 */ /* 0x000fe20000002400 */
[----:B------:R-:W-:Y:S02]  /*8040*/  I2FP.F32.S32 R15, R15 ;  /* 0x0000000f000f7245 */ /* 0x000fe40000201400 */
[----:B------:R-:W-:Y:S01]  /*8050*/  ISETP.GE.AND P5, PT, R30, R207, PT ;  /* 0x000000cf1e00720c */ /* 0x000fe20003fa6270 */
[----:B------:R-:W-:Y:S01]  /*8060*/  FMUL.FTZ R148, R148, UR6 ;  /* 0x0000000694947c20 */ /* 0x000fe20008410000 */
[----:B------:R-:W-:Y:S01]  /*8070*/  FSEL R30, R12, -INF , !P4 ;  /* 0xff8000000c1e7808 */ /* 0x000fe20006000000 */
[----:B-1----:R-:W-:Y:S01]  /*8080*/  FFMA.FTZ R15, R15, -R216, R14 ;  /* 0x800000d80f0f7223 */ /* 0x002fe2000001000e */
[----:B------:R-:W-:Y:S01]  /*8090*/  IABS R12, R13 ;  /* 0x0000000d000c7213 */ /* 0x000fe20000000000 */
[----:B------:R-:W-:Y:S01]  /*80a0*/  VIADD R14, R25, 0xffffff88 ;  /* 0xffffff88190e7836 */ /* 0x000fe20000000000 */
[----:B------:R-:W1:Y:S01]  /*80b0*/  MUFU.TANH R13, R153 ;  /* 0x00000099000d7308 */ /* 0x000e620000002400 */
[----:B------:R-:W-:Y:S01]  /*80c0*/  IADD3 R4, PT, PT, R209, 0x77, -R24 ;  /* 0x00000077d1047810 */ /* 0x000fe20007ffe818 */
[----:B------:R-:W-:Y:S01]  /*80d0*/  FMUL.FTZ R150, R150, UR6 ;  /* 0x0000000696967c20 */ /* 0x000fe20008410000 */
[----:B------:R-:W-:Y:S01]  /*80e0*/  FSEL R30, R30, -INF , !P5 ;  /* 0xff8000001e1e7808 */ /* 0x000fe20006800000 */
[----:B------:R-:W-:Y:S01]  /*80f0*/  FMUL.FTZ R149, R149, UR6 ;  /* 0x0000000695957c20 */ /* 0x000fe20008410000 */
[----:B------:R-:W-:Y:S01]  /*8100*/  ISETP.GT.AND P4, PT, R29, R14, PT ;  /* 0x0000000e1d00720c */ /* 0x000fe20003f84270 */
[----:B------:R-:W-:Y:S01]  /*8110*/  FMUL.FTZ R144, R144, UR6 ;  /* 0x0000000690907c20 */ /* 0x000fe20008410000 */
[----:B------:R-:W-:Y:S01]  /*8120*/  IABS R4, R4 ;  /* 0x0000000400047213 */ /* 0x000fe20000000000 */
[----:B------:R-:W-:Y:S01]  /*8130*/  MUFU.TANH R150, R150 ;  /* 0x0000009600967308 */ /* 0x000fe20000002400 */
[----:B------:R-:W-:Y:S01]  /*8140*/  I2FP.F32.S32 R12, R12 ;  /* 0x0000000c000c7245 */ /* 0x000fe20000201400 */
[----:B------:R-:W-:Y:S01]  /*8150*/  FMUL.FTZ R151, R151, UR6 ;  /* 0x0000000697977c20 */ /* 0x000fe20008410000 */
[----:B------:R-:W-:Y:S01]  /*8160*/  ISETP.GE.AND P5, PT, R14, R208, PT ;  /* 0x000000d00e00720c */ /* 0x000fe20003fa6270 */
[----:B------:R-:W-:Y:S01]  /*8170*/  FMUL.FTZ R146, R146, UR6 ;  /* 0x0000000692927c20 */ /* 0x000fe20008410000 */
[----:B------:R-:W-:Y:S01]  /*8180*/  FSEL R32, R15, -INF , !P4 ;  /* 0xff8000000f207808 */ /* 0x000fe20006000000 */
[----:B--2---:R-:W-:Y:S01]  /*8190*/  FFMA.FTZ R5, R12, -R216, R5 ;  /* 0x800000d80c057223 */ /* 0x004fe20000010005 */
[----:B------:R-:W-:Y:S01]  /*81a0*/  I2FP.F32.S32 R4, R4 ;  /* 0x0000000400047245 */ /* 0x000fe20000201400 */
[----:B------:R-:W-:Y:S01]  /*81b0*/  MUFU.TANH R144, R144 ;  /* 0x0000009000907308 */ /* 0x000fe20000002400 */
[----:B------:R-:W-:-:S02]  /*81c0*/  FSEL R32, R32, -INF , !P5 ;  /* 0xff80000020207808 */ /* 0x000fc40006800000 */
[----:B------:R-:W-:Y:S01]  /*81d0*/  ISETP.GT.AND P5, PT, R27, R14, PT ;  /* 0x0000000e1b00720c */ /* 0x000fe20003fa4270 */
[----:B-1----:R-:W-:Y:S01]  /*81e0*/  FFMA.FTZ R152, R4, -R216, R13 ;  /* 0x800000d804987223 */ /* 0x002fe2000001000d */
[----:B------:R-:W-:Y:S02]  /*81f0*/  ISETP.GE.AND P4, PT, R14, R207, PT ;  /* 0x000000cf0e00720c */ /* 0x000fe40003f86270 */
[----:B------:R-:W1:Y:S01]  /*8200*/  LDSM.16.M88.4 R12, [R190+0xb000] ;  /* 0x00b00000be0c783b */ /* 0x000e620000000200 */
[----:B------:R-:W-:Y:S02]  /*8210*/  FSEL R18, R5, -INF , !P5 ;  /* 0xff80000005127808 */ /* 0x000fe40006800000 */
[----:B------:R-:W2:Y:S01]  /*8220*/  MUFU.TANH R5, R148 ;  /* 0x0000009400057308 */ /* 0x000ea20000002400 */
[--C-:B------:R-:W-:Y:S02]  /*8230*/  IADD3 R19, PT, PT, R209, 0x70, -R24.reuse ;  /* 0x00000070d1137810 */ /* 0x100fe40007ffe818 */
[----:B------:R-:W-:-:S02]  /*8240*/  IADD3 R4, PT, PT, R31, 0x77, -R24 ;  /* 0x000000771f047810 */ /* 0x000fc40007ffe818 */
[----:B------:R-:W-:Y:S02]  /*8250*/  IABS R19, R19 ;  /* 0x0000001300137213 */ /* 0x000fe40000000000 */
[----:B------:R-:W-:Y:S02]  /*8260*/  IABS R4, R4 ;  /* 0x0000000400047213 */ /* 0x000fe40000000000 */
[----:B------:R-:W-:Y:S02]  /*8270*/  I2FP.F32.S32 R228, R19 ;  /* 0x0000001300e47245 */ /* 0x000fe40000201400 */
[----:B------:R-:W-:Y:S01]  /*8280*/  I2FP.F32.S32 R4, R4 ;  /* 0x0000000400047245 */ /* 0x000fe20000201400 */
[----:B------:R-:W3:Y:S01]  /*8290*/  MUFU.TANH R19, R149 ;  /* 0x0000009500137308 */ /* 0x000ee20000002400 */
[----:B------:R-:W-:Y:S02]  /*82a0*/  ISETP.GT.AND P5, PT, R29, R34, PT ;  /* 0x000000221d00720c */ /* 0x000fe40003fa4270 */
[----:B------:R-:W-:Y:S01]  /*82b0*/  FSEL R18, R18, -INF , !P4 ;  /* 0xff80000012127808 */ /* 0x000fe20006000000 */
[-C--:B------:R-:W-:Y:S01]  /*82c0*/  FFMA.FTZ R17, R4, -R216.reuse, R17 ;  /* 0x800000d804117223 */ /* 0x080fe20000010011 */
[----:B--2---:R-:W-:Y:S01]  /*82d0*/  FFMA.FTZ R228, R228, -R216, R5 ;  /* 0x800000d8e4e47223 */ /* 0x004fe20000010005 */
[----:B------:R-:W-:Y:S01]  /*82e0*/  ISETP.GE.AND P4, PT, R34, R208, PT ;  /* 0x000000d02200720c */ /* 0x000fe20003f86270 */
[----:B------:R-:W2:Y:S01]  /*82f0*/  LDSM.16.M88.4 R4, [R200+0xb000] ;  /* 0x00b00000c804783b */ /* 0x000ea20000000200 */
[----:B------:R-:W-:-:S02]  /*8300*/  FSEL R152, R152, -INF , !P5 ;  /* 0xff80000098987808 */ /* 0x000fc40006800000 */
[--C-:B------:R-:W-:Y:S02]  /*8310*/  IADD3 R148, PT, PT, R209, 0x6f, -R24.reuse ;  /* 0x0000006fd1947810 */ /* 0x100fe40007ffe818 */
[----:B------:R-:W-:Y:S02]  /*8320*/  FSEL R152, R152, -INF , !P4 ;  /* 0xff80000098987808 */ /* 0x000fe40006000000 */
[----:B------:R-:W-:Y:S02]  /*8330*/  ISETP.GT.AND P4, PT, R27, R34, PT ;  /* 0x000000221b00720c */ /* 0x000fe40003f84270 */
[----:B------:R-:W-:Y:S02]  /*8340*/  IADD3 R33, PT, PT, R31, 0x70, -R24 ;  /* 0x000000701f217810 */ /* 0x000fe40007ffe818 */
[----:B------:R-:W-:Y:S02]  /*8350*/  ISETP.GE.AND P5, PT, R34, R207, PT ;  /* 0x000000cf2200720c */ /* 0x000fe40003fa6270 */
[----:B------:R-:W-:-:S02]  /*8360*/  FSEL R34, R17, -INF , !P4 ;  /* 0xff80000011227808 */ /* 0x000fc40006000000 */
[----:B------:R-:W-:Y:S01]  /*8370*/  IABS R148, R148 ;  /* 0x0000009400947213 */ /* 0x000fe20000000000 */
[----:B------:R-:W4:Y:S01]  /*8380*/  MUFU.TANH R17, R151 ;  /* 0x0000009700117308 */ /* 0x000f220000002400 */
[----:B------:R-:W-:Y:S01]  /*8390*/  IABS R33, R33 ;  /* 0x0000002100217213 */ /* 0x000fe20000000000 */
[C---:B-1----:R-:W-:Y:S01]  /*83a0*/  HMMA.16816.F32.BF16 R140, R20.reuse, R12, R140 ;  /* 0x0000000c148c723c */ /* 0x042fe2000004188c */
[----:B------:R-:W-:Y:S02]  /*83b0*/  ISETP.GT.AND P4, PT, R29, R154, PT ;  /* 0x0000009a1d00720c */ /* 0x000fe40003f84270 */
[----:B------:R-:W-:Y:S02]  /*83c0*/  FSEL R34, R34, -INF , !P5 ;  /* 0xff80000022227808 */ /* 0x000fe40006800000 */
[----:B------:R-:W-:Y:S02]  /*83d0*/  I2FP.F32.S32 R148, R148 ;  /* 0x0000009400947245 */ /* 0x000fe40000201400 */
[----:B------:R-:W-:Y:S01]  /*83e0*/  I2FP.F32.S32 R33, R33 ;  /* 0x0000002100217245 */ /* 0x000fe20000201400 */
[----:B------:R-:W-:Y:S01]  /*83f0*/  HMMA.16816.F32.BF16 R136, R20, R14, R136 ;  /* 0x0000000e1488723c */ /* 0x000fe20000041888 */
[----:B------:R-:W-:Y:S01]  /*8400*/  ISETP.GE.AND P5, PT, R154, R208, PT ;  /* 0x000000d09a00720c */ /* 0x000fe20003fa6270 */
[-C--:B---3--:R-:W-:Y:S01]  /*8410*/  FFMA.FTZ R19, R148, -R216.reuse, R19 ;  /* 0x800000d894137223 */ /* 0x088fe20000010013 */
[----:B------:R-:W-:Y:S01]  /*8420*/  FSEL R228, R228, -INF , !P4 ;  /* 0xff800000e4e47808 */ /* 0x000fe20006000000 */
[----:B------:R-:W-:Y:S01]  /*8430*/  FFMA.FTZ R33, R33, -R216, R150 ;  /* 0x800000d821217223 */ /* 0x000fe20000010096 */
[----:B------:R-:W-:Y:S01]  /*8440*/  IADD3 R13, PT, PT, R209, 0x68, -R24 ;  /* 0x00000068d10d7810 */ /* 0x000fe20007ffe818 */
[----:B------:R-:W-:Y:S01]  /*8450*/  VIADD R148, R25, 0xffffff91 ;  /* 0xffffff9119947836 */ /* 0x000fe20000000000 */
[----:B------:R-:W-:-:S02]  /*8460*/  FSEL R228, R228, -INF , !P5 ;  /* 0xff800000e4e47808 */ /* 0x000fc40006800000 */
[----:B------:R-:W-:Y:S02]  /*8470*/  ISETP.GT.AND P5, PT, R27, R154, PT ;  /* 0x0000009a1b00720c */ /* 0x000fe40003fa4270 */
[----:B------:R-:W-:Y:S02]  /*8480*/  IABS R13, R13 ;  /* 0x0000000d000d7213 */ /* 0x000fe40000000000 */
[----:B------:R-:W-:Y:S01]  /*8490*/  IADD3 R12, PT, PT, R31, 0x6f, -R24 ;  /* 0x0000006f1f0c7810 */ /* 0x000fe20007ffe818 */
[----:B--2---:R-:W-:Y:S01]  /*84a0*/  HMMA.16816.F32.BF16 R140, R8, R4, R140 ;  /* 0x00000004088c723c */ /* 0x004fe2000004188c */
[----:B------:R-:W-:Y:S01]  /*84b0*/  ISETP.GE.AND P4, PT, R154, R207, PT ;  /* 0x000000cf9a00720c */ /* 0x000fe20003f86270 */
[----:B------:R-:W1:Y:S01]  /*84c0*/  MUFU.TANH R5, R146 ;  /* 0x0000009200057308 */ /* 0x000e620000002400 */
[----:B------:R-:W-:Y:S02]  /*84d0*/  FSEL R198, R33, -INF , !P5 ;  /* 0xff80000021c67808 */ /* 0x000fe40006800000 */
[----:B------:R-:W-:-:S02]  /*84e0*/  I2FP.F32.S32 R13, R13 ;  /* 0x0000000d000d7245 */ /* 0x000fc40000201400 */
[----:B------:R-:W-:Y:S01]  /*84f0*/  ISETP.GT.AND P5, PT, R29, R148, PT ;  /* 0x000000941d00720c */ /* 0x000fe20003fa4270 */
[----:B------:R-:W-:Y:S01]  /*8500*/  HMMA.16816.F32.BF16 R136, R8, R6, R136 ;  /* 0x000000060888723c */ /* 0x000fe20000041888 */
[----:B------:R-:W-:Y:S01]  /*8510*/  IABS R12, R12 ;  /* 0x0000000c000c7213 */ /* 0x000fe20000000000 */
[----:B------:R-:W-:Y:S01]  /*8520*/  FFMA.FTZ R144, R13, -R216, R144 ;  /* 0x800000d80d907223 */ /* 0x000fe20000010090 */
[----:B------:R-:W-:Y:S01]  /*8530*/  FSEL R198, R198, -INF , !P4 ;  /* 0xff800000c6c67808 */ /* 0x000fe20006000000 */
[----:B------:R-:W-:Y:S01]  /*8540*/  FMUL.FTZ R13, R145, UR6 ;  /* 0x00000006910d7c20 */ /* 0x000fe20008410000 */
[----:B------:R-:W-:Y:S01]  /*8550*/  ISETP.GE.AND P4, PT, R148, R208, PT ;  /* 0x000000d09400720c */ /* 0x000fe20003f86270 */
[----:B------:R-:W-:Y:S01]  /*8560*/  VIADD R145, R189, 0xfffffffe ;  /* 0xfffffffebd917836 */ /* 0x000fe20000000000 */
[----:B------:R-:W-:Y:S02]  /*8570*/  FSEL R19, R19, -INF , !P5 ;  /* 0xff80000013137808 */ /* 0x000fe40006800000 */
[----:B------:R-:W-:Y:S01]  /*8580*/  I2FP.F32.S32 R12, R12 ;  /* 0x0000000c000c7245 */ /* 0x000fe20000201400 */
[----:B------:R-:W2:Y:S01]  /*8590*/  MUFU.TANH R13, R13 ;  /* 0x0000000d000d7308 */ /* 0x000ea20000002400 */
[----:B------:R-:W-:Y:S01]  /*85a0*/  FSEL R170, R19, -INF , !P4 ;  /* 0xff80000013aa7808 */ /* 0x000fe20006000000 */
[----:B------:R-:W-:Y:S01]  /*85b0*/  FMUL.FTZ R142, R142, UR6 ;  /* 0x000000068e8e7c20 */ /* 0x000fe20008410000 */
[----:B------:R-:W-:Y:S01]  /*85c0*/  ISETP.GE.AND P5, PT, R148, R207, PT ;  /* 0x000000cf9400720c */ /* 0x000fe20003fa6270 */
[----:B----4-:R-:W-:Y:S01]  /*85d0*/  FFMA.FTZ R17, R12, -R216, R17 ;  /* 0x800000d80c117223 */ /* 0x010fe20000010011 */
[----:B------:R-:W-:Y:S01]  /*85e0*/  ISETP.GT.AND P4, PT, R27, R148, PT ;  /* 0x000000941b00720c */ /* 0x000fe20003f84270 */
[----:B------:R-:W-:Y:S01]  /*85f0*/  VIADD R148, R25, 0xffffff98 ;  /* 0xffffff9819947836 */ /* 0x000fe20000000000 */
[--C-:B------:R-:W-:Y:S01]  /*8600*/  IADD3 R12, PT, PT, R31, 0x68, -R24.reuse ;  /* 0x000000681f0c7810 */ /* 0x100fe20007ffe818 */
[----:B------:R-:W-:Y:S01]  /*8610*/  MUFU.TANH R142, R142 ;  /* 0x0000008e008e7308 */ /* 0x000fe20000002400 */
[----:B------:R-:W-:Y:S01]  /*8620*/  FSEL R222, R17, -INF , !P4 ;  /* 0xff80000011de7808 */ /* 0x000fe20006000000 */
[----:B------:R-:W-:Y:S01]  /*8630*/  FMUL.FTZ R17, R140, UR6 ;  /* 0x000000068c117c20 */ /* 0x000fe20008410000 */
[----:B------:R-:W-:Y:S01]  /*8640*/  IABS R12, R12 ;  /* 0x0000000c000c7213 */ /* 0x000fe20000000000 */
[----:B------:R-:W-:Y:S01]  /*8650*/  FMUL.FTZ R140, R147, UR6 ;  /* 0x00000006938c7c20 */ /* 0x000fe20008410000 */
[----:B------:R-:W-:Y:S01]  /*8660*/  ISETP.GT.AND P4, PT, R29, R148, PT ;  /* 0x000000941d00720c */ /* 0x000fe20003f84270 */
[----:B------:R-:W-:Y:S01]  /*8670*/  FMUL.FTZ R143, R143, UR6 ;  /* 0x000000068f8f7c20 */ /* 0x000fe20008410000 */
[----:B------:R-:W-:Y:S01]  /*8680*/  IADD3 R4, PT, PT, R209, 0x67, -R24 ;  /* 0x00000067d1047810 */ /* 0x000fe20007ffe818 */
[----:B------:R-:W-:Y:S01]  /*8690*/  FMUL.FTZ R137, R137, UR6 ;  /* 0x0000000689897c20 */ /* 0x000fe20008410000 */
[----:B------:R-:W-:Y:S01]  /*86a0*/  FSEL R222, R222, -INF , !P5 ;  /* 0xff800000dede7808 */ /* 0x000fe20006800000 */
[----:B------:R-:W-:Y:S01]  /*86b0*/  MUFU.TANH R140, R140 ;  /* 0x0000008c008c7308 */ /* 0x000fe20000002400 */
[----:B------:R-:W-:-:S02]  /*86c0*/  I2FP.F32.S32 R12, R12 ;  /* 0x0000000c000c7245 */ /* 0x000fc40000201400 */
[----:B------:R-:W-:Y:S02]  /*86d0*/  ISETP.GE.AND P5, PT, R148, R208, PT ;  /* 0x000000d09400720c */ /* 0x000fe40003fa6270 */
[----:B------:R-:W-:Y:S01]  /*86e0*/  IABS R4, R4 ;  /* 0x0000000400047213 */ /* 0x000fe20000000000 */
[----:B-1----:R-:W-:Y:S01]  /*86f0*/  FFMA.FTZ R12, R12, -R216, R5 ;  /* 0x800000d80c0c7223 */ /* 0x002fe20000010005 */
[----:B------:R-:W-:Y:S01]  /*8700*/  FSEL R144, R144, -INF , !P4 ;  /* 0xff80000090907808 */ /* 0x000fe20006000000 */
[----:B------:R1:W3:Y:S01]  /*8710*/  MUFU.TANH R5, R17 ;  /* 0x0000001100057308 */ /* 0x0002e20000002400 */
[----:B------:R-:W-:Y:S02]  /*8720*/  I2FP.F32.S32 R4, R4 ;  /* 0x0000000400047245 */ /* 0x000fe40000201400 */
[----:B------:R-:W-:Y:S01]  /*8730*/  FSEL R226, R144, -INF , !P5 ;  /* 0xff80000090e27808 */ /* 0x000fe20006800000 */
[----:B------:R-:W-:Y:S01]  /*8740*/  VIADD R144, R25, 0xffffff99 ;  /* 0xffffff9919907836 */ /* 0x000fe20000000000 */
[----:B------:R-:W-:Y:S01]  /*8750*/  ISETP.GT.AND P5, PT, R27, R148, PT ;  /* 0x000000941b00720c */ /* 0x000fe20003fa4270 */
[----:B--2---:R-:W-:Y:S01]  /*8760*/  FFMA.FTZ R224, R4, -R216, R13 ;  /* 0x800000d804e07223 */ /* 0x004fe2000001000d */
[----:B------:R-:W-:Y:S01]  /*8770*/  IADD3 R4, PT, PT, R209, 0x60, -R24 ;  /* 0x00000060d1047810 */ /* 0x000fe20007ffe818 */
[----:B------:R-:W-:Y:S01]  /*8780*/  MUFU.TANH R143, R143 ;  /* 0x0000008f008f7308 */ /* 0x000fe20000002400 */
[----:B------:R-:W-:-:S02]  /*8790*/  FSEL R202, R12, -INF , !P5 ;  /* 0xff8000000cca7808 */ /* 0x000fc40006800000 */
[----:B------:R-:W2:Y:S01]  /*87a0*/  LDSM.16.M88.4 R12, [R190+0xb800] ;  /* 0x00b80000be0c783b */ /* 0x000ea20000000200 */
[----:B------:R-:W-:Y:S02]  /*87b0*/  IABS R4, R4 ;  /* 0x0000000400047213 */ /* 0x000fe40000000000 */
[----:B------:R-:W-:Y:S02]  /*87c0*/  IADD3 R19, PT, PT, R31, 0x67, -R24 ;  /* 0x000000671f137810 */ /* 0x000fe40007ffe818 */
[----:B------:R-:W-:Y:S01]  /*87d0*/  I2FP.F32.S32 R4, R4 ;  /* 0x0000000400047245 */ /* 0x000fe20000201400 */
[----:B-1----:R-:W-:Y:S01]  /*87e0*/  FMUL.FTZ R17, R141, UR6 ;  /* 0x000000068d117c20 */ /* 0x002fe20008410000 */
[----:B------:R-:W-:Y:S01]  /*87f0*/  ISETP.GE.AND P4, PT, R148, R207, PT ;  /* 0x000000cf9400720c */ /* 0x000fe20003f86270 */
[----:B------:R-:W-:Y:S01]  /*8800*/  MUFU.TANH R137, R137 ;  /* 0x0000008900897308 */ /* 0x000fe20000002400 */
[----:B------:R-:W-:Y:S01]  /*8810*/  IABS R19, R19 ;  /* 0x0000001300137213 */ /* 0x000fe20000000000 */
[----:B---3--:R-:W-:Y:S01]  /*8820*/  FFMA.FTZ R33, R4, -R216, R5 ;  /* 0x800000d804217223 */ /* 0x008fe20000010005 */
[----:B------:R-:W-:Y:S01]  /*8830*/  ISETP.GT.AND P5, PT, R29, R144, PT ;  /* 0x000000901d00720c */ /* 0x000fe20003fa4270 */
[----:B------:R-:W1:Y:S01]  /*8840*/  LDSM.16.M88.4 R4, [R200+0xb800] ;  /* 0x00b80000c804783b */ /* 0x000e620000000200 */
[----:B------:R-:W-:Y:S01]  /*8850*/  FSEL R202, R202, -INF , !P4 ;  /* 0xff800000caca7808 */ /* 0x000fe20006000000 */
[----:B------:R-:W-:-:S04]  /*8860*/  DEPBAR.LE SB0, 0x0 ;  /* 0x000080000000791a */ /* 0x000fc80000000000 */
[----:B------:R-:W-:Y:S01]  /*8870*/  I2FP.F32.S32 R19, R19 ;  /* 0x0000001300137245 */ /* 0x000fe20000201400 */
[----:B------:R-:W3:Y:S01]  /*8880*/  MUFU.TANH R17, R17 ;  /* 0x0000001100117308 */ /* 0x000ee20000002400 */
[----:B------:R-:W-:Y:S01]  /*8890*/  BAR.SYNC.DEFER_BLOCKING 0x0 ;  /* 0x0000000000007b1d */ /* 0x000fe20000010000 */
[----:B------:R-:W-:Y:S02]  /*88a0*/  ISETP.GE.AND P4, PT, R144, R208, PT ;  /* 0x000000d09000720c */ /* 0x000fe40003f86270 */
[----:B------:R-:W-:Y:S01]  /*88b0*/  FSEL R224, R224, -INF , !P5 ;  /* 0xff800000e0e07808 */ /* 0x000fe20006800000 */
[----:B------:R-:W-:Y:S01]  /*88c0*/  FFMA.FTZ R19, R19, -R216, R140 ;  /* 0x800000d813137223 */ /* 0x000fe2000001008c */
[----:B------:R-:W-:Y:S02]  /*88d0*/  ISETP.GE.AND P5, PT, R144, R207, PT ;  /* 0x000000cf9000720c */ /* 0x000fe40003fa6270 */
[----:B------:R-:W-:Y:S02]  /*88e0*/  FSEL R224, R224, -INF , !P4 ;  /* 0xff800000e0e07808 */ /* 0x000fe40006000000 */
[----:B------:R-:W-:Y:S01]  /*88f0*/  ISETP.GT.AND P4, PT, R27, R144, PT ;  /* 0x000000901b00720c */ /* 0x000fe20003f84270 */
[----:B------:R-:W-:Y:S01]  /*8900*/  VIADD R144, R25, 0xffffffa0 ;  /* 0xffffffa019907836 */ /* 0x000fe20000000000 */
[----:B------:R-:W-:-:S02]  /*8910*/  IADD3 R35, PT, PT, R31, 0x60, -R24 ;  /* 0x000000601f237810 */ /* 0x000fc40007ffe818 */
[----:B------:R-:W-:Y:S02]  /*8920*/  FSEL R19, R19, -INF , !P4 ;  /* 0xff80000013137808 */ /* 0x000fe40006000000 */
[----:B------:R-:W-:Y:S02]  /*8930*/  IADD3 R140, PT, PT, R209, 0x5f, -R24 ;  /* 0x0000005fd18c7810 */ /* 0x000fe40007ffe818 */
[----:B------:R-:W-:Y:S02]  /*8940*/  IABS R35, R35 ;  /* 0x0000002300237213 */ /* 0x000fe40000000000 */
[----:B------:R-:W-:Y:S01]  /*8950*/  ISETP.GT.AND P4, PT, R29, R144, PT ;  /* 0x000000901d00720c */ /* 0x000fe20003f84270 */
[----:B--2---:R-:W-:Y:S01]  /*8960*/  HMMA.16816.F32.BF16 R176, R20, R12, R176 ;  /* 0x0000000c14b0723c */ /* 0x004fe200000418b0 */
[----:B------:R-:W-:Y:S01]  /*8970*/  FSEL R196, R19, -INF , !P5 ;  /* 0xff80000013c47808 */ /* 0x000fe20006800000 */
[----:B------:R-:W-:Y:S01]  /*8980*/  FMUL.FTZ R13, R136, UR6 ;  /* 0x00000006880d7c20 */ /* 0x000fe20008410000 */
[----:B------:R-:W-:-:S02]  /*8990*/  IABS R140, R140 ;  /* 0x0000008c008c7213 */ /* 0x000fc40000000000 */
[----:B------:R-:W-:Y:S02]  /*89a0*/  I2FP.F32.S32 R19, R35 ;  /* 0x0000002300137245 */ /* 0x000fe40000201400 */
[----:B------:R-:W-:Y:S01]  /*89b0*/  ISETP.GE.AND P5, PT, R144, R208, PT ;  /* 0x000000d09000720c */ /* 0x000fe20003fa6270 */
[----:B------:R-:W2:Y:S01]  /*89c0*/  MUFU.TANH R13, R13 ;  /* 0x0000000d000d7308 */ /* 0x000ea20000002400 */
[----:B------:R-:W-:Y:S01]  /*89d0*/  FSEL R33, R33, -INF , !P4 ;  /* 0xff80000021217808 */ /* 0x000fe20006000000 */
[----:B------:R-:W-:Y:S01]  /*89e0*/  FFMA.FTZ R19, R19, -R216, R142 ;  /* 0x800000d813137223 */ /* 0x000fe2000001008e */
[----:B------:R-:W-:Y:S01]  /*89f0*/  I2FP.F32.S32 R140, R140 ;  /* 0x0000008c008c7245 */ /* 0x000fe20000201400 */
[----:B------:R-:W-:Y:S01]  /*8a00*/  HMMA.16816.F32.BF16 R172, R20, R14, R172 ;  /* 0x0000000e14ac723c */ /* 0x000fe200000418ac */
[----:B------:R-:W-:Y:S01]  /*8a10*/  FSEL R182, R33, -INF , !P5 ;  /* 0xff80000021b67808 */ /* 0x000fe20006800000 */
[----:B------:R-:W-:Y:S01]  /*8a20*/  FMUL.FTZ R15, R139, UR6 ;  /* 0x000000068b0f7c20 */ /* 0x000fe20008410000 */
[----:B------:R-:W-:Y:S01]  /*8a30*/  ISETP.GT.AND P5, PT, R27, R144, PT ;  /* 0x000000901b00720c */ /* 0x000fe20003fa4270 */
[----:B---3--:R-:W-:Y:S01]  /*8a40*/  FFMA.FTZ R17, R140, -R216, R17 ;  /* 0x800000d88c117223 */ /* 0x008fe20000010011 */
[----:B------:R-:W-:Y:S01]  /*8a50*/  VIADD R140, R25, 0xffffffa1 ;  /* 0xffffffa1198c7836 */ /* 0x000fe20000000000 */
[--C-:B------:R-:W-:Y:S01]  /*8a60*/  IADD3 R12, PT, PT, R31, 0x5f, -R24.reuse ;  /* 0x0000005f1f0c7810 */ /* 0x100fe20007ffe818 */
[----:B------:R-:W-:Y:S01]  /*8a70*/  VIADD R14, R25, 0xffffffa9 ;  /* 0xffffffa9190e7836 */ /* 0x000fe20000000000 */
[----:B------:R-:W-:Y:S01]  /*8a80*/  FSEL R136, R19, -INF , !P5 ;  /* 0xff80000013887808 */ /* 0x000fe20006800000 */
[----:B-1----:R-:W-:Y:S01]  /*8a90*/  HMMA.16816.F32.BF16 R176, R8, R4, R176 ;  /* 0x0000000408b0723c */ /* 0x002fe200000418b0 */
[----:B------:R-:W-:Y:S01]  /*8aa0*/  IADD3 R19, PT, PT, R209, 0x58, -R24 ;  /* 0x00000058d1137810 */ /* 0x000fe20007ffe818 */
[----:B------:R-:W-:Y:S01]  /*8ab0*/  FMUL.FTZ R4, R138, UR6 ;  /* 0x000000068a047c20 */ /* 0x000fe20008410000 */
[----:B------:R-:W-:Y:S01]  /*8ac0*/  ISETP.GE.AND P4, PT, R144, R207, PT ;  /* 0x000000cf9000720c */ /* 0x000fe20003f86270 */
[----:B------:R-:W-:Y:S01]  /*8ad0*/  MUFU.TANH R15, R15 ;  /* 0x0000000f000f7308 */ /* 0x000fe20000002400 */
[----:B------:R-:W-:-:S02]  /*8ae0*/  ISETP.GT.AND P5, PT, R29, R140, PT ;  /* 0x0000008c1d00720c */ /* 0x000fc40003fa4270 */
[----:B------:R-:W-:Y:S02]  /*8af0*/  IABS R19, R19 ;  /* 0x0000001300137213 */ /* 0x000fe40000000000 */
[----:B------:R-:W-:Y:S02]  /*8b00*/  IABS R12, R12 ;  /* 0x0000000c000c7213 */ /* 0x000fe40000000000 */
[----:B------:R-:W-:Y:S01]  /*8b10*/  FSEL R136, R136, -INF , !P4 ;  /* 0xff80000088887808 */ /* 0x000fe20006000000 */
[----:B------:R-:W1:Y:S01]  /*8b20*/  MUFU.TANH R4, R4 ;  /* 0x0000000400047308 */ /* 0x000e620000002400 */
[----:B------:R-:W-:Y:S01]  /*8b30*/  ISETP.GE.AND P4, PT, R140, R208, PT ;  /* 0x000000d08c00720c */ /* 0x000fe20003f86270 */
[----:B------:R-:W-:Y:S01]  /*8b40*/  HMMA.16816.F32.BF16 R172, R8, R6, R172 ;  /* 0x0000000608ac723c */ /* 0x000fe200000418ac */
[----:B------:R-:W-:Y:S01]  /*8b50*/  FSEL R192, R17, -INF , !P5 ;  /* 0xff80000011c07808 */ /* 0x000fe20006800000 */
[----:B------:R-:W-:Y:S01]  /*8b60*/  IMAD.MOV.U32 R17, RZ, RZ, R19 ;  /* 0x000000ffff117224 */ /* 0x000fe200078e0013 */
[----:B------:R-:W-:Y:S01]  /*8b70*/  I2FP.F32.S32 R12, R12 ;  /* 0x0000000c000c7245 */ /* 0x000fe20000201400 */
[----:B------:R-:W-:Y:S01]  /*8b80*/  VIADD R8, R25, 0xffffffb0 ;  /* 0xffffffb019087836 */ /* 0x000fe20000000000 */
[----:B------:R-:W-:Y:S01]  /*8b90*/  FSEL R192, R192, -INF , !P4 ;  /* 0xff800000c0c07808 */ /* 0x000fe20006000000 */
[----:B------:R-:W-:Y:S01]  /*8ba0*/  FMUL.FTZ R176, R176, UR6 ;  /* 0x00000006b0b07c20 */ /* 0x000fe20008410000 */
[----:B------:R-:W-:Y:S01]  /*8bb0*/  ISETP.GE.AND P5, PT, R140, R207, PT ;  /* 0x000000cf8c00720c */ /* 0x000fe20003fa6270 */
[----:B------:R-:W-:Y:S01]  /*8bc0*/  FFMA.FTZ R143, R12, -R216, R143 ;  /* 0x800000d80c8f7223 */ /* 0x000fe2000001008f */
[----:B------:R-:W-:Y:S01]  /*8bd0*/  ISETP.GT.AND P4, PT, R27, R140, PT ;  /* 0x0000008c1b00720c */ /* 0x000fe20003f84270 */
[----:B------:R-:W-:Y:S01]  /*8be0*/  VIADD R12, R25, 0xffffffa8 ;  /* 0xffffffa8190c7836 */ /* 0x000fe20000000000 */
[----:B------:R-:W-:Y:S01]  /*8bf0*/  I2FP.F32.S32 R140, R17 ;  /* 0x00000011008c7245 */ /* 0x000fe20000201400 */
[----:B------:R-:W-:Y:S01]  /*8c00*/  FMUL.FTZ R177, R177, UR6 ;  /* 0x00000006b1b17c20 */ /* 0x000fe20008410000 */
[----:B------:R-:W-:Y:S01]  /*8c10*/  FSEL R138, R143, -INF , !P4 ;  /* 0xff8000008f8a7808 */ /* 0x000fe20006000000 */
[----:B------:R-:W-:Y:S01]  /*8c20*/  FMUL.FTZ R179, R179, UR6 ;  /* 0x00000006b3b37c20 */ /* 0x000fe20008410000 */
[----:B------:R-:W-:Y:S01]  /*8c30*/  ISETP.GT.AND P4, PT, R29, R12, PT ;  /* 0x0000000c1d00720c */ /* 0x000fe20003f84270 */
[----:B--2---:R-:W-:Y:S01]  /*8c40*/  FFMA.FTZ R140, R140, -R216, R13 ;  /* 0x800000d88c8c7223 */ /* 0x004fe2000001000d */
[----:B------:R-:W-:-:S02]  /*8c50*/  IADD3 R5, PT, PT, R31, 0x58, -R24 ;  /* 0x000000581f057810 */ /* 0x000fc40007ffe818 */
[----:B------:R-:W-:Y:S01]  /*8c60*/  IADD3 R13, PT, PT, R209, 0x57, -R24 ;  /* 0x00000057d10d7810 */ /* 0x000fe20007ffe818 */
[----:B------:R-:W-:Y:S01]  /*8c70*/  MUFU.TANH R179, R179 ;  /* 0x000000b300b37308 */ /* 0x000fe20000002400 */
[----:B------:R-:W-:Y:S01]  /*8c80*/  FSEL R138, R138, -INF , !P5 ;  /* 0xff8000008a8a7808 */ /* 0x000fe20006800000 */
[----:B------:R-:W-:Y:S01]  /*8c90*/  FMUL.FTZ R172, R172, UR6 ;  /* 0x00000006acac7c20 */ /* 0x000fe20008410000 */
[----:B------:R-:W-:Y:S01]  /*8ca0*/  ISETP.GE.AND P5, PT, R12, R208, PT ;  /* 0x000000d00c00720c */ /* 0x000fe20003fa6270 */
[----:B------:R-:W-:Y:S01]  /*8cb0*/  FMUL.FTZ R173, R173, UR6 ;  /* 0x00000006adad7c20 */ /* 0x000fe20008410000 */
[----:B------:R-:W-:Y:S01]  /*8cc0*/  IABS R5, R5 ;  /* 0x0000000500057213 */ /* 0x000fe20000000000 */
[----:B------:R-:W-:Y:S01]  /*8cd0*/  FMUL.FTZ R175, R175, UR6 ;  /* 0x00000006afaf7c20 */ /* 0x000fe20008410000 */
[----:B------:R-:W-:Y:S02]  /*8ce0*/  FSEL R190, R140, -INF , !P4 ;  /* 0xff8000008cbe7808 */ /* 0x000fe40006000000 */
[----:B------:R-:W-:Y:S01]  /*8cf0*/  IABS R13, R13 ;  /* 0x0000000d000d7213 */ /* 0x000fe20000000000 */
[----:B------:R-:W-:Y:S01]  /*8d00*/  MUFU.TANH R173, R173 ;  /* 0x000000ad00ad7308 */ /* 0x000fe20000002400 */
[----:B------:R-:W-:-:S02]  /*8d10*/  FSEL R190, R190, -INF , !P5 ;  /* 0xff800000bebe7808 */ /* 0x000fc40006800000 */
[----:B------:R-:W-:Y:S02]  /*8d20*/  I2FP.F32.S32 R5, R5 ;  /* 0x0000000500057245 */ /* 0x000fe40000201400 */
[----:B------:R-:W-:Y:S02]  /*8d30*/  ISETP.GE.AND P4, PT, R12, R207, PT ;  /* 0x000000cf0c00720c */ /* 0x000fe40003f86270 */
[----:B------:R-:W-:Y:S01]  /*8d40*/  ISETP.GT.AND P5, PT, R27, R12, PT ;  /* 0x0000000c1b00720c */ /* 0x000fe20003fa4270 */
[-C--:B-1----:R-:W-:Y:S01]  /*8d50*/  FFMA.FTZ R4, R5, -R216.reuse, R4 ;  /* 0x800000d805047223 */ /* 0x082fe20000010004 */
[----:B------:R-:W-:Y:S01]  /*8d60*/  I2FP.F32.S32 R12, R13 ;  /* 0x0000000d000c7245 */ /* 0x000fe20000201400 */
[----:B------:R-:W-:Y:S01]  /*8d70*/  MUFU.TANH R175, R175 ;  /* 0x000000af00af7308 */ /* 0x000fe20000002400 */
[----:B------:R-:W-:Y:S02]  /*8d80*/  IADD3 R17, PT, PT, R209, 0x50, -R24 ;  /* 0x00000050d1117810 */ /* 0x000fe40007ffe818 */
[----:B------:R-:W-:Y:S01]  /*8d90*/  FSEL R4, R4, -INF , !P5 ;  /* 0xff80000004047808 */ /* 0x000fe20006800000 */
[----:B------:R-:W-:Y:S01]  /*8da0*/  FFMA.FTZ R12, R12, -R216, R137 ;  /* 0x800000d80c0c7223 */ /* 0x000fe20000010089 */
[----:B------:R-:W-:-:S02]  /*8db0*/  IABS R17, R17 ;  /* 0x0000001100117213 */ /* 0x000fc40000000000 */
[----:B------:R-:W-:Y:S01]  /*8dc0*/  FSEL R180, R4, -INF , !P4 ;  /* 0xff80000004b47808 */ /* 0x000fe20006000000 */
[----:B------:R-:W1:Y:S01]  /*8dd0*/  MUFU.TANH R13, R176 ;  /* 0x000000b0000d7308 */ /* 0x000e620000002400 */
[----:B------:R-:W-:Y:S02]  /*8de0*/  I2FP.F32.S32 R4, R17 ;  /* 0x0000001100047245 */ /* 0x000fe40000201400 */
[----:B------:R-:W-:Y:S02]  /*8df0*/  IADD3 R5, PT, PT, R31, 0x57, -R24 ;  /* 0x000000571f057810 */ /* 0x000fe40007ffe818 */
[----:B------:R-:W-:Y:S02]  /*8e00*/  ISETP.GT.AND P5, PT, R29, R14, PT ;  /* 0x0000000e1d00720c */ /* 0x000fe40003fa4270 */
[----:B------:R-:W-:Y:S02]  /*8e10*/  IABS R5, R5 ;  /* 0x0000000500057213 */ /* 0x000fe40000000000 */
[----:B------:R-:W-:-:S02]  /*8e20*/  FSEL R194, R12, -INF , !P5 ;  /* 0xff8000000cc27808 */ /* 0x000fc40006800000 */
[----:B------:R-:W-:Y:S02]  /*8e30*/  I2FP.F32.S32 R12, R5 ;  /* 0x00000005000c7245 */ /* 0x000fe40000201400 */
[----:B------:R-:W-:Y:S01]  /*8e40*/  ISETP.GE.AND P4, PT, R14, R208, PT ;  /* 0x000000d00e00720c */ /* 0x000fe20003f86270 */
[----:B------:R-:W2:Y:S01]  /*8e50*/  MUFU.TANH R5, R177 ;  /* 0x000000b100057308 */ /* 0x000ea20000002400 */
[----:B------:R-:W-:Y:S01]  /*8e60*/  IADD3 R6, PT, PT, R209, 0x4f, -R24 ;  /* 0x0000004fd1067810 */ /* 0x000fe20007ffe818 */
[-C--:B------:R-:W-:Y:S01]  /*8e70*/  FFMA.FTZ R12, R12, -R216.reuse, R15 ;  /* 0x800000d80c0c7223 */ /* 0x080fe2000001000f */
[----:B-1----:R-:W-:Y:S01]  /*8e80*/  FFMA.FTZ R13, R4, -R216, R13 ;  /* 0x800000d8040d7223 */ /* 0x002fe2000001000d */
[----:B------:R-:W-:Y:S01]  /*8e90*/  FMUL.FTZ R4, R178, UR6 ;  /* 0x00000006b2047c20 */ /* 0x000fe20008410000 */
[----:B------:R-:W-:Y:S02]  /*8ea0*/  FSEL R194, R194, -INF , !P4 ;  /* 0xff800000c2c27808 */ /* 0x000fe40006000000 */
[----:B------:R-:W-:-:S02]  /*8eb0*/  ISETP.GT.AND P4, PT, R27, R14, PT ;  /* 0x0000000e1b00720c */ /* 0x000fc40003f84270 */
[----:B------:R-:W-:Y:S01]  /*8ec0*/  IADD3 R9, PT, PT, R31, 0x50, -R24 ;  /* 0x000000501f097810 */ /* 0x000fe20007ffe818 */
[----:B------:R-:W1:Y:S01]  /*8ed0*/  MUFU.TANH R4, R4 ;  /* 0x0000000400047308 */ /* 0x000e620000002400 */
[----:B------:R-:W-:Y:S02]  /*8ee0*/  ISETP.GE.AND P5, PT, R14, R207, PT ;  /* 0x000000cf0e00720c */ /* 0x000fe40003fa6270 */
[----:B------:R-:W-:Y:S02]  /*8ef0*/  FSEL R178, R12, -INF , !P4 ;  /* 0xff8000000cb27808 */ /* 0x000fe40006000000 */
[----:B------:R-:W-:Y:S02]  /*8f00*/  IABS R6, R6 ;  /* 0x0000000600067213 */ /* 0x000fe40000000000 */
[----:B------:R-:W-:Y:S02]  /*8f10*/  IABS R9, R9 ;  /* 0x0000000900097213 */ /* 0x000fe40000000000 */
[----:B------:R-:W-:-:S02]  /*8f20*/  ISETP.GT.AND P4, PT, R29, R8, PT ;  /* 0x000000081d00720c */ /* 0x000fc40003f84270 */
[----:B------:R-:W-:Y:S02]  /*8f30*/  FSEL R178, R178, -INF , !P5 ;  /* 0xff800000b2b27808 */ /* 0x000fe40006800000 */
[----:B------:R-:W-:Y:S02]  /*8f40*/  I2FP.F32.S32 R6, R6 ;  /* 0x0000000600067245 */ /* 0x000fe40000201400 */
[----:B------:R-:W-:Y:S02]  /*8f50*/  I2FP.F32.S32 R9, R9 ;  /* 0x0000000900097245 */ /* 0x000fe40000201400 */
[----:B------:R-:W-:Y:S01]  /*8f60*/  ISETP.GE.AND P5, PT, R8, R208, PT ;  /* 0x000000d00800720c */ /* 0x000fe20003fa6270 */
[-C--:B--2---:R-:W-:Y:S01]  /*8f70*/  FFMA.FTZ R7, R6, -R216.reuse, R5 ;  /* 0x800000d806077223 */ /* 0x084fe20000010005 */
[----:B------:R-:W-:Y:S01]  /*8f80*/  FSEL R13, R13, -INF , !P4 ;  /* 0xff8000000d0d7808 */ /* 0x000fe20006000000 */
[----:B-1----:R-:W-:Y:S01]  /*8f90*/  FFMA.FTZ R9, R9, -R216, R4 ;  /* 0x800000d809097223 */ /* 0x002fe20000010004 */
[----:B------:R-:W-:Y:S01]  /*8fa0*/  VIADD R6, R25, 0xffffffb1 ;  /* 0xffffffb119067836 */ /* 0x000fe20000000000 */
[----:B------:R-:W-:Y:S01]  /*8fb0*/  ISETP.GE.AND P4, PT, R8, R207, PT ;  /* 0x000000cf0800720c */ /* 0x000fe20003f86270 */
[----:B------:R-:W1:Y:S01]  /*8fc0*/  MUFU.TANH R5, R172 ;  /* 0x000000ac00057308 */ /* 0x000e620000002400 */
[----:B------:R-:W-:-:S02]  /*8fd0*/  FSEL R166, R13, -INF , !P5 ;  /* 0xff8000000da67808 */ /* 0x000fc40006800000 */
[----:B------:R-:W-:Y:S02]  /*8fe0*/  ISETP.GT.AND P5, PT, R27, R8, PT ;  /* 0x000000081b00720c */ /* 0x000fe40003fa4270 */
[----:B------:R-:W-:Y:S02]  /*8ff0*/  IADD3 R8, PT, PT, R31, 0x4f, -R24 ;  /* 0x0000004f1f087810 */ /* 0x000fe40007ffe818 */
[----:B------:R-:W-:Y:S02]  /*9000*/  FSEL R9, R9, -INF , !P5 ;  /* 0xff80000009097808 */ /* 0x000fe40006800000 */
[----:B------:R-:W-:Y:S02]  /*9010*/  ISETP.GT.AND P5, PT, R29, R6, PT ;  /* 0x000000061d00720c */ /* 0x000fe40003fa4270 */
[----:B------:R-:W-:Y:S02]  /*9020*/  FSEL R142, R9, -INF , !P4 ;  /* 0xff800000098e7808 */ /* 0x000fe40006000000 */
[----:B------:R-:W-:-:S02]  /*9030*/  ISETP.GE.AND P4, PT, R6, R208, PT ;  /* 0x000000d00600720c */ /* 0x000fc40003f86270 */
[----:B------:R-:W-:Y:S02]  /*9040*/  FSEL R7, R7, -INF , !P5 ;  /* 0xff80000007077808 */ /* 0x000fe40006800000 */
[----:B------:R-:W-:Y:S02]  /*9050*/  IABS R8, R8 ;  /* 0x0000000800087213 */ /* 0x000fe40000000000 */
[----:B------:R-:W-:Y:S01]  /*9060*/  FSEL R164, R7, -INF , !P4 ;  /* 0xff80000007a47808 */ /* 0x000fe20006000000 */
[----:B------:R-:W-:Y:S01]  /*9070*/  FMUL.FTZ R7, R174, UR6 ;  /* 0x00000006ae077c20 */ /* 0x000fe20008410000 */
[--C-:B------:R-:W-:Y:S02]  /*9080*/  IADD3 R10, PT, PT, R209, 0x48, -R24.reuse ;  /* 0x00000048d10a7810 */ /* 0x100fe40007ffe818 */
[----:B------:R-:W-:Y:S02]  /*9090*/  I2FP.F32.S32 R8, R8 ;  /* 0x0000000800087245 */ /* 0x000fe40000201400 */
[----:B------:R-:W-:Y:S01]  /*90a0*/  IABS R10, R10 ;  /* 0x0000000a000a7213 */ /* 0x000fe20000000000 */
[----:B------:R-:W2:Y:S01]  /*90b0*/  MUFU.TANH R7, R7 ;  /* 0x0000000700077308 */ /* 0x000ea20000002400 */
[C-C-:B------:R-:W-:Y:S01]  /*90c0*/  IADD3 R4, PT, PT, R31.reuse, 0x48, -R24.reuse ;  /* 0x000000481f047810 */ /* 0x140fe20007ffe818 */
[----:B------:R-:W-:Y:S01]  /*90d0*/  FFMA.FTZ R179, R8, -R216, R179 ;  /* 0x800000d808b37223 */ /* 0x000fe200000100b3 */
[----:B------:R-:W-:Y:S01]  /*90e0*/  IADD3 R31, PT, PT, R31, 0x47, -R24 ;  /* 0x000000471f1f7810 */ /* 0x000fe20007ffe818 */
[----:B------:R-:W-:Y:S01]  /*90f0*/  VIADD R8, R25, 0xffffffb8 ;  /* 0xffffffb819087836 */ /* 0x000fe20000000000 */
[----:B------:R-:W-:-:S02]  /*9100*/  I2FP.F32.S32 R10, R10 ;  /* 0x0000000a000a7245 */ /* 0x000fc40000201400 */
[----:B------:R-:W-:Y:S02]  /*9110*/  IADD3 R24, PT, PT, R209, 0x47, -R24 ;  /* 0x00000047d1187810 */ /* 0x000fe40007ffe818 */
[----:B------:R-:W-:Y:S01]  /*9120*/  ISETP.GT.AND P4, PT, R27, R6, PT ;  /* 0x000000061b00720c */ /* 0x000fe20003f84270 */
[----:B-1----:R-:W-:Y:S01]  /*9130*/  FFMA.FTZ R5, R10, -R216, R5 ;  /* 0x800000d80a057223 */ /* 0x002fe20000010005 */
[----:B------:R-:W-:Y:S02]  /*9140*/  IABS R24, R24 ;  /* 0x0000001800187213 */ /* 0x000fe40000000000 */
[----:B------:R-:W-:Y:S02]  /*9150*/  FSEL R140, R179, -INF , !P4 ;  /* 0xff800000b38c7808 */ /* 0x000fe40006000000 */
[----:B------:R-:W-:Y:S02]  /*9160*/  ISETP.GT.AND P4, PT, R29, R8, PT ;  /* 0x000000081d00720c */ /* 0x000fe40003f84270 */
[----:B------:R-:W-:-:S02]  /*9170*/  IABS R4, R4 ;  /* 0x0000000400047213 */ /* 0x000fc40000000000 */
[----:B------:R-:W-:Y:S01]  /*9180*/  ISETP.GE.AND P5, PT, R6, R207, PT ;  /* 0x000000cf0600720c */ /* 0x000fe20003fa6270 */
[----:B------:R-:W-:Y:S01]  /*9190*/  VIADD R6, R25, 0xffffffb9 ;  /* 0xffffffb919067836 */ /* 0x000fe20000000000 */
[----:B------:R-:W-:Y:S02]  /*91a0*/  I2FP.F32.S32 R24, R24 ;  /* 0x0000001800187245 */ /* 0x000fe40000201400 */
[----:B------:R-:W-:Y:S02]  /*91b0*/  FSEL R5, R5, -INF , !P4 ;  /* 0xff80000005057808 */ /* 0x000fe40006000000 */
[----:B------:R-:W-:Y:S01]  /*91c0*/  I2FP.F32.S32 R4, R4 ;  /* 0x0000000400047245 */ /* 0x000fe20000201400 */
[----:B------:R-:W-:Y:S01]  /*91d0*/  FFMA.FTZ R24, R24, -R216, R173 ;  /* 0x800000d818187223 */ /* 0x000fe200000100ad */
[----:B------:R-:W-:Y:S02]  /*91e0*/  ISETP.GE.AND P4, PT, R8, R208, PT ;  /* 0x000000d00800720c */ /* 0x000fe40003f86270 */
[----:B------:R-:W-:Y:S01]  /*91f0*/  FSEL R140, R140, -INF , !P5 ;  /* 0xff8000008c8c7808 */ /* 0x000fe20006800000 */
[----:B--2---:R-:W-:Y:S01]  /*9200*/  FFMA.FTZ R7, R4, -R216, R7 ;  /* 0x800000d804077223 */ /* 0x004fe20000010007 */
[----:B------:R-:W-:-:S02]  /*9210*/  ISETP.GT.AND P5, PT, R29, R6, PT ;  /* 0x000000061d00720c */ /* 0x000fc40003fa4270 */
[----:B------:R-:W-:Y:S02]  /*9220*/  IABS R31, R31 ;  /* 0x0000001f001f7213 */ /* 0x000fe40000000000 */
[----:B------:R-:W-:Y:S02]  /*9230*/  FSEL R162, R5, -INF , !P4 ;  /* 0xff80000005a27808 */ /* 0x000fe40006000000 */
[----:B------:R-:W-:Y:S02]  /*9240*/  ISETP.GT.AND P4, PT, R27, R8, PT ;  /* 0x000000081b00720c */ /* 0x000fe40003f84270 */
[----:B------:R-:W-:Y:S02]  /*9250*/  FSEL R24, R24, -INF , !P5 ;  /* 0xff80000018187808 */ /* 0x000fe40006800000 */
[----:B------:R-:W-:Y:S02]  /*9260*/  I2FP.F32.S32 R4, R31 ;  /* 0x0000001f00047245 */ /* 0x000fe40000201400 */
[----:B------:R-:W-:-:S02]  /*9270*/  ISETP.GE.AND P5, PT, R8, R207, PT ;  /* 0x000000cf0800720c */ /* 0x000fc40003fa6270 */
[----:B------:R-:W-:Y:S01]  /*9280*/  FSEL R158, R7, -INF , !P4 ;  /* 0xff800000079e7808 */ /* 0x000fe20006000000 */
[----:B------:R-:W-:Y:S01]  /*9290*/  FFMA.FTZ R175, R4, -R216, R175 ;  /* 0x800000d804af7223 */ /* 0x000fe200000100af */
        /* <DEDUP_REMOVED lines=90> */
.L_x_1785:
[----:B------:R2:W-:Y:S02]  /*9840*/  STS.128 [R218+0xb800], RZ ;  /* 0x00b800ffda007388 */ /* 0x0005e40000000c00 */
.L_x_1786:
[----:B------:R-:W-:Y:S05]  /*9850*/  BSYNC.RECONVERGENT B0 ;  /* 0x0000000000007941 */ /* 0x000fea0003800200 */
.L_x_1784:
[----:B------:R-:W0:Y:S02]  /*9860*/  LDGDEPBAR ;  /* 0x00000000000079af */ /* 0x000e240000000000 */
.L_x_1783:
        /* <DEDUP_REMOVED lines=20> */
[----:B------:R-:W-:Y:S01]  /*99b0*/  IADD3 R155, PT, PT, R160, 0xc040, RZ ;  /* 0x0000c040a09b7810 */ /* 0x000fe20007ffe0ff */
[----:B------:R-:W3:Y:S01]  /*99c0*/  SHFL.BFLY PT, R5, R4, 0x2, 0x1f ;  /* 0x0c401f0004057f89 */ /* 0x000ee200000e0000 */
[----:B------:R-:W-:Y:S02]  /*99d0*/  IADD3 R156, PT, PT, R153, R160, RZ ;  /* 0x000000a0999c7210 */ /* 0x000fe40007ffe0ff */
[----:B------:R-:W-:Y:S01]  /*99e0*/  @P5 IADD3 R217, PT, PT, R189, -0x3, RZ ;  /* 0xfffffffdbdd95810 */ /* 0x000fe20007ffe0ff */
[----:B------:R-:W-:Y:S04]  /*99f0*/  LDSM.16.MT88.4 R12, [R160+0xc000] ;  /* 0x00c00000a00c783b */ /* 0x000fe80000004200 */
[----:B------:R-:W-:Y:S01]  /*9a00*/  LDSM.16.MT88.4 R20, [R156+0xc000] ;  /* 0x00c000009c14783b */ /* 0x000fe20000004200 */
[----:B-1----:R-:W-:-:S02]  /*9a10*/  FMNMX.FTZ R7, R6, R7, !PT ;  /* 0x0000000706077209 */ /* 0x002fc40007810000 */
[----:B---3--:R-:W-:-:S03]  /*9a20*/  FMNMX.FTZ R5, R4, R5, !PT ;  /* 0x0000000504057209 */ /* 0x008fc60007810000 */
[----:B------:R-:W1:Y:S04]  /*9a30*/  SHFL.BFLY PT, R2, R7, 0x1, 0x1f ;  /* 0x0c201f0007027f89 */ /* 0x000e6800000e0000 */
[----:B------:R-:W3:Y:S01]  /*9a40*/  SHFL.BFLY PT, R0, R5, 0x1, 0x1f ;  /* 0x0c201f0005007f89 */ /* 0x000ee200000e0000 */
[----:B-1----:R-:W-:Y:S02]  /*9a50*/  FMNMX.FTZ R2, R7, R2, !PT ;  /* 0x0000000207027209 */ /* 0x002fe40007810000 */
[----:B---3--:R-:W-:-:S03]  /*9a60*/  FMNMX.FTZ R0, R5, R0, !PT ;  /* 0x0000000005007209 */ /* 0x008fc60007810000 */
[C---:B----4-:R-:W-:Y:S01]  /*9a70*/  FMUL.FTZ R143, R2.reuse, UR4 ;  /* 0x00000004028f7c20 */ /* 0x050fe20008410000 */
        /* <DEDUP_REMOVED lines=13> */
[----:B------:R-:W-:Y:S01]  /*9b50*/  FFMA.FTZ R152, R16, UR4, -R159 ;  /* 0x0000000410987c23 */ /* 0x000fe2000801089f */
[----:B------:R-:W-:Y:S01]  /*9b60*/  IADD3 R16, PT, PT, R160, 0xc000, RZ ;  /* 0x0000c000a0107810 */ /* 0x000fe20007ffe0ff */
[--C-:B------:R-:W-:Y:S01]  /*9b70*/  FFMA.FTZ R148, R28, UR4, -R143.reuse ;  /* 0x000000041c947c23 */ /* 0x100fe2000801088f */
[----:B------:R-:W1:Y:S01]  /*9b80*/  MUFU.EX2 R151, R151 ;  /* 0x0000009700977308 */ /* 0x000e620000000800 */
[----:B------:R-:W-:Y:S01]  /*9b90*/  FFMA.FTZ R147, R32, UR4, -R143 ;  /* 0x0000000420937c23 */ /* 0x000fe2000801088f */
[----:B------:R-:W-:Y:S01]  /*9ba0*/  @P2 IADD3 R155, PT, PT, R16, -0x40, RZ ;  /* 0xffffffc0109b2810 */ /* 0x000fe20007ffe0ff */
[--C-:B------:R-:W-:Y:S01]  /*9bb0*/  FFMA.FTZ R144, R30, UR4, -R159.reuse ;  /* 0x000000041e907c23 */ /* 0x100fe2000801089f */
[----:B------:R-:W-:Y:S01]  /*9bc0*/  FFMA.FTZ R150, R34, UR4, -R159 ;  /* 0x0000000422967c23 */ /* 0x000fe2000801089f */
[----:B------:R-:W-:Y:S01]  /*9bd0*/  FFMA.FTZ R154, R26, UR4, -R143 ;  /* 0x000000041a9a7c23 */ /* 0x000fe2000801088f */
[----:B------:R-:W-:Y:S01]  /*9be0*/  FFMA.FTZ R149, R18, UR4, -R159 ;  /* 0x0000000412957c23 */ /* 0x000fe2000801089f */
[----:B------:R-:W3:Y:S01]  /*9bf0*/  LDSM.16.MT88.4 R28, [R155] ;  /* 0x000000009b1c783b */ /* 0x000ee20000004200 */
[----:B------:R-:W4:Y:S01]  /*9c00*/  MUFU.EX2 R3, R3 ;  /* 0x0000000300037308 */ /* 0x000f220000000800 */
[----:B------:R-:W-:Y:S01]  /*9c10*/  IADD3 R153, PT, PT, R153, R155, RZ ;  /* 0x0000009b99997210 */ /* 0x000fe20007ffe0ff */
[--C-:B------:R-:W-:Y:S01]  /*9c20*/  FFMA.FTZ R161, R228, UR4, -R143.reuse ;  /* 0x00000004e4a17c23 */ /* 0x100fe2000801088f */
        /* <DEDUP_REMOVED lines=14> */
[-C--:B----4-:R-:W-:Y:S01]  /*9d10*/  FMUL.FTZ R34, R106, R3.reuse ;  /* 0x000000036a227220 */ /* 0x090fe20000410000 */
[-C--:B------:R-:W-:Y:S01]  /*9d20*/  FMUL.FTZ R35, R107, R3.reuse ;  /* 0x000000036b237220 */ /* 0x080fe20000410000 */
[-C--:B------:R-:W-:Y:S01]  /*9d30*/  FMUL.FTZ R26, R114, R3.reuse ;  /* 0x00000003721a7220 */ /* 0x080fe20000410000 */
[----:B------:R-:W4:Y:S01]  /*9d40*/  LDSM.16.MT88.4 R104, [R156+0xe000] ;  /* 0x00e000009c68783b */ /* 0x000f220000004200 */
        /* <DEDUP_REMOVED lines=11> */
[----:B------:R-:W5:Y:S01]  /*9e00*/  MUFU.EX2 R146, R146 ;  /* 0x0000009200927308 */ /* 0x000f620000000800 */
        /* <DEDUP_REMOVED lines=15> */
[----:B------:R-:W2:Y:S01]  /*9f00*/  MUFU.EX2 R144, R144 ;  /* 0x0000009000907308 */ /* 0x000ea20000000800 */
[----:B-----5:R-:W-:Y:S01]  /*9f10*/  F2FP.BF16.F32.PACK_AB R6, R146, R147 ;  /* 0x000000939206723e */ /* 0x020fe200000010ff */
        /* <DEDUP_REMOVED lines=15> */
[----:B--2---:R-:W-:Y:S01]  /*a010*/  F2FP.BF16.F32.PACK_AB R5, R144, R152 ;  /* 0x000000989005723e */ /* 0x004fe200000010ff */
        /* <DEDUP_REMOVED lines=12> */
[--C-:B------:R-:W-:Y:S01]  /*a0e0*/  FFMA.FTZ R176, R202, UR4, -R159.reuse ;  /* 0x00000004cab07c23 */ /* 0x100fe2000801089f */
[----:B------:R-:W-:Y:S01]  /*a0f0*/  FFMA.FTZ R169, R196, UR4, -R159 ;  /* 0x00000004c4a97c23 */ /* 0x000fe2000801089f */
[----:B------:R-:W-:Y:S01]  /*a100*/  FMUL.FTZ R36, R36, R151 ;  /* 0x0000009724247220 */ /* 0x000fe20000410000 */
[----:B-----5:R-:W-:Y:S01]  /*a110*/  F2FP.BF16.F32.PACK_AB R7, R150, R149 ;  /* 0x000000959607723e */ /* 0x020fe200000010ff */
[----:B------:R-:W-:Y:S01]  /*a120*/  FMUL.FTZ R37, R37, R151 ;  /* 0x0000009725257220 */ /* 0x000fe20000410000 */
        /* <DEDUP_REMOVED lines=14> */
[----:B------:R-:W2:Y:S01]  /*a210*/  LDSM.16.MT88.4 R108, [R153+0x2000] ;  /* 0x00200000996c783b */ /* 0x000ea20000004200 */
[----:B------:R-:W3:Y:S01]  /*a220*/  MUFU.EX2 R170, R170 ;  /* 0x000000aa00aa7308 */ /* 0x000ee20000000800 */
[----:B------:R-:W-:Y:S01]  /*a230*/  FMUL.FTZ R125, R125, R151 ;  /* 0x000000977d7d7220 */ /* 0x000fe20000410000 */
[-C--:B------:R-:W-:Y:S01]  /*a240*/  FMUL.FTZ R126, R126, R3.reuse ;  /* 0x000000037e7e7220 */ /* 0x080fe20000410000 */
[----:B------:R-:W-:Y:S01]  /*a250*/  FMUL.FTZ R127, R127, R3 ;  /* 0x000000037f7f7220 */ /* 0x000fe20000410000 */
[-C--:B------:R-:W-:Y:S01]  /*a260*/  FMUL.FTZ R76, R76, R151.reuse ;  /* 0x000000974c4c7220 */ /* 0x080fe20000410000 */
[----:B------:R-:W-:Y:S01]  /*a270*/  FMUL.FTZ R77, R77, R151 ;  /* 0x000000974d4d7220 */ /* 0x000fe20000410000 */
[C---:B----4-:R-:W-:Y:S01]  /*a280*/  HMMA.16816.F32.BF16 R44, R4.reuse, R104, R44 ;  /* 0x00000068042c723c */ /* 0x050fe2000004182c */
        /* <DEDUP_REMOVED lines=8> */
[----:B------:R-:W4:Y:S01]  /*a310*/  LDSM.16.MT88.4 R104, [R160+0x10000] ;  /* 0x01000000a068783b */ /* 0x000f220000004200 */
[----:B------:R-:W-:Y:S01]  /*a320*/  MUFU.EX2 R172, R172 ;  /* 0x000000ac00ac7308 */ /* 0x000fe20000000800 */
[-C--:B------:R-:W-:Y:S01]  /*a330*/  FMUL.FTZ R84, R84, R151.reuse ;  /* 0x0000009754547220 */ /* 0x080fe20000410000 */
[----:B------:R-:W-:Y:S01]  /*a340*/  FMUL.FTZ R85, R85, R151 ;  /* 0x0000009755557220 */ /* 0x000fe20000410000 */
[-C--:B------:R-:W-:Y:S01]  /*a350*/  FMUL.FTZ R86, R86, R3.reuse ;  /* 0x0000000356567220 */ /* 0x080fe20000410000 */
[----:B------:R-:W-:Y:S01]  /*a360*/  FMUL.FTZ R87, R87, R3 ;  /* 0x0000000357577220 */ /* 0x000fe20000410000 */
[-C--:B------:R-:W-:Y:S01]  /*a370*/  FMUL.FTZ R88, R88, R151.reuse ;  /* 0x0000009758587220 */ /* 0x080fe20000410000 */
[C---:B------:R-:W-:Y:S01]  /*a380*/  HMMA.16816.F32.BF16 R16, R4.reuse, R20, R16 ;  /* 0x000000140410723c */ /* 0x040fe20000041810 */
        /* <DEDUP_REMOVED lines=8> */
[----:B------:R-:W5:Y:S01]  /*a410*/  LDSM.16.MT88.4 R116, [R160+0xe000] ;  /* 0x00e00000a074783b */ /* 0x000f620000004200 */
[----:B------:R-:W3:Y:S01]  /*a420*/  MUFU.EX2 R174, R174 ;  /* 0x000000ae00ae7308 */ /* 0x000ee20000000800 */
[----:B------:R-:W-:Y:S01]  /*a430*/  FMUL.FTZ R95, R95, R3 ;  /* 0x000000035f5f7220 */ /* 0x000fe20000410000 */
[-C--:B------:R-:W-:Y:S01]  /*a440*/  FMUL.FTZ R96, R96, R151.reuse ;  /* 0x0000009760607220 */ /* 0x080fe20000410000 */
[----:B------:R-:W-:Y:S01]  /*a450*/  FMUL.FTZ R97, R97, R151 ;  /* 0x0000009761617220 */ /* 0x000fe20000410000 */
[-C--:B------:R-:W-:Y:S01]  /*a460*/  FMUL.FTZ R98, R98, R3.reuse ;  /* 0x0000000362627220 */ /* 0x080fe20000410000 */
[----:B------:R-:W-:Y:S01]  /*a470*/  FMUL.FTZ R99, R99, R3 ;  /* 0x0000000363637220 */ /* 0x000fe20000410000 */
[C---:B-1----:R-:W-:Y:S01]  /*a480*/  HMMA.16816.F32.BF16 R52, R4.reuse, R112, R52 ;  /* 0x000000700434723c */ /* 0x042fe20000041834 */
[----:B------:R-:W-:Y:S01]  /*a490*/  LDSM.16.MT88.4 R128, [R155+0x800] ;  /* 0x000800009b80783b */ /* 0x000fe20000004200 */
[----:B------:R-:W-:Y:S01]  /*a4a0*/  MUFU.EX2 R176, R176 ;  /* 0x000000b000b07308 */ /* 0x000fe20000000800 */
[--C-:B------:R-:W-:Y:S01]  /*a4b0*/  FFMA.FTZ R171, R182, UR4, -R143.reuse ;  /* 0x00000004b6ab7c23 */ /* 0x100fe2000801088f */
[--C-:B------:R-:W-:Y:S01]  /*a4c0*/  FFMA.FTZ R182, R192, UR4, -R143.reuse ;  /* 0x00000004c0b67c23 */ /* 0x100fe2000801088f */
[--C-:B------:R-:W-:Y:S01]  /*a4d0*/  FFMA.FTZ R173, R190, UR4, -R143.reuse ;  /* 0x00000004bead7c23 */ /* 0x100fe2000801088f */
[----:B------:R-:W-:Y:S01]  /*a4e0*/  FFMA.FTZ R190, R194, UR4, -R143 ;  /* 0x00000004c2be7c23 */ /* 0x000fe2000801088f */
[--C-:B------:R-:W-:Y:S01]  /*a4f0*/  FFMA.FTZ R175, R136, UR4, -R159.reuse ;  /* 0x0000000488af7c23 */ /* 0x100fe2000801089f */
[C---:B------:R-:W-:Y:S01]  /*a500*/  HMMA.16816.F32.BF16 R56, R4.reuse, R114, R56 ;  /* 0x000000720438723c */ /* 0x040fe20000041838 */
[----:B------:R-:W1:Y:S01]  /*a510*/  LDSM.16.MT88.4 R112, [R156+0x10000] ;  /* 0x010000009c70783b */ /* 0x000e620000004200 */
[----:B------:R-:W3:Y:S01]  /*a520*/  MUFU.EX2 R169, R169 ;  /* 0x000000a900a97308 */ /* 0x000ee20000000800 */
[--C-:B------:R-:W-:Y:S01]  /*a530*/  FFMA.FTZ R192, R138, UR4, -R159.reuse ;  /* 0x000000048ac07c23 */ /* 0x100fe2000801089f */
[--C-:B------:R-:W-:Y:S01]  /*a540*/  FFMA.FTZ R177, R180, UR4, -R159.reuse ;  /* 0x00000004b4b17c23 */ /* 0x100fe2000801089f */
[----:B------:R-:W-:Y:S01]  /*a550*/  FFMA.FTZ R178, R178, UR4, -R159 ;  /* 0x00000004b2b27c23 */ /* 0x000fe2000801089f */
[----:B------:R-:W-:Y:S01]  /*a560*/  LDSM.16.MT88.4 R136, [R160+0xd000] ;  /* 0x00d00000a088783b */ /* 0x000fe20000004200 */
[--C-:B------:R-:W-:Y:S01]  /*a570*/  FFMA.FTZ R179, R164, UR4, -R143.reuse ;  /* 0x00000004a4b37c23 */ /* 0x100fe2000801088f */
[C---:B--2---:R-:W-:Y:S01]  /*a580*/  HMMA.16816.F32.BF16 R60, R4.reuse, R108, R60 ;  /* 0x0000006c043c723c */ /* 0x044fe2000004183c */
[--C-:B------:R-:W-:Y:S01]  /*a590*/  FFMA.FTZ R166, R166, UR4, -R143.reuse ;  /* 0x00000004a6a67c23 */ /* 0x100fe2000801088f */
[----:B------:R-:W-:Y:S01]  /*a5a0*/  MUFU.EX2 R171, R171 ;  /* 0x000000ab00ab7308 */ /* 0x000fe20000000800 */
[--C-:B------:R-:W-:Y:S01]  /*a5b0*/  FFMA.FTZ R162, R162, UR4, -R143.reuse ;  /* 0x00000004a2a27c23 */ /* 0x100fe2000801088f */
[----:B------:R-:W-:Y:S01]  /*a5c0*/  FFMA.FTZ R181, R141, UR4, -R143 ;  /* 0x000000048db57c23 */ /* 0x000fe2000801088f */
[--C-:B------:R-:W-:Y:S01]  /*a5d0*/  FFMA.FTZ R164, R142, UR4, -R159.reuse ;  /* 0x000000048ea47c23 */ /* 0x100fe2000801089f */
[--C-:B------:R-:W-:Y:S01]  /*a5e0*/  FFMA.FTZ R183, R140, UR4, -R159.reuse ;  /* 0x000000048cb77c23 */ /* 0x100fe2000801089f */
[--C-:B------:R-:W-:Y:S01]  /*a5f0*/  FFMA.FTZ R158, R158, UR4, -R159.reuse ;  /* 0x000000049e9e7c23 */ /* 0x100fe2000801089f */
[C---:B------:R-:W-:Y:S01]  /*a600*/  HMMA.16816.F32.BF16 R64, R4.reuse, R110, R64 ;  /* 0x0000006e0440723c */ /* 0x040fe20000041840 */
[----:B------:R-:W2:Y:S01]  /*a610*/  LDSM.16.MT88.4 R108, [R155+0x4000] ;  /* 0x004000009b6c783b */ /* 0x000ea20000004200 */
[----:B------:R-:W3:Y:S01]  /*a620*/  MUFU.EX2 R182, R182 ;  /* 0x000000b600b67308 */ /* 0x000ee20000000800 */
[----:B------:R-:W-:Y:S01]  /*a630*/  FFMA.FTZ R157, R157, UR4, -R159 ;  /* 0x000000049d9d7c23 */ /* 0x000fe2000801089f */
[----:B------:R-:W-:Y:S01]  /*a640*/  FFMA.FTZ R151, R221, R151, R154 ;  /* 0x00000097dd977223 */ /* 0x000fe2000001009a */
[----:B------:R-:W-:Y:S01]  /*a650*/  FFMA.FTZ R3, R219, R3, R152 ;  /* 0x00000003db037223 */ /* 0x000fe20000010098 */
[----:B------:R-:W-:Y:S02]  /*a660*/  LDSM.16.MT88.4 R140, [R160+0xf800] ;  /* 0x00f80000a08c783b */ /* 0x000fe40000004200 */
[C---:B----4-:R-:W-:Y:S01]  /*a670*/  HMMA.16816.F32.BF16 R68, R4.reuse, R104, R68 ;  /* 0x000000680444723c */ /* 0x050fe20000041844 */
[----:B------:R-:W-:Y:S01]  /*a680*/  FADD.FTZ R148, R148, R151 ;  /* 0x0000009794947221 */ /* 0x000fe20000010000 */
[----:B------:R-:W-:Y:S01]  /*a690*/  MUFU.EX2 R173, R173 ;  /* 0x000000ad00ad7308 */ /* 0x000fe20000000800 */
[----:B------:R-:W-:Y:S01]  /*a6a0*/  FADD.FTZ R144, R144, R3 ;  /* 0x0000000390907221 */ /* 0x000fe20000010000 */
[-C--:B------:R-:W-:Y:S01]  /*a6b0*/  MOV R3, R0.reuse ;  /* 0x0000000000037202 */ /* 0x080fe20000000f00 */
[----:B------:R-:W-:Y:S01]  /*a6c0*/  FADD.FTZ R147, R147, R148 ;  /* 0x0000009493937221 */ /* 0x000fe20000010000 */
[----:B------:R-:W-:Y:S01]  /*a6d0*/  @P5 MOV R3, R0 ;  /* 0x0000000000035202 */ /* 0x000fe20000000f00 */
[----:B------:R-:W-:Y:S01]  /*a6e0*/  FADD.FTZ R149, R149, R144 ;  /* 0x0000009095957221 */ /* 0x000fe20000010000 */
[----:B------:R-:W-:Y:S01]  /*a6f0*/  HMMA.16816.F32.BF16 R72, R4, R106, R72 ;  /* 0x0000006a0448723c */ /* 0x000fe20000041848 */
[----:B------:R-:W4:Y:S01]  /*a700*/  LDSM.16.MT88.4 R104, [R153+0x4000] ;  /* 0x004000009968783b */ /* 0x000f220000004200 */
[----:B------:R-:W-:Y:S01]  /*a710*/  MUFU.EX2 R190, R190 ;  /* 0x000000be00be7308 */ /* 0x000fe20000000800 */
[----:B------:R-:W-:Y:S01]  /*a720*/  FADD.FTZ R146, R146, R147 ;  /* 0x0000009392927221 */ /* 0x000fe20000010000 */
[----:B------:R-:W-:Y:S01]  /*a730*/  FADD.FTZ R150, R150, R149 ;  /* 0x0000009596967221 */ /* 0x000fe20000010000 */
[----:B------:R-:W-:-:S03]  /*a740*/  MOV R147, R145 ;  /* 0x0000009100937202 */ /* 0x000fc60000000f00 */
[C---:B------:R-:W-:Y:S02]  /*a750*/  HMMA.16816.F32.BF16 R32, R4.reuse, R120, R32 ;  /* 0x000000780420723c */ /* 0x040fe40000041820 */
[----:B------:R-:W-:Y:S06]  /*a760*/  MUFU.EX2 R175, R175 ;  /* 0x000000af00af7308 */ /* 0x000fec0000000800 */
[C---:B------:R-:W-:Y:S01]  /*a770*/  HMMA.16816.F32.BF16 R100, R4.reuse, R122, R100 ;  /* 0x0000007a0464723c */ /* 0x040fe20000041864 */
[----:B------:R-:W3:Y:S01]  /*a780*/  LDSM.16.MT88.4 R120, [R160+0xe800] ;  /* 0x00e80000a078783b */ /* 0x000ee20000004200 */
[----:B------:R-:W3:Y:S06]  /*a790*/  MUFU.EX2 R192, R192 ;  /* 0x000000c000c07308 */ /* 0x000eec0000000800 */
[C---:B-----5:R-:W-:Y:S02]  /*a7a0*/  HMMA.16816.F32.BF16 R36, R4.reuse, R116, R36 ;  /* 0x000000740424723c */ /* 0x060fe40000041824 */
[----:B------:R-:W-:Y:S06]  /*a7b0*/  MUFU.EX2 R177, R177 ;  /* 0x000000b100b17308 */ /* 0x000fec0000000800 */
[C---:B------:R-:W-:Y:S01]  /*a7c0*/  HMMA.16816.F32.BF16 R40, R4.reuse, R118, R40 ;  /* 0x000000760428723c */ /* 0x040fe20000041828 */
[----:B------:R-:W-:Y:S01]  /*a7d0*/  LDSM.16.MT88.4 R116, [R156+0xe800] ;  /* 0x00e800009c74783b */ /* 0x000fe20000004200 */
[----:B------:R-:W5:Y:S06]  /*a7e0*/  MUFU.EX2 R178, R178 ;  /* 0x000000b200b27308 */ /* 0x000f6c0000000800 */
[C---:B------:R-:W-:Y:S02]  /*a7f0*/  HMMA.16816.F32.BF16 R8, R4.reuse, R12, R8 ;  /* 0x0000000c0408723c */ /* 0x040fe40000041808 */
[----:B------:R-:W-:Y:S06]  /*a800*/  MUFU.EX2 R166, R166 ;  /* 0x000000a600a67308 */ /* 0x000fec0000000800 */
[C---:B------:R-:W-:Y:S01]  /*a810*/  HMMA.16816.F32.BF16 R12, R4.reuse, R14, R124 ;  /* 0x0000000e040c723c */ /* 0x040fe2000004187c */
[----:B------:R-:W-:Y:S01]  /*a820*/  LDSM.16.MT88.4 R124, [R153+0x800] ;  /* 0x00080000997c783b */ /* 0x000fe20000004200 */
[----:B------:R-:W5:Y:S06]  /*a830*/  MUFU.EX2 R179, R179 ;  /* 0x000000b300b37308 */ /* 0x000f6c0000000800 */
[C---:B-1----:R-:W-:Y:S02]  /*a840*/  HMMA.16816.F32.BF16 R76, R4.reuse, R112, R76 ;  /* 0x00000070044c723c */ /* 0x042fe4000004184c */
[----:B------:R-:W-:Y:S06]  /*a850*/  MUFU.EX2 R162, R162 ;  /* 0x000000a200a27308 */ /* 0x000fec0000000800 */
[C---:B------:R-:W-:Y:S01]  /*a860*/  HMMA.16816.F32.BF16 R80, R4.reuse, R114, R80 ;  /* 0x000000720450723c */ /* 0x040fe20000041850 */
[----:B------:R-:W1:Y:S01]  /*a870*/  LDSM.16.MT88.4 R112, [R156+0xc800] ;  /* 0x00c800009c70783b */ /* 0x000e620000004200 */
[----:B------:R-:W-:Y:S06]  /*a880*/  MUFU.EX2 R181, R181 ;  /* 0x000000b500b57308 */ /* 0x000fec0000000800 */
[C---:B--2---:R-:W-:Y:S02]  /*a890*/  HMMA.16816.F32.BF16 R84, R4.reuse, R108, R84 ;  /* 0x0000006c0454723c */ /* 0x044fe40000041854 */
[----:B------:R-:W-:Y:S06]  /*a8a0*/  MUFU.EX2 R164, R164 ;  /* 0x000000a400a47308 */ /* 0x000fec0000000800 */
[C---:B------:R-:W-:Y:S01]  /*a8b0*/  HMMA.16816.F32.BF16 R88, R4.reuse, R110, R88 ;  /* 0x0000006e0458723c */ /* 0x040fe20000041858 */
[----:B------:R-:W2:Y:S01]  /*a8c0*/  LDSM.16.MT88.4 R108, [R155+0x2800] ;  /* 0x002800009b6c783b */ /* 0x000ea20000004200 */
[----:B------:R-:W5:Y:S06]  /*a8d0*/  MUFU.EX2 R183, R183 ;  /* 0x000000b700b77308 */ /* 0x000f6c0000000800 */
[C---:B----4-:R-:W-:Y:S02]  /*a8e0*/  HMMA.16816.F32.BF16 R92, R4.reuse, R104, R92 ;  /* 0x00000068045c723c */ /* 0x050fe4000004185c */
[----:B------:R-:W-:Y:S06]  /*a8f0*/  MUFU.EX2 R158, R158 ;  /* 0x0000009e009e7308 */ /* 0x000fec0000000800 */
        /* <DEDUP_REMOVED lines=17> */
[----:B------:R-:W4:Y:S07]  /*aa10*/  LDSM.16.MT88.4 R120, [R156+0x10800] ;  /* 0x010800009c78783b */ /* 0x000f2e0000004200 */
        /* <DEDUP_REMOVED lines=123> */
.L_x_1782:
[----:B------:R-:W-:-:S07]  /*b1d0*/  IADD3 R217, PT, PT, R147, -0x1, RZ ;  /* 0xffffffff93d97810 */ /* 0x000fce0007ffe0ff */
.L_x_1787:
        /* <DEDUP_REMOVED lines=25> */
.L_x_1791:
        /* <DEDUP_REMOVED lines=86> */
.L_x_1789:
        /* <DEDUP_REMOVED lines=21> */
[C---:B------:R-:W-:Y:S01]  /*ba20*/  IADD3 R172, P4, PT, R170.reuse, R201, RZ ;  /* 0x000000c9aaac7210 */ /* 0x040fe20007f9e0ff */
[----:B------:R-:W-:Y:S01]  /*ba30*/  @P3 STS.128 [R218+0xc000], RZ ;  /* 0x00c000ffda003388 */ /* 0x000fe20000000c00 */
[----:B------:R-:W-:Y:S02]  /*ba40*/  ISETP.GE.AND P3, PT, R185, UR8, PT ;  /* 0x00000008b9007c0c */ /* 0x000fe4000bf66270 */
[----:B------:R-:W-:Y:S01]  /*ba50*/  LEA.HI.X R169, R170, R210, R165, 0x1, P5 ;  /* 0x000000d2aaa97211 */ /* 0x000fe200028f0ca5 */
[----:B------:R-:W-:Y:S01]  /*ba60*/  @!PT LDS RZ, [RZ] ;  /* 0x00000000fffff984 */ /* 0x000fe20000000800 */
[----:B------:R-:W-:Y:S01]  /*ba70*/  @!PT LDS RZ, [RZ] ;  /* 0x00000000fffff984 */ /* 0x000fe20000000800 */
[----:B------:R-:W-:Y:S01]  /*ba80*/  @!PT LDS RZ, [RZ] ;  /* 0x00000000fffff984 */ /* 0x000fe20000000800 */
[----:B------:R-:W-:Y:S01]  /*ba90*/  @!P1 LDGSTS.E.BYPASS.LTC128B.128 [R218+0xe000], desc[UR14][R176.64+0x80] ;  /* 0x0e000080b0da9fae */ /* 0x000fe2000b981a0e */
[----:B------:R-:W-:Y:S01]  /*baa0*/  IMAD.X R167, R165, 0x1, R202, P4 ;  /* 0x00000001a5a77824 */ /* 0x000fe200020e06ca */
[----:B------:R-:W-:Y:S02]  /*bab0*/  LEA R166, P4, R172, R211, 0x1 ;  /* 0x000000d3aca67211 */ /* 0x000fe400078808ff */
[----:B------:R-:W-:Y:S01]  /*bac0*/  @P1 STS.128 [R218+0xe000], RZ ;  /* 0x00e000ffda001388 */ /* 0x000fe20000000c00 */
[----:B------:R-:W-:Y:S02]  /*bad0*/  LEA R174, P2, R198, R170, 0x5 ;  /* 0x000000aac6ae7211 */ /* 0x000fe400078428ff */
[-C--:B------:R-:W-:Y:S01]  /*bae0*/  LEA.HI.X R167, R172, R210.reuse, R167, 0x1, P4 ;  /* 0x000000d2aca77211 */ /* 0x080fe200020f0ca7 */
[----:B------:R-:W-:Y:S01]  /*baf0*/  @!PT LDS RZ, [RZ] ;  /* 0x00000000fffff984 */ /* 0x000fe20000000800 */
[----:B------:R-:W-:Y:S01]  /*bb00*/  @!PT LDS RZ, [RZ] ;  /* 0x00000000fffff984 */ /* 0x000fe20000000800 */
[----:B------:R-:W-:Y:S01]  /*bb10*/  @!PT LDS RZ, [RZ] ;  /* 0x00000000fffff984 */ /* 0x000fe20000000800 */
[----:B------:R-:W-:Y:S01]  /*bb20*/  @!P0 LDGSTS.E.BYPASS.LTC128B.128 [R218+0x10000], desc[UR14][R176.64+0x100] ;  /* 0x10000100b0da8fae */ /* 0x000fe2000b981a0e */
[----:B------:R-:W-:Y:S02]  /*bb30*/  LEA.HI.X R171, R198, R165, R199, 0x5, P2 ;  /* 0x000000a5c6ab7211 */ /* 0x000fe400010f2cc7 */
[----:B------:R-:W-:Y:S01]  /*bb40*/  LEA R164, P2, R174, R211, 0x1 ;  /* 0x000000d3aea47211 */ /* 0x000fe200078408ff */
        /* <DEDUP_REMOVED lines=68> */
[----:B------:R-:W5:Y:S04]  /*bf90*/  LDSM.16.M88.4 R160, [R191+0x6800] ;  /* 0x00680000bfa0783b */ /* 0x000f680000000200 */
[----:B-1----:R-:W-:Y:S04]  /*bfa0*/  LDSM.16.M88.4 R164, [R194+0x2000] ;  /* 0x00200000c2a4783b */ /* 0x002fe80000000200 */
[----:B------:R-:W-:Y:S01]  /*bfb0*/  LDSM.16.M88.4 R168, [R191+0x8000] ;  /* 0x00800000bfa8783b */ /* 0x000fe20000000200 */
[C---:B--2---:R-:W-:Y:S03]  /*bfc0*/  HMMA.16816.F32.BF16 R4, R132.reuse, R136, RZ ;  /* 0x000000888404723c */ /* 0x044fe600000418ff */
[----:B------:R-:W-:Y:S05]  /*bfd0*/  LDSM.16.M88.4 R172, [R191+0x8800] ;  /* 0x00880000bfac783b */ /* 0x000fea0000000200 */
        /* <DEDUP_REMOVED lines=10> */
[C---:B------:R-:W-:Y:S02]  /*c080*/  IMAD.IADD R192, R180.reuse, 0x1, R193 ;  /* 0x00000001b4c07824 */ /* 0x040fe400078e02c1 */
[----:B------:R-:W-:Y:S01]  /*c090*/  IMAD.IADD R190, R180, 0x1, R3 ;  /* 0x00000001b4be7824 */ /* 0x000fe200078e0203 */
[----:B------:R-:W-:Y:S02]  /*c0a0*/  LDSM.16.M88.4 R144, [R3+0x6000] ;  /* 0x006000000390783b */ /* 0x000fe40000000200 */
[C---:B-----5:R-:W-:Y:S02]  /*c0b0*/  HMMA.16816.F32.BF16 R28, R132.reuse, R148, RZ ;  /* 0x00000094841c723c */ /* 0x060fe400000418ff */
[----:B------:R-:W-:Y:S06]  /*c0c0*/  LDSM.16.M88.4 R176, [R3+0x8800] ;  /* 0x0088000003b0783b */ /* 0x000fec0000000200 */
[----:B------:R-:W-:Y:S01]  /*c0d0*/  HMMA.16816.F32.BF16 R32, R132, R150, RZ ;  /* 0x000000968420723c */ /* 0x000fe200000418ff */
[----:B------:R-:W3:Y:S04]  /*c0e0*/  LDSM.16.M88.4 R132, [R193] ;  /* 0x00000000c184783b */ /* 0x000ee80000000200 */
[----:B------:R-:W4:Y:S03]  /*c0f0*/  LDSM.16.M88.4 R148, [R3+0x6800] ;  /* 0x006800000394783b */ /* 0x000f260000000200 */
        /* <DEDUP_REMOVED lines=11> */
[----:B------:R-:W-:Y:S04]  /*c1b0*/  LDSM.16.M88.4 R140, [R192] ;  /* 0x00000000c08c783b */ /* 0x000fe80000000200 */
[----:B------:R-:W2:Y:S03]  /*c1c0*/  LDSM.16.M88.4 R152, [R190+0x6000] ;  /* 0x00600000be98783b */ /* 0x000ea60000000200 */
        /* <DEDUP_REMOVED lines=11> */
[----:B------:R-:W1:Y:S04]  /*c280*/  LDSM.16.M88.4 R132, [R190+0x7800] ;  /* 0x00780000be84783b */ /* 0x000e680000000200 */
[----:B------:R-:W5:Y:S03]  /*c290*/  LDSM.16.M88.4 R136, [R197+0x2000] ;  /* 0x00200000c588783b */ /* 0x000f660000000200 */
        /* <DEDUP_REMOVED lines=11> */
[----:B------:R-:W1:Y:S04]  /*c350*/  LDSM.16.M88.4 R132, [R191+0x9000] ;  /* 0x00900000bf84783b */ /* 0x000e680000000200 */
[----:B------:R-:W4:Y:S03]  /*c360*/  LDSM.16.M88.4 R140, [R191+0x9800] ;  /* 0x00980000bf8c783b */ /* 0x000f260000000200 */
        /* <DEDUP_REMOVED lines=11> */
[----:B------:R-:W2:Y:S04]  /*c420*/  LDSM.16.M88.4 R136, [R3+0x9000] ;  /* 0x009000000388783b */ /* 0x000ea80000000200 */
[----:B------:R-:W3:Y:S03]  /*c430*/  LDSM.16.M88.4 R144, [R3+0x9800] ;  /* 0x009800000390783b */ /* 0x000ee60000000200 */
        /* <DEDUP_REMOVED lines=12> */
[----:B------:R-:W-:Y:S03]  /*c500*/  LDSM.16.M88.4 R164, [R195+UR5+0xa000] ;  /* 0x00a00005c3a4783b */ /* 0x000fe60008000200 */
        /* <DEDUP_REMOVED lines=11> */
[----:B------:R-:W3:Y:S04]  /*c5c0*/  LDSM.16.M88.4 R144, [R195+UR5+0xb000] ;  /* 0x00b00005c390783b */ /* 0x000ee80008000200 */
[----:B------:R-:W3:Y:S03]  /*c5d0*/  LDSM.16.M88.4 R148, [R195+UR5+0xb800] ;  /* 0x00b80005c394783b */ /* 0x000ee60008000200 */
        /* <DEDUP_REMOVED lines=11> */
[----:B------:R-:W4:Y:S04]  /*c690*/  LDSM.16.M88.4 R140, [R191+0xb000] ;  /* 0x00b00000bf8c783b */ /* 0x000f280000000200 */
[----:B------:R-:W4:Y:S03]  /*c6a0*/  LDSM.16.M88.4 R152, [R191+0xb800] ;  /* 0x00b80000bf98783b */ /* 0x000f260000000200 */
        /* <DEDUP_REMOVED lines=11> */
[----:B------:R-:W3:Y:S04]  /*c760*/  LDSM.16.M88.4 R148, [R3+0xb800] ;  /* 0x00b800000394783b */ /* 0x000ee80000000200 */
[----:B------:R-:W3:Y:S03]  /*c770*/  LDSM.16.M88.4 R156, [R192+0x4000] ;  /* 0x00400000c09c783b */ /* 0x000ee60000000200 */
[C---:B------:R-:W-:Y:S08]  /*c780*/  HMMA.16816.F32.BF16 R4, R160.reuse, R168, R4 ;  /* 0x000000a8a004723c */ /* 0x040ff00000041804 */
[C---:B------:R-:W-:Y:S03]  /*c790*/  HMMA.16816.F32.BF16 R8, R160.reuse, R170, R8 ;  /* 0x000000aaa008723c */ /* 0x040fe60000041808 */
[--C-:B------:R-:W-:Y:S05]  /*c7a0*/  IADD3 R170, PT, PT, R209, -UR6, -R220.reuse ;  /* 0x80000006d1aa7c10 */ /* 0x100fea000fffe8dc */
        /* <DEDUP_REMOVED lines=11> */
[C---:B-----5:R-:W-:Y:S08]  /*c860*/  HMMA.16816.F32.BF16 R4, R164.reuse, R172, R4 ;  /* 0x000000aca404723c */ /* 0x060ff00000041804 */
[C---:B------:R-:W-:Y:S08]  /*c870*/  HMMA.16816.F32.BF16 R8, R164.reuse, R174, R8 ;  /* 0x000000aea408723c */ /* 0x040ff00000041808 */
[C---:B--2---:R-:W-:Y:S08]  /*c880*/  HMMA.16816.F32.BF16 R12, R164.reuse, R136, R12 ;  /* 0x00000088a40c723c */ /* 0x044ff0000004180c */
[C---:B------:R-:W-:Y:S08]  /*c890*/  HMMA.16816.F32.BF16 R16, R164.reuse, R138, R16 ;  /* 0x0000008aa410723c */ /* 0x040ff00000041810 */
[C---:B---3--:R-:W-:Y:S08]  /*c8a0*/  HMMA.16816.F32.BF16 R20, R164.reuse, R144, R20 ;  /* 0x00000090a414723c */ /* 0x048ff00000041814 */
[C---:B------:R-:W-:Y:S08]  /*c8b0*/  HMMA.16816.F32.BF16 R24, R164.reuse, R146, R24 ;  /* 0x00000092a418723c */ /* 0x040ff00000041818 */
[C---:B------:R-:W-:Y:S08]  /*c8c0*/  HMMA.16816.F32.BF16 R28, R164.reuse, R148, R28 ;  /* 0x00000094a41c723c */ /* 0x040ff0000004181c */
[----:B------:R-:W-:Y:S03]  /*c8d0*/  HMMA.16816.F32.BF16 R32, R164, R150, R32 ;  /* 0x00000096a420723c */ /* 0x000fe60000041820 */
[----:B------:R-:W-:Y:S01]  /*c8e0*/  IMAD.SHL.U32 R167, R186, 0x2, RZ ;  /* 0x00000002baa77824 */ /* 0x000fe200078e00ff */
[----:B------:R-:W-:Y:S04]  /*c8f0*/  IADD3 R166, PT, PT, R196, -UR6, -R220 ;  /* 0x80000006c4a67c10 */ /* 0x000fe8000fffe8dc */
        /* <DEDUP_REMOVED lines=13> */
[--C-:B------:R-:W-:Y:S01]  /*c9d0*/  IMAD.IADD R164, R165, 0x1, R220.reuse ;  /* 0x00000001a5a47824 */ /* 0x100fe200078e02dc */
[-C--:B------:R-:W-:Y:S01]  /*c9e0*/  ISETP.GT.AND P6, PT, R170, R175.reuse, PT ;  /* 0x000000afaa00720c */ /* 0x080fe20003fc4270 */
[----:B------:R-:W-:Y:S01]  /*c9f0*/  IMAD.IADD R177, R171, 0x1, R220 ;  /* 0x00000001abb17824 */ /* 0x000fe200078e02dc */
        /* <DEDUP_REMOVED lines=10> */
[----:B-12---:R-:W-:Y:S11]  /*caa0*/  @P4 BRA `(.L_x_1791) ;  /* 0xffffffe800304947 */ /* 0x006ff6000383ffff */
.L_x_1790:
[----:B-1----:R-:W-:Y:S01]  /*cab0*/  FMUL.FTZ R6, R8, UR7 ;  /* 0x0000000708067c20 */ /* 0x002fe20008410000 */
[----:B------:R-:W-:Y:S01]  /*cac0*/  FMUL.FTZ R4, R9, UR7 ;  /* 0x0000000709047c20 */ /* 0x000fe20008410000 */
[----:B------:R-:W-:Y:S01]  /*cad0*/  IMAD.IADD R132, R196, 0x1, -R177 ;  /* 0x00000001c4847824 */ /* 0x000fe200078e0ab1 */
[----:B------:R-:W-:Y:S01]  /*cae0*/  IABS R174, R174 ;  /* 0x000000ae00ae7213 */ /* 0x000fe20000000000 */
[----:B------:R-:W-:Y:S01]  /*caf0*/  FMUL.FTZ R9, R10, UR7 ;  /* 0x000000070a097c20 */ /* 0x000fe20008410000 */
[----:B------:R-:W1:Y:S01]  /*cb00*/  MUFU.TANH R3, R172 ;  /* 0x000000ac00037308 */ /* 0x000e620000002400 */
[----:B------:R-:W-:Y:S01]  /*cb10*/  IABS R176, R176 ;  /* 0x000000b000b07213 */ /* 0x000fe20000000000 */
[----:B------:R-:W-:Y:S01]  /*cb20*/  FMUL.FTZ R135, R11, UR7 ;  /* 0x000000070b877c20 */ /* 0x000fe20008410000 */
[----:B------:R-:W-:Y:S01]  /*cb30*/  I2FP.F32.S32 R8, R174 ;  /* 0x000000ae00087245 */ /* 0x000fe20000201400 */
[----:B------:R-:W-:Y:S01]  /*cb40*/  VIADD R133, R171, 0x9 ;  /* 0x00000009ab857836 */ /* 0x000fe20000000000 */
[----:B------:R-:W-:Y:S01]  /*cb50*/  IABS R132, R132 ;  /* 0x0000008400847213 */ /* 0x000fe20000000000 */
[----:B------:R-:W-:Y:S01]  /*cb60*/  FMUL.FTZ R162, R13, UR7 ;  /* 0x000000070da27c20 */ /* 0x000fe20008410000 */
[--C-:B------:R-:W-:Y:S03]  /*cb70*/  IADD3 R10, PT, PT, R196, 0x37, -R164.reuse ;  /* 0x00000037c40a7810 */ /* 0x100fe60007ffe8a4 */
[----:B------:R-:W2:Y:S01]  /*cb80*/  MUFU.TANH R6, R6 ;  /* 0x0000000600067308 */ /* 0x000ea20000002400 */
[--C-:B------:R-:W-:Y:S01]  /*cb90*/  IADD3 R7, PT, PT, R209, 0x30, -R164.reuse ;  /* 0x00000030d1077810 */ /* 0x100fe20007ffe8a4 */
[----:B------:R-:W-:Y:S01]  /*cba0*/  FFMA.FTZ R173, R8, -R216, R173 ;  /* 0x800000d808ad7223 */ /* 0x000fe200000100ad */
[----:B------:R-:W-:Y:S01]  /*cbb0*/  I2FP.F32.S32 R134, R176 ;  /* 0x000000b000867245 */ /* 0x000fe20000201400 */
[----:B------:R-:W-:Y:S01]  /*cbc0*/  FMUL.FTZ R176, R12, UR7 ;  /* 0x000000070cb07c20 */ /* 0x000fe20008410000 */
[----:B------:R-:W-:Y:S01]  /*cbd0*/  I2FP.F32.S32 R132, R132 ;  /* 0x0000008400847245 */ /* 0x000fe20000201400 */
[----:B------:R-:W-:Y:S01]  /*cbe0*/  FMUL.FTZ R159, R15, UR7 ;  /* 0x000000070f9f7c20 */ /* 0x000fe20008410000 */
[----:B------:R-:W-:Y:S03]  /*cbf0*/  IABS R10, R10 ;  /* 0x0000000a000a7213 */ /* 0x000fe60000000000 */
[----:B------:R-:W4:Y:S01]  /*cc00*/  MUFU.TANH R4, R4 ;  /* 0x0000000400047308 */ /* 0x000f220000002400 */
[----:B------:R-:W-:Y:S01]  /*cc10*/  IABS R7, R7 ;  /* 0x0000000700077213 */ /* 0x000fe20000000000 */
[-C--:B------:R-:W-:Y:S01]  /*cc20*/  FFMA.FTZ R169, R134, -R216.reuse, R169 ;  /* 0x800000d886a97223 */ /* 0x080fe200000100a9 */
[--C-:B------:R-:W-:Y:S01]  /*cc30*/  IADD3 R5, PT, PT, R209, 0x2f, -R164.reuse ;  /* 0x0000002fd1057810 */ /* 0x100fe20007ffe8a4 */
[----:B---3--:R-:W-:Y:S01]  /*cc40*/  FFMA.FTZ R179, R132, -R216, R179 ;  /* 0x800000d884b37223 */ /* 0x008fe200000100b3 */
[--C-:B------:R-:W-:Y:S01]  /*cc50*/  IADD3 R8, PT, PT, R196, 0x30, -R164.reuse ;  /* 0x00000030c4087810 */ /* 0x100fe20007ffe8a4 */
[----:B------:R-:W-:Y:S01]  /*cc60*/  FMUL.FTZ R14, R14, UR7 ;  /* 0x000000070e0e7c20 */ /* 0x000fe20008410000 */
[----:B------:R-:W-:Y:S03]  /*cc70*/  I2FP.F32.S32 R10, R10 ;  /* 0x0000000a000a7245 */ /* 0x000fe60000201400 */
[----:B------:R-:W3:Y:S01]  /*cc80*/  MUFU.TANH R9, R9 ;  /* 0x0000000900097308 */ /* 0x000ee20000002400 */
[----:B------:R-:W-:Y:S01]  /*cc90*/  I2FP.F32.S32 R7, R7 ;  /* 0x0000000700077245 */ /* 0x000fe20000201400 */
[----:B------:R-:W-:Y:S01]  /*cca0*/  FMUL.FTZ R158, R17, UR7 ;  /* 0x00000007119e7c20 */ /* 0x000fe20008410000 */
[----:B------:R-:W-:Y:S01]  /*ccb0*/  IABS R5, R5 ;  /* 0x0000000500057213 */ /* 0x000fe20000000000 */
[----:B------:R-:W-:Y:S01]  /*ccc0*/  VIADD R15, R171, 0x10 ;  /* 0x00000010ab0f7836 */ /* 0x000fe20000000000 */
[----:B------:R-:W-:Y:S01]  /*ccd0*/  IABS R8, R8 ;  /* 0x0000000800087213 */ /* 0x000fe20000000000 */
[----:B------:R-:W-:Y:S01]  /*cce0*/  FMUL.FTZ R18, R18, UR7 ;  /* 0x0000000712127c20 */ /* 0x000fe20008410000 */
[----:B------:R-:W-:Y:S03]  /*ccf0*/  ISETP.GT.AND P1, PT, R170, R171, PT ;  /* 0x000000abaa00720c */ /* 0x000fe60003f24270 */
[----:B------:R-:W5:Y:S01]  /*cd00*/  MUFU.TANH R135, R135 ;  /* 0x0000008700877308 */ /* 0x000f620000002400 */
[--C-:B------:R-:W-:Y:S01]  /*cd10*/  IADD3 R132, PT, PT, R196, 0x2f, -R164.reuse ;  /* 0x0000002fc4847810 */ /* 0x100fe20007ffe8a4 */
[----:B------:R-:W-:Y:S01]  /*cd20*/  FMUL.FTZ R16, R16, UR7 ;  /* 0x0000000710107c20 */ /* 0x000fe20008410000 */
[----:B------:R-:W-:Y:S01]  /*cd30*/  I2FP.F32.S32 R5, R5 ;  /* 0x0000000500057245 */ /* 0x000fe20000201400 */
[----:B------:R-:W-:Y:S01]  /*cd40*/  FMUL.FTZ R19, R19, UR7 ;  /* 0x0000000713137c20 */ /* 0x000fe20008410000 */
[----:B------:R-:W-:Y:S01]  /*cd50*/  I2FP.F32.S32 R8, R8 ;  /* 0x0000000800087245 */ /* 0x000fe20000201400 */
[----:B------:R-:W-:Y:S01]  /*cd60*/  FMUL.FTZ R20, R20, UR7 ;  /* 0x0000000714147c20 */ /* 0x000fe20008410000 */
[----:B------:R-:W-:Y:S03]  /*cd70*/  IABS R132, R132 ;  /* 0x0000008400847213 */ /* 0x000fe60000000000 */
[----:B------:R-:W-:Y:S01]  /*cd80*/  MUFU.TANH R176, R176 ;  /* 0x000000b000b07308 */ /* 0x000fe20000002400 */
[----:B------:R-:W-:Y:S01]  /*cd90*/  ISETP.GE.AND P0, PT, R175, R207, PT ;  /* 0x000000cfaf00720c */ /* 0x000fe20003f06270 */
[----:B------:R-:W-:Y:S01]  /*cda0*/  FMUL.FTZ R21, R21, UR7 ;  /* 0x0000000715157c20 */ /* 0x000fe20008410000 */
[----:B------:R-:W-:Y:S01]  /*cdb0*/  I2FP.F32.S32 R132, R132 ;  /* 0x0000008400847245 */ /* 0x000fe20000201400 */
[----:B------:R-:W-:Y:S01]  /*cdc0*/  FMUL.FTZ R23, R23, UR7 ;  /* 0x0000000717177c20 */ /* 0x000fe20008410000 */
[----:B------:R-:W-:Y:S01]  /*cdd0*/  IADD3 R17, PT, PT, R209, 0x1f, -R164 ;  /* 0x0000001fd1117810 */ /* 0x000fe20007ffe8a4 */
[----:B------:R-:W-:Y:S01]  /*cde0*/  FMUL.FTZ R24, R24, UR7 ;  /* 0x0000000718187c20 */ /* 0x000fe20008410000 */
[----:B------:R-:W-:Y:S03]  /*cdf0*/  ISETP.GE.AND P4, PT, R175, R208, PT ;  /* 0x000000d0af00720c */ /* 0x000fe60003f86270 */
[----:B------:R-:W-:Y:S01]  /*ce00*/  MUFU.TANH R162, R162 ;  /* 0x000000a200a27308 */ /* 0x000fe20000002400 */
[----:B------:R-:W-:Y:S01]  /*ce10*/  IABS R17, R17 ;  /* 0x0000001100117213 */ /* 0x000fe20000000000 */
[----:B------:R-:W-:Y:S01]  /*ce20*/  FMUL.FTZ R26, R26, UR7 ;  /* 0x000000071a1a7c20 */ /* 0x000fe20008410000 */
[----:B------:R-:W-:Y:S01]  /*ce30*/  FMUL.FTZ R25, R25, UR7 ;  /* 0x0000000719197c20 */ /* 0x000fe20008410000 */
[----:B------:R-:W-:Y:S01]  /*ce40*/  FMUL.FTZ R28, R28, UR7 ;  /* 0x000000071c1c7c20 */ /* 0x000fe20008410000 */
[----:B------:R-:W-:Y:S01]  /*ce50*/  I2FP.F32.S32 R17, R17 ;  /* 0x0000001100117245 */ /* 0x000fe20000201400 */
[----:B------:R-:W-:Y:S01]  /*ce60*/  FMUL.FTZ R35, R35, UR7 ;  /* 0x0000000723237c20 */ /* 0x000fe20008410000 */
[----:B------:R-:W-:Y:S03]  /*ce70*/  LOP3.LUT R189, R189, 0x200, R182, 0xf8, !PT ;  /* 0x00000200bdbd7812 */ /* 0x000fe600078ef8b6 */
[----:B------:R-:W-:Y:S10]  /*ce80*/  MUFU.TANH R159, R159 ;  /* 0x0000009f009f7308 */ /* 0x000ff40000002400 */
[----:B------:R-:W-:Y:S10]  /*ce90*/  MUFU.TANH R161, R14 ;  /* 0x0000000e00a17308 */ /* 0x000ff40000002400 */
[----:B------:R-:W5:Y:S10]  /*cea0*/  MUFU.TANH R158, R158 ;  /* 0x0000009e009e7308 */ /* 0x000f740000002400 */
[----:B------:R-:W5:Y:S10]  /*ceb0*/  MUFU.TANH R157, R18 ;  /* 0x00000012009d7308 */ /* 0x000f740000002400 */
[----:B------:R1:W5:Y:S10]  /*cec0*/  MUFU.TANH R160, R16 ;  /* 0x0000001000a07308 */ /* 0x0003740000002400 */
[----:B------:R2:W-:Y:S10]  /*ced0*/  MUFU.TANH R154, R21 ;  /* 0x00000015009a7308 */ /* 0x0005f40000002400 */
[----:B------:R4:W-:Y:S01]  /*cee0*/  MUFU.TANH R149, R23 ;  /* 0x0000001700957308 */ /* 0x0009e20000002400 */
[----:B-1----:R-:W-:Y:S04]  /*cef0*/  IADD3 R16, PT, PT, R209, 0x7, -R164 ;  /* 0x00000007d1107810 */ /* 0x002fe80007ffe8a4 */
[----:B------:R-:W-:Y:S05]  /*cf00*/  IABS R16, R16 ;  /* 0x0000001000107213 */ /* 0x000fea0000000000 */
[----:B------:R-:W-:Y:S01]  /*cf10*/  MUFU.TANH R152, R24 ;  /* 0x0000001800987308 */ /* 0x000fe20000002400 */
[----:B--2---:R-:W-:Y:S01]  /*cf20*/  FMUL.FTZ R21, R30, UR7 ;  /* 0x000000071e157c20 */ /* 0x004fe20008410000 */
[----:B------:R-:W-:Y:S08]  /*cf30*/  I2FP.F32.S32 R16, R16 ;  /* 0x0000001000107245 */ /* 0x000ff00000201400 */
[----:B------:R-:W-:Y:S01]  /*cf40*/  MUFU.TANH R151, R26 ;  /* 0x0000001a00977308 */ /* 0x000fe20000002400 */
[----:B----4-:R-:W-:Y:S09]  /*cf50*/  FMUL.FTZ R23, R31, UR7 ;  /* 0x000000071f177c20 */ /* 0x010ff20008410000 */
[----:B------:R1:W-:Y:S10]  /*cf60*/  MUFU.TANH R150, R25 ;  /* 0x0000001900967308 */ /* 0x0003f40000002400 */
[----:B------:R-:W-:Y:S10]  /*cf70*/  MUFU.TANH R148, R28 ;  /* 0x0000001c00947308 */ /* 0x000ff40000002400 */
[----:B------:R-:W-:Y:S01]  /*cf80*/  MUFU.TANH R21, R21 ;  /* 0x0000001500157308 */ /* 0x000fe20000002400 */
[----:B-1----:R-:W-:Y:S09]  /*cf90*/  FMUL.FTZ R25, R33, UR7 ;  /* 0x0000000721197c20 */ /* 0x002ff20008410000 */
[----:B------:R-:W-:Y:S10]  /*cfa0*/  MUFU.TANH R23, R23 ;  /* 0x0000001700177308 */ /* 0x000ff40000002400 */
[----:B------:R-:W-:Y:S10]  /*cfb0*/  MUFU.TANH R25, R25 ;  /* 0x0000001900197308 */ /* 0x000ff40000002400 */
[----:B------:R-:W-:Y:S01]  /*cfc0*/  MUFU.TANH R35, R35 ;  /* 0x0000002300237308 */ /* 0x000fe20000002400 */
[-C--:B------:R-:W-:Y:S01]  /*cfd0*/  FFMA.FTZ R3, R10, -R216.reuse, R3 ;  /* 0x800000d80a037223 */ /* 0x080fe20000010003 */
[-C--:B------:R-:W-:Y:S01]  /*cfe0*/  FFMA.FTZ R6, R7, -R216.reuse, R6 ;  /* 0x800000d807067223 */ /* 0x080fe20000010006 */
[----:B------:R-:W-:Y:S01]  /*cff0*/  FSEL R10, R169, -INF , !P1 ;  /* 0xff800000a90a7808 */ /* 0x000fe20004800000 */
[----:B------:R-:W-:Y:S01]  /*d000*/  VIADD R7, R171, 0x8 ;  /* 0x00000008ab077836 */ /* 0x000fe20000000000 */
[----:B------:R-:W-:Y:S01]  /*d010*/  ISETP.GT.AND P1, PT, R166, R171, PT ;  /* 0x000000aba600720c */ /* 0x000fe20003f24270 */
[-C--:B------:R-:W-:Y:S01]  /*d020*/  FFMA.FTZ R4, R5, -R216.reuse, R4 ;  /* 0x800000d805047223 */ /* 0x080fe20000010004 */
[----:B------:R-:W-:Y:S01]  /*d030*/  FSEL R11, R3, -INF , !P5 ;  /* 0xff800000030b7808 */ /* 0x000fe20006800000 */
[-C--:B---3--:R-:W-:Y:S01]  /*d040*/  FFMA.FTZ R9, R8, -R216.reuse, R9 ;  /* 0x800000d808097223 */ /* 0x088fe20000010009 */
[----:B------:R-:W-:Y:S01]  /*d050*/  FSEL R5, R179, -INF , !P1 ;  /* 0xff800000b3057808 */ /* 0x000fe20004800000 */
[-C--:B-----5:R-:W-:Y:S01]  /*d060*/  FFMA.FTZ R135, R132, -R216.reuse, R135 ;  /* 0x800000d884877223 */ /* 0x0a0fe20000010087 */
[-C--:B------:R-:W-:Y:S01]  /*d070*/  ISETP.GT.AND P5, PT, R166, R7.reuse, PT ;  /* 0x00000007a600720c */ /* 0x080fe20003fa4270 */
[----:B------:R-:W-:Y:S01]  /*d080*/  FFMA.FTZ R158, R17, -R216, R158 ;  /* 0x800000d8119e7223 */ /* 0x000fe2000001009e */
[----:B------:R-:W-:Y:S01]  /*d090*/  FSEL R8, R173, -INF , !P6 ;  /* 0xff800000ad087808 */ /* 0x000fe20007000000 */
[----:B------:R1:W2:Y:S01]  /*d0a0*/  MUFU.TANH R17, R19 ;  /* 0x0000001300117308 */ /* 0x0002a20000002400 */
[C---:B------:R-:W-:Y:S02]  /*d0b0*/  ISETP.GT.AND P6, PT, R170.reuse, R7, PT ;  /* 0x00000007aa00720c */ /* 0x040fe40003fc4270 */
[-C--:B------:R-:W-:Y:S02]  /*d0c0*/  ISETP.GT.AND P1, PT, R170, R133.reuse, PT ;  /* 0x00000085aa00720c */ /* 0x080fe40003f24270 */
[----:B------:R-:W-:Y:S02]  /*d0d0*/  FSEL R9, R9, -INF , !P5 ;  /* 0xff80000009097808 */ /* 0x000fe40006800000 */
[----:B------:R-:W-:Y:S02]  /*d0e0*/  FSEL R3, R6, -INF , !P6 ;  /* 0xff80000006037808 */ /* 0x000fe40007000000 */
[----:B------:R-:W-:Y:S02]  /*d0f0*/  FSEL R12, R4, -INF , !P1 ;  /* 0xff800000040c7808 */ /* 0x000fe40004800000 */
[----:B------:R-:W-:Y:S02]  /*d100*/  ISETP.GT.AND P5, PT, R166, R133, PT ;  /* 0x00000085a600720c */ /* 0x000fe40003fa4270 */
[C-C-:B------:R-:W-:Y:S02]  /*d110*/  IADD3 R6, PT, PT, R209.reuse, 0x28, -R164.reuse ;  /* 0x00000028d1067810 */ /* 0x140fe40007ffe8a4 */
[--C-:B------:R-:W-:Y:S02]  /*d120*/  IADD3 R4, PT, PT, R209, 0x27, -R164.reuse ;  /* 0x00000027d1047810 */ /* 0x100fe40007ffe8a4 */
[C---:B------:R-:W-:Y:S01]  /*d130*/  ISETP.GE.AND P6, PT, R7.reuse, R208, PT ;  /* 0x000000d00700720c */ /* 0x040fe20003fc6270 */
[----:B-1----:R-:W-:Y:S01]  /*d140*/  FMUL.FTZ R19, R32, UR7 ;  /* 0x0000000720137c20 */ /* 0x002fe20008410000 */
[----:B------:R-:W-:Y:S02]  /*d150*/  ISETP.GE.AND P1, PT, R7, R207, PT ;  /* 0x000000cf0700720c */ /* 0x000fe40003f26270 */
[----:B------:R-:W-:Y:S02]  /*d160*/  FSEL R7, R135, -INF , !P5 ;  /* 0xff80000087077808 */ /* 0x000fe40006800000 */
[----:B------:R-:W-:Y:S01]  /*d170*/  IABS R135, R6 ;  /* 0x0000000600877213 */ /* 0x000fe20000000000 */
[----:B------:R-:W-:Y:S01]  /*d180*/  MUFU.TANH R19, R19 ;  /* 0x0000001300137308 */ /* 0x000fe20000002400 */
[----:B------:R-:W-:Y:S02]  /*d190*/  IABS R13, R4 ;  /* 0x00000004000d7213 */ /* 0x000fe40000000000 */
[C-C-:B------:R-:W-:Y:S02]  /*d1a0*/  IADD3 R4, PT, PT, R196.reuse, 0x27, -R164.reuse ;  /* 0x00000027c4047810 */ /* 0x140fe40007ffe8a4 */
[----:B------:R-:W-:Y:S02]  /*d1b0*/  I2FP.F32.S32 R135, R135 ;  /* 0x0000008700877245 */ /* 0x000fe40000201400 */
[----:B------:R-:W-:Y:S02]  /*d1c0*/  I2FP.F32.S32 R13, R13 ;  /* 0x0000000d000d7245 */ /* 0x000fe40000201400 */
[----:B------:R-:W-:Y:S01]  /*d1d0*/  IADD3 R6, PT, PT, R196, 0x28, -R164 ;  /* 0x00000028c4067810 */ /* 0x000fe20007ffe8a4 */
[----:B------:R-:W-:Y:S01]  /*d1e0*/  FFMA.FTZ R176, R135, -R216, R176 ;  /* 0x800000d887b07223 */ /* 0x000fe200000100b0 */
[----:B------:R-:W-:Y:S01]  /*d1f0*/  IABS R4, R4 ;  /* 0x0000000400047213 */ /* 0x000fe20000000000 */
[----:B------:R-:W-:Y:S01]  /*d200*/  FFMA.FTZ R162, R13, -R216, R162 ;  /* 0x800000d80da27223 */ /* 0x000fe200000100a2 */
[----:B------:R-:W-:Y:S01]  /*d210*/  FSEL R11, R11, -INF , !P0 ;  /* 0xff8000000b0b7808 */ /* 0x000fe20004000000 */
[C---:B------:R-:W-:Y:S01]  /*d220*/  VIADD R13, R171.reuse, 0x11 ;  /* 0x00000011ab0d7836 */ /* 0x040fe20000000000 */
[----:B------:R-:W-:Y:S02]  /*d230*/  ISETP.GT.AND P0, PT, R170, R15, PT ;  /* 0x0000000faa00720c */ /* 0x000fe40003f04270 */
[----:B------:R-:W-:Y:S02]  /*d240*/  I2FP.F32.S32 R4, R4 ;  /* 0x0000000400047245 */ /* 0x000fe40000201400 */
[----:B------:R-:W-:Y:S02]  /*d250*/  IABS R6, R6 ;  /* 0x0000000600067213 */ /* 0x000fe40000000000 */
[C---:B------:R-:W-:Y:S01]  /*d260*/  ISETP.GE.AND P5, PT, R171.reuse, R208, PT ;  /* 0x000000d0ab00720c */ /* 0x040fe20003fa6270 */
[----:B------:R-:W-:Y:S01]  /*d270*/  FFMA.FTZ R159, R4, -R216, R159 ;  /* 0x800000d8049f7223 */ /* 0x000fe2000001009f */
[----:B------:R-:W-:Y:S02]  /*d280*/  FSEL R176, R176, -INF , !P0 ;  /* 0xff800000b0b07808 */ /* 0x000fe40004000000 */
[----:B------:R-:W-:Y:S02]  /*d290*/  I2FP.F32.S32 R6, R6 ;  /* 0x0000000600067245 */ /* 0x000fe40000201400 */
[----:B------:R-:W-:Y:S02]  /*d2a0*/  FSEL R10, R10, -INF , !P5 ;  /* 0xff8000000a0a7808 */ /* 0x000fe40006800000 */
[----:B------:R-:W-:Y:S01]  /*d2b0*/  ISETP.GT.AND P0, PT, R170, R13, PT ;  /* 0x0000000daa00720c */ /* 0x000fe20003f04270 */
[----:B------:R-:W-:Y:S01]  /*d2c0*/  FFMA.FTZ R161, R6, -R216, R161 ;  /* 0x800000d806a17223 */ /* 0x000fe200000100a1 */
[----:B------:R-:W-:Y:S02]  /*d2d0*/  ISETP.GE.AND P5, PT, R171, R207, PT ;  /* 0x000000cfab00720c */ /* 0x000fe40003fa6270 */
[--C-:B------:R-:W-:Y:S02]  /*d2e0*/  IADD3 R4, PT, PT, R196, 0x20, -R164.reuse ;  /* 0x00000020c4047810 */ /* 0x100fe40007ffe8a4 */
[----:B------:R-:W-:Y:S02]  /*d2f0*/  FSEL R162, R162, -INF , !P0 ;  /* 0xff800000a2a27808 */ /* 0x000fe40004000000 */
[----:B------:R-:W-:Y:S02]  /*d300*/  FSEL R5, R5, -INF , !P5 ;  /* 0xff80000005057808 */ /* 0x000fe40006800000 */
[----:B------:R-:W-:Y:S02]  /*d310*/  ISETP.GT.AND P0, PT, R166, R15, PT ;  /* 0x0000000fa600720c */ /* 0x000fe40003f04270 */
[----:B------:R-:W-:Y:S02]  /*d320*/  FSEL R8, R8, -INF , !P4 ;  /* 0xff80000008087808 */ /* 0x000fe40006000000 */
[----:B------:R-:W-:Y:S02]  /*d330*/  IABS R4, R4 ;  /* 0x0000000400047213 */ /* 0x000fe40000000000 */
[C---:B------:R-:W-:Y:S02]  /*d340*/  ISETP.GE.AND P4, PT, R133.reuse, R208, PT ;  /* 0x000000d08500720c */ /* 0x040fe40003f86270 */
[----:B------:R-:W-:Y:S02]  /*d350*/  ISETP.GE.AND P5, PT, R133, R207, PT ;  /* 0x000000cf8500720c */ /* 0x000fe40003fa6270 */
[--C-:B------:R-:W-:Y:S02]  /*d360*/  IADD3 R133, PT, PT, R209, 0x20, -R164.reuse ;  /* 0x00000020d1857810 */ /* 0x100fe40007ffe8a4 */
[----:B------:R-:W-:Y:S02]  /*d370*/  FSEL R161, R161, -INF , !P0 ;  /* 0xff800000a1a17808 */ /* 0x000fe40004000000 */
[----:B------:R-:W-:Y:S02]  /*d380*/  I2FP.F32.S32 R4, R4 ;  /* 0x0000000400047245 */ /* 0x000fe40000201400 */
[----:B------:R-:W-:Y:S02]  /*d390*/  FSEL R14, R3, -INF , !P6 ;  /* 0xff800000030e7808 */ /* 0x000fe40007000000 */
[----:B------:R-:W-:Y:S01]  /*d3a0*/  ISETP.GT.AND P0, PT, R166, R13, PT ;  /* 0x0000000da600720c */ /* 0x000fe20003f04270 */
[----:B------:R-:W-:Y:S01]  /*d3b0*/  FFMA.FTZ R157, R4, -R216, R157 ;  /* 0x800000d8049d7223 */ /* 0x000fe2000001009d */
[----:B------:R-:W-:Y:S02]  /*d3c0*/  IABS R133, R133 ;  /* 0x0000008500857213 */ /* 0x000fe40000000000 */
[----:B------:R-:W-:Y:S02]  /*d3d0*/  IADD3 R3, PT, PT, R196, 0x1f, -R164 ;  /* 0x0000001fc4037810 */ /* 0x000fe40007ffe8a4 */
[----:B------:R-:W-:Y:S02]  /*d3e0*/  FSEL R159, R159, -INF , !P0 ;  /* 0xff8000009f9f7808 */ /* 0x000fe40004000000 */
[C---:B------:R-:W-:Y:S02]  /*d3f0*/  ISETP.GE.AND P6, PT, R15.reuse, R207, PT ;  /* 0x000000cf0f00720c */ /* 0x040fe40003fc6270 */
[----:B------:R-:W-:Y:S01]  /*d400*/  ISETP.GE.AND P0, PT, R15, R208, PT ;  /* 0x000000d00f00720c */ /* 0x000fe20003f06270 */
[C---:B------:R-:W-:Y:S01]  /*d410*/  VIADD R15, R171.reuse, 0x18 ;  /* 0x00000018ab0f7836 */ /* 0x040fe20000000000 */
[----:B------:R-:W-:Y:S02]  /*d420*/  I2FP.F32.S32 R133, R133 ;  /* 0x0000008500857245 */ /* 0x000fe40000201400 */
[----:B------:R-:W-:Y:S01]  /*d430*/  IABS R4, R3 ;  /* 0x0000000300047213 */ /* 0x000fe20000000000 */
[----:B------:R-:W-:Y:S01]  /*d440*/  VIADD R3, R171, 0x19 ;  /* 0x00000019ab037836 */ /* 0x000fe20000000000 */
[----:B------:R-:W-:Y:S01]  /*d450*/  FSEL R12, R12, -INF , !P4 ;  /* 0xff8000000c0c7808 */ /* 0x000fe20006000000 */
[----:B------:R-:W-:Y:S01]  /*d460*/  FFMA.FTZ R160, R133, -R216, R160 ;  /* 0x800000d885a07223 */ /* 0x000fe200000100a0 */
[----:B------:R-:W-:Y:S02]  /*d470*/  FSEL R9, R9, -INF , !P1 ;  /* 0xff80000009097808 */ /* 0x000fe40004800000 */
[----:B------:R-:W-:Y:S02]  /*d480*/  FSEL R7, R7, -INF , !P5 ;  /* 0xff80000007077808 */ /* 0x000fe40006800000 */
[----:B------:R-:W-:Y:S02]  /*d490*/  I2FP.F32.S32 R4, R4 ;  /* 0x0000000400047245 */ /* 0x000fe40000201400 */
[C---:B------:R-:W-:Y:S02]  /*d4a0*/  ISETP.GT.AND P4, PT, R170.reuse, R15, PT ;  /* 0x0000000faa00720c */ /* 0x040fe40003f84270 */
[----:B------:R-:W-:Y:S01]  /*d4b0*/  ISETP.GT.AND P1, PT, R170, R3, PT ;  /* 0x00000003aa00720c */ /* 0x000fe20003f24270 */
[----:B--2---:R-:W-:Y:S01]  /*d4c0*/  FFMA.FTZ R17, R4, -R216, R17 ;  /* 0x800000d804117223 */ /* 0x004fe20000010011 */
[----:B------:R-:W-:Y:S02]  /*d4d0*/  ISETP.GT.AND P5, PT, R166, R15, PT ;  /* 0x0000000fa600720c */ /* 0x000fe40003fa4270 */
[----:B------:R-:W-:Y:S02]  /*d4e0*/  FSEL R160, R160, -INF , !P4 ;  /* 0xff800000a0a07808 */ /* 0x000fe40006000000 */
[----:B------:R-:W-:Y:S02]  /*d4f0*/  FSEL R158, R158, -INF , !P1 ;  /* 0xff8000009e9e7808 */ /* 0x000fe40004800000 */
[----:B------:R-:W-:Y:S02]  /*d500*/  FSEL R157, R157, -INF , !P5 ;  /* 0xff8000009d9d7808 */ /* 0x000fe40006800000 */
[C---:B------:R-:W-:Y:S02]  /*d510*/  ISETP.GE.AND P4, PT, R13.reuse, R208, PT ;  /* 0x000000d00d00720c */ /* 0x040fe40003f86270 */
[----:B------:R-:W-:Y:S02]  /*d520*/  ISETP.GE.AND P1, PT, R13, R207, PT ;  /* 0x000000cf0d00720c */ /* 0x000fe40003f26270 */
[----:B------:R-:W-:Y:S01]  /*d530*/  ISETP.GT.AND P5, PT, R166, R3, PT ;  /* 0x00000003a600720c */ /* 0x000fe20003fa4270 */
[----:B------:R-:W1:Y:S01]  /*d540*/  MUFU.TANH R13, R20 ;  /* 0x00000014000d7308 */ /* 0x000e620000002400 */
[--C-:B------:R-:W-:Y:S02]  /*d550*/  IADD3 R6, PT, PT, R209, 0x17, -R164.reuse ;  /* 0x00000017d1067810 */ /* 0x100fe40007ffe8a4 */
[----:B------:R-:W-:Y:S01]  /*d560*/  FSEL R155, R17, -INF , !P5 ;  /* 0xff800000119b7808 */ /* 0x000fe20006800000 */
[----:B------:R-:W-:Y:S01]  /*d570*/  FMUL.FTZ R17, R22, UR7 ;  /* 0x0000000716117c20 */ /* 0x000fe20008410000 */
[----:B------:R-:W-:Y:S02]  /*d580*/  IADD3 R4, PT, PT, R209, 0x18, -R164 ;  /* 0x00000018d1047810 */ /* 0x000fe40007ffe8a4 */
[----:B------:R-:W-:Y:S02]  /*d590*/  IABS R6, R6 ;  /* 0x0000000600067213 */ /* 0x000fe40000000000 */
[----:B------:R-:W-:Y:S01]  /*d5a0*/  FSEL R176, R176, -INF , !P0 ;  /* 0xff800000b0b07808 */ /* 0x000fe20004000000 */
[----:B------:R-:W2:Y:S01]  /*d5b0*/  MUFU.TANH R17, R17 ;  /* 0x0000001100117308 */ /* 0x000ea20000002400 */
[----:B------:R-:W-:Y:S02]  /*d5c0*/  IABS R4, R4 ;  /* 0x0000000400047213 */ /* 0x000fe40000000000 */
[C---:B------:R-:W-:Y:S02]  /*d5d0*/  ISETP.GE.AND P5, PT, R15.reuse, R208, PT ;  /* 0x000000d00f00720c */ /* 0x040fe40003fa6270 */
[----:B------:R-:W-:Y:S01]  /*d5e0*/  ISETP.GE.AND P0, PT, R15, R207, PT ;  /* 0x000000cf0f00720c */ /* 0x000fe20003f06270 */
[----:B------:R-:W-:Y:S01]  /*d5f0*/  IMAD.MOV.U32 R15, RZ, RZ, R6 ;  /* 0x000000ffff0f7224 */ /* 0x000fe200078e0006 */
[----:B------:R-:W-:Y:S02]  /*d600*/  I2FP.F32.S32 R4, R4 ;  /* 0x0000000400047245 */ /* 0x000fe40000201400 */
[--C-:B------:R-:W-:Y:S02]  /*d610*/  IADD3 R6, PT, PT, R196, 0x18, -R164.reuse ;  /* 0x00000018c4067810 */ /* 0x100fe40007ffe8a4 */
[----:B------:R-:W-:Y:S01]  /*d620*/  I2FP.F32.S32 R15, R15 ;  /* 0x0000000f000f7245 */ /* 0x000fe20000201400 */
[----:B-1----:R-:W-:Y:S01]  /*d630*/  FFMA.FTZ R13, R4, -R216, R13 ;  /* 0x800000d8040d7223 */ /* 0x002fe2000001000d */
[----:B------:R-:W-:Y:S02]  /*d640*/  IABS R6, R6 ;  /* 0x0000000600067213 */ /* 0x000fe40000000000 */
[----:B------:R-:W-:Y:S01]  /*d650*/  IADD3 R4, PT, PT, R196, 0x17, -R164 ;  /* 0x00000017c4047810 */ /* 0x000fe20007ffe8a4 */
[----:B------:R-:W-:Y:S01]  /*d660*/  FFMA.FTZ R154, R15, -R216, R154 ;  /* 0x800000d80f9a7223 */ /* 0x000fe2000001009a */
[----:B------:R-:W-:Y:S01]  /*d670*/  VIADD R15, R171, 0x20 ;  /* 0x00000020ab0f7836 */ /* 0x000fe20000000000 */
[----:B------:R-:W-:Y:S02]  /*d680*/  I2FP.F32.S32 R6, R6 ;  /* 0x0000000600067245 */ /* 0x000fe40000201400 */
[----:B------:R-:W-:Y:S02]  /*d690*/  IABS R4, R4 ;  /* 0x0000000400047213 */ /* 0x000fe40000000000 */
[----:B------:R-:W-:Y:S01]  /*d6a0*/  FSEL R162, R162, -INF , !P4 ;  /* 0xff800000a2a27808 */ /* 0x000fe20006000000 */
[----:B--2---:R-:W-:Y:S01]  /*d6b0*/  FFMA.FTZ R153, R6, -R216, R17 ;  /* 0x800000d806997223 */ /* 0x004fe20000010011 */
[----:B------:R-:W-:Y:S02]  /*d6c0*/  FSEL R161, R161, -INF , !P6 ;  /* 0xff800000a1a17808 */ /* 0x000fe40007000000 */
[----:B------:R-:W-:Y:S02]  /*d6d0*/  FSEL R159, R159, -INF , !P1 ;  /* 0xff8000009f9f7808 */ /* 0x000fe40004800000 */
[C---:B------:R-:W-:Y:S02]  /*d6e0*/  ISETP.GE.AND P4, PT, R3.reuse, R208, PT ;  /* 0x000000d00300720c */ /* 0x040fe40003f86270 */
[----:B------:R-:W-:Y:S01]  /*d6f0*/  ISETP.GE.AND P6, PT, R3, R207, PT ;  /* 0x000000cf0300720c */ /* 0x000fe20003fc6270 */
[----:B------:R-:W-:Y:S01]  /*d700*/  VIADD R3, R171, 0x21 ;  /* 0x00000021ab037836 */ /* 0x000fe20000000000 */
[----:B------:R-:W-:Y:S02]  /*d710*/  ISETP.GT.AND P1, PT, R170, R15, PT ;  /* 0x0000000faa00720c */ /* 0x000fe40003f24270 */
[----:B------:R-:W-:Y:S02]  /*d720*/  I2FP.F32.S32 R4, R4 ;  /* 0x0000000400047245 */ /* 0x000fe40000201400 */
[--C-:B------:R-:W-:Y:S02]  /*d730*/  IADD3 R17, PT, PT, R209, 0x10, -R164.reuse ;  /* 0x00000010d1117810 */ /* 0x100fe40007ffe8a4 */
[----:B------:R-:W-:Y:S01]  /*d740*/  FSEL R156, R13, -INF , !P1 ;  /* 0xff8000000d9c7808 */ /* 0x000fe20004800000 */
[----:B------:R-:W-:Y:S01]  /*d750*/  FFMA.FTZ R149, R4, -R216, R149 ;  /* 0x800000d804957223 */ /* 0x000fe20000010095 */
[----:B------:R-:W-:Y:S02]  /*d760*/  ISETP.GT.AND P1, PT, R170, R3, PT ;  /* 0x00000003aa00720c */ /* 0x000fe40003f24270 */
[----:B------:R-:W-:Y:S02]  /*d770*/  IABS R17, R17 ;  /* 0x0000001100117213 */ /* 0x000fe40000000000 */
[--C-:B------:R-:W-:Y:S02]  /*d780*/  IADD3 R4, PT, PT, R196, 0x10, -R164.reuse ;  /* 0x00000010c4047810 */ /* 0x100fe40007ffe8a4 */
[----:B------:R-:W-:Y:S02]  /*d790*/  IADD3 R13, PT, PT, R209, 0xf, -R164 ;  /* 0x0000000fd10d7810 */ /* 0x000fe40007ffe8a4 */
[----:B------:R-:W-:Y:S02]  /*d7a0*/  FSEL R154, R154, -INF , !P1 ;  /* 0xff8000009a9a7808 */ /* 0x000fe40004800000 */
[----:B------:R-:W-:Y:S02]  /*d7b0*/  I2FP.F32.S32 R17, R17 ;  /* 0x0000001100117245 */ /* 0x000fe40000201400 */
[C---:B------:R-:W-:Y:S02]  /*d7c0*/  ISETP.GT.AND P1, PT, R166.reuse, R15, PT ;  /* 0x0000000fa600720c */ /* 0x040fe40003f24270 */
[----:B------:R-:W-:Y:S01]  /*d7d0*/  IABS R4, R4 ;  /* 0x0000000400047213 */ /* 0x000fe20000000000 */
[----:B------:R-:W-:Y:S01]  /*d7e0*/  FFMA.FTZ R152, R17, -R216, R152 ;  /* 0x800000d811987223 */ /* 0x000fe20000010098 */
[----:B------:R-:W-:Y:S01]  /*d7f0*/  IABS R13, R13 ;  /* 0x0000000d000d7213 */ /* 0x000fe20000000000 */
[----:B------:R-:W-:Y:S01]  /*d800*/  VIADD R17, R171, 0x28 ;  /* 0x00000028ab117836 */ /* 0x000fe20000000000 */
[----:B------:R-:W-:Y:S02]  /*d810*/  FSEL R153, R153, -INF , !P1 ;  /* 0xff80000099997808 */ /* 0x000fe40004800000 */
[----:B------:R-:W-:Y:S02]  /*d820*/  I2FP.F32.S32 R4, R4 ;  /* 0x0000000400047245 */ /* 0x000fe40000201400 */
[----:B------:R-:W-:Y:S02]  /*d830*/  ISETP.GT.AND P1, PT, R166, R3, PT ;  /* 0x00000003a600720c */ /* 0x000fe40003f24270 */
[----:B------:R-:W-:Y:S01]  /*d840*/  I2FP.F32.S32 R13, R13 ;  /* 0x0000000d000d7245 */ /* 0x000fe20000201400 */
[-C--:B------:R-:W-:Y:S01]  /*d850*/  FFMA.FTZ R151, R4, -R216.reuse, R151 ;  /* 0x800000d804977223 */ /* 0x080fe20000010097 */
[----:B------:R-:W-:Y:S02]  /*d860*/  FSEL R160, R160, -INF , !P5 ;  /* 0xff800000a0a07808 */ /* 0x000fe40006800000 */
[----:B------:R-:W-:Y:S01]  /*d870*/  FSEL R155, R155, -INF , !P6 ;  /* 0xff8000009b9b7808 */ /* 0x000fe20007000000 */
[----:B------:R-:W-:Y:S01]  /*d880*/  FFMA.FTZ R150, R13, -R216, R150 ;  /* 0x800000d80d967223 */ /* 0x000fe20000010096 */
[----:B------:R-:W-:Y:S01]  /*d890*/  FSEL R149, R149, -INF , !P1 ;  /* 0xff80000095957808 */ /* 0x000fe20004800000 */
[----:B------:R-:W-:Y:S01]  /*d8a0*/  VIADD R13, R171, 0x29 ;  /* 0x00000029ab0d7836 */ /* 0x000fe20000000000 */
[CC--:B------:R-:W-:Y:S02]  /*d8b0*/  ISETP.GE.AND P1, PT, R15.reuse, R208.reuse, PT ;  /* 0x000000d00f00720c */ /* 0x0c0fe40003f26270 */
[----:B------:R-:W-:Y:S01]  /*d8c0*/  ISETP.GE.AND P5, PT, R15, R207, PT ;  /* 0x000000cf0f00720c */ /* 0x000fe20003fa6270 */
[----:B------:R-:W-:Y:S01]  /*d8d0*/  FMUL.FTZ R15, R27, UR7 ;  /* 0x000000071b0f7c20 */ /* 0x000fe20008410000 */
[-C--:B------:R-:W-:Y:S02]  /*d8e0*/  ISETP.GT.AND P6, PT, R166, R17.reuse, PT ;  /* 0x00000011a600720c */ /* 0x080fe40003fc4270 */
[----:B------:R-:W-:Y:S02]  /*d8f0*/  FSEL R158, R158, -INF , !P4 ;  /* 0xff8000009e9e7808 */ /* 0x000fe40006000000 */
[----:B------:R-:W-:Y:S01]  /*d900*/  FSEL R156, R156, -INF , !P1 ;  /* 0xff8000009c9c7808 */ /* 0x000fe20004800000 */
[----:B------:R-:W-:Y:S01]  /*d910*/  MUFU.TANH R15, R15 ;  /* 0x0000000f000f7308 */ /* 0x000fe20000002400 */
[----:B------:R-:W-:Y:S02]  /*d920*/  FSEL R151, R151, -INF , !P6 ;  /* 0xff80000097977808 */ /* 0x000fe40007000000 */
[C---:B------:R-:W-:Y:S02]  /*d930*/  ISETP.GT.AND P4, PT, R170.reuse, R17, PT ;  /* 0x00000011aa00720c */ /* 0x040fe40003f84270 */
[CC--:B------:R-:W-:Y:S02]  /*d940*/  ISETP.GE.AND P6, PT, R17.reuse, R208.reuse, PT ;  /* 0x000000d01100720c */ /* 0x0c0fe40003fc6270 */
[----:B------:R-:W-:Y:S01]  /*d950*/  ISETP.GE.AND P1, PT, R17, R207, PT ;  /* 0x000000cf1100720c */ /* 0x000fe20003f26270 */
[----:B------:R-:W-:Y:S01]  /*d960*/  FMUL.FTZ R17, R29, UR7 ;  /* 0x000000071d117c20 */ /* 0x000fe20008410000 */
[----:B------:R-:W-:Y:S02]  /*d970*/  FSEL R157, R157, -INF , !P0 ;  /* 0xff8000009d9d7808 */ /* 0x000fe40004000000 */
[----:B------:R-:W-:Y:S02]  /*d980*/  ISETP.GT.AND P0, PT, R170, R13, PT ;  /* 0x0000000daa00720c */ /* 0x000fe40003f04270 */
[--C-:B------:R-:W-:Y:S01]  /*d990*/  IADD3 R6, PT, PT, R209, 0x8, -R164.reuse ;  /* 0x00000008d1067810 */ /* 0x100fe20007ffe8a4 */
[----:B------:R-:W1:Y:S01]  /*d9a0*/  MUFU.TANH R17, R17 ;  /* 0x0000001100117308 */ /* 0x000e620000002400 */
[----:B------:R-:W-:Y:S02]  /*d9b0*/  FSEL R152, R152, -INF , !P4 ;  /* 0xff80000098987808 */ /* 0x000fe40006000000 */
[----:B------:R-:W-:Y:S02]  /*d9c0*/  FSEL R150, R150, -INF , !P0 ;  /* 0xff80000096967808 */ /* 0x000fe40004000000 */
[C-C-:B------:R-:W-:Y:S02]  /*d9d0*/  IADD3 R4, PT, PT, R196.reuse, 0xf, -R164.reuse ;  /* 0x0000000fc4047810 */ /* 0x140fe40007ffe8a4 */
[C---:B------:R-:W-:Y:S02]  /*d9e0*/  ISETP.GE.AND P4, PT, R3.reuse, R208, PT ;  /* 0x000000d00300720c */ /* 0x040fe40003f86270 */
[----:B------:R-:W-:Y:S02]  /*d9f0*/  ISETP.GE.AND P0, PT, R3, R207, PT ;  /* 0x000000cf0300720c */ /* 0x000fe40003f06270 */
[----:B------:R-:W-:Y:S02]  /*da00*/  IABS R3, R6 ;  /* 0x0000000600037213 */ /* 0x000fe40000000000 */
[--C-:B------:R-:W-:Y:S02]  /*da10*/  IADD3 R6, PT, PT, R196, 0x8, -R164.reuse ;  /* 0x00000008c4067810 */ /* 0x100fe40007ffe8a4 */
[----:B------:R-:W-:Y:S02]  /*da20*/  IABS R4, R4 ;  /* 0x0000000400047213 */ /* 0x000fe40000000000 */
[----:B------:R-:W-:Y:S01]  /*da30*/  IABS R6, R6 ;  /* 0x0000000600067213 */ /* 0x000fe20000000000 */
[----:B-1----:R-:W-:Y:S01]  /*da40*/  FFMA.FTZ R17, R16, -R216, R17 ;  /* 0x800000d810117223 */ /* 0x002fe20000010011 */
[----:B------:R-:W-:Y:S01]  /*da50*/  I2FP.F32.S32 R3, R3 ;  /* 0x0000000300037245 */ /* 0x000fe20000201400 */
[----:B------:R-:W-:Y:S01]  /*da60*/  IMAD.IADD R16, R209, 0x1, -R164 ;  /* 0x00000001d1107824 */ /* 0x000fe200078e0aa4 */
[----:B------:R-:W-:Y:S02]  /*da70*/  I2FP.F32.S32 R4, R4 ;  /* 0x0000000400047245 */ /* 0x000fe40000201400 */
[----:B------:R-:W-:Y:S01]  /*da80*/  I2FP.F32.S32 R6, R6 ;  /* 0x0000000600067245 */ /* 0x000fe20000201400 */
[-C--:B------:R-:W-:Y:S01]  /*da90*/  FFMA.FTZ R148, R3, -R216.reuse, R148 ;  /* 0x800000d803947223 */ /* 0x080fe20000010094 */
[----:B------:R-:W-:Y:S02]  /*daa0*/  VIADD R3, R171, 0x31 ;  /* 0x00000031ab037836 */ /* 0x000fe40000000000 */
[-C--:B------:R-:W-:Y:S01]  /*dab0*/  FFMA.FTZ R147, R4, -R216.reuse, R15 ;  /* 0x800000d804937223 */ /* 0x080fe2000001000f */
[--C-:B------:R-:W-:Y:S01]  /*dac0*/  IADD3 R4, PT, PT, R196, 0x7, -R164.reuse ;  /* 0x00000007c4047810 */ /* 0x100fe20007ffe8a4 */
[----:B------:R-:W-:Y:S01]  /*dad0*/  FFMA.FTZ R21, R6, -R216, R21 ;  /* 0x800000d806157223 */ /* 0x000fe20000010015 */
[--C-:B------:R-:W-:Y:S01]  /*dae0*/  IADD3 R6, PT, PT, R209, -0x1, -R164.reuse ;  /* 0xffffffffd1067810 */ /* 0x100fe20007ffe8a4 */
[----:B------:R-:W-:Y:S01]  /*daf0*/  VIADD R15, R171, 0x30 ;  /* 0x00000030ab0f7836 */ /* 0x000fe20000000000 */
[----:B------:R-:W-:Y:S01]  /*db00*/  FSEL R153, R153, -INF , !P5 ;  /* 0xff80000099997808 */ /* 0x000fe20006800000 */
[----:B------:R-:W-:Y:S01]  /*db10*/  VIADD R171, R171, 0x39 ;  /* 0x00000039abab7836 */ /* 0x000fe20000000000 */
[----:B------:R-:W-:Y:S02]  /*db20*/  IABS R4, R4 ;  /* 0x0000000400047213 */ /* 0x000fe40000000000 */
[----:B------:R-:W-:Y:S02]  /*db30*/  ISETP.GT.AND P5, PT, R170, R3, PT ;  /* 0x00000003aa00720c */ /* 0x000fe40003fa4270 */
[----:B------:R-:W-:Y:S02]  /*db40*/  FSEL R154, R154, -INF , !P4 ;  /* 0xff8000009a9a7808 */ /* 0x000fe40006000000 */
[----:B------:R-:W-:Y:S02]  /*db50*/  ISETP.GT.AND P4, PT, R166, R13, PT ;  /* 0x0000000da600720c */ /* 0x000fe40003f84270 */
[----:B------:R-:W-:Y:S02]  /*db60*/  IABS R6, R6 ;  /* 0x0000000600067213 */ /* 0x000fe40000000000 */
[----:B------:R-:W-:Y:S02]  /*db70*/  FSEL R152, R152, -INF , !P6 ;  /* 0xff80000098987808 */ /* 0x000fe40007000000 */
[----:B------:R-:W-:Y:S02]  /*db80*/  I2FP.F32.S32 R4, R4 ;  /* 0x0000000400047245 */ /* 0x000fe40000201400 */
[----:B------:R-:W-:Y:S02]  /*db90*/  FSEL R17, R17, -INF , !P5 ;  /* 0xff80000011117808 */ /* 0x000fe40006800000 */
[-C--:B------:R-:W-:Y:S01]  /*dba0*/  ISETP.GT.AND P6, PT, R166, R15.reuse, PT ;  /* 0x0000000fa600720c */ /* 0x080fe20003fc4270 */
[----:B------:R-:W-:Y:S01]  /*dbb0*/  FFMA.FTZ R23, R4, -R216, R23 ;  /* 0x800000d804177223 */ /* 0x000fe20000010017 */
[----:B------:R-:W-:Y:S01]  /*dbc0*/  ISETP.GE.AND P5, PT, R13, R208, PT ;  /* 0x000000d00d00720c */ /* 0x000fe20003fa6270 */
[----:B------:R-:W-:Y:S01]  /*dbd0*/  IMAD.IADD R4, R196, 0x1, -R164 ;  /* 0x00000001c4047824 */ /* 0x000fe200078e0aa4 */
[----:B------:R-:W-:Y:S02]  /*dbe0*/  FSEL R147, R147, -INF , !P4 ;  /* 0xff80000093937808 */ /* 0x000fe40006000000 */
[----:B------:R-:W-:Y:S02]  /*dbf0*/  I2FP.F32.S32 R6, R6 ;  /* 0x0000000600067245 */ /* 0x000fe40000201400 */
[----:B------:R-:W-:Y:S02]  /*dc00*/  ISETP.GT.AND P4, PT, R170, R15, PT ;  /* 0x0000000faa00720c */ /* 0x000fe40003f84270 */
[----:B------:R-:W-:Y:S01]  /*dc10*/  FSEL R21, R21, -INF , !P6 ;  /* 0xff80000015157808 */ /* 0x000fe20007000000 */
[----:B------:R-:W-:Y:S01]  /*dc20*/  FFMA.FTZ R25, R6, -R216, R25 ;  /* 0x800000d806197223 */ /* 0x000fe20000010019 */
[----:B------:R-:W-:Y:S02]  /*dc30*/  FSEL R150, R150, -INF , !P5 ;  /* 0xff80000096967808 */ /* 0x000fe40006800000 */
[----:B------:R-:W-:Y:S01]  /*dc40*/  ISETP.GE.AND P6, PT, R13, R207, PT ;  /* 0x000000cf0d00720c */ /* 0x000fe20003fc6270 */
[----:B------:R-:W-:Y:S01]  /*dc50*/  FMUL.FTZ R13, R34, UR7 ;  /* 0x00000007220d7c20 */ /* 0x000fe20008410000 */
[----:B------:R-:W-:Y:S02]  /*dc60*/  ISETP.GT.AND P5, PT, R166, R3, PT ;  /* 0x00000003a600720c */ /* 0x000fe40003fa4270 */
[----:B------:R-:W-:Y:S02]  /*dc70*/  FSEL R148, R148, -INF , !P4 ;  /* 0xff80000094947808 */ /* 0x000fe40006000000 */
[----:B------:R-:W-:Y:S01]  /*dc80*/  IABS R16, R16 ;  /* 0x0000001000107213 */ /* 0x000fe20000000000 */
[----:B------:R-:W1:Y:S01]  /*dc90*/  MUFU.TANH R13, R13 ;  /* 0x0000000d000d7308 */ /* 0x000e620000002400 */
[----:B------:R-:W-:Y:S02]  /*dca0*/  ISETP.GT.AND P4, PT, R170, R171, PT ;  /* 0x000000abaa00720c */ /* 0x000fe40003f84270 */
[----:B------:R-:W-:Y:S02]  /*dcb0*/  FSEL R23, R23, -INF , !P5 ;  /* 0xff80000017177808 */ /* 0x000fe40006800000 */
[----:B------:R-:W-:Y:S02]  /*dcc0*/  IABS R4, R4 ;  /* 0x0000000400047213 */ /* 0x000fe40000000000 */
[----:B------:R-:W-:Y:S02]  /*dcd0*/  ISETP.GE.AND P5, PT, R15, R208, PT ;  /* 0x000000d00f00720c */ /* 0x000fe40003fa6270 */
[----:B------:R-:W-:Y:S02]  /*dce0*/  I2FP.F32.S32 R16, R16 ;  /* 0x0000001000107245 */ /* 0x000fe40000201400 */
[----:B------:R-:W-:Y:S02]  /*dcf0*/  FSEL R25, R25, -INF , !P4 ;  /* 0xff80000019197808 */ /* 0x000fe40006000000 */
[----:B------:R-:W-:Y:S01]  /*dd00*/  ISETP.GE.AND P4, PT, R15, R207, PT ;  /* 0x000000cf0f00720c */ /* 0x000fe20003f86270 */
[----:B------:R-:W-:Y:S01]  /*dd10*/  FFMA.FTZ R19, R16, -R216, R19 ;  /* 0x800000d810137223 */ /* 0x000fe20000010013 */
[----:B------:R-:W-:Y:S02]  /*dd20*/  FMNMX3.FTZ R15, R0, R10, R8, !PT ;  /* 0x0000000a000f7276 */ /* 0x000fe40007810008 */
[----:B------:R-:W-:Y:S02]  /*dd30*/  I2FP.F32.S32 R6, R4 ;  /* 0x0000000400067245 */ /* 0x000fe40000201400 */
[----:B------:R-:W-:Y:S02]  /*dd40*/  FSEL R148, R148, -INF , !P5 ;  /* 0xff80000094947808 */ /* 0x000fe40006800000 */
[----:B------:R-:W-:Y:S01]  /*dd50*/  FMNMX3.FTZ R4, R2, R5, R11, !PT ;  /* 0x0000000502047276 */ /* 0x000fe2000781000b */
[----:B-1----:R-:W-:Y:S01]  /*dd60*/  FFMA.FTZ R6, R6, -R216, R13 ;  /* 0x800000d806067223 */ /* 0x002fe2000001000d */
[----:B------:R-:W-:Y:S02]  /*dd70*/  FSEL R149, R149, -INF , !P0 ;  /* 0xff80000095957808 */ /* 0x000fe40004000000 */
[----:B------:R-:W-:Y:S02]  /*dd80*/  ISETP.GE.AND P5, PT, R3, R208, PT ;  /* 0x000000d00300720c */ /* 0x000fe40003fa6270 */
[----:B------:R-:W-:Y:S02]  /*dd90*/  ISETP.GT.AND P0, PT, R170, R165, PT ;  /* 0x000000a5aa00720c */ /* 0x000fe40003f04270 */
[----:B------:R-:W-:Y:S02]  /*dda0*/  IADD3 R164, PT, PT, R196, -0x1, -R164 ;  /* 0xffffffffc4a47810 */ /* 0x000fe40007ffe8a4 */
[----:B------:R-:W-:Y:S02]  /*ddb0*/  FMNMX3.FTZ R15, R15, R14, R12, !PT ;  /* 0x0000000e0f0f7276 */ /* 0x000fe4000781000c */
[----:B------:R-:W-:Y:S02]  /*ddc0*/  FMNMX3.FTZ R16, R4, R9, R7, !PT ;  /* 0x0000000904107276 */ /* 0x000fe40007810007 */
[----:B------:R-:W-:Y:S02]  /*ddd0*/  FSEL R146, R17, -INF , !P5 ;  /* 0xff80000011927808 */ /* 0x000fe40006800000 */
        /* <DEDUP_REMOVED lines=9> */
[----:B------:R-:W-:Y:S01]  /*de70*/  FFMA.FTZ R35, R164, -R216, R35 ;  /* 0x800000d8a4237223 */ /* 0x000fe20000010023 */
        /* <DEDUP_REMOVED lines=21> */
[----:B------:R-:W-:Y:S02]  /*dfd0*/  FMNMX3.FTZ R4, R15, R142, R140, !PT ;  /* 0x0000008e0f047276 */ /* 0x000fe4000781008c */
[----:B------:R-:W-:Y:S02]  /*dfe0*/  FMNMX3.FTZ R6, R3, R134, R133, !PT ;  /* 0x0000008603067276 */ /* 0x000fe40007810085 */
[----:B------:R-:W-:Y:S01]  /*dff0*/  LEA R165, R189, UR5, 0x1 ;  /* 0x00000005bda57c11 */ /* 0x000fe2000f8e08ff */
[----:B------:R-:W1:Y:S08]  /*e000*/  SHFL.BFLY PT, R13, R4, 0x2, 0x1f ;  /* 0x0c401f00040d7f89 */ /* 0x000e7000000e0000 */
[----:B------:R-:W2:Y:S01]  /*e010*/  SHFL.BFLY PT, R3, R6, 0x2, 0x1f ;  /* 0x0c401f0006037f89 */ /* 0x000ea200000e0000 */
[----:B------:R-:W-:Y:S02]  /*e020*/  IMAD.IADD R164, R180, 0x1, R165 ;  /* 0x00000001b4a47824 */ /* 0x000fe400078e02a5 */
[----:B------:R-:W-:Y:S05]  /*e030*/  VIADD R135, R165, 0xc040 ;  /* 0x0000c040a5877836 */ /* 0x000fea0000000000 */
[----:B------:R-:W-:Y:S01]  /*e040*/  LDSM.16.MT88.4 R20, [R164+0xc000] ;  /* 0x00c00000a414783b */ /* 0x000fe20000004200 */
        /* <DEDUP_REMOVED lines=31> */
[----:B------:R-:W-:Y:S01]  /*e240*/  FFMA.FTZ R189, R158, UR4, -R145 ;  /* 0x000000049ebd7c23 */ /* 0x000fe20008010891 */
        /* <DEDUP_REMOVED lines=31> */
[----:B------:R-:W-:Y:S01]  /*e440*/  FFMA.FTZ R145, R140, UR4, -R145 ;  /* 0x000000048c917c23 */ /* 0x000fe20008010891 */
[C---:B------:R-:W-:Y:S03]  /*e450*/  ISETP.GT.AND P0, PT, R217.reuse, R214, PT ;  /* 0x000000d6d900720c */ /* 0x040fe60003f04270 */
[----:B------:R-:W2:Y:S01]  /*e460*/  MUFU.EX2 R169, R169 ;  /* 0x000000a900a97308 */ /* 0x000ea20000000800 */
[----:B----4-:R-:W-:Y:S01]  /*e470*/  F2FP.BF16.F32.PACK_AB R138, R170, R171 ;  /* 0x000000abaa8a723e */ /* 0x010fe200000010ff */
[----:B------:R-:W-:Y:S01]  /*e480*/  LDSM.16.MT88.4 R140, [R166+0x1800] ;  /* 0x00180000a68c783b */ /* 0x000fe20000004200 */
[----:B------:R-:W-:Y:S07]  /*e490*/  VIADD R217, R217, 0xffffffff ;  /* 0xffffffffd9d97836 */ /* 0x000fee0000000000 */
        /* <DEDUP_REMOVED lines=151> */
[----:B------:R-:W-:Y:S01]  /*ee10*/  FFMA.FTZ R177, R0, R219, R177 ;  /* 0x000000db00b17223 */ /* 0x000fe200000100b1 */
[----:B------:R-:W-:Y:S01]  /*ee20*/  FADD.FTZ R174, R174, R173 ;  /* 0x000000adaeae7221 */ /* 0x000fe20000010000 */
[----:B------:R-:W-:Y:S02]  /*ee30*/  IMAD.MOV.U32 R2, RZ, RZ, R3 ;  /* 0x000000ffff027224 */ /* 0x000fe400078e0003 */
[----:B------:R-:W-:Y:S01]  /*ee40*/  FADD.FTZ R177, R169, R177 ;  /* 0x000000b1a9b17221 */ /* 0x000fe20000010000 */
[C---:B-1----:R-:W-:Y:S04]  /*ee50*/  HMMA.16816.F32.BF16 R68, R136.reuse, R104, R68 ;  /* 0x000000688844723c */ /* 0x042fe80000041844 */
[----:B------:R-:W-:Y:S01]  /*ee60*/  MUFU.EX2 R227, R227 ;  /* 0x000000e300e37308 */ /* 0x000fe20000000800 */
[----:B------:R-:W-:Y:S04]  /*ee70*/  FADD.FTZ R172, R172, R177 ;  /* 0x000000b1acac7221 */ /* 0x000fe80000010000 */
[----:B------:R-:W-:Y:S01]  /*ee80*/  FADD.FTZ R175, R175, R172 ;  /* 0x000000acafaf7221 */ /* 0x000fe20000010000 */
[C---:B------:R-:W-:Y:S01]  /*ee90*/  HMMA.16816.F32.BF16 R72, R136.reuse, R106, R72 ;  /* 0x0000006a8848723c */ /* 0x040fe20000041848 */
[----:B------:R-:W1:Y:S03]  /*eea0*/  LDSM.16.MT88.4 R104, [R166+0x4000] ;  /* 0x00400000a668783b */ /* 0x000e660000004200 */
[----:B------:R-:W5:Y:S04]  /*eeb0*/  MUFU.EX2 R228, R228 ;  /* 0x000000e400e47308 */ /* 0x000f680000000800 */
[C---:B---3--:R-:W-:Y:S06]  /*eec0*/  HMMA.16816.F32.BF16 R76, R136.reuse, R100, R76 ;  /* 0x00000064884c723c */ /* 0x048fec000004184c */
[----:B------:R-:W-:Y:S01]  /*eed0*/  MUFU.EX2 R229, R229 ;  /* 0x000000e500e57308 */ /* 0x000fe20000000800 */
[----:B------:R-:W-:Y:S02]  /*eee0*/  F2FP.BF16.F32.PACK_AB R100, R179, R176 ;  /* 0x000000b0b364723e */ /* 0x000fe400000010ff */
[----:B------:R-:W-:Y:S01]  /*eef0*/  F2FP.BF16.F32.PACK_AB R101, R191, R190 ;  /* 0x000000bebf65723e */ /* 0x000fe200000010ff */
[----:B------:R-:W-:Y:S01]  /*ef00*/  FADD.FTZ R190, R190, R175 ;  /* 0x000000afbebe7221 */ /* 0x000fe20000010000 */
[C---:B------:R-:W-:Y:S05]  /*ef10*/  HMMA.16816.F32.BF16 R80, R136.reuse, R102, R80 ;  /* 0x000000668850723c */ /* 0x040fea0000041850 */
[----:B------:R-:W-:Y:S01]  /*ef20*/  MUFU.EX2 R231, R231 ;  /* 0x000000e700e77308 */ /* 0x000fe20000000800 */
[----:B------:R-:W-:Y:S01]  /*ef30*/  F2FP.BF16.F32.PACK_AB R102, R189, R178 ;  /* 0x000000b2bd66723e */ /* 0x000fe200000010ff */
[----:B------:R-:W-:Y:S01]  /*ef40*/  FADD.FTZ R191, R191, R190 ;  /* 0x000000bebfbf7221 */ /* 0x000fe20000010000 */
[C---:B--2---:R-:W-:Y:S01]  /*ef50*/  F2FP.BF16.F32.PACK_AB R103, R193.reuse, R192 ;  /* 0x000000c0c167723e */ /* 0x044fe200000010ff */
[C---:B----4-:R-:W-:Y:S06]  /*ef60*/  HMMA.16816.F32.BF16 R84, R136.reuse, R108, R84 ;  /* 0x0000006c8854723c */ /* 0x050fec0000041854 */
[----:B------:R-:W2:Y:S01]  /*ef70*/  MUFU.EX2 R232, R232 ;  /* 0x000000e800e87308 */ /* 0x000ea20000000800 */
[----:B------:R-:W-:Y:S04]  /*ef80*/  FADD.FTZ R192, R192, R191 ;  /* 0x000000bfc0c07221 */ /* 0x000fe80000010000 */
[----:B------:R-:W-:Y:S01]  /*ef90*/  FADD.FTZ R192, R193, R192 ;  /* 0x000000c0c1c07221 */ /* 0x000fe20000010000 */
[C---:B------:R-:W-:Y:S01]  /*efa0*/  HMMA.16816.F32.BF16 R88, R136.reuse, R110, R88 ;  /* 0x0000006e8858723c */ /* 0x040fe20000041858 */
[----:B------:R-:W3:Y:S03]  /*efb0*/  LDSM.16.MT88.4 R108, [R135+0x800] ;  /* 0x00080000876c783b */ /* 0x000ee60000004200 */
[----:B------:R-:W-:Y:S04]  /*efc0*/  MUFU.EX2 R134, R134 ;  /* 0x0000008600867308 */ /* 0x000fe80000000800 */
[C---:B-1----:R-:W-:Y:S06]  /*efd0*/  HMMA.16816.F32.BF16 R92, R136.reuse, R104, R92 ;  /* 0x00000068885c723c */ /* 0x042fec000004185c */
[----:B------:R-:W1:Y:S02]  /*efe0*/  MUFU.EX2 R133, R133 ;  /* 0x0000008500857308 */ /* 0x000e640000000800 */
[----:B------:R-:W-:Y:S01]  /*eff0*/  HMMA.16816.F32.BF16 R96, R136, R106, R96 ;  /* 0x0000006a8860723c */ /* 0x000fe20000041860 */
[----:B------:R-:W4:Y:S07]  /*f000*/  LDSM.16.MT88.4 R104, [R135+0x2800] ;  /* 0x002800008768783b */ /* 0x000f2e0000004200 */
[C---:B------:R-:W-:Y:S01]  /*f010*/  HMMA.16816.F32.BF16 R4, R100.reuse, R112, R4 ;  /* 0x000000706404723c */ /* 0x040fe20000041804 */
[----:B------:R-:W5:Y:S07]  /*f020*/  LDSM.16.MT88.4 R136, [R166+0x2800] ;  /* 0x00280000a688783b */ /* 0x000f6e0000004200 */
        /* <DEDUP_REMOVED lines=29> */
[C---:B----4-:R-:W-:Y:S08]  /*f200*/  HMMA.16816.F32.BF16 R84, R100.reuse, R104, R84 ;  /* 0x000000686454723c */ /* 0x050ff00000041854 */
[C---:B------:R-:W-:Y:S01]  /*f210*/  HMMA.16816.F32.BF16 R88, R100.reuse, R106, R88 ;  /* 0x0000006a6458723c */ /* 0x040fe20000041858 */
[----:B------:R-:W3:Y:S07]  /*f220*/  LDSM.16.MT88.4 R104, [R166+0x1000] ;  /* 0x00100000a668783b */ /* 0x000eee0000004200 */
[C---:B------:R-:W-:Y:S08]  /*f230*/  HMMA.16816.F32.BF16 R92, R100.reuse, R116, R92 ;  /* 0x00000074645c723c */ /* 0x040ff0000004185c */
[----:B------:R-:W-:Y:S01]  /*f240*/  HMMA.16816.F32.BF16 R96, R100, R118, R96 ;  /* 0x000000766460723c */ /* 0x000fe20000041860 */
[----:B------:R-:W4:Y:S02]  /*f250*/  LDSM.16.MT88.4 R116, [R164+0xf000] ;  /* 0x00f00000a474783b */ /* 0x000f240000004200 */
[----:B------:R-:W-:Y:S02]  /*f260*/  F2FP.BF16.F32.PACK_AB R100, R195, R194 ;  /* 0x000000c2c364723e */ /* 0x000fe400000010ff */
[----:B------:R-:W-:Y:S02]  /*f270*/  F2FP.BF16.F32.PACK_AB R102, R222, R197 ;  /* 0x000000c5de66723e */ /* 0x000fe400000010ff */
[----:B------:R-:W-:Y:S01]  /*f280*/  F2FP.BF16.F32.PACK_AB R101, R224, R223 ;  /* 0x000000dfe065723e */ /* 0x000fe200000010ff */
[----:B------:R-:W-:Y:S01]  /*f290*/  FADD.FTZ R223, R223, R192 ;  /* 0x000000c0dfdf7221 */ /* 0x000fe20000010000 */
[----:B------:R-:W-:Y:S03]  /*f2a0*/  F2FP.BF16.F32.PACK_AB R103, R226, R225 ;  /* 0x000000e1e267723e */ /* 0x000fe600000010ff */
[----:B------:R-:W-:Y:S04]  /*f2b0*/  FADD.FTZ R224, R224, R223 ;  /* 0x000000dfe0e07221 */ /* 0x000fe80000010000 */
[C---:B--2---:R-:W-:Y:S03]  /*f2c0*/  HMMA.16816.F32.BF16 R4, R100.reuse, R108, R4 ;  /* 0x0000006c6404723c */ /* 0x044fe60000041804 */
[----:B------:R-:W-:Y:S04]  /*f2d0*/  FADD.FTZ R225, R225, R224 ;  /* 0x000000e0e1e17221 */ /* 0x000fe80000010000 */
[----:B------:R-:W-:Y:S01]  /*f2e0*/  FADD.FTZ R226, R226, R225 ;  /* 0x000000e1e2e27221 */ /* 0x000fe20000010000 */
        /* <DEDUP_REMOVED lines=25> */
[C---:B-1----:R-:W-:Y:S03]  /*f480*/  F2FP.BF16.F32.PACK_AB R139, R133.reuse, R134 ;  /* 0x00000086858b723e */ /* 0x042fe600000010ff */
[C---:B--2---:R-:W-:Y:S03]  /*f490*/  HMMA.16816.F32.BF16 R68, R100.reuse, R108, R68 ;  /* 0x0000006c6444723c */ /* 0x044fe60000041844 */
[----:B------:R-:W-:Y:S04]  /*f4a0*/  FADD.FTZ R134, R134, R231 ;  /* 0x000000e786867221 */ /* 0x000fe80000010000 */
[----:B------:R-:W-:Y:S01]  /*f4b0*/  FADD.FTZ R219, R133, R134 ;  /* 0x0000008685db7221 */ /* 0x000fe20000010000 */
        /* <DEDUP_REMOVED lines=16> */
[----:B------:R-:W-:Y:S04]  /*f5c0*/  FADD.FTZ R17, R171, R174 ;  /* 0x000000aeab117221 */ /* 0x000fe80000010000 */
[----:B------:R-:W-:Y:S01]  /*f5d0*/  FADD.FTZ R17, R170, R17 ;  /* 0x00000011aa117221 */ /* 0x000fe20000010000 */
        /* <DEDUP_REMOVED lines=10> */
[----:B------:R-:W-:Y:S01]  /*f680*/  FADD.FTZ R197, R197, R0 ;  /* 0x00000000c5c57221 */ /* 0x000fe20000010000 */
[----:B------:R-:W-:Y:S03]  /*f690*/  IMAD.MOV.U32 R0, RZ, RZ, R132 ;  /* 0x000000ffff007224 */ /* 0x000fe600078e0084 */
[----:B------:R-:W-:Y:S01]  /*f6a0*/  FADD.FTZ R222, R222, R197 ;  /* 0x000000c5dede7221 */ /* 0x000fe20000010000 */
[C---:B------:R-:W-:Y:S03]  /*f6b0*/  HMMA.16816.F32.BF16 R36, R136.reuse, R144, R36 ;  /* 0x000000908824723c */ /* 0x040fe60000041824 */
[----:B------:R-:W-:Y:S04]  /*f6c0*/  FADD.FTZ R227, R227, R222 ;  /* 0x000000dee3e37221 */ /* 0x000fe80000010000 */
[----:B------:R-:W-:Y:S01]  /*f6d0*/  FADD.FTZ R228, R228, R227 ;  /* 0x000000e3e4e47221 */ /* 0x000fe20000010000 */
[C---:B------:R-:W-:Y:S03]  /*f6e0*/  HMMA.16816.F32.BF16 R40, R136.reuse, R146, R40 ;  /* 0x000000928828723c */ /* 0x040fe60000041828 */
[----:B------:R-:W-:Y:S04]  /*f6f0*/  FADD.FTZ R221, R229, R228 ;  /* 0x000000e4e5dd7221 */ /* 0x000fe80000010000 */
[----:B------:R-:W-:Y:S01]  /*f700*/  FADD.FTZ R221, R230, R221 ;  /* 0x000000dde6dd7221 */ /* 0x000fe20000010000 */
        /* <DEDUP_REMOVED lines=16> */
.L_x_1788:
[----:B------:R-:W1:Y:S01]  /*f810*/  SHFL.BFLY PT, R8, R221, 0x2, 0x1f ;  /* 0x0c401f00dd087f89 */ /* 0x000e6200000e0000 */
[C---:B------:R-:W-:Y:S01]  /*f820*/  SHF.L.U32 R4, R186.reuse, 0x4, RZ ;  /* 0x00000004ba047819 */ /* 0x040fe200000006ff */
[----:B------:R-:W2:Y:S01]  /*f830*/  LDC R14, c[0x0][0x434] ;  /* 0x00010d00ff0e7b82 */ /* 0x000ea20000000800 */
[----:B------:R-:W-:Y:S01]  /*f840*/  LOP3.LUT P3, RZ, R186, 0x10, RZ, 0xc0, !PT ;  /* 0x00000010baff7812 */ /* 0x000fe2000786c0ff */
[----:B------:R-:W3:Y:S01]  /*f850*/  SHFL.BFLY PT, R0, R219, 0x2, 0x1f ;  /* 0x0c401f00db007f89 */ /* 0x000ee200000e0000 */
[----:B------:R-:W-:Y:S02]  /*f860*/  LOP3.LUT R4, R4, 0x1c0, RZ, 0xc0, !PT ;  /* 0x000001c004047812 */ /* 0x000fe400078ec0ff */
[----:B------:R-:W-:Y:S01]  /*f870*/  LOP3.LUT P4, RZ, R186, 0x8, RZ, 0xc0, !PT ;  /* 0x00000008baff7812 */ /* 0x000fe2000788c0ff */
[----:B------:R-:W4:Y:S01]  /*f880*/  S2R R12, SR_CTAID.X ;  /* 0x00000000000c7919 */ /* 0x000f220000002500 */
[----:B------:R-:W-:Y:S01]  /*f890*/  LOP3.LUT R4, R4, 0x38, R167, 0xf8, !PT ;  /* 0x0000003804047812 */ /* 0x000fe200078ef8a7 */
[----:B------:R-:W2:Y:S01]  /*f8a0*/  LDC R16, c[0x0][0x434] ;  /* 0x00010d00ff107b82 */ /* 0x000ea20000000800 */
[----:B------:R-:W-:Y:S01]  /*f8b0*/  SEL R184, R184, 0xffffffe0, !P4 ;  /* 0xffffffe0b8b87807 */ /* 0x000fe20006000000 */
[----:B------:R-:W2:Y:S01]  /*f8c0*/  S2R R21, SR_CTAID.Z ;  /* 0x0000000000157919 */ /* 0x000ea20000002700 */
[----:B------:R-:W-:-:S05]  /*f8d0*/  LOP3.LUT R4, R4, R168, R187, 0xfe, !PT ;  /* 0x000000a804047212 */ /* 0x000fca00078efebb */
[----:B------:R-:W2:Y:S01]  /*f8e0*/  LDC.U8 R20, c[0x0][0x548] ;  /* 0x00015200ff147b82 */ /* 0x000ea20000000000 */
[----:B-1----:R-:W-:Y:S01]  /*f8f0*/  FADD.FTZ R8, R8, R221 ;  /* 0x000000dd08087221 */ /* 0x002fe20000010000 */
[----:B---3--:R-:W-:-:S04]  /*f900*/  FADD.FTZ R7, R0, R219 ;  /* 0x000000db00077221 */ /* 0x008fc80000010000 */
[----:B------:R-:W1:Y:S04]  /*f910*/  SHFL.BFLY PT, R5, R8, 0x1, 0x1f ;  /* 0x0c201f0008057f89 */ /* 0x000e6800000e0000 */
[----:B------:R-:W3:Y:S01]  /*f920*/  SHFL.BFLY PT, R0, R7, 0x1, 0x1f ;  /* 0x0c201f0007007f89 */ /* 0x000ee200000e0000 */
[----:B-1----:R-:W-:Y:S01]  /*f930*/  FADD.FTZ R2, R8, R5 ;  /* 0x0000000508027221 */ /* 0x002fe20000010000 */
[----:B---3--:R-:W-:-:S03]  /*f940*/  FADD.FTZ R0, R7, R0 ;  /* 0x0000000007007221 */ /* 0x008fc60000010000 */
[----:B------:R-:W1:Y:S01]  /*f950*/  MUFU.RCP R6, R2 ;  /* 0x0000000200067308 */ /* 0x000e620000001000 */
[----:B------:R-:W-:Y:S02]  /*f960*/  FSETP.NE.FTZ.AND P1, PT, R2, RZ, PT ;  /* 0x000000ff0200720b */ /* 0x000fe40003f35000 */
[----:B------:R-:W-:Y:S02]  /*f970*/  LEA R7, R4, UR5, 0x1 ;  /* 0x0000000504077c11 */ /* 0x000fe4000f8e08ff */
[----:B------:R-:W-:Y:S01]  /*f980*/  FSETP.NE.FTZ.AND P0, PT, R0, RZ, PT ;  /* 0x000000ff0000720b */ /* 0x000fe20003f15000 */
[----:B------:R-:W3:Y:S01]  /*f990*/  LDC.U8 R4, c[0x0][0x549] ;  /* 0x00015240ff047b82 */ /* 0x000ee20000000000 */
[C---:B------:R-:W-:Y:S01]  /*f9a0*/  IADD3 R11, PT, PT, R7.reuse, 0x40, RZ ;  /* 0x00000040070b7810 */ /* 0x040fe20007ffe0ff */
[----:B------:R-:W5:Y:S01]  /*f9b0*/  MUFU.RCP R5, R0 ;  /* 0x0000000000057308 */ /* 0x000f620000001000 */
[C---:B------:R-:W-:Y:S02]  /*f9c0*/  IADD3 R9, PT, PT, R7.reuse, R184, RZ ;  /* 0x000000b807097210 */ /* 0x040fe40007ffe0ff */
[----:B------:R-:W-:-:S04]  /*f9d0*/  @P3 IADD3 R11, PT, PT, R7, -0x40, RZ ;  /* 0xffffffc0070b3810 */ /* 0x000fc80007ffe0ff */
[----:B------:R-:W-:Y:S02]  /*f9e0*/  IADD3 R17, PT, PT, R184, R11, RZ ;  /* 0x0000000bb8117210 */ /* 0x000fe40007ffe0ff */
[----:B-1----:R-:W-:-:S05]  /*f9f0*/  FSEL R6, R6, 1, P1 ;  /* 0x3f80000006067808 */ /* 0x002fca0000800000 */
[C---:B------:R-:W-:Y:S01]  /*fa00*/  FMUL.FTZ R128, R6.reuse, R128 ;  /* 0x0000008006807220 */ /* 0x040fe20000410000 */
[C---:B------:R-:W-:Y:S01]  /*fa10*/  FMUL.FTZ R129, R6.reuse, R129 ;  /* 0x0000008106817220 */ /* 0x040fe20000410000 */
[C---:B------:R-:W-:Y:S01]  /*fa20*/  FMUL.FTZ R124, R6.reuse, R124 ;  /* 0x0000007c067c7220 */ /* 0x040fe20000410000 */
[----:B-----5:R-:W-:Y:S01]  /*fa30*/  FSEL R5, R5, 1, P0 ;  /* 0x3f80000005057808 */ /* 0x020fe20000000000 */
        /* <DEDUP_REMOVED lines=97> */
[----:B------:R-:W-:Y:S01]  /*10050*/  F2FP.BF16.F32.PACK_AB R98, R5, R98 ;  /* 0x000000620562723e */ /* 0x000fe200000010ff */
[----:B------:R-:W-:Y:S01]  /*10060*/  STS [R7], R128 ;  /* 0x0000008007007388 */ /* 0x000fe20000000800 */
[----:B------:R-:W-:Y:S02]  /*10070*/  F2FP.BF16.F32.PACK_AB R124, R125, R124 ;  /* 0x0000007c7d7c723e */ /* 0x000fe400000010ff */
[----:B------:R-:W-:Y:S01]  /*10080*/  F2FP.BF16.F32.PACK_AB R126, R127, R126 ;  /* 0x0000007e7f7e723e */ /* 0x000fe200000010ff */
[----:B------:R-:W-:Y:S01]  /*10090*/  STS [R7+0x400], R130 ;  /* 0x0004008207007388 */ /* 0x000fe20000000800 */
[----:B------:R-:W-:-:S02]  /*100a0*/  IADD3 R5, PT, PT, R7, R6, RZ ;  /* 0x0000000607057210 */ /* 0x000fc40007ffe0ff */
[----:B------:R-:W-:Y:S02]  /*100b0*/  F2FP.BF16.F32.PACK_AB R120, R121, R120 ;  /* 0x000000787978723e */ /* 0x000fe400000010ff */
[----:B------:R-:W-:Y:S01]  /*100c0*/  F2FP.BF16.F32.PACK_AB R122, R123, R122 ;  /* 0x0000007a7b7a723e */ /* 0x000fe200000010ff */
[----:B------:R-:W-:Y:S01]  /*100d0*/  STS [R5], R124 ;  /* 0x0000007c05007388 */ /* 0x000fe20000000800 */
[----:B------:R-:W-:Y:S02]  /*100e0*/  F2FP.BF16.F32.PACK_AB R116, R117, R116 ;  /* 0x000000747574723e */ /* 0x000fe400000010ff */
[----:B------:R-:W-:Y:S01]  /*100f0*/  F2FP.BF16.F32.PACK_AB R118, R119, R118 ;  /* 0x000000767776723e */ /* 0x000fe200000010ff */
[----:B------:R-:W-:Y:S01]  /*10100*/  STS [R5+0x400], R126 ;  /* 0x0004007e05007388 */ /* 0x000fe20000000800 */
[----:B------:R-:W-:Y:S02]  /*10110*/  IADD3 R13, PT, PT, R6, R9, RZ ;  /* 0x00000009060d7210 */ /* 0x000fe40007ffe0ff */
[----:B------:R-:W-:Y:S01]  /*10120*/  F2FP.BF16.F32.PACK_AB R112, R113, R112 ;  /* 0x000000707170723e */ /* 0x000fe200000010ff */
[----:B------:R-:W-:Y:S01]  /*10130*/  STS [R9], R120 ;  /* 0x0000007809007388 */ /* 0x000fe20000000800 */
[----:B------:R-:W-:-:S02]  /*10140*/  F2FP.BF16.F32.PACK_AB R114, R115, R114 ;  /* 0x000000727372723e */ /* 0x000fc400000010ff */
[----:B------:R-:W-:Y:S01]  /*10150*/  F2FP.BF16.F32.PACK_AB R108, R109, R108 ;  /* 0x0000006c6d6c723e */ /* 0x000fe200000010ff */
[----:B------:R-:W-:Y:S01]  /*10160*/  STS [R9+0x400], R122 ;  /* 0x0004007a09007388 */ /* 0x000fe20000000800 */
[----:B------:R-:W-:Y:S02]  /*10170*/  F2FP.BF16.F32.PACK_AB R110, R111, R110 ;  /* 0x0000006e6f6e723e */ /* 0x000fe400000010ff */
[----:B------:R-:W-:Y:S01]  /*10180*/  IADD3 R15, PT, PT, R6, R11, RZ ;  /* 0x0000000b060f7210 */ /* 0x000fe20007ffe0ff */
[----:B------:R-:W-:Y:S01]  /*10190*/  STS [R13], R116 ;  /* 0x000000740d007388 */ /* 0x000fe20000000800 */
[----:B------:R-:W-:Y:S02]  /*101a0*/  F2FP.BF16.F32.PACK_AB R104, R105, R104 ;  /* 0x000000686968723e */ /* 0x000fe400000010ff */
[----:B------:R-:W-:Y:S01]  /*101b0*/  F2FP.BF16.F32.PACK_AB R106, R107, R106 ;  /* 0x0000006a6b6a723e */ /* 0x000fe200000010ff */
[----:B------:R-:W-:Y:S01]  /*101c0*/  STS [R13+0x400], R118 ;  /* 0x000400760d007388 */ /* 0x000fe20000000800 */
[----:B------:R-:W-:-:S02]  /*101d0*/  F2FP.BF16.F32.PACK_AB R100, R101, R100 ;  /* 0x000000646564723e */ /* 0x000fc400000010ff */
[----:B------:R-:W-:Y:S01]  /*101e0*/  F2FP.BF16.F32.PACK_AB R102, R103, R102 ;  /* 0x000000666766723e */ /* 0x000fe200000010ff */
[----:B------:R-:W-:Y:S01]  /*101f0*/  STS [R11], R112 ;  /* 0x000000700b007388 */ /* 0x000fe20000000800 */
[----:B------:R-:W-:Y:S02]  /*10200*/  IADD3 R19, PT, PT, R6, R17, RZ ;  /* 0x0000001106137210 */ /* 0x000fe40007ffe0ff */
        /* <DEDUP_REMOVED lines=12> */
[----:B---3--:R-:W-:Y:S01]  /*102d0*/  ISETP.NE.AND P3, PT, R4, RZ, PT ;  /* 0x000000ff0400720c */ /* 0x008fe20003f65270 */
        /* <DEDUP_REMOVED lines=10> */
[----:B------:R-:W-:Y:S01]  /*10380*/  F2FP.BF16.F32.PACK_AB R64, R65, R64 ;  /* 0x000000404140723e */ /* 0x000fe200000010ff */
[----:B------:R-:W2:Y:S01]  /*10390*/  @P3 LDC R23, c[0x0][0x430] ;  /* 0x00010c00ff173b82 */ /* 0x000ea20000000800 */
[----:B------:R-:W-:Y:S01]  /*103a0*/  F2FP.BF16.F32.PACK_AB R66, R67, R66 ;  /* 0x000000424342723e */ /* 0x000fe200000010ff */
[----:B------:R-:W-:Y:S01]  /*103b0*/  STS [R7+0x2400], R38 ;  /* 0x0024002607007388 */ /* 0x000fe20000000800 */
[----:B------:R-:W-:-:S02]  /*103c0*/  ISETP.NE.AND P2, PT, R215, -0x1, PT ;  /* 0xffffffffd700780c */ /* 0x000fc40003f45270 */
        /* <DEDUP_REMOVED lines=39> */
[----:B-1----:R-:W1:Y:S03]  /*10640*/  @!P2 LDC.64 R6, c[0x0][0x400] ;  /* 0x00010000ff06ab82 */ /* 0x002e660000000a00 */
[----:B------:R-:W-:Y:S04]  /*10650*/  STS [R11+0x4000], R84 ;  /* 0x004000540b007388 */ /* 0x000fe80000000800 */
[----:B------:R-:W-:Y:S01]  /*10660*/  STS [R11+0x4400], R86 ;  /* 0x004400560b007388 */ /* 0x000fe20000000800 */
[----:B--2---:R-:W2:Y:S03]  /*10670*/  @P2 LDC.64 R4, c[0x0][0x408] ;  /* 0x00010200ff042b82 */ /* 0x004ea60000000a00 */
[----:B------:R-:W-:Y:S04]  /*10680*/  STS [R15+0x4000], R88 ;  /* 0x004000580f007388 */ /* 0x000fe80000000800 */
[----:B------:R4:W-:Y:S01]  /*10690*/  STS [R15+0x4400], R90 ;  /* 0x0044005a0f007388 */ /* 0x0009e20000000800 */
[----:B---3--:R-:W-:-:S03]  /*106a0*/  LOP3.LUT R9, R206, 0x1f8, RZ, 0xc0, !PT ;  /* 0x000001f8ce097812 */ /* 0x008fc600078ec0ff */
[----:B------:R-:W-:Y:S04]  /*106b0*/  STS [R17+0x4000], R92 ;  /* 0x0040005c11007388 */ /* 0x000fe80000000800 */
[----:B------:R3:W-:Y:S01]  /*106c0*/  STS [R17+0x4400], R94 ;  /* 0x0044005e11007388 */ /* 0x0007e20000000800 */
[----:B-----5:R-:W1:Y:S03]  /*106d0*/  S2R R13, SR_CTAID.Y ;  /* 0x00000000000d7919 */ /* 0x020e660000002600 */
[----:B------:R1:W-:Y:S04]  /*106e0*/  STS [R19+0x4000], R96 ;  /* 0x0040006013007388 */ /* 0x0003e80000000800 */
[----:B------:R1:W-:Y:S01]  /*106f0*/  STS [R19+0x4400], R98 ;  /* 0x0044006213007388 */ /* 0x0003e20000000800 */
[----:B----4-:R-:W-:-:S04]  /*10700*/  LOP3.LUT R15, R9, 0x38, R186, 0x78, !PT ;  /* 0x00000038090f7812 */ /* 0x010fc800078e78ba */
[----:B------:R-:W-:Y:S01]  /*10710*/  LOP3.LUT R15, R15, 0x1e00, R206, 0xf8, !PT ;  /* 0x00001e000f0f7812 */ /* 0x000fe200078ef8ce */
[----:B---3--:R-:W3:Y:S03]  /*10720*/  @P3 LDC R17, c[0x0][0x430] ;  /* 0x00010c00ff113b82 */ /* 0x008ee60000000800 */
[----:B------:R-:W-:Y:S01]  /*10730*/  LEA R15, R15, UR5, 0x1 ;  /* 0x000000050f0f7c11 */ /* 0x000fe2000f8e08ff */
[----:B------:R-:W-:Y:S06]  /*10740*/  @P3 BRA `(.L_x_1792) ;  /* 0x0000000000203947 */ /* 0x000fec0003800000 */
[----:B------:R-:W-:Y:S01]  /*10750*/  ISETP.NE.AND P4, PT, R20, RZ, PT ;  /* 0x000000ff1400720c */ /* 0x000fe20003f85270 */
[----:B------:R-:W4:-:S12]  /*10760*/  LDC R9, c[0x0][0x3e0] ;  /* 0x0000f800ff097b82 */ /* 0x000f180000000800 */
[----:B------:R-:W4:Y:S01]  /*10770*/  @P4 LDC R18, c[0x0][0x454] ;  /* 0x00011500ff124b82 */ /* 0x000f220000000800 */
[----:B---3--:R-:W-:Y:S02]  /*10780*/  @P4 MOV R17, 0x1 ;  /* 0x0000000100114802 */ /* 0x008fe40000000f00 */
[----:B------:R-:W-:-:S05]  /*10790*/  @!P4 MOV R17, 0x1 ;  /* 0x000000010011c802 */ /* 0x000fca0000000f00 */
[----:B------:R-:W3:Y:S01]  /*107a0*/  @P4 LDC R16, c[0x0][0x454] ;  /* 0x00011500ff104b82 */ /* 0x000ee20000000800 */
[-C--:B----4-:R-:W-:Y:S02]  /*107b0*/  @P4 IMAD R18, R18, R9.reuse, RZ ;  /* 0x0000000912124224 */ /* 0x090fe400078e02ff */
[----:B------:R-:W-:-:S07]  /*107c0*/  @!P4 IMAD R18, R14, R9, RZ ;  /* 0x000000090e12c224 */ /* 0x000fce00078e02ff */
.L_x_1792:
[----:B------:R-:W-:Y:S01]  /*107d0*/  BAR.SYNC.DEFER_BLOCKING 0x0 ;  /* 0x0000000000007b1d */ /* 0x000fe20000010000 */
[----:B------:R-:W-:Y:S01]  /*107e0*/  ISETP.NE.AND P4, PT, R215, -0x1, PT ;  /* 0xffffffffd700780c */ /* 0x000fe20003f85270 */
[----:B-1----:R-:W-:Y:S01]  /*107f0*/  @!P2 IMAD.WIDE.U32 R22, R13, R6, RZ ;  /* 0x000000060d16a225 */ /* 0x002fe200078e00ff */
[----:B------:R-:W-:Y:S02]  /*10800*/  ISETP.NE.AND P3, PT, R20, RZ, !P3 ;  /* 0x000000ff1400720c */ /* 0x000fe40005f65270 */
[----:B------:R-:W-:Y:S01]  /*10810*/  LOP3.LUT P5, RZ, R186, 0x3, RZ, 0xc0, !PT ;  /* 0x00000003baff7812 */ /* 0x000fe200078ac0ff */
[----:B------:R-:W1:Y:S02]  /*10820*/  @P1 MUFU.LG2 R2, R2 ;  /* 0x0000000200021308 */ /* 0x000e640000000c00 */
[----:B------:R-:W4:Y:S01]  /*10830*/  @P1 LDC R19, c[0x0][0x458] ;  /* 0x00011600ff131b82 */ /* 0x000f220000000800 */
[----:B--2---:R-:W-:Y:S01]  /*10840*/  @P2 IMAD.WIDE.U32 R24, R215, R4, RZ ;  /* 0x00000004d7182225 */ /* 0x004fe200078e00ff */
[----:B------:R-:W-:Y:S01]  /*10850*/  LOP3.LUT R6, R188, 0x30, RZ, 0xc0, !PT ;  /* 0x00000030bc067812 */ /* 0x000fe200078ec0ff */
[----:B------:R-:W-:Y:S02]  /*10860*/  BSSY.RECONVERGENT B0, `(.L_x_1793) ;  /* 0x000002c000007945 */ /* 0x000fe40003800200 */
[----:B------:R-:W-:Y:S01]  /*10870*/  @!P2 IMAD R7, R13, R7, R23 ;  /* 0x000000070d07a224 */ /* 0x000fe200078e0217 */
[----:B------:R-:W-:Y:S01]  /*10880*/  SHF.R.U32.HI R23, RZ, 0x2, R186 ;  /* 0x00000002ff177819 */ /* 0x000fe200000116ba */
[----:B------:R-:W2:Y:S01]  /*10890*/  @P0 MUFU.LG2 R0, R0 ;  /* 0x0000000000000308 */ /* 0x000ea20000000c00 */
[----:B------:R-:W5:Y:S01]  /*108a0*/  @P0 LDC R20, c[0x0][0x458] ;  /* 0x00011600ff140b82 */ /* 0x000f620000000800 */
[----:B------:R-:W-:Y:S01]  /*108b0*/  @P2 IMAD R7, R215, R5, R25 ;  /* 0x00000005d7072224 */ /* 0x000fe200078e0219 */
[----:B------:R-:W-:Y:S01]  /*108c0*/  LOP3.LUT R6, R6, 0x7, R23, 0xf8, !PT ;  /* 0x0000000706067812 */ /* 0x000fe200078ef817 */
[----:B------:R-:W-:-:S02]  /*108d0*/  @!P4 IMAD R215, R13, R14, RZ ;  /* 0x0000000e0dd7c224 */ /* 0x000fc400078e02ff */
[----:B---3--:R-:W-:Y:S02]  /*108e0*/  IMAD R16, R21, R16, RZ ;  /* 0x0000001015107224 */ /* 0x008fe400078e02ff */
[----:B------:R-:W-:Y:S01]  /*108f0*/  IMAD R5, R12, R17, RZ ;  /* 0x000000110c057224 */ /* 0x000fe200078e02ff */
[----:B------:R-:W-:Y:S01]  /*10900*/  SHF.R.S32.HI R4, RZ, 0x1f, R215 ;  /* 0x0000001fff047819 */ /* 0x000fe200000114d7 */
[----:B------:R3:W3:Y:S01]  /*10910*/  LDS.128 R8, [R15+0x1800] ;  /* 0x001800000f087984 */ /* 0x0006e20000000c00 */
[----:B------:R-:W-:Y:S01]  /*10920*/  @!P3 IMAD R16, R13, R18, R16 ;  /* 0x000000120d10b224 */ /* 0x000fe200078e0210 */
[----:B------:R-:W-:Y:S01]  /*10930*/  SEL R215, R215, RZ, P3 ;  /* 0x000000ffd7d77207 */ /* 0x000fe20001800000 */
[----:B------:R-:W-:Y:S02]  /*10940*/  IMAD.SHL.U32 R5, R5, 0x40, RZ ;  /* 0x0000004005057824 */ /* 0x000fe400078e00ff */
[----:B-1----:R-:W-:Y:S01]  /*10950*/  @P1 FMUL.FTZ R23, R2, 0.69314718246459960938 ;  /* 0x3f31721802171820 */ /* 0x002fe20000410000 */
[----:B------:R-:W-:Y:S01]  /*10960*/  SEL R4, R4, RZ, P3 ;  /* 0x000000ff04047207 */ /* 0x000fe20001800000 */
[----:B------:R-:W-:-:S02]  /*10970*/  IMAD.MOV.U32 R14, RZ, RZ, 0x7f800000 ;  /* 0x7f800000ff0e7424 */ /* 0x000fc400078e00ff */
[----:B--2---:R-:W-:Y:S01]  /*10980*/  @P0 FMUL.FTZ R2, R0, 0.69314718246459960938 ;  /* 0x3f31721800020820 */ /* 0x004fe20000410000 */
[--C-:B------:R-:W-:Y:S01]  /*10990*/  IADD3 R0, P4, P3, R5, R215, R16.reuse ;  /* 0x000000d705007210 */ /* 0x100fe20007b9e010 */
[----:B----4-:R-:W-:Y:S01]  /*109a0*/  @P1 FFMA.FTZ R14, R132, R19, R23 ;  /* 0x00000013840e1223 */ /* 0x010fe20000010017 */
[----:B------:R-:W-:Y:S02]  /*109b0*/  SHF.R.S32.HI R27, RZ, 0x1f, R16 ;  /* 0x0000001fff1b7819 */ /* 0x000fe40000011410 */
[----:B------:R-:W-:Y:S02]  /*109c0*/  SHF.R.S32.HI R5, RZ, 0x1f, R5 ;  /* 0x0000001fff057819 */ /* 0x000fe40000011405 */
[----:B------:R-:W-:Y:S01]  /*109d0*/  MOV R13, 0x7f800000 ;  /* 0x7f800000000d7802 */ /* 0x000fe20000000f00 */
[----:B-----5:R-:W-:Y:S01]  /*109e0*/  @P0 FFMA.FTZ R13, R3, R20, R2 ;  /* 0x00000014030d0223 */ /* 0x020fe20000010002 */
[----:B------:R-:W-:Y:S01]  /*109f0*/  IADD3.X R27, PT, PT, R5, R4, R27, P4, P3 ;  /* 0x00000004051b7210 */ /* 0x000fe200027e641b */
[----:B---3--:R-:W-:Y:S06]  /*10a00*/  @P5 BRA `(.L_x_1794) ;  /* 0x0000000000445947 */ /* 0x008fec0003800000 */
        /* <DEDUP_REMOVED lines=17> */
.L_x_1794:
[----:B------:R-:W-:Y:S05]  /*10b20*/  BSYNC.RECONVERGENT B0 ;  /* 0x0000000000007941 */ /* 0x000fea0003800200 */
.L_x_1793:
[----:B------:R-:W2:Y:S01]  /*10b30*/  LDCU.64 UR4, c[0x0][0x410] ;  /* 0x00008200ff0477ac */ /* 0x000ea20008000a00 */
[----:B------:R-:W-:Y:S01]  /*10b40*/  @P2 IMAD.MOV.U32 R22, RZ, RZ, R24 ;  /* 0x000000ffff162224 */ /* 0x000fe200078e0018 */
[----:B------:R-:W-:Y:S01]  /*10b50*/  SHF.R.U32.HI R186, RZ, 0x3, R186 ;  /* 0x00000003ffba7819 */ /* 0x000fe200000116ba */
[----:B------:R3:W4:Y:S01]  /*10b60*/  LDS.128 R16, [R15+0x2000] ;  /* 0x002000000f107984 */ /* 0x0007220000000c00 */
[----:B------:R-:W-:Y:S01]  /*10b70*/  IMAD.MOV.U32 R187, RZ, RZ, RZ ;  /* 0x000000ffffbb7224 */ /* 0x000fe200078e00ff */
[----:B------:R-:W-:Y:S01]  /*10b80*/  BSSY.RECONVERGENT B0, `(.L_x_1795) ;  /* 0x0000020000007945 */ /* 0x000fe20003800200 */
[----:B------:R-:W-:Y:S01]  /*10b90*/  IADD3 R22, P0, PT, R185, R22, RZ ;  /* 0x00000016b9167210 */ /* 0x000fe20007f1e0ff */
[C---:B-1----:R-:W-:Y:S01]  /*10ba0*/  VIADD R4, R186.reuse, 0x10 ;  /* 0x00000010ba047836 */ /* 0x042fe20000000000 */
[C---:B------:R-:W-:Y:S01]  /*10bb0*/  IADD3 R2, PT, PT, R186.reuse, 0x20, RZ ;  /* 0x00000020ba027810 */ /* 0x040fe20007ffe0ff */
[----:B------:R-:W-:Y:S01]  /*10bc0*/  VIADD R0, R186, 0x30 ;  /* 0x00000030ba007836 */ /* 0x000fe20000000000 */
[----:B------:R-:W-:Y:S01]  /*10bd0*/  IADD3.X R23, PT, PT, RZ, R7, RZ, P0, !PT ;  /* 0x00000007ff177210 */ /* 0x000fe200007fe4ff */
[----:B------:R-:W-:Y:S01]  /*10be0*/  IMAD.WIDE.U32 R12, R12, 0x40, R186 ;  /* 0x000000400c0c7825 */ /* 0x000fe200078e00ba */
[----:B------:R-:W-:-:S02]  /*10bf0*/  ISETP.GE.AND P1, PT, R2, R203, PT ;  /* 0x000000cb0200720c */ /* 0x000fc40003f26270 */
[-C--:B------:R-:W-:Y:S02]  /*10c00*/  ISETP.GE.AND P2, PT, R4, R203.reuse, PT ;  /* 0x000000cb0400720c */ /* 0x080fe40003f46270 */
[----:B------:R3:W1:Y:S01]  /*10c10*/  LDS.128 R4, [R15+0x4000] ;  /* 0x004000000f047984 */ /* 0x0006620000000c00 */
[-C--:B------:R-:W-:Y:S01]  /*10c20*/  ISETP.GE.AND P3, PT, R186, R203.reuse, PT ;  /* 0x000000cbba00720c */ /* 0x080fe20003f66270 */
[----:B--2---:R-:W-:Y:S01]  /*10c30*/  IMAD.WIDE.U32 R2, R21, UR4, R22 ;  /* 0x0000000415027c25 */ /* 0x004fe2000f8e0016 */
[----:B------:R-:W-:-:S03]  /*10c40*/  ISETP.GE.AND P0, PT, R0, R203, PT ;  /* 0x000000cb0000720c */ /* 0x000fc60003f06270 */
[----:B------:R-:W-:Y:S02]  /*10c50*/  IMAD R25, R21, UR5, R3 ;  /* 0x0000000515197c24 */ /* 0x000fe4000f8e0203 */
[----:B------:R3:W2:Y:S06]  /*10c60*/  LDS.128 R20, [R15] ;  /* 0x000000000f147984 */ /* 0x0006ac0000000c00 */
        /* <DEDUP_REMOVED lines=17> */
.L_x_1796:
[----:B------:R-:W-:Y:S05]  /*10d80*/  BSYNC.RECONVERGENT B0 ;  /* 0x0000000000007941 */ /* 0x000fea0003800200 */
.L_x_1795:
        /* <DEDUP_REMOVED lines=24> */
.L_x_1798:
[----:B------:R-:W-:Y:S05]  /*10f10*/  BSYNC.RECONVERGENT B0 ;  /* 0x0000000000007941 */ /* 0x000fea0003800200 */
.L_x_1797:
        /* <DEDUP_REMOVED lines=24> */
.L_x_1800:
[----:B------:R-:W-:Y:S05]  /*110a0*/  BSYNC.RECONVERGENT B0 ;  /* 0x0000000000007941 */ /* 0x000fea0003800200 */
.L_x_1799:
        /* <DEDUP_REMOVED lines=24> */
.L_x_1801:
        /* <DEDUP_REMOVED lines=13> */
.L_x_1829:


//--------------------- .nv.shared._ZN5flash16flash_fwd_kernelI23Flash_fwd_kernel_traitsILi192ELi128ELi64ELi8ELb0ELb0EN7cutlass10bfloat16_tE19Flash_kernel_traitsILi192ELi128ELi64ELi8ES3_EELb0ELb0ELb0ELb0ELb0ELb1ELb0ELb0EEEvNS_16Flash_fwd_paramsE --------------------------
	.section	.nv.shared._ZN5flash16flash_fwd_kernelI23Flash_fwd_kernel_traitsILi192ELi128ELi64ELi8ELb0ELb0EN7cutlass10bfloat16_tE19Flash_kernel_traitsILi192ELi128ELi64ELi8ES3_EELb0ELb0ELb0ELb0ELb0ELb1ELb0ELb0EEEvNS_16Flash_fwd_paramsE,"aw",@nobits
	.sectionflags	@""
	.align	16
	.zero		1024


//--------------------- .nv.shared.reserved.0     --------------------------
	.section	.nv.shared.reserved.0,"aw",@nobits
	.weak		__nv_reservedSMEM_offset_0_alias
	.size		__nv_reservedSMEM_offset_0_alias, 0, 64
	.other		__nv_reservedSMEM_offset_0_alias,@"STO_CUDA_RESERVED_SHARED STV_DEFAULT"
__nv_reservedSMEM_offset_0_alias:
	.zero		0
	.zero		64


//--------------------- .nv.global                --------------------------
	.section	.nv.global,"aw",@nobits
.nv.global:
	.type		_ZN66_INTERNAL_9144f5bb_30_flash_fwd_hdim192_bf16_sm80_cu_a6473388_29224cute1_E,@object
	.size		_ZN66_INTERNAL_9144f5bb_30_flash_fwd_hdim192_bf16_sm80_cu_a6473388_29224cute1_E,(_ZN66_INTERNAL_9144f5bb_30_flash_fwd_hdim192_bf16_sm80_cu_a6473388_29224cuda3std3__45__cpo6cbeginE - _ZN66_INTERNAL_9144f5bb_30_flash_fwd_hdim192_bf16_sm80_cu_a6473388_29224cute1_E)
_ZN66_INTERNAL_9144f5bb_30_flash_fwd_hdim192_bf16_sm80_cu_a6473388_29224cute1_E:
	.zero		1
	.type		_ZN66_INTERNAL_9144f5bb_30_flash_fwd_hdim192_bf16_sm80_cu_a6473388_29224cuda3std3__45__cpo6cbeginE,@object
	.size		_ZN66_INTERNAL_9144f5bb_30_flash_fwd_hdim192_bf16_sm80_cu_a6473388_29224cuda3std3__45__cpo6cbeginE,(_ZN66_INTERNAL_9144f5bb_30_flash_fwd_hdim192_bf16_sm80_cu_a6473388_29224cuda3std3__48in_placeE - _ZN66_INTERNAL_9144f5bb_30_flash_fwd_hdim192_bf16_sm80_cu_a6473388_29224cuda3std3__45__cpo6cbeginE)
_ZN66_INTERNAL_9144f5bb_30_flash_fwd_hdim192_bf16_sm80_cu_a6473388_29224cuda3std3__45__cpo6cbeginE:
	.zero		1
	.type		_ZN66_INTERNAL_9144f5bb_30_flash_fwd_hdim192_bf16_sm80_cu_a6473388_29224cuda3std3__48in_placeE,@object
	.size		_ZN66_INTERNAL_9144f5bb_30_flash_fwd_hdim192_bf16_sm80_cu_a6473388_29224cuda3std3__48in_placeE,(_ZN66_INTERNAL_9144f5bb_30_flash_fwd_hdim192_bf16_sm80_cu_a6473388_29224cuda3std6ranges3__45__cpo9iter_moveE - _ZN66_INTERNAL_9144f5bb_30_flash_fwd_hdim192_bf16_sm80_cu_a6473388_29224cuda3std3__48in_placeE)
_ZN66_INTERNAL_9144f5bb_30_flash_fwd_hdim192_bf16_sm80_cu_a6473388_29224cuda3std3__48in_placeE:
	.zero		1
	.type		_ZN66_INTERNAL_9144f5bb_30_flash_fwd_hdim192_bf16_sm80_cu_a6473388_29224cuda3std6ranges3__45__cpo9iter_moveE,@object
	.size		_ZN66_INTERNAL_9144f5bb_30_flash_fwd_hdim192_bf16_sm80_cu_a6473388_29224cuda3std6ranges3__45__cpo9iter_moveE,(_ZN66_INTERNAL_9144f5bb_30_flash_fwd_hdim192_bf16_sm80_cu_a6473388_29224cuda3std3__45__cpo5beginE - _ZN66_INTERNAL_9144f5bb_30_flash_fwd_hdim192_bf16_sm80_cu_a6473388_29224cuda3std6ranges3__45__cpo9iter_moveE)
_ZN66_INTERNAL_9144f5bb_30_flash_fwd_hdim192_bf16_sm80_cu_a6473388_29224cuda3std6ranges3__45__cpo9iter_moveE:
	.zero		1
	.type		_ZN66_INTERNAL_9144f5bb_30_flash_fwd_hdim192_bf16_sm80_cu_a6473388_29224cuda3std3__45__cpo5beginE,@object
	.size		_ZN66_INTERNAL_9144f5bb_30_flash_fwd_hdim192_bf16_sm80_cu_a6473388_29224cuda3std3__45__cpo5beginE,(_ZN66_INTERNAL_9144f5bb_30_flash_fwd_hdim192_bf16_sm80_cu_a6473388_29224cuda3std3__468_GLOBAL__N__9144f5bb_30_flash_fwd_hdim192_bf16_sm80_cu_a6473388_29226ignoreE - _ZN66_INTERNAL_9144f5bb_30_flash_fwd_hdim192_bf16_sm80_cu_a6473388_29224cuda3std3__45__cpo5beginE)
_ZN66_INTERNAL_9144f5bb_30_flash_fwd_hdim192_bf16_sm80_cu_a6473388_29224cuda3std3__45__cpo5beginE:
	.zero		1
	.type		_ZN66_INTERNAL_9144f5bb_30_flash_fwd_hdim192_bf16_sm80_cu_a6473388_29224cuda3std3__468_GLOBAL__N__9144f5bb_30_flash_fwd_hdim192_bf16_sm80_cu_a6473388_29226ignoreE,@object
	.size		_ZN66_INTERNAL_9144f5bb_30_flash_fwd_hdim192_bf16_sm80_cu_a6473388_29224cuda3std3__468_GLOBAL__N__9144f5bb_30_flash_fwd_hdim192_bf16_sm80_cu_a6473388_29226ignoreE,(_ZN66_INTERNAL_9144f5bb_30_flash_fwd_hdim192_bf16_sm80_cu_a6473388_29224cute7productE - _ZN66_INTERNAL_9144f5bb_30_flash_fwd_hdim192_bf16_sm80_cu_a6473388_29224cuda3std3__468_GLOBAL__N__9144f5bb_30_flash_fwd_hdim192_bf16_sm80_cu_a6473388_29226ignoreE)
_ZN66_INTERNAL_9144f5bb_30_flash_fwd_hdim192_bf16_sm80_cu_a6473388_29224cuda3std3__468_GLOBAL__N__9144f5bb_30_flash_fwd_hdim192_bf16_sm80_cu_a6473388_29226ignoreE:
	.zero		1
	.type		_ZN66_INTERNAL_9144f5bb_30_flash_fwd_hdim192_bf16_sm80_cu_a6473388_29224cute7productE,@object
	.size		_ZN66_INTERNAL_9144f5bb_30_flash_fwd_hdim192_bf16_sm80_cu_a6473388_29224cute7productE,(_ZN66_INTERNAL_9144f5bb_30_flash_fwd_hdim192_bf16_sm80_cu_a6473388_29224cuda3std3__45__cpo3endE - _ZN66_INTERNAL_9144f5bb_30_flash_fwd_hdim192_bf16_sm80_cu_a6473388_29224cute7productE)
_ZN66_INTERNAL_9144f5bb_30_flash_fwd_hdim192_bf16_sm80_cu_a6473388_29224cute7productE:
	.zero		1
	.type		_ZN66_INTERNAL_9144f5bb_30_flash_fwd_hdim192_bf16_sm80_cu_a6473388_29224cuda3std3__45__cpo3endE,@object
	.size		_ZN66_INTERNAL_9144f5bb_30_flash_fwd_hdim192_bf16_sm80_cu_a6473388_29224cuda3std3__45__cpo3endE,(_ZN66_INTERNAL_9144f5bb_30_flash_fwd_hdim192_bf16_sm80_cu_a6473388_29224cuda3std3__419piecewise_constructE - _ZN66_INTERNAL_9144f5bb_30_flash_fwd_hdim192_bf16_sm80_cu_a6473388_29224cuda3std3__45__cpo3endE)
_ZN66_INTERNAL_9144f5bb_30_flash_fwd_hdim192_bf16_sm80_cu_a6473388_29224cuda3std3__45__cpo3endE:
	.zero		1
	.type		_ZN66_INTERNAL_9144f5bb_30_flash_fwd_hdim192_bf16_sm80_cu_a6473388_29224cuda3std3__419piecewise_constructE,@object
	.size		_ZN66_INTERNAL_9144f5bb_30_flash_fwd_hdim192_bf16_sm80_cu_a6473388_29224cuda3std3__419piecewise_constructE,(_ZN66_INTERNAL_9144f5bb_30_flash_fwd_hdim192_bf16_sm80_cu_a6473388_29224cuda3std3__45__cpo4cendE - _ZN66_INTERNAL_9144f5bb_30_flash_fwd_hdim192_bf16_sm80_cu_a6473388_29224cuda3std3__419piecewise_constructE)
_ZN66_INTERNAL_9144f5bb_30_flash_fwd_hdim192_bf16_sm80_cu_a6473388_29224cuda3std3__419piecewise_constructE:
	.zero		1
	.type		_ZN66_INTERNAL_9144f5bb_30_flash_fwd_hdim192_bf16_sm80_cu_a6473388_29224cuda3std3__45__cpo4cendE,@object
	.size		_ZN66_INTERNAL_9144f5bb_30_flash_fwd_hdim192_bf16_sm80_cu_a6473388_29224cuda3std3__45__cpo4cendE,(_ZN66_INTERNAL_9144f5bb_30_flash_fwd_hdim192_bf16_sm80_cu_a6473388_29224cuda3std6ranges3__45__cpo4swapE - _ZN66_INTERNAL_9144f5bb_30_flash_fwd_hdim192_bf16_sm80_cu_a6473388_29224cuda3std3__45__cpo4cendE)
_ZN66_INTERNAL_9144f5bb_30_flash_fwd_hdim192_bf16_sm80_cu_a6473388_29224cuda3std3__45__cpo4cendE:
	.zero		1
	.type		_ZN66_INTERNAL_9144f5bb_30_flash_fwd_hdim192_bf16_sm80_cu_a6473388_29224cuda3std6ranges3__45__cpo4swapE,@object
	.size		_ZN66_INTERNAL_9144f5bb_30_flash_fwd_hdim192_bf16_sm80_cu_a6473388_29224cuda3std6ranges3__45__cpo4swapE,(.L_7 - _ZN66_INTERNAL_9144f5bb_30_flash_fwd_hdim192_bf16_sm80_cu_a6473388_29224cuda3std6ranges3__45__cpo4swapE)
_ZN66_INTERNAL_9144f5bb_30_flash_fwd_hdim192_bf16_sm80_cu_a6473388_29224cuda3std6ranges3__45__cpo4swapE:
	.zero		1
.L_7:


//--------------------- .nv.shared._ZN5flash16flash_fwd_kernelI23Flash_fwd_kernel_traitsILi192ELi128ELi64ELi8ELb0ELb0EN7cutlass10bfloat16_tE19Flash_kernel_traitsILi192ELi128ELi64ELi8ES3_EELb0ELb0ELb0ELb0ELb0ELb1ELb1ELb0EEEvNS_16Flash_fwd_paramsE --------------------------
	.section	.nv.shared._ZN5flash16flash_fwd_kernelI23Flash_fwd_kernel_traitsILi192ELi128ELi64ELi8ELb0ELb0EN7cutlass10bfloat16_tE19Flash_kernel_traitsILi192ELi128ELi64ELi8ES3_EELb0ELb0ELb0ELb0ELb0ELb1ELb1ELb0EEEvNS_16Flash_fwd_paramsE,"aw",@nobits
	.sectionflags	@""
	.align	16
	.zero		1024


//--------------------- .nv.shared._ZN5flash16flash_fwd_kernelI23Flash_fwd_kernel_traitsILi192ELi128ELi64ELi8ELb0ELb0EN7cutlass10bfloat16_tE19Flash_kernel_traitsILi192ELi128ELi64ELi8ES3_EELb0ELb0ELb0ELb0ELb0ELb0ELb0ELb0EEEvNS_16Flash_fwd_paramsE --------------------------
	.section	.nv.shared._ZN5flash16flash_fwd_kernelI23Flash_fwd_kernel_traitsILi192ELi128ELi64ELi8ELb0ELb0EN7cutlass10bfloat16_tE19Flash_kernel_traitsILi192ELi128ELi64ELi8ES3_EELb0ELb0ELb0ELb0ELb0ELb0ELb0ELb0EEEvNS_16Flash_fwd_paramsE,"aw",@nobits
	.sectionflags	@""
	.align	16
	.zero		1024


//--------------------- .nv.shared._ZN5flash16flash_fwd_kernelI23Flash_fwd_kernel_traitsILi192ELi128ELi64ELi8ELb0ELb0EN7cutlass10bfloat16_tE19Flash_kernel_traitsILi192ELi128ELi64ELi8ES3_EELb0ELb0ELb0ELb0ELb0ELb0ELb1ELb0EEEvNS_16Flash_fwd_paramsE --------------------------
	.section	.nv.shared._ZN5flash16flash_fwd_kernelI23Flash_fwd_kernel_traitsILi192ELi128ELi64ELi8ELb0ELb0EN7cutlass10bfloat16_tE19Flash_kernel_traitsILi192ELi128ELi64ELi8ES3_EELb0ELb0ELb0ELb0ELb0ELb0ELb1ELb0EEEvNS_16Flash_fwd_paramsE,"aw",@nobits
	.sectionflags	@""
	.align	16
	.zero		1024


//--------------------- .nv.shared._ZN5flash16flash_fwd_kernelI23Flash_fwd_kernel_traitsILi192ELi128ELi64ELi8ELb0ELb0EN7cutlass10bfloat16_tE19Flash_kernel_traitsILi192ELi128ELi64ELi8ES3_EELb0ELb0ELb0ELb1ELb0ELb0ELb0ELb0EEEvNS_16Flash_fwd_paramsE --------------------------
	.section	.nv.shared._ZN5flash16flash_fwd_kernelI23Flash_fwd_kernel_traitsILi192ELi128ELi64ELi8ELb0ELb0EN7cutlass10bfloat16_tE19Flash_kernel_traitsILi192ELi128ELi64ELi8ES3_EELb0ELb0ELb0ELb1ELb0ELb0ELb0ELb0EEEvNS_16Flash_fwd_paramsE,"aw",@nobits
	.sectionflags	@""
	.align	16
	.zero		1024


//--------------------- .nv.shared._ZN5flash16flash_fwd_kernelI23Flash_fwd_kernel_traitsILi192ELi128ELi64ELi8ELb0ELb0EN7cutlass10bfloat16_tE19Flash_kernel_traitsILi192ELi128ELi64ELi8ES3_EELb0ELb0ELb0ELb1ELb0ELb0ELb1ELb0EEEvNS_16Flash_fwd_paramsE --------------------------
	.section	.nv.shared._ZN5flash16flash_fwd_kernelI23Flash_fwd_kernel_traitsILi192ELi128ELi64ELi8ELb0ELb0EN7cutlass10bfloat16_tE19Flash_kernel_traitsILi192ELi128ELi64ELi8ES3_EELb0ELb0ELb0ELb1ELb0ELb0ELb1ELb0EEEvNS_16Flash_fwd_paramsE,"aw",@nobits
	.sectionflags	@""
	.align	16
	.zero		1024


//--------------------- .nv.shared._ZN5flash16flash_fwd_kernelI23Flash_fwd_kernel_traitsILi192ELi128ELi64ELi8ELb0ELb0EN7cutlass10bfloat16_tE19Flash_kernel_traitsILi192ELi128ELi64ELi8ES3_EELb0ELb0ELb1ELb0ELb0ELb1ELb0ELb0EEEvNS_16Flash_fwd_paramsE --------------------------
	.section	.nv.shared._ZN5flash16flash_fwd_kernelI23Flash_fwd_kernel_traitsILi192ELi128ELi64ELi8ELb0ELb0EN7cutlass10bfloat16_tE19Flash_kernel_traitsILi192ELi128ELi64ELi8ES3_EELb0ELb0ELb1ELb0ELb0ELb1ELb0ELb0EEEvNS_16Flash_fwd_paramsE,"aw",@nobits
	.sectionflags	@""
	.align	16
	.zero		1024


//--------------------- .nv.shared._ZN5flash16flash_fwd_kernelI23Flash_fwd_kernel_traitsILi192ELi128ELi64ELi8ELb0ELb0EN7cutlass10bfloat16_tE19Flash_kernel_traitsILi192ELi128ELi64ELi8ES3_EELb0ELb0ELb1ELb0ELb0ELb1ELb1ELb0EEEvNS_16Flash_fwd_paramsE --------------------------
	.section	.nv.shared._ZN5flash16flash_fwd_kernelI23Flash_fwd_kernel_traitsILi192ELi128ELi64ELi8ELb0ELb0EN7cutlass10bfloat16_tE19Flash_kernel_traitsILi192ELi128ELi64ELi8ES3_EELb0ELb0ELb1ELb0ELb0ELb1ELb1ELb0EEEvNS_16Flash_fwd_paramsE,"aw",@nobits
	.sectionflags	@""
	.align	16
	.zero		1024


//--------------------- .nv.shared._ZN5flash16flash_fwd_kernelI23Flash_fwd_kernel_traitsILi192ELi128ELi64ELi8ELb0ELb0EN7cutlass10bfloat16_tE19Flash_kernel_traitsILi192ELi128ELi64ELi8ES3_EELb0ELb0ELb1ELb0ELb0ELb0ELb0ELb0EEEvNS_16Flash_fwd_paramsE --------------------------
	.section	.nv.shared._ZN5flash16flash_fwd_kernelI23Flash_fwd_kernel_traitsILi192ELi128ELi64ELi8ELb0ELb0EN7cutlass10bfloat16_tE19Flash_kernel_traitsILi192ELi128ELi64ELi8ES3_EELb0ELb0ELb1ELb0ELb0ELb0ELb0ELb0EEEvNS_16Flash_fwd_paramsE,"aw",@nobits
	.sectionflags	@""
	.align	16
	.zero		1024


//--------------------- .nv.shared._ZN5flash16flash_fwd_kernelI23Flash_fwd_kernel_traitsILi192ELi128ELi64ELi8ELb0ELb0EN7cutlass10bfloat16_tE19Flash_kernel_traitsILi192ELi128ELi64ELi8ES3_EELb0ELb0ELb1ELb0ELb0ELb0ELb1ELb0EEEvNS_16Flash_fwd_paramsE --------------------------
	.section	.nv.shared._ZN5flash16flash_fwd_kernelI23Flash_fwd_kernel_traitsILi192ELi128ELi64ELi8ELb0ELb0EN7cutlass10bfloat16_tE19Flash_kernel_traitsILi192ELi128ELi64ELi8ES3_EELb0ELb0ELb1ELb0ELb0ELb0ELb1ELb0EEEvNS_16Flash_fwd_paramsE,"aw",@nobits
	.sectionflags	@""
	.align	16
	.zero		1024


//--------------------- .nv.shared._ZN5flash16flash_fwd_kernelI23Flash_fwd_kernel_traitsILi192ELi128ELi64ELi8ELb0ELb0EN7cutlass10bfloat16_tE19Flash_kernel_traitsILi192ELi128ELi64ELi8ES3_EELb0ELb0ELb1ELb1ELb0ELb0ELb0ELb0EEEvNS_16Flash_fwd_paramsE --------------------------
	.section	.nv.shared._ZN5flash16flash_fwd_kernelI23Flash_fwd_kernel_traitsILi192ELi128ELi64ELi8ELb0ELb0EN7cutlass10bfloat16_tE19Flash_kernel_traitsILi192ELi128ELi64ELi8ES3_EELb0ELb0ELb1ELb1ELb0ELb0ELb0ELb0EEEvNS_16Flash_fwd_paramsE,"aw",@nobits
	.sectionflags	@""
	.align	16
	.zero		1024


//--------------------- .nv.shared._ZN5flash16flash_fwd_kernelI23Flash_fwd_kernel_traitsILi192ELi128ELi64ELi8ELb0ELb0EN7cutlass10bfloat16_tE19Flash_kernel_traitsILi192ELi128ELi64ELi8ES3_EELb0ELb0ELb1ELb1ELb0ELb0ELb1ELb0EEEvNS_16Flash_fwd_paramsE --------------------------
	.section	.nv.shared._ZN5flash16flash_fwd_kernelI23Flash_fwd_kernel_traitsILi192ELi128ELi64ELi8ELb0ELb0EN7cutlass10bfloat16_tE19Flash_kernel_traitsILi192ELi128ELi64ELi8ES3_EELb0ELb0ELb1ELb1ELb0ELb0ELb1ELb0EEEvNS_16Flash_fwd_paramsE,"aw",@nobits
	.sectionflags	@""
	.align	16
	.zero		1024


//--------------------- .nv.shared._ZN5flash16flash_fwd_kernelI23Flash_fwd_kernel_traitsILi192ELi64ELi64ELi4ELb0ELb0EN7cutlass10bfloat16_tE19Flash_kernel_traitsILi192ELi64ELi64ELi4ES3_EELb1ELb0ELb0ELb0ELb0ELb0ELb0ELb0EEEvNS_16Flash_fwd_paramsE --------------------------
	.section	.nv.shared._ZN5flash16flash_fwd_kernelI23Flash_fwd_kernel_traitsILi192ELi64ELi64ELi4ELb0ELb0EN7cutlass10bfloat16_tE19Flash_kernel_traitsILi192ELi64ELi64ELi4ES3_EELb1ELb0ELb0ELb0ELb0ELb0ELb0ELb0EEEvNS_16Flash_fwd_paramsE,"aw",@nobits
	.sectionflags	@""
	.align	16
	.zero		1024


//--------------------- .nv.shared._ZN5flash16flash_fwd_kernelI23Flash_fwd_kernel_traitsILi192ELi64ELi64ELi4ELb0ELb0EN7cutlass10bfloat16_tE19Flash_kernel_traitsILi192ELi64ELi64ELi4ES3_EELb1ELb0ELb1ELb0ELb0ELb0ELb0ELb0EEEvNS_16Flash_fwd_paramsE --------------------------
	.section	.nv.shared._ZN5flash16flash_fwd_kernelI23Flash_fwd_kernel_traitsILi192ELi64ELi64ELi4ELb0ELb0EN7cutlass10bfloat16_tE19Flash_kernel_traitsILi192ELi64ELi64ELi4ES3_EELb1ELb0ELb1ELb0ELb0ELb0ELb0ELb0EEEvNS_16Flash_fwd_paramsE,"aw",@nobits
	.sectionflags	@""
	.align	16
	.zero		1024


//--------------------- .nv.shared._ZN5flash16flash_fwd_kernelI23Flash_fwd_kernel_traitsILi192ELi64ELi64ELi4ELb0ELb0EN7cutlass10bfloat16_tE19Flash_kernel_traitsILi192ELi64ELi64ELi4ES3_EELb1ELb0ELb0ELb0ELb0ELb1ELb0ELb0EEEvNS_16Flash_fwd_paramsE --------------------------
	.section	.nv.shared._ZN5flash16flash_fwd_kernelI23Flash_fwd_kernel_traitsILi192ELi64ELi64ELi4ELb0ELb0EN7cutlass10bfloat16_tE19Flash_kernel_traitsILi192ELi64ELi64ELi4ES3_EELb1ELb0ELb0ELb0ELb0ELb1ELb0ELb0EEEvNS_16Flash_fwd_paramsE,"aw",@nobits
	.sectionflags	@""
	.align	16
	.zero		1024


//--------------------- .nv.shared._ZN5flash16flash_fwd_kernelI23Flash_fwd_kernel_traitsILi192ELi64ELi64ELi4ELb0ELb0EN7cutlass10bfloat16_tE19Flash_kernel_traitsILi192ELi64ELi64ELi4ES3_EELb0ELb0ELb0ELb0ELb0ELb1ELb1ELb0EEEvNS_16Flash_fwd_paramsE --------------------------
	.section	.nv.shared._ZN5flash16flash_fwd_kernelI23Flash_fwd_kernel_traitsILi192ELi64ELi64ELi4ELb0ELb0EN7cutlass10bfloat16_tE19Flash_kernel_traitsILi192ELi64ELi64ELi4ES3_EELb0ELb0ELb0ELb0ELb0ELb1ELb1ELb0EEEvNS_16Flash_fwd_paramsE,"aw",@nobits
	.sectionflags	@""
	.align	16
	.zero		1024


//--------------------- .nv.shared._ZN5flash16flash_fwd_kernelI23Flash_fwd_kernel_traitsILi192ELi64ELi64ELi4ELb0ELb0EN7cutlass10bfloat16_tE19Flash_kernel_traitsILi192ELi64ELi64ELi4ES3_EELb1ELb0ELb0ELb1ELb0ELb0ELb0ELb0EEEvNS_16Flash_fwd_paramsE --------------------------
	.section	.nv.shared._ZN5flash16flash_fwd_kernelI23Flash_fwd_kernel_traitsILi192ELi64ELi64ELi4ELb0ELb0EN7cutlass10bfloat16_tE19Flash_kernel_traitsILi192ELi64ELi64ELi4ES3_EELb1ELb0ELb0ELb1ELb0ELb0ELb0ELb0EEEvNS_16Flash_fwd_paramsE,"aw",@nobits
	.sectionflags	@""
	.align	16
	.zero		1024


//--------------------- .nv.shared._ZN5flash16flash_fwd_kernelI23Flash_fwd_kernel_traitsILi192ELi64ELi64ELi4ELb0ELb0EN7cutlass10bfloat16_tE19Flash_kernel_traitsILi192ELi64ELi64ELi4ES3_EELb1ELb0ELb0ELb0ELb0ELb0ELb0ELb1EEEvNS_16Flash_fwd_paramsE --------------------------
	.section	.nv.shared._ZN5flash16flash_fwd_kernelI23Flash_fwd_kernel_traitsILi192ELi64ELi64ELi4ELb0ELb0EN7cutlass10bfloat16_tE19Flash_kernel_traitsILi192ELi64ELi64ELi4ES3_EELb1ELb0ELb0ELb0ELb0ELb0ELb0ELb1EEEvNS_16Flash_fwd_paramsE,"aw",@nobits
	.sectionflags	@""
	.align	16
	.zero		1024


//--------------------- .nv.shared._ZN5flash16flash_fwd_kernelI23Flash_fwd_kernel_traitsILi192ELi64ELi64ELi4ELb0ELb0EN7cutlass10bfloat16_tE19Flash_kernel_traitsILi192ELi64ELi64ELi4ES3_EELb0ELb0ELb0ELb0ELb0ELb0ELb1ELb0EEEvNS_16Flash_fwd_paramsE --------------------------
	.section	.nv.shared._ZN5flash16flash_fwd_kernelI23Flash_fwd_kernel_traitsILi192ELi64ELi64ELi4ELb0ELb0EN7cutlass10bfloat16_tE19Flash_kernel_traitsILi192ELi64ELi64ELi4ES3_EELb0ELb0ELb0ELb0ELb0ELb0ELb1ELb0EEEvNS_16Flash_fwd_paramsE,"aw",@nobits
	.sectionflags	@""
	.align	16
	.zero		1024


//--------------------- .nv.shared._ZN5flash16flash_fwd_kernelI23Flash_fwd_kernel_traitsILi192ELi64ELi64ELi4ELb0ELb0EN7cutlass10bfloat16_tE19Flash_kernel_traitsILi192ELi64ELi64ELi4ES3_EELb1ELb0ELb0ELb1ELb0ELb0ELb0ELb1EEEvNS_16Flash_fwd_paramsE --------------------------
	.section	.nv.shared._ZN5flash16flash_fwd_kernelI23Flash_fwd_kernel_traitsILi192ELi64ELi64ELi4ELb0ELb0EN7cutlass10bfloat16_tE19Flash_kernel_traitsILi192ELi64ELi64ELi4ES3_EELb1ELb0ELb0ELb1ELb0ELb0ELb0ELb1EEEvNS_16Flash_fwd_paramsE,"aw",@nobits
	.sectionflags	@""
	.align	16
	.zero		1024


//--------------------- .nv.shared._ZN5flash16flash_fwd_kernelI23Flash_fwd_kernel_traitsILi192ELi64ELi64ELi4ELb0ELb0EN7cutlass10bfloat16_tE19Flash_kernel_traitsILi192ELi64ELi64ELi4ES3_EELb0ELb0ELb0ELb1ELb0ELb0ELb1ELb0EEEvNS_16Flash_fwd_paramsE --------------------------
	.section	.nv.shared._ZN5flash16flash_fwd_kernelI23Flash_fwd_kernel_traitsILi192ELi64ELi64ELi4ELb0ELb0EN7cutlass10bfloat16_tE19Flash_kernel_traitsILi192ELi64ELi64ELi4ES3_EELb0ELb0ELb0ELb1ELb0ELb0ELb1ELb0EEEvNS_16Flash_fwd_paramsE,"aw",@nobits
	.sectionflags	@""
	.align	16
	.zero		1024


//--------------------- .nv.shared._ZN5flash16flash_fwd_kernelI23Flash_fwd_kernel_traitsILi192ELi64ELi64ELi4ELb0ELb0EN7cutlass10bfloat16_tE19Flash_kernel_traitsILi192ELi64ELi64ELi4ES3_EELb1ELb0ELb1ELb0ELb0ELb1ELb0ELb0EEEvNS_16Flash_fwd_paramsE --------------------------
	.section	.nv.shared._ZN5flash16flash_fwd_kernelI23Flash_fwd_kernel_traitsILi192ELi64ELi64ELi4ELb0ELb0EN7cutlass10bfloat16_tE19Flash_kernel_traitsILi192ELi64ELi64ELi4ES3_EELb1ELb0ELb1ELb0ELb0ELb1ELb0ELb0EEEvNS_16Flash_fwd_paramsE,"aw",@nobits
	.sectionflags	@""
	.align	16
	.zero		1024


//--------------------- .nv.shared._ZN5flash16flash_fwd_kernelI23Flash_fwd_kernel_traitsILi192ELi64ELi64ELi4ELb0ELb0EN7cutlass10bfloat16_tE19Flash_kernel_traitsILi192ELi64ELi64ELi4ES3_EELb0ELb0ELb1ELb0ELb0ELb1ELb1ELb0EEEvNS_16Flash_fwd_paramsE --------------------------
	.section	.nv.shared._ZN5flash16flash_fwd_kernelI23Flash_fwd_kernel_traitsILi192ELi64ELi64ELi4ELb0ELb0EN7cutlass10bfloat16_tE19Flash_kernel_traitsILi192ELi64ELi64ELi4ES3_EELb0ELb0ELb1ELb0ELb0ELb1ELb1ELb0EEEvNS_16Flash_fwd_paramsE,"aw",@nobits
	.sectionflags	@""
	.align	16
	.zero		1024


//--------------------- .nv.shared._ZN5flash16flash_fwd_kernelI23Flash_fwd_kernel_traitsILi192ELi64ELi64ELi4ELb0ELb0EN7cutlass10bfloat16_tE19Flash_kernel_traitsILi192ELi64ELi64ELi4ES3_EELb1ELb0ELb1ELb1ELb0ELb0ELb0ELb0EEEvNS_16Flash_fwd_paramsE --------------------------
	.section	.nv.shared._ZN5flash16flash_fwd_kernelI23Flash_fwd_kernel_traitsILi192ELi64ELi64ELi4ELb0ELb0EN7cutlass10bfloat16_tE19Flash_kernel_traitsILi192ELi64ELi64ELi4ES3_EELb1ELb0ELb1ELb1ELb0ELb0ELb0ELb0EEEvNS_16Flash_fwd_paramsE,"aw",@nobits
	.sectionflags	@""
	.align	16
	.zero		1024


//--------------------- .nv.shared._ZN5flash16flash_fwd_kernelI23Flash_fwd_kernel_traitsILi192ELi64ELi64ELi4ELb0ELb0EN7cutlass10bfloat16_tE19Flash_kernel_traitsILi192ELi64ELi64ELi4ES3_EELb1ELb0ELb1ELb0ELb0ELb0ELb0ELb1EEEvNS_16Flash_fwd_paramsE --------------------------
	.section	.nv.shared._ZN5flash16flash_fwd_kernelI23Flash_fwd_kernel_traitsILi192ELi64ELi64ELi4ELb0ELb0EN7cutlass10bfloat16_tE19Flash_kernel_traitsILi192ELi64ELi64ELi4ES3_EELb1ELb0ELb1ELb0ELb0ELb0ELb0ELb1EEEvNS_16Flash_fwd_paramsE,"aw",@nobits
	.sectionflags	@""
	.align	16
	.zero		1024


//--------------------- .nv.shared._ZN5flash16flash_fwd_kernelI23Flash_fwd_kernel_traitsILi192ELi64ELi64ELi4ELb0ELb0EN7cutlass10bfloat16_tE19Flash_kernel_traitsILi192ELi64ELi64ELi4ES3_EELb0ELb0ELb1ELb0ELb0ELb0ELb1ELb0EEEvNS_16Flash_fwd_paramsE --------------------------
	.section	.nv.shared._ZN5flash16flash_fwd_kernelI23Flash_fwd_kernel_traitsILi192ELi64ELi64ELi4ELb0ELb0EN7cutlass10bfloat16_tE19Flash_kernel_traitsILi192ELi64ELi64ELi4ES3_EELb0ELb0ELb1ELb0ELb0ELb0ELb1ELb0EEEvNS_16Flash_fwd_paramsE,"aw",@nobits
	.sectionflags	@""
	.align	16
	.zero		1024


//--------------------- .nv.shared._ZN5flash16flash_fwd_kernelI23Flash_fwd_kernel_traitsILi192ELi64ELi64ELi4ELb0ELb0EN7cutlass10bfloat16_tE19Flash_kernel_traitsILi192ELi64ELi64ELi4ES3_EELb1ELb0ELb1ELb1ELb0ELb0ELb0ELb1EEEvNS_16Flash_fwd_paramsE --------------------------
	.section	.nv.shared._ZN5flash16flash_fwd_kernelI23Flash_fwd_kernel_traitsILi192ELi64ELi64ELi4ELb0ELb0EN7cutlass10bfloat16_tE19Flash_kernel_traitsILi192ELi64ELi64ELi4ES3_EELb1ELb0ELb1ELb1ELb0ELb0ELb0ELb1EEEvNS_16Flash_fwd_paramsE,"aw",@nobits
	.sectionflags	@""
	.align	16
	.zero		1024


//--------------------- .nv.shared._ZN5flash16flash_fwd_kernelI23Flash_fwd_kernel_traitsILi192ELi64ELi64ELi4ELb0ELb0EN7cutlass10bfloat16_tE19Flash_kernel_traitsILi192ELi64ELi64ELi4ES3_EELb0ELb0ELb1ELb1ELb0ELb0ELb1ELb0EEEvNS_16Flash_fwd_paramsE --------------------------
	.section	.nv.shared._ZN5flash16flash_fwd_kernelI23Flash_fwd_kernel_traitsILi192ELi64ELi64ELi4ELb0ELb0EN7cutlass10bfloat16_tE19Flash_kernel_traitsILi192ELi64ELi64ELi4ES3_EELb0ELb0ELb1ELb1ELb0ELb0ELb1ELb0EEEvNS_16Flash_fwd_paramsE,"aw",@nobits
	.sectionflags	@""
	.align	16
	.zero		1024


//--------------------- .nv.constant0._ZN5flash16flash_fwd_kernelI23Flash_fwd_kernel_traitsILi192ELi128ELi64ELi8ELb0ELb0EN7cutlass10bfloat16_tE19Flash_kernel_traitsILi192ELi128ELi64ELi8ES3_EELb0ELb0ELb0ELb0ELb0ELb1ELb0ELb0EEEvNS_16Flash_fwd_paramsE --------------------------
	.section	.nv.constant0._ZN5flash16flash_fwd_kernelI23Flash_fwd_kernel_traitsILi192ELi128ELi64ELi8ELb0ELb0EN7cutlass10bfloat16_tE19Flash_kernel_traitsILi192ELi128ELi64ELi8ES3_EELb0ELb0ELb0ELb0ELb0ELb1ELb0ELb0EEEvNS_16Flash_fwd_paramsE,"a",@progbits
	.sectionflags	@""
	.align	4
.nv.constant0._ZN5flash16flash_fwd_kernelI23Flash_fwd_kernel_traitsILi192ELi128ELi64ELi8ELb0ELb0EN7cutlass10bfloat16_tE19Flash_kernel_traitsILi192ELi128ELi64ELi8ES3_EELb0ELb0ELb0ELb0ELb0ELb1ELb0ELb0EEEvNS_16Flash_fwd_paramsE:
	.zero		1360


//--------------------- .nv.constant0._ZN5flash16flash_fwd_kernelI23Flash_fwd_kernel_traitsILi192ELi128ELi64ELi8ELb0ELb0EN7cutlass10bfloat16_tE19Flash_kernel_traitsILi192ELi128ELi64ELi8ES3_EELb0ELb0ELb0ELb0ELb0ELb1ELb1ELb0EEEvNS_16Flash_fwd_paramsE --------------------------
	.section	.nv.constant0._ZN5flash16flash_fwd_kernelI23Flash_fwd_kernel_traitsILi192ELi128ELi64ELi8ELb0ELb0EN7cutlass10bfloat16_tE19Flash_kernel_traitsILi192ELi128ELi64ELi8ES3_EELb0ELb0ELb0ELb0ELb0ELb1ELb1ELb0EEEvNS_16Flash_fwd_paramsE,"a",@progbits
	.sectionflags	@""
	.align	4
.nv.constant0._ZN5flash16flash_fwd_kernelI23Flash_fwd_kernel_traitsILi192ELi128ELi64ELi8ELb0ELb0EN7cutlass10bfloat16_tE19Flash_kernel_traitsILi192ELi128ELi64ELi8ES3_EELb0ELb0ELb0ELb0ELb0ELb1ELb1ELb0EEEvNS_16Flash_fwd_paramsE:
	.zero		1360


//--------------------- .nv.constant0._ZN5flash16flash_fwd_kernelI23Flash_fwd_kernel_traitsILi192ELi128ELi64ELi8ELb0ELb0EN7cutlass10bfloat16_tE19Flash_kernel_traitsILi192ELi128ELi64ELi8ES3_EELb0ELb0ELb0ELb0ELb0ELb0ELb0ELb0EEEvNS_16Flash_fwd_paramsE --------------------------
	.section	.nv.constant0._ZN5flash16flash_fwd_kernelI23Flash_fwd_kernel_traitsILi192ELi128ELi64ELi8ELb0ELb0EN7cutlass10bfloat16_tE19Flash_kernel_traitsILi192ELi128ELi64ELi8ES3_EELb0ELb0ELb0ELb0ELb0ELb0ELb0ELb0EEEvNS_16Flash_fwd_paramsE,"a",@progbits
	.sectionflags	@""
	.align	4
.nv.constant0._ZN5flash16flash_fwd_kernelI23Flash_fwd_kernel_traitsILi192ELi128ELi64ELi8ELb0ELb0EN7cutlass10bfloat16_tE19Flash_kernel_traitsILi192ELi128ELi64ELi8ES3_EELb0ELb0ELb0ELb0ELb0ELb0ELb0ELb0EEEvNS_16Flash_fwd_paramsE:
	.zero		1360


//--------------------- .nv.constant0._ZN5flash16flash_fwd_kernelI23Flash_fwd_kernel_traitsILi192ELi128ELi64ELi8ELb0ELb0EN7cutlass10bfloat16_tE19Flash_kernel_traitsILi192ELi128ELi64ELi8ES3_EELb0ELb0ELb0ELb0ELb0ELb0ELb1ELb0EEEvNS_16Flash_fwd_paramsE --------------------------
	.section	.nv.constant0._ZN5flash16flash_fwd_kernelI23Flash_fwd_kernel_traitsILi192ELi128ELi64ELi8ELb0ELb0EN7cutlass10bfloat16_tE19Flash_kernel_traitsILi192ELi128ELi64ELi8ES3_EELb0ELb0ELb0ELb0ELb0ELb0ELb1ELb0EEEvNS_16Flash_fwd_paramsE,"a",@progbits
	.sectionflags	@""
	.align	4
.nv.constant0._ZN5flash16flash_fwd_kernelI23Flash_fwd_kernel_traitsILi192ELi128ELi64ELi8ELb0ELb0EN7cutlass10bfloat16_tE19Flash_kernel_traitsILi192ELi128ELi64ELi8ES3_EELb0ELb0ELb0ELb0ELb0ELb0ELb1ELb0EEEvNS_16Flash_fwd_paramsE:
	.zero		1360


//--------------------- .nv.constant0._ZN5flash16flash_fwd_kernelI23Flash_fwd_kernel_traitsILi192ELi128ELi64ELi8ELb0ELb0EN7cutlass10bfloat16_tE19Flash_kernel_traitsILi192ELi128ELi64ELi8ES3_EELb0ELb0ELb0ELb1ELb0ELb0ELb0ELb0EEEvNS_16Flash_fwd_paramsE --------------------------
	.section	.nv.constant0._ZN5flash16flash_fwd_kernelI23Flash_fwd_kernel_traitsILi192ELi128ELi64ELi8ELb0ELb0EN7cutlass10bfloat16_tE19Flash_kernel_traitsILi192ELi128ELi64ELi8ES3_EELb0ELb0ELb0ELb1ELb0ELb0ELb0ELb0EEEvNS_16Flash_fwd_paramsE,"a",@progbits
	.sectionflags	@""
	.align	4
.nv.constant0._ZN5flash16flash_fwd_kernelI23Flash_fwd_kernel_traitsILi192ELi128ELi64ELi8ELb0ELb0EN7cutlass10bfloat16_tE19Flash_kernel_traitsILi192ELi128ELi64ELi8ES3_EELb0ELb0ELb0ELb1ELb0ELb0ELb0ELb0EEEvNS_16Flash_fwd_paramsE:
	.zero		1360


//--------------------- .nv.constant0._ZN5flash16flash_fwd_kernelI23Flash_fwd_kernel_traitsILi192ELi128ELi64ELi8ELb0ELb0EN7cutlass10bfloat16_tE19Flash_kernel_traitsILi192ELi128ELi64ELi8ES3_EELb0ELb0ELb0ELb1ELb0ELb0ELb1ELb0EEEvNS_16Flash_fwd_paramsE --------------------------
	.section	.nv.constant0._ZN5flash16flash_fwd_kernelI23Flash_fwd_kernel_traitsILi192ELi128ELi64ELi8ELb0ELb0EN7cutlass10bfloat16_tE19Flash_kernel_traitsILi192ELi128ELi64ELi8ES3_EELb0ELb0ELb0ELb1ELb0ELb0ELb1ELb0EEEvNS_16Flash_fwd_paramsE,"a",@progbits
	.sectionflags	@""
	.align	4
.nv.constant0._ZN5flash16flash_fwd_kernelI23Flash_fwd_kernel_traitsILi192ELi128ELi64ELi8ELb0ELb0EN7cutlass10bfloat16_tE19Flash_kernel_traitsILi192ELi128ELi64ELi8ES3_EELb0ELb0ELb0ELb1ELb0ELb0ELb1ELb0EEEvNS_16Flash_fwd_paramsE:
	.zero		1360


//--------------------- .nv.constant0._ZN5flash16flash_fwd_kernelI23Flash_fwd_kernel_traitsILi192ELi128ELi64ELi8ELb0ELb0EN7cutlass10bfloat16_tE19Flash_kernel_traitsILi192ELi128ELi64ELi8ES3_EELb0ELb0ELb1ELb0ELb0ELb1ELb0ELb0EEEvNS_16Flash_fwd_paramsE --------------------------
	.section	.nv.constant0._ZN5flash16flash_fwd_kernelI23Flash_fwd_kernel_traitsILi192ELi128ELi64ELi8ELb0ELb0EN7cutlass10bfloat16_tE19Flash_kernel_traitsILi192ELi128ELi64ELi8ES3_EELb0ELb0ELb1ELb0ELb0ELb1ELb0ELb0EEEvNS_16Flash_fwd_paramsE,"a",@progbits
	.sectionflags	@""
	.align	4
.nv.constant0._ZN5flash16flash_fwd_kernelI23Flash_fwd_kernel_traitsILi192ELi128ELi64ELi8ELb0ELb0EN7cutlass10bfloat16_tE19Flash_kernel_traitsILi192ELi128ELi64ELi8ES3_EELb0ELb0ELb1ELb0ELb0ELb1ELb0ELb0EEEvNS_16Flash_fwd_paramsE:
	.zero		1360


//--------------------- .nv.constant0._ZN5flash16flash_fwd_kernelI23Flash_fwd_kernel_traitsILi192ELi128ELi64ELi8ELb0ELb0EN7cutlass10bfloat16_tE19Flash_kernel_traitsILi192ELi128ELi64ELi8ES3_EELb0ELb0ELb1ELb0ELb0ELb1ELb1ELb0EEEvNS_16Flash_fwd_paramsE --------------------------
	.section	.nv.constant0._ZN5flash16flash_fwd_kernelI23Flash_fwd_kernel_traitsILi192ELi128ELi64ELi8ELb0ELb0EN7cutlass10bfloat16_tE19Flash_kernel_traitsILi192ELi128ELi64ELi8ES3_EELb0ELb0ELb1ELb0ELb0ELb1ELb1ELb0EEEvNS_16Flash_fwd_paramsE,"a",@progbits
	.sectionflags	@""
	.align	4
.nv.constant0._ZN5flash16flash_fwd_kernelI23Flash_fwd_kernel_traitsILi192ELi128ELi64ELi8ELb0ELb0EN7cutlass10bfloat16_tE19Flash_kernel_traitsILi192ELi128ELi64ELi8ES3_EELb0ELb0ELb1ELb0ELb0ELb1ELb1ELb0EEEvNS_16Flash_fwd_paramsE:
	.zero		1360


//--------------------- .nv.constant0._ZN5flash16flash_fwd_kernelI23Flash_fwd_kernel_traitsILi192ELi128ELi64ELi8ELb0ELb0EN7cutlass10bfloat16_tE19Flash_kernel_traitsILi192ELi128ELi64ELi8ES3_EELb0ELb0ELb1ELb0ELb0ELb0ELb0ELb0EEEvNS_16Flash_fwd_paramsE --------------------------
	.section	.nv.constant0._ZN5flash16flash_fwd_kernelI23Flash_fwd_kernel_traitsILi192ELi128ELi64ELi8ELb0ELb0EN7cutlass10bfloat16_tE19Flash_kernel_traitsILi192ELi128ELi64ELi8ES3_EELb0ELb0ELb1ELb0ELb0ELb0ELb0ELb0EEEvNS_16Flash_fwd_paramsE,"a",@progbits
	.sectionflags	@""
	.align	4
.nv.constant0._ZN5flash16flash_fwd_kernelI23Flash_fwd_kernel_traitsILi192ELi128ELi64ELi8ELb0ELb0EN7cutlass10bfloat16_tE19Flash_kernel_traitsILi192ELi128ELi64ELi8ES3_EELb0ELb0ELb1ELb0ELb0ELb0ELb0ELb0EEEvNS_16Flash_fwd_paramsE:
	.zero		1360


//--------------------- .nv.constant0._ZN5flash16flash_fwd_kernelI23Flash_fwd_kernel_traitsILi192ELi128ELi64ELi8ELb0ELb0EN7cutlass10bfloat16_tE19Flash_kernel_traitsILi192ELi128ELi64ELi8ES3_EELb0ELb0ELb1ELb0ELb0ELb0ELb1ELb0EEEvNS_16Flash_fwd_paramsE --------------------------
	.section	.nv.constant0._ZN5flash16flash_fwd_kernelI23Flash_fwd_kernel_traitsILi192ELi128ELi64ELi8ELb0ELb0EN7cutlass10bfloat16_tE19Flash_kernel_traitsILi192ELi128ELi64ELi8ES3_EELb0ELb0ELb1ELb0ELb0ELb0ELb1ELb0EEEvNS_16Flash_fwd_paramsE,"a",@progbits
	.sectionflags	@""
	.align	4
.nv.constant0._ZN5flash16flash_fwd_kernelI23Flash_fwd_kernel_traitsILi192ELi128ELi64ELi8ELb0ELb0EN7cutlass10bfloat16_tE19Flash_kernel_traitsILi192ELi128ELi64ELi8ES3_EELb0ELb0ELb1ELb0ELb0ELb0ELb1ELb0EEEvNS_16Flash_fwd_paramsE:
	.zero		1360


//--------------------- .nv.constant0._ZN5flash16flash_fwd_kernelI23Flash_fwd_kernel_traitsILi192ELi128ELi64ELi8ELb0ELb0EN7cutlass10bfloat16_tE19Flash_kernel_traitsILi192ELi128ELi64ELi8ES3_EELb0ELb0ELb1ELb1ELb0ELb0ELb0ELb0EEEvNS_16Flash_fwd_paramsE --------------------------
	.section	.nv.constant0._ZN5flash16flash_fwd_kernelI23Flash_fwd_kernel_traitsILi192ELi128ELi64ELi8ELb0ELb0EN7cutlass10bfloat16_tE19Flash_kernel_traitsILi192ELi128ELi64ELi8ES3_EELb0ELb0ELb1ELb1ELb0ELb0ELb0ELb0EEEvNS_16Flash_fwd_paramsE,"a",@progbits
	.sectionflags	@""
	.align	4
.nv.constant0._ZN5flash16flash_fwd_kernelI23Flash_fwd_kernel_traitsILi192ELi128ELi64ELi8ELb0ELb0EN7cutlass10bfloat16_tE19Flash_kernel_traitsILi192ELi128ELi64ELi8ES3_EELb0ELb0ELb1ELb1ELb0ELb0ELb0ELb0EEEvNS_16Flash_fwd_paramsE:
	.zero		1360


//--------------------- .nv.constant0._ZN5flash16flash_fwd_kernelI23Flash_fwd_kernel_traitsILi192ELi128ELi64ELi8ELb0ELb0EN7cutlass10bfloat16_tE19Flash_kernel_traitsILi192ELi128ELi64ELi8ES3_EELb0ELb0ELb1ELb1ELb0ELb0ELb1ELb0EEEvNS_16Flash_fwd_paramsE --------------------------
	.section	.nv.constant0._ZN5flash16flash_fwd_kernelI23Flash_fwd_kernel_traitsILi192ELi128ELi64ELi8ELb0ELb0EN7cutlass10bfloat16_tE19Flash_kernel_traitsILi192ELi128ELi64ELi8ES3_EELb0ELb0ELb1ELb1ELb0ELb0ELb1ELb0EEEvNS_16Flash_fwd_paramsE,"a",@progbits
	.sectionflags	@""
	.align	4
.nv.constant0._ZN5flash16flash_fwd_kernelI23Flash_fwd_kernel_traitsILi192ELi128ELi64ELi8ELb0ELb0EN7cutlass10bfloat16_tE19Flash_kernel_traitsILi192ELi128ELi64ELi8ES3_EELb0ELb0ELb1ELb1ELb0ELb0ELb1ELb0EEEvNS_16Flash_fwd_paramsE:
	.zero		1360


//--------------------- .nv.constant0._ZN5flash16flash_fwd_kernelI23Flash_fwd_kernel_traitsILi192ELi64ELi64ELi4ELb0ELb0EN7cutlass10bfloat16_tE19Flash_kernel_traitsILi192ELi64ELi64ELi4ES3_EELb1ELb0ELb0ELb0ELb0ELb0ELb0ELb0EEEvNS_16Flash_fwd_paramsE --------------------------
	.section	.nv.constant0._ZN5flash16flash_fwd_kernelI23Flash_fwd_kernel_traitsILi192ELi64ELi64ELi4ELb0ELb0EN7cutlass10bfloat16_tE19Flash_kernel_traitsILi192ELi64ELi64ELi4ES3_EELb1ELb0ELb0ELb0ELb0ELb0ELb0ELb0EEEvNS_16Flash_fwd_paramsE,"a",@progbits
	.sectionflags	@""
	.align	4
.nv.constant0._ZN5flash16flash_fwd_kernelI23Flash_fwd_kernel_traitsILi192ELi64ELi64ELi4ELb0ELb0EN7cutlass10bfloat16_tE19Flash_kernel_traitsILi192ELi64ELi64ELi4ES3_EELb1ELb0ELb0ELb0ELb0ELb0ELb0ELb0EEEvNS_16Flash_fwd_paramsE:
	.zero		1360


//--------------------- .nv.constant0._ZN5flash16flash_fwd_kernelI23Flash_fwd_kernel_traitsILi192ELi64ELi64ELi4ELb0ELb0EN7cutlass10bfloat16_tE19Flash_kernel_traitsILi192ELi64ELi64ELi4ES3_EELb1ELb0ELb1ELb0ELb0ELb0ELb0ELb0EEEvNS_16Flash_fwd_paramsE --------------------------
	.section	.nv.constant0._ZN5flash16flash_fwd_kernelI23Flash_fwd_kernel_traitsILi192ELi64ELi64ELi4ELb0ELb0EN7cutlass10bfloat16_tE19Flash_kernel_traitsILi192ELi64ELi64ELi4ES3_EELb1ELb0ELb1ELb0ELb0ELb0ELb0ELb0EEEvNS_16Flash_fwd_paramsE,"a",@progbits
	.sectionflags	@""
	.align	4
.nv.constant0._ZN5flash16flash_fwd_kernelI23Flash_fwd_kernel_traitsILi192ELi64ELi64ELi4ELb0ELb0EN7cutlass10bfloat16_tE19Flash_kernel_traitsILi192ELi64ELi64ELi4ES3_EELb1ELb0ELb1ELb0ELb0ELb0ELb0ELb0EEEvNS_16Flash_fwd_paramsE:
	.zero		1360


//--------------------- .nv.constant0._ZN5flash16flash_fwd_kernelI23Flash_fwd_kernel_traitsILi192ELi64ELi64ELi4ELb0ELb0EN7cutlass10bfloat16_tE19Flash_kernel_traitsILi192ELi64ELi64ELi4ES3_EELb1ELb0ELb0ELb0ELb0ELb1ELb0ELb0EEEvNS_16Flash_fwd_paramsE --------------------------
	.section	.nv.constant0._ZN5flash16flash_fwd_kernelI23Flash_fwd_kernel_traitsILi192ELi64ELi64ELi4ELb0ELb0EN7cutlass10bfloat16_tE19Flash_kernel_traitsILi192ELi64ELi64ELi4ES3_EELb1ELb0ELb0ELb0ELb0ELb1ELb0ELb0EEEvNS_16Flash_fwd_paramsE,"a",@progbits
	.sectionflags	@""
	.align	4
.nv.constant0._ZN5flash16flash_fwd_kernelI23Flash_fwd_kernel_traitsILi192ELi64ELi64ELi4ELb0ELb0EN7cutlass10bfloat16_tE19Flash_kernel_traitsILi192ELi64ELi64ELi4ES3_EELb1ELb0ELb0ELb0ELb0ELb1ELb0ELb0EEEvNS_16Flash_fwd_paramsE:
	.zero		1360


//--------------------- .nv.constant0._ZN5flash16flash_fwd_kernelI23Flash_fwd_kernel_traitsILi192ELi64ELi64ELi4ELb0ELb0EN7cutlass10bfloat16_tE19Flash_kernel_traitsILi192ELi64ELi64ELi4ES3_EELb0ELb0ELb0ELb0ELb0ELb1ELb1ELb0EEEvNS_16Flash_fwd_paramsE --------------------------
	.section	.nv.constant0._ZN5flash16flash_fwd_kernelI23Flash_fwd_kernel_traitsILi192ELi64ELi64ELi4ELb0ELb0EN7cutlass10bfloat16_tE19Flash_kernel_traitsILi192ELi64ELi64ELi4ES3_EELb0ELb0ELb0ELb0ELb0ELb1ELb1ELb0EEEvNS_16Flash_fwd_paramsE,"a",@progbits
	.sectionflags	@""
	.align	4
.nv.constant0._ZN5flash16flash_fwd_kernelI23Flash_fwd_kernel_traitsILi192ELi64ELi64ELi4ELb0ELb0EN7cutlass10bfloat16_tE19Flash_kernel_traitsILi192ELi64ELi64ELi4ES3_EELb0ELb0ELb0ELb0ELb0ELb1ELb1ELb0EEEvNS_16Flash_fwd_paramsE:
	.zero		1360


//--------------------- .nv.constant0._ZN5flash16flash_fwd_kernelI23Flash_fwd_kernel_traitsILi192ELi64ELi64ELi4ELb0ELb0EN7cutlass10bfloat16_tE19Flash_kernel_traitsILi192ELi64ELi64ELi4ES3_EELb1ELb0ELb0ELb1ELb0ELb0ELb0ELb0EEEvNS_16Flash_fwd_paramsE --------------------------
	.section	.nv.constant0._ZN5flash16flash_fwd_kernelI23Flash_fwd_kernel_traitsILi192ELi64ELi64ELi4ELb0ELb0EN7cutlass10bfloat16_tE19Flash_kernel_traitsILi192ELi64ELi64ELi4ES3_EELb1ELb0ELb0ELb1ELb0ELb0ELb0ELb0EEEvNS_16Flash_fwd_paramsE,"a",@progbits
	.sectionflags	@""
	.align	4
.nv.constant0._ZN5flash16flash_fwd_kernelI23Flash_fwd_kernel_traitsILi192ELi64ELi64ELi4ELb0ELb0EN7cutlass10bfloat16_tE19Flash_kernel_traitsILi192ELi64ELi64ELi4ES3_EELb1ELb0ELb0ELb1ELb0ELb0ELb0ELb0EEEvNS_16Flash_fwd_paramsE:
	.zero		1360


//--------------------- .nv.constant0._ZN5flash16flash_fwd_kernelI23Flash_fwd_kernel_traitsILi192ELi64ELi64ELi4ELb0ELb0EN7cutlass10bfloat16_tE19Flash_kernel_traitsILi192ELi64ELi64ELi4ES3_EELb1ELb0ELb0ELb0ELb0ELb0ELb0ELb1EEEvNS_16Flash_fwd_paramsE --------------------------
	.section	.nv.constant0._ZN5flash16flash_fwd_kernelI23Flash_fwd_kernel_traitsILi192ELi64ELi64ELi4ELb0ELb0EN7cutlass10bfloat16_tE19Flash_kernel_traitsILi192ELi64ELi64ELi4ES3_EELb1ELb0ELb0ELb0ELb0ELb0ELb0ELb1EEEvNS_16Flash_fwd_paramsE,"a",@progbits
	.sectionflags	@""
	.align	4
.nv.constant0._ZN5flash16flash_fwd_kernelI23Flash_fwd_kernel_traitsILi192ELi64ELi64ELi4ELb0ELb0EN7cutlass10bfloat16_tE19Flash_kernel_traitsILi192ELi64ELi64ELi4ES3_EELb1ELb0ELb0ELb0ELb0ELb0ELb0ELb1EEEvNS_16Flash_fwd_paramsE:
	.zero		1360


//--------------------- .nv.constant0._ZN5flash16flash_fwd_kernelI23Flash_fwd_kernel_traitsILi192ELi64ELi64ELi4ELb0ELb0EN7cutlass10bfloat16_tE19Flash_kernel_traitsILi192ELi64ELi64ELi4ES3_EELb0ELb0ELb0ELb0ELb0ELb0ELb1ELb0EEEvNS_16Flash_fwd_paramsE --------------------------
	.section	.nv.constant0._ZN5flash16flash_fwd_kernelI23Flash_fwd_kernel_traitsILi192ELi64ELi64ELi4ELb0ELb0EN7cutlass10bfloat16_tE19Flash_kernel_traitsILi192ELi64ELi64ELi4ES3_EELb0ELb0ELb0ELb0ELb0ELb0ELb1ELb0EEEvNS_16Flash_fwd_paramsE,"a",@progbits
	.sectionflags	@""
	.align	4
.nv.constant0._ZN5flash16flash_fwd_kernelI23Flash_fwd_kernel_traitsILi192ELi64ELi64ELi4ELb0ELb0EN7cutlass10bfloat16_tE19Flash_kernel_traitsILi192ELi64ELi64ELi4ES3_EELb0ELb0ELb0ELb0ELb0ELb0ELb1ELb0EEEvNS_16Flash_fwd_paramsE:
	.zero		1360


//--------------------- .nv.constant0._ZN5flash16flash_fwd_kernelI23Flash_fwd_kernel_traitsILi192ELi64ELi64ELi4ELb0ELb0EN7cutlass10bfloat16_tE19Flash_kernel_traitsILi192ELi64ELi64ELi4ES3_EELb1ELb0ELb0ELb1ELb0ELb0ELb0ELb1EEEvNS_16Flash_fwd_paramsE --------------------------
	.section	.nv.constant0._ZN5flash16flash_fwd_kernelI23Flash_fwd_kernel_traitsILi192ELi64ELi64ELi4ELb0ELb0EN7cutlass10bfloat16_tE19Flash_kernel_traitsILi192ELi64ELi64ELi4ES3_EELb1ELb0ELb0ELb1ELb0ELb0ELb0ELb1EEEvNS_16Flash_fwd_paramsE,"a",@progbits
	.sectionflags	@""
	.align	4
.nv.constant0._ZN5flash16flash_fwd_kernelI23Flash_fwd_kernel_traitsILi192ELi64ELi64ELi4ELb0ELb0EN7cutlass10bfloat16_tE19Flash_kernel_traitsILi192ELi64ELi64ELi4ES3_EELb1ELb0ELb0ELb1ELb0ELb0ELb0ELb1EEEvNS_16Flash_fwd_paramsE:
	.zero		1360


//--------------------- .nv.constant0._ZN5flash16flash_fwd_kernelI23Flash_fwd_kernel_traitsILi192ELi64ELi64ELi4ELb0ELb0EN7cutlass10bfloat16_tE19Flash_kernel_traitsILi192ELi64ELi64ELi4ES3_EELb0ELb0ELb0ELb1ELb0ELb0ELb1ELb0EEEvNS_16Flash_fwd_paramsE --------------------------
	.section	.nv.constant0._ZN5flash16flash_fwd_kernelI23Flash_fwd_kernel_traitsILi192ELi64ELi64ELi4ELb0ELb0EN7cutlass10bfloat16_tE19Flash_kernel_traitsILi192ELi64ELi64ELi4ES3_EELb0ELb0ELb0ELb1ELb0ELb0ELb1ELb0EEEvNS_16Flash_fwd_paramsE,"a",@progbits
	.sectionflags	@""
	.align	4
.nv.constant0._ZN5flash16flash_fwd_kernelI23Flash_fwd_kernel_traitsILi192ELi64ELi64ELi4ELb0ELb0EN7cutlass10bfloat16_tE19Flash_kernel_traitsILi192ELi64ELi64ELi4ES3_EELb0ELb0ELb0ELb1ELb0ELb0ELb1ELb0EEEvNS_16Flash_fwd_paramsE:
	.zero		1360


//--------------------- .nv.constant0._ZN5flash16flash_fwd_kernelI23Flash_fwd_kernel_traitsILi192ELi64ELi64ELi4ELb0ELb0EN7cutlass10bfloat16_tE19Flash_kernel_traitsILi192ELi64ELi64ELi4ES3_EELb1ELb0ELb1ELb0ELb0ELb1ELb0ELb0EEEvNS_16Flash_fwd_paramsE --------------------------
	.section	.nv.constant0._ZN5flash16flash_fwd_kernelI23Flash_fwd_kernel_traitsILi192ELi64ELi64ELi4ELb0ELb0EN7cutlass10bfloat16_tE19Flash_kernel_traitsILi192ELi64ELi64ELi4ES3_EELb1ELb0ELb1ELb0ELb0ELb1ELb0ELb0EEEvNS_16Flash_fwd_paramsE,"a",@progbits
	.sectionflags	@""
	.align	4
.nv.constant0._ZN5flash16flash_fwd_kernelI23Flash_fwd_kernel_traitsILi192ELi64ELi64ELi4ELb0ELb0EN7cutlass10bfloat16_tE19Flash_kernel_traitsILi192ELi64ELi64ELi4ES3_EELb1ELb0ELb1ELb0ELb0ELb1ELb0ELb0EEEvNS_16Flash_fwd_paramsE:
	.zero		1360


//--------------------- .nv.constant0._ZN5flash16flash_fwd_kernelI23Flash_fwd_kernel_traitsILi192ELi64ELi64ELi4ELb0ELb0EN7cutlass10bfloat16_tE19Flash_kernel_traitsILi192ELi64ELi64ELi4ES3_EELb0ELb0ELb1ELb0ELb0ELb1ELb1ELb0EEEvNS_16Flash_fwd_paramsE --------------------------
	.section	.nv.constant0._ZN5flash16flash_fwd_kernelI23Flash_fwd_kernel_traitsILi192ELi64ELi64ELi4ELb0ELb0EN7cutlass10bfloat16_tE19Flash_kernel_traitsILi192ELi64ELi64ELi4ES3_EELb0ELb0ELb1ELb0ELb0ELb1ELb1ELb0EEEvNS_16Flash_fwd_paramsE,"a",@progbits
	.sectionflags	@""
	.align	4
.nv.constant0._ZN5flash16flash_fwd_kernelI23Flash_fwd_kernel_traitsILi192ELi64ELi64ELi4ELb0ELb0EN7cutlass10bfloat16_tE19Flash_kernel_traitsILi192ELi64ELi64ELi4ES3_EELb0ELb0ELb1ELb0ELb0ELb1ELb1ELb0EEEvNS_16Flash_fwd_paramsE:
	.zero		1360


//--------------------- .nv.constant0._ZN5flash16flash_fwd_kernelI23Flash_fwd_kernel_traitsILi192ELi64ELi64ELi4ELb0ELb0EN7cutlass10bfloat16_tE19Flash_kernel_traitsILi192ELi64ELi64ELi4ES3_EELb1ELb0ELb1ELb1ELb0ELb0ELb0ELb0EEEvNS_16Flash_fwd_paramsE --------------------------
	.section	.nv.constant0._ZN5flash16flash_fwd_kernelI23Flash_fwd_kernel_traitsILi192ELi64ELi64ELi4ELb0ELb0EN7cutlass10bfloat16_tE19Flash_kernel_traitsILi192ELi64ELi64ELi4ES3_EELb1ELb0ELb1ELb1ELb0ELb0ELb0ELb0EEEvNS_16Flash_fwd_paramsE,"a",@progbits
	.sectionflags	@""
	.align	4
.nv.constant0._ZN5flash16flash_fwd_kernelI23Flash_fwd_kernel_traitsILi192ELi64ELi64ELi4ELb0ELb0EN7cutlass10bfloat16_tE19Flash_kernel_traitsILi192ELi64ELi64ELi4ES3_EELb1ELb0ELb1ELb1ELb0ELb0ELb0ELb0EEEvNS_16Flash_fwd_paramsE:
	.zero		1360


//--------------------- .nv.constant0._ZN5flash16flash_fwd_kernelI23Flash_fwd_kernel_traitsILi192ELi64ELi64ELi4ELb0ELb0EN7cutlass10bfloat16_tE19Flash_kernel_traitsILi192ELi64ELi64ELi4ES3_EELb1ELb0ELb1ELb0ELb0ELb0ELb0ELb1EEEvNS_16Flash_fwd_paramsE --------------------------
	.section	.nv.constant0._ZN5flash16flash_fwd_kernelI23Flash_fwd_kernel_traitsILi192ELi64ELi64ELi4ELb0ELb0EN7cutlass10bfloat16_tE19Flash_kernel_traitsILi192ELi64ELi64ELi4ES3_EELb1ELb0ELb1ELb0ELb0ELb0ELb0ELb1EEEvNS_16Flash_fwd_paramsE,"a",@progbits
	.sectionflags	@""
	.align	4
.nv.constant0._ZN5flash16flash_fwd_kernelI23Flash_fwd_kernel_traitsILi192ELi64ELi64ELi4ELb0ELb0EN7cutlass10bfloat16_tE19Flash_kernel_traitsILi192ELi64ELi64ELi4ES3_EELb1ELb0ELb1ELb0ELb0ELb0ELb0ELb1EEEvNS_16Flash_fwd_paramsE:
	.zero		1360


//--------------------- .nv.constant0._ZN5flash16flash_fwd_kernelI23Flash_fwd_kernel_traitsILi192ELi64ELi64ELi4ELb0ELb0EN7cutlass10bfloat16_tE19Flash_kernel_traitsILi192ELi64ELi64ELi4ES3_EELb0ELb0ELb1ELb0ELb0ELb0ELb1ELb0EEEvNS_16Flash_fwd_paramsE --------------------------
	.section	.nv.constant0._ZN5flash16flash_fwd_kernelI23Flash_fwd_kernel_traitsILi192ELi64ELi64ELi4ELb0ELb0EN7cutlass10bfloat16_tE19Flash_kernel_traitsILi192ELi64ELi64ELi4ES3_EELb0ELb0ELb1ELb0ELb0ELb0ELb1ELb0EEEvNS_16Flash_fwd_paramsE,"a",@progbits
	.sectionflags	@""
	.align	4
.nv.constant0._ZN5flash16flash_fwd_kernelI23Flash_fwd_kernel_traitsILi192ELi64ELi64ELi4ELb0ELb0EN7cutlass10bfloat16_tE19Flash_kernel_traitsILi192ELi64ELi64ELi4ES3_EELb0ELb0ELb1ELb0ELb0ELb0ELb1ELb0EEEvNS_16Flash_fwd_paramsE:
	.zero		1360


//--------------------- .nv.constant0._ZN5flash16flash_fwd_kernelI23Flash_fwd_kernel_traitsILi192ELi64ELi64ELi4ELb0ELb0EN7cutlass10bfloat16_tE19Flash_kernel_traitsILi192ELi64ELi64ELi4ES3_EELb1ELb0ELb1ELb1ELb0ELb0ELb0ELb1EEEvNS_16Flash_fwd_paramsE --------------------------
	.section	.nv.constant0._ZN5flash16flash_fwd_kernelI23Flash_fwd_kernel_traitsILi192ELi64ELi64ELi4ELb0ELb0EN7cutlass10bfloat16_tE19Flash_kernel_traitsILi192ELi64ELi64ELi4ES3_EELb1ELb0ELb1ELb1ELb0ELb0ELb0ELb1EEEvNS_16Flash_fwd_paramsE,"a",@progbits
	.sectionflags	@""
	.align	4
.nv.constant0._ZN5flash16flash_fwd_kernelI23Flash_fwd_kernel_traitsILi192ELi64ELi64ELi4ELb0ELb0EN7cutlass10bfloat16_tE19Flash_kernel_traitsILi192ELi64ELi64ELi4ES3_EELb1ELb0ELb1ELb1ELb0ELb0ELb0ELb1EEEvNS_16Flash_fwd_paramsE:
	.zero		1360


//--------------------- .nv.constant0._ZN5flash16flash_fwd_kernelI23Flash_fwd_kernel_traitsILi192ELi64ELi64ELi4ELb0ELb0EN7cutlass10bfloat16_tE19Flash_kernel_traitsILi192ELi64ELi64ELi4ES3_EELb0ELb0ELb1ELb1ELb0ELb0ELb1ELb0EEEvNS_16Flash_fwd_paramsE --------------------------
	.section	.nv.constant0._ZN5flash16flash_fwd_kernelI23Flash_fwd_kernel_traitsILi192ELi64ELi64ELi4ELb0ELb0EN7cutlass10bfloat16_tE19Flash_kernel_traitsILi192ELi64ELi64ELi4ES3_EELb0ELb0ELb1ELb1ELb0ELb0ELb1ELb0EEEvNS_16Flash_fwd_paramsE,"a",@progbits
	.sectionflags	@""
	.align	4
.nv.constant0._ZN5flash16flash_fwd_kernelI23Flash_fwd_kernel_traitsILi192ELi64ELi64ELi4ELb0ELb0EN7cutlass10bfloat16_tE19Flash_kernel_traitsILi192ELi64ELi64ELi4ES3_EELb0ELb0ELb1ELb1ELb0ELb0ELb1ELb0EEEvNS_16Flash_fwd_paramsE:
	.zero		1360


//--------------------- SYMBOLS --------------------------

	.type		.nv.reservedSmem.offset0,@object
	.size		.nv.reservedSmem.offset0,0x4
	.type		.nv.reservedSmem.cap,@object
	.size		.nv.reservedSmem.cap,0x4
